	.target	sm_80

	.elftype	@"ET_EXEC"


//--------------------- .note.nv.tkinfo           --------------------------
	.section	.note.nv.tkinfo,"",@"SHT_NOTE"
	.sectionflags	@"SHF_NOTE_NV_TKINFO"
	.tkinfo
        /*0018*/ 	.word	0x00000002
        /*0030*/ 	.string	""
        /*0030*/ 	.string	"ptxas"
        /*0030*/ 	.string	"Cuda compilation tools, release 13.0, V13.0.88"
        /*0030*/ 	.string	"Build cuda_13.0.r13.0/compiler.36424714_0"
        /*0030*/ 	.string	"-arch sm_80 -m 64 "



//--------------------- .note.nv.cuinfo           --------------------------
	.section	.note.nv.cuinfo,"",@"SHT_NOTE"
	.sectionflags	@"SHF_NOTE_NV_CUINFO"
        /*0018*/ 	.short	0x0002
        /*001a*/ 	.short	0x0050
        /*001c*/ 	.short	0x0082
	.zero		2


//--------------------- .nv.info                  --------------------------
	.section	.nv.info,"",@"SHT_CUDA_INFO"
	.align	4


	//----- nvinfo : EIATTR_REGCOUNT
	.align		4
        /*0000*/ 	.byte	0x04, 0x2f
        /*0002*/ 	.short	(.L_43 - .L_42)
	.align		4
.L_42:
        /*0004*/ 	.word	index@(_ZN2at6native29vectorized_elementwise_kernelILi8EZZZNS0_16ceil_kernel_cudaERNS_18TensorIteratorBaseEENKUlvE_clEvENKUlvE_clEvEUldE_St5arrayIPcLm2EEEEviT0_T1_)
        /*0008*/ 	.word	0x00000004


	//----- nvinfo : EIATTR_FRAME_SIZE
	.align		4
.L_43:
        /*000c*/ 	.byte	0x04, 0x11
        /*000e*/ 	.short	(.L_45 - .L_44)
	.align		4
.L_44:
        /*0010*/ 	.word	index@(_ZN2at6native29vectorized_elementwise_kernelILi8EZZZNS0_16ceil_kernel_cudaERNS_18TensorIteratorBaseEENKUlvE_clEvENKUlvE_clEvEUldE_St5arrayIPcLm2EEEEviT0_T1_)
        /*0014*/ 	.word	0x00000000


	//----- nvinfo : EIATTR_REGCOUNT
	.align		4
.L_45:
        /*0018*/ 	.byte	0x04, 0x2f
        /*001a*/ 	.short	(.L_47 - .L_46)
	.align		4
.L_46:
        /*001c*/ 	.word	index@(_ZN2at6native29vectorized_elementwise_kernelILi4EZZZNS0_16ceil_kernel_cudaERNS_18TensorIteratorBaseEENKUlvE_clEvENKUlvE_clEvEUldE_St5arrayIPcLm2EEEEviT0_T1_)
        /*0020*/ 	.word	0x00000020


	//----- nvinfo : EIATTR_FRAME_SIZE
	.align		4
.L_47:
        /*0024*/ 	.byte	0x04, 0x11
        /*0026*/ 	.short	(.L_49 - .L_48)
	.align		4
.L_48:
        /*0028*/ 	.word	index@(_ZN2at6native29vectorized_elementwise_kernelILi4EZZZNS0_16ceil_kernel_cudaERNS_18TensorIteratorBaseEENKUlvE_clEvENKUlvE_clEvEUldE_St5arrayIPcLm2EEEEviT0_T1_)
        /*002c*/ 	.word	0x00000000


	//----- nvinfo : EIATTR_REGCOUNT
	.align		4
.L_49:
        /*0030*/ 	.byte	0x04, 0x2f
        /*0032*/ 	.short	(.L_51 - .L_50)
	.align		4
.L_50:
        /*0034*/ 	.word	index@(_ZN2at6native29vectorized_elementwise_kernelILi2EZZZNS0_16ceil_kernel_cudaERNS_18TensorIteratorBaseEENKUlvE_clEvENKUlvE_clEvEUldE_St5arrayIPcLm2EEEEviT0_T1_)
        /*0038*/ 	.word	0x00000020


	//----- nvinfo : EIATTR_FRAME_SIZE
	.align		4
.L_51:
        /*003c*/ 	.byte	0x04, 0x11
        /*003e*/ 	.short	(.L_53 - .L_52)
	.align		4
.L_52:
        /*0040*/ 	.word	index@(_ZN2at6native29vectorized_elementwise_kernelILi2EZZZNS0_16ceil_kernel_cudaERNS_18TensorIteratorBaseEENKUlvE_clEvENKUlvE_clEvEUldE_St5arrayIPcLm2EEEEviT0_T1_)
        /*0044*/ 	.word	0x00000000


	//----- nvinfo : EIATTR_REGCOUNT
	.align		4
.L_53:
        /*0048*/ 	.byte	0x04, 0x2f
        /*004a*/ 	.short	(.L_55 - .L_54)
	.align		4
.L_54:
        /*004c*/ 	.word	index@(_ZN2at6native27unrolled_elementwise_kernelIZZZNS0_16ceil_kernel_cudaERNS_18TensorIteratorBaseEENKUlvE_clEvENKUlvE_clEvEUldE_St5arrayIPcLm2EELi4E23TrivialOffsetCalculatorILi1EjESB_NS0_6memory15LoadWithoutCastENSC_16StoreWithoutCastEEEviT_T0_T2_T3_T4_T5_)
        /*0050*/ 	.word	0x00000018


	//----- nvinfo : EIATTR_FRAME_SIZE
	.align		4
.L_55:
        /*0054*/ 	.byte	0x04, 0x11
        /*0056*/ 	.short	(.L_57 - .L_56)
	.align		4
.L_56:
        /*0058*/ 	.word	index@(_ZN2at6native27unrolled_elementwise_kernelIZZZNS0_16ceil_kernel_cudaERNS_18TensorIteratorBaseEENKUlvE_clEvENKUlvE_clEvEUldE_St5arrayIPcLm2EELi4E23TrivialOffsetCalculatorILi1EjESB_NS0_6memory15LoadWithoutCastENSC_16StoreWithoutCastEEEviT_T0_T2_T3_T4_T5_)
        /*005c*/ 	.word	0x00000000


	//----- nvinfo : EIATTR_REGCOUNT
	.align		4
.L_57:
        /*0060*/ 	.byte	0x04, 0x2f
        /*0062*/ 	.short	(.L_59 - .L_58)
	.align		4
.L_58:
        /*0064*/ 	.word	index@(_ZN2at6native18elementwise_kernelILi128ELi2EZNS0_22gpu_kernel_impl_nocastIZZZNS0_16ceil_kernel_cudaERNS_18TensorIteratorBaseEENKUlvE_clEvENKUlvE_clEvEUldE_EEvS4_RKT_EUliE_EEviT1_)
        /*0068*/ 	.word	0x0000000c


	//----- nvinfo : EIATTR_FRAME_SIZE
	.align		4
.L_59:
        /*006c*/ 	.byte	0x04, 0x11
        /*006e*/ 	.short	(.L_61 - .L_60)
	.align		4
.L_60:
        /*0070*/ 	.word	index@(_ZN2at6native18elementwise_kernelILi128ELi2EZNS0_22gpu_kernel_impl_nocastIZZZNS0_16ceil_kernel_cudaERNS_18TensorIteratorBaseEENKUlvE_clEvENKUlvE_clEvEUldE_EEvS4_RKT_EUliE_EEviT1_)
        /*0074*/ 	.word	0x00000000


	//----- nvinfo : EIATTR_REGCOUNT
	.align		4
.L_61:
        /*0078*/ 	.byte	0x04, 0x2f
        /*007a*/ 	.short	(.L_63 - .L_62)
	.align		4
.L_62:
        /*007c*/ 	.word	index@(_ZN2at6native27unrolled_elementwise_kernelIZZZNS0_16ceil_kernel_cudaERNS_18TensorIteratorBaseEENKUlvE_clEvENKUlvE_clEvEUldE_St5arrayIPcLm2EELi4E23TrivialOffsetCalculatorILi1EjESB_NS0_6memory12LoadWithCastILi1EEENSC_13StoreWithCastILi1EEEEEviT_T0_T2_T3_T4_T5_)
        /*0080*/ 	.word	0x00000028


	//----- nvinfo : EIATTR_FRAME_SIZE
	.align		4
.L_63:
        /*0084*/ 	.byte	0x04, 0x11
        /*0086*/ 	.short	(.L_65 - .L_64)
	.align		4
.L_64:
        /*0088*/ 	.word	index@(_ZN2at6native27unrolled_elementwise_kernelIZZZNS0_16ceil_kernel_cudaERNS_18TensorIteratorBaseEENKUlvE_clEvENKUlvE_clEvEUldE_St5arrayIPcLm2EELi4E23TrivialOffsetCalculatorILi1EjESB_NS0_6memory12LoadWithCastILi1EEENSC_13StoreWithCastILi1EEEEEviT_T0_T2_T3_T4_T5_)
        /*008c*/ 	.word	0x00000000


	//----- nvinfo : EIATTR_REGCOUNT
	.align		4
.L_65:
        /*0090*/ 	.byte	0x04, 0x2f
        /*0092*/ 	.short	(.L_67 - .L_66)
	.align		4
.L_66:
        /*0094*/ 	.word	index@(_ZN2at6native18elementwise_kernelILi128ELi4EZNS0_15gpu_kernel_implIZZZNS0_16ceil_kernel_cudaERNS_18TensorIteratorBaseEENKUlvE_clEvENKUlvE_clEvEUldE_EEvS4_RKT_EUliE_EEviT1_)
        /*0098*/ 	.word	0x0000001a


	//----- nvinfo : EIATTR_FRAME_SIZE
	.align		4
.L_67:
        /*009c*/ 	.byte	0x04, 0x11
        /*009e*/ 	.short	(.L_69 - .L_68)
	.align		4
.L_68:
        /*00a0*/ 	.word	index@(_ZN2at6native18elementwise_kernelILi128ELi4EZNS0_15gpu_kernel_implIZZZNS0_16ceil_kernel_cudaERNS_18TensorIteratorBaseEENKUlvE_clEvENKUlvE_clEvEUldE_EEvS4_RKT_EUliE_EEviT1_)
        /*00a4*/ 	.word	0x00000000


	//----- nvinfo : EIATTR_REGCOUNT
	.align		4
.L_69:
        /*00a8*/ 	.byte	0x04, 0x2f
        /*00aa*/ 	.short	(.L_71 - .L_70)
	.align		4
.L_70:
        /*00ac*/ 	.word	index@(_ZN2at6native29vectorized_elementwise_kernelILi8EZZZNS0_16ceil_kernel_cudaERNS_18TensorIteratorBaseEENKUlvE_clEvENKUlvE0_clEvEUlfE_St5arrayIPcLm2EEEEviT0_T1_)
        /*00b0*/ 	.word	0x00000004


	//----- nvinfo : EIATTR_FRAME_SIZE
	.align		4
.L_71:
        /*00b4*/ 	.byte	0x04, 0x11
        /*00b6*/ 	.short	(.L_73 - .L_72)
	.align		4
.L_72:
        /*00b8*/ 	.word	index@(_ZN2at6native29vectorized_elementwise_kernelILi8EZZZNS0_16ceil_kernel_cudaERNS_18TensorIteratorBaseEENKUlvE_clEvENKUlvE0_clEvEUlfE_St5arrayIPcLm2EEEEviT0_T1_)
        /*00bc*/ 	.word	0x00000000


	//----- nvinfo : EIATTR_REGCOUNT
	.align		4
.L_73:
        /*00c0*/ 	.byte	0x04, 0x2f
        /*00c2*/ 	.short	(.L_75 - .L_74)
	.align		4
.L_74:
        /*00c4*/ 	.word	index@(_ZN2at6native29vectorized_elementwise_kernelILi4EZZZNS0_16ceil_kernel_cudaERNS_18TensorIteratorBaseEENKUlvE_clEvENKUlvE0_clEvEUlfE_St5arrayIPcLm2EEEEviT0_T1_)
        /*00c8*/ 	.word	0x0000001a


	//----- nvinfo : EIATTR_FRAME_SIZE
	.align		4
.L_75:
        /*00cc*/ 	.byte	0x04, 0x11
        /*00ce*/ 	.short	(.L_77 - .L_76)
	.align		4
.L_76:
        /*00d0*/ 	.word	index@(_ZN2at6native29vectorized_elementwise_kernelILi4EZZZNS0_16ceil_kernel_cudaERNS_18TensorIteratorBaseEENKUlvE_clEvENKUlvE0_clEvEUlfE_St5arrayIPcLm2EEEEviT0_T1_)
        /*00d4*/ 	.word	0x00000000


	//----- nvinfo : EIATTR_REGCOUNT
	.align		4
.L_77:
        /*00d8*/ 	.byte	0x04, 0x2f
        /*00da*/ 	.short	(.L_79 - .L_78)
	.align		4
.L_78:
        /*00dc*/ 	.word	index@(_ZN2at6native29vectorized_elementwise_kernelILi2EZZZNS0_16ceil_kernel_cudaERNS_18TensorIteratorBaseEENKUlvE_clEvENKUlvE0_clEvEUlfE_St5arrayIPcLm2EEEEviT0_T1_)
        /*00e0*/ 	.word	0x0000001a


	//----- nvinfo : EIATTR_FRAME_SIZE
	.align		4
.L_79:
        /*00e4*/ 	.byte	0x04, 0x11
        /*00e6*/ 	.short	(.L_81 - .L_80)
	.align		4
.L_80:
        /*00e8*/ 	.word	index@(_ZN2at6native29vectorized_elementwise_kernelILi2EZZZNS0_16ceil_kernel_cudaERNS_18TensorIteratorBaseEENKUlvE_clEvENKUlvE0_clEvEUlfE_St5arrayIPcLm2EEEEviT0_T1_)
        /*00ec*/ 	.word	0x00000000


	//----- nvinfo : EIATTR_REGCOUNT
	.align		4
.L_81:
        /*00f0*/ 	.byte	0x04, 0x2f
        /*00f2*/ 	.short	(.L_83 - .L_82)
	.align		4
.L_82:
        /*00f4*/ 	.word	index@(_ZN2at6native27unrolled_elementwise_kernelIZZZNS0_16ceil_kernel_cudaERNS_18TensorIteratorBaseEENKUlvE_clEvENKUlvE0_clEvEUlfE_St5arrayIPcLm2EELi4E23TrivialOffsetCalculatorILi1EjESB_NS0_6memory15LoadWithoutCastENSC_16StoreWithoutCastEEEviT_T0_T2_T3_T4_T5_)
        /*00f8*/ 	.word	0x00000016


	//----- nvinfo : EIATTR_FRAME_SIZE
	.align		4
.L_83:
        /*00fc*/ 	.byte	0x04, 0x11
        /*00fe*/ 	.short	(.L_85 - .L_84)
	.align		4
.L_84:
        /*0100*/ 	.word	index@(_ZN2at6native27unrolled_elementwise_kernelIZZZNS0_16ceil_kernel_cudaERNS_18TensorIteratorBaseEENKUlvE_clEvENKUlvE0_clEvEUlfE_St5arrayIPcLm2EELi4E23TrivialOffsetCalculatorILi1EjESB_NS0_6memory15LoadWithoutCastENSC_16StoreWithoutCastEEEviT_T0_T2_T3_T4_T5_)
        /*0104*/ 	.word	0x00000000


	//----- nvinfo : EIATTR_REGCOUNT
	.align		4
.L_85:
        /*0108*/ 	.byte	0x04, 0x2f
        /*010a*/ 	.short	(.L_87 - .L_86)
	.align		4
.L_86:
        /*010c*/ 	.word	index@(_ZN2at6native18elementwise_kernelILi128ELi2EZNS0_22gpu_kernel_impl_nocastIZZZNS0_16ceil_kernel_cudaERNS_18TensorIteratorBaseEENKUlvE_clEvENKUlvE0_clEvEUlfE_EEvS4_RKT_EUliE_EEviT1_)
        /*0110*/ 	.word	0x0000000c


	//----- nvinfo : EIATTR_FRAME_SIZE
	.align		4
.L_87:
        /*0114*/ 	.byte	0x04, 0x11
        /*0116*/ 	.short	(.L_89 - .L_88)
	.align		4
.L_88:
        /*0118*/ 	.word	index@(_ZN2at6native18elementwise_kernelILi128ELi2EZNS0_22gpu_kernel_impl_nocastIZZZNS0_16ceil_kernel_cudaERNS_18TensorIteratorBaseEENKUlvE_clEvENKUlvE0_clEvEUlfE_EEvS4_RKT_EUliE_EEviT1_)
        /*011c*/ 	.word	0x00000000


	//----- nvinfo : EIATTR_REGCOUNT
	.align		4
.L_89:
        /*0120*/ 	.byte	0x04, 0x2f
        /*0122*/ 	.short	(.L_91 - .L_90)
	.align		4
.L_90:
        /*0124*/ 	.word	index@(_ZN2at6native27unrolled_elementwise_kernelIZZZNS0_16ceil_kernel_cudaERNS_18TensorIteratorBaseEENKUlvE_clEvENKUlvE0_clEvEUlfE_St5arrayIPcLm2EELi4E23TrivialOffsetCalculatorILi1EjESB_NS0_6memory12LoadWithCastILi1EEENSC_13StoreWithCastILi1EEEEEviT_T0_T2_T3_T4_T5_)
        /*0128*/ 	.word	0x0000001f


	//----- nvinfo : EIATTR_FRAME_SIZE
	.align		4
.L_91:
        /*012c*/ 	.byte	0x04, 0x11
        /*012e*/ 	.short	(.L_93 - .L_92)
	.align		4
.L_92:
        /*0130*/ 	.word	index@(_ZN2at6native27unrolled_elementwise_kernelIZZZNS0_16ceil_kernel_cudaERNS_18TensorIteratorBaseEENKUlvE_clEvENKUlvE0_clEvEUlfE_St5arrayIPcLm2EELi4E23TrivialOffsetCalculatorILi1EjESB_NS0_6memory12LoadWithCastILi1EEENSC_13StoreWithCastILi1EEEEEviT_T0_T2_T3_T4_T5_)
        /*0134*/ 	.word	0x00000000


	//----- nvinfo : EIATTR_REGCOUNT
	.align		4
.L_93:
        /*0138*/ 	.byte	0x04, 0x2f
        /*013a*/ 	.short	(.L_95 - .L_94)
	.align		4
.L_94:
        /*013c*/ 	.word	index@(_ZN2at6native18elementwise_kernelILi128ELi4EZNS0_15gpu_kernel_implIZZZNS0_16ceil_kernel_cudaERNS_18TensorIteratorBaseEENKUlvE_clEvENKUlvE0_clEvEUlfE_EEvS4_RKT_EUliE_EEviT1_)
        /*0140*/ 	.word	0x0000001a


	//----- nvinfo : EIATTR_FRAME_SIZE
	.align		4
.L_95:
        /*0144*/ 	.byte	0x04, 0x11
        /*0146*/ 	.short	(.L_97 - .L_96)
	.align		4
.L_96:
        /*0148*/ 	.word	index@(_ZN2at6native18elementwise_kernelILi128ELi4EZNS0_15gpu_kernel_implIZZZNS0_16ceil_kernel_cudaERNS_18TensorIteratorBaseEENKUlvE_clEvENKUlvE0_clEvEUlfE_EEvS4_RKT_EUliE_EEviT1_)
        /*014c*/ 	.word	0x00000000


	//----- nvinfo : EIATTR_REGCOUNT
	.align		4
.L_97:
        /*0150*/ 	.byte	0x04, 0x2f
        /*0152*/ 	.short	(.L_99 - .L_98)
	.align		4
.L_98:
        /*0154*/ 	.word	index@(_ZN2at6native29vectorized_elementwise_kernelILi8EZZZNS0_16ceil_kernel_cudaERNS_18TensorIteratorBaseEENKUlvE_clEvENKUlvE1_clEvEUlN3c104HalfEE_St5arrayIPcLm2EEEEviT0_T1_)
        /*0158*/ 	.word	0x00000004


	//----- nvinfo : EIATTR_FRAME_SIZE
	.align		4
.L_99:
        /*015c*/ 	.byte	0x04, 0x11
        /*015e*/ 	.short	(.L_101 - .L_100)
	.align		4
.L_100:
        /*0160*/ 	.word	index@(_ZN2at6native29vectorized_elementwise_kernelILi8EZZZNS0_16ceil_kernel_cudaERNS_18TensorIteratorBaseEENKUlvE_clEvENKUlvE1_clEvEUlN3c104HalfEE_St5arrayIPcLm2EEEEviT0_T1_)
        /*0164*/ 	.word	0x00000000


	//----- nvinfo : EIATTR_REGCOUNT
	.align		4
.L_101:
        /*0168*/ 	.byte	0x04, 0x2f
        /*016a*/ 	.short	(.L_103 - .L_102)
	.align		4
.L_102:
        /*016c*/ 	.word	index@(_ZN2at6native29vectorized_elementwise_kernelILi4EZZZNS0_16ceil_kernel_cudaERNS_18TensorIteratorBaseEENKUlvE_clEvENKUlvE1_clEvEUlN3c104HalfEE_St5arrayIPcLm2EEEEviT0_T1_)
        /*0170*/ 	.word	0x00000017


	//----- nvinfo : EIATTR_FRAME_SIZE
	.align		4
.L_103:
        /*0174*/ 	.byte	0x04, 0x11
        /*0176*/ 	.short	(.L_105 - .L_104)
	.align		4
.L_104:
        /*0178*/ 	.word	index@(_ZN2at6native29vectorized_elementwise_kernelILi4EZZZNS0_16ceil_kernel_cudaERNS_18TensorIteratorBaseEENKUlvE_clEvENKUlvE1_clEvEUlN3c104HalfEE_St5arrayIPcLm2EEEEviT0_T1_)
        /*017c*/ 	.word	0x00000000


	//----- nvinfo : EIATTR_REGCOUNT
	.align		4
.L_105:
        /*0180*/ 	.byte	0x04, 0x2f
        /*0182*/ 	.short	(.L_107 - .L_106)
	.align		4
.L_106:
        /*0184*/ 	.word	index@(_ZN2at6native29vectorized_elementwise_kernelILi2EZZZNS0_16ceil_kernel_cudaERNS_18TensorIteratorBaseEENKUlvE_clEvENKUlvE1_clEvEUlN3c104HalfEE_St5arrayIPcLm2EEEEviT0_T1_)
        /*0188*/ 	.word	0x00000017


	//----- nvinfo : EIATTR_FRAME_SIZE
	.align		4
.L_107:
        /*018c*/ 	.byte	0x04, 0x11
        /*018e*/ 	.short	(.L_109 - .L_108)
	.align		4
.L_108:
        /*0190*/ 	.word	index@(_ZN2at6native29vectorized_elementwise_kernelILi2EZZZNS0_16ceil_kernel_cudaERNS_18TensorIteratorBaseEENKUlvE_clEvENKUlvE1_clEvEUlN3c104HalfEE_St5arrayIPcLm2EEEEviT0_T1_)
        /*0194*/ 	.word	0x00000000


	//----- nvinfo : EIATTR_REGCOUNT
	.align		4
.L_109:
        /*0198*/ 	.byte	0x04, 0x2f
        /*019a*/ 	.short	(.L_111 - .L_110)
	.align		4
.L_110:
        /*019c*/ 	.word	index@(_ZN2at6native27unrolled_elementwise_kernelIZZZNS0_16ceil_kernel_cudaERNS_18TensorIteratorBaseEENKUlvE_clEvENKUlvE1_clEvEUlN3c104HalfEE_St5arrayIPcLm2EELi4E23TrivialOffsetCalculatorILi1EjESD_NS0_6memory15LoadWithoutCastENSE_16StoreWithoutCastEEEviT_T0_T2_T3_T4_T5_)
        /*01a0*/ 	.word	0x00000014


	//----- nvinfo : EIATTR_FRAME_SIZE
	.align		4
.L_111:
        /*01a4*/ 	.byte	0x04, 0x11
        /*01a6*/ 	.short	(.L_113 - .L_112)
	.align		4
.L_112:
        /*01a8*/ 	.word	index@(_ZN2at6native27unrolled_elementwise_kernelIZZZNS0_16ceil_kernel_cudaERNS_18TensorIteratorBaseEENKUlvE_clEvENKUlvE1_clEvEUlN3c104HalfEE_St5arrayIPcLm2EELi4E23TrivialOffsetCalculatorILi1EjESD_NS0_6memory15LoadWithoutCastENSE_16StoreWithoutCastEEEviT_T0_T2_T3_T4_T5_)
        /*01ac*/ 	.word	0x00000000


	//----- nvinfo : EIATTR_REGCOUNT
	.align		4
.L_113:
        /*01b0*/ 	.byte	0x04, 0x2f
        /*01b2*/ 	.short	(.L_115 - .L_114)
	.align		4
.L_114:
        /*01b4*/ 	.word	index@(_ZN2at6native18elementwise_kernelILi128ELi4EZNS0_22gpu_kernel_impl_nocastIZZZNS0_16ceil_kernel_cudaERNS_18TensorIteratorBaseEENKUlvE_clEvENKUlvE1_clEvEUlN3c104HalfEE_EEvS4_RKT_EUliE_EEviT1_)
        /*01b8*/ 	.word	0x0000000c


	//----- nvinfo : EIATTR_FRAME_SIZE
	.align		4
.L_115:
        /*01bc*/ 	.byte	0x04, 0x11
        /*01be*/ 	.short	(.L_117 - .L_116)
	.align		4
.L_116:
        /*01c0*/ 	.word	index@(_ZN2at6native18elementwise_kernelILi128ELi4EZNS0_22gpu_kernel_impl_nocastIZZZNS0_16ceil_kernel_cudaERNS_18TensorIteratorBaseEENKUlvE_clEvENKUlvE1_clEvEUlN3c104HalfEE_EEvS4_RKT_EUliE_EEviT1_)
        /*01c4*/ 	.word	0x00000000


	//----- nvinfo : EIATTR_REGCOUNT
	.align		4
.L_117:
        /*01c8*/ 	.byte	0x04, 0x2f
        /*01ca*/ 	.short	(.L_119 - .L_118)
	.align		4
.L_118:
        /*01cc*/ 	.word	index@(_ZN2at6native27unrolled_elementwise_kernelIZZZNS0_16ceil_kernel_cudaERNS_18TensorIteratorBaseEENKUlvE_clEvENKUlvE1_clEvEUlN3c104HalfEE_St5arrayIPcLm2EELi4E23TrivialOffsetCalculatorILi1EjESD_NS0_6memory12LoadWithCastILi1EEENSE_13StoreWithCastILi1EEEEEviT_T0_T2_T3_T4_T5_)
        /*01d0*/ 	.word	0x0000001c


	//----- nvinfo : EIATTR_FRAME_SIZE
	.align		4
.L_119:
        /*01d4*/ 	.byte	0x04, 0x11
        /*01d6*/ 	.short	(.L_121 - .L_120)
	.align		4
.L_120:
        /*01d8*/ 	.word	index@(_ZN2at6native27unrolled_elementwise_kernelIZZZNS0_16ceil_kernel_cudaERNS_18TensorIteratorBaseEENKUlvE_clEvENKUlvE1_clEvEUlN3c104HalfEE_St5arrayIPcLm2EELi4E23TrivialOffsetCalculatorILi1EjESD_NS0_6memory12LoadWithCastILi1EEENSE_13StoreWithCastILi1EEEEEviT_T0_T2_T3_T4_T5_)
        /*01dc*/ 	.word	0x00000000


	//----- nvinfo : EIATTR_REGCOUNT
	.align		4
.L_121:
        /*01e0*/ 	.byte	0x04, 0x2f
        /*01e2*/ 	.short	(.L_123 - .L_122)
	.align		4
.L_122:
        /*01e4*/ 	.word	index@(_ZN2at6native18elementwise_kernelILi128ELi4EZNS0_15gpu_kernel_implIZZZNS0_16ceil_kernel_cudaERNS_18TensorIteratorBaseEENKUlvE_clEvENKUlvE1_clEvEUlN3c104HalfEE_EEvS4_RKT_EUliE_EEviT1_)
        /*01e8*/ 	.word	0x0000001a


	//----- nvinfo : EIATTR_FRAME_SIZE
	.align		4
.L_123:
        /*01ec*/ 	.byte	0x04, 0x11
        /*01ee*/ 	.short	(.L_125 - .L_124)
	.align		4
.L_124:
        /*01f0*/ 	.word	index@(_ZN2at6native18elementwise_kernelILi128ELi4EZNS0_15gpu_kernel_implIZZZNS0_16ceil_kernel_cudaERNS_18TensorIteratorBaseEENKUlvE_clEvENKUlvE1_clEvEUlN3c104HalfEE_EEvS4_RKT_EUliE_EEviT1_)
        /*01f4*/ 	.word	0x00000000


	//----- nvinfo : EIATTR_REGCOUNT
	.align		4
.L_125:
        /*01f8*/ 	.byte	0x04, 0x2f
        /*01fa*/ 	.short	(.L_127 - .L_126)
	.align		4
.L_126:
        /*01fc*/ 	.word	index@(_ZN2at6native29vectorized_elementwise_kernelILi8EZZZNS0_16ceil_kernel_cudaERNS_18TensorIteratorBaseEENKUlvE_clEvENKUlvE2_clEvEUlN3c108BFloat16EE_St5arrayIPcLm2EEEEviT0_T1_)
        /*0200*/ 	.word	0x00000004


	//----- nvinfo : EIATTR_FRAME_SIZE
	.align		4
.L_127:
        /*0204*/ 	.byte	0x04, 0x11
        /*0206*/ 	.short	(.L_129 - .L_128)
	.align		4
.L_128:
        /*0208*/ 	.word	index@(_ZN2at6native29vectorized_elementwise_kernelILi8EZZZNS0_16ceil_kernel_cudaERNS_18TensorIteratorBaseEENKUlvE_clEvENKUlvE2_clEvEUlN3c108BFloat16EE_St5arrayIPcLm2EEEEviT0_T1_)
        /*020c*/ 	.word	0x00000000


	//----- nvinfo : EIATTR_REGCOUNT
	.align		4
.L_129:
        /*0210*/ 	.byte	0x04, 0x2f
        /*0212*/ 	.short	(.L_131 - .L_130)
	.align		4
.L_130:
        /*0214*/ 	.word	index@(_ZN2at6native29vectorized_elementwise_kernelILi4EZZZNS0_16ceil_kernel_cudaERNS_18TensorIteratorBaseEENKUlvE_clEvENKUlvE2_clEvEUlN3c108BFloat16EE_St5arrayIPcLm2EEEEviT0_T1_)
        /*0218*/ 	.word	0x00000017


	//----- nvinfo : EIATTR_FRAME_SIZE
	.align		4
.L_131:
        /*021c*/ 	.byte	0x04, 0x11
        /*021e*/ 	.short	(.L_133 - .L_132)
	.align		4
.L_132:
        /*0220*/ 	.word	index@(_ZN2at6native29vectorized_elementwise_kernelILi4EZZZNS0_16ceil_kernel_cudaERNS_18TensorIteratorBaseEENKUlvE_clEvENKUlvE2_clEvEUlN3c108BFloat16EE_St5arrayIPcLm2EEEEviT0_T1_)
        /*0224*/ 	.word	0x00000000


	//----- nvinfo : EIATTR_REGCOUNT
	.align		4
.L_133:
        /*0228*/ 	.byte	0x04, 0x2f
        /*022a*/ 	.short	(.L_135 - .L_134)
	.align		4
.L_134:
        /*022c*/ 	.word	index@(_ZN2at6native29vectorized_elementwise_kernelILi2EZZZNS0_16ceil_kernel_cudaERNS_18TensorIteratorBaseEENKUlvE_clEvENKUlvE2_clEvEUlN3c108BFloat16EE_St5arrayIPcLm2EEEEviT0_T1_)
        /*0230*/ 	.word	0x00000017


	//----- nvinfo : EIATTR_FRAME_SIZE
	.align		4
.L_135:
        /*0234*/ 	.byte	0x04, 0x11
        /*0236*/ 	.short	(.L_137 - .L_136)
	.align		4
.L_136:
        /*0238*/ 	.word	index@(_ZN2at6native29vectorized_elementwise_kernelILi2EZZZNS0_16ceil_kernel_cudaERNS_18TensorIteratorBaseEENKUlvE_clEvENKUlvE2_clEvEUlN3c108BFloat16EE_St5arrayIPcLm2EEEEviT0_T1_)
        /*023c*/ 	.word	0x00000000


	//----- nvinfo : EIATTR_REGCOUNT
	.align		4
.L_137:
        /*0240*/ 	.byte	0x04, 0x2f
        /*0242*/ 	.short	(.L_139 - .L_138)
	.align		4
.L_138:
        /*0244*/ 	.word	index@(_ZN2at6native27unrolled_elementwise_kernelIZZZNS0_16ceil_kernel_cudaERNS_18TensorIteratorBaseEENKUlvE_clEvENKUlvE2_clEvEUlN3c108BFloat16EE_St5arrayIPcLm2EELi4E23TrivialOffsetCalculatorILi1EjESD_NS0_6memory15LoadWithoutCastENSE_16StoreWithoutCastEEEviT_T0_T2_T3_T4_T5_)
        /*0248*/ 	.word	0x00000014


	//----- nvinfo : EIATTR_FRAME_SIZE
	.align		4
.L_139:
        /*024c*/ 	.byte	0x04, 0x11
        /*024e*/ 	.short	(.L_141 - .L_140)
	.align		4
.L_140:
        /*0250*/ 	.word	index@(_ZN2at6native27unrolled_elementwise_kernelIZZZNS0_16ceil_kernel_cudaERNS_18TensorIteratorBaseEENKUlvE_clEvENKUlvE2_clEvEUlN3c108BFloat16EE_St5arrayIPcLm2EELi4E23TrivialOffsetCalculatorILi1EjESD_NS0_6memory15LoadWithoutCastENSE_16StoreWithoutCastEEEviT_T0_T2_T3_T4_T5_)
        /*0254*/ 	.word	0x00000000


	//----- nvinfo : EIATTR_REGCOUNT
	.align		4
.L_141:
        /*0258*/ 	.byte	0x04, 0x2f
        /*025a*/ 	.short	(.L_143 - .L_142)
	.align		4
.L_142:
        /*025c*/ 	.word	index@(_ZN2at6native18elementwise_kernelILi128ELi4EZNS0_22gpu_kernel_impl_nocastIZZZNS0_16ceil_kernel_cudaERNS_18TensorIteratorBaseEENKUlvE_clEvENKUlvE2_clEvEUlN3c108BFloat16EE_EEvS4_RKT_EUliE_EEviT1_)
        /*0260*/ 	.word	0x0000000c


	//----- nvinfo : EIATTR_FRAME_SIZE
	.align		4
.L_143:
        /*0264*/ 	.byte	0x04, 0x11
        /*0266*/ 	.short	(.L_145 - .L_144)
	.align		4
.L_144:
        /*0268*/ 	.word	index@(_ZN2at6native18elementwise_kernelILi128ELi4EZNS0_22gpu_kernel_impl_nocastIZZZNS0_16ceil_kernel_cudaERNS_18TensorIteratorBaseEENKUlvE_clEvENKUlvE2_clEvEUlN3c108BFloat16EE_EEvS4_RKT_EUliE_EEviT1_)
        /*026c*/ 	.word	0x00000000


	//----- nvinfo : EIATTR_REGCOUNT
	.align		4
.L_145:
        /*0270*/ 	.byte	0x04, 0x2f
        /*0272*/ 	.short	(.L_147 - .L_146)
	.align		4
.L_146:
        /*0274*/ 	.word	index@(_ZN2at6native27unrolled_elementwise_kernelIZZZNS0_16ceil_kernel_cudaERNS_18TensorIteratorBaseEENKUlvE_clEvENKUlvE2_clEvEUlN3c108BFloat16EE_St5arrayIPcLm2EELi4E23TrivialOffsetCalculatorILi1EjESD_NS0_6memory12LoadWithCastILi1EEENSE_13StoreWithCastILi1EEEEEviT_T0_T2_T3_T4_T5_)
        /*0278*/ 	.word	0x0000001c


	//----- nvinfo : EIATTR_FRAME_SIZE
	.align		4
.L_147:
        /*027c*/ 	.byte	0x04, 0x11
        /*027e*/ 	.short	(.L_149 - .L_148)
	.align		4
.L_148:
        /*0280*/ 	.word	index@(_ZN2at6native27unrolled_elementwise_kernelIZZZNS0_16ceil_kernel_cudaERNS_18TensorIteratorBaseEENKUlvE_clEvENKUlvE2_clEvEUlN3c108BFloat16EE_St5arrayIPcLm2EELi4E23TrivialOffsetCalculatorILi1EjESD_NS0_6memory12LoadWithCastILi1EEENSE_13StoreWithCastILi1EEEEEviT_T0_T2_T3_T4_T5_)
        /*0284*/ 	.word	0x00000000


	//----- nvinfo : EIATTR_REGCOUNT
	.align		4
.L_149:
        /*0288*/ 	.byte	0x04, 0x2f
        /*028a*/ 	.short	(.L_151 - .L_150)
	.align		4
.L_150:
        /*028c*/ 	.word	index@(_ZN2at6native18elementwise_kernelILi128ELi4EZNS0_15gpu_kernel_implIZZZNS0_16ceil_kernel_cudaERNS_18TensorIteratorBaseEENKUlvE_clEvENKUlvE2_clEvEUlN3c108BFloat16EE_EEvS4_RKT_EUliE_EEviT1_)
        /*0290*/ 	.word	0x0000001a


	//----- nvinfo : EIATTR_FRAME_SIZE
	.align		4
.L_151:
        /*0294*/ 	.byte	0x04, 0x11
        /*0296*/ 	.short	(.L_153 - .L_152)
	.align		4
.L_152:
        /*0298*/ 	.word	index@(_ZN2at6native18elementwise_kernelILi128ELi4EZNS0_15gpu_kernel_implIZZZNS0_16ceil_kernel_cudaERNS_18TensorIteratorBaseEENKUlvE_clEvENKUlvE2_clEvEUlN3c108BFloat16EE_EEvS4_RKT_EUliE_EEviT1_)
        /*029c*/ 	.word	0x00000000


	//----- nvinfo : EIATTR_REGCOUNT
	.align		4
.L_153:
        /*02a0*/ 	.byte	0x04, 0x2f
        /*02a2*/ 	.short	(.L_155 - .L_154)
	.align		4
.L_154:
        /*02a4*/ 	.word	index@(_ZN2at6native29vectorized_elementwise_kernelILi8EZZZNS0_16frac_kernel_cudaERNS_18TensorIteratorBaseEENKUlvE_clEvENKUlvE_clEvEUldE_St5arrayIPcLm2EEEEviT0_T1_)
        /*02a8*/ 	.word	0x00000004


	//----- nvinfo : EIATTR_FRAME_SIZE
	.align		4
.L_155:
        /*02ac*/ 	.byte	0x04, 0x11
        /*02ae*/ 	.short	(.L_157 - .L_156)
	.align		4
.L_156:
        /*02b0*/ 	.word	index@(_ZN2at6native29vectorized_elementwise_kernelILi8EZZZNS0_16frac_kernel_cudaERNS_18TensorIteratorBaseEENKUlvE_clEvENKUlvE_clEvEUldE_St5arrayIPcLm2EEEEviT0_T1_)
        /*02b4*/ 	.word	0x00000000


	//----- nvinfo : EIATTR_REGCOUNT
	.align		4
.L_157:
        /*02b8*/ 	.byte	0x04, 0x2f
        /*02ba*/ 	.short	(.L_159 - .L_158)
	.align		4
.L_158:
        /*02bc*/ 	.word	index@(_ZN2at6native29vectorized_elementwise_kernelILi4EZZZNS0_16frac_kernel_cudaERNS_18TensorIteratorBaseEENKUlvE_clEvENKUlvE_clEvEUldE_St5arrayIPcLm2EEEEviT0_T1_)
        /*02c0*/ 	.word	0x00000020


	//----- nvinfo : EIATTR_FRAME_SIZE
	.align		4
.L_159:
        /*02c4*/ 	.byte	0x04, 0x11
        /*02c6*/ 	.short	(.L_161 - .L_160)
	.align		4
.L_160:
        /*02c8*/ 	.word	index@(_ZN2at6native29vectorized_elementwise_kernelILi4EZZZNS0_16frac_kernel_cudaERNS_18TensorIteratorBaseEENKUlvE_clEvENKUlvE_clEvEUldE_St5arrayIPcLm2EEEEviT0_T1_)
        /*02cc*/ 	.word	0x00000000


	//----- nvinfo : EIATTR_REGCOUNT
	.align		4
.L_161:
        /*02d0*/ 	.byte	0x04, 0x2f
        /*02d2*/ 	.short	(.L_163 - .L_162)
	.align		4
.L_162:
        /*02d4*/ 	.word	index@(_ZN2at6native29vectorized_elementwise_kernelILi2EZZZNS0_16frac_kernel_cudaERNS_18TensorIteratorBaseEENKUlvE_clEvENKUlvE_clEvEUldE_St5arrayIPcLm2EEEEviT0_T1_)
        /*02d8*/ 	.word	0x00000020


	//----- nvinfo : EIATTR_FRAME_SIZE
	.align		4
.L_163:
        /*02dc*/ 	.byte	0x04, 0x11
        /*02de*/ 	.short	(.L_165 - .L_164)
	.align		4
.L_164:
        /*02e0*/ 	.word	index@(_ZN2at6native29vectorized_elementwise_kernelILi2EZZZNS0_16frac_kernel_cudaERNS_18TensorIteratorBaseEENKUlvE_clEvENKUlvE_clEvEUldE_St5arrayIPcLm2EEEEviT0_T1_)
        /*02e4*/ 	.word	0x00000000


	//----- nvinfo : EIATTR_REGCOUNT
	.align		4
.L_165:
        /*02e8*/ 	.byte	0x04, 0x2f
        /*02ea*/ 	.short	(.L_167 - .L_166)
	.align		4
.L_166:
        /*02ec*/ 	.word	index@(_ZN2at6native27unrolled_elementwise_kernelIZZZNS0_16frac_kernel_cudaERNS_18TensorIteratorBaseEENKUlvE_clEvENKUlvE_clEvEUldE_St5arrayIPcLm2EELi4E23TrivialOffsetCalculatorILi1EjESB_NS0_6memory15LoadWithoutCastENSC_16StoreWithoutCastEEEviT_T0_T2_T3_T4_T5_)
        /*02f0*/ 	.word	0x0000001c


	//----- nvinfo : EIATTR_FRAME_SIZE
	.align		4
.L_167:
        /*02f4*/ 	.byte	0x04, 0x11
        /*02f6*/ 	.short	(.L_169 - .L_168)
	.align		4
.L_168:
        /*02f8*/ 	.word	index@(_ZN2at6native27unrolled_elementwise_kernelIZZZNS0_16frac_kernel_cudaERNS_18TensorIteratorBaseEENKUlvE_clEvENKUlvE_clEvEUldE_St5arrayIPcLm2EELi4E23TrivialOffsetCalculatorILi1EjESB_NS0_6memory15LoadWithoutCastENSC_16StoreWithoutCastEEEviT_T0_T2_T3_T4_T5_)
        /*02fc*/ 	.word	0x00000000


	//----- nvinfo : EIATTR_REGCOUNT
	.align		4
.L_169:
        /*0300*/ 	.byte	0x04, 0x2f
        /*0302*/ 	.short	(.L_171 - .L_170)
	.align		4
.L_170:
        /*0304*/ 	.word	index@(_ZN2at6native18elementwise_kernelILi128ELi2EZNS0_22gpu_kernel_impl_nocastIZZZNS0_16frac_kernel_cudaERNS_18TensorIteratorBaseEENKUlvE_clEvENKUlvE_clEvEUldE_EEvS4_RKT_EUliE_EEviT1_)
        /*0308*/ 	.word	0x0000000c


	//----- nvinfo : EIATTR_FRAME_SIZE
	.align		4
.L_171:
        /*030c*/ 	.byte	0x04, 0x11
        /*030e*/ 	.short	(.L_173 - .L_172)
	.align		4
.L_172:
        /*0310*/ 	.word	index@(_ZN2at6native18elementwise_kernelILi128ELi2EZNS0_22gpu_kernel_impl_nocastIZZZNS0_16frac_kernel_cudaERNS_18TensorIteratorBaseEENKUlvE_clEvENKUlvE_clEvEUldE_EEvS4_RKT_EUliE_EEviT1_)
        /*0314*/ 	.word	0x00000000


	//----- nvinfo : EIATTR_REGCOUNT
	.align		4
.L_173:
        /*0318*/ 	.byte	0x04, 0x2f
        /*031a*/ 	.short	(.L_175 - .L_174)
	.align		4
.L_174:
        /*031c*/ 	.word	index@(_ZN2at6native27unrolled_elementwise_kernelIZZZNS0_16frac_kernel_cudaERNS_18TensorIteratorBaseEENKUlvE_clEvENKUlvE_clEvEUldE_St5arrayIPcLm2EELi4E23TrivialOffsetCalculatorILi1EjESB_NS0_6memory12LoadWithCastILi1EEENSC_13StoreWithCastILi1EEEEEviT_T0_T2_T3_T4_T5_)
        /*0320*/ 	.word	0x00000022


	//----- nvinfo : EIATTR_FRAME_SIZE
	.align		4
.L_175:
        /*0324*/ 	.byte	0x04, 0x11
        /*0326*/ 	.short	(.L_177 - .L_176)
	.align		4
.L_176:
        /*0328*/ 	.word	index@(_ZN2at6native27unrolled_elementwise_kernelIZZZNS0_16frac_kernel_cudaERNS_18TensorIteratorBaseEENKUlvE_clEvENKUlvE_clEvEUldE_St5arrayIPcLm2EELi4E23TrivialOffsetCalculatorILi1EjESB_NS0_6memory12LoadWithCastILi1EEENSC_13StoreWithCastILi1EEEEEviT_T0_T2_T3_T4_T5_)
        /*032c*/ 	.word	0x00000000


	//----- nvinfo : EIATTR_REGCOUNT
	.align		4
.L_177:
        /*0330*/ 	.byte	0x04, 0x2f
        /*0332*/ 	.short	(.L_179 - .L_178)
	.align		4
.L_178:
        /*0334*/ 	.word	index@(_ZN2at6native18elementwise_kernelILi128ELi4EZNS0_15gpu_kernel_implIZZZNS0_16frac_kernel_cudaERNS_18TensorIteratorBaseEENKUlvE_clEvENKUlvE_clEvEUldE_EEvS4_RKT_EUliE_EEviT1_)
        /*0338*/ 	.word	0x0000001a


	//----- nvinfo : EIATTR_FRAME_SIZE
	.align		4
.L_179:
        /*033c*/ 	.byte	0x04, 0x11
        /*033e*/ 	.short	(.L_181 - .L_180)
	.align		4
.L_180:
        /*0340*/ 	.word	index@(_ZN2at6native18elementwise_kernelILi128ELi4EZNS0_15gpu_kernel_implIZZZNS0_16frac_kernel_cudaERNS_18TensorIteratorBaseEENKUlvE_clEvENKUlvE_clEvEUldE_EEvS4_RKT_EUliE_EEviT1_)
        /*0344*/ 	.word	0x00000000


	//----- nvinfo : EIATTR_REGCOUNT
	.align		4
.L_181:
        /*0348*/ 	.byte	0x04, 0x2f
        /*034a*/ 	.short	(.L_183 - .L_182)
	.align		4
.L_182:
        /*034c*/ 	.word	index@(_ZN2at6native29vectorized_elementwise_kernelILi8EZZZNS0_16frac_kernel_cudaERNS_18TensorIteratorBaseEENKUlvE_clEvENKUlvE0_clEvEUlfE_St5arrayIPcLm2EEEEviT0_T1_)
        /*0350*/ 	.word	0x00000004


	//----- nvinfo : EIATTR_FRAME_SIZE
	.align		4
.L_183:
        /*0354*/ 	.byte	0x04, 0x11
        /*0356*/ 	.short	(.L_185 - .L_184)
	.align		4
.L_184:
        /*0358*/ 	.word	index@(_ZN2at6native29vectorized_elementwise_kernelILi8EZZZNS0_16frac_kernel_cudaERNS_18TensorIteratorBaseEENKUlvE_clEvENKUlvE0_clEvEUlfE_St5arrayIPcLm2EEEEviT0_T1_)
        /*035c*/ 	.word	0x00000000


	//----- nvinfo : EIATTR_REGCOUNT
	.align		4
.L_185:
        /*0360*/ 	.byte	0x04, 0x2f
        /*0362*/ 	.short	(.L_187 - .L_186)
	.align		4
.L_186:
        /*0364*/ 	.word	index@(_ZN2at6native29vectorized_elementwise_kernelILi4EZZZNS0_16frac_kernel_cudaERNS_18TensorIteratorBaseEENKUlvE_clEvENKUlvE0_clEvEUlfE_St5arrayIPcLm2EEEEviT0_T1_)
        /*0368*/ 	.word	0x0000001c


	//----- nvinfo : EIATTR_FRAME_SIZE
	.align		4
.L_187:
        /*036c*/ 	.byte	0x04, 0x11
        /*036e*/ 	.short	(.L_189 - .L_188)
	.align		4
.L_188:
        /*0370*/ 	.word	index@(_ZN2at6native29vectorized_elementwise_kernelILi4EZZZNS0_16frac_kernel_cudaERNS_18TensorIteratorBaseEENKUlvE_clEvENKUlvE0_clEvEUlfE_St5arrayIPcLm2EEEEviT0_T1_)
        /*0374*/ 	.word	0x00000000


	//----- nvinfo : EIATTR_REGCOUNT
	.align		4
.L_189:
        /*0378*/ 	.byte	0x04, 0x2f
        /*037a*/ 	.short	(.L_191 - .L_190)
	.align		4
.L_190:
        /*037c*/ 	.word	index@(_ZN2at6native29vectorized_elementwise_kernelILi2EZZZNS0_16frac_kernel_cudaERNS_18TensorIteratorBaseEENKUlvE_clEvENKUlvE0_clEvEUlfE_St5arrayIPcLm2EEEEviT0_T1_)
        /*0380*/ 	.word	0x0000001a


	//----- nvinfo : EIATTR_FRAME_SIZE
	.align		4
.L_191:
        /*0384*/ 	.byte	0x04, 0x11
        /*0386*/ 	.short	(.L_193 - .L_192)
	.align		4
.L_192:
        /*0388*/ 	.word	index@(_ZN2at6native29vectorized_elementwise_kernelILi2EZZZNS0_16frac_kernel_cudaERNS_18TensorIteratorBaseEENKUlvE_clEvENKUlvE0_clEvEUlfE_St5arrayIPcLm2EEEEviT0_T1_)
        /*038c*/ 	.word	0x00000000


	//----- nvinfo : EIATTR_REGCOUNT
	.align		4
.L_193:
        /*0390*/ 	.byte	0x04, 0x2f
        /*0392*/ 	.short	(.L_195 - .L_194)
	.align		4
.L_194:
        /*0394*/ 	.word	index@(_ZN2at6native27unrolled_elementwise_kernelIZZZNS0_16frac_kernel_cudaERNS_18TensorIteratorBaseEENKUlvE_clEvENKUlvE0_clEvEUlfE_St5arrayIPcLm2EELi4E23TrivialOffsetCalculatorILi1EjESB_NS0_6memory15LoadWithoutCastENSC_16StoreWithoutCastEEEviT_T0_T2_T3_T4_T5_)
        /*0398*/ 	.word	0x00000016


	//----- nvinfo : EIATTR_FRAME_SIZE
	.align		4
.L_195:
        /*039c*/ 	.byte	0x04, 0x11
        /*039e*/ 	.short	(.L_197 - .L_196)
	.align		4
.L_196:
        /*03a0*/ 	.word	index@(_ZN2at6native27unrolled_elementwise_kernelIZZZNS0_16frac_kernel_cudaERNS_18TensorIteratorBaseEENKUlvE_clEvENKUlvE0_clEvEUlfE_St5arrayIPcLm2EELi4E23TrivialOffsetCalculatorILi1EjESB_NS0_6memory15LoadWithoutCastENSC_16StoreWithoutCastEEEviT_T0_T2_T3_T4_T5_)
        /*03a4*/ 	.word	0x00000000


	//----- nvinfo : EIATTR_REGCOUNT
	.align		4
.L_197:
        /*03a8*/ 	.byte	0x04, 0x2f
        /*03aa*/ 	.short	(.L_199 - .L_198)
	.align		4
.L_198:
        /*03ac*/ 	.word	index@(_ZN2at6native18elementwise_kernelILi128ELi2EZNS0_22gpu_kernel_impl_nocastIZZZNS0_16frac_kernel_cudaERNS_18TensorIteratorBaseEENKUlvE_clEvENKUlvE0_clEvEUlfE_EEvS4_RKT_EUliE_EEviT1_)
        /*03b0*/ 	.word	0x0000000c


	//----- nvinfo : EIATTR_FRAME_SIZE
	.align		4
.L_199:
        /*03b4*/ 	.byte	0x04, 0x11
        /*03b6*/ 	.short	(.L_201 - .L_200)
	.align		4
.L_200:
        /*03b8*/ 	.word	index@(_ZN2at6native18elementwise_kernelILi128ELi2EZNS0_22gpu_kernel_impl_nocastIZZZNS0_16frac_kernel_cudaERNS_18TensorIteratorBaseEENKUlvE_clEvENKUlvE0_clEvEUlfE_EEvS4_RKT_EUliE_EEviT1_)
        /*03bc*/ 	.word	0x00000000


	//----- nvinfo : EIATTR_REGCOUNT
	.align		4
.L_201:
        /*03c0*/ 	.byte	0x04, 0x2f
        /*03c2*/ 	.short	(.L_203 - .L_202)
	.align		4
.L_202:
        /*03c4*/ 	.word	index@(_ZN2at6native27unrolled_elementwise_kernelIZZZNS0_16frac_kernel_cudaERNS_18TensorIteratorBaseEENKUlvE_clEvENKUlvE0_clEvEUlfE_St5arrayIPcLm2EELi4E23TrivialOffsetCalculatorILi1EjESB_NS0_6memory12LoadWithCastILi1EEENSC_13StoreWithCastILi1EEEEEviT_T0_T2_T3_T4_T5_)
        /*03c8*/ 	.word	0x00000020


	//----- nvinfo : EIATTR_FRAME_SIZE
	.align		4
.L_203:
        /*03cc*/ 	.byte	0x04, 0x11
        /*03ce*/ 	.short	(.L_205 - .L_204)
	.align		4
.L_204:
        /*03d0*/ 	.word	index@(_ZN2at6native27unrolled_elementwise_kernelIZZZNS0_16frac_kernel_cudaERNS_18TensorIteratorBaseEENKUlvE_clEvENKUlvE0_clEvEUlfE_St5arrayIPcLm2EELi4E23TrivialOffsetCalculatorILi1EjESB_NS0_6memory12LoadWithCastILi1EEENSC_13StoreWithCastILi1EEEEEviT_T0_T2_T3_T4_T5_)
        /*03d4*/ 	.word	0x00000000


	//----- nvinfo : EIATTR_REGCOUNT
	.align		4
.L_205:
        /*03d8*/ 	.byte	0x04, 0x2f
        /*03da*/ 	.short	(.L_207 - .L_206)
	.align		4
.L_206:
        /*03dc*/ 	.word	index@(_ZN2at6native18elementwise_kernelILi128ELi4EZNS0_15gpu_kernel_implIZZZNS0_16frac_kernel_cudaERNS_18TensorIteratorBaseEENKUlvE_clEvENKUlvE0_clEvEUlfE_EEvS4_RKT_EUliE_EEviT1_)
        /*03e0*/ 	.word	0x0000001a


	//----- nvinfo : EIATTR_FRAME_SIZE
	.align		4
.L_207:
        /*03e4*/ 	.byte	0x04, 0x11
        /*03e6*/ 	.short	(.L_209 - .L_208)
	.align		4
.L_208:
        /*03e8*/ 	.word	index@(_ZN2at6native18elementwise_kernelILi128ELi4EZNS0_15gpu_kernel_implIZZZNS0_16frac_kernel_cudaERNS_18TensorIteratorBaseEENKUlvE_clEvENKUlvE0_clEvEUlfE_EEvS4_RKT_EUliE_EEviT1_)
        /*03ec*/ 	.word	0x00000000


	//----- nvinfo : EIATTR_REGCOUNT
	.align		4
.L_209:
        /*03f0*/ 	.byte	0x04, 0x2f
        /*03f2*/ 	.short	(.L_211 - .L_210)
	.align		4
.L_210:
        /*03f4*/ 	.word	index@(_ZN2at6native29vectorized_elementwise_kernelILi8EZZZNS0_16frac_kernel_cudaERNS_18TensorIteratorBaseEENKUlvE_clEvENKUlvE1_clEvEUlN3c104HalfEE_St5arrayIPcLm2EEEEviT0_T1_)
        /*03f8*/ 	.word	0x00000004


	//----- nvinfo : EIATTR_FRAME_SIZE
	.align		4
.L_211:
        /*03fc*/ 	.byte	0x04, 0x11
        /*03fe*/ 	.short	(.L_213 - .L_212)
	.align		4
.L_212:
        /*0400*/ 	.word	index@(_ZN2at6native29vectorized_elementwise_kernelILi8EZZZNS0_16frac_kernel_cudaERNS_18TensorIteratorBaseEENKUlvE_clEvENKUlvE1_clEvEUlN3c104HalfEE_St5arrayIPcLm2EEEEviT0_T1_)
        /*0404*/ 	.word	0x00000000


	//----- nvinfo : EIATTR_REGCOUNT
	.align		4
.L_213:
        /*0408*/ 	.byte	0x04, 0x2f
        /*040a*/ 	.short	(.L_215 - .L_214)
	.align		4
.L_214:
        /*040c*/ 	.word	index@(_ZN2at6native29vectorized_elementwise_kernelILi4EZZZNS0_16frac_kernel_cudaERNS_18TensorIteratorBaseEENKUlvE_clEvENKUlvE1_clEvEUlN3c104HalfEE_St5arrayIPcLm2EEEEviT0_T1_)
        /*0410*/ 	.word	0x00000018


	//----- nvinfo : EIATTR_FRAME_SIZE
	.align		4
.L_215:
        /*0414*/ 	.byte	0x04, 0x11
        /*0416*/ 	.short	(.L_217 - .L_216)
	.align		4
.L_216:
        /*0418*/ 	.word	index@(_ZN2at6native29vectorized_elementwise_kernelILi4EZZZNS0_16frac_kernel_cudaERNS_18TensorIteratorBaseEENKUlvE_clEvENKUlvE1_clEvEUlN3c104HalfEE_St5arrayIPcLm2EEEEviT0_T1_)
        /*041c*/ 	.word	0x00000000


	//----- nvinfo : EIATTR_REGCOUNT
	.align		4
.L_217:
        /*0420*/ 	.byte	0x04, 0x2f
        /*0422*/ 	.short	(.L_219 - .L_218)
	.align		4
.L_218:
        /*0424*/ 	.word	index@(_ZN2at6native29vectorized_elementwise_kernelILi2EZZZNS0_16frac_kernel_cudaERNS_18TensorIteratorBaseEENKUlvE_clEvENKUlvE1_clEvEUlN3c104HalfEE_St5arrayIPcLm2EEEEviT0_T1_)
        /*0428*/ 	.word	0x00000018


	//----- nvinfo : EIATTR_FRAME_SIZE
	.align		4
.L_219:
        /*042c*/ 	.byte	0x04, 0x11
        /*042e*/ 	.short	(.L_221 - .L_220)
	.align		4
.L_220:
        /*0430*/ 	.word	index@(_ZN2at6native29vectorized_elementwise_kernelILi2EZZZNS0_16frac_kernel_cudaERNS_18TensorIteratorBaseEENKUlvE_clEvENKUlvE1_clEvEUlN3c104HalfEE_St5arrayIPcLm2EEEEviT0_T1_)
        /*0434*/ 	.word	0x00000000


	//----- nvinfo : EIATTR_REGCOUNT
	.align		4
.L_221:
        /*0438*/ 	.byte	0x04, 0x2f
        /*043a*/ 	.short	(.L_223 - .L_222)
	.align		4
.L_222:
        /*043c*/ 	.word	index@(_ZN2at6native27unrolled_elementwise_kernelIZZZNS0_16frac_kernel_cudaERNS_18TensorIteratorBaseEENKUlvE_clEvENKUlvE1_clEvEUlN3c104HalfEE_St5arrayIPcLm2EELi4E23TrivialOffsetCalculatorILi1EjESD_NS0_6memory15LoadWithoutCastENSE_16StoreWithoutCastEEEviT_T0_T2_T3_T4_T5_)
        /*0440*/ 	.word	0x00000014


	//----- nvinfo : EIATTR_FRAME_SIZE
	.align		4
.L_223:
        /*0444*/ 	.byte	0x04, 0x11
        /*0446*/ 	.short	(.L_225 - .L_224)
	.align		4
.L_224:
        /*0448*/ 	.word	index@(_ZN2at6native27unrolled_elementwise_kernelIZZZNS0_16frac_kernel_cudaERNS_18TensorIteratorBaseEENKUlvE_clEvENKUlvE1_clEvEUlN3c104HalfEE_St5arrayIPcLm2EELi4E23TrivialOffsetCalculatorILi1EjESD_NS0_6memory15LoadWithoutCastENSE_16StoreWithoutCastEEEviT_T0_T2_T3_T4_T5_)
        /*044c*/ 	.word	0x00000000


	//----- nvinfo : EIATTR_REGCOUNT
	.align		4
.L_225:
        /*0450*/ 	.byte	0x04, 0x2f
        /*0452*/ 	.short	(.L_227 - .L_226)
	.align		4
.L_226:
        /*0454*/ 	.word	index@(_ZN2at6native18elementwise_kernelILi128ELi4EZNS0_22gpu_kernel_impl_nocastIZZZNS0_16frac_kernel_cudaERNS_18TensorIteratorBaseEENKUlvE_clEvENKUlvE1_clEvEUlN3c104HalfEE_EEvS4_RKT_EUliE_EEviT1_)
        /*0458*/ 	.word	0x0000000c


	//----- nvinfo : EIATTR_FRAME_SIZE
	.align		4
.L_227:
        /*045c*/ 	.byte	0x04, 0x11
        /*045e*/ 	.short	(.L_229 - .L_228)
	.align		4
.L_228:
        /*0460*/ 	.word	index@(_ZN2at6native18elementwise_kernelILi128ELi4EZNS0_22gpu_kernel_impl_nocastIZZZNS0_16frac_kernel_cudaERNS_18TensorIteratorBaseEENKUlvE_clEvENKUlvE1_clEvEUlN3c104HalfEE_EEvS4_RKT_EUliE_EEviT1_)
        /*0464*/ 	.word	0x00000000


	//----- nvinfo : EIATTR_REGCOUNT
	.align		4
.L_229:
        /*0468*/ 	.byte	0x04, 0x2f
        /*046a*/ 	.short	(.L_231 - .L_230)
	.align		4
.L_230:
        /*046c*/ 	.word	index@(_ZN2at6native27unrolled_elementwise_kernelIZZZNS0_16frac_kernel_cudaERNS_18TensorIteratorBaseEENKUlvE_clEvENKUlvE1_clEvEUlN3c104HalfEE_St5arrayIPcLm2EELi4E23TrivialOffsetCalculatorILi1EjESD_NS0_6memory12LoadWithCastILi1EEENSE_13StoreWithCastILi1EEEEEviT_T0_T2_T3_T4_T5_)
        /*0470*/ 	.word	0x0000001c


	//----- nvinfo : EIATTR_FRAME_SIZE
	.align		4
.L_231:
        /*0474*/ 	.byte	0x04, 0x11
        /*0476*/ 	.short	(.L_233 - .L_232)
	.align		4
.L_232:
        /*0478*/ 	.word	index@(_ZN2at6native27unrolled_elementwise_kernelIZZZNS0_16frac_kernel_cudaERNS_18TensorIteratorBaseEENKUlvE_clEvENKUlvE1_clEvEUlN3c104HalfEE_St5arrayIPcLm2EELi4E23TrivialOffsetCalculatorILi1EjESD_NS0_6memory12LoadWithCastILi1EEENSE_13StoreWithCastILi1EEEEEviT_T0_T2_T3_T4_T5_)
        /*047c*/ 	.word	0x00000000


	//----- nvinfo : EIATTR_REGCOUNT
	.align		4
.L_233:
        /*0480*/ 	.byte	0x04, 0x2f
        /*0482*/ 	.short	(.L_235 - .L_234)
	.align		4
.L_234:
        /*0484*/ 	.word	index@(_ZN2at6native18elementwise_kernelILi128ELi4EZNS0_15gpu_kernel_implIZZZNS0_16frac_kernel_cudaERNS_18TensorIteratorBaseEENKUlvE_clEvENKUlvE1_clEvEUlN3c104HalfEE_EEvS4_RKT_EUliE_EEviT1_)
        /*0488*/ 	.word	0x0000001a


	//----- nvinfo : EIATTR_FRAME_SIZE
	.align		4
.L_235:
        /*048c*/ 	.byte	0x04, 0x11
        /*048e*/ 	.short	(.L_237 - .L_236)
	.align		4
.L_236:
        /*0490*/ 	.word	index@(_ZN2at6native18elementwise_kernelILi128ELi4EZNS0_15gpu_kernel_implIZZZNS0_16frac_kernel_cudaERNS_18TensorIteratorBaseEENKUlvE_clEvENKUlvE1_clEvEUlN3c104HalfEE_EEvS4_RKT_EUliE_EEviT1_)
        /*0494*/ 	.word	0x00000000


	//----- nvinfo : EIATTR_REGCOUNT
	.align		4
.L_237:
        /*0498*/ 	.byte	0x04, 0x2f
        /*049a*/ 	.short	(.L_239 - .L_238)
	.align		4
.L_238:
        /*049c*/ 	.word	index@(_ZN2at6native29vectorized_elementwise_kernelILi8EZZZNS0_16frac_kernel_cudaERNS_18TensorIteratorBaseEENKUlvE_clEvENKUlvE2_clEvEUlN3c108BFloat16EE_St5arrayIPcLm2EEEEviT0_T1_)
        /*04a0*/ 	.word	0x00000004


	//----- nvinfo : EIATTR_FRAME_SIZE
	.align		4
.L_239:
        /*04a4*/ 	.byte	0x04, 0x11
        /*04a6*/ 	.short	(.L_241 - .L_240)
	.align		4
.L_240:
        /*04a8*/ 	.word	index@(_ZN2at6native29vectorized_elementwise_kernelILi8EZZZNS0_16frac_kernel_cudaERNS_18TensorIteratorBaseEENKUlvE_clEvENKUlvE2_clEvEUlN3c108BFloat16EE_St5arrayIPcLm2EEEEviT0_T1_)
        /*04ac*/ 	.word	0x00000000


	//----- nvinfo : EIATTR_REGCOUNT
	.align		4
.L_241:
        /*04b0*/ 	.byte	0x04, 0x2f
        /*04b2*/ 	.short	(.L_243 - .L_242)
	.align		4
.L_242:
        /*04b4*/ 	.word	index@(_ZN2at6native29vectorized_elementwise_kernelILi4EZZZNS0_16frac_kernel_cudaERNS_18TensorIteratorBaseEENKUlvE_clEvENKUlvE2_clEvEUlN3c108BFloat16EE_St5arrayIPcLm2EEEEviT0_T1_)
        /*04b8*/ 	.word	0x0000001a


	//----- nvinfo : EIATTR_FRAME_SIZE
	.align		4
.L_243:
        /*04bc*/ 	.byte	0x04, 0x11
        /*04be*/ 	.short	(.L_245 - .L_244)
	.align		4
.L_244:
        /*04c0*/ 	.word	index@(_ZN2at6native29vectorized_elementwise_kernelILi4EZZZNS0_16frac_kernel_cudaERNS_18TensorIteratorBaseEENKUlvE_clEvENKUlvE2_clEvEUlN3c108BFloat16EE_St5arrayIPcLm2EEEEviT0_T1_)
        /*04c4*/ 	.word	0x00000000


	//----- nvinfo : EIATTR_REGCOUNT
	.align		4
.L_245:
        /*04c8*/ 	.byte	0x04, 0x2f
        /*04ca*/ 	.short	(.L_247 - .L_246)
	.align		4
.L_246:
        /*04cc*/ 	.word	index@(_ZN2at6native29vectorized_elementwise_kernelILi2EZZZNS0_16frac_kernel_cudaERNS_18TensorIteratorBaseEENKUlvE_clEvENKUlvE2_clEvEUlN3c108BFloat16EE_St5arrayIPcLm2EEEEviT0_T1_)
        /*04d0*/ 	.word	0x0000001a


	//----- nvinfo : EIATTR_FRAME_SIZE
	.align		4
.L_247:
        /*04d4*/ 	.byte	0x04, 0x11
        /*04d6*/ 	.short	(.L_249 - .L_248)
	.align		4
.L_248:
        /*04d8*/ 	.word	index@(_ZN2at6native29vectorized_elementwise_kernelILi2EZZZNS0_16frac_kernel_cudaERNS_18TensorIteratorBaseEENKUlvE_clEvENKUlvE2_clEvEUlN3c108BFloat16EE_St5arrayIPcLm2EEEEviT0_T1_)
        /*04dc*/ 	.word	0x00000000


	//----- nvinfo : EIATTR_REGCOUNT
	.align		4
.L_249:
        /*04e0*/ 	.byte	0x04, 0x2f
        /*04e2*/ 	.short	(.L_251 - .L_250)
	.align		4
.L_250:
        /*04e4*/ 	.word	index@(_ZN2at6native27unrolled_elementwise_kernelIZZZNS0_16frac_kernel_cudaERNS_18TensorIteratorBaseEENKUlvE_clEvENKUlvE2_clEvEUlN3c108BFloat16EE_St5arrayIPcLm2EELi4E23TrivialOffsetCalculatorILi1EjESD_NS0_6memory15LoadWithoutCastENSE_16StoreWithoutCastEEEviT_T0_T2_T3_T4_T5_)
        /*04e8*/ 	.word	0x00000014


	//----- nvinfo : EIATTR_FRAME_SIZE
	.align		4
.L_251:
        /*04ec*/ 	.byte	0x04, 0x11
        /*04ee*/ 	.short	(.L_253 - .L_252)
	.align		4
.L_252:
        /*04f0*/ 	.word	index@(_ZN2at6native27unrolled_elementwise_kernelIZZZNS0_16frac_kernel_cudaERNS_18TensorIteratorBaseEENKUlvE_clEvENKUlvE2_clEvEUlN3c108BFloat16EE_St5arrayIPcLm2EELi4E23TrivialOffsetCalculatorILi1EjESD_NS0_6memory15LoadWithoutCastENSE_16StoreWithoutCastEEEviT_T0_T2_T3_T4_T5_)
        /*04f4*/ 	.word	0x00000000


	//----- nvinfo : EIATTR_REGCOUNT
	.align		4
.L_253:
        /*04f8*/ 	.byte	0x04, 0x2f
        /*04fa*/ 	.short	(.L_255 - .L_254)
	.align		4
.L_254:
        /*04fc*/ 	.word	index@(_ZN2at6native18elementwise_kernelILi128ELi4EZNS0_22gpu_kernel_impl_nocastIZZZNS0_16frac_kernel_cudaERNS_18TensorIteratorBaseEENKUlvE_clEvENKUlvE2_clEvEUlN3c108BFloat16EE_EEvS4_RKT_EUliE_EEviT1_)
        /*0500*/ 	.word	0x0000000c


	//----- nvinfo : EIATTR_FRAME_SIZE
	.align		4
.L_255:
        /*0504*/ 	.byte	0x04, 0x11
        /*0506*/ 	.short	(.L_257 - .L_256)
	.align		4
.L_256:
        /*0508*/ 	.word	index@(_ZN2at6native18elementwise_kernelILi128ELi4EZNS0_22gpu_kernel_impl_nocastIZZZNS0_16frac_kernel_cudaERNS_18TensorIteratorBaseEENKUlvE_clEvENKUlvE2_clEvEUlN3c108BFloat16EE_EEvS4_RKT_EUliE_EEviT1_)
        /*050c*/ 	.word	0x00000000


	//----- nvinfo : EIATTR_REGCOUNT
	.align		4
.L_257:
        /*0510*/ 	.byte	0x04, 0x2f
        /*0512*/ 	.short	(.L_259 - .L_258)
	.align		4
.L_258:
        /*0514*/ 	.word	index@(_ZN2at6native27unrolled_elementwise_kernelIZZZNS0_16frac_kernel_cudaERNS_18TensorIteratorBaseEENKUlvE_clEvENKUlvE2_clEvEUlN3c108BFloat16EE_St5arrayIPcLm2EELi4E23TrivialOffsetCalculatorILi1EjESD_NS0_6memory12LoadWithCastILi1EEENSE_13StoreWithCastILi1EEEEEviT_T0_T2_T3_T4_T5_)
        /*0518*/ 	.word	0x0000001c


	//----- nvinfo : EIATTR_FRAME_SIZE
	.align		4
.L_259:
        /*051c*/ 	.byte	0x04, 0x11
        /*051e*/ 	.short	(.L_261 - .L_260)
	.align		4
.L_260:
        /*0520*/ 	.word	index@(_ZN2at6native27unrolled_elementwise_kernelIZZZNS0_16frac_kernel_cudaERNS_18TensorIteratorBaseEENKUlvE_clEvENKUlvE2_clEvEUlN3c108BFloat16EE_St5arrayIPcLm2EELi4E23TrivialOffsetCalculatorILi1EjESD_NS0_6memory12LoadWithCastILi1EEENSE_13StoreWithCastILi1EEEEEviT_T0_T2_T3_T4_T5_)
        /*0524*/ 	.word	0x00000000


	//----- nvinfo : EIATTR_REGCOUNT
	.align		4
.L_261:
        /*0528*/ 	.byte	0x04, 0x2f
        /*052a*/ 	.short	(.L_263 - .L_262)
	.align		4
.L_262:
        /*052c*/ 	.word	index@(_ZN2at6native18elementwise_kernelILi128ELi4EZNS0_15gpu_kernel_implIZZZNS0_16frac_kernel_cudaERNS_18TensorIteratorBaseEENKUlvE_clEvENKUlvE2_clEvEUlN3c108BFloat16EE_EEvS4_RKT_EUliE_EEviT1_)
        /*0530*/ 	.word	0x0000001a


	//----- nvinfo : EIATTR_FRAME_SIZE
	.align		4
.L_263:
        /*0534*/ 	.byte	0x04, 0x11
        /*0536*/ 	.short	(.L_265 - .L_264)
	.align		4
.L_264:
        /*0538*/ 	.word	index@(_ZN2at6native18elementwise_kernelILi128ELi4EZNS0_15gpu_kernel_implIZZZNS0_16frac_kernel_cudaERNS_18TensorIteratorBaseEENKUlvE_clEvENKUlvE2_clEvEUlN3c108BFloat16EE_EEvS4_RKT_EUliE_EEviT1_)
        /*053c*/ 	.word	0x00000000


	//----- nvinfo : EIATTR_REGCOUNT
	.align		4
.L_265:
        /*0540*/ 	.byte	0x04, 0x2f
        /*0542*/ 	.short	(.L_267 - .L_266)
	.align		4
.L_266:
        /*0544*/ 	.word	index@(_ZN2at6native29vectorized_elementwise_kernelILi8EZZZNS0_17floor_kernel_cudaERNS_18TensorIteratorBaseEENKUlvE_clEvENKUlvE_clEvEUldE_St5arrayIPcLm2EEEEviT0_T1_)
        /*0548*/ 	.word	0x00000004


	//----- nvinfo : EIATTR_FRAME_SIZE
	.align		4
.L_267:
        /*054c*/ 	.byte	0x04, 0x11
        /*054e*/ 	.short	(.L_269 - .L_268)
	.align		4
.L_268:
        /*0550*/ 	.word	index@(_ZN2at6native29vectorized_elementwise_kernelILi8EZZZNS0_17floor_kernel_cudaERNS_18TensorIteratorBaseEENKUlvE_clEvENKUlvE_clEvEUldE_St5arrayIPcLm2EEEEviT0_T1_)
        /*0554*/ 	.word	0x00000000


	//----- nvinfo : EIATTR_REGCOUNT
	.align		4
.L_269:
        /*0558*/ 	.byte	0x04, 0x2f
        /*055a*/ 	.short	(.L_271 - .L_270)
	.align		4
.L_270:
        /*055c*/ 	.word	index@(_ZN2at6native29vectorized_elementwise_kernelILi4EZZZNS0_17floor_kernel_cudaERNS_18TensorIteratorBaseEENKUlvE_clEvENKUlvE_clEvEUldE_St5arrayIPcLm2EEEEviT0_T1_)
        /*0560*/ 	.word	0x00000020


	//----- nvinfo : EIATTR_FRAME_SIZE
	.align		4
.L_271:
        /*0564*/ 	.byte	0x04, 0x11
        /*0566*/ 	.short	(.L_273 - .L_272)
	.align		4
.L_272:
        /*0568*/ 	.word	index@(_ZN2at6native29vectorized_elementwise_kernelILi4EZZZNS0_17floor_kernel_cudaERNS_18TensorIteratorBaseEENKUlvE_clEvENKUlvE_clEvEUldE_St5arrayIPcLm2EEEEviT0_T1_)
        /*056c*/ 	.word	0x00000000


	//----- nvinfo : EIATTR_REGCOUNT
	.align		4
.L_273:
        /*0570*/ 	.byte	0x04, 0x2f
        /*0572*/ 	.short	(.L_275 - .L_274)
	.align		4
.L_274:
        /*0574*/ 	.word	index@(_ZN2at6native29vectorized_elementwise_kernelILi2EZZZNS0_17floor_kernel_cudaERNS_18TensorIteratorBaseEENKUlvE_clEvENKUlvE_clEvEUldE_St5arrayIPcLm2EEEEviT0_T1_)
        /*0578*/ 	.word	0x00000020


	//----- nvinfo : EIATTR_FRAME_SIZE
	.align		4
.L_275:
        /*057c*/ 	.byte	0x04, 0x11
        /*057e*/ 	.short	(.L_277 - .L_276)
	.align		4
.L_276:
        /*0580*/ 	.word	index@(_ZN2at6native29vectorized_elementwise_kernelILi2EZZZNS0_17floor_kernel_cudaERNS_18TensorIteratorBaseEENKUlvE_clEvENKUlvE_clEvEUldE_St5arrayIPcLm2EEEEviT0_T1_)
        /*0584*/ 	.word	0x00000000


	//----- nvinfo : EIATTR_REGCOUNT
	.align		4
.L_277:
        /*0588*/ 	.byte	0x04, 0x2f
        /*058a*/ 	.short	(.L_279 - .L_278)
	.align		4
.L_278:
        /*058c*/ 	.word	index@(_ZN2at6native27unrolled_elementwise_kernelIZZZNS0_17floor_kernel_cudaERNS_18TensorIteratorBaseEENKUlvE_clEvENKUlvE_clEvEUldE_St5arrayIPcLm2EELi4E23TrivialOffsetCalculatorILi1EjESB_NS0_6memory15LoadWithoutCastENSC_16StoreWithoutCastEEEviT_T0_T2_T3_T4_T5_)
        /*0590*/ 	.word	0x00000018


	//----- nvinfo : EIATTR_FRAME_SIZE
	.align		4
.L_279:
        /*0594*/ 	.byte	0x04, 0x11
        /*0596*/ 	.short	(.L_281 - .L_280)
	.align		4
.L_280:
        /*0598*/ 	.word	index@(_ZN2at6native27unrolled_elementwise_kernelIZZZNS0_17floor_kernel_cudaERNS_18TensorIteratorBaseEENKUlvE_clEvENKUlvE_clEvEUldE_St5arrayIPcLm2EELi4E23TrivialOffsetCalculatorILi1EjESB_NS0_6memory15LoadWithoutCastENSC_16StoreWithoutCastEEEviT_T0_T2_T3_T4_T5_)
        /*059c*/ 	.word	0x00000000


	//----- nvinfo : EIATTR_REGCOUNT
	.align		4
.L_281:
        /*05a0*/ 	.byte	0x04, 0x2f
        /*05a2*/ 	.short	(.L_283 - .L_282)
	.align		4
.L_282:
        /*05a4*/ 	.word	index@(_ZN2at6native18elementwise_kernelILi128ELi2EZNS0_22gpu_kernel_impl_nocastIZZZNS0_17floor_kernel_cudaERNS_18TensorIteratorBaseEENKUlvE_clEvENKUlvE_clEvEUldE_EEvS4_RKT_EUliE_EEviT1_)
        /*05a8*/ 	.word	0x0000000c


	//----- nvinfo : EIATTR_FRAME_SIZE
	.align		4
.L_283:
        /*05ac*/ 	.byte	0x04, 0x11
        /*05ae*/ 	.short	(.L_285 - .L_284)
	.align		4
.L_284:
        /*05b0*/ 	.word	index@(_ZN2at6native18elementwise_kernelILi128ELi2EZNS0_22gpu_kernel_impl_nocastIZZZNS0_17floor_kernel_cudaERNS_18TensorIteratorBaseEENKUlvE_clEvENKUlvE_clEvEUldE_EEvS4_RKT_EUliE_EEviT1_)
        /*05b4*/ 	.word	0x00000000


	//----- nvinfo : EIATTR_REGCOUNT
	.align		4
.L_285:
        /*05b8*/ 	.byte	0x04, 0x2f
        /*05ba*/ 	.short	(.L_287 - .L_286)
	.align		4
.L_286:
        /*05bc*/ 	.word	index@(_ZN2at6native27unrolled_elementwise_kernelIZZZNS0_17floor_kernel_cudaERNS_18TensorIteratorBaseEENKUlvE_clEvENKUlvE_clEvEUldE_St5arrayIPcLm2EELi4E23TrivialOffsetCalculatorILi1EjESB_NS0_6memory12LoadWithCastILi1EEENSC_13StoreWithCastILi1EEEEEviT_T0_T2_T3_T4_T5_)
        /*05c0*/ 	.word	0x00000028


	//----- nvinfo : EIATTR_FRAME_SIZE
	.align		4
.L_287:
        /*05c4*/ 	.byte	0x04, 0x11
        /*05c6*/ 	.short	(.L_289 - .L_288)
	.align		4
.L_288:
        /*05c8*/ 	.word	index@(_ZN2at6native27unrolled_elementwise_kernelIZZZNS0_17floor_kernel_cudaERNS_18TensorIteratorBaseEENKUlvE_clEvENKUlvE_clEvEUldE_St5arrayIPcLm2EELi4E23TrivialOffsetCalculatorILi1EjESB_NS0_6memory12LoadWithCastILi1EEENSC_13StoreWithCastILi1EEEEEviT_T0_T2_T3_T4_T5_)
        /*05cc*/ 	.word	0x00000000


	//----- nvinfo : EIATTR_REGCOUNT
	.align		4
.L_289:
        /*05d0*/ 	.byte	0x04, 0x2f
        /*05d2*/ 	.short	(.L_291 - .L_290)
	.align		4
.L_290:
        /*05d4*/ 	.word	index@(_ZN2at6native18elementwise_kernelILi128ELi4EZNS0_15gpu_kernel_implIZZZNS0_17floor_kernel_cudaERNS_18TensorIteratorBaseEENKUlvE_clEvENKUlvE_clEvEUldE_EEvS4_RKT_EUliE_EEviT1_)
        /*05d8*/ 	.word	0x0000001a


	//----- nvinfo : EIATTR_FRAME_SIZE
	.align		4
.L_291:
        /*05dc*/ 	.byte	0x04, 0x11
        /*05de*/ 	.short	(.L_293 - .L_292)
	.align		4
.L_292:
        /*05e0*/ 	.word	index@(_ZN2at6native18elementwise_kernelILi128ELi4EZNS0_15gpu_kernel_implIZZZNS0_17floor_kernel_cudaERNS_18TensorIteratorBaseEENKUlvE_clEvENKUlvE_clEvEUldE_EEvS4_RKT_EUliE_EEviT1_)
        /*05e4*/ 	.word	0x00000000


	//----- nvinfo : EIATTR_REGCOUNT
	.align		4
.L_293:
        /*05e8*/ 	.byte	0x04, 0x2f
        /*05ea*/ 	.short	(.L_295 - .L_294)
	.align		4
.L_294:
        /*05ec*/ 	.word	index@(_ZN2at6native29vectorized_elementwise_kernelILi8EZZZNS0_17floor_kernel_cudaERNS_18TensorIteratorBaseEENKUlvE_clEvENKUlvE0_clEvEUlfE_St5arrayIPcLm2EEEEviT0_T1_)
        /*05f0*/ 	.word	0x00000004


	//----- nvinfo : EIATTR_FRAME_SIZE
	.align		4
.L_295:
        /*05f4*/ 	.byte	0x04, 0x11
        /*05f6*/ 	.short	(.L_297 - .L_296)
	.align		4
.L_296:
        /*05f8*/ 	.word	index@(_ZN2at6native29vectorized_elementwise_kernelILi8EZZZNS0_17floor_kernel_cudaERNS_18TensorIteratorBaseEENKUlvE_clEvENKUlvE0_clEvEUlfE_St5arrayIPcLm2EEEEviT0_T1_)
        /*05fc*/ 	.word	0x00000000


	//----- nvinfo : EIATTR_REGCOUNT
	.align		4
.L_297:
        /*0600*/ 	.byte	0x04, 0x2f
        /*0602*/ 	.short	(.L_299 - .L_298)
	.align		4
.L_298:
        /*0604*/ 	.word	index@(_ZN2at6native29vectorized_elementwise_kernelILi4EZZZNS0_17floor_kernel_cudaERNS_18TensorIteratorBaseEENKUlvE_clEvENKUlvE0_clEvEUlfE_St5arrayIPcLm2EEEEviT0_T1_)
        /*0608*/ 	.word	0x0000001a


	//----- nvinfo : EIATTR_FRAME_SIZE
	.align		4
.L_299:
        /*060c*/ 	.byte	0x04, 0x11
        /*060e*/ 	.short	(.L_301 - .L_300)
	.align		4
.L_300:
        /*0610*/ 	.word	index@(_ZN2at6native29vectorized_elementwise_kernelILi4EZZZNS0_17floor_kernel_cudaERNS_18TensorIteratorBaseEENKUlvE_clEvENKUlvE0_clEvEUlfE_St5arrayIPcLm2EEEEviT0_T1_)
        /*0614*/ 	.word	0x00000000


	//----- nvinfo : EIATTR_REGCOUNT
	.align		4
.L_301:
        /*0618*/ 	.byte	0x04, 0x2f
        /*061a*/ 	.short	(.L_303 - .L_302)
	.align		4
.L_302:
        /*061c*/ 	.word	index@(_ZN2at6native29vectorized_elementwise_kernelILi2EZZZNS0_17floor_kernel_cudaERNS_18TensorIteratorBaseEENKUlvE_clEvENKUlvE0_clEvEUlfE_St5arrayIPcLm2EEEEviT0_T1_)
        /*0620*/ 	.word	0x0000001a


	//----- nvinfo : EIATTR_FRAME_SIZE
	.align		4
.L_303:
        /*0624*/ 	.byte	0x04, 0x11
        /*0626*/ 	.short	(.L_305 - .L_304)
	.align		4
.L_304:
        /*0628*/ 	.word	index@(_ZN2at6native29vectorized_elementwise_kernelILi2EZZZNS0_17floor_kernel_cudaERNS_18TensorIteratorBaseEENKUlvE_clEvENKUlvE0_clEvEUlfE_St5arrayIPcLm2EEEEviT0_T1_)
        /*062c*/ 	.word	0x00000000


	//----- nvinfo : EIATTR_REGCOUNT
	.align		4
.L_305:
        /*0630*/ 	.byte	0x04, 0x2f
        /*0632*/ 	.short	(.L_307 - .L_306)
	.align		4
.L_306:
        /*0634*/ 	.word	index@(_ZN2at6native27unrolled_elementwise_kernelIZZZNS0_17floor_kernel_cudaERNS_18TensorIteratorBaseEENKUlvE_clEvENKUlvE0_clEvEUlfE_St5arrayIPcLm2EELi4E23TrivialOffsetCalculatorILi1EjESB_NS0_6memory15LoadWithoutCastENSC_16StoreWithoutCastEEEviT_T0_T2_T3_T4_T5_)
        /*0638*/ 	.word	0x00000016


	//----- nvinfo : EIATTR_FRAME_SIZE
	.align		4
.L_307:
        /*063c*/ 	.byte	0x04, 0x11
        /*063e*/ 	.short	(.L_309 - .L_308)
	.align		4
.L_308:
        /*0640*/ 	.word	index@(_ZN2at6native27unrolled_elementwise_kernelIZZZNS0_17floor_kernel_cudaERNS_18TensorIteratorBaseEENKUlvE_clEvENKUlvE0_clEvEUlfE_St5arrayIPcLm2EELi4E23TrivialOffsetCalculatorILi1EjESB_NS0_6memory15LoadWithoutCastENSC_16StoreWithoutCastEEEviT_T0_T2_T3_T4_T5_)
        /*0644*/ 	.word	0x00000000


	//----- nvinfo : EIATTR_REGCOUNT
	.align		4
.L_309:
        /*0648*/ 	.byte	0x04, 0x2f
        /*064a*/ 	.short	(.L_311 - .L_310)
	.align		4
.L_310:
        /*064c*/ 	.word	index@(_ZN2at6native18elementwise_kernelILi128ELi2EZNS0_22gpu_kernel_impl_nocastIZZZNS0_17floor_kernel_cudaERNS_18TensorIteratorBaseEENKUlvE_clEvENKUlvE0_clEvEUlfE_EEvS4_RKT_EUliE_EEviT1_)
        /*0650*/ 	.word	0x0000000c


	//----- nvinfo : EIATTR_FRAME_SIZE
	.align		4
.L_311:
        /*0654*/ 	.byte	0x04, 0x11
        /*0656*/ 	.short	(.L_313 - .L_312)
	.align		4
.L_312:
        /*0658*/ 	.word	index@(_ZN2at6native18elementwise_kernelILi128ELi2EZNS0_22gpu_kernel_impl_nocastIZZZNS0_17floor_kernel_cudaERNS_18TensorIteratorBaseEENKUlvE_clEvENKUlvE0_clEvEUlfE_EEvS4_RKT_EUliE_EEviT1_)
        /*065c*/ 	.word	0x00000000


	//----- nvinfo : EIATTR_REGCOUNT
	.align		4
.L_313:
        /*0660*/ 	.byte	0x04, 0x2f
        /*0662*/ 	.short	(.L_315 - .L_314)
	.align		4
.L_314:
        /*0664*/ 	.word	index@(_ZN2at6native27unrolled_elementwise_kernelIZZZNS0_17floor_kernel_cudaERNS_18TensorIteratorBaseEENKUlvE_clEvENKUlvE0_clEvEUlfE_St5arrayIPcLm2EELi4E23TrivialOffsetCalculatorILi1EjESB_NS0_6memory12LoadWithCastILi1EEENSC_13StoreWithCastILi1EEEEEviT_T0_T2_T3_T4_T5_)
        /*0668*/ 	.word	0x0000001f


	//----- nvinfo : EIATTR_FRAME_SIZE
	.align		4
.L_315:
        /*066c*/ 	.byte	0x04, 0x11
        /*066e*/ 	.short	(.L_317 - .L_316)
	.align		4
.L_316:
        /*0670*/ 	.word	index@(_ZN2at6native27unrolled_elementwise_kernelIZZZNS0_17floor_kernel_cudaERNS_18TensorIteratorBaseEENKUlvE_clEvENKUlvE0_clEvEUlfE_St5arrayIPcLm2EELi4E23TrivialOffsetCalculatorILi1EjESB_NS0_6memory12LoadWithCastILi1EEENSC_13StoreWithCastILi1EEEEEviT_T0_T2_T3_T4_T5_)
        /*0674*/ 	.word	0x00000000


	//----- nvinfo : EIATTR_REGCOUNT
	.align		4
.L_317:
        /*0678*/ 	.byte	0x04, 0x2f
        /*067a*/ 	.short	(.L_319 - .L_318)
	.align		4
.L_318:
        /*067c*/ 	.word	index@(_ZN2at6native18elementwise_kernelILi128ELi4EZNS0_15gpu_kernel_implIZZZNS0_17floor_kernel_cudaERNS_18TensorIteratorBaseEENKUlvE_clEvENKUlvE0_clEvEUlfE_EEvS4_RKT_EUliE_EEviT1_)
        /*0680*/ 	.word	0x0000001a


	//----- nvinfo : EIATTR_FRAME_SIZE
	.align		4
.L_319:
        /*0684*/ 	.byte	0x04, 0x11
        /*0686*/ 	.short	(.L_321 - .L_320)
	.align		4
.L_320:
        /*0688*/ 	.word	index@(_ZN2at6native18elementwise_kernelILi128ELi4EZNS0_15gpu_kernel_implIZZZNS0_17floor_kernel_cudaERNS_18TensorIteratorBaseEENKUlvE_clEvENKUlvE0_clEvEUlfE_EEvS4_RKT_EUliE_EEviT1_)
        /*068c*/ 	.word	0x00000000


	//----- nvinfo : EIATTR_REGCOUNT
	.align		4
.L_321:
        /*0690*/ 	.byte	0x04, 0x2f
        /*0692*/ 	.short	(.L_323 - .L_322)
	.align		4
.L_322:
        /*0694*/ 	.word	index@(_ZN2at6native29vectorized_elementwise_kernelILi8EZZZNS0_17floor_kernel_cudaERNS_18TensorIteratorBaseEENKUlvE_clEvENKUlvE1_clEvEUlN3c104HalfEE_St5arrayIPcLm2EEEEviT0_T1_)
        /*0698*/ 	.word	0x00000004


	//----- nvinfo : EIATTR_FRAME_SIZE
	.align		4
.L_323:
        /*069c*/ 	.byte	0x04, 0x11
        /*069e*/ 	.short	(.L_325 - .L_324)
	.align		4
.L_324:
        /*06a0*/ 	.word	index@(_ZN2at6native29vectorized_elementwise_kernelILi8EZZZNS0_17floor_kernel_cudaERNS_18TensorIteratorBaseEENKUlvE_clEvENKUlvE1_clEvEUlN3c104HalfEE_St5arrayIPcLm2EEEEviT0_T1_)
        /*06a4*/ 	.word	0x00000000


	//----- nvinfo : EIATTR_REGCOUNT
	.align		4
.L_325:
        /*06a8*/ 	.byte	0x04, 0x2f
        /*06aa*/ 	.short	(.L_327 - .L_326)
	.align		4
.L_326:
        /*06ac*/ 	.word	index@(_ZN2at6native29vectorized_elementwise_kernelILi4EZZZNS0_17floor_kernel_cudaERNS_18TensorIteratorBaseEENKUlvE_clEvENKUlvE1_clEvEUlN3c104HalfEE_St5arrayIPcLm2EEEEviT0_T1_)
        /*06b0*/ 	.word	0x00000017


	//----- nvinfo : EIATTR_FRAME_SIZE
	.align		4
.L_327:
        /*06b4*/ 	.byte	0x04, 0x11
        /*06b6*/ 	.short	(.L_329 - .L_328)
	.align		4
.L_328:
        /*06b8*/ 	.word	index@(_ZN2at6native29vectorized_elementwise_kernelILi4EZZZNS0_17floor_kernel_cudaERNS_18TensorIteratorBaseEENKUlvE_clEvENKUlvE1_clEvEUlN3c104HalfEE_St5arrayIPcLm2EEEEviT0_T1_)
        /*06bc*/ 	.word	0x00000000


	//----- nvinfo : EIATTR_REGCOUNT
	.align		4
.L_329:
        /*06c0*/ 	.byte	0x04, 0x2f
        /*06c2*/ 	.short	(.L_331 - .L_330)
	.align		4
.L_330:
        /*06c4*/ 	.word	index@(_ZN2at6native29vectorized_elementwise_kernelILi2EZZZNS0_17floor_kernel_cudaERNS_18TensorIteratorBaseEENKUlvE_clEvENKUlvE1_clEvEUlN3c104HalfEE_St5arrayIPcLm2EEEEviT0_T1_)
        /*06c8*/ 	.word	0x00000017


	//----- nvinfo : EIATTR_FRAME_SIZE
	.align		4
.L_331:
        /*06cc*/ 	.byte	0x04, 0x11
        /*06ce*/ 	.short	(.L_333 - .L_332)
	.align		4
.L_332:
        /*06d0*/ 	.word	index@(_ZN2at6native29vectorized_elementwise_kernelILi2EZZZNS0_17floor_kernel_cudaERNS_18TensorIteratorBaseEENKUlvE_clEvENKUlvE1_clEvEUlN3c104HalfEE_St5arrayIPcLm2EEEEviT0_T1_)
        /*06d4*/ 	.word	0x00000000


	//----- nvinfo : EIATTR_REGCOUNT
	.align		4
.L_333:
        /*06d8*/ 	.byte	0x04, 0x2f
        /*06da*/ 	.short	(.L_335 - .L_334)
	.align		4
.L_334:
        /*06dc*/ 	.word	index@(_ZN2at6native27unrolled_elementwise_kernelIZZZNS0_17floor_kernel_cudaERNS_18TensorIteratorBaseEENKUlvE_clEvENKUlvE1_clEvEUlN3c104HalfEE_St5arrayIPcLm2EELi4E23TrivialOffsetCalculatorILi1EjESD_NS0_6memory15LoadWithoutCastENSE_16StoreWithoutCastEEEviT_T0_T2_T3_T4_T5_)
        /*06e0*/ 	.word	0x00000014


	//----- nvinfo : EIATTR_FRAME_SIZE
	.align		4
.L_335:
        /*06e4*/ 	.byte	0x04, 0x11
        /*06e6*/ 	.short	(.L_337 - .L_336)
	.align		4
.L_336:
        /*06e8*/ 	.word	index@(_ZN2at6native27unrolled_elementwise_kernelIZZZNS0_17floor_kernel_cudaERNS_18TensorIteratorBaseEENKUlvE_clEvENKUlvE1_clEvEUlN3c104HalfEE_St5arrayIPcLm2EELi4E23TrivialOffsetCalculatorILi1EjESD_NS0_6memory15LoadWithoutCastENSE_16StoreWithoutCastEEEviT_T0_T2_T3_T4_T5_)
        /*06ec*/ 	.word	0x00000000


	//----- nvinfo : EIATTR_REGCOUNT
	.align		4
.L_337:
        /*06f0*/ 	.byte	0x04, 0x2f
        /*06f2*/ 	.short	(.L_339 - .L_338)
	.align		4
.L_338:
        /*06f4*/ 	.word	index@(_ZN2at6native18elementwise_kernelILi128ELi4EZNS0_22gpu_kernel_impl_nocastIZZZNS0_17floor_kernel_cudaERNS_18TensorIteratorBaseEENKUlvE_clEvENKUlvE1_clEvEUlN3c104HalfEE_EEvS4_RKT_EUliE_EEviT1_)
        /*06f8*/ 	.word	0x0000000c


	//----- nvinfo : EIATTR_FRAME_SIZE
	.align		4
.L_339:
        /*06fc*/ 	.byte	0x04, 0x11
        /*06fe*/ 	.short	(.L_341 - .L_340)
	.align		4
.L_340:
        /*0700*/ 	.word	index@(_ZN2at6native18elementwise_kernelILi128ELi4EZNS0_22gpu_kernel_impl_nocastIZZZNS0_17floor_kernel_cudaERNS_18TensorIteratorBaseEENKUlvE_clEvENKUlvE1_clEvEUlN3c104HalfEE_EEvS4_RKT_EUliE_EEviT1_)
        /*0704*/ 	.word	0x00000000


	//----- nvinfo : EIATTR_REGCOUNT
	.align		4
.L_341:
        /*0708*/ 	.byte	0x04, 0x2f
        /*070a*/ 	.short	(.L_343 - .L_342)
	.align		4
.L_342:
        /*070c*/ 	.word	index@(_ZN2at6native27unrolled_elementwise_kernelIZZZNS0_17floor_kernel_cudaERNS_18TensorIteratorBaseEENKUlvE_clEvENKUlvE1_clEvEUlN3c104HalfEE_St5arrayIPcLm2EELi4E23TrivialOffsetCalculatorILi1EjESD_NS0_6memory12LoadWithCastILi1EEENSE_13StoreWithCastILi1EEEEEviT_T0_T2_T3_T4_T5_)
        /*0710*/ 	.word	0x0000001c


	//----- nvinfo : EIATTR_FRAME_SIZE
	.align		4
.L_343:
        /*0714*/ 	.byte	0x04, 0x11
        /*0716*/ 	.short	(.L_345 - .L_344)
	.align		4
.L_344:
        /*0718*/ 	.word	index@(_ZN2at6native27unrolled_elementwise_kernelIZZZNS0_17floor_kernel_cudaERNS_18TensorIteratorBaseEENKUlvE_clEvENKUlvE1_clEvEUlN3c104HalfEE_St5arrayIPcLm2EELi4E23TrivialOffsetCalculatorILi1EjESD_NS0_6memory12LoadWithCastILi1EEENSE_13StoreWithCastILi1EEEEEviT_T0_T2_T3_T4_T5_)
        /*071c*/ 	.word	0x00000000


	//----- nvinfo : EIATTR_REGCOUNT
	.align		4
.L_345:
        /*0720*/ 	.byte	0x04, 0x2f
        /*0722*/ 	.short	(.L_347 - .L_346)
	.align		4
.L_346:
        /*0724*/ 	.word	index@(_ZN2at6native18elementwise_kernelILi128ELi4EZNS0_15gpu_kernel_implIZZZNS0_17floor_kernel_cudaERNS_18TensorIteratorBaseEENKUlvE_clEvENKUlvE1_clEvEUlN3c104HalfEE_EEvS4_RKT_EUliE_EEviT1_)
        /*0728*/ 	.word	0x0000001a


	//----- nvinfo : EIATTR_FRAME_SIZE
	.align		4
.L_347:
        /*072c*/ 	.byte	0x04, 0x11
        /*072e*/ 	.short	(.L_349 - .L_348)
	.align		4
.L_348:
        /*0730*/ 	.word	index@(_ZN2at6native18elementwise_kernelILi128ELi4EZNS0_15gpu_kernel_implIZZZNS0_17floor_kernel_cudaERNS_18TensorIteratorBaseEENKUlvE_clEvENKUlvE1_clEvEUlN3c104HalfEE_EEvS4_RKT_EUliE_EEviT1_)
        /*0734*/ 	.word	0x00000000


	//----- nvinfo : EIATTR_REGCOUNT
	.align		4
.L_349:
        /*0738*/ 	.byte	0x04, 0x2f
        /*073a*/ 	.short	(.L_351 - .L_350)
	.align		4
.L_350:
        /*073c*/ 	.word	index@(_ZN2at6native29vectorized_elementwise_kernelILi8EZZZNS0_17floor_kernel_cudaERNS_18TensorIteratorBaseEENKUlvE_clEvENKUlvE2_clEvEUlN3c108BFloat16EE_St5arrayIPcLm2EEEEviT0_T1_)
        /*0740*/ 	.word	0x00000004


	//----- nvinfo : EIATTR_FRAME_SIZE
	.align		4
.L_351:
        /*0744*/ 	.byte	0x04, 0x11
        /*0746*/ 	.short	(.L_353 - .L_352)
	.align		4
.L_352:
        /*0748*/ 	.word	index@(_ZN2at6native29vectorized_elementwise_kernelILi8EZZZNS0_17floor_kernel_cudaERNS_18TensorIteratorBaseEENKUlvE_clEvENKUlvE2_clEvEUlN3c108BFloat16EE_St5arrayIPcLm2EEEEviT0_T1_)
        /*074c*/ 	.word	0x00000000


	//----- nvinfo : EIATTR_REGCOUNT
	.align		4
.L_353:
        /*0750*/ 	.byte	0x04, 0x2f
        /*0752*/ 	.short	(.L_355 - .L_354)
	.align		4
.L_354:
        /*0754*/ 	.word	index@(_ZN2at6native29vectorized_elementwise_kernelILi4EZZZNS0_17floor_kernel_cudaERNS_18TensorIteratorBaseEENKUlvE_clEvENKUlvE2_clEvEUlN3c108BFloat16EE_St5arrayIPcLm2EEEEviT0_T1_)
        /*0758*/ 	.word	0x00000017


	//----- nvinfo : EIATTR_FRAME_SIZE
	.align		4
.L_355:
        /*075c*/ 	.byte	0x04, 0x11
        /*075e*/ 	.short	(.L_357 - .L_356)
	.align		4
.L_356:
        /*0760*/ 	.word	index@(_ZN2at6native29vectorized_elementwise_kernelILi4EZZZNS0_17floor_kernel_cudaERNS_18TensorIteratorBaseEENKUlvE_clEvENKUlvE2_clEvEUlN3c108BFloat16EE_St5arrayIPcLm2EEEEviT0_T1_)
        /*0764*/ 	.word	0x00000000


	//----- nvinfo : EIATTR_REGCOUNT
	.align		4
.L_357:
        /*0768*/ 	.byte	0x04, 0x2f
        /*076a*/ 	.short	(.L_359 - .L_358)
	.align		4
.L_358:
        /*076c*/ 	.word	index@(_ZN2at6native29vectorized_elementwise_kernelILi2EZZZNS0_17floor_kernel_cudaERNS_18TensorIteratorBaseEENKUlvE_clEvENKUlvE2_clEvEUlN3c108BFloat16EE_St5arrayIPcLm2EEEEviT0_T1_)
        /*0770*/ 	.word	0x00000017


	//----- nvinfo : EIATTR_FRAME_SIZE
	.align		4
.L_359:
        /*0774*/ 	.byte	0x04, 0x11
        /*0776*/ 	.short	(.L_361 - .L_360)
	.align		4
.L_360:
        /*0778*/ 	.word	index@(_ZN2at6native29vectorized_elementwise_kernelILi2EZZZNS0_17floor_kernel_cudaERNS_18TensorIteratorBaseEENKUlvE_clEvENKUlvE2_clEvEUlN3c108BFloat16EE_St5arrayIPcLm2EEEEviT0_T1_)
        /*077c*/ 	.word	0x00000000


	//----- nvinfo : EIATTR_REGCOUNT
	.align		4
.L_361:
        /*0780*/ 	.byte	0x04, 0x2f
        /*0782*/ 	.short	(.L_363 - .L_362)
	.align		4
.L_362:
        /*0784*/ 	.word	index@(_ZN2at6native27unrolled_elementwise_kernelIZZZNS0_17floor_kernel_cudaERNS_18TensorIteratorBaseEENKUlvE_clEvENKUlvE2_clEvEUlN3c108BFloat16EE_St5arrayIPcLm2EELi4E23TrivialOffsetCalculatorILi1EjESD_NS0_6memory15LoadWithoutCastENSE_16StoreWithoutCastEEEviT_T0_T2_T3_T4_T5_)
        /*0788*/ 	.word	0x00000014


	//----- nvinfo : EIATTR_FRAME_SIZE
	.align		4
.L_363:
        /*078c*/ 	.byte	0x04, 0x11
        /*078e*/ 	.short	(.L_365 - .L_364)
	.align		4
.L_364:
        /*0790*/ 	.word	index@(_ZN2at6native27unrolled_elementwise_kernelIZZZNS0_17floor_kernel_cudaERNS_18TensorIteratorBaseEENKUlvE_clEvENKUlvE2_clEvEUlN3c108BFloat16EE_St5arrayIPcLm2EELi4E23TrivialOffsetCalculatorILi1EjESD_NS0_6memory15LoadWithoutCastENSE_16StoreWithoutCastEEEviT_T0_T2_T3_T4_T5_)
        /*0794*/ 	.word	0x00000000


	//----- nvinfo : EIATTR_REGCOUNT
	.align		4
.L_365:
        /*0798*/ 	.byte	0x04, 0x2f
        /*079a*/ 	.short	(.L_367 - .L_366)
	.align		4
.L_366:
        /*079c*/ 	.word	index@(_ZN2at6native18elementwise_kernelILi128ELi4EZNS0_22gpu_kernel_impl_nocastIZZZNS0_17floor_kernel_cudaERNS_18TensorIteratorBaseEENKUlvE_clEvENKUlvE2_clEvEUlN3c108BFloat16EE_EEvS4_RKT_EUliE_EEviT1_)
        /*07a0*/ 	.word	0x0000000c


	//----- nvinfo : EIATTR_FRAME_SIZE
	.align		4
.L_367:
        /*07a4*/ 	.byte	0x04, 0x11
        /*07a6*/ 	.short	(.L_369 - .L_368)
	.align		4
.L_368:
        /*07a8*/ 	.word	index@(_ZN2at6native18elementwise_kernelILi128ELi4EZNS0_22gpu_kernel_impl_nocastIZZZNS0_17floor_kernel_cudaERNS_18TensorIteratorBaseEENKUlvE_clEvENKUlvE2_clEvEUlN3c108BFloat16EE_EEvS4_RKT_EUliE_EEviT1_)
        /*07ac*/ 	.word	0x00000000


	//----- nvinfo : EIATTR_REGCOUNT
	.align		4
.L_369:
        /*07b0*/ 	.byte	0x04, 0x2f
        /*07b2*/ 	.short	(.L_371 - .L_370)
	.align		4
.L_370:
        /*07b4*/ 	.word	index@(_ZN2at6native27unrolled_elementwise_kernelIZZZNS0_17floor_kernel_cudaERNS_18TensorIteratorBaseEENKUlvE_clEvENKUlvE2_clEvEUlN3c108BFloat16EE_St5arrayIPcLm2EELi4E23TrivialOffsetCalculatorILi1EjESD_NS0_6memory12LoadWithCastILi1EEENSE_13StoreWithCastILi1EEEEEviT_T0_T2_T3_T4_T5_)
        /*07b8*/ 	.word	0x0000001c


	//----- nvinfo : EIATTR_FRAME_SIZE
	.align		4
.L_371:
        /*07bc*/ 	.byte	0x04, 0x11
        /*07be*/ 	.short	(.L_373 - .L_372)
	.align		4
.L_372:
        /*07c0*/ 	.word	index@(_ZN2at6native27unrolled_elementwise_kernelIZZZNS0_17floor_kernel_cudaERNS_18TensorIteratorBaseEENKUlvE_clEvENKUlvE2_clEvEUlN3c108BFloat16EE_St5arrayIPcLm2EELi4E23TrivialOffsetCalculatorILi1EjESD_NS0_6memory12LoadWithCastILi1EEENSE_13StoreWithCastILi1EEEEEviT_T0_T2_T3_T4_T5_)
        /*07c4*/ 	.word	0x00000000


	//----- nvinfo : EIATTR_REGCOUNT
	.align		4
.L_373:
        /*07c8*/ 	.byte	0x04, 0x2f
        /*07ca*/ 	.short	(.L_375 - .L_374)
	.align		4
.L_374:
        /*07cc*/ 	.word	index@(_ZN2at6native18elementwise_kernelILi128ELi4EZNS0_15gpu_kernel_implIZZZNS0_17floor_kernel_cudaERNS_18TensorIteratorBaseEENKUlvE_clEvENKUlvE2_clEvEUlN3c108BFloat16EE_EEvS4_RKT_EUliE_EEviT1_)
        /*07d0*/ 	.word	0x0000001a


	//----- nvinfo : EIATTR_FRAME_SIZE
	.align		4
.L_375:
        /*07d4*/ 	.byte	0x04, 0x11
        /*07d6*/ 	.short	(.L_377 - .L_376)
	.align		4
.L_376:
        /*07d8*/ 	.word	index@(_ZN2at6native18elementwise_kernelILi128ELi4EZNS0_15gpu_kernel_implIZZZNS0_17floor_kernel_cudaERNS_18TensorIteratorBaseEENKUlvE_clEvENKUlvE2_clEvEUlN3c108BFloat16EE_EEvS4_RKT_EUliE_EEviT1_)
        /*07dc*/ 	.word	0x00000000


	//----- nvinfo : EIATTR_REGCOUNT
	.align		4
.L_377:
        /*07e0*/ 	.byte	0x04, 0x2f
        /*07e2*/ 	.short	(.L_379 - .L_378)
	.align		4
.L_378:
        /*07e4*/ 	.word	index@(_ZN2at6native29vectorized_elementwise_kernelILi8EZZZNS0_22reciprocal_kernel_cudaERNS_18TensorIteratorBaseEENKUlvE_clEvENKUlvE_clEvEUldE_St5arrayIPcLm2EEEEviT0_T1_)
        /*07e8*/ 	.word	0x00000004


	//----- nvinfo : EIATTR_FRAME_SIZE
	.align		4
.L_379:
        /*07ec*/ 	.byte	0x04, 0x11
        /*07ee*/ 	.short	(.L_381 - .L_380)
	.align		4
.L_380:
        /*07f0*/ 	.word	index@(_ZN2at6native29vectorized_elementwise_kernelILi8EZZZNS0_22reciprocal_kernel_cudaERNS_18TensorIteratorBaseEENKUlvE_clEvENKUlvE_clEvEUldE_St5arrayIPcLm2EEEEviT0_T1_)
        /*07f4*/ 	.word	0x00000000


	//----- nvinfo : EIATTR_REGCOUNT
	.align		4
.L_381:
        /*07f8*/ 	.byte	0x04, 0x2f
        /*07fa*/ 	.short	(.L_383 - .L_382)
	.align		4
.L_382:
        /*07fc*/ 	.word	index@(_ZN2at6native29vectorized_elementwise_kernelILi4EZZZNS0_22reciprocal_kernel_cudaERNS_18TensorIteratorBaseEENKUlvE_clEvENKUlvE_clEvEUldE_St5arrayIPcLm2EEEEviT0_T1_)
        /*0800*/ 	.word	0x00000026


	//----- nvinfo : EIATTR_FRAME_SIZE
	.align		4
.L_383:
        /*0804*/ 	.byte	0x04, 0x11
        /*0806*/ 	.short	(.L_385 - .L_384)
	.align		4
.L_384:
        /*0808*/ 	.word	index@($__internal_23_$__cuda_sm20_dblrcp_rn_slowpath_v3)
        /*080c*/ 	.word	0x00000000


	//----- nvinfo : EIATTR_FRAME_SIZE
	.align		4
.L_385:
        /*0810*/ 	.byte	0x04, 0x11
        /*0812*/ 	.short	(.L_387 - .L_386)
	.align		4
.L_386:
        /*0814*/ 	.word	index@(_ZN2at6native29vectorized_elementwise_kernelILi4EZZZNS0_22reciprocal_kernel_cudaERNS_18TensorIteratorBaseEENKUlvE_clEvENKUlvE_clEvEUldE_St5arrayIPcLm2EEEEviT0_T1_)
        /*0818*/ 	.word	0x00000000


	//----- nvinfo : EIATTR_REGCOUNT
	.align		4
.L_387:
        /*081c*/ 	.byte	0x04, 0x2f
        /*081e*/ 	.short	(.L_389 - .L_388)
	.align		4
.L_388:
        /*0820*/ 	.word	index@(_ZN2at6native29vectorized_elementwise_kernelILi2EZZZNS0_22reciprocal_kernel_cudaERNS_18TensorIteratorBaseEENKUlvE_clEvENKUlvE_clEvEUldE_St5arrayIPcLm2EEEEviT0_T1_)
        /*0824*/ 	.word	0x00000026


	//----- nvinfo : EIATTR_FRAME_SIZE
	.align		4
.L_389:
        /*0828*/ 	.byte	0x04, 0x11
        /*082a*/ 	.short	(.L_391 - .L_390)
	.align		4
.L_390:
        /*082c*/ 	.word	index@($__internal_22_$__cuda_sm20_dblrcp_rn_slowpath_v3)
        /*0830*/ 	.word	0x00000000


	//----- nvinfo : EIATTR_FRAME_SIZE
	.align		4
.L_391:
        /*0834*/ 	.byte	0x04, 0x11
        /*0836*/ 	.short	(.L_393 - .L_392)
	.align		4
.L_392:
        /*0838*/ 	.word	index@(_ZN2at6native29vectorized_elementwise_kernelILi2EZZZNS0_22reciprocal_kernel_cudaERNS_18TensorIteratorBaseEENKUlvE_clEvENKUlvE_clEvEUldE_St5arrayIPcLm2EEEEviT0_T1_)
        /*083c*/ 	.word	0x00000000


	//----- nvinfo : EIATTR_REGCOUNT
	.align		4
.L_393:
        /*0840*/ 	.byte	0x04, 0x2f
        /*0842*/ 	.short	(.L_395 - .L_394)
	.align		4
.L_394:
        /*0844*/ 	.word	index@(_ZN2at6native27unrolled_elementwise_kernelIZZZNS0_22reciprocal_kernel_cudaERNS_18TensorIteratorBaseEENKUlvE_clEvENKUlvE_clEvEUldE_St5arrayIPcLm2EELi4E23TrivialOffsetCalculatorILi1EjESB_NS0_6memory15LoadWithoutCastENSC_16StoreWithoutCastEEEviT_T0_T2_T3_T4_T5_)
        /*0848*/ 	.word	0x0000001a


	//----- nvinfo : EIATTR_FRAME_SIZE
	.align		4
.L_395:
        /*084c*/ 	.byte	0x04, 0x11
        /*084e*/ 	.short	(.L_397 - .L_396)
	.align		4
.L_396:
        /*0850*/ 	.word	index@($__internal_21_$__cuda_sm20_dblrcp_rn_slowpath_v3)
        /*0854*/ 	.word	0x00000000


	//----- nvinfo : EIATTR_FRAME_SIZE
	.align		4
.L_397:
        /*0858*/ 	.byte	0x04, 0x11
        /*085a*/ 	.short	(.L_399 - .L_398)
	.align		4
.L_398:
        /*085c*/ 	.word	index@(_ZN2at6native27unrolled_elementwise_kernelIZZZNS0_22reciprocal_kernel_cudaERNS_18TensorIteratorBaseEENKUlvE_clEvENKUlvE_clEvEUldE_St5arrayIPcLm2EELi4E23TrivialOffsetCalculatorILi1EjESB_NS0_6memory15LoadWithoutCastENSC_16StoreWithoutCastEEEviT_T0_T2_T3_T4_T5_)
        /*0860*/ 	.word	0x00000000


	//----- nvinfo : EIATTR_REGCOUNT
	.align		4
.L_399:
        /*0864*/ 	.byte	0x04, 0x2f
        /*0866*/ 	.short	(.L_401 - .L_400)
	.align		4
.L_400:
        /*0868*/ 	.word	index@(_ZN2at6native18elementwise_kernelILi128ELi2EZNS0_22gpu_kernel_impl_nocastIZZZNS0_22reciprocal_kernel_cudaERNS_18TensorIteratorBaseEENKUlvE_clEvENKUlvE_clEvEUldE_EEvS4_RKT_EUliE_EEviT1_)
        /*086c*/ 	.word	0x00000012


	//----- nvinfo : EIATTR_FRAME_SIZE
	.align		4
.L_401:
        /*0870*/ 	.byte	0x04, 0x11
        /*0872*/ 	.short	(.L_403 - .L_402)
	.align		4
.L_402:
        /*0874*/ 	.word	index@($__internal_20_$__cuda_sm20_dblrcp_rn_slowpath_v3)
        /*0878*/ 	.word	0x00000000


	//----- nvinfo : EIATTR_FRAME_SIZE
	.align		4
.L_403:
        /*087c*/ 	.byte	0x04, 0x11
        /*087e*/ 	.short	(.L_405 - .L_404)
	.align		4
.L_404:
        /*0880*/ 	.word	index@(_ZN2at6native18elementwise_kernelILi128ELi2EZNS0_22gpu_kernel_impl_nocastIZZZNS0_22reciprocal_kernel_cudaERNS_18TensorIteratorBaseEENKUlvE_clEvENKUlvE_clEvEUldE_EEvS4_RKT_EUliE_EEviT1_)
        /*0884*/ 	.word	0x00000000


	//----- nvinfo : EIATTR_REGCOUNT
	.align		4
.L_405:
        /*0888*/ 	.byte	0x04, 0x2f
        /*088a*/ 	.short	(.L_407 - .L_406)
	.align		4
.L_406:
        /*088c*/ 	.word	index@(_ZN2at6native27unrolled_elementwise_kernelIZZZNS0_22reciprocal_kernel_cudaERNS_18TensorIteratorBaseEENKUlvE_clEvENKUlvE_clEvEUldE_St5arrayIPcLm2EELi4E23TrivialOffsetCalculatorILi1EjESB_NS0_6memory12LoadWithCastILi1EEENSC_13StoreWithCastILi1EEEEEviT_T0_T2_T3_T4_T5_)
        /*0890*/ 	.word	0x00000022


	//----- nvinfo : EIATTR_FRAME_SIZE
	.align		4
.L_407:
        /*0894*/ 	.byte	0x04, 0x11
        /*0896*/ 	.short	(.L_409 - .L_408)
	.align		4
.L_408:
        /*0898*/ 	.word	index@($__internal_19_$__cuda_sm20_dblrcp_rn_slowpath_v3)
        /*089c*/ 	.word	0x00000000


	//----- nvinfo : EIATTR_FRAME_SIZE
	.align		4
.L_409:
        /*08a0*/ 	.byte	0x04, 0x11
        /*08a2*/ 	.short	(.L_411 - .L_410)
	.align		4
.L_410:
        /*08a4*/ 	.word	index@(_ZN2at6native27unrolled_elementwise_kernelIZZZNS0_22reciprocal_kernel_cudaERNS_18TensorIteratorBaseEENKUlvE_clEvENKUlvE_clEvEUldE_St5arrayIPcLm2EELi4E23TrivialOffsetCalculatorILi1EjESB_NS0_6memory12LoadWithCastILi1EEENSC_13StoreWithCastILi1EEEEEviT_T0_T2_T3_T4_T5_)
        /*08a8*/ 	.word	0x00000000


	//----- nvinfo : EIATTR_REGCOUNT
	.align		4
.L_411:
        /*08ac*/ 	.byte	0x04, 0x2f
        /*08ae*/ 	.short	(.L_413 - .L_412)
	.align		4
.L_412:
        /*08b0*/ 	.word	index@(_ZN2at6native18elementwise_kernelILi128ELi4EZNS0_15gpu_kernel_implIZZZNS0_22reciprocal_kernel_cudaERNS_18TensorIteratorBaseEENKUlvE_clEvENKUlvE_clEvEUldE_EEvS4_RKT_EUliE_EEviT1_)
        /*08b4*/ 	.word	0x0000001a


	//----- nvinfo : EIATTR_FRAME_SIZE
	.align		4
.L_413:
        /*08b8*/ 	.byte	0x04, 0x11
        /*08ba*/ 	.short	(.L_415 - .L_414)
	.align		4
.L_414:
        /*08bc*/ 	.word	index@($__internal_18_$__cuda_sm20_dblrcp_rn_slowpath_v3)
        /*08c0*/ 	.word	0x00000000


	//----- nvinfo : EIATTR_FRAME_SIZE
	.align		4
.L_415:
        /*08c4*/ 	.byte	0x04, 0x11
        /*08c6*/ 	.short	(.L_417 - .L_416)
	.align		4
.L_416:
        /*08c8*/ 	.word	index@(_ZN2at6native18elementwise_kernelILi128ELi4EZNS0_15gpu_kernel_implIZZZNS0_22reciprocal_kernel_cudaERNS_18TensorIteratorBaseEENKUlvE_clEvENKUlvE_clEvEUldE_EEvS4_RKT_EUliE_EEviT1_)
        /*08cc*/ 	.word	0x00000000


	//----- nvinfo : EIATTR_REGCOUNT
	.align		4
.L_417:
        /*08d0*/ 	.byte	0x04, 0x2f
        /*08d2*/ 	.short	(.L_419 - .L_418)
	.align		4
.L_418:
        /*08d4*/ 	.word	index@(_ZN2at6native29vectorized_elementwise_kernelILi8EZZZNS0_22reciprocal_kernel_cudaERNS_18TensorIteratorBaseEENKUlvE_clEvENKUlvE0_clEvEUlfE_St5arrayIPcLm2EEEEviT0_T1_)
        /*08d8*/ 	.word	0x00000004


	//----- nvinfo : EIATTR_FRAME_SIZE
	.align		4
.L_419:
        /*08dc*/ 	.byte	0x04, 0x11
        /*08de*/ 	.short	(.L_421 - .L_420)
	.align		4
.L_420:
        /*08e0*/ 	.word	index@(_ZN2at6native29vectorized_elementwise_kernelILi8EZZZNS0_22reciprocal_kernel_cudaERNS_18TensorIteratorBaseEENKUlvE_clEvENKUlvE0_clEvEUlfE_St5arrayIPcLm2EEEEviT0_T1_)
        /*08e4*/ 	.word	0x00000000


	//----- nvinfo : EIATTR_REGCOUNT
	.align		4
.L_421:
        /*08e8*/ 	.byte	0x04, 0x2f
        /*08ea*/ 	.short	(.L_423 - .L_422)
	.align		4
.L_422:
        /*08ec*/ 	.word	index@(_ZN2at6native29vectorized_elementwise_kernelILi4EZZZNS0_22reciprocal_kernel_cudaERNS_18TensorIteratorBaseEENKUlvE_clEvENKUlvE0_clEvEUlfE_St5arrayIPcLm2EEEEviT0_T1_)
        /*08f0*/ 	.word	0x0000001a


	//----- nvinfo : EIATTR_FRAME_SIZE
	.align		4
.L_423:
        /*08f4*/ 	.byte	0x04, 0x11
        /*08f6*/ 	.short	(.L_425 - .L_424)
	.align		4
.L_424:
        /*08f8*/ 	.word	index@(_ZN2at6native29vectorized_elementwise_kernelILi4EZZZNS0_22reciprocal_kernel_cudaERNS_18TensorIteratorBaseEENKUlvE_clEvENKUlvE0_clEvEUlfE_St5arrayIPcLm2EEEEviT0_T1_)
        /*08fc*/ 	.word	0x00000000


	//----- nvinfo : EIATTR_REGCOUNT
	.align		4
.L_425:
        /*0900*/ 	.byte	0x04, 0x2f
        /*0902*/ 	.short	(.L_427 - .L_426)
	.align		4
.L_426:
        /*0904*/ 	.word	index@(_ZN2at6native29vectorized_elementwise_kernelILi2EZZZNS0_22reciprocal_kernel_cudaERNS_18TensorIteratorBaseEENKUlvE_clEvENKUlvE0_clEvEUlfE_St5arrayIPcLm2EEEEviT0_T1_)
        /*0908*/ 	.word	0x0000001a


	//----- nvinfo : EIATTR_FRAME_SIZE
	.align		4
.L_427:
        /*090c*/ 	.byte	0x04, 0x11
        /*090e*/ 	.short	(.L_429 - .L_428)
	.align		4
.L_428:
        /*0910*/ 	.word	index@(_ZN2at6native29vectorized_elementwise_kernelILi2EZZZNS0_22reciprocal_kernel_cudaERNS_18TensorIteratorBaseEENKUlvE_clEvENKUlvE0_clEvEUlfE_St5arrayIPcLm2EEEEviT0_T1_)
        /*0914*/ 	.word	0x00000000


	//----- nvinfo : EIATTR_REGCOUNT
	.align		4
.L_429:
        /*0918*/ 	.byte	0x04, 0x2f
        /*091a*/ 	.short	(.L_431 - .L_430)
	.align		4
.L_430:
        /*091c*/ 	.word	index@(_ZN2at6native27unrolled_elementwise_kernelIZZZNS0_22reciprocal_kernel_cudaERNS_18TensorIteratorBaseEENKUlvE_clEvENKUlvE0_clEvEUlfE_St5arrayIPcLm2EELi4E23TrivialOffsetCalculatorILi1EjESB_NS0_6memory15LoadWithoutCastENSC_16StoreWithoutCastEEEviT_T0_T2_T3_T4_T5_)
        /*0920*/ 	.word	0x00000016


	//----- nvinfo : EIATTR_FRAME_SIZE
	.align		4
.L_431:
        /*0924*/ 	.byte	0x04, 0x11
        /*0926*/ 	.short	(.L_433 - .L_432)
	.align		4
.L_432:
        /*0928*/ 	.word	index@(_ZN2at6native27unrolled_elementwise_kernelIZZZNS0_22reciprocal_kernel_cudaERNS_18TensorIteratorBaseEENKUlvE_clEvENKUlvE0_clEvEUlfE_St5arrayIPcLm2EELi4E23TrivialOffsetCalculatorILi1EjESB_NS0_6memory15LoadWithoutCastENSC_16StoreWithoutCastEEEviT_T0_T2_T3_T4_T5_)
        /*092c*/ 	.word	0x00000000


	//----- nvinfo : EIATTR_REGCOUNT
	.align		4
.L_433:
        /*0930*/ 	.byte	0x04, 0x2f
        /*0932*/ 	.short	(.L_435 - .L_434)
	.align		4
.L_434:
        /*0934*/ 	.word	index@(_ZN2at6native18elementwise_kernelILi128ELi2EZNS0_22gpu_kernel_impl_nocastIZZZNS0_22reciprocal_kernel_cudaERNS_18TensorIteratorBaseEENKUlvE_clEvENKUlvE0_clEvEUlfE_EEvS4_RKT_EUliE_EEviT1_)
        /*0938*/ 	.word	0x0000000c


	//----- nvinfo : EIATTR_FRAME_SIZE
	.align		4
.L_435:
        /*093c*/ 	.byte	0x04, 0x11
        /*093e*/ 	.short	(.L_437 - .L_436)
	.align		4
.L_436:
        /*0940*/ 	.word	index@(_ZN2at6native18elementwise_kernelILi128ELi2EZNS0_22gpu_kernel_impl_nocastIZZZNS0_22reciprocal_kernel_cudaERNS_18TensorIteratorBaseEENKUlvE_clEvENKUlvE0_clEvEUlfE_EEvS4_RKT_EUliE_EEviT1_)
        /*0944*/ 	.word	0x00000000


	//----- nvinfo : EIATTR_REGCOUNT
	.align		4
.L_437:
        /*0948*/ 	.byte	0x04, 0x2f
        /*094a*/ 	.short	(.L_439 - .L_438)
	.align		4
.L_438:
        /*094c*/ 	.word	index@(_ZN2at6native27unrolled_elementwise_kernelIZZZNS0_22reciprocal_kernel_cudaERNS_18TensorIteratorBaseEENKUlvE_clEvENKUlvE0_clEvEUlfE_St5arrayIPcLm2EELi4E23TrivialOffsetCalculatorILi1EjESB_NS0_6memory12LoadWithCastILi1EEENSC_13StoreWithCastILi1EEEEEviT_T0_T2_T3_T4_T5_)
        /*0950*/ 	.word	0x0000001e


	//----- nvinfo : EIATTR_FRAME_SIZE
	.align		4
.L_439:
        /*0954*/ 	.byte	0x04, 0x11
        /*0956*/ 	.short	(.L_441 - .L_440)
	.align		4
.L_440:
        /*0958*/ 	.word	index@(_ZN2at6native27unrolled_elementwise_kernelIZZZNS0_22reciprocal_kernel_cudaERNS_18TensorIteratorBaseEENKUlvE_clEvENKUlvE0_clEvEUlfE_St5arrayIPcLm2EELi4E23TrivialOffsetCalculatorILi1EjESB_NS0_6memory12LoadWithCastILi1EEENSC_13StoreWithCastILi1EEEEEviT_T0_T2_T3_T4_T5_)
        /*095c*/ 	.word	0x00000000


	//----- nvinfo : EIATTR_REGCOUNT
	.align		4
.L_441:
        /*0960*/ 	.byte	0x04, 0x2f
        /*0962*/ 	.short	(.L_443 - .L_442)
	.align		4
.L_442:
        /*0964*/ 	.word	index@(_ZN2at6native18elementwise_kernelILi128ELi4EZNS0_15gpu_kernel_implIZZZNS0_22reciprocal_kernel_cudaERNS_18TensorIteratorBaseEENKUlvE_clEvENKUlvE0_clEvEUlfE_EEvS4_RKT_EUliE_EEviT1_)
        /*0968*/ 	.word	0x0000001a


	//----- nvinfo : EIATTR_FRAME_SIZE
	.align		4
.L_443:
        /*096c*/ 	.byte	0x04, 0x11
        /*096e*/ 	.short	(.L_445 - .L_444)
	.align		4
.L_444:
        /*0970*/ 	.word	index@(_ZN2at6native18elementwise_kernelILi128ELi4EZNS0_15gpu_kernel_implIZZZNS0_22reciprocal_kernel_cudaERNS_18TensorIteratorBaseEENKUlvE_clEvENKUlvE0_clEvEUlfE_EEvS4_RKT_EUliE_EEviT1_)
        /*0974*/ 	.word	0x00000000


	//----- nvinfo : EIATTR_REGCOUNT
	.align		4
.L_445:
        /*0978*/ 	.byte	0x04, 0x2f
        /*097a*/ 	.short	(.L_447 - .L_446)
	.align		4
.L_446:
        /*097c*/ 	.word	index@(_ZN2at6native29vectorized_elementwise_kernelILi8EZZZNS0_22reciprocal_kernel_cudaERNS_18TensorIteratorBaseEENKUlvE_clEvENKUlvE1_clEvEUlN3c107complexIdEEE_St5arrayIPcLm2EEEEviT0_T1_)
        /*0980*/ 	.word	0x00000004


	//----- nvinfo : EIATTR_FRAME_SIZE
	.align		4
.L_447:
        /*0984*/ 	.byte	0x04, 0x11
        /*0986*/ 	.short	(.L_449 - .L_448)
	.align		4
.L_448:
        /*0988*/ 	.word	index@(_ZN2at6native29vectorized_elementwise_kernelILi8EZZZNS0_22reciprocal_kernel_cudaERNS_18TensorIteratorBaseEENKUlvE_clEvENKUlvE1_clEvEUlN3c107complexIdEEE_St5arrayIPcLm2EEEEviT0_T1_)
        /*098c*/ 	.word	0x00000000


	//----- nvinfo : EIATTR_REGCOUNT
	.align		4
.L_449:
        /*0990*/ 	.byte	0x04, 0x2f
        /*0992*/ 	.short	(.L_451 - .L_450)
	.align		4
.L_450:
        /*0994*/ 	.word	index@(_ZN2at6native29vectorized_elementwise_kernelILi4EZZZNS0_22reciprocal_kernel_cudaERNS_18TensorIteratorBaseEENKUlvE_clEvENKUlvE1_clEvEUlN3c107complexIdEEE_St5arrayIPcLm2EEEEviT0_T1_)
        /*0998*/ 	.word	0x00000042


	//----- nvinfo : EIATTR_FRAME_SIZE
	.align		4
.L_451:
        /*099c*/ 	.byte	0x04, 0x11
        /*099e*/ 	.short	(.L_453 - .L_452)
	.align		4
.L_452:
        /*09a0*/ 	.word	index@($__internal_17_$__cuda_sm20_div_rn_f64_full)
        /*09a4*/ 	.word	0x00000000


	//----- nvinfo : EIATTR_FRAME_SIZE
	.align		4
.L_453:
        /*09a8*/ 	.byte	0x04, 0x11
        /*09aa*/ 	.short	(.L_455 - .L_454)
	.align		4
.L_454:
        /*09ac*/ 	.word	index@($__internal_16_$__cuda_sm20_dblrcp_rn_slowpath_v3)
        /*09b0*/ 	.word	0x00000000


	//----- nvinfo : EIATTR_FRAME_SIZE
	.align		4
.L_455:
        /*09b4*/ 	.byte	0x04, 0x11
        /*09b6*/ 	.short	(.L_457 - .L_456)
	.align		4
.L_456:
        /*09b8*/ 	.word	index@(_ZN2at6native29vectorized_elementwise_kernelILi4EZZZNS0_22reciprocal_kernel_cudaERNS_18TensorIteratorBaseEENKUlvE_clEvENKUlvE1_clEvEUlN3c107complexIdEEE_St5arrayIPcLm2EEEEviT0_T1_)
        /*09bc*/ 	.word	0x00000000


	//----- nvinfo : EIATTR_REGCOUNT
	.align		4
.L_457:
        /*09c0*/ 	.byte	0x04, 0x2f
        /*09c2*/ 	.short	(.L_459 - .L_458)
	.align		4
.L_458:
        /*09c4*/ 	.word	index@(_ZN2at6native29vectorized_elementwise_kernelILi2EZZZNS0_22reciprocal_kernel_cudaERNS_18TensorIteratorBaseEENKUlvE_clEvENKUlvE1_clEvEUlN3c107complexIdEEE_St5arrayIPcLm2EEEEviT0_T1_)
        /*09c8*/ 	.word	0x00000042


	//----- nvinfo : EIATTR_FRAME_SIZE
	.align		4
.L_459:
        /*09cc*/ 	.byte	0x04, 0x11
        /*09ce*/ 	.short	(.L_461 - .L_460)
	.align		4
.L_460:
        /*09d0*/ 	.word	index@($__internal_15_$__cuda_sm20_div_rn_f64_full)
        /*09d4*/ 	.word	0x00000000


	//----- nvinfo : EIATTR_FRAME_SIZE
	.align		4
.L_461:
        /*09d8*/ 	.byte	0x04, 0x11
        /*09da*/ 	.short	(.L_463 - .L_462)
	.align		4
.L_462:
        /*09dc*/ 	.word	index@($__internal_14_$__cuda_sm20_dblrcp_rn_slowpath_v3)
        /*09e0*/ 	.word	0x00000000


	//----- nvinfo : EIATTR_FRAME_SIZE
	.align		4
.L_463:
        /*09e4*/ 	.byte	0x04, 0x11
        /*09e6*/ 	.short	(.L_465 - .L_464)
	.align		4
.L_464:
        /*09e8*/ 	.word	index@(_ZN2at6native29vectorized_elementwise_kernelILi2EZZZNS0_22reciprocal_kernel_cudaERNS_18TensorIteratorBaseEENKUlvE_clEvENKUlvE1_clEvEUlN3c107complexIdEEE_St5arrayIPcLm2EEEEviT0_T1_)
        /*09ec*/ 	.word	0x00000000


	//----- nvinfo : EIATTR_REGCOUNT
	.align		4
.L_465:
        /*09f0*/ 	.byte	0x04, 0x2f
        /*09f2*/ 	.short	(.L_467 - .L_466)
	.align		4
.L_466:
        /*09f4*/ 	.word	index@(_ZN2at6native27unrolled_elementwise_kernelIZZZNS0_22reciprocal_kernel_cudaERNS_18TensorIteratorBaseEENKUlvE_clEvENKUlvE1_clEvEUlN3c107complexIdEEE_St5arrayIPcLm2EELi4E23TrivialOffsetCalculatorILi1EjESE_NS0_6memory15LoadWithoutCastENSF_16StoreWithoutCastEEEviT_T0_T2_T3_T4_T5_)
        /*09f8*/ 	.word	0x00000034


	//----- nvinfo : EIATTR_FRAME_SIZE
	.align		4
.L_467:
        /*09fc*/ 	.byte	0x04, 0x11
        /*09fe*/ 	.short	(.L_469 - .L_468)
	.align		4
.L_468:
        /*0a00*/ 	.word	index@($__internal_13_$__cuda_sm20_div_rn_f64_full)
        /*0a04*/ 	.word	0x00000000


	//----- nvinfo : EIATTR_FRAME_SIZE
	.align		4
.L_469:
        /*0a08*/ 	.byte	0x04, 0x11
        /*0a0a*/ 	.short	(.L_471 - .L_470)
	.align		4
.L_470:
        /*0a0c*/ 	.word	index@($__internal_12_$__cuda_sm20_dblrcp_rn_slowpath_v3)
        /*0a10*/ 	.word	0x00000000


	//----- nvinfo : EIATTR_FRAME_SIZE
	.align		4
.L_471:
        /*0a14*/ 	.byte	0x04, 0x11
        /*0a16*/ 	.short	(.L_473 - .L_472)
	.align		4
.L_472:
        /*0a18*/ 	.word	index@(_ZN2at6native27unrolled_elementwise_kernelIZZZNS0_22reciprocal_kernel_cudaERNS_18TensorIteratorBaseEENKUlvE_clEvENKUlvE1_clEvEUlN3c107complexIdEEE_St5arrayIPcLm2EELi4E23TrivialOffsetCalculatorILi1EjESE_NS0_6memory15LoadWithoutCastENSF_16StoreWithoutCastEEEviT_T0_T2_T3_T4_T5_)
        /*0a1c*/ 	.word	0x00000000


	//----- nvinfo : EIATTR_REGCOUNT
	.align		4
.L_473:
        /*0a20*/ 	.byte	0x04, 0x2f
        /*0a22*/ 	.short	(.L_475 - .L_474)
	.align		4
.L_474:
        /*0a24*/ 	.word	index@(_ZN2at6native18elementwise_kernelILi128ELi2EZNS0_22gpu_kernel_impl_nocastIZZZNS0_22reciprocal_kernel_cudaERNS_18TensorIteratorBaseEENKUlvE_clEvENKUlvE1_clEvEUlN3c107complexIdEEE_EEvS4_RKT_EUliE_EEviT1_)
        /*0a28*/ 	.word	0x00000022


	//----- nvinfo : EIATTR_FRAME_SIZE
	.align		4
.L_475:
        /*0a2c*/ 	.byte	0x04, 0x11
        /*0a2e*/ 	.short	(.L_477 - .L_476)
	.align		4
.L_476:
        /*0a30*/ 	.word	index@($__internal_11_$__cuda_sm20_div_rn_f64_full)
        /*0a34*/ 	.word	0x00000000


	//----- nvinfo : EIATTR_FRAME_SIZE
	.align		4
.L_477:
        /*0a38*/ 	.byte	0x04, 0x11
        /*0a3a*/ 	.short	(.L_479 - .L_478)
	.align		4
.L_478:
        /*0a3c*/ 	.word	index@($__internal_10_$__cuda_sm20_dblrcp_rn_slowpath_v3)
        /*0a40*/ 	.word	0x00000000


	//----- nvinfo : EIATTR_FRAME_SIZE
	.align		4
.L_479:
        /*0a44*/ 	.byte	0x04, 0x11
        /*0a46*/ 	.short	(.L_481 - .L_480)
	.align		4
.L_480:
        /*0a48*/ 	.word	index@(_ZN2at6native18elementwise_kernelILi128ELi2EZNS0_22gpu_kernel_impl_nocastIZZZNS0_22reciprocal_kernel_cudaERNS_18TensorIteratorBaseEENKUlvE_clEvENKUlvE1_clEvEUlN3c107complexIdEEE_EEvS4_RKT_EUliE_EEviT1_)
        /*0a4c*/ 	.word	0x00000000


	//----- nvinfo : EIATTR_REGCOUNT
	.align		4
.L_481:
        /*0a50*/ 	.byte	0x04, 0x2f
        /*0a52*/ 	.short	(.L_483 - .L_482)
	.align		4
.L_482:
        /*0a54*/ 	.word	index@(_ZN2at6native27unrolled_elementwise_kernelIZZZNS0_22reciprocal_kernel_cudaERNS_18TensorIteratorBaseEENKUlvE_clEvENKUlvE1_clEvEUlN3c107complexIdEEE_St5arrayIPcLm2EELi4E23TrivialOffsetCalculatorILi1EjESE_NS0_6memory12LoadWithCastILi1EEENSF_13StoreWithCastILi1EEEEEviT_T0_T2_T3_T4_T5_)
        /*0a58*/ 	.word	0x00000034


	//----- nvinfo : EIATTR_FRAME_SIZE
	.align		4
.L_483:
        /*0a5c*/ 	.byte	0x04, 0x11
        /*0a5e*/ 	.short	(.L_485 - .L_484)
	.align		4
.L_484:
        /*0a60*/ 	.word	index@($__internal_9_$__cuda_sm20_div_rn_f64_full)
        /*0a64*/ 	.word	0x00000000


	//----- nvinfo : EIATTR_FRAME_SIZE
	.align		4
.L_485:
        /*0a68*/ 	.byte	0x04, 0x11
        /*0a6a*/ 	.short	(.L_487 - .L_486)
	.align		4
.L_486:
        /*0a6c*/ 	.word	index@($__internal_8_$__cuda_sm20_dblrcp_rn_slowpath_v3)
        /*0a70*/ 	.word	0x00000000


	//----- nvinfo : EIATTR_FRAME_SIZE
	.align		4
.L_487:
        /*0a74*/ 	.byte	0x04, 0x11
        /*0a76*/ 	.short	(.L_489 - .L_488)
	.align		4
.L_488:
        /*0a78*/ 	.word	index@(_ZN2at6native27unrolled_elementwise_kernelIZZZNS0_22reciprocal_kernel_cudaERNS_18TensorIteratorBaseEENKUlvE_clEvENKUlvE1_clEvEUlN3c107complexIdEEE_St5arrayIPcLm2EELi4E23TrivialOffsetCalculatorILi1EjESE_NS0_6memory12LoadWithCastILi1EEENSF_13StoreWithCastILi1EEEEEviT_T0_T2_T3_T4_T5_)
        /*0a7c*/ 	.word	0x00000000


	//----- nvinfo : EIATTR_REGCOUNT
	.align		4
.L_489:
        /*0a80*/ 	.byte	0x04, 0x2f
        /*0a82*/ 	.short	(.L_491 - .L_490)
	.align		4
.L_490:
        /*0a84*/ 	.word	index@(_ZN2at6native18elementwise_kernelILi128ELi4EZNS0_15gpu_kernel_implIZZZNS0_22reciprocal_kernel_cudaERNS_18TensorIteratorBaseEENKUlvE_clEvENKUlvE1_clEvEUlN3c107complexIdEEE_EEvS4_RKT_EUliE_EEviT1_)
        /*0a88*/ 	.word	0x00000022


	//----- nvinfo : EIATTR_FRAME_SIZE
	.align		4
.L_491:
        /*0a8c*/ 	.byte	0x04, 0x11
        /*0a8e*/ 	.short	(.L_493 - .L_492)
	.align		4
.L_492:
        /*0a90*/ 	.word	index@($__internal_7_$__cuda_sm20_div_rn_f64_full)
        /*0a94*/ 	.word	0x00000000


	//----- nvinfo : EIATTR_FRAME_SIZE
	.align		4
.L_493:
        /*0a98*/ 	.byte	0x04, 0x11
        /*0a9a*/ 	.short	(.L_495 - .L_494)
	.align		4
.L_494:
        /*0a9c*/ 	.word	index@($__internal_6_$__cuda_sm20_dblrcp_rn_slowpath_v3)
        /*0aa0*/ 	.word	0x00000000


	//----- nvinfo : EIATTR_FRAME_SIZE
	.align		4
.L_495:
        /*0aa4*/ 	.byte	0x04, 0x11
        /*0aa6*/ 	.short	(.L_497 - .L_496)
	.align		4
.L_496:
        /*0aa8*/ 	.word	index@(_ZN2at6native18elementwise_kernelILi128ELi4EZNS0_15gpu_kernel_implIZZZNS0_22reciprocal_kernel_cudaERNS_18TensorIteratorBaseEENKUlvE_clEvENKUlvE1_clEvEUlN3c107complexIdEEE_EEvS4_RKT_EUliE_EEviT1_)
        /*0aac*/ 	.word	0x00000000


	//----- nvinfo : EIATTR_REGCOUNT
	.align		4
.L_497:
        /*0ab0*/ 	.byte	0x04, 0x2f
        /*0ab2*/ 	.short	(.L_499 - .L_498)
	.align		4
.L_498:
        /*0ab4*/ 	.word	index@(_ZN2at6native29vectorized_elementwise_kernelILi8EZZZNS0_22reciprocal_kernel_cudaERNS_18TensorIteratorBaseEENKUlvE_clEvENKUlvE2_clEvEUlN3c107complexIfEEE_St5arrayIPcLm2EEEEviT0_T1_)
        /*0ab8*/ 	.word	0x00000004


	//----- nvinfo : EIATTR_FRAME_SIZE
	.align		4
.L_499:
        /*0abc*/ 	.byte	0x04, 0x11
        /*0abe*/ 	.short	(.L_501 - .L_500)
	.align		4
.L_500:
        /*0ac0*/ 	.word	index@(_ZN2at6native29vectorized_elementwise_kernelILi8EZZZNS0_22reciprocal_kernel_cudaERNS_18TensorIteratorBaseEENKUlvE_clEvENKUlvE2_clEvEUlN3c107complexIfEEE_St5arrayIPcLm2EEEEviT0_T1_)
        /*0ac4*/ 	.word	0x00000000


	//----- nvinfo : EIATTR_REGCOUNT
	.align		4
.L_501:
        /*0ac8*/ 	.byte	0x04, 0x2f
        /*0aca*/ 	.short	(.L_503 - .L_502)
	.align		4
.L_502:
        /*0acc*/ 	.word	index@(_ZN2at6native29vectorized_elementwise_kernelILi4EZZZNS0_22reciprocal_kernel_cudaERNS_18TensorIteratorBaseEENKUlvE_clEvENKUlvE2_clEvEUlN3c107complexIfEEE_St5arrayIPcLm2EEEEviT0_T1_)
        /*0ad0*/ 	.word	0x00000020


	//----- nvinfo : EIATTR_FRAME_SIZE
	.align		4
.L_503:
        /*0ad4*/ 	.byte	0x04, 0x11
        /*0ad6*/ 	.short	(.L_505 - .L_504)
	.align		4
.L_504:
        /*0ad8*/ 	.word	index@(_ZN2at6native29vectorized_elementwise_kernelILi4EZZZNS0_22reciprocal_kernel_cudaERNS_18TensorIteratorBaseEENKUlvE_clEvENKUlvE2_clEvEUlN3c107complexIfEEE_St5arrayIPcLm2EEEEviT0_T1_)
        /*0adc*/ 	.word	0x00000000


	//----- nvinfo : EIATTR_REGCOUNT
	.align		4
.L_505:
        /*0ae0*/ 	.byte	0x04, 0x2f
        /*0ae2*/ 	.short	(.L_507 - .L_506)
	.align		4
.L_506:
        /*0ae4*/ 	.word	index@(_ZN2at6native29vectorized_elementwise_kernelILi2EZZZNS0_22reciprocal_kernel_cudaERNS_18TensorIteratorBaseEENKUlvE_clEvENKUlvE2_clEvEUlN3c107complexIfEEE_St5arrayIPcLm2EEEEviT0_T1_)
        /*0ae8*/ 	.word	0x00000020


	//----- nvinfo : EIATTR_FRAME_SIZE
	.align		4
.L_507:
        /*0aec*/ 	.byte	0x04, 0x11
        /*0aee*/ 	.short	(.L_509 - .L_508)
	.align		4
.L_508:
        /*0af0*/ 	.word	index@(_ZN2at6native29vectorized_elementwise_kernelILi2EZZZNS0_22reciprocal_kernel_cudaERNS_18TensorIteratorBaseEENKUlvE_clEvENKUlvE2_clEvEUlN3c107complexIfEEE_St5arrayIPcLm2EEEEviT0_T1_)
        /*0af4*/ 	.word	0x00000000


	//----- nvinfo : EIATTR_REGCOUNT
	.align		4
.L_509:
        /*0af8*/ 	.byte	0x04, 0x2f
        /*0afa*/ 	.short	(.L_511 - .L_510)
	.align		4
.L_510:
        /*0afc*/ 	.word	index@(_ZN2at6native27unrolled_elementwise_kernelIZZZNS0_22reciprocal_kernel_cudaERNS_18TensorIteratorBaseEENKUlvE_clEvENKUlvE2_clEvEUlN3c107complexIfEEE_St5arrayIPcLm2EELi4E23TrivialOffsetCalculatorILi1EjESE_NS0_6memory15LoadWithoutCastENSF_16StoreWithoutCastEEEviT_T0_T2_T3_T4_T5_)
        /*0b00*/ 	.word	0x0000001a


	//----- nvinfo : EIATTR_FRAME_SIZE
	.align		4
.L_511:
        /*0b04*/ 	.byte	0x04, 0x11
        /*0b06*/ 	.short	(.L_513 - .L_512)
	.align		4
.L_512:
        /*0b08*/ 	.word	index@(_ZN2at6native27unrolled_elementwise_kernelIZZZNS0_22reciprocal_kernel_cudaERNS_18TensorIteratorBaseEENKUlvE_clEvENKUlvE2_clEvEUlN3c107complexIfEEE_St5arrayIPcLm2EELi4E23TrivialOffsetCalculatorILi1EjESE_NS0_6memory15LoadWithoutCastENSF_16StoreWithoutCastEEEviT_T0_T2_T3_T4_T5_)
        /*0b0c*/ 	.word	0x00000000


	//----- nvinfo : EIATTR_REGCOUNT
	.align		4
.L_513:
        /*0b10*/ 	.byte	0x04, 0x2f
        /*0b12*/ 	.short	(.L_515 - .L_514)
	.align		4
.L_514:
        /*0b14*/ 	.word	index@(_ZN2at6native18elementwise_kernelILi128ELi2EZNS0_22gpu_kernel_impl_nocastIZZZNS0_22reciprocal_kernel_cudaERNS_18TensorIteratorBaseEENKUlvE_clEvENKUlvE2_clEvEUlN3c107complexIfEEE_EEvS4_RKT_EUliE_EEviT1_)
        /*0b18*/ 	.word	0x0000000c


	//----- nvinfo : EIATTR_FRAME_SIZE
	.align		4
.L_515:
        /*0b1c*/ 	.byte	0x04, 0x11
        /*0b1e*/ 	.short	(.L_517 - .L_516)
	.align		4
.L_516:
        /*0b20*/ 	.word	index@(_ZN2at6native18elementwise_kernelILi128ELi2EZNS0_22gpu_kernel_impl_nocastIZZZNS0_22reciprocal_kernel_cudaERNS_18TensorIteratorBaseEENKUlvE_clEvENKUlvE2_clEvEUlN3c107complexIfEEE_EEvS4_RKT_EUliE_EEviT1_)
        /*0b24*/ 	.word	0x00000000


	//----- nvinfo : EIATTR_REGCOUNT
	.align		4
.L_517:
        /*0b28*/ 	.byte	0x04, 0x2f
        /*0b2a*/ 	.short	(.L_519 - .L_518)
	.align		4
.L_518:
        /*0b2c*/ 	.word	index@(_ZN2at6native27unrolled_elementwise_kernelIZZZNS0_22reciprocal_kernel_cudaERNS_18TensorIteratorBaseEENKUlvE_clEvENKUlvE2_clEvEUlN3c107complexIfEEE_St5arrayIPcLm2EELi4E23TrivialOffsetCalculatorILi1EjESE_NS0_6memory12LoadWithCastILi1EEENSF_13StoreWithCastILi1EEEEEviT_T0_T2_T3_T4_T5_)
        /*0b30*/ 	.word	0x00000020


	//----- nvinfo : EIATTR_FRAME_SIZE
	.align		4
.L_519:
        /*0b34*/ 	.byte	0x04, 0x11
        /*0b36*/ 	.short	(.L_521 - .L_520)
	.align		4
.L_520:
        /*0b38*/ 	.word	index@(_ZN2at6native27unrolled_elementwise_kernelIZZZNS0_22reciprocal_kernel_cudaERNS_18TensorIteratorBaseEENKUlvE_clEvENKUlvE2_clEvEUlN3c107complexIfEEE_St5arrayIPcLm2EELi4E23TrivialOffsetCalculatorILi1EjESE_NS0_6memory12LoadWithCastILi1EEENSF_13StoreWithCastILi1EEEEEviT_T0_T2_T3_T4_T5_)
        /*0b3c*/ 	.word	0x00000000


	//----- nvinfo : EIATTR_REGCOUNT
	.align		4
.L_521:
        /*0b40*/ 	.byte	0x04, 0x2f
        /*0b42*/ 	.short	(.L_523 - .L_522)
	.align		4
.L_522:
        /*0b44*/ 	.word	index@(_ZN2at6native18elementwise_kernelILi128ELi4EZNS0_15gpu_kernel_implIZZZNS0_22reciprocal_kernel_cudaERNS_18TensorIteratorBaseEENKUlvE_clEvENKUlvE2_clEvEUlN3c107complexIfEEE_EEvS4_RKT_EUliE_EEviT1_)
        /*0b48*/ 	.word	0x0000001a


	//----- nvinfo : EIATTR_FRAME_SIZE
	.align		4
.L_523:
        /*0b4c*/ 	.byte	0x04, 0x11
        /*0b4e*/ 	.short	(.L_525 - .L_524)
	.align		4
.L_524:
        /*0b50*/ 	.word	index@(_ZN2at6native18elementwise_kernelILi128ELi4EZNS0_15gpu_kernel_implIZZZNS0_22reciprocal_kernel_cudaERNS_18TensorIteratorBaseEENKUlvE_clEvENKUlvE2_clEvEUlN3c107complexIfEEE_EEvS4_RKT_EUliE_EEviT1_)
        /*0b54*/ 	.word	0x00000000


	//----- nvinfo : EIATTR_REGCOUNT
	.align		4
.L_525:
        /*0b58*/ 	.byte	0x04, 0x2f
        /*0b5a*/ 	.short	(.L_527 - .L_526)
	.align		4
.L_526:
        /*0b5c*/ 	.word	index@(_ZN2at6native29vectorized_elementwise_kernelILi8EZZZNS0_22reciprocal_kernel_cudaERNS_18TensorIteratorBaseEENKUlvE_clEvENKUlvE3_clEvEUlN3c104HalfEE_St5arrayIPcLm2EEEEviT0_T1_)
        /*0b60*/ 	.word	0x00000004


	//----- nvinfo : EIATTR_FRAME_SIZE
	.align		4
.L_527:
        /*0b64*/ 	.byte	0x04, 0x11
        /*0b66*/ 	.short	(.L_529 - .L_528)
	.align		4
.L_528:
        /*0b68*/ 	.word	index@(_ZN2at6native29vectorized_elementwise_kernelILi8EZZZNS0_22reciprocal_kernel_cudaERNS_18TensorIteratorBaseEENKUlvE_clEvENKUlvE3_clEvEUlN3c104HalfEE_St5arrayIPcLm2EEEEviT0_T1_)
        /*0b6c*/ 	.word	0x00000000


	//----- nvinfo : EIATTR_REGCOUNT
	.align		4
.L_529:
        /*0b70*/ 	.byte	0x04, 0x2f
        /*0b72*/ 	.short	(.L_531 - .L_530)
	.align		4
.L_530:
        /*0b74*/ 	.word	index@(_ZN2at6native29vectorized_elementwise_kernelILi4EZZZNS0_22reciprocal_kernel_cudaERNS_18TensorIteratorBaseEENKUlvE_clEvENKUlvE3_clEvEUlN3c104HalfEE_St5arrayIPcLm2EEEEviT0_T1_)
        /*0b78*/ 	.word	0x00000017


	//----- nvinfo : EIATTR_FRAME_SIZE
	.align		4
.L_531:
        /*0b7c*/ 	.byte	0x04, 0x11
        /*0b7e*/ 	.short	(.L_533 - .L_532)
	.align		4
.L_532:
        /*0b80*/ 	.word	index@(_ZN2at6native29vectorized_elementwise_kernelILi4EZZZNS0_22reciprocal_kernel_cudaERNS_18TensorIteratorBaseEENKUlvE_clEvENKUlvE3_clEvEUlN3c104HalfEE_St5arrayIPcLm2EEEEviT0_T1_)
        /*0b84*/ 	.word	0x00000000


	//----- nvinfo : EIATTR_REGCOUNT
	.align		4
.L_533:
        /*0b88*/ 	.byte	0x04, 0x2f
        /*0b8a*/ 	.short	(.L_535 - .L_534)
	.align		4
.L_534:
        /*0b8c*/ 	.word	index@(_ZN2at6native29vectorized_elementwise_kernelILi2EZZZNS0_22reciprocal_kernel_cudaERNS_18TensorIteratorBaseEENKUlvE_clEvENKUlvE3_clEvEUlN3c104HalfEE_St5arrayIPcLm2EEEEviT0_T1_)
        /*0b90*/ 	.word	0x00000017


	//----- nvinfo : EIATTR_FRAME_SIZE
	.align		4
.L_535:
        /*0b94*/ 	.byte	0x04, 0x11
        /*0b96*/ 	.short	(.L_537 - .L_536)
	.align		4
.L_536:
        /*0b98*/ 	.word	index@(_ZN2at6native29vectorized_elementwise_kernelILi2EZZZNS0_22reciprocal_kernel_cudaERNS_18TensorIteratorBaseEENKUlvE_clEvENKUlvE3_clEvEUlN3c104HalfEE_St5arrayIPcLm2EEEEviT0_T1_)
        /*0b9c*/ 	.word	0x00000000


	//----- nvinfo : EIATTR_REGCOUNT
	.align		4
.L_537:
        /*0ba0*/ 	.byte	0x04, 0x2f
        /*0ba2*/ 	.short	(.L_539 - .L_538)
	.align		4
.L_538:
        /*0ba4*/ 	.word	index@(_ZN2at6native27unrolled_elementwise_kernelIZZZNS0_22reciprocal_kernel_cudaERNS_18TensorIteratorBaseEENKUlvE_clEvENKUlvE3_clEvEUlN3c104HalfEE_St5arrayIPcLm2EELi4E23TrivialOffsetCalculatorILi1EjESD_NS0_6memory15LoadWithoutCastENSE_16StoreWithoutCastEEEviT_T0_T2_T3_T4_T5_)
        /*0ba8*/ 	.word	0x00000014


	//----- nvinfo : EIATTR_FRAME_SIZE
	.align		4
.L_539:
        /*0bac*/ 	.byte	0x04, 0x11
        /*0bae*/ 	.short	(.L_541 - .L_540)
	.align		4
.L_540:
        /*0bb0*/ 	.word	index@(_ZN2at6native27unrolled_elementwise_kernelIZZZNS0_22reciprocal_kernel_cudaERNS_18TensorIteratorBaseEENKUlvE_clEvENKUlvE3_clEvEUlN3c104HalfEE_St5arrayIPcLm2EELi4E23TrivialOffsetCalculatorILi1EjESD_NS0_6memory15LoadWithoutCastENSE_16StoreWithoutCastEEEviT_T0_T2_T3_T4_T5_)
        /*0bb4*/ 	.word	0x00000000


	//----- nvinfo : EIATTR_REGCOUNT
	.align		4
.L_541:
        /*0bb8*/ 	.byte	0x04, 0x2f
        /*0bba*/ 	.short	(.L_543 - .L_542)
	.align		4
.L_542:
        /*0bbc*/ 	.word	index@(_ZN2at6native18elementwise_kernelILi128ELi4EZNS0_22gpu_kernel_impl_nocastIZZZNS0_22reciprocal_kernel_cudaERNS_18TensorIteratorBaseEENKUlvE_clEvENKUlvE3_clEvEUlN3c104HalfEE_EEvS4_RKT_EUliE_EEviT1_)
        /*0bc0*/ 	.word	0x0000000c


	//----- nvinfo : EIATTR_FRAME_SIZE
	.align		4
.L_543:
        /*0bc4*/ 	.byte	0x04, 0x11
        /*0bc6*/ 	.short	(.L_545 - .L_544)
	.align		4
.L_544:
        /*0bc8*/ 	.word	index@(_ZN2at6native18elementwise_kernelILi128ELi4EZNS0_22gpu_kernel_impl_nocastIZZZNS0_22reciprocal_kernel_cudaERNS_18TensorIteratorBaseEENKUlvE_clEvENKUlvE3_clEvEUlN3c104HalfEE_EEvS4_RKT_EUliE_EEviT1_)
        /*0bcc*/ 	.word	0x00000000


	//----- nvinfo : EIATTR_REGCOUNT
	.align		4
.L_545:
        /*0bd0*/ 	.byte	0x04, 0x2f
        /*0bd2*/ 	.short	(.L_547 - .L_546)
	.align		4
.L_546:
        /*0bd4*/ 	.word	index@(_ZN2at6native27unrolled_elementwise_kernelIZZZNS0_22reciprocal_kernel_cudaERNS_18TensorIteratorBaseEENKUlvE_clEvENKUlvE3_clEvEUlN3c104HalfEE_St5arrayIPcLm2EELi4E23TrivialOffsetCalculatorILi1EjESD_NS0_6memory12LoadWithCastILi1EEENSE_13StoreWithCastILi1EEEEEviT_T0_T2_T3_T4_T5_)
        /*0bd8*/ 	.word	0x0000001c


	//----- nvinfo : EIATTR_FRAME_SIZE
	.align		4
.L_547:
        /*0bdc*/ 	.byte	0x04, 0x11
        /*0bde*/ 	.short	(.L_549 - .L_548)
	.align		4
.L_548:
        /*0be0*/ 	.word	index@(_ZN2at6native27unrolled_elementwise_kernelIZZZNS0_22reciprocal_kernel_cudaERNS_18TensorIteratorBaseEENKUlvE_clEvENKUlvE3_clEvEUlN3c104HalfEE_St5arrayIPcLm2EELi4E23TrivialOffsetCalculatorILi1EjESD_NS0_6memory12LoadWithCastILi1EEENSE_13StoreWithCastILi1EEEEEviT_T0_T2_T3_T4_T5_)
        /*0be4*/ 	.word	0x00000000


	//----- nvinfo : EIATTR_REGCOUNT
	.align		4
.L_549:
        /*0be8*/ 	.byte	0x04, 0x2f
        /*0bea*/ 	.short	(.L_551 - .L_550)
	.align		4
.L_550:
        /*0bec*/ 	.word	index@(_ZN2at6native18elementwise_kernelILi128ELi4EZNS0_15gpu_kernel_implIZZZNS0_22reciprocal_kernel_cudaERNS_18TensorIteratorBaseEENKUlvE_clEvENKUlvE3_clEvEUlN3c104HalfEE_EEvS4_RKT_EUliE_EEviT1_)
        /*0bf0*/ 	.word	0x0000001a


	//----- nvinfo : EIATTR_FRAME_SIZE
	.align		4
.L_551:
        /*0bf4*/ 	.byte	0x04, 0x11
        /*0bf6*/ 	.short	(.L_553 - .L_552)
	.align		4
.L_552:
        /*0bf8*/ 	.word	index@(_ZN2at6native18elementwise_kernelILi128ELi4EZNS0_15gpu_kernel_implIZZZNS0_22reciprocal_kernel_cudaERNS_18TensorIteratorBaseEENKUlvE_clEvENKUlvE3_clEvEUlN3c104HalfEE_EEvS4_RKT_EUliE_EEviT1_)
        /*0bfc*/ 	.word	0x00000000


	//----- nvinfo : EIATTR_REGCOUNT
	.align		4
.L_553:
        /*0c00*/ 	.byte	0x04, 0x2f
        /*0c02*/ 	.short	(.L_555 - .L_554)
	.align		4
.L_554:
        /*0c04*/ 	.word	index@(_ZN2at6native29vectorized_elementwise_kernelILi8EZZZNS0_22reciprocal_kernel_cudaERNS_18TensorIteratorBaseEENKUlvE_clEvENKUlvE4_clEvEUlN3c108BFloat16EE_St5arrayIPcLm2EEEEviT0_T1_)
        /*0c08*/ 	.word	0x00000004


	//----- nvinfo : EIATTR_FRAME_SIZE
	.align		4
.L_555:
        /*0c0c*/ 	.byte	0x04, 0x11
        /*0c0e*/ 	.short	(.L_557 - .L_556)
	.align		4
.L_556:
        /*0c10*/ 	.word	index@(_ZN2at6native29vectorized_elementwise_kernelILi8EZZZNS0_22reciprocal_kernel_cudaERNS_18TensorIteratorBaseEENKUlvE_clEvENKUlvE4_clEvEUlN3c108BFloat16EE_St5arrayIPcLm2EEEEviT0_T1_)
        /*0c14*/ 	.word	0x00000000


	//----- nvinfo : EIATTR_REGCOUNT
	.align		4
.L_557:
        /*0c18*/ 	.byte	0x04, 0x2f
        /*0c1a*/ 	.short	(.L_559 - .L_558)
	.align		4
.L_558:
        /*0c1c*/ 	.word	index@(_ZN2at6native29vectorized_elementwise_kernelILi4EZZZNS0_22reciprocal_kernel_cudaERNS_18TensorIteratorBaseEENKUlvE_clEvENKUlvE4_clEvEUlN3c108BFloat16EE_St5arrayIPcLm2EEEEviT0_T1_)
        /*0c20*/ 	.word	0x00000017


	//----- nvinfo : EIATTR_FRAME_SIZE
	.align		4
.L_559:
        /*0c24*/ 	.byte	0x04, 0x11
        /*0c26*/ 	.short	(.L_561 - .L_560)
	.align		4
.L_560:
        /*0c28*/ 	.word	index@(_ZN2at6native29vectorized_elementwise_kernelILi4EZZZNS0_22reciprocal_kernel_cudaERNS_18TensorIteratorBaseEENKUlvE_clEvENKUlvE4_clEvEUlN3c108BFloat16EE_St5arrayIPcLm2EEEEviT0_T1_)
        /*0c2c*/ 	.word	0x00000000


	//----- nvinfo : EIATTR_REGCOUNT
	.align		4
.L_561:
        /*0c30*/ 	.byte	0x04, 0x2f
        /*0c32*/ 	.short	(.L_563 - .L_562)
	.align		4
.L_562:
        /*0c34*/ 	.word	index@(_ZN2at6native29vectorized_elementwise_kernelILi2EZZZNS0_22reciprocal_kernel_cudaERNS_18TensorIteratorBaseEENKUlvE_clEvENKUlvE4_clEvEUlN3c108BFloat16EE_St5arrayIPcLm2EEEEviT0_T1_)
        /*0c38*/ 	.word	0x00000017


	//----- nvinfo : EIATTR_FRAME_SIZE
	.align		4
.L_563:
        /*0c3c*/ 	.byte	0x04, 0x11
        /*0c3e*/ 	.short	(.L_565 - .L_564)
	.align		4
.L_564:
        /*0c40*/ 	.word	index@(_ZN2at6native29vectorized_elementwise_kernelILi2EZZZNS0_22reciprocal_kernel_cudaERNS_18TensorIteratorBaseEENKUlvE_clEvENKUlvE4_clEvEUlN3c108BFloat16EE_St5arrayIPcLm2EEEEviT0_T1_)
        /*0c44*/ 	.word	0x00000000


	//----- nvinfo : EIATTR_REGCOUNT
	.align		4
.L_565:
        /*0c48*/ 	.byte	0x04, 0x2f
        /*0c4a*/ 	.short	(.L_567 - .L_566)
	.align		4
.L_566:
        /*0c4c*/ 	.word	index@(_ZN2at6native27unrolled_elementwise_kernelIZZZNS0_22reciprocal_kernel_cudaERNS_18TensorIteratorBaseEENKUlvE_clEvENKUlvE4_clEvEUlN3c108BFloat16EE_St5arrayIPcLm2EELi4E23TrivialOffsetCalculatorILi1EjESD_NS0_6memory15LoadWithoutCastENSE_16StoreWithoutCastEEEviT_T0_T2_T3_T4_T5_)
        /*0c50*/ 	.word	0x00000012


	//----- nvinfo : EIATTR_FRAME_SIZE
	.align		4
.L_567:
        /*0c54*/ 	.byte	0x04, 0x11
        /*0c56*/ 	.short	(.L_569 - .L_568)
	.align		4
.L_568:
        /*0c58*/ 	.word	index@(_ZN2at6native27unrolled_elementwise_kernelIZZZNS0_22reciprocal_kernel_cudaERNS_18TensorIteratorBaseEENKUlvE_clEvENKUlvE4_clEvEUlN3c108BFloat16EE_St5arrayIPcLm2EELi4E23TrivialOffsetCalculatorILi1EjESD_NS0_6memory15LoadWithoutCastENSE_16StoreWithoutCastEEEviT_T0_T2_T3_T4_T5_)
        /*0c5c*/ 	.word	0x00000000


	//----- nvinfo : EIATTR_REGCOUNT
	.align		4
.L_569:
        /*0c60*/ 	.byte	0x04, 0x2f
        /*0c62*/ 	.short	(.L_571 - .L_570)
	.align		4
.L_570:
        /*0c64*/ 	.word	index@(_ZN2at6native18elementwise_kernelILi128ELi4EZNS0_22gpu_kernel_impl_nocastIZZZNS0_22reciprocal_kernel_cudaERNS_18TensorIteratorBaseEENKUlvE_clEvENKUlvE4_clEvEUlN3c108BFloat16EE_EEvS4_RKT_EUliE_EEviT1_)
        /*0c68*/ 	.word	0x0000000c


	//----- nvinfo : EIATTR_FRAME_SIZE
	.align		4
.L_571:
        /*0c6c*/ 	.byte	0x04, 0x11
        /*0c6e*/ 	.short	(.L_573 - .L_572)
	.align		4
.L_572:
        /*0c70*/ 	.word	index@(_ZN2at6native18elementwise_kernelILi128ELi4EZNS0_22gpu_kernel_impl_nocastIZZZNS0_22reciprocal_kernel_cudaERNS_18TensorIteratorBaseEENKUlvE_clEvENKUlvE4_clEvEUlN3c108BFloat16EE_EEvS4_RKT_EUliE_EEviT1_)
        /*0c74*/ 	.word	0x00000000


	//----- nvinfo : EIATTR_REGCOUNT
	.align		4
.L_573:
        /*0c78*/ 	.byte	0x04, 0x2f
        /*0c7a*/ 	.short	(.L_575 - .L_574)
	.align		4
.L_574:
        /*0c7c*/ 	.word	index@(_ZN2at6native27unrolled_elementwise_kernelIZZZNS0_22reciprocal_kernel_cudaERNS_18TensorIteratorBaseEENKUlvE_clEvENKUlvE4_clEvEUlN3c108BFloat16EE_St5arrayIPcLm2EELi4E23TrivialOffsetCalculatorILi1EjESD_NS0_6memory12LoadWithCastILi1EEENSE_13StoreWithCastILi1EEEEEviT_T0_T2_T3_T4_T5_)
        /*0c80*/ 	.word	0x0000001c


	//----- nvinfo : EIATTR_FRAME_SIZE
	.align		4
.L_575:
        /*0c84*/ 	.byte	0x04, 0x11
        /*0c86*/ 	.short	(.L_577 - .L_576)
	.align		4
.L_576:
        /*0c88*/ 	.word	index@(_ZN2at6native27unrolled_elementwise_kernelIZZZNS0_22reciprocal_kernel_cudaERNS_18TensorIteratorBaseEENKUlvE_clEvENKUlvE4_clEvEUlN3c108BFloat16EE_St5arrayIPcLm2EELi4E23TrivialOffsetCalculatorILi1EjESD_NS0_6memory12LoadWithCastILi1EEENSE_13StoreWithCastILi1EEEEEviT_T0_T2_T3_T4_T5_)
        /*0c8c*/ 	.word	0x00000000


	//----- nvinfo : EIATTR_REGCOUNT
	.align		4
.L_577:
        /*0c90*/ 	.byte	0x04, 0x2f
        /*0c92*/ 	.short	(.L_579 - .L_578)
	.align		4
.L_578:
        /*0c94*/ 	.word	index@(_ZN2at6native18elementwise_kernelILi128ELi4EZNS0_15gpu_kernel_implIZZZNS0_22reciprocal_kernel_cudaERNS_18TensorIteratorBaseEENKUlvE_clEvENKUlvE4_clEvEUlN3c108BFloat16EE_EEvS4_RKT_EUliE_EEviT1_)
        /*0c98*/ 	.word	0x0000001a


	//----- nvinfo : EIATTR_FRAME_SIZE
	.align		4
.L_579:
        /*0c9c*/ 	.byte	0x04, 0x11
        /*0c9e*/ 	.short	(.L_581 - .L_580)
	.align		4
.L_580:
        /*0ca0*/ 	.word	index@(_ZN2at6native18elementwise_kernelILi128ELi4EZNS0_15gpu_kernel_implIZZZNS0_22reciprocal_kernel_cudaERNS_18TensorIteratorBaseEENKUlvE_clEvENKUlvE4_clEvEUlN3c108BFloat16EE_EEvS4_RKT_EUliE_EEviT1_)
        /*0ca4*/ 	.word	0x00000000


	//----- nvinfo : EIATTR_REGCOUNT
	.align		4
.L_581:
        /*0ca8*/ 	.byte	0x04, 0x2f
        /*0caa*/ 	.short	(.L_583 - .L_582)
	.align		4
.L_582:
        /*0cac*/ 	.word	index@(_ZN2at6native29vectorized_elementwise_kernelILi8EZZZNS0_17round_kernel_cudaERNS_18TensorIteratorBaseEENKUlvE_clEvENKUlvE_clEvEUldE_St5arrayIPcLm2EEEEviT0_T1_)
        /*0cb0*/ 	.word	0x00000004


	//----- nvinfo : EIATTR_FRAME_SIZE
	.align		4
.L_583:
        /*0cb4*/ 	.byte	0x04, 0x11
        /*0cb6*/ 	.short	(.L_585 - .L_584)
	.align		4
.L_584:
        /*0cb8*/ 	.word	index@(_ZN2at6native29vectorized_elementwise_kernelILi8EZZZNS0_17round_kernel_cudaERNS_18TensorIteratorBaseEENKUlvE_clEvENKUlvE_clEvEUldE_St5arrayIPcLm2EEEEviT0_T1_)
        /*0cbc*/ 	.word	0x00000000


	//----- nvinfo : EIATTR_REGCOUNT
	.align		4
.L_585:
        /*0cc0*/ 	.byte	0x04, 0x2f
        /*0cc2*/ 	.short	(.L_587 - .L_586)
	.align		4
.L_586:
        /*0cc4*/ 	.word	index@(_ZN2at6native29vectorized_elementwise_kernelILi4EZZZNS0_17round_kernel_cudaERNS_18TensorIteratorBaseEENKUlvE_clEvENKUlvE_clEvEUldE_St5arrayIPcLm2EEEEviT0_T1_)
        /*0cc8*/ 	.word	0x00000020


	//----- nvinfo : EIATTR_FRAME_SIZE
	.align		4
.L_587:
        /*0ccc*/ 	.byte	0x04, 0x11
        /*0cce*/ 	.short	(.L_589 - .L_588)
	.align		4
.L_588:
        /*0cd0*/ 	.word	index@(_ZN2at6native29vectorized_elementwise_kernelILi4EZZZNS0_17round_kernel_cudaERNS_18TensorIteratorBaseEENKUlvE_clEvENKUlvE_clEvEUldE_St5arrayIPcLm2EEEEviT0_T1_)
        /*0cd4*/ 	.word	0x00000000


	//----- nvinfo : EIATTR_REGCOUNT
	.align		4
.L_589:
        /*0cd8*/ 	.byte	0x04, 0x2f
        /*0cda*/ 	.short	(.L_591 - .L_590)
	.align		4
.L_590:
        /*0cdc*/ 	.word	index@(_ZN2at6native29vectorized_elementwise_kernelILi2EZZZNS0_17round_kernel_cudaERNS_18TensorIteratorBaseEENKUlvE_clEvENKUlvE_clEvEUldE_St5arrayIPcLm2EEEEviT0_T1_)
        /*0ce0*/ 	.word	0x00000020


	//----- nvinfo : EIATTR_FRAME_SIZE
	.align		4
.L_591:
        /*0ce4*/ 	.byte	0x04, 0x11
        /*0ce6*/ 	.short	(.L_593 - .L_592)
	.align		4
.L_592:
        /*0ce8*/ 	.word	index@(_ZN2at6native29vectorized_elementwise_kernelILi2EZZZNS0_17round_kernel_cudaERNS_18TensorIteratorBaseEENKUlvE_clEvENKUlvE_clEvEUldE_St5arrayIPcLm2EEEEviT0_T1_)
        /*0cec*/ 	.word	0x00000000


	//----- nvinfo : EIATTR_REGCOUNT
	.align		4
.L_593:
        /*0cf0*/ 	.byte	0x04, 0x2f
        /*0cf2*/ 	.short	(.L_595 - .L_594)
	.align		4
.L_594:
        /*0cf4*/ 	.word	index@(_ZN2at6native27unrolled_elementwise_kernelIZZZNS0_17round_kernel_cudaERNS_18TensorIteratorBaseEENKUlvE_clEvENKUlvE_clEvEUldE_St5arrayIPcLm2EELi4E23TrivialOffsetCalculatorILi1EjESB_NS0_6memory15LoadWithoutCastENSC_16StoreWithoutCastEEEviT_T0_T2_T3_T4_T5_)
        /*0cf8*/ 	.word	0x00000018


	//----- nvinfo : EIATTR_FRAME_SIZE
	.align		4
.L_595:
        /*0cfc*/ 	.byte	0x04, 0x11
        /*0cfe*/ 	.short	(.L_597 - .L_596)
	.align		4
.L_596:
        /*0d00*/ 	.word	index@(_ZN2at6native27unrolled_elementwise_kernelIZZZNS0_17round_kernel_cudaERNS_18TensorIteratorBaseEENKUlvE_clEvENKUlvE_clEvEUldE_St5arrayIPcLm2EELi4E23TrivialOffsetCalculatorILi1EjESB_NS0_6memory15LoadWithoutCastENSC_16StoreWithoutCastEEEviT_T0_T2_T3_T4_T5_)
        /*0d04*/ 	.word	0x00000000


	//----- nvinfo : EIATTR_REGCOUNT
	.align		4
.L_597:
        /*0d08*/ 	.byte	0x04, 0x2f
        /*0d0a*/ 	.short	(.L_599 - .L_598)
	.align		4
.L_598:
        /*0d0c*/ 	.word	index@(_ZN2at6native18elementwise_kernelILi128ELi2EZNS0_22gpu_kernel_impl_nocastIZZZNS0_17round_kernel_cudaERNS_18TensorIteratorBaseEENKUlvE_clEvENKUlvE_clEvEUldE_EEvS4_RKT_EUliE_EEviT1_)
        /*0d10*/ 	.word	0x0000000c


	//----- nvinfo : EIATTR_FRAME_SIZE
	.align		4
.L_599:
        /*0d14*/ 	.byte	0x04, 0x11
        /*0d16*/ 	.short	(.L_601 - .L_600)
	.align		4
.L_600:
        /*0d18*/ 	.word	index@(_ZN2at6native18elementwise_kernelILi128ELi2EZNS0_22gpu_kernel_impl_nocastIZZZNS0_17round_kernel_cudaERNS_18TensorIteratorBaseEENKUlvE_clEvENKUlvE_clEvEUldE_EEvS4_RKT_EUliE_EEviT1_)
        /*0d1c*/ 	.word	0x00000000


	//----- nvinfo : EIATTR_REGCOUNT
	.align		4
.L_601:
        /*0d20*/ 	.byte	0x04, 0x2f
        /*0d22*/ 	.short	(.L_603 - .L_602)
	.align		4
.L_602:
        /*0d24*/ 	.word	index@(_ZN2at6native27unrolled_elementwise_kernelIZZZNS0_17round_kernel_cudaERNS_18TensorIteratorBaseEENKUlvE_clEvENKUlvE_clEvEUldE_St5arrayIPcLm2EELi4E23TrivialOffsetCalculatorILi1EjESB_NS0_6memory12LoadWithCastILi1EEENSC_13StoreWithCastILi1EEEEEviT_T0_T2_T3_T4_T5_)
        /*0d28*/ 	.word	0x00000028


	//----- nvinfo : EIATTR_FRAME_SIZE
	.align		4
.L_603:
        /*0d2c*/ 	.byte	0x04, 0x11
        /*0d2e*/ 	.short	(.L_605 - .L_604)
	.align		4
.L_604:
        /*0d30*/ 	.word	index@(_ZN2at6native27unrolled_elementwise_kernelIZZZNS0_17round_kernel_cudaERNS_18TensorIteratorBaseEENKUlvE_clEvENKUlvE_clEvEUldE_St5arrayIPcLm2EELi4E23TrivialOffsetCalculatorILi1EjESB_NS0_6memory12LoadWithCastILi1EEENSC_13StoreWithCastILi1EEEEEviT_T0_T2_T3_T4_T5_)
        /*0d34*/ 	.word	0x00000000


	//----- nvinfo : EIATTR_REGCOUNT
	.align		4
.L_605:
        /*0d38*/ 	.byte	0x04, 0x2f
        /*0d3a*/ 	.short	(.L_607 - .L_606)
	.align		4
.L_606:
        /*0d3c*/ 	.word	index@(_ZN2at6native18elementwise_kernelILi128ELi4EZNS0_15gpu_kernel_implIZZZNS0_17round_kernel_cudaERNS_18TensorIteratorBaseEENKUlvE_clEvENKUlvE_clEvEUldE_EEvS4_RKT_EUliE_EEviT1_)
        /*0d40*/ 	.word	0x0000001a


	//----- nvinfo : EIATTR_FRAME_SIZE
	.align		4
.L_607:
        /*0d44*/ 	.byte	0x04, 0x11
        /*0d46*/ 	.short	(.L_609 - .L_608)
	.align		4
.L_608:
        /*0d48*/ 	.word	index@(_ZN2at6native18elementwise_kernelILi128ELi4EZNS0_15gpu_kernel_implIZZZNS0_17round_kernel_cudaERNS_18TensorIteratorBaseEENKUlvE_clEvENKUlvE_clEvEUldE_EEvS4_RKT_EUliE_EEviT1_)
        /*0d4c*/ 	.word	0x00000000


	//----- nvinfo : EIATTR_REGCOUNT
	.align		4
.L_609:
        /*0d50*/ 	.byte	0x04, 0x2f
        /*0d52*/ 	.short	(.L_611 - .L_610)
	.align		4
.L_610:
        /*0d54*/ 	.word	index@(_ZN2at6native29vectorized_elementwise_kernelILi8EZZZNS0_17round_kernel_cudaERNS_18TensorIteratorBaseEENKUlvE_clEvENKUlvE0_clEvEUlfE_St5arrayIPcLm2EEEEviT0_T1_)
        /*0d58*/ 	.word	0x00000004


	//----- nvinfo : EIATTR_FRAME_SIZE
	.align		4
.L_611:
        /*0d5c*/ 	.byte	0x04, 0x11
        /*0d5e*/ 	.short	(.L_613 - .L_612)
	.align		4
.L_612:
        /*0d60*/ 	.word	index@(_ZN2at6native29vectorized_elementwise_kernelILi8EZZZNS0_17round_kernel_cudaERNS_18TensorIteratorBaseEENKUlvE_clEvENKUlvE0_clEvEUlfE_St5arrayIPcLm2EEEEviT0_T1_)
        /*0d64*/ 	.word	0x00000000


	//----- nvinfo : EIATTR_REGCOUNT
	.align		4
.L_613:
        /*0d68*/ 	.byte	0x04, 0x2f
        /*0d6a*/ 	.short	(.L_615 - .L_614)
	.align		4
.L_614:
        /*0d6c*/ 	.word	index@(_ZN2at6native29vectorized_elementwise_kernelILi4EZZZNS0_17round_kernel_cudaERNS_18TensorIteratorBaseEENKUlvE_clEvENKUlvE0_clEvEUlfE_St5arrayIPcLm2EEEEviT0_T1_)
        /*0d70*/ 	.word	0x0000001a


	//----- nvinfo : EIATTR_FRAME_SIZE
	.align		4
.L_615:
        /*0d74*/ 	.byte	0x04, 0x11
        /*0d76*/ 	.short	(.L_617 - .L_616)
	.align		4
.L_616:
        /*0d78*/ 	.word	index@(_ZN2at6native29vectorized_elementwise_kernelILi4EZZZNS0_17round_kernel_cudaERNS_18TensorIteratorBaseEENKUlvE_clEvENKUlvE0_clEvEUlfE_St5arrayIPcLm2EEEEviT0_T1_)
        /*0d7c*/ 	.word	0x00000000


	//----- nvinfo : EIATTR_REGCOUNT
	.align		4
.L_617:
        /*0d80*/ 	.byte	0x04, 0x2f
        /*0d82*/ 	.short	(.L_619 - .L_618)
	.align		4
.L_618:
        /*0d84*/ 	.word	index@(_ZN2at6native29vectorized_elementwise_kernelILi2EZZZNS0_17round_kernel_cudaERNS_18TensorIteratorBaseEENKUlvE_clEvENKUlvE0_clEvEUlfE_St5arrayIPcLm2EEEEviT0_T1_)
        /*0d88*/ 	.word	0x0000001a


	//----- nvinfo : EIATTR_FRAME_SIZE
	.align		4
.L_619:
        /*0d8c*/ 	.byte	0x04, 0x11
        /*0d8e*/ 	.short	(.L_621 - .L_620)
	.align		4
.L_620:
        /*0d90*/ 	.word	index@(_ZN2at6native29vectorized_elementwise_kernelILi2EZZZNS0_17round_kernel_cudaERNS_18TensorIteratorBaseEENKUlvE_clEvENKUlvE0_clEvEUlfE_St5arrayIPcLm2EEEEviT0_T1_)
        /*0d94*/ 	.word	0x00000000


	//----- nvinfo : EIATTR_REGCOUNT
	.align		4
.L_621:
        /*0d98*/ 	.byte	0x04, 0x2f
        /*0d9a*/ 	.short	(.L_623 - .L_622)
	.align		4
.L_622:
        /*0d9c*/ 	.word	index@(_ZN2at6native27unrolled_elementwise_kernelIZZZNS0_17round_kernel_cudaERNS_18TensorIteratorBaseEENKUlvE_clEvENKUlvE0_clEvEUlfE_St5arrayIPcLm2EELi4E23TrivialOffsetCalculatorILi1EjESB_NS0_6memory15LoadWithoutCastENSC_16StoreWithoutCastEEEviT_T0_T2_T3_T4_T5_)
        /*0da0*/ 	.word	0x00000016


	//----- nvinfo : EIATTR_FRAME_SIZE
	.align		4
.L_623:
        /*0da4*/ 	.byte	0x04, 0x11
        /*0da6*/ 	.short	(.L_625 - .L_624)
	.align		4
.L_624:
        /*0da8*/ 	.word	index@(_ZN2at6native27unrolled_elementwise_kernelIZZZNS0_17round_kernel_cudaERNS_18TensorIteratorBaseEENKUlvE_clEvENKUlvE0_clEvEUlfE_St5arrayIPcLm2EELi4E23TrivialOffsetCalculatorILi1EjESB_NS0_6memory15LoadWithoutCastENSC_16StoreWithoutCastEEEviT_T0_T2_T3_T4_T5_)
        /*0dac*/ 	.word	0x00000000


	//----- nvinfo : EIATTR_REGCOUNT
	.align		4
.L_625:
        /*0db0*/ 	.byte	0x04, 0x2f
        /*0db2*/ 	.short	(.L_627 - .L_626)
	.align		4
.L_626:
        /*0db4*/ 	.word	index@(_ZN2at6native18elementwise_kernelILi128ELi2EZNS0_22gpu_kernel_impl_nocastIZZZNS0_17round_kernel_cudaERNS_18TensorIteratorBaseEENKUlvE_clEvENKUlvE0_clEvEUlfE_EEvS4_RKT_EUliE_EEviT1_)
        /*0db8*/ 	.word	0x0000000c


	//----- nvinfo : EIATTR_FRAME_SIZE
	.align		4
.L_627:
        /*0dbc*/ 	.byte	0x04, 0x11
        /*0dbe*/ 	.short	(.L_629 - .L_628)
	.align		4
.L_628:
        /*0dc0*/ 	.word	index@(_ZN2at6native18elementwise_kernelILi128ELi2EZNS0_22gpu_kernel_impl_nocastIZZZNS0_17round_kernel_cudaERNS_18TensorIteratorBaseEENKUlvE_clEvENKUlvE0_clEvEUlfE_EEvS4_RKT_EUliE_EEviT1_)
        /*0dc4*/ 	.word	0x00000000


	//----- nvinfo : EIATTR_REGCOUNT
	.align		4
.L_629:
        /*0dc8*/ 	.byte	0x04, 0x2f
        /*0dca*/ 	.short	(.L_631 - .L_630)
	.align		4
.L_630:
        /*0dcc*/ 	.word	index@(_ZN2at6native27unrolled_elementwise_kernelIZZZNS0_17round_kernel_cudaERNS_18TensorIteratorBaseEENKUlvE_clEvENKUlvE0_clEvEUlfE_St5arrayIPcLm2EELi4E23TrivialOffsetCalculatorILi1EjESB_NS0_6memory12LoadWithCastILi1EEENSC_13StoreWithCastILi1EEEEEviT_T0_T2_T3_T4_T5_)
        /*0dd0*/ 	.word	0x0000001f


	//----- nvinfo : EIATTR_FRAME_SIZE
	.align		4
.L_631:
        /*0dd4*/ 	.byte	0x04, 0x11
        /*0dd6*/ 	.short	(.L_633 - .L_632)
	.align		4
.L_632:
        /*0dd8*/ 	.word	index@(_ZN2at6native27unrolled_elementwise_kernelIZZZNS0_17round_kernel_cudaERNS_18TensorIteratorBaseEENKUlvE_clEvENKUlvE0_clEvEUlfE_St5arrayIPcLm2EELi4E23TrivialOffsetCalculatorILi1EjESB_NS0_6memory12LoadWithCastILi1EEENSC_13StoreWithCastILi1EEEEEviT_T0_T2_T3_T4_T5_)
        /*0ddc*/ 	.word	0x00000000


	//----- nvinfo : EIATTR_REGCOUNT
	.align		4
.L_633:
        /*0de0*/ 	.byte	0x04, 0x2f
        /*0de2*/ 	.short	(.L_635 - .L_634)
	.align		4
.L_634:
        /*0de4*/ 	.word	index@(_ZN2at6native18elementwise_kernelILi128ELi4EZNS0_15gpu_kernel_implIZZZNS0_17round_kernel_cudaERNS_18TensorIteratorBaseEENKUlvE_clEvENKUlvE0_clEvEUlfE_EEvS4_RKT_EUliE_EEviT1_)
        /*0de8*/ 	.word	0x0000001a


	//----- nvinfo : EIATTR_FRAME_SIZE
	.align		4
.L_635:
        /*0dec*/ 	.byte	0x04, 0x11
        /*0dee*/ 	.short	(.L_637 - .L_636)
	.align		4
.L_636:
        /*0df0*/ 	.word	index@(_ZN2at6native18elementwise_kernelILi128ELi4EZNS0_15gpu_kernel_implIZZZNS0_17round_kernel_cudaERNS_18TensorIteratorBaseEENKUlvE_clEvENKUlvE0_clEvEUlfE_EEvS4_RKT_EUliE_EEviT1_)
        /*0df4*/ 	.word	0x00000000


	//----- nvinfo : EIATTR_REGCOUNT
	.align		4
.L_637:
        /*0df8*/ 	.byte	0x04, 0x2f
        /*0dfa*/ 	.short	(.L_639 - .L_638)
	.align		4
.L_638:
        /*0dfc*/ 	.word	index@(_ZN2at6native29vectorized_elementwise_kernelILi8EZZZNS0_17round_kernel_cudaERNS_18TensorIteratorBaseEENKUlvE_clEvENKUlvE1_clEvEUlN3c104HalfEE_St5arrayIPcLm2EEEEviT0_T1_)
        /*0e00*/ 	.word	0x00000004


	//----- nvinfo : EIATTR_FRAME_SIZE
	.align		4
.L_639:
        /*0e04*/ 	.byte	0x04, 0x11
        /*0e06*/ 	.short	(.L_641 - .L_640)
	.align		4
.L_640:
        /*0e08*/ 	.word	index@(_ZN2at6native29vectorized_elementwise_kernelILi8EZZZNS0_17round_kernel_cudaERNS_18TensorIteratorBaseEENKUlvE_clEvENKUlvE1_clEvEUlN3c104HalfEE_St5arrayIPcLm2EEEEviT0_T1_)
        /*0e0c*/ 	.word	0x00000000


	//----- nvinfo : EIATTR_REGCOUNT
	.align		4
.L_641:
        /*0e10*/ 	.byte	0x04, 0x2f
        /*0e12*/ 	.short	(.L_643 - .L_642)
	.align		4
.L_642:
        /*0e14*/ 	.word	index@(_ZN2at6native29vectorized_elementwise_kernelILi4EZZZNS0_17round_kernel_cudaERNS_18TensorIteratorBaseEENKUlvE_clEvENKUlvE1_clEvEUlN3c104HalfEE_St5arrayIPcLm2EEEEviT0_T1_)
        /*0e18*/ 	.word	0x00000017


	//----- nvinfo : EIATTR_FRAME_SIZE
	.align		4
.L_643:
        /*0e1c*/ 	.byte	0x04, 0x11
        /*0e1e*/ 	.short	(.L_645 - .L_644)
	.align		4
.L_644:
        /*0e20*/ 	.word	index@(_ZN2at6native29vectorized_elementwise_kernelILi4EZZZNS0_17round_kernel_cudaERNS_18TensorIteratorBaseEENKUlvE_clEvENKUlvE1_clEvEUlN3c104HalfEE_St5arrayIPcLm2EEEEviT0_T1_)
        /*0e24*/ 	.word	0x00000000


	//----- nvinfo : EIATTR_REGCOUNT
	.align		4
.L_645:
        /*0e28*/ 	.byte	0x04, 0x2f
        /*0e2a*/ 	.short	(.L_647 - .L_646)
	.align		4
.L_646:
        /*0e2c*/ 	.word	index@(_ZN2at6native29vectorized_elementwise_kernelILi2EZZZNS0_17round_kernel_cudaERNS_18TensorIteratorBaseEENKUlvE_clEvENKUlvE1_clEvEUlN3c104HalfEE_St5arrayIPcLm2EEEEviT0_T1_)
        /*0e30*/ 	.word	0x00000017


	//----- nvinfo : EIATTR_FRAME_SIZE
	.align		4
.L_647:
        /*0e34*/ 	.byte	0x04, 0x11
        /*0e36*/ 	.short	(.L_649 - .L_648)
	.align		4
.L_648:
        /*0e38*/ 	.word	index@(_ZN2at6native29vectorized_elementwise_kernelILi2EZZZNS0_17round_kernel_cudaERNS_18TensorIteratorBaseEENKUlvE_clEvENKUlvE1_clEvEUlN3c104HalfEE_St5arrayIPcLm2EEEEviT0_T1_)
        /*0e3c*/ 	.word	0x00000000


	//----- nvinfo : EIATTR_REGCOUNT
	.align		4
.L_649:
        /*0e40*/ 	.byte	0x04, 0x2f
        /*0e42*/ 	.short	(.L_651 - .L_650)
	.align		4
.L_650:
        /*0e44*/ 	.word	index@(_ZN2at6native27unrolled_elementwise_kernelIZZZNS0_17round_kernel_cudaERNS_18TensorIteratorBaseEENKUlvE_clEvENKUlvE1_clEvEUlN3c104HalfEE_St5arrayIPcLm2EELi4E23TrivialOffsetCalculatorILi1EjESD_NS0_6memory15LoadWithoutCastENSE_16StoreWithoutCastEEEviT_T0_T2_T3_T4_T5_)
        /*0e48*/ 	.word	0x00000014


	//----- nvinfo : EIATTR_FRAME_SIZE
	.align		4
.L_651:
        /*0e4c*/ 	.byte	0x04, 0x11
        /*0e4e*/ 	.short	(.L_653 - .L_652)
	.align		4
.L_652:
        /*0e50*/ 	.word	index@(_ZN2at6native27unrolled_elementwise_kernelIZZZNS0_17round_kernel_cudaERNS_18TensorIteratorBaseEENKUlvE_clEvENKUlvE1_clEvEUlN3c104HalfEE_St5arrayIPcLm2EELi4E23TrivialOffsetCalculatorILi1EjESD_NS0_6memory15LoadWithoutCastENSE_16StoreWithoutCastEEEviT_T0_T2_T3_T4_T5_)
        /*0e54*/ 	.word	0x00000000


	//----- nvinfo : EIATTR_REGCOUNT
	.align		4
.L_653:
        /*0e58*/ 	.byte	0x04, 0x2f
        /*0e5a*/ 	.short	(.L_655 - .L_654)
	.align		4
.L_654:
        /*0e5c*/ 	.word	index@(_ZN2at6native18elementwise_kernelILi128ELi4EZNS0_22gpu_kernel_impl_nocastIZZZNS0_17round_kernel_cudaERNS_18TensorIteratorBaseEENKUlvE_clEvENKUlvE1_clEvEUlN3c104HalfEE_EEvS4_RKT_EUliE_EEviT1_)
        /*0e60*/ 	.word	0x0000000c


	//----- nvinfo : EIATTR_FRAME_SIZE
	.align		4
.L_655:
        /*0e64*/ 	.byte	0x04, 0x11
        /*0e66*/ 	.short	(.L_657 - .L_656)
	.align		4
.L_656:
        /*0e68*/ 	.word	index@(_ZN2at6native18elementwise_kernelILi128ELi4EZNS0_22gpu_kernel_impl_nocastIZZZNS0_17round_kernel_cudaERNS_18TensorIteratorBaseEENKUlvE_clEvENKUlvE1_clEvEUlN3c104HalfEE_EEvS4_RKT_EUliE_EEviT1_)
        /*0e6c*/ 	.word	0x00000000


	//----- nvinfo : EIATTR_REGCOUNT
	.align		4
.L_657:
        /*0e70*/ 	.byte	0x04, 0x2f
        /*0e72*/ 	.short	(.L_659 - .L_658)
	.align		4
.L_658:
        /*0e74*/ 	.word	index@(_ZN2at6native27unrolled_elementwise_kernelIZZZNS0_17round_kernel_cudaERNS_18TensorIteratorBaseEENKUlvE_clEvENKUlvE1_clEvEUlN3c104HalfEE_St5arrayIPcLm2EELi4E23TrivialOffsetCalculatorILi1EjESD_NS0_6memory12LoadWithCastILi1EEENSE_13StoreWithCastILi1EEEEEviT_T0_T2_T3_T4_T5_)
        /*0e78*/ 	.word	0x0000001c


	//----- nvinfo : EIATTR_FRAME_SIZE
	.align		4
.L_659:
        /*0e7c*/ 	.byte	0x04, 0x11
        /*0e7e*/ 	.short	(.L_661 - .L_660)
	.align		4
.L_660:
        /*0e80*/ 	.word	index@(_ZN2at6native27unrolled_elementwise_kernelIZZZNS0_17round_kernel_cudaERNS_18TensorIteratorBaseEENKUlvE_clEvENKUlvE1_clEvEUlN3c104HalfEE_St5arrayIPcLm2EELi4E23TrivialOffsetCalculatorILi1EjESD_NS0_6memory12LoadWithCastILi1EEENSE_13StoreWithCastILi1EEEEEviT_T0_T2_T3_T4_T5_)
        /*0e84*/ 	.word	0x00000000


	//----- nvinfo : EIATTR_REGCOUNT
	.align		4
.L_661:
        /*0e88*/ 	.byte	0x04, 0x2f
        /*0e8a*/ 	.short	(.L_663 - .L_662)
	.align		4
.L_662:
        /*0e8c*/ 	.word	index@(_ZN2at6native18elementwise_kernelILi128ELi4EZNS0_15gpu_kernel_implIZZZNS0_17round_kernel_cudaERNS_18TensorIteratorBaseEENKUlvE_clEvENKUlvE1_clEvEUlN3c104HalfEE_EEvS4_RKT_EUliE_EEviT1_)
        /*0e90*/ 	.word	0x0000001a


	//----- nvinfo : EIATTR_FRAME_SIZE
	.align		4
.L_663:
        /*0e94*/ 	.byte	0x04, 0x11
        /*0e96*/ 	.short	(.L_665 - .L_664)
	.align		4
.L_664:
        /*0e98*/ 	.word	index@(_ZN2at6native18elementwise_kernelILi128ELi4EZNS0_15gpu_kernel_implIZZZNS0_17round_kernel_cudaERNS_18TensorIteratorBaseEENKUlvE_clEvENKUlvE1_clEvEUlN3c104HalfEE_EEvS4_RKT_EUliE_EEviT1_)
        /*0e9c*/ 	.word	0x00000000


	//----- nvinfo : EIATTR_REGCOUNT
	.align		4
.L_665:
        /*0ea0*/ 	.byte	0x04, 0x2f
        /*0ea2*/ 	.short	(.L_667 - .L_666)
	.align		4
.L_666:
        /*0ea4*/ 	.word	index@(_ZN2at6native29vectorized_elementwise_kernelILi8EZZZNS0_17round_kernel_cudaERNS_18TensorIteratorBaseEENKUlvE_clEvENKUlvE2_clEvEUlN3c108BFloat16EE_St5arrayIPcLm2EEEEviT0_T1_)
        /*0ea8*/ 	.word	0x00000004


	//----- nvinfo : EIATTR_FRAME_SIZE
	.align		4
.L_667:
        /*0eac*/ 	.byte	0x04, 0x11
        /*0eae*/ 	.short	(.L_669 - .L_668)
	.align		4
.L_668:
        /*0eb0*/ 	.word	index@(_ZN2at6native29vectorized_elementwise_kernelILi8EZZZNS0_17round_kernel_cudaERNS_18TensorIteratorBaseEENKUlvE_clEvENKUlvE2_clEvEUlN3c108BFloat16EE_St5arrayIPcLm2EEEEviT0_T1_)
        /*0eb4*/ 	.word	0x00000000


	//----- nvinfo : EIATTR_REGCOUNT
	.align		4
.L_669:
        /*0eb8*/ 	.byte	0x04, 0x2f
        /*0eba*/ 	.short	(.L_671 - .L_670)
	.align		4
.L_670:
        /*0ebc*/ 	.word	index@(_ZN2at6native29vectorized_elementwise_kernelILi4EZZZNS0_17round_kernel_cudaERNS_18TensorIteratorBaseEENKUlvE_clEvENKUlvE2_clEvEUlN3c108BFloat16EE_St5arrayIPcLm2EEEEviT0_T1_)
        /*0ec0*/ 	.word	0x00000017


	//----- nvinfo : EIATTR_FRAME_SIZE
	.align		4
.L_671:
        /*0ec4*/ 	.byte	0x04, 0x11
        /*0ec6*/ 	.short	(.L_673 - .L_672)
	.align		4
.L_672:
        /*0ec8*/ 	.word	index@(_ZN2at6native29vectorized_elementwise_kernelILi4EZZZNS0_17round_kernel_cudaERNS_18TensorIteratorBaseEENKUlvE_clEvENKUlvE2_clEvEUlN3c108BFloat16EE_St5arrayIPcLm2EEEEviT0_T1_)
        /*0ecc*/ 	.word	0x00000000


	//----- nvinfo : EIATTR_REGCOUNT
	.align		4
.L_673:
        /*0ed0*/ 	.byte	0x04, 0x2f
        /*0ed2*/ 	.short	(.L_675 - .L_674)
	.align		4
.L_674:
        /*0ed4*/ 	.word	index@(_ZN2at6native29vectorized_elementwise_kernelILi2EZZZNS0_17round_kernel_cudaERNS_18TensorIteratorBaseEENKUlvE_clEvENKUlvE2_clEvEUlN3c108BFloat16EE_St5arrayIPcLm2EEEEviT0_T1_)
        /*0ed8*/ 	.word	0x00000017


	//----- nvinfo : EIATTR_FRAME_SIZE
	.align		4
.L_675:
        /*0edc*/ 	.byte	0x04, 0x11
        /*0ede*/ 	.short	(.L_677 - .L_676)
	.align		4
.L_676:
        /*0ee0*/ 	.word	index@(_ZN2at6native29vectorized_elementwise_kernelILi2EZZZNS0_17round_kernel_cudaERNS_18TensorIteratorBaseEENKUlvE_clEvENKUlvE2_clEvEUlN3c108BFloat16EE_St5arrayIPcLm2EEEEviT0_T1_)
        /*0ee4*/ 	.word	0x00000000


	//----- nvinfo : EIATTR_REGCOUNT
	.align		4
.L_677:
        /*0ee8*/ 	.byte	0x04, 0x2f
        /*0eea*/ 	.short	(.L_679 - .L_678)
	.align		4
.L_678:
        /*0eec*/ 	.word	index@(_ZN2at6native27unrolled_elementwise_kernelIZZZNS0_17round_kernel_cudaERNS_18TensorIteratorBaseEENKUlvE_clEvENKUlvE2_clEvEUlN3c108BFloat16EE_St5arrayIPcLm2EELi4E23TrivialOffsetCalculatorILi1EjESD_NS0_6memory15LoadWithoutCastENSE_16StoreWithoutCastEEEviT_T0_T2_T3_T4_T5_)
        /*0ef0*/ 	.word	0x00000014


	//----- nvinfo : EIATTR_FRAME_SIZE
	.align		4
.L_679:
        /*0ef4*/ 	.byte	0x04, 0x11
        /*0ef6*/ 	.short	(.L_681 - .L_680)
	.align		4
.L_680:
        /*0ef8*/ 	.word	index@(_ZN2at6native27unrolled_elementwise_kernelIZZZNS0_17round_kernel_cudaERNS_18TensorIteratorBaseEENKUlvE_clEvENKUlvE2_clEvEUlN3c108BFloat16EE_St5arrayIPcLm2EELi4E23TrivialOffsetCalculatorILi1EjESD_NS0_6memory15LoadWithoutCastENSE_16StoreWithoutCastEEEviT_T0_T2_T3_T4_T5_)
        /*0efc*/ 	.word	0x00000000


	//----- nvinfo : EIATTR_REGCOUNT
	.align		4
.L_681:
        /*0f00*/ 	.byte	0x04, 0x2f
        /*0f02*/ 	.short	(.L_683 - .L_682)
	.align		4
.L_682:
        /*0f04*/ 	.word	index@(_ZN2at6native18elementwise_kernelILi128ELi4EZNS0_22gpu_kernel_impl_nocastIZZZNS0_17round_kernel_cudaERNS_18TensorIteratorBaseEENKUlvE_clEvENKUlvE2_clEvEUlN3c108BFloat16EE_EEvS4_RKT_EUliE_EEviT1_)
        /*0f08*/ 	.word	0x0000000c


	//----- nvinfo : EIATTR_FRAME_SIZE
	.align		4
.L_683:
        /*0f0c*/ 	.byte	0x04, 0x11
        /*0f0e*/ 	.short	(.L_685 - .L_684)
	.align		4
.L_684:
        /*0f10*/ 	.word	index@(_ZN2at6native18elementwise_kernelILi128ELi4EZNS0_22gpu_kernel_impl_nocastIZZZNS0_17round_kernel_cudaERNS_18TensorIteratorBaseEENKUlvE_clEvENKUlvE2_clEvEUlN3c108BFloat16EE_EEvS4_RKT_EUliE_EEviT1_)
        /*0f14*/ 	.word	0x00000000


	//----- nvinfo : EIATTR_REGCOUNT
	.align		4
.L_685:
        /*0f18*/ 	.byte	0x04, 0x2f
        /*0f1a*/ 	.short	(.L_687 - .L_686)
	.align		4
.L_686:
        /*0f1c*/ 	.word	index@(_ZN2at6native27unrolled_elementwise_kernelIZZZNS0_17round_kernel_cudaERNS_18TensorIteratorBaseEENKUlvE_clEvENKUlvE2_clEvEUlN3c108BFloat16EE_St5arrayIPcLm2EELi4E23TrivialOffsetCalculatorILi1EjESD_NS0_6memory12LoadWithCastILi1EEENSE_13StoreWithCastILi1EEEEEviT_T0_T2_T3_T4_T5_)
        /*0f20*/ 	.word	0x0000001c


	//----- nvinfo : EIATTR_FRAME_SIZE
	.align		4
.L_687:
        /*0f24*/ 	.byte	0x04, 0x11
        /*0f26*/ 	.short	(.L_689 - .L_688)
	.align		4
.L_688:
        /*0f28*/ 	.word	index@(_ZN2at6native27unrolled_elementwise_kernelIZZZNS0_17round_kernel_cudaERNS_18TensorIteratorBaseEENKUlvE_clEvENKUlvE2_clEvEUlN3c108BFloat16EE_St5arrayIPcLm2EELi4E23TrivialOffsetCalculatorILi1EjESD_NS0_6memory12LoadWithCastILi1EEENSE_13StoreWithCastILi1EEEEEviT_T0_T2_T3_T4_T5_)
        /*0f2c*/ 	.word	0x00000000


	//----- nvinfo : EIATTR_REGCOUNT
	.align		4
.L_689:
        /*0f30*/ 	.byte	0x04, 0x2f
        /*0f32*/ 	.short	(.L_691 - .L_690)
	.align		4
.L_690:
        /*0f34*/ 	.word	index@(_ZN2at6native18elementwise_kernelILi128ELi4EZNS0_15gpu_kernel_implIZZZNS0_17round_kernel_cudaERNS_18TensorIteratorBaseEENKUlvE_clEvENKUlvE2_clEvEUlN3c108BFloat16EE_EEvS4_RKT_EUliE_EEviT1_)
        /*0f38*/ 	.word	0x0000001a


	//----- nvinfo : EIATTR_FRAME_SIZE
	.align		4
.L_691:
        /*0f3c*/ 	.byte	0x04, 0x11
        /*0f3e*/ 	.short	(.L_693 - .L_692)
	.align		4
.L_692:
        /*0f40*/ 	.word	index@(_ZN2at6native18elementwise_kernelILi128ELi4EZNS0_15gpu_kernel_implIZZZNS0_17round_kernel_cudaERNS_18TensorIteratorBaseEENKUlvE_clEvENKUlvE2_clEvEUlN3c108BFloat16EE_EEvS4_RKT_EUliE_EEviT1_)
        /*0f44*/ 	.word	0x00000000


	//----- nvinfo : EIATTR_REGCOUNT
	.align		4
.L_693:
        /*0f48*/ 	.byte	0x04, 0x2f
        /*0f4a*/ 	.short	(.L_695 - .L_694)
	.align		4
.L_694:
        /*0f4c*/ 	.word	index@(_ZN2at6native29vectorized_elementwise_kernelILi8EZZZNS0_26round_decimals_kernel_cudaERNS_18TensorIteratorBaseElENKUlvE_clEvENKUlvE_clEvEUldE_St5arrayIPcLm2EEEEviT0_T1_)
        /*0f50*/ 	.word	0x00000004


	//----- nvinfo : EIATTR_FRAME_SIZE
	.align		4
.L_695:
        /*0f54*/ 	.byte	0x04, 0x11
        /*0f56*/ 	.short	(.L_697 - .L_696)
	.align		4
.L_696:
        /*0f58*/ 	.word	index@(_ZN2at6native29vectorized_elementwise_kernelILi8EZZZNS0_26round_decimals_kernel_cudaERNS_18TensorIteratorBaseElENKUlvE_clEvENKUlvE_clEvEUldE_St5arrayIPcLm2EEEEviT0_T1_)
        /*0f5c*/ 	.word	0x00000000


	//----- nvinfo : EIATTR_REGCOUNT
	.align		4
.L_697:
        /*0f60*/ 	.byte	0x04, 0x2f
        /*0f62*/ 	.short	(.L_699 - .L_698)
	.align		4
.L_698:
        /*0f64*/ 	.word	index@(_ZN2at6native29vectorized_elementwise_kernelILi4EZZZNS0_26round_decimals_kernel_cudaERNS_18TensorIteratorBaseElENKUlvE_clEvENKUlvE_clEvEUldE_St5arrayIPcLm2EEEEviT0_T1_)
        /*0f68*/ 	.word	0x0000002e


	//----- nvinfo : EIATTR_FRAME_SIZE
	.align		4
.L_699:
        /*0f6c*/ 	.byte	0x04, 0x11
        /*0f6e*/ 	.short	(.L_701 - .L_700)
	.align		4
.L_700:
        /*0f70*/ 	.word	index@($__internal_5_$__cuda_sm20_div_rn_f64_full)
        /*0f74*/ 	.word	0x00000000


	//----- nvinfo : EIATTR_FRAME_SIZE
	.align		4
.L_701:
        /*0f78*/ 	.byte	0x04, 0x11
        /*0f7a*/ 	.short	(.L_703 - .L_702)
	.align		4
.L_702:
        /*0f7c*/ 	.word	index@(_ZN2at6native29vectorized_elementwise_kernelILi4EZZZNS0_26round_decimals_kernel_cudaERNS_18TensorIteratorBaseElENKUlvE_clEvENKUlvE_clEvEUldE_St5arrayIPcLm2EEEEviT0_T1_)
        /*0f80*/ 	.word	0x00000000


	//----- nvinfo : EIATTR_REGCOUNT
	.align		4
.L_703:
        /*0f84*/ 	.byte	0x04, 0x2f
        /*0f86*/ 	.short	(.L_705 - .L_704)
	.align		4
.L_704:
        /*0f88*/ 	.word	index@(_ZN2at6native29vectorized_elementwise_kernelILi2EZZZNS0_26round_decimals_kernel_cudaERNS_18TensorIteratorBaseElENKUlvE_clEvENKUlvE_clEvEUldE_St5arrayIPcLm2EEEEviT0_T1_)
        /*0f8c*/ 	.word	0x0000002e


	//----- nvinfo : EIATTR_FRAME_SIZE
	.align		4
.L_705:
        /*0f90*/ 	.byte	0x04, 0x11
        /*0f92*/ 	.short	(.L_707 - .L_706)
	.align		4
.L_706:
        /*0f94*/ 	.word	index@($__internal_4_$__cuda_sm20_div_rn_f64_full)
        /*0f98*/ 	.word	0x00000000


	//----- nvinfo : EIATTR_FRAME_SIZE
	.align		4
.L_707:
        /*0f9c*/ 	.byte	0x04, 0x11
        /*0f9e*/ 	.short	(.L_709 - .L_708)
	.align		4
.L_708:
        /*0fa0*/ 	.word	index@(_ZN2at6native29vectorized_elementwise_kernelILi2EZZZNS0_26round_decimals_kernel_cudaERNS_18TensorIteratorBaseElENKUlvE_clEvENKUlvE_clEvEUldE_St5arrayIPcLm2EEEEviT0_T1_)
        /*0fa4*/ 	.word	0x00000000


	//----- nvinfo : EIATTR_REGCOUNT
	.align		4
.L_709:
        /*0fa8*/ 	.byte	0x04, 0x2f
        /*0faa*/ 	.short	(.L_711 - .L_710)
	.align		4
.L_710:
        /*0fac*/ 	.word	index@(_ZN2at6native27unrolled_elementwise_kernelIZZZNS0_26round_decimals_kernel_cudaERNS_18TensorIteratorBaseElENKUlvE_clEvENKUlvE_clEvEUldE_St5arrayIPcLm2EELi4E23TrivialOffsetCalculatorILi1EjESB_NS0_6memory15LoadWithoutCastENSC_16StoreWithoutCastEEEviT_T0_T2_T3_T4_T5_)
        /*0fb0*/ 	.word	0x00000022


	//----- nvinfo : EIATTR_FRAME_SIZE
	.align		4
.L_711:
        /*0fb4*/ 	.byte	0x04, 0x11
        /*0fb6*/ 	.short	(.L_713 - .L_712)
	.align		4
.L_712:
        /*0fb8*/ 	.word	index@($__internal_3_$__cuda_sm20_div_rn_f64_full)
        /*0fbc*/ 	.word	0x00000000


	//----- nvinfo : EIATTR_FRAME_SIZE
	.align		4
.L_713:
        /*0fc0*/ 	.byte	0x04, 0x11
        /*0fc2*/ 	.short	(.L_715 - .L_714)
	.align		4
.L_714:
        /*0fc4*/ 	.word	index@(_ZN2at6native27unrolled_elementwise_kernelIZZZNS0_26round_decimals_kernel_cudaERNS_18TensorIteratorBaseElENKUlvE_clEvENKUlvE_clEvEUldE_St5arrayIPcLm2EELi4E23TrivialOffsetCalculatorILi1EjESB_NS0_6memory15LoadWithoutCastENSC_16StoreWithoutCastEEEviT_T0_T2_T3_T4_T5_)
        /*0fc8*/ 	.word	0x00000000


	//----- nvinfo : EIATTR_REGCOUNT
	.align		4
.L_715:
        /*0fcc*/ 	.byte	0x04, 0x2f
        /*0fce*/ 	.short	(.L_717 - .L_716)
	.align		4
.L_716:
        /*0fd0*/ 	.word	index@(_ZN2at6native18elementwise_kernelILi128ELi2EZNS0_22gpu_kernel_impl_nocastIZZZNS0_26round_decimals_kernel_cudaERNS_18TensorIteratorBaseElENKUlvE_clEvENKUlvE_clEvEUldE_EEvS4_RKT_EUliE_EEviT1_)
        /*0fd4*/ 	.word	0x0000001b


	//----- nvinfo : EIATTR_FRAME_SIZE
	.align		4
.L_717:
        /*0fd8*/ 	.byte	0x04, 0x11
        /*0fda*/ 	.short	(.L_719 - .L_718)
	.align		4
.L_718:
        /*0fdc*/ 	.word	index@($__internal_2_$__cuda_sm20_div_rn_f64_full)
        /*0fe0*/ 	.word	0x00000000


	//----- nvinfo : EIATTR_FRAME_SIZE
	.align		4
.L_719:
        /*0fe4*/ 	.byte	0x04, 0x11
        /*0fe6*/ 	.short	(.L_721 - .L_720)
	.align		4
.L_720:
        /*0fe8*/ 	.word	index@(_ZN2at6native18elementwise_kernelILi128ELi2EZNS0_22gpu_kernel_impl_nocastIZZZNS0_26round_decimals_kernel_cudaERNS_18TensorIteratorBaseElENKUlvE_clEvENKUlvE_clEvEUldE_EEvS4_RKT_EUliE_EEviT1_)
        /*0fec*/ 	.word	0x00000000


	//----- nvinfo : EIATTR_REGCOUNT
	.align		4
.L_721:
        /*0ff0*/ 	.byte	0x04, 0x2f
        /*0ff2*/ 	.short	(.L_723 - .L_722)
	.align		4
.L_722:
        /*0ff4*/ 	.word	index@(_ZN2at6native27unrolled_elementwise_kernelIZZZNS0_26round_decimals_kernel_cudaERNS_18TensorIteratorBaseElENKUlvE_clEvENKUlvE_clEvEUldE_St5arrayIPcLm2EELi4E23TrivialOffsetCalculatorILi1EjESB_NS0_6memory12LoadWithCastILi1EEENSC_13StoreWithCastILi1EEEEEviT_T0_T2_T3_T4_T5_)
        /*0ff8*/ 	.word	0x00000024


	//----- nvinfo : EIATTR_FRAME_SIZE
	.align		4
.L_723:
        /*0ffc*/ 	.byte	0x04, 0x11
        /*0ffe*/ 	.short	(.L_725 - .L_724)
	.align		4
.L_724:
        /*1000*/ 	.word	index@($__internal_1_$__cuda_sm20_div_rn_f64_full)
        /*1004*/ 	.word	0x00000000


	//----- nvinfo : EIATTR_FRAME_SIZE
	.align		4
.L_725:
        /*1008*/ 	.byte	0x04, 0x11
        /*100a*/ 	.short	(.L_727 - .L_726)
	.align		4
.L_726:
        /*100c*/ 	.word	index@(_ZN2at6native27unrolled_elementwise_kernelIZZZNS0_26round_decimals_kernel_cudaERNS_18TensorIteratorBaseElENKUlvE_clEvENKUlvE_clEvEUldE_St5arrayIPcLm2EELi4E23TrivialOffsetCalculatorILi1EjESB_NS0_6memory12LoadWithCastILi1EEENSC_13StoreWithCastILi1EEEEEviT_T0_T2_T3_T4_T5_)
        /*1010*/ 	.word	0x00000000


	//----- nvinfo : EIATTR_REGCOUNT
	.align		4
.L_727:
        /*1014*/ 	.byte	0x04, 0x2f
        /*1016*/ 	.short	(.L_729 - .L_728)
	.align		4
.L_728:
        /*1018*/ 	.word	index@(_ZN2at6native18elementwise_kernelILi128ELi4EZNS0_15gpu_kernel_implIZZZNS0_26round_decimals_kernel_cudaERNS_18TensorIteratorBaseElENKUlvE_clEvENKUlvE_clEvEUldE_EEvS4_RKT_EUliE_EEviT1_)
        /*101c*/ 	.word	0x0000001e


	//----- nvinfo : EIATTR_FRAME_SIZE
	.align		4
.L_729:
        /*1020*/ 	.byte	0x04, 0x11
        /*1022*/ 	.short	(.L_731 - .L_730)
	.align		4
.L_730:
        /*1024*/ 	.word	index@($__internal_0_$__cuda_sm20_div_rn_f64_full)
        /*1028*/ 	.word	0x00000000


	//----- nvinfo : EIATTR_FRAME_SIZE
	.align		4
.L_731:
        /*102c*/ 	.byte	0x04, 0x11
        /*102e*/ 	.short	(.L_733 - .L_732)
	.align		4
.L_732:
        /*1030*/ 	.word	index@(_ZN2at6native18elementwise_kernelILi128ELi4EZNS0_15gpu_kernel_implIZZZNS0_26round_decimals_kernel_cudaERNS_18TensorIteratorBaseElENKUlvE_clEvENKUlvE_clEvEUldE_EEvS4_RKT_EUliE_EEviT1_)
        /*1034*/ 	.word	0x00000000


	//----- nvinfo : EIATTR_REGCOUNT
	.align		4
.L_733:
        /*1038*/ 	.byte	0x04, 0x2f
        /*103a*/ 	.short	(.L_735 - .L_734)
	.align		4
.L_734:
        /*103c*/ 	.word	index@(_ZN2at6native29vectorized_elementwise_kernelILi8EZZZNS0_26round_decimals_kernel_cudaERNS_18TensorIteratorBaseElENKUlvE_clEvENKUlvE0_clEvEUlfE_St5arrayIPcLm2EEEEviT0_T1_)
        /*1040*/ 	.word	0x00000004


	//----- nvinfo : EIATTR_FRAME_SIZE
	.align		4
.L_735:
        /*1044*/ 	.byte	0x04, 0x11
        /*1046*/ 	.short	(.L_737 - .L_736)
	.align		4
.L_736:
        /*1048*/ 	.word	index@(_ZN2at6native29vectorized_elementwise_kernelILi8EZZZNS0_26round_decimals_kernel_cudaERNS_18TensorIteratorBaseElENKUlvE_clEvENKUlvE0_clEvEUlfE_St5arrayIPcLm2EEEEviT0_T1_)
        /*104c*/ 	.word	0x00000000


	//----- nvinfo : EIATTR_REGCOUNT
	.align		4
.L_737:
        /*1050*/ 	.byte	0x04, 0x2f
        /*1052*/ 	.short	(.L_739 - .L_738)
	.align		4
.L_738:
        /*1054*/ 	.word	index@(_ZN2at6native29vectorized_elementwise_kernelILi4EZZZNS0_26round_decimals_kernel_cudaERNS_18TensorIteratorBaseElENKUlvE_clEvENKUlvE0_clEvEUlfE_St5arrayIPcLm2EEEEviT0_T1_)
        /*1058*/ 	.word	0x0000001e


	//----- nvinfo : EIATTR_FRAME_SIZE
	.align		4
.L_739:
        /*105c*/ 	.byte	0x04, 0x11
        /*105e*/ 	.short	(.L_741 - .L_740)
	.align		4
.L_740:
        /*1060*/ 	.word	index@(_ZN2at6native29vectorized_elementwise_kernelILi4EZZZNS0_26round_decimals_kernel_cudaERNS_18TensorIteratorBaseElENKUlvE_clEvENKUlvE0_clEvEUlfE_St5arrayIPcLm2EEEEviT0_T1_)
        /*1064*/ 	.word	0x00000000


	//----- nvinfo : EIATTR_REGCOUNT
	.align		4
.L_741:
        /*1068*/ 	.byte	0x04, 0x2f
        /*106a*/ 	.short	(.L_743 - .L_742)
	.align		4
.L_742:
        /*106c*/ 	.word	index@(_ZN2at6native29vectorized_elementwise_kernelILi2EZZZNS0_26round_decimals_kernel_cudaERNS_18TensorIteratorBaseElENKUlvE_clEvENKUlvE0_clEvEUlfE_St5arrayIPcLm2EEEEviT0_T1_)
        /*1070*/ 	.word	0x0000001d


	//----- nvinfo : EIATTR_FRAME_SIZE
	.align		4
.L_743:
        /*1074*/ 	.byte	0x04, 0x11
        /*1076*/ 	.short	(.L_745 - .L_744)
	.align		4
.L_744:
        /*1078*/ 	.word	index@(_ZN2at6native29vectorized_elementwise_kernelILi2EZZZNS0_26round_decimals_kernel_cudaERNS_18TensorIteratorBaseElENKUlvE_clEvENKUlvE0_clEvEUlfE_St5arrayIPcLm2EEEEviT0_T1_)
        /*107c*/ 	.word	0x00000000


	//----- nvinfo : EIATTR_REGCOUNT
	.align		4
.L_745:
        /*1080*/ 	.byte	0x04, 0x2f
        /*1082*/ 	.short	(.L_747 - .L_746)
	.align		4
.L_746:
        /*1084*/ 	.word	index@(_ZN2at6native27unrolled_elementwise_kernelIZZZNS0_26round_decimals_kernel_cudaERNS_18TensorIteratorBaseElENKUlvE_clEvENKUlvE0_clEvEUlfE_St5arrayIPcLm2EELi4E23TrivialOffsetCalculatorILi1EjESB_NS0_6memory15LoadWithoutCastENSC_16StoreWithoutCastEEEviT_T0_T2_T3_T4_T5_)
        /*1088*/ 	.word	0x00000014


	//----- nvinfo : EIATTR_FRAME_SIZE
	.align		4
.L_747:
        /*108c*/ 	.byte	0x04, 0x11
        /*108e*/ 	.short	(.L_749 - .L_748)
	.align		4
.L_748:
        /*1090*/ 	.word	index@(_ZN2at6native27unrolled_elementwise_kernelIZZZNS0_26round_decimals_kernel_cudaERNS_18TensorIteratorBaseElENKUlvE_clEvENKUlvE0_clEvEUlfE_St5arrayIPcLm2EELi4E23TrivialOffsetCalculatorILi1EjESB_NS0_6memory15LoadWithoutCastENSC_16StoreWithoutCastEEEviT_T0_T2_T3_T4_T5_)
        /*1094*/ 	.word	0x00000000


	//----- nvinfo : EIATTR_REGCOUNT
	.align		4
.L_749:
        /*1098*/ 	.byte	0x04, 0x2f
        /*109a*/ 	.short	(.L_751 - .L_750)
	.align		4
.L_750:
        /*109c*/ 	.word	index@(_ZN2at6native18elementwise_kernelILi128ELi2EZNS0_22gpu_kernel_impl_nocastIZZZNS0_26round_decimals_kernel_cudaERNS_18TensorIteratorBaseElENKUlvE_clEvENKUlvE0_clEvEUlfE_EEvS4_RKT_EUliE_EEviT1_)
        /*10a0*/ 	.word	0x0000000c


	//----- nvinfo : EIATTR_FRAME_SIZE
	.align		4
.L_751:
        /*10a4*/ 	.byte	0x04, 0x11
        /*10a6*/ 	.short	(.L_753 - .L_752)
	.align		4
.L_752:
        /*10a8*/ 	.word	index@(_ZN2at6native18elementwise_kernelILi128ELi2EZNS0_22gpu_kernel_impl_nocastIZZZNS0_26round_decimals_kernel_cudaERNS_18TensorIteratorBaseElENKUlvE_clEvENKUlvE0_clEvEUlfE_EEvS4_RKT_EUliE_EEviT1_)
        /*10ac*/ 	.word	0x00000000


	//----- nvinfo : EIATTR_REGCOUNT
	.align		4
.L_753:
        /*10b0*/ 	.byte	0x04, 0x2f
        /*10b2*/ 	.short	(.L_755 - .L_754)
	.align		4
.L_754:
        /*10b4*/ 	.word	index@(_ZN2at6native27unrolled_elementwise_kernelIZZZNS0_26round_decimals_kernel_cudaERNS_18TensorIteratorBaseElENKUlvE_clEvENKUlvE0_clEvEUlfE_St5arrayIPcLm2EELi4E23TrivialOffsetCalculatorILi1EjESB_NS0_6memory12LoadWithCastILi1EEENSC_13StoreWithCastILi1EEEEEviT_T0_T2_T3_T4_T5_)
        /*10b8*/ 	.word	0x0000001d


	//----- nvinfo : EIATTR_FRAME_SIZE
	.align		4
.L_755:
        /*10bc*/ 	.byte	0x04, 0x11
        /*10be*/ 	.short	(.L_757 - .L_756)
	.align		4
.L_756:
        /*10c0*/ 	.word	index@(_ZN2at6native27unrolled_elementwise_kernelIZZZNS0_26round_decimals_kernel_cudaERNS_18TensorIteratorBaseElENKUlvE_clEvENKUlvE0_clEvEUlfE_St5arrayIPcLm2EELi4E23TrivialOffsetCalculatorILi1EjESB_NS0_6memory12LoadWithCastILi1EEENSC_13StoreWithCastILi1EEEEEviT_T0_T2_T3_T4_T5_)
        /*10c4*/ 	.word	0x00000000


	//----- nvinfo : EIATTR_REGCOUNT
	.align		4
.L_757:
        /*10c8*/ 	.byte	0x04, 0x2f
        /*10ca*/ 	.short	(.L_759 - .L_758)
	.align		4
.L_758:
        /*10cc*/ 	.word	index@(_ZN2at6native18elementwise_kernelILi128ELi4EZNS0_15gpu_kernel_implIZZZNS0_26round_decimals_kernel_cudaERNS_18TensorIteratorBaseElENKUlvE_clEvENKUlvE0_clEvEUlfE_EEvS4_RKT_EUliE_EEviT1_)
        /*10d0*/ 	.word	0x0000001a


	//----- nvinfo : EIATTR_FRAME_SIZE
	.align		4
.L_759:
        /*10d4*/ 	.byte	0x04, 0x11
        /*10d6*/ 	.short	(.L_761 - .L_760)
	.align		4
.L_760:
        /*10d8*/ 	.word	index@(_ZN2at6native18elementwise_kernelILi128ELi4EZNS0_15gpu_kernel_implIZZZNS0_26round_decimals_kernel_cudaERNS_18TensorIteratorBaseElENKUlvE_clEvENKUlvE0_clEvEUlfE_EEvS4_RKT_EUliE_EEviT1_)
        /*10dc*/ 	.word	0x00000000


	//----- nvinfo : EIATTR_REGCOUNT
	.align		4
.L_761:
        /*10e0*/ 	.byte	0x04, 0x2f
        /*10e2*/ 	.short	(.L_763 - .L_762)
	.align		4
.L_762:
        /*10e4*/ 	.word	index@(_ZN2at6native29vectorized_elementwise_kernelILi8EZZZNS0_26round_decimals_kernel_cudaERNS_18TensorIteratorBaseElENKUlvE_clEvENKUlvE1_clEvEUlN3c104HalfEE_St5arrayIPcLm2EEEEviT0_T1_)
        /*10e8*/ 	.word	0x00000004


	//----- nvinfo : EIATTR_FRAME_SIZE
	.align		4
.L_763:
        /*10ec*/ 	.byte	0x04, 0x11
        /*10ee*/ 	.short	(.L_765 - .L_764)
	.align		4
.L_764:
        /*10f0*/ 	.word	index@(_ZN2at6native29vectorized_elementwise_kernelILi8EZZZNS0_26round_decimals_kernel_cudaERNS_18TensorIteratorBaseElENKUlvE_clEvENKUlvE1_clEvEUlN3c104HalfEE_St5arrayIPcLm2EEEEviT0_T1_)
        /*10f4*/ 	.word	0x00000000


	//----- nvinfo : EIATTR_REGCOUNT
	.align		4
.L_765:
        /*10f8*/ 	.byte	0x04, 0x2f
        /*10fa*/ 	.short	(.L_767 - .L_766)
	.align		4
.L_766:
        /*10fc*/ 	.word	index@(_ZN2at6native29vectorized_elementwise_kernelILi4EZZZNS0_26round_decimals_kernel_cudaERNS_18TensorIteratorBaseElENKUlvE_clEvENKUlvE1_clEvEUlN3c104HalfEE_St5arrayIPcLm2EEEEviT0_T1_)
        /*1100*/ 	.word	0x0000001e


	//----- nvinfo : EIATTR_FRAME_SIZE
	.align		4
.L_767:
        /*1104*/ 	.byte	0x04, 0x11
        /*1106*/ 	.short	(.L_769 - .L_768)
	.align		4
.L_768:
        /*1108*/ 	.word	index@(_ZN2at6native29vectorized_elementwise_kernelILi4EZZZNS0_26round_decimals_kernel_cudaERNS_18TensorIteratorBaseElENKUlvE_clEvENKUlvE1_clEvEUlN3c104HalfEE_St5arrayIPcLm2EEEEviT0_T1_)
        /*110c*/ 	.word	0x00000000


	//----- nvinfo : EIATTR_REGCOUNT
	.align		4
.L_769:
        /*1110*/ 	.byte	0x04, 0x2f
        /*1112*/ 	.short	(.L_771 - .L_770)
	.align		4
.L_770:
        /*1114*/ 	.word	index@(_ZN2at6native29vectorized_elementwise_kernelILi2EZZZNS0_26round_decimals_kernel_cudaERNS_18TensorIteratorBaseElENKUlvE_clEvENKUlvE1_clEvEUlN3c104HalfEE_St5arrayIPcLm2EEEEviT0_T1_)
        /*1118*/ 	.word	0x0000001d


	//----- nvinfo : EIATTR_FRAME_SIZE
	.align		4
.L_771:
        /*111c*/ 	.byte	0x04, 0x11
        /*111e*/ 	.short	(.L_773 - .L_772)
	.align		4
.L_772:
        /*1120*/ 	.word	index@(_ZN2at6native29vectorized_elementwise_kernelILi2EZZZNS0_26round_decimals_kernel_cudaERNS_18TensorIteratorBaseElENKUlvE_clEvENKUlvE1_clEvEUlN3c104HalfEE_St5arrayIPcLm2EEEEviT0_T1_)
        /*1124*/ 	.word	0x00000000


	//----- nvinfo : EIATTR_REGCOUNT
	.align		4
.L_773:
        /*1128*/ 	.byte	0x04, 0x2f
        /*112a*/ 	.short	(.L_775 - .L_774)
	.align		4
.L_774:
        /*112c*/ 	.word	index@(_ZN2at6native27unrolled_elementwise_kernelIZZZNS0_26round_decimals_kernel_cudaERNS_18TensorIteratorBaseElENKUlvE_clEvENKUlvE1_clEvEUlN3c104HalfEE_St5arrayIPcLm2EELi4E23TrivialOffsetCalculatorILi1EjESD_NS0_6memory15LoadWithoutCastENSE_16StoreWithoutCastEEEviT_T0_T2_T3_T4_T5_)
        /*1130*/ 	.word	0x00000014


	//----- nvinfo : EIATTR_FRAME_SIZE
	.align		4
.L_775:
        /*1134*/ 	.byte	0x04, 0x11
        /*1136*/ 	.short	(.L_777 - .L_776)
	.align		4
.L_776:
        /*1138*/ 	.word	index@(_ZN2at6native27unrolled_elementwise_kernelIZZZNS0_26round_decimals_kernel_cudaERNS_18TensorIteratorBaseElENKUlvE_clEvENKUlvE1_clEvEUlN3c104HalfEE_St5arrayIPcLm2EELi4E23TrivialOffsetCalculatorILi1EjESD_NS0_6memory15LoadWithoutCastENSE_16StoreWithoutCastEEEviT_T0_T2_T3_T4_T5_)
        /*113c*/ 	.word	0x00000000


	//----- nvinfo : EIATTR_REGCOUNT
	.align		4
.L_777:
        /*1140*/ 	.byte	0x04, 0x2f
        /*1142*/ 	.short	(.L_779 - .L_778)
	.align		4
.L_778:
        /*1144*/ 	.word	index@(_ZN2at6native18elementwise_kernelILi128ELi4EZNS0_22gpu_kernel_impl_nocastIZZZNS0_26round_decimals_kernel_cudaERNS_18TensorIteratorBaseElENKUlvE_clEvENKUlvE1_clEvEUlN3c104HalfEE_EEvS4_RKT_EUliE_EEviT1_)
        /*1148*/ 	.word	0x0000000c


	//----- nvinfo : EIATTR_FRAME_SIZE
	.align		4
.L_779:
        /*114c*/ 	.byte	0x04, 0x11
        /*114e*/ 	.short	(.L_781 - .L_780)
	.align		4
.L_780:
        /*1150*/ 	.word	index@(_ZN2at6native18elementwise_kernelILi128ELi4EZNS0_22gpu_kernel_impl_nocastIZZZNS0_26round_decimals_kernel_cudaERNS_18TensorIteratorBaseElENKUlvE_clEvENKUlvE1_clEvEUlN3c104HalfEE_EEvS4_RKT_EUliE_EEviT1_)
        /*1154*/ 	.word	0x00000000


	//----- nvinfo : EIATTR_REGCOUNT
	.align		4
.L_781:
        /*1158*/ 	.byte	0x04, 0x2f
        /*115a*/ 	.short	(.L_783 - .L_782)
	.align		4
.L_782:
        /*115c*/ 	.word	index@(_ZN2at6native27unrolled_elementwise_kernelIZZZNS0_26round_decimals_kernel_cudaERNS_18TensorIteratorBaseElENKUlvE_clEvENKUlvE1_clEvEUlN3c104HalfEE_St5arrayIPcLm2EELi4E23TrivialOffsetCalculatorILi1EjESD_NS0_6memory12LoadWithCastILi1EEENSE_13StoreWithCastILi1EEEEEviT_T0_T2_T3_T4_T5_)
        /*1160*/ 	.word	0x0000001d


	//----- nvinfo : EIATTR_FRAME_SIZE
	.align		4
.L_783:
        /*1164*/ 	.byte	0x04, 0x11
        /*1166*/ 	.short	(.L_785 - .L_784)
	.align		4
.L_784:
        /*1168*/ 	.word	index@(_ZN2at6native27unrolled_elementwise_kernelIZZZNS0_26round_decimals_kernel_cudaERNS_18TensorIteratorBaseElENKUlvE_clEvENKUlvE1_clEvEUlN3c104HalfEE_St5arrayIPcLm2EELi4E23TrivialOffsetCalculatorILi1EjESD_NS0_6memory12LoadWithCastILi1EEENSE_13StoreWithCastILi1EEEEEviT_T0_T2_T3_T4_T5_)
        /*116c*/ 	.word	0x00000000


	//----- nvinfo : EIATTR_REGCOUNT
	.align		4
.L_785:
        /*1170*/ 	.byte	0x04, 0x2f
        /*1172*/ 	.short	(.L_787 - .L_786)
	.align		4
.L_786:
        /*1174*/ 	.word	index@(_ZN2at6native18elementwise_kernelILi128ELi4EZNS0_15gpu_kernel_implIZZZNS0_26round_decimals_kernel_cudaERNS_18TensorIteratorBaseElENKUlvE_clEvENKUlvE1_clEvEUlN3c104HalfEE_EEvS4_RKT_EUliE_EEviT1_)
        /*1178*/ 	.word	0x0000001a


	//----- nvinfo : EIATTR_FRAME_SIZE
	.align		4
.L_787:
        /*117c*/ 	.byte	0x04, 0x11
        /*117e*/ 	.short	(.L_789 - .L_788)
	.align		4
.L_788:
        /*1180*/ 	.word	index@(_ZN2at6native18elementwise_kernelILi128ELi4EZNS0_15gpu_kernel_implIZZZNS0_26round_decimals_kernel_cudaERNS_18TensorIteratorBaseElENKUlvE_clEvENKUlvE1_clEvEUlN3c104HalfEE_EEvS4_RKT_EUliE_EEviT1_)
        /*1184*/ 	.word	0x00000000


	//----- nvinfo : EIATTR_REGCOUNT
	.align		4
.L_789:
        /*1188*/ 	.byte	0x04, 0x2f
        /*118a*/ 	.short	(.L_791 - .L_790)
	.align		4
.L_790:
        /*118c*/ 	.word	index@(_ZN2at6native29vectorized_elementwise_kernelILi8EZZZNS0_26round_decimals_kernel_cudaERNS_18TensorIteratorBaseElENKUlvE_clEvENKUlvE2_clEvEUlN3c108BFloat16EE_St5arrayIPcLm2EEEEviT0_T1_)
        /*1190*/ 	.word	0x00000004


	//----- nvinfo : EIATTR_FRAME_SIZE
	.align		4
.L_791:
        /*1194*/ 	.byte	0x04, 0x11
        /*1196*/ 	.short	(.L_793 - .L_792)
	.align		4
.L_792:
        /*1198*/ 	.word	index@(_ZN2at6native29vectorized_elementwise_kernelILi8EZZZNS0_26round_decimals_kernel_cudaERNS_18TensorIteratorBaseElENKUlvE_clEvENKUlvE2_clEvEUlN3c108BFloat16EE_St5arrayIPcLm2EEEEviT0_T1_)
        /*119c*/ 	.word	0x00000000


	//----- nvinfo : EIATTR_REGCOUNT
	.align		4
.L_793:
        /*11a0*/ 	.byte	0x04, 0x2f
        /*11a2*/ 	.short	(.L_795 - .L_794)
	.align		4
.L_794:
        /*11a4*/ 	.word	index@(_ZN2at6native29vectorized_elementwise_kernelILi4EZZZNS0_26round_decimals_kernel_cudaERNS_18TensorIteratorBaseElENKUlvE_clEvENKUlvE2_clEvEUlN3c108BFloat16EE_St5arrayIPcLm2EEEEviT0_T1_)
        /*11a8*/ 	.word	0x0000001e


	//----- nvinfo : EIATTR_FRAME_SIZE
	.align		4
.L_795:
        /*11ac*/ 	.byte	0x04, 0x11
        /*11ae*/ 	.short	(.L_797 - .L_796)
	.align		4
.L_796:
        /*11b0*/ 	.word	index@(_ZN2at6native29vectorized_elementwise_kernelILi4EZZZNS0_26round_decimals_kernel_cudaERNS_18TensorIteratorBaseElENKUlvE_clEvENKUlvE2_clEvEUlN3c108BFloat16EE_St5arrayIPcLm2EEEEviT0_T1_)
        /*11b4*/ 	.word	0x00000000


	//----- nvinfo : EIATTR_REGCOUNT
	.align		4
.L_797:
        /*11b8*/ 	.byte	0x04, 0x2f
        /*11ba*/ 	.short	(.L_799 - .L_798)
	.align		4
.L_798:
        /*11bc*/ 	.word	index@(_ZN2at6native29vectorized_elementwise_kernelILi2EZZZNS0_26round_decimals_kernel_cudaERNS_18TensorIteratorBaseElENKUlvE_clEvENKUlvE2_clEvEUlN3c108BFloat16EE_St5arrayIPcLm2EEEEviT0_T1_)
        /*11c0*/ 	.word	0x0000001d


	//----- nvinfo : EIATTR_FRAME_SIZE
	.align		4
.L_799:
        /*11c4*/ 	.byte	0x04, 0x11
        /*11c6*/ 	.short	(.L_801 - .L_800)
	.align		4
.L_800:
        /*11c8*/ 	.word	index@(_ZN2at6native29vectorized_elementwise_kernelILi2EZZZNS0_26round_decimals_kernel_cudaERNS_18TensorIteratorBaseElENKUlvE_clEvENKUlvE2_clEvEUlN3c108BFloat16EE_St5arrayIPcLm2EEEEviT0_T1_)
        /*11cc*/ 	.word	0x00000000


	//----- nvinfo : EIATTR_REGCOUNT
	.align		4
.L_801:
        /*11d0*/ 	.byte	0x04, 0x2f
        /*11d2*/ 	.short	(.L_803 - .L_802)
	.align		4
.L_802:
        /*11d4*/ 	.word	index@(_ZN2at6native27unrolled_elementwise_kernelIZZZNS0_26round_decimals_kernel_cudaERNS_18TensorIteratorBaseElENKUlvE_clEvENKUlvE2_clEvEUlN3c108BFloat16EE_St5arrayIPcLm2EELi4E23TrivialOffsetCalculatorILi1EjESD_NS0_6memory15LoadWithoutCastENSE_16StoreWithoutCastEEEviT_T0_T2_T3_T4_T5_)
        /*11d8*/ 	.word	0x00000014


	//----- nvinfo : EIATTR_FRAME_SIZE
	.align		4
.L_803:
        /*11dc*/ 	.byte	0x04, 0x11
        /*11de*/ 	.short	(.L_805 - .L_804)
	.align		4
.L_804:
        /*11e0*/ 	.word	index@(_ZN2at6native27unrolled_elementwise_kernelIZZZNS0_26round_decimals_kernel_cudaERNS_18TensorIteratorBaseElENKUlvE_clEvENKUlvE2_clEvEUlN3c108BFloat16EE_St5arrayIPcLm2EELi4E23TrivialOffsetCalculatorILi1EjESD_NS0_6memory15LoadWithoutCastENSE_16StoreWithoutCastEEEviT_T0_T2_T3_T4_T5_)
        /*11e4*/ 	.word	0x00000000


	//----- nvinfo : EIATTR_REGCOUNT
	.align		4
.L_805:
        /*11e8*/ 	.byte	0x04, 0x2f
        /*11ea*/ 	.short	(.L_807 - .L_806)
	.align		4
.L_806:
        /*11ec*/ 	.word	index@(_ZN2at6native18elementwise_kernelILi128ELi4EZNS0_22gpu_kernel_impl_nocastIZZZNS0_26round_decimals_kernel_cudaERNS_18TensorIteratorBaseElENKUlvE_clEvENKUlvE2_clEvEUlN3c108BFloat16EE_EEvS4_RKT_EUliE_EEviT1_)
        /*11f0*/ 	.word	0x0000000c


	//----- nvinfo : EIATTR_FRAME_SIZE
	.align		4
.L_807:
        /*11f4*/ 	.byte	0x04, 0x11
        /*11f6*/ 	.short	(.L_809 - .L_808)
	.align		4
.L_808:
        /*11f8*/ 	.word	index@(_ZN2at6native18elementwise_kernelILi128ELi4EZNS0_22gpu_kernel_impl_nocastIZZZNS0_26round_decimals_kernel_cudaERNS_18TensorIteratorBaseElENKUlvE_clEvENKUlvE2_clEvEUlN3c108BFloat16EE_EEvS4_RKT_EUliE_EEviT1_)
        /*11fc*/ 	.word	0x00000000


	//----- nvinfo : EIATTR_REGCOUNT
	.align		4
.L_809:
        /*1200*/ 	.byte	0x04, 0x2f
        /*1202*/ 	.short	(.L_811 - .L_810)
	.align		4
.L_810:
        /*1204*/ 	.word	index@(_ZN2at6native27unrolled_elementwise_kernelIZZZNS0_26round_decimals_kernel_cudaERNS_18TensorIteratorBaseElENKUlvE_clEvENKUlvE2_clEvEUlN3c108BFloat16EE_St5arrayIPcLm2EELi4E23TrivialOffsetCalculatorILi1EjESD_NS0_6memory12LoadWithCastILi1EEENSE_13StoreWithCastILi1EEEEEviT_T0_T2_T3_T4_T5_)
        /*1208*/ 	.word	0x0000001d


	//----- nvinfo : EIATTR_FRAME_SIZE
	.align		4
.L_811:
        /*120c*/ 	.byte	0x04, 0x11
        /*120e*/ 	.short	(.L_813 - .L_812)
	.align		4
.L_812:
        /*1210*/ 	.word	index@(_ZN2at6native27unrolled_elementwise_kernelIZZZNS0_26round_decimals_kernel_cudaERNS_18TensorIteratorBaseElENKUlvE_clEvENKUlvE2_clEvEUlN3c108BFloat16EE_St5arrayIPcLm2EELi4E23TrivialOffsetCalculatorILi1EjESD_NS0_6memory12LoadWithCastILi1EEENSE_13StoreWithCastILi1EEEEEviT_T0_T2_T3_T4_T5_)
        /*1214*/ 	.word	0x00000000


	//----- nvinfo : EIATTR_REGCOUNT
	.align		4
.L_813:
        /*1218*/ 	.byte	0x04, 0x2f
        /*121a*/ 	.short	(.L_815 - .L_814)
	.align		4
.L_814:
        /*121c*/ 	.word	index@(_ZN2at6native18elementwise_kernelILi128ELi4EZNS0_15gpu_kernel_implIZZZNS0_26round_decimals_kernel_cudaERNS_18TensorIteratorBaseElENKUlvE_clEvENKUlvE2_clEvEUlN3c108BFloat16EE_EEvS4_RKT_EUliE_EEviT1_)
        /*1220*/ 	.word	0x0000001a


	//----- nvinfo : EIATTR_FRAME_SIZE
	.align		4
.L_815:
        /*1224*/ 	.byte	0x04, 0x11
        /*1226*/ 	.short	(.L_817 - .L_816)
	.align		4
.L_816:
        /*1228*/ 	.word	index@(_ZN2at6native18elementwise_kernelILi128ELi4EZNS0_15gpu_kernel_implIZZZNS0_26round_decimals_kernel_cudaERNS_18TensorIteratorBaseElENKUlvE_clEvENKUlvE2_clEvEUlN3c108BFloat16EE_EEvS4_RKT_EUliE_EEviT1_)
        /*122c*/ 	.word	0x00000000


	//----- nvinfo : EIATTR_REGCOUNT
	.align		4
.L_817:
        /*1230*/ 	.byte	0x04, 0x2f
        /*1232*/ 	.short	(.L_819 - .L_818)
	.align		4
.L_818:
        /*1234*/ 	.word	index@(_ZN2at6native29vectorized_elementwise_kernelILi8EZZZNS0_17trunc_kernel_cudaERNS_18TensorIteratorBaseEENKUlvE_clEvENKUlvE_clEvEUldE_St5arrayIPcLm2EEEEviT0_T1_)
        /*1238*/ 	.word	0x00000004


	//----- nvinfo : EIATTR_FRAME_SIZE
	.align		4
.L_819:
        /*123c*/ 	.byte	0x04, 0x11
        /*123e*/ 	.short	(.L_821 - .L_820)
	.align		4
.L_820:
        /*1240*/ 	.word	index@(_ZN2at6native29vectorized_elementwise_kernelILi8EZZZNS0_17trunc_kernel_cudaERNS_18TensorIteratorBaseEENKUlvE_clEvENKUlvE_clEvEUldE_St5arrayIPcLm2EEEEviT0_T1_)
        /*1244*/ 	.word	0x00000000


	//----- nvinfo : EIATTR_REGCOUNT
	.align		4
.L_821:
        /*1248*/ 	.byte	0x04, 0x2f
        /*124a*/ 	.short	(.L_823 - .L_822)
	.align		4
.L_822:
        /*124c*/ 	.word	index@(_ZN2at6native29vectorized_elementwise_kernelILi4EZZZNS0_17trunc_kernel_cudaERNS_18TensorIteratorBaseEENKUlvE_clEvENKUlvE_clEvEUldE_St5arrayIPcLm2EEEEviT0_T1_)
        /*1250*/ 	.word	0x00000020


	//----- nvinfo : EIATTR_FRAME_SIZE
	.align		4
.L_823:
        /*1254*/ 	.byte	0x04, 0x11
        /*1256*/ 	.short	(.L_825 - .L_824)
	.align		4
.L_824:
        /*1258*/ 	.word	index@(_ZN2at6native29vectorized_elementwise_kernelILi4EZZZNS0_17trunc_kernel_cudaERNS_18TensorIteratorBaseEENKUlvE_clEvENKUlvE_clEvEUldE_St5arrayIPcLm2EEEEviT0_T1_)
        /*125c*/ 	.word	0x00000000


	//----- nvinfo : EIATTR_REGCOUNT
	.align		4
.L_825:
        /*1260*/ 	.byte	0x04, 0x2f
        /*1262*/ 	.short	(.L_827 - .L_826)
	.align		4
.L_826:
        /*1264*/ 	.word	index@(_ZN2at6native29vectorized_elementwise_kernelILi2EZZZNS0_17trunc_kernel_cudaERNS_18TensorIteratorBaseEENKUlvE_clEvENKUlvE_clEvEUldE_St5arrayIPcLm2EEEEviT0_T1_)
        /*1268*/ 	.word	0x00000020


	//----- nvinfo : EIATTR_FRAME_SIZE
	.align		4
.L_827:
        /*126c*/ 	.byte	0x04, 0x11
        /*126e*/ 	.short	(.L_829 - .L_828)
	.align		4
.L_828:
        /*1270*/ 	.word	index@(_ZN2at6native29vectorized_elementwise_kernelILi2EZZZNS0_17trunc_kernel_cudaERNS_18TensorIteratorBaseEENKUlvE_clEvENKUlvE_clEvEUldE_St5arrayIPcLm2EEEEviT0_T1_)
        /*1274*/ 	.word	0x00000000


	//----- nvinfo : EIATTR_REGCOUNT
	.align		4
.L_829:
        /*1278*/ 	.byte	0x04, 0x2f
        /*127a*/ 	.short	(.L_831 - .L_830)
	.align		4
.L_830:
        /*127c*/ 	.word	index@(_ZN2at6native27unrolled_elementwise_kernelIZZZNS0_17trunc_kernel_cudaERNS_18TensorIteratorBaseEENKUlvE_clEvENKUlvE_clEvEUldE_St5arrayIPcLm2EELi4E23TrivialOffsetCalculatorILi1EjESB_NS0_6memory15LoadWithoutCastENSC_16StoreWithoutCastEEEviT_T0_T2_T3_T4_T5_)
        /*1280*/ 	.word	0x00000018


	//----- nvinfo : EIATTR_FRAME_SIZE
	.align		4
.L_831:
        /*1284*/ 	.byte	0x04, 0x11
        /*1286*/ 	.short	(.L_833 - .L_832)
	.align		4
.L_832:
        /*1288*/ 	.word	index@(_ZN2at6native27unrolled_elementwise_kernelIZZZNS0_17trunc_kernel_cudaERNS_18TensorIteratorBaseEENKUlvE_clEvENKUlvE_clEvEUldE_St5arrayIPcLm2EELi4E23TrivialOffsetCalculatorILi1EjESB_NS0_6memory15LoadWithoutCastENSC_16StoreWithoutCastEEEviT_T0_T2_T3_T4_T5_)
        /*128c*/ 	.word	0x00000000


	//----- nvinfo : EIATTR_REGCOUNT
	.align		4
.L_833:
        /*1290*/ 	.byte	0x04, 0x2f
        /*1292*/ 	.short	(.L_835 - .L_834)
	.align		4
.L_834:
        /*1294*/ 	.word	index@(_ZN2at6native18elementwise_kernelILi128ELi2EZNS0_22gpu_kernel_impl_nocastIZZZNS0_17trunc_kernel_cudaERNS_18TensorIteratorBaseEENKUlvE_clEvENKUlvE_clEvEUldE_EEvS4_RKT_EUliE_EEviT1_)
        /*1298*/ 	.word	0x0000000c


	//----- nvinfo : EIATTR_FRAME_SIZE
	.align		4
.L_835:
        /*129c*/ 	.byte	0x04, 0x11
        /*129e*/ 	.short	(.L_837 - .L_836)
	.align		4
.L_836:
        /*12a0*/ 	.word	index@(_ZN2at6native18elementwise_kernelILi128ELi2EZNS0_22gpu_kernel_impl_nocastIZZZNS0_17trunc_kernel_cudaERNS_18TensorIteratorBaseEENKUlvE_clEvENKUlvE_clEvEUldE_EEvS4_RKT_EUliE_EEviT1_)
        /*12a4*/ 	.word	0x00000000


	//----- nvinfo : EIATTR_REGCOUNT
	.align		4
.L_837:
        /*12a8*/ 	.byte	0x04, 0x2f
        /*12aa*/ 	.short	(.L_839 - .L_838)
	.align		4
.L_838:
        /*12ac*/ 	.word	index@(_ZN2at6native27unrolled_elementwise_kernelIZZZNS0_17trunc_kernel_cudaERNS_18TensorIteratorBaseEENKUlvE_clEvENKUlvE_clEvEUldE_St5arrayIPcLm2EELi4E23TrivialOffsetCalculatorILi1EjESB_NS0_6memory12LoadWithCastILi1EEENSC_13StoreWithCastILi1EEEEEviT_T0_T2_T3_T4_T5_)
        /*12b0*/ 	.word	0x00000028


	//----- nvinfo : EIATTR_FRAME_SIZE
	.align		4
.L_839:
        /*12b4*/ 	.byte	0x04, 0x11
        /*12b6*/ 	.short	(.L_841 - .L_840)
	.align		4
.L_840:
        /*12b8*/ 	.word	index@(_ZN2at6native27unrolled_elementwise_kernelIZZZNS0_17trunc_kernel_cudaERNS_18TensorIteratorBaseEENKUlvE_clEvENKUlvE_clEvEUldE_St5arrayIPcLm2EELi4E23TrivialOffsetCalculatorILi1EjESB_NS0_6memory12LoadWithCastILi1EEENSC_13StoreWithCastILi1EEEEEviT_T0_T2_T3_T4_T5_)
        /*12bc*/ 	.word	0x00000000


	//----- nvinfo : EIATTR_REGCOUNT
	.align		4
.L_841:
        /*12c0*/ 	.byte	0x04, 0x2f
        /*12c2*/ 	.short	(.L_843 - .L_842)
	.align		4
.L_842:
        /*12c4*/ 	.word	index@(_ZN2at6native18elementwise_kernelILi128ELi4EZNS0_15gpu_kernel_implIZZZNS0_17trunc_kernel_cudaERNS_18TensorIteratorBaseEENKUlvE_clEvENKUlvE_clEvEUldE_EEvS4_RKT_EUliE_EEviT1_)
        /*12c8*/ 	.word	0x0000001a


	//----- nvinfo : EIATTR_FRAME_SIZE
	.align		4
.L_843:
        /*12cc*/ 	.byte	0x04, 0x11
        /*12ce*/ 	.short	(.L_845 - .L_844)
	.align		4
.L_844:
        /*12d0*/ 	.word	index@(_ZN2at6native18elementwise_kernelILi128ELi4EZNS0_15gpu_kernel_implIZZZNS0_17trunc_kernel_cudaERNS_18TensorIteratorBaseEENKUlvE_clEvENKUlvE_clEvEUldE_EEvS4_RKT_EUliE_EEviT1_)
        /*12d4*/ 	.word	0x00000000


	//----- nvinfo : EIATTR_REGCOUNT
	.align		4
.L_845:
        /*12d8*/ 	.byte	0x04, 0x2f
        /*12da*/ 	.short	(.L_847 - .L_846)
	.align		4
.L_846:
        /*12dc*/ 	.word	index@(_ZN2at6native29vectorized_elementwise_kernelILi8EZZZNS0_17trunc_kernel_cudaERNS_18TensorIteratorBaseEENKUlvE_clEvENKUlvE0_clEvEUlfE_St5arrayIPcLm2EEEEviT0_T1_)
        /*12e0*/ 	.word	0x00000004


	//----- nvinfo : EIATTR_FRAME_SIZE
	.align		4
.L_847:
        /*12e4*/ 	.byte	0x04, 0x11
        /*12e6*/ 	.short	(.L_849 - .L_848)
	.align		4
.L_848:
        /*12e8*/ 	.word	index@(_ZN2at6native29vectorized_elementwise_kernelILi8EZZZNS0_17trunc_kernel_cudaERNS_18TensorIteratorBaseEENKUlvE_clEvENKUlvE0_clEvEUlfE_St5arrayIPcLm2EEEEviT0_T1_)
        /*12ec*/ 	.word	0x00000000


	//----- nvinfo : EIATTR_REGCOUNT
	.align		4
.L_849:
        /*12f0*/ 	.byte	0x04, 0x2f
        /*12f2*/ 	.short	(.L_851 - .L_850)
	.align		4
.L_850:
        /*12f4*/ 	.word	index@(_ZN2at6native29vectorized_elementwise_kernelILi4EZZZNS0_17trunc_kernel_cudaERNS_18TensorIteratorBaseEENKUlvE_clEvENKUlvE0_clEvEUlfE_St5arrayIPcLm2EEEEviT0_T1_)
        /*12f8*/ 	.word	0x0000001a


	//----- nvinfo : EIATTR_FRAME_SIZE
	.align		4
.L_851:
        /*12fc*/ 	.byte	0x04, 0x11
        /*12fe*/ 	.short	(.L_853 - .L_852)
	.align		4
.L_852:
        /*1300*/ 	.word	index@(_ZN2at6native29vectorized_elementwise_kernelILi4EZZZNS0_17trunc_kernel_cudaERNS_18TensorIteratorBaseEENKUlvE_clEvENKUlvE0_clEvEUlfE_St5arrayIPcLm2EEEEviT0_T1_)
        /*1304*/ 	.word	0x00000000


	//----- nvinfo : EIATTR_REGCOUNT
	.align		4
.L_853:
        /*1308*/ 	.byte	0x04, 0x2f
        /*130a*/ 	.short	(.L_855 - .L_854)
	.align		4
.L_854:
        /*130c*/ 	.word	index@(_ZN2at6native29vectorized_elementwise_kernelILi2EZZZNS0_17trunc_kernel_cudaERNS_18TensorIteratorBaseEENKUlvE_clEvENKUlvE0_clEvEUlfE_St5arrayIPcLm2EEEEviT0_T1_)
        /*1310*/ 	.word	0x0000001a


	//----- nvinfo : EIATTR_FRAME_SIZE
	.align		4
.L_855:
        /*1314*/ 	.byte	0x04, 0x11
        /*1316*/ 	.short	(.L_857 - .L_856)
	.align		4
.L_856:
        /*1318*/ 	.word	index@(_ZN2at6native29vectorized_elementwise_kernelILi2EZZZNS0_17trunc_kernel_cudaERNS_18TensorIteratorBaseEENKUlvE_clEvENKUlvE0_clEvEUlfE_St5arrayIPcLm2EEEEviT0_T1_)
        /*131c*/ 	.word	0x00000000


	//----- nvinfo : EIATTR_REGCOUNT
	.align		4
.L_857:
        /*1320*/ 	.byte	0x04, 0x2f
        /*1322*/ 	.short	(.L_859 - .L_858)
	.align		4
.L_858:
        /*1324*/ 	.word	index@(_ZN2at6native27unrolled_elementwise_kernelIZZZNS0_17trunc_kernel_cudaERNS_18TensorIteratorBaseEENKUlvE_clEvENKUlvE0_clEvEUlfE_St5arrayIPcLm2EELi4E23TrivialOffsetCalculatorILi1EjESB_NS0_6memory15LoadWithoutCastENSC_16StoreWithoutCastEEEviT_T0_T2_T3_T4_T5_)
        /*1328*/ 	.word	0x00000016


	//----- nvinfo : EIATTR_FRAME_SIZE
	.align		4
.L_859:
        /*132c*/ 	.byte	0x04, 0x11
        /*132e*/ 	.short	(.L_861 - .L_860)
	.align		4
.L_860:
        /*1330*/ 	.word	index@(_ZN2at6native27unrolled_elementwise_kernelIZZZNS0_17trunc_kernel_cudaERNS_18TensorIteratorBaseEENKUlvE_clEvENKUlvE0_clEvEUlfE_St5arrayIPcLm2EELi4E23TrivialOffsetCalculatorILi1EjESB_NS0_6memory15LoadWithoutCastENSC_16StoreWithoutCastEEEviT_T0_T2_T3_T4_T5_)
        /*1334*/ 	.word	0x00000000


	//----- nvinfo : EIATTR_REGCOUNT
	.align		4
.L_861:
        /*1338*/ 	.byte	0x04, 0x2f
        /*133a*/ 	.short	(.L_863 - .L_862)
	.align		4
.L_862:
        /*133c*/ 	.word	index@(_ZN2at6native18elementwise_kernelILi128ELi2EZNS0_22gpu_kernel_impl_nocastIZZZNS0_17trunc_kernel_cudaERNS_18TensorIteratorBaseEENKUlvE_clEvENKUlvE0_clEvEUlfE_EEvS4_RKT_EUliE_EEviT1_)
        /*1340*/ 	.word	0x0000000c


	//----- nvinfo : EIATTR_FRAME_SIZE
	.align		4
.L_863:
        /*1344*/ 	.byte	0x04, 0x11
        /*1346*/ 	.short	(.L_865 - .L_864)
	.align		4
.L_864:
        /*1348*/ 	.word	index@(_ZN2at6native18elementwise_kernelILi128ELi2EZNS0_22gpu_kernel_impl_nocastIZZZNS0_17trunc_kernel_cudaERNS_18TensorIteratorBaseEENKUlvE_clEvENKUlvE0_clEvEUlfE_EEvS4_RKT_EUliE_EEviT1_)
        /*134c*/ 	.word	0x00000000


	//----- nvinfo : EIATTR_REGCOUNT
	.align		4
.L_865:
        /*1350*/ 	.byte	0x04, 0x2f
        /*1352*/ 	.short	(.L_867 - .L_866)
	.align		4
.L_866:
        /*1354*/ 	.word	index@(_ZN2at6native27unrolled_elementwise_kernelIZZZNS0_17trunc_kernel_cudaERNS_18TensorIteratorBaseEENKUlvE_clEvENKUlvE0_clEvEUlfE_St5arrayIPcLm2EELi4E23TrivialOffsetCalculatorILi1EjESB_NS0_6memory12LoadWithCastILi1EEENSC_13StoreWithCastILi1EEEEEviT_T0_T2_T3_T4_T5_)
        /*1358*/ 	.word	0x0000001f


	//----- nvinfo : EIATTR_FRAME_SIZE
	.align		4
.L_867:
        /*135c*/ 	.byte	0x04, 0x11
        /*135e*/ 	.short	(.L_869 - .L_868)
	.align		4
.L_868:
        /*1360*/ 	.word	index@(_ZN2at6native27unrolled_elementwise_kernelIZZZNS0_17trunc_kernel_cudaERNS_18TensorIteratorBaseEENKUlvE_clEvENKUlvE0_clEvEUlfE_St5arrayIPcLm2EELi4E23TrivialOffsetCalculatorILi1EjESB_NS0_6memory12LoadWithCastILi1EEENSC_13StoreWithCastILi1EEEEEviT_T0_T2_T3_T4_T5_)
        /*1364*/ 	.word	0x00000000


	//----- nvinfo : EIATTR_REGCOUNT
	.align		4
.L_869:
        /*1368*/ 	.byte	0x04, 0x2f
        /*136a*/ 	.short	(.L_871 - .L_870)
	.align		4
.L_870:
        /*136c*/ 	.word	index@(_ZN2at6native18elementwise_kernelILi128ELi4EZNS0_15gpu_kernel_implIZZZNS0_17trunc_kernel_cudaERNS_18TensorIteratorBaseEENKUlvE_clEvENKUlvE0_clEvEUlfE_EEvS4_RKT_EUliE_EEviT1_)
        /*1370*/ 	.word	0x0000001a


	//----- nvinfo : EIATTR_FRAME_SIZE
	.align		4
.L_871:
        /*1374*/ 	.byte	0x04, 0x11
        /*1376*/ 	.short	(.L_873 - .L_872)
	.align		4
.L_872:
        /*1378*/ 	.word	index@(_ZN2at6native18elementwise_kernelILi128ELi4EZNS0_15gpu_kernel_implIZZZNS0_17trunc_kernel_cudaERNS_18TensorIteratorBaseEENKUlvE_clEvENKUlvE0_clEvEUlfE_EEvS4_RKT_EUliE_EEviT1_)
        /*137c*/ 	.word	0x00000000


	//----- nvinfo : EIATTR_REGCOUNT
	.align		4
.L_873:
        /*1380*/ 	.byte	0x04, 0x2f
        /*1382*/ 	.short	(.L_875 - .L_874)
	.align		4
.L_874:
        /*1384*/ 	.word	index@(_ZN2at6native29vectorized_elementwise_kernelILi8EZZZNS0_17trunc_kernel_cudaERNS_18TensorIteratorBaseEENKUlvE_clEvENKUlvE1_clEvEUlN3c104HalfEE_St5arrayIPcLm2EEEEviT0_T1_)
        /*1388*/ 	.word	0x00000004


	//----- nvinfo : EIATTR_FRAME_SIZE
	.align		4
.L_875:
        /*138c*/ 	.byte	0x04, 0x11
        /*138e*/ 	.short	(.L_877 - .L_876)
	.align		4
.L_876:
        /*1390*/ 	.word	index@(_ZN2at6native29vectorized_elementwise_kernelILi8EZZZNS0_17trunc_kernel_cudaERNS_18TensorIteratorBaseEENKUlvE_clEvENKUlvE1_clEvEUlN3c104HalfEE_St5arrayIPcLm2EEEEviT0_T1_)
        /*1394*/ 	.word	0x00000000


	//----- nvinfo : EIATTR_REGCOUNT
	.align		4
.L_877:
        /*1398*/ 	.byte	0x04, 0x2f
        /*139a*/ 	.short	(.L_879 - .L_878)
	.align		4
.L_878:
        /*139c*/ 	.word	index@(_ZN2at6native29vectorized_elementwise_kernelILi4EZZZNS0_17trunc_kernel_cudaERNS_18TensorIteratorBaseEENKUlvE_clEvENKUlvE1_clEvEUlN3c104HalfEE_St5arrayIPcLm2EEEEviT0_T1_)
        /*13a0*/ 	.word	0x00000017


	//----- nvinfo : EIATTR_FRAME_SIZE
	.align		4
.L_879:
        /*13a4*/ 	.byte	0x04, 0x11
        /*13a6*/ 	.short	(.L_881 - .L_880)
	.align		4
.L_880:
        /*13a8*/ 	.word	index@(_ZN2at6native29vectorized_elementwise_kernelILi4EZZZNS0_17trunc_kernel_cudaERNS_18TensorIteratorBaseEENKUlvE_clEvENKUlvE1_clEvEUlN3c104HalfEE_St5arrayIPcLm2EEEEviT0_T1_)
        /*13ac*/ 	.word	0x00000000


	//----- nvinfo : EIATTR_REGCOUNT
	.align		4
.L_881:
        /*13b0*/ 	.byte	0x04, 0x2f
        /*13b2*/ 	.short	(.L_883 - .L_882)
	.align		4
.L_882:
        /*13b4*/ 	.word	index@(_ZN2at6native29vectorized_elementwise_kernelILi2EZZZNS0_17trunc_kernel_cudaERNS_18TensorIteratorBaseEENKUlvE_clEvENKUlvE1_clEvEUlN3c104HalfEE_St5arrayIPcLm2EEEEviT0_T1_)
        /*13b8*/ 	.word	0x00000017


	//----- nvinfo : EIATTR_FRAME_SIZE
	.align		4
.L_883:
        /*13bc*/ 	.byte	0x04, 0x11
        /*13be*/ 	.short	(.L_885 - .L_884)
	.align		4
.L_884:
        /*13c0*/ 	.word	index@(_ZN2at6native29vectorized_elementwise_kernelILi2EZZZNS0_17trunc_kernel_cudaERNS_18TensorIteratorBaseEENKUlvE_clEvENKUlvE1_clEvEUlN3c104HalfEE_St5arrayIPcLm2EEEEviT0_T1_)
        /*13c4*/ 	.word	0x00000000


	//----- nvinfo : EIATTR_REGCOUNT
	.align		4
.L_885:
        /*13c8*/ 	.byte	0x04, 0x2f
        /*13ca*/ 	.short	(.L_887 - .L_886)
	.align		4
.L_886:
        /*13cc*/ 	.word	index@(_ZN2at6native27unrolled_elementwise_kernelIZZZNS0_17trunc_kernel_cudaERNS_18TensorIteratorBaseEENKUlvE_clEvENKUlvE1_clEvEUlN3c104HalfEE_St5arrayIPcLm2EELi4E23TrivialOffsetCalculatorILi1EjESD_NS0_6memory15LoadWithoutCastENSE_16StoreWithoutCastEEEviT_T0_T2_T3_T4_T5_)
        /*13d0*/ 	.word	0x00000014


	//----- nvinfo : EIATTR_FRAME_SIZE
	.align		4
.L_887:
        /*13d4*/ 	.byte	0x04, 0x11
        /*13d6*/ 	.short	(.L_889 - .L_888)
	.align		4
.L_888:
        /*13d8*/ 	.word	index@(_ZN2at6native27unrolled_elementwise_kernelIZZZNS0_17trunc_kernel_cudaERNS_18TensorIteratorBaseEENKUlvE_clEvENKUlvE1_clEvEUlN3c104HalfEE_St5arrayIPcLm2EELi4E23TrivialOffsetCalculatorILi1EjESD_NS0_6memory15LoadWithoutCastENSE_16StoreWithoutCastEEEviT_T0_T2_T3_T4_T5_)
        /*13dc*/ 	.word	0x00000000


	//----- nvinfo : EIATTR_REGCOUNT
	.align		4
.L_889:
        /*13e0*/ 	.byte	0x04, 0x2f
        /*13e2*/ 	.short	(.L_891 - .L_890)
	.align		4
.L_890:
        /*13e4*/ 	.word	index@(_ZN2at6native18elementwise_kernelILi128ELi4EZNS0_22gpu_kernel_impl_nocastIZZZNS0_17trunc_kernel_cudaERNS_18TensorIteratorBaseEENKUlvE_clEvENKUlvE1_clEvEUlN3c104HalfEE_EEvS4_RKT_EUliE_EEviT1_)
        /*13e8*/ 	.word	0x0000000c


	//----- nvinfo : EIATTR_FRAME_SIZE
	.align		4
.L_891:
        /*13ec*/ 	.byte	0x04, 0x11
        /*13ee*/ 	.short	(.L_893 - .L_892)
	.align		4
.L_892:
        /*13f0*/ 	.word	index@(_ZN2at6native18elementwise_kernelILi128ELi4EZNS0_22gpu_kernel_impl_nocastIZZZNS0_17trunc_kernel_cudaERNS_18TensorIteratorBaseEENKUlvE_clEvENKUlvE1_clEvEUlN3c104HalfEE_EEvS4_RKT_EUliE_EEviT1_)
        /*13f4*/ 	.word	0x00000000


	//----- nvinfo : EIATTR_REGCOUNT
	.align		4
.L_893:
        /*13f8*/ 	.byte	0x04, 0x2f
        /*13fa*/ 	.short	(.L_895 - .L_894)
	.align		4
.L_894:
        /*13fc*/ 	.word	index@(_ZN2at6native27unrolled_elementwise_kernelIZZZNS0_17trunc_kernel_cudaERNS_18TensorIteratorBaseEENKUlvE_clEvENKUlvE1_clEvEUlN3c104HalfEE_St5arrayIPcLm2EELi4E23TrivialOffsetCalculatorILi1EjESD_NS0_6memory12LoadWithCastILi1EEENSE_13StoreWithCastILi1EEEEEviT_T0_T2_T3_T4_T5_)
        /*1400*/ 	.word	0x0000001c


	//----- nvinfo : EIATTR_FRAME_SIZE
	.align		4
.L_895:
        /*1404*/ 	.byte	0x04, 0x11
        /*1406*/ 	.short	(.L_897 - .L_896)
	.align		4
.L_896:
        /*1408*/ 	.word	index@(_ZN2at6native27unrolled_elementwise_kernelIZZZNS0_17trunc_kernel_cudaERNS_18TensorIteratorBaseEENKUlvE_clEvENKUlvE1_clEvEUlN3c104HalfEE_St5arrayIPcLm2EELi4E23TrivialOffsetCalculatorILi1EjESD_NS0_6memory12LoadWithCastILi1EEENSE_13StoreWithCastILi1EEEEEviT_T0_T2_T3_T4_T5_)
        /*140c*/ 	.word	0x00000000


	//----- nvinfo : EIATTR_REGCOUNT
	.align		4
.L_897:
        /*1410*/ 	.byte	0x04, 0x2f
        /*1412*/ 	.short	(.L_899 - .L_898)
	.align		4
.L_898:
        /*1414*/ 	.word	index@(_ZN2at6native18elementwise_kernelILi128ELi4EZNS0_15gpu_kernel_implIZZZNS0_17trunc_kernel_cudaERNS_18TensorIteratorBaseEENKUlvE_clEvENKUlvE1_clEvEUlN3c104HalfEE_EEvS4_RKT_EUliE_EEviT1_)
        /*1418*/ 	.word	0x0000001a


	//----- nvinfo : EIATTR_FRAME_SIZE
	.align		4
.L_899:
        /*141c*/ 	.byte	0x04, 0x11
        /*141e*/ 	.short	(.L_901 - .L_900)
	.align		4
.L_900:
        /*1420*/ 	.word	index@(_ZN2at6native18elementwise_kernelILi128ELi4EZNS0_15gpu_kernel_implIZZZNS0_17trunc_kernel_cudaERNS_18TensorIteratorBaseEENKUlvE_clEvENKUlvE1_clEvEUlN3c104HalfEE_EEvS4_RKT_EUliE_EEviT1_)
        /*1424*/ 	.word	0x00000000


	//----- nvinfo : EIATTR_REGCOUNT
	.align		4
.L_901:
        /*1428*/ 	.byte	0x04, 0x2f
        /*142a*/ 	.short	(.L_903 - .L_902)
	.align		4
.L_902:
        /*142c*/ 	.word	index@(_ZN2at6native29vectorized_elementwise_kernelILi8EZZZNS0_17trunc_kernel_cudaERNS_18TensorIteratorBaseEENKUlvE_clEvENKUlvE2_clEvEUlN3c108BFloat16EE_St5arrayIPcLm2EEEEviT0_T1_)
        /*1430*/ 	.word	0x00000004


	//----- nvinfo : EIATTR_FRAME_SIZE
	.align		4
.L_903:
        /*1434*/ 	.byte	0x04, 0x11
        /*1436*/ 	.short	(.L_905 - .L_904)
	.align		4
.L_904:
        /*1438*/ 	.word	index@(_ZN2at6native29vectorized_elementwise_kernelILi8EZZZNS0_17trunc_kernel_cudaERNS_18TensorIteratorBaseEENKUlvE_clEvENKUlvE2_clEvEUlN3c108BFloat16EE_St5arrayIPcLm2EEEEviT0_T1_)
        /*143c*/ 	.word	0x00000000


	//----- nvinfo : EIATTR_REGCOUNT
	.align		4
.L_905:
        /*1440*/ 	.byte	0x04, 0x2f
        /*1442*/ 	.short	(.L_907 - .L_906)
	.align		4
.L_906:
        /*1444*/ 	.word	index@(_ZN2at6native29vectorized_elementwise_kernelILi4EZZZNS0_17trunc_kernel_cudaERNS_18TensorIteratorBaseEENKUlvE_clEvENKUlvE2_clEvEUlN3c108BFloat16EE_St5arrayIPcLm2EEEEviT0_T1_)
        /*1448*/ 	.word	0x00000017


	//----- nvinfo : EIATTR_FRAME_SIZE
	.align		4
.L_907:
        /*144c*/ 	.byte	0x04, 0x11
        /*144e*/ 	.short	(.L_909 - .L_908)
	.align		4
.L_908:
        /*1450*/ 	.word	index@(_ZN2at6native29vectorized_elementwise_kernelILi4EZZZNS0_17trunc_kernel_cudaERNS_18TensorIteratorBaseEENKUlvE_clEvENKUlvE2_clEvEUlN3c108BFloat16EE_St5arrayIPcLm2EEEEviT0_T1_)
        /*1454*/ 	.word	0x00000000


	//----- nvinfo : EIATTR_REGCOUNT
	.align		4
.L_909:
        /*1458*/ 	.byte	0x04, 0x2f
        /*145a*/ 	.short	(.L_911 - .L_910)
	.align		4
.L_910:
        /*145c*/ 	.word	index@(_ZN2at6native29vectorized_elementwise_kernelILi2EZZZNS0_17trunc_kernel_cudaERNS_18TensorIteratorBaseEENKUlvE_clEvENKUlvE2_clEvEUlN3c108BFloat16EE_St5arrayIPcLm2EEEEviT0_T1_)
        /*1460*/ 	.word	0x00000017


	//----- nvinfo : EIATTR_FRAME_SIZE
	.align		4
.L_911:
        /*1464*/ 	.byte	0x04, 0x11
        /*1466*/ 	.short	(.L_913 - .L_912)
	.align		4
.L_912:
        /*1468*/ 	.word	index@(_ZN2at6native29vectorized_elementwise_kernelILi2EZZZNS0_17trunc_kernel_cudaERNS_18TensorIteratorBaseEENKUlvE_clEvENKUlvE2_clEvEUlN3c108BFloat16EE_St5arrayIPcLm2EEEEviT0_T1_)
        /*146c*/ 	.word	0x00000000


	//----- nvinfo : EIATTR_REGCOUNT
	.align		4
.L_913:
        /*1470*/ 	.byte	0x04, 0x2f
        /*1472*/ 	.short	(.L_915 - .L_914)
	.align		4
.L_914:
        /*1474*/ 	.word	index@(_ZN2at6native27unrolled_elementwise_kernelIZZZNS0_17trunc_kernel_cudaERNS_18TensorIteratorBaseEENKUlvE_clEvENKUlvE2_clEvEUlN3c108BFloat16EE_St5arrayIPcLm2EELi4E23TrivialOffsetCalculatorILi1EjESD_NS0_6memory15LoadWithoutCastENSE_16StoreWithoutCastEEEviT_T0_T2_T3_T4_T5_)
        /*1478*/ 	.word	0x00000014


	//----- nvinfo : EIATTR_FRAME_SIZE
	.align		4
.L_915:
        /*147c*/ 	.byte	0x04, 0x11
        /*147e*/ 	.short	(.L_917 - .L_916)
	.align		4
.L_916:
        /*1480*/ 	.word	index@(_ZN2at6native27unrolled_elementwise_kernelIZZZNS0_17trunc_kernel_cudaERNS_18TensorIteratorBaseEENKUlvE_clEvENKUlvE2_clEvEUlN3c108BFloat16EE_St5arrayIPcLm2EELi4E23TrivialOffsetCalculatorILi1EjESD_NS0_6memory15LoadWithoutCastENSE_16StoreWithoutCastEEEviT_T0_T2_T3_T4_T5_)
        /*1484*/ 	.word	0x00000000


	//----- nvinfo : EIATTR_REGCOUNT
	.align		4
.L_917:
        /*1488*/ 	.byte	0x04, 0x2f
        /*148a*/ 	.short	(.L_919 - .L_918)
	.align		4
.L_918:
        /*148c*/ 	.word	index@(_ZN2at6native18elementwise_kernelILi128ELi4EZNS0_22gpu_kernel_impl_nocastIZZZNS0_17trunc_kernel_cudaERNS_18TensorIteratorBaseEENKUlvE_clEvENKUlvE2_clEvEUlN3c108BFloat16EE_EEvS4_RKT_EUliE_EEviT1_)
        /*1490*/ 	.word	0x0000000c


	//----- nvinfo : EIATTR_FRAME_SIZE
	.align		4
.L_919:
        /*1494*/ 	.byte	0x04, 0x11
        /*1496*/ 	.short	(.L_921 - .L_920)
	.align		4
.L_920:
        /*1498*/ 	.word	index@(_ZN2at6native18elementwise_kernelILi128ELi4EZNS0_22gpu_kernel_impl_nocastIZZZNS0_17trunc_kernel_cudaERNS_18TensorIteratorBaseEENKUlvE_clEvENKUlvE2_clEvEUlN3c108BFloat16EE_EEvS4_RKT_EUliE_EEviT1_)
        /*149c*/ 	.word	0x00000000


	//----- nvinfo : EIATTR_REGCOUNT
	.align		4
.L_921:
        /*14a0*/ 	.byte	0x04, 0x2f
        /*14a2*/ 	.short	(.L_923 - .L_922)
	.align		4
.L_922:
        /*14a4*/ 	.word	index@(_ZN2at6native27unrolled_elementwise_kernelIZZZNS0_17trunc_kernel_cudaERNS_18TensorIteratorBaseEENKUlvE_clEvENKUlvE2_clEvEUlN3c108BFloat16EE_St5arrayIPcLm2EELi4E23TrivialOffsetCalculatorILi1EjESD_NS0_6memory12LoadWithCastILi1EEENSE_13StoreWithCastILi1EEEEEviT_T0_T2_T3_T4_T5_)
        /*14a8*/ 	.word	0x0000001c


	//----- nvinfo : EIATTR_FRAME_SIZE
	.align		4
.L_923:
        /*14ac*/ 	.byte	0x04, 0x11
        /*14ae*/ 	.short	(.L_925 - .L_924)
	.align		4
.L_924:
        /*14b0*/ 	.word	index@(_ZN2at6native27unrolled_elementwise_kernelIZZZNS0_17trunc_kernel_cudaERNS_18TensorIteratorBaseEENKUlvE_clEvENKUlvE2_clEvEUlN3c108BFloat16EE_St5arrayIPcLm2EELi4E23TrivialOffsetCalculatorILi1EjESD_NS0_6memory12LoadWithCastILi1EEENSE_13StoreWithCastILi1EEEEEviT_T0_T2_T3_T4_T5_)
        /*14b4*/ 	.word	0x00000000


	//----- nvinfo : EIATTR_REGCOUNT
	.align		4
.L_925:
        /*14b8*/ 	.byte	0x04, 0x2f
        /*14ba*/ 	.short	(.L_927 - .L_926)
	.align		4
.L_926:
        /*14bc*/ 	.word	index@(_ZN2at6native18elementwise_kernelILi128ELi4EZNS0_15gpu_kernel_implIZZZNS0_17trunc_kernel_cudaERNS_18TensorIteratorBaseEENKUlvE_clEvENKUlvE2_clEvEUlN3c108BFloat16EE_EEvS4_RKT_EUliE_EEviT1_)
        /*14c0*/ 	.word	0x0000001a


	//----- nvinfo : EIATTR_FRAME_SIZE
	.align		4
.L_927:
        /*14c4*/ 	.byte	0x04, 0x11
        /*14c6*/ 	.short	(.L_929 - .L_928)
	.align		4
.L_928:
        /*14c8*/ 	.word	index@(_ZN2at6native18elementwise_kernelILi128ELi4EZNS0_15gpu_kernel_implIZZZNS0_17trunc_kernel_cudaERNS_18TensorIteratorBaseEENKUlvE_clEvENKUlvE2_clEvEUlN3c108BFloat16EE_EEvS4_RKT_EUliE_EEviT1_)
        /*14cc*/ 	.word	0x00000000


	//----- nvinfo : EIATTR_MIN_STACK_SIZE
	.align		4
.L_929:
        /*14d0*/ 	.byte	0x04, 0x12
        /*14d2*/ 	.short	(.L_931 - .L_930)
	.align		4
.L_930:
        /*14d4*/ 	.word	index@(_ZN2at6native18elementwise_kernelILi128ELi4EZNS0_15gpu_kernel_implIZZZNS0_17trunc_kernel_cudaERNS_18TensorIteratorBaseEENKUlvE_clEvENKUlvE2_clEvEUlN3c108BFloat16EE_EEvS4_RKT_EUliE_EEviT1_)
        /*14d8*/ 	.word	0x00000000


	//----- nvinfo : EIATTR_MIN_STACK_SIZE
	.align		4
.L_931:
        /*14dc*/ 	.byte	0x04, 0x12
        /*14de*/ 	.short	(.L_933 - .L_932)
	.align		4
.L_932:
        /*14e0*/ 	.word	index@(_ZN2at6native27unrolled_elementwise_kernelIZZZNS0_17trunc_kernel_cudaERNS_18TensorIteratorBaseEENKUlvE_clEvENKUlvE2_clEvEUlN3c108BFloat16EE_St5arrayIPcLm2EELi4E23TrivialOffsetCalculatorILi1EjESD_NS0_6memory12LoadWithCastILi1EEENSE_13StoreWithCastILi1EEEEEviT_T0_T2_T3_T4_T5_)
        /*14e4*/ 	.word	0x00000000


	//----- nvinfo : EIATTR_MIN_STACK_SIZE
	.align		4
.L_933:
        /*14e8*/ 	.byte	0x04, 0x12
        /*14ea*/ 	.short	(.L_935 - .L_934)
	.align		4
.L_934:
        /*14ec*/ 	.word	index@(_ZN2at6native18elementwise_kernelILi128ELi4EZNS0_22gpu_kernel_impl_nocastIZZZNS0_17trunc_kernel_cudaERNS_18TensorIteratorBaseEENKUlvE_clEvENKUlvE2_clEvEUlN3c108BFloat16EE_EEvS4_RKT_EUliE_EEviT1_)
        /*14f0*/ 	.word	0x00000000


	//----- nvinfo : EIATTR_MIN_STACK_SIZE
	.align		4
.L_935:
        /*14f4*/ 	.byte	0x04, 0x12
        /*14f6*/ 	.short	(.L_937 - .L_936)
	.align		4
.L_936:
        /*14f8*/ 	.word	index@(_ZN2at6native27unrolled_elementwise_kernelIZZZNS0_17trunc_kernel_cudaERNS_18TensorIteratorBaseEENKUlvE_clEvENKUlvE2_clEvEUlN3c108BFloat16EE_St5arrayIPcLm2EELi4E23TrivialOffsetCalculatorILi1EjESD_NS0_6memory15LoadWithoutCastENSE_16StoreWithoutCastEEEviT_T0_T2_T3_T4_T5_)
        /*14fc*/ 	.word	0x00000000


	//----- nvinfo : EIATTR_MIN_STACK_SIZE
	.align		4
.L_937:
        /*1500*/ 	.byte	0x04, 0x12
        /*1502*/ 	.short	(.L_939 - .L_938)
	.align		4
.L_938:
        /*1504*/ 	.word	index@(_ZN2at6native29vectorized_elementwise_kernelILi2EZZZNS0_17trunc_kernel_cudaERNS_18TensorIteratorBaseEENKUlvE_clEvENKUlvE2_clEvEUlN3c108BFloat16EE_St5arrayIPcLm2EEEEviT0_T1_)
        /*1508*/ 	.word	0x00000000


	//----- nvinfo : EIATTR_MIN_STACK_SIZE
	.align		4
.L_939:
        /*150c*/ 	.byte	0x04, 0x12
        /*150e*/ 	.short	(.L_941 - .L_940)
	.align		4
.L_940:
        /*1510*/ 	.word	index@(_ZN2at6native29vectorized_elementwise_kernelILi4EZZZNS0_17trunc_kernel_cudaERNS_18TensorIteratorBaseEENKUlvE_clEvENKUlvE2_clEvEUlN3c108BFloat16EE_St5arrayIPcLm2EEEEviT0_T1_)
        /*1514*/ 	.word	0x00000000


	//----- nvinfo : EIATTR_MIN_STACK_SIZE
	.align		4
.L_941:
        /*1518*/ 	.byte	0x04, 0x12
        /*151a*/ 	.short	(.L_943 - .L_942)
	.align		4
.L_942:
        /*151c*/ 	.word	index@(_ZN2at6native29vectorized_elementwise_kernelILi8EZZZNS0_17trunc_kernel_cudaERNS_18TensorIteratorBaseEENKUlvE_clEvENKUlvE2_clEvEUlN3c108BFloat16EE_St5arrayIPcLm2EEEEviT0_T1_)
        /*1520*/ 	.word	0x00000000


	//----- nvinfo : EIATTR_MIN_STACK_SIZE
	.align		4
.L_943:
        /*1524*/ 	.byte	0x04, 0x12
        /*1526*/ 	.short	(.L_945 - .L_944)
	.align		4
.L_944:
        /*1528*/ 	.word	index@(_ZN2at6native18elementwise_kernelILi128ELi4EZNS0_15gpu_kernel_implIZZZNS0_17trunc_kernel_cudaERNS_18TensorIteratorBaseEENKUlvE_clEvENKUlvE1_clEvEUlN3c104HalfEE_EEvS4_RKT_EUliE_EEviT1_)
        /*152c*/ 	.word	0x00000000


	//----- nvinfo : EIATTR_MIN_STACK_SIZE
	.align		4
.L_945:
        /*1530*/ 	.byte	0x04, 0x12
        /*1532*/ 	.short	(.L_947 - .L_946)
	.align		4
.L_946:
        /*1534*/ 	.word	index@(_ZN2at6native27unrolled_elementwise_kernelIZZZNS0_17trunc_kernel_cudaERNS_18TensorIteratorBaseEENKUlvE_clEvENKUlvE1_clEvEUlN3c104HalfEE_St5arrayIPcLm2EELi4E23TrivialOffsetCalculatorILi1EjESD_NS0_6memory12LoadWithCastILi1EEENSE_13StoreWithCastILi1EEEEEviT_T0_T2_T3_T4_T5_)
        /*1538*/ 	.word	0x00000000


	//----- nvinfo : EIATTR_MIN_STACK_SIZE
	.align		4
.L_947:
        /*153c*/ 	.byte	0x04, 0x12
        /*153e*/ 	.short	(.L_949 - .L_948)
	.align		4
.L_948:
        /*1540*/ 	.word	index@(_ZN2at6native18elementwise_kernelILi128ELi4EZNS0_22gpu_kernel_impl_nocastIZZZNS0_17trunc_kernel_cudaERNS_18TensorIteratorBaseEENKUlvE_clEvENKUlvE1_clEvEUlN3c104HalfEE_EEvS4_RKT_EUliE_EEviT1_)
        /*1544*/ 	.word	0x00000000


	//----- nvinfo : EIATTR_MIN_STACK_SIZE
	.align		4
.L_949:
        /*1548*/ 	.byte	0x04, 0x12
        /*154a*/ 	.short	(.L_951 - .L_950)
	.align		4
.L_950:
        /*154c*/ 	.word	index@(_ZN2at6native27unrolled_elementwise_kernelIZZZNS0_17trunc_kernel_cudaERNS_18TensorIteratorBaseEENKUlvE_clEvENKUlvE1_clEvEUlN3c104HalfEE_St5arrayIPcLm2EELi4E23TrivialOffsetCalculatorILi1EjESD_NS0_6memory15LoadWithoutCastENSE_16StoreWithoutCastEEEviT_T0_T2_T3_T4_T5_)
        /*1550*/ 	.word	0x00000000


	//----- nvinfo : EIATTR_MIN_STACK_SIZE
	.align		4
.L_951:
        /*1554*/ 	.byte	0x04, 0x12
        /*1556*/ 	.short	(.L_953 - .L_952)
	.align		4
.L_952:
        /*1558*/ 	.word	index@(_ZN2at6native29vectorized_elementwise_kernelILi2EZZZNS0_17trunc_kernel_cudaERNS_18TensorIteratorBaseEENKUlvE_clEvENKUlvE1_clEvEUlN3c104HalfEE_St5arrayIPcLm2EEEEviT0_T1_)
        /*155c*/ 	.word	0x00000000


	//----- nvinfo : EIATTR_MIN_STACK_SIZE
	.align		4
.L_953:
        /*1560*/ 	.byte	0x04, 0x12
        /*1562*/ 	.short	(.L_955 - .L_954)
	.align		4
.L_954:
        /*1564*/ 	.word	index@(_ZN2at6native29vectorized_elementwise_kernelILi4EZZZNS0_17trunc_kernel_cudaERNS_18TensorIteratorBaseEENKUlvE_clEvENKUlvE1_clEvEUlN3c104HalfEE_St5arrayIPcLm2EEEEviT0_T1_)
        /*1568*/ 	.word	0x00000000


	//----- nvinfo : EIATTR_MIN_STACK_SIZE
	.align		4
.L_955:
        /*156c*/ 	.byte	0x04, 0x12
        /*156e*/ 	.short	(.L_957 - .L_956)
	.align		4
.L_956:
        /*1570*/ 	.word	index@(_ZN2at6native29vectorized_elementwise_kernelILi8EZZZNS0_17trunc_kernel_cudaERNS_18TensorIteratorBaseEENKUlvE_clEvENKUlvE1_clEvEUlN3c104HalfEE_St5arrayIPcLm2EEEEviT0_T1_)
        /*1574*/ 	.word	0x00000000


	//----- nvinfo : EIATTR_MIN_STACK_SIZE
	.align		4
.L_957:
        /*1578*/ 	.byte	0x04, 0x12
        /*157a*/ 	.short	(.L_959 - .L_958)
	.align		4
.L_958:
        /*157c*/ 	.word	index@(_ZN2at6native18elementwise_kernelILi128ELi4EZNS0_15gpu_kernel_implIZZZNS0_17trunc_kernel_cudaERNS_18TensorIteratorBaseEENKUlvE_clEvENKUlvE0_clEvEUlfE_EEvS4_RKT_EUliE_EEviT1_)
        /*1580*/ 	.word	0x00000000


	//----- nvinfo : EIATTR_MIN_STACK_SIZE
	.align		4
.L_959:
        /*1584*/ 	.byte	0x04, 0x12
        /*1586*/ 	.short	(.L_961 - .L_960)
	.align		4
.L_960:
        /*1588*/ 	.word	index@(_ZN2at6native27unrolled_elementwise_kernelIZZZNS0_17trunc_kernel_cudaERNS_18TensorIteratorBaseEENKUlvE_clEvENKUlvE0_clEvEUlfE_St5arrayIPcLm2EELi4E23TrivialOffsetCalculatorILi1EjESB_NS0_6memory12LoadWithCastILi1EEENSC_13StoreWithCastILi1EEEEEviT_T0_T2_T3_T4_T5_)
        /*158c*/ 	.word	0x00000000


	//----- nvinfo : EIATTR_MIN_STACK_SIZE
	.align		4
.L_961:
        /*1590*/ 	.byte	0x04, 0x12
        /*1592*/ 	.short	(.L_963 - .L_962)
	.align		4
.L_962:
        /*1594*/ 	.word	index@(_ZN2at6native18elementwise_kernelILi128ELi2EZNS0_22gpu_kernel_impl_nocastIZZZNS0_17trunc_kernel_cudaERNS_18TensorIteratorBaseEENKUlvE_clEvENKUlvE0_clEvEUlfE_EEvS4_RKT_EUliE_EEviT1_)
        /*1598*/ 	.word	0x00000000


	//----- nvinfo : EIATTR_MIN_STACK_SIZE
	.align		4
.L_963:
        /*159c*/ 	.byte	0x04, 0x12
        /*159e*/ 	.short	(.L_965 - .L_964)
	.align		4
.L_964:
        /*15a0*/ 	.word	index@(_ZN2at6native27unrolled_elementwise_kernelIZZZNS0_17trunc_kernel_cudaERNS_18TensorIteratorBaseEENKUlvE_clEvENKUlvE0_clEvEUlfE_St5arrayIPcLm2EELi4E23TrivialOffsetCalculatorILi1EjESB_NS0_6memory15LoadWithoutCastENSC_16StoreWithoutCastEEEviT_T0_T2_T3_T4_T5_)
        /*15a4*/ 	.word	0x00000000


	//----- nvinfo : EIATTR_MIN_STACK_SIZE
	.align		4
.L_965:
        /*15a8*/ 	.byte	0x04, 0x12
        /*15aa*/ 	.short	(.L_967 - .L_966)
	.align		4
.L_966:
        /*15ac*/ 	.word	index@(_ZN2at6native29vectorized_elementwise_kernelILi2EZZZNS0_17trunc_kernel_cudaERNS_18TensorIteratorBaseEENKUlvE_clEvENKUlvE0_clEvEUlfE_St5arrayIPcLm2EEEEviT0_T1_)
        /*15b0*/ 	.word	0x00000000


	//----- nvinfo : EIATTR_MIN_STACK_SIZE
	.align		4
.L_967:
        /*15b4*/ 	.byte	0x04, 0x12
        /*15b6*/ 	.short	(.L_969 - .L_968)
	.align		4
.L_968:
        /*15b8*/ 	.word	index@(_ZN2at6native29vectorized_elementwise_kernelILi4EZZZNS0_17trunc_kernel_cudaERNS_18TensorIteratorBaseEENKUlvE_clEvENKUlvE0_clEvEUlfE_St5arrayIPcLm2EEEEviT0_T1_)
        /*15bc*/ 	.word	0x00000000


	//----- nvinfo : EIATTR_MIN_STACK_SIZE
	.align		4
.L_969:
        /*15c0*/ 	.byte	0x04, 0x12
        /*15c2*/ 	.short	(.L_971 - .L_970)
	.align		4
.L_970:
        /*15c4*/ 	.word	index@(_ZN2at6native29vectorized_elementwise_kernelILi8EZZZNS0_17trunc_kernel_cudaERNS_18TensorIteratorBaseEENKUlvE_clEvENKUlvE0_clEvEUlfE_St5arrayIPcLm2EEEEviT0_T1_)
        /*15c8*/ 	.word	0x00000000


	//----- nvinfo : EIATTR_MIN_STACK_SIZE
	.align		4
.L_971:
        /*15cc*/ 	.byte	0x04, 0x12
        /*15ce*/ 	.short	(.L_973 - .L_972)
	.align		4
.L_972:
        /*15d0*/ 	.word	index@(_ZN2at6native18elementwise_kernelILi128ELi4EZNS0_15gpu_kernel_implIZZZNS0_17trunc_kernel_cudaERNS_18TensorIteratorBaseEENKUlvE_clEvENKUlvE_clEvEUldE_EEvS4_RKT_EUliE_EEviT1_)
        /*15d4*/ 	.word	0x00000000


	//----- nvinfo : EIATTR_MIN_STACK_SIZE
	.align		4
.L_973:
        /*15d8*/ 	.byte	0x04, 0x12
        /*15da*/ 	.short	(.L_975 - .L_974)
	.align		4
.L_974:
        /*15dc*/ 	.word	index@(_ZN2at6native27unrolled_elementwise_kernelIZZZNS0_17trunc_kernel_cudaERNS_18TensorIteratorBaseEENKUlvE_clEvENKUlvE_clEvEUldE_St5arrayIPcLm2EELi4E23TrivialOffsetCalculatorILi1EjESB_NS0_6memory12LoadWithCastILi1EEENSC_13StoreWithCastILi1EEEEEviT_T0_T2_T3_T4_T5_)
        /*15e0*/ 	.word	0x00000000


	//----- nvinfo : EIATTR_MIN_STACK_SIZE
	.align		4
.L_975:
        /*15e4*/ 	.byte	0x04, 0x12
        /*15e6*/ 	.short	(.L_977 - .L_976)
	.align		4
.L_976:
        /*15e8*/ 	.word	index@(_ZN2at6native18elementwise_kernelILi128ELi2EZNS0_22gpu_kernel_impl_nocastIZZZNS0_17trunc_kernel_cudaERNS_18TensorIteratorBaseEENKUlvE_clEvENKUlvE_clEvEUldE_EEvS4_RKT_EUliE_EEviT1_)
        /*15ec*/ 	.word	0x00000000


	//----- nvinfo : EIATTR_MIN_STACK_SIZE
	.align		4
.L_977:
        /*15f0*/ 	.byte	0x04, 0x12
        /*15f2*/ 	.short	(.L_979 - .L_978)
	.align		4
.L_978:
        /*15f4*/ 	.word	index@(_ZN2at6native27unrolled_elementwise_kernelIZZZNS0_17trunc_kernel_cudaERNS_18TensorIteratorBaseEENKUlvE_clEvENKUlvE_clEvEUldE_St5arrayIPcLm2EELi4E23TrivialOffsetCalculatorILi1EjESB_NS0_6memory15LoadWithoutCastENSC_16StoreWithoutCastEEEviT_T0_T2_T3_T4_T5_)
        /*15f8*/ 	.word	0x00000000


	//----- nvinfo : EIATTR_MIN_STACK_SIZE
	.align		4
.L_979:
        /*15fc*/ 	.byte	0x04, 0x12
        /*15fe*/ 	.short	(.L_981 - .L_980)
	.align		4
.L_980:
        /*1600*/ 	.word	index@(_ZN2at6native29vectorized_elementwise_kernelILi2EZZZNS0_17trunc_kernel_cudaERNS_18TensorIteratorBaseEENKUlvE_clEvENKUlvE_clEvEUldE_St5arrayIPcLm2EEEEviT0_T1_)
        /*1604*/ 	.word	0x00000000


	//----- nvinfo : EIATTR_MIN_STACK_SIZE
	.align		4
.L_981:
        /*1608*/ 	.byte	0x04, 0x12
        /*160a*/ 	.short	(.L_983 - .L_982)
	.align		4
.L_982:
        /*160c*/ 	.word	index@(_ZN2at6native29vectorized_elementwise_kernelILi4EZZZNS0_17trunc_kernel_cudaERNS_18TensorIteratorBaseEENKUlvE_clEvENKUlvE_clEvEUldE_St5arrayIPcLm2EEEEviT0_T1_)
        /*1610*/ 	.word	0x00000000


	//----- nvinfo : EIATTR_MIN_STACK_SIZE
	.align		4
.L_983:
        /*1614*/ 	.byte	0x04, 0x12
        /*1616*/ 	.short	(.L_985 - .L_984)
	.align		4
.L_984:
        /*1618*/ 	.word	index@(_ZN2at6native29vectorized_elementwise_kernelILi8EZZZNS0_17trunc_kernel_cudaERNS_18TensorIteratorBaseEENKUlvE_clEvENKUlvE_clEvEUldE_St5arrayIPcLm2EEEEviT0_T1_)
        /*161c*/ 	.word	0x00000000


	//----- nvinfo : EIATTR_MIN_STACK_SIZE
	.align		4
.L_985:
        /*1620*/ 	.byte	0x04, 0x12
        /*1622*/ 	.short	(.L_987 - .L_986)
	.align		4
.L_986:
        /*1624*/ 	.word	index@(_ZN2at6native18elementwise_kernelILi128ELi4EZNS0_15gpu_kernel_implIZZZNS0_26round_decimals_kernel_cudaERNS_18TensorIteratorBaseElENKUlvE_clEvENKUlvE2_clEvEUlN3c108BFloat16EE_EEvS4_RKT_EUliE_EEviT1_)
        /*1628*/ 	.word	0x00000000


	//----- nvinfo : EIATTR_MIN_STACK_SIZE
	.align		4
.L_987:
        /*162c*/ 	.byte	0x04, 0x12
        /*162e*/ 	.short	(.L_989 - .L_988)
	.align		4
.L_988:
        /*1630*/ 	.word	index@(_ZN2at6native27unrolled_elementwise_kernelIZZZNS0_26round_decimals_kernel_cudaERNS_18TensorIteratorBaseElENKUlvE_clEvENKUlvE2_clEvEUlN3c108BFloat16EE_St5arrayIPcLm2EELi4E23TrivialOffsetCalculatorILi1EjESD_NS0_6memory12LoadWithCastILi1EEENSE_13StoreWithCastILi1EEEEEviT_T0_T2_T3_T4_T5_)
        /*1634*/ 	.word	0x00000000


	//----- nvinfo : EIATTR_MIN_STACK_SIZE
	.align		4
.L_989:
        /*1638*/ 	.byte	0x04, 0x12
        /*163a*/ 	.short	(.L_991 - .L_990)
	.align		4
.L_990:
        /*163c*/ 	.word	index@(_ZN2at6native18elementwise_kernelILi128ELi4EZNS0_22gpu_kernel_impl_nocastIZZZNS0_26round_decimals_kernel_cudaERNS_18TensorIteratorBaseElENKUlvE_clEvENKUlvE2_clEvEUlN3c108BFloat16EE_EEvS4_RKT_EUliE_EEviT1_)
        /*1640*/ 	.word	0x00000000


	//----- nvinfo : EIATTR_MIN_STACK_SIZE
	.align		4
.L_991:
        /*1644*/ 	.byte	0x04, 0x12
        /*1646*/ 	.short	(.L_993 - .L_992)
	.align		4
.L_992:
        /*1648*/ 	.word	index@(_ZN2at6native27unrolled_elementwise_kernelIZZZNS0_26round_decimals_kernel_cudaERNS_18TensorIteratorBaseElENKUlvE_clEvENKUlvE2_clEvEUlN3c108BFloat16EE_St5arrayIPcLm2EELi4E23TrivialOffsetCalculatorILi1EjESD_NS0_6memory15LoadWithoutCastENSE_16StoreWithoutCastEEEviT_T0_T2_T3_T4_T5_)
        /*164c*/ 	.word	0x00000000


	//----- nvinfo : EIATTR_MIN_STACK_SIZE
	.align		4
.L_993:
        /*1650*/ 	.byte	0x04, 0x12
        /*1652*/ 	.short	(.L_995 - .L_994)
	.align		4
.L_994:
        /*1654*/ 	.word	index@(_ZN2at6native29vectorized_elementwise_kernelILi2EZZZNS0_26round_decimals_kernel_cudaERNS_18TensorIteratorBaseElENKUlvE_clEvENKUlvE2_clEvEUlN3c108BFloat16EE_St5arrayIPcLm2EEEEviT0_T1_)
        /*1658*/ 	.word	0x00000000


	//----- nvinfo : EIATTR_MIN_STACK_SIZE
	.align		4
.L_995:
        /*165c*/ 	.byte	0x04, 0x12
        /*165e*/ 	.short	(.L_997 - .L_996)
	.align		4
.L_996:
        /*1660*/ 	.word	index@(_ZN2at6native29vectorized_elementwise_kernelILi4EZZZNS0_26round_decimals_kernel_cudaERNS_18TensorIteratorBaseElENKUlvE_clEvENKUlvE2_clEvEUlN3c108BFloat16EE_St5arrayIPcLm2EEEEviT0_T1_)
        /*1664*/ 	.word	0x00000000


	//----- nvinfo : EIATTR_MIN_STACK_SIZE
	.align		4
.L_997:
        /*1668*/ 	.byte	0x04, 0x12
        /*166a*/ 	.short	(.L_999 - .L_998)
	.align		4
.L_998:
        /*166c*/ 	.word	index@(_ZN2at6native29vectorized_elementwise_kernelILi8EZZZNS0_26round_decimals_kernel_cudaERNS_18TensorIteratorBaseElENKUlvE_clEvENKUlvE2_clEvEUlN3c108BFloat16EE_St5arrayIPcLm2EEEEviT0_T1_)
        /*1670*/ 	.word	0x00000000


	//----- nvinfo : EIATTR_MIN_STACK_SIZE
	.align		4
.L_999:
        /*1674*/ 	.byte	0x04, 0x12
        /*1676*/ 	.short	(.L_1001 - .L_1000)
	.align		4
.L_1000:
        /*1678*/ 	.word	index@(_ZN2at6native18elementwise_kernelILi128ELi4EZNS0_15gpu_kernel_implIZZZNS0_26round_decimals_kernel_cudaERNS_18TensorIteratorBaseElENKUlvE_clEvENKUlvE1_clEvEUlN3c104HalfEE_EEvS4_RKT_EUliE_EEviT1_)
        /*167c*/ 	.word	0x00000000


	//----- nvinfo : EIATTR_MIN_STACK_SIZE
	.align		4
.L_1001:
        /*1680*/ 	.byte	0x04, 0x12
        /*1682*/ 	.short	(.L_1003 - .L_1002)
	.align		4
.L_1002:
        /*1684*/ 	.word	index@(_ZN2at6native27unrolled_elementwise_kernelIZZZNS0_26round_decimals_kernel_cudaERNS_18TensorIteratorBaseElENKUlvE_clEvENKUlvE1_clEvEUlN3c104HalfEE_St5arrayIPcLm2EELi4E23TrivialOffsetCalculatorILi1EjESD_NS0_6memory12LoadWithCastILi1EEENSE_13StoreWithCastILi1EEEEEviT_T0_T2_T3_T4_T5_)
        /*1688*/ 	.word	0x00000000


	//----- nvinfo : EIATTR_MIN_STACK_SIZE
	.align		4
.L_1003:
        /*168c*/ 	.byte	0x04, 0x12
        /*168e*/ 	.short	(.L_1005 - .L_1004)
	.align		4
.L_1004:
        /*1690*/ 	.word	index@(_ZN2at6native18elementwise_kernelILi128ELi4EZNS0_22gpu_kernel_impl_nocastIZZZNS0_26round_decimals_kernel_cudaERNS_18TensorIteratorBaseElENKUlvE_clEvENKUlvE1_clEvEUlN3c104HalfEE_EEvS4_RKT_EUliE_EEviT1_)
        /*1694*/ 	.word	0x00000000


	//----- nvinfo : EIATTR_MIN_STACK_SIZE
	.align		4
.L_1005:
        /*1698*/ 	.byte	0x04, 0x12
        /*169a*/ 	.short	(.L_1007 - .L_1006)
	.align		4
.L_1006:
        /*169c*/ 	.word	index@(_ZN2at6native27unrolled_elementwise_kernelIZZZNS0_26round_decimals_kernel_cudaERNS_18TensorIteratorBaseElENKUlvE_clEvENKUlvE1_clEvEUlN3c104HalfEE_St5arrayIPcLm2EELi4E23TrivialOffsetCalculatorILi1EjESD_NS0_6memory15LoadWithoutCastENSE_16StoreWithoutCastEEEviT_T0_T2_T3_T4_T5_)
        /*16a0*/ 	.word	0x00000000


	//----- nvinfo : EIATTR_MIN_STACK_SIZE
	.align		4
.L_1007:
        /*16a4*/ 	.byte	0x04, 0x12
        /*16a6*/ 	.short	(.L_1009 - .L_1008)
	.align		4
.L_1008:
        /*16a8*/ 	.word	index@(_ZN2at6native29vectorized_elementwise_kernelILi2EZZZNS0_26round_decimals_kernel_cudaERNS_18TensorIteratorBaseElENKUlvE_clEvENKUlvE1_clEvEUlN3c104HalfEE_St5arrayIPcLm2EEEEviT0_T1_)
        /*16ac*/ 	.word	0x00000000


	//----- nvinfo : EIATTR_MIN_STACK_SIZE
	.align		4
.L_1009:
        /*16b0*/ 	.byte	0x04, 0x12
        /*16b2*/ 	.short	(.L_1011 - .L_1010)
	.align		4
.L_1010:
        /*16b4*/ 	.word	index@(_ZN2at6native29vectorized_elementwise_kernelILi4EZZZNS0_26round_decimals_kernel_cudaERNS_18TensorIteratorBaseElENKUlvE_clEvENKUlvE1_clEvEUlN3c104HalfEE_St5arrayIPcLm2EEEEviT0_T1_)
        /*16b8*/ 	.word	0x00000000


	//----- nvinfo : EIATTR_MIN_STACK_SIZE
	.align		4
.L_1011:
        /*16bc*/ 	.byte	0x04, 0x12
        /*16be*/ 	.short	(.L_1013 - .L_1012)
	.align		4
.L_1012:
        /*16c0*/ 	.word	index@(_ZN2at6native29vectorized_elementwise_kernelILi8EZZZNS0_26round_decimals_kernel_cudaERNS_18TensorIteratorBaseElENKUlvE_clEvENKUlvE1_clEvEUlN3c104HalfEE_St5arrayIPcLm2EEEEviT0_T1_)
        /*16c4*/ 	.word	0x00000000


	//----- nvinfo : EIATTR_MIN_STACK_SIZE
	.align		4
.L_1013:
        /*16c8*/ 	.byte	0x04, 0x12
        /*16ca*/ 	.short	(.L_1015 - .L_1014)
	.align		4
.L_1014:
        /*16cc*/ 	.word	index@(_ZN2at6native18elementwise_kernelILi128ELi4EZNS0_15gpu_kernel_implIZZZNS0_26round_decimals_kernel_cudaERNS_18TensorIteratorBaseElENKUlvE_clEvENKUlvE0_clEvEUlfE_EEvS4_RKT_EUliE_EEviT1_)
        /*16d0*/ 	.word	0x00000000


	//----- nvinfo : EIATTR_MIN_STACK_SIZE
	.align		4
.L_1015:
        /*16d4*/ 	.byte	0x04, 0x12
        /*16d6*/ 	.short	(.L_1017 - .L_1016)
	.align		4
.L_1016:
        /*16d8*/ 	.word	index@(_ZN2at6native27unrolled_elementwise_kernelIZZZNS0_26round_decimals_kernel_cudaERNS_18TensorIteratorBaseElENKUlvE_clEvENKUlvE0_clEvEUlfE_St5arrayIPcLm2EELi4E23TrivialOffsetCalculatorILi1EjESB_NS0_6memory12LoadWithCastILi1EEENSC_13StoreWithCastILi1EEEEEviT_T0_T2_T3_T4_T5_)
        /*16dc*/ 	.word	0x00000000


	//----- nvinfo : EIATTR_MIN_STACK_SIZE
	.align		4
.L_1017:
        /*16e0*/ 	.byte	0x04, 0x12
        /*16e2*/ 	.short	(.L_1019 - .L_1018)
	.align		4
.L_1018:
        /*16e4*/ 	.word	index@(_ZN2at6native18elementwise_kernelILi128ELi2EZNS0_22gpu_kernel_impl_nocastIZZZNS0_26round_decimals_kernel_cudaERNS_18TensorIteratorBaseElENKUlvE_clEvENKUlvE0_clEvEUlfE_EEvS4_RKT_EUliE_EEviT1_)
        /*16e8*/ 	.word	0x00000000


	//----- nvinfo : EIATTR_MIN_STACK_SIZE
	.align		4
.L_1019:
        /*16ec*/ 	.byte	0x04, 0x12
        /*16ee*/ 	.short	(.L_1021 - .L_1020)
	.align		4
.L_1020:
        /*16f0*/ 	.word	index@(_ZN2at6native27unrolled_elementwise_kernelIZZZNS0_26round_decimals_kernel_cudaERNS_18TensorIteratorBaseElENKUlvE_clEvENKUlvE0_clEvEUlfE_St5arrayIPcLm2EELi4E23TrivialOffsetCalculatorILi1EjESB_NS0_6memory15LoadWithoutCastENSC_16StoreWithoutCastEEEviT_T0_T2_T3_T4_T5_)
        /*16f4*/ 	.word	0x00000000


	//----- nvinfo : EIATTR_MIN_STACK_SIZE
	.align		4
.L_1021:
        /*16f8*/ 	.byte	0x04, 0x12
        /*16fa*/ 	.short	(.L_1023 - .L_1022)
	.align		4
.L_1022:
        /*16fc*/ 	.word	index@(_ZN2at6native29vectorized_elementwise_kernelILi2EZZZNS0_26round_decimals_kernel_cudaERNS_18TensorIteratorBaseElENKUlvE_clEvENKUlvE0_clEvEUlfE_St5arrayIPcLm2EEEEviT0_T1_)
        /*1700*/ 	.word	0x00000000


	//----- nvinfo : EIATTR_MIN_STACK_SIZE
	.align		4
.L_1023:
        /*1704*/ 	.byte	0x04, 0x12
        /*1706*/ 	.short	(.L_1025 - .L_1024)
	.align		4
.L_1024:
        /*1708*/ 	.word	index@(_ZN2at6native29vectorized_elementwise_kernelILi4EZZZNS0_26round_decimals_kernel_cudaERNS_18TensorIteratorBaseElENKUlvE_clEvENKUlvE0_clEvEUlfE_St5arrayIPcLm2EEEEviT0_T1_)
        /*170c*/ 	.word	0x00000000


	//----- nvinfo : EIATTR_MIN_STACK_SIZE
	.align		4
.L_1025:
        /*1710*/ 	.byte	0x04, 0x12
        /*1712*/ 	.short	(.L_1027 - .L_1026)
	.align		4
.L_1026:
        /*1714*/ 	.word	index@(_ZN2at6native29vectorized_elementwise_kernelILi8EZZZNS0_26round_decimals_kernel_cudaERNS_18TensorIteratorBaseElENKUlvE_clEvENKUlvE0_clEvEUlfE_St5arrayIPcLm2EEEEviT0_T1_)
        /*1718*/ 	.word	0x00000000


	//----- nvinfo : EIATTR_MIN_STACK_SIZE
	.align		4
.L_1027:
        /*171c*/ 	.byte	0x04, 0x12
        /*171e*/ 	.short	(.L_1029 - .L_1028)
	.align		4
.L_1028:
        /*1720*/ 	.word	index@(_ZN2at6native18elementwise_kernelILi128ELi4EZNS0_15gpu_kernel_implIZZZNS0_26round_decimals_kernel_cudaERNS_18TensorIteratorBaseElENKUlvE_clEvENKUlvE_clEvEUldE_EEvS4_RKT_EUliE_EEviT1_)
        /*1724*/ 	.word	0x00000000


	//----- nvinfo : EIATTR_MIN_STACK_SIZE
	.align		4
.L_1029:
        /*1728*/ 	.byte	0x04, 0x12
        /*172a*/ 	.short	(.L_1031 - .L_1030)
	.align		4
.L_1030:
        /*172c*/ 	.word	index@(_ZN2at6native27unrolled_elementwise_kernelIZZZNS0_26round_decimals_kernel_cudaERNS_18TensorIteratorBaseElENKUlvE_clEvENKUlvE_clEvEUldE_St5arrayIPcLm2EELi4E23TrivialOffsetCalculatorILi1EjESB_NS0_6memory12LoadWithCastILi1EEENSC_13StoreWithCastILi1EEEEEviT_T0_T2_T3_T4_T5_)
        /*1730*/ 	.word	0x00000000


	//----- nvinfo : EIATTR_MIN_STACK_SIZE
	.align		4
.L_1031:
        /*1734*/ 	.byte	0x04, 0x12
        /*1736*/ 	.short	(.L_1033 - .L_1032)
	.align		4
.L_1032:
        /*1738*/ 	.word	index@(_ZN2at6native18elementwise_kernelILi128ELi2EZNS0_22gpu_kernel_impl_nocastIZZZNS0_26round_decimals_kernel_cudaERNS_18TensorIteratorBaseElENKUlvE_clEvENKUlvE_clEvEUldE_EEvS4_RKT_EUliE_EEviT1_)
        /*173c*/ 	.word	0x00000000


	//----- nvinfo : EIATTR_MIN_STACK_SIZE
	.align		4
.L_1033:
        /*1740*/ 	.byte	0x04, 0x12
        /*1742*/ 	.short	(.L_1035 - .L_1034)
	.align		4
.L_1034:
        /*1744*/ 	.word	index@(_ZN2at6native27unrolled_elementwise_kernelIZZZNS0_26round_decimals_kernel_cudaERNS_18TensorIteratorBaseElENKUlvE_clEvENKUlvE_clEvEUldE_St5arrayIPcLm2EELi4E23TrivialOffsetCalculatorILi1EjESB_NS0_6memory15LoadWithoutCastENSC_16StoreWithoutCastEEEviT_T0_T2_T3_T4_T5_)
        /*1748*/ 	.word	0x00000000


	//----- nvinfo : EIATTR_MIN_STACK_SIZE
	.align		4
.L_1035:
        /*174c*/ 	.byte	0x04, 0x12
        /*174e*/ 	.short	(.L_1037 - .L_1036)
	.align		4
.L_1036:
        /*1750*/ 	.word	index@(_ZN2at6native29vectorized_elementwise_kernelILi2EZZZNS0_26round_decimals_kernel_cudaERNS_18TensorIteratorBaseElENKUlvE_clEvENKUlvE_clEvEUldE_St5arrayIPcLm2EEEEviT0_T1_)
        /*1754*/ 	.word	0x00000000


	//----- nvinfo : EIATTR_MIN_STACK_SIZE
	.align		4
.L_1037:
        /*1758*/ 	.byte	0x04, 0x12
        /*175a*/ 	.short	(.L_1039 - .L_1038)
	.align		4
.L_1038:
        /*175c*/ 	.word	index@(_ZN2at6native29vectorized_elementwise_kernelILi4EZZZNS0_26round_decimals_kernel_cudaERNS_18TensorIteratorBaseElENKUlvE_clEvENKUlvE_clEvEUldE_St5arrayIPcLm2EEEEviT0_T1_)
        /*1760*/ 	.word	0x00000000


	//----- nvinfo : EIATTR_MIN_STACK_SIZE
	.align		4
.L_1039:
        /*1764*/ 	.byte	0x04, 0x12
        /*1766*/ 	.short	(.L_1041 - .L_1040)
	.align		4
.L_1040:
        /*1768*/ 	.word	index@(_ZN2at6native29vectorized_elementwise_kernelILi8EZZZNS0_26round_decimals_kernel_cudaERNS_18TensorIteratorBaseElENKUlvE_clEvENKUlvE_clEvEUldE_St5arrayIPcLm2EEEEviT0_T1_)
        /*176c*/ 	.word	0x00000000


	//----- nvinfo : EIATTR_MIN_STACK_SIZE
	.align		4
.L_1041:
        /*1770*/ 	.byte	0x04, 0x12
        /*1772*/ 	.short	(.L_1043 - .L_1042)
	.align		4
.L_1042:
        /*1774*/ 	.word	index@(_ZN2at6native18elementwise_kernelILi128ELi4EZNS0_15gpu_kernel_implIZZZNS0_17round_kernel_cudaERNS_18TensorIteratorBaseEENKUlvE_clEvENKUlvE2_clEvEUlN3c108BFloat16EE_EEvS4_RKT_EUliE_EEviT1_)
        /*1778*/ 	.word	0x00000000


	//----- nvinfo : EIATTR_MIN_STACK_SIZE
	.align		4
.L_1043:
        /*177c*/ 	.byte	0x04, 0x12
        /*177e*/ 	.short	(.L_1045 - .L_1044)
	.align		4
.L_1044:
        /*1780*/ 	.word	index@(_ZN2at6native27unrolled_elementwise_kernelIZZZNS0_17round_kernel_cudaERNS_18TensorIteratorBaseEENKUlvE_clEvENKUlvE2_clEvEUlN3c108BFloat16EE_St5arrayIPcLm2EELi4E23TrivialOffsetCalculatorILi1EjESD_NS0_6memory12LoadWithCastILi1EEENSE_13StoreWithCastILi1EEEEEviT_T0_T2_T3_T4_T5_)
        /*1784*/ 	.word	0x00000000


	//----- nvinfo : EIATTR_MIN_STACK_SIZE
	.align		4
.L_1045:
        /*1788*/ 	.byte	0x04, 0x12
        /*178a*/ 	.short	(.L_1047 - .L_1046)
	.align		4
.L_1046:
        /*178c*/ 	.word	index@(_ZN2at6native18elementwise_kernelILi128ELi4EZNS0_22gpu_kernel_impl_nocastIZZZNS0_17round_kernel_cudaERNS_18TensorIteratorBaseEENKUlvE_clEvENKUlvE2_clEvEUlN3c108BFloat16EE_EEvS4_RKT_EUliE_EEviT1_)
        /*1790*/ 	.word	0x00000000


	//----- nvinfo : EIATTR_MIN_STACK_SIZE
	.align		4
.L_1047:
        /*1794*/ 	.byte	0x04, 0x12
        /*1796*/ 	.short	(.L_1049 - .L_1048)
	.align		4
.L_1048:
        /*1798*/ 	.word	index@(_ZN2at6native27unrolled_elementwise_kernelIZZZNS0_17round_kernel_cudaERNS_18TensorIteratorBaseEENKUlvE_clEvENKUlvE2_clEvEUlN3c108BFloat16EE_St5arrayIPcLm2EELi4E23TrivialOffsetCalculatorILi1EjESD_NS0_6memory15LoadWithoutCastENSE_16StoreWithoutCastEEEviT_T0_T2_T3_T4_T5_)
        /*179c*/ 	.word	0x00000000


	//----- nvinfo : EIATTR_MIN_STACK_SIZE
	.align		4
.L_1049:
        /*17a0*/ 	.byte	0x04, 0x12
        /*17a2*/ 	.short	(.L_1051 - .L_1050)
	.align		4
.L_1050:
        /*17a4*/ 	.word	index@(_ZN2at6native29vectorized_elementwise_kernelILi2EZZZNS0_17round_kernel_cudaERNS_18TensorIteratorBaseEENKUlvE_clEvENKUlvE2_clEvEUlN3c108BFloat16EE_St5arrayIPcLm2EEEEviT0_T1_)
        /*17a8*/ 	.word	0x00000000


	//----- nvinfo : EIATTR_MIN_STACK_SIZE
	.align		4
.L_1051:
        /*17ac*/ 	.byte	0x04, 0x12
        /*17ae*/ 	.short	(.L_1053 - .L_1052)
	.align		4
.L_1052:
        /*17b0*/ 	.word	index@(_ZN2at6native29vectorized_elementwise_kernelILi4EZZZNS0_17round_kernel_cudaERNS_18TensorIteratorBaseEENKUlvE_clEvENKUlvE2_clEvEUlN3c108BFloat16EE_St5arrayIPcLm2EEEEviT0_T1_)
        /*17b4*/ 	.word	0x00000000


	//----- nvinfo : EIATTR_MIN_STACK_SIZE
	.align		4
.L_1053:
        /*17b8*/ 	.byte	0x04, 0x12
        /*17ba*/ 	.short	(.L_1055 - .L_1054)
	.align		4
.L_1054:
        /*17bc*/ 	.word	index@(_ZN2at6native29vectorized_elementwise_kernelILi8EZZZNS0_17round_kernel_cudaERNS_18TensorIteratorBaseEENKUlvE_clEvENKUlvE2_clEvEUlN3c108BFloat16EE_St5arrayIPcLm2EEEEviT0_T1_)
        /*17c0*/ 	.word	0x00000000


	//----- nvinfo : EIATTR_MIN_STACK_SIZE
	.align		4
.L_1055:
        /*17c4*/ 	.byte	0x04, 0x12
        /*17c6*/ 	.short	(.L_1057 - .L_1056)
	.align		4
.L_1056:
        /*17c8*/ 	.word	index@(_ZN2at6native18elementwise_kernelILi128ELi4EZNS0_15gpu_kernel_implIZZZNS0_17round_kernel_cudaERNS_18TensorIteratorBaseEENKUlvE_clEvENKUlvE1_clEvEUlN3c104HalfEE_EEvS4_RKT_EUliE_EEviT1_)
        /*17cc*/ 	.word	0x00000000


	//----- nvinfo : EIATTR_MIN_STACK_SIZE
	.align		4
.L_1057:
        /*17d0*/ 	.byte	0x04, 0x12
        /*17d2*/ 	.short	(.L_1059 - .L_1058)
	.align		4
.L_1058:
        /*17d4*/ 	.word	index@(_ZN2at6native27unrolled_elementwise_kernelIZZZNS0_17round_kernel_cudaERNS_18TensorIteratorBaseEENKUlvE_clEvENKUlvE1_clEvEUlN3c104HalfEE_St5arrayIPcLm2EELi4E23TrivialOffsetCalculatorILi1EjESD_NS0_6memory12LoadWithCastILi1EEENSE_13StoreWithCastILi1EEEEEviT_T0_T2_T3_T4_T5_)
        /*17d8*/ 	.word	0x00000000


	//----- nvinfo : EIATTR_MIN_STACK_SIZE
	.align		4
.L_1059:
        /*17dc*/ 	.byte	0x04, 0x12
        /*17de*/ 	.short	(.L_1061 - .L_1060)
	.align		4
.L_1060:
        /*17e0*/ 	.word	index@(_ZN2at6native18elementwise_kernelILi128ELi4EZNS0_22gpu_kernel_impl_nocastIZZZNS0_17round_kernel_cudaERNS_18TensorIteratorBaseEENKUlvE_clEvENKUlvE1_clEvEUlN3c104HalfEE_EEvS4_RKT_EUliE_EEviT1_)
        /*17e4*/ 	.word	0x00000000


	//----- nvinfo : EIATTR_MIN_STACK_SIZE
	.align		4
.L_1061:
        /*17e8*/ 	.byte	0x04, 0x12
        /*17ea*/ 	.short	(.L_1063 - .L_1062)
	.align		4
.L_1062:
        /*17ec*/ 	.word	index@(_ZN2at6native27unrolled_elementwise_kernelIZZZNS0_17round_kernel_cudaERNS_18TensorIteratorBaseEENKUlvE_clEvENKUlvE1_clEvEUlN3c104HalfEE_St5arrayIPcLm2EELi4E23TrivialOffsetCalculatorILi1EjESD_NS0_6memory15LoadWithoutCastENSE_16StoreWithoutCastEEEviT_T0_T2_T3_T4_T5_)
        /*17f0*/ 	.word	0x00000000


	//----- nvinfo : EIATTR_MIN_STACK_SIZE
	.align		4
.L_1063:
        /*17f4*/ 	.byte	0x04, 0x12
        /*17f6*/ 	.short	(.L_1065 - .L_1064)
	.align		4
.L_1064:
        /*17f8*/ 	.word	index@(_ZN2at6native29vectorized_elementwise_kernelILi2EZZZNS0_17round_kernel_cudaERNS_18TensorIteratorBaseEENKUlvE_clEvENKUlvE1_clEvEUlN3c104HalfEE_St5arrayIPcLm2EEEEviT0_T1_)
        /*17fc*/ 	.word	0x00000000


	//----- nvinfo : EIATTR_MIN_STACK_SIZE
	.align		4
.L_1065:
        /*1800*/ 	.byte	0x04, 0x12
        /*1802*/ 	.short	(.L_1067 - .L_1066)
	.align		4
.L_1066:
        /*1804*/ 	.word	index@(_ZN2at6native29vectorized_elementwise_kernelILi4EZZZNS0_17round_kernel_cudaERNS_18TensorIteratorBaseEENKUlvE_clEvENKUlvE1_clEvEUlN3c104HalfEE_St5arrayIPcLm2EEEEviT0_T1_)
        /*1808*/ 	.word	0x00000000


	//----- nvinfo : EIATTR_MIN_STACK_SIZE
	.align		4
.L_1067:
        /*180c*/ 	.byte	0x04, 0x12
        /*180e*/ 	.short	(.L_1069 - .L_1068)
	.align		4
.L_1068:
        /*1810*/ 	.word	index@(_ZN2at6native29vectorized_elementwise_kernelILi8EZZZNS0_17round_kernel_cudaERNS_18TensorIteratorBaseEENKUlvE_clEvENKUlvE1_clEvEUlN3c104HalfEE_St5arrayIPcLm2EEEEviT0_T1_)
        /*1814*/ 	.word	0x00000000


	//----- nvinfo : EIATTR_MIN_STACK_SIZE
	.align		4
.L_1069:
        /*1818*/ 	.byte	0x04, 0x12
        /*181a*/ 	.short	(.L_1071 - .L_1070)
	.align		4
.L_1070:
        /*181c*/ 	.word	index@(_ZN2at6native18elementwise_kernelILi128ELi4EZNS0_15gpu_kernel_implIZZZNS0_17round_kernel_cudaERNS_18TensorIteratorBaseEENKUlvE_clEvENKUlvE0_clEvEUlfE_EEvS4_RKT_EUliE_EEviT1_)
        /*1820*/ 	.word	0x00000000


	//----- nvinfo : EIATTR_MIN_STACK_SIZE
	.align		4
.L_1071:
        /*1824*/ 	.byte	0x04, 0x12
        /*1826*/ 	.short	(.L_1073 - .L_1072)
	.align		4
.L_1072:
        /*1828*/ 	.word	index@(_ZN2at6native27unrolled_elementwise_kernelIZZZNS0_17round_kernel_cudaERNS_18TensorIteratorBaseEENKUlvE_clEvENKUlvE0_clEvEUlfE_St5arrayIPcLm2EELi4E23TrivialOffsetCalculatorILi1EjESB_NS0_6memory12LoadWithCastILi1EEENSC_13StoreWithCastILi1EEEEEviT_T0_T2_T3_T4_T5_)
        /*182c*/ 	.word	0x00000000


	//----- nvinfo : EIATTR_MIN_STACK_SIZE
	.align		4
.L_1073:
        /*1830*/ 	.byte	0x04, 0x12
        /*1832*/ 	.short	(.L_1075 - .L_1074)
	.align		4
.L_1074:
        /*1834*/ 	.word	index@(_ZN2at6native18elementwise_kernelILi128ELi2EZNS0_22gpu_kernel_impl_nocastIZZZNS0_17round_kernel_cudaERNS_18TensorIteratorBaseEENKUlvE_clEvENKUlvE0_clEvEUlfE_EEvS4_RKT_EUliE_EEviT1_)
        /*1838*/ 	.word	0x00000000


	//----- nvinfo : EIATTR_MIN_STACK_SIZE
	.align		4
.L_1075:
        /*183c*/ 	.byte	0x04, 0x12
        /*183e*/ 	.short	(.L_1077 - .L_1076)
	.align		4
.L_1076:
        /*1840*/ 	.word	index@(_ZN2at6native27unrolled_elementwise_kernelIZZZNS0_17round_kernel_cudaERNS_18TensorIteratorBaseEENKUlvE_clEvENKUlvE0_clEvEUlfE_St5arrayIPcLm2EELi4E23TrivialOffsetCalculatorILi1EjESB_NS0_6memory15LoadWithoutCastENSC_16StoreWithoutCastEEEviT_T0_T2_T3_T4_T5_)
        /*1844*/ 	.word	0x00000000


	//----- nvinfo : EIATTR_MIN_STACK_SIZE
	.align		4
.L_1077:
        /*1848*/ 	.byte	0x04, 0x12
        /*184a*/ 	.short	(.L_1079 - .L_1078)
	.align		4
.L_1078:
        /*184c*/ 	.word	index@(_ZN2at6native29vectorized_elementwise_kernelILi2EZZZNS0_17round_kernel_cudaERNS_18TensorIteratorBaseEENKUlvE_clEvENKUlvE0_clEvEUlfE_St5arrayIPcLm2EEEEviT0_T1_)
        /*1850*/ 	.word	0x00000000


	//----- nvinfo : EIATTR_MIN_STACK_SIZE
	.align		4
.L_1079:
        /*1854*/ 	.byte	0x04, 0x12
        /*1856*/ 	.short	(.L_1081 - .L_1080)
	.align		4
.L_1080:
        /*1858*/ 	.word	index@(_ZN2at6native29vectorized_elementwise_kernelILi4EZZZNS0_17round_kernel_cudaERNS_18TensorIteratorBaseEENKUlvE_clEvENKUlvE0_clEvEUlfE_St5arrayIPcLm2EEEEviT0_T1_)
        /*185c*/ 	.word	0x00000000


	//----- nvinfo : EIATTR_MIN_STACK_SIZE
	.align		4
.L_1081:
        /*1860*/ 	.byte	0x04, 0x12
        /*1862*/ 	.short	(.L_1083 - .L_1082)
	.align		4
.L_1082:
        /*1864*/ 	.word	index@(_ZN2at6native29vectorized_elementwise_kernelILi8EZZZNS0_17round_kernel_cudaERNS_18TensorIteratorBaseEENKUlvE_clEvENKUlvE0_clEvEUlfE_St5arrayIPcLm2EEEEviT0_T1_)
        /*1868*/ 	.word	0x00000000


	//----- nvinfo : EIATTR_MIN_STACK_SIZE
	.align		4
.L_1083:
        /*186c*/ 	.byte	0x04, 0x12
        /*186e*/ 	.short	(.L_1085 - .L_1084)
	.align		4
.L_1084:
        /*1870*/ 	.word	index@(_ZN2at6native18elementwise_kernelILi128ELi4EZNS0_15gpu_kernel_implIZZZNS0_17round_kernel_cudaERNS_18TensorIteratorBaseEENKUlvE_clEvENKUlvE_clEvEUldE_EEvS4_RKT_EUliE_EEviT1_)
        /*1874*/ 	.word	0x00000000


	//----- nvinfo : EIATTR_MIN_STACK_SIZE
	.align		4
.L_1085:
        /*1878*/ 	.byte	0x04, 0x12
        /*187a*/ 	.short	(.L_1087 - .L_1086)
	.align		4
.L_1086:
        /*187c*/ 	.word	index@(_ZN2at6native27unrolled_elementwise_kernelIZZZNS0_17round_kernel_cudaERNS_18TensorIteratorBaseEENKUlvE_clEvENKUlvE_clEvEUldE_St5arrayIPcLm2EELi4E23TrivialOffsetCalculatorILi1EjESB_NS0_6memory12LoadWithCastILi1EEENSC_13StoreWithCastILi1EEEEEviT_T0_T2_T3_T4_T5_)
        /*1880*/ 	.word	0x00000000


	//----- nvinfo : EIATTR_MIN_STACK_SIZE
	.align		4
.L_1087:
        /*1884*/ 	.byte	0x04, 0x12
        /*1886*/ 	.short	(.L_1089 - .L_1088)
	.align		4
.L_1088:
        /*1888*/ 	.word	index@(_ZN2at6native18elementwise_kernelILi128ELi2EZNS0_22gpu_kernel_impl_nocastIZZZNS0_17round_kernel_cudaERNS_18TensorIteratorBaseEENKUlvE_clEvENKUlvE_clEvEUldE_EEvS4_RKT_EUliE_EEviT1_)
        /*188c*/ 	.word	0x00000000


	//----- nvinfo : EIATTR_MIN_STACK_SIZE
	.align		4
.L_1089:
        /*1890*/ 	.byte	0x04, 0x12
        /*1892*/ 	.short	(.L_1091 - .L_1090)
	.align		4
.L_1090:
        /*1894*/ 	.word	index@(_ZN2at6native27unrolled_elementwise_kernelIZZZNS0_17round_kernel_cudaERNS_18TensorIteratorBaseEENKUlvE_clEvENKUlvE_clEvEUldE_St5arrayIPcLm2EELi4E23TrivialOffsetCalculatorILi1EjESB_NS0_6memory15LoadWithoutCastENSC_16StoreWithoutCastEEEviT_T0_T2_T3_T4_T5_)
        /*1898*/ 	.word	0x00000000


	//----- nvinfo : EIATTR_MIN_STACK_SIZE
	.align		4
.L_1091:
        /*189c*/ 	.byte	0x04, 0x12
        /*189e*/ 	.short	(.L_1093 - .L_1092)
	.align		4
.L_1092:
        /*18a0*/ 	.word	index@(_ZN2at6native29vectorized_elementwise_kernelILi2EZZZNS0_17round_kernel_cudaERNS_18TensorIteratorBaseEENKUlvE_clEvENKUlvE_clEvEUldE_St5arrayIPcLm2EEEEviT0_T1_)
        /*18a4*/ 	.word	0x00000000


	//----- nvinfo : EIATTR_MIN_STACK_SIZE
	.align		4
.L_1093:
        /*18a8*/ 	.byte	0x04, 0x12
        /*18aa*/ 	.short	(.L_1095 - .L_1094)
	.align		4
.L_1094:
        /*18ac*/ 	.word	index@(_ZN2at6native29vectorized_elementwise_kernelILi4EZZZNS0_17round_kernel_cudaERNS_18TensorIteratorBaseEENKUlvE_clEvENKUlvE_clEvEUldE_St5arrayIPcLm2EEEEviT0_T1_)
        /*18b0*/ 	.word	0x00000000


	//----- nvinfo : EIATTR_MIN_STACK_SIZE
	.align		4
.L_1095:
        /*18b4*/ 	.byte	0x04, 0x12
        /*18b6*/ 	.short	(.L_1097 - .L_1096)
	.align		4
.L_1096:
        /*18b8*/ 	.word	index@(_ZN2at6native29vectorized_elementwise_kernelILi8EZZZNS0_17round_kernel_cudaERNS_18TensorIteratorBaseEENKUlvE_clEvENKUlvE_clEvEUldE_St5arrayIPcLm2EEEEviT0_T1_)
        /*18bc*/ 	.word	0x00000000


	//----- nvinfo : EIATTR_MIN_STACK_SIZE
	.align		4
.L_1097:
        /*18c0*/ 	.byte	0x04, 0x12
        /*18c2*/ 	.short	(.L_1099 - .L_1098)
	.align		4
.L_1098:
        /*18c4*/ 	.word	index@(_ZN2at6native18elementwise_kernelILi128ELi4EZNS0_15gpu_kernel_implIZZZNS0_22reciprocal_kernel_cudaERNS_18TensorIteratorBaseEENKUlvE_clEvENKUlvE4_clEvEUlN3c108BFloat16EE_EEvS4_RKT_EUliE_EEviT1_)
        /*18c8*/ 	.word	0x00000000


	//----- nvinfo : EIATTR_MIN_STACK_SIZE
	.align		4
.L_1099:
        /*18cc*/ 	.byte	0x04, 0x12
        /*18ce*/ 	.short	(.L_1101 - .L_1100)
	.align		4
.L_1100:
        /*18d0*/ 	.word	index@(_ZN2at6native27unrolled_elementwise_kernelIZZZNS0_22reciprocal_kernel_cudaERNS_18TensorIteratorBaseEENKUlvE_clEvENKUlvE4_clEvEUlN3c108BFloat16EE_St5arrayIPcLm2EELi4E23TrivialOffsetCalculatorILi1EjESD_NS0_6memory12LoadWithCastILi1EEENSE_13StoreWithCastILi1EEEEEviT_T0_T2_T3_T4_T5_)
        /*18d4*/ 	.word	0x00000000


	//----- nvinfo : EIATTR_MIN_STACK_SIZE
	.align		4
.L_1101:
        /*18d8*/ 	.byte	0x04, 0x12
        /*18da*/ 	.short	(.L_1103 - .L_1102)
	.align		4
.L_1102:
        /*18dc*/ 	.word	index@(_ZN2at6native18elementwise_kernelILi128ELi4EZNS0_22gpu_kernel_impl_nocastIZZZNS0_22reciprocal_kernel_cudaERNS_18TensorIteratorBaseEENKUlvE_clEvENKUlvE4_clEvEUlN3c108BFloat16EE_EEvS4_RKT_EUliE_EEviT1_)
        /*18e0*/ 	.word	0x00000000


	//----- nvinfo : EIATTR_MIN_STACK_SIZE
	.align		4
.L_1103:
        /*18e4*/ 	.byte	0x04, 0x12
        /*18e6*/ 	.short	(.L_1105 - .L_1104)
	.align		4
.L_1104:
        /*18e8*/ 	.word	index@(_ZN2at6native27unrolled_elementwise_kernelIZZZNS0_22reciprocal_kernel_cudaERNS_18TensorIteratorBaseEENKUlvE_clEvENKUlvE4_clEvEUlN3c108BFloat16EE_St5arrayIPcLm2EELi4E23TrivialOffsetCalculatorILi1EjESD_NS0_6memory15LoadWithoutCastENSE_16StoreWithoutCastEEEviT_T0_T2_T3_T4_T5_)
        /*18ec*/ 	.word	0x00000000


	//----- nvinfo : EIATTR_MIN_STACK_SIZE
	.align		4
.L_1105:
        /*18f0*/ 	.byte	0x04, 0x12
        /*18f2*/ 	.short	(.L_1107 - .L_1106)
	.align		4
.L_1106:
        /*18f4*/ 	.word	index@(_ZN2at6native29vectorized_elementwise_kernelILi2EZZZNS0_22reciprocal_kernel_cudaERNS_18TensorIteratorBaseEENKUlvE_clEvENKUlvE4_clEvEUlN3c108BFloat16EE_St5arrayIPcLm2EEEEviT0_T1_)
        /*18f8*/ 	.word	0x00000000


	//----- nvinfo : EIATTR_MIN_STACK_SIZE
	.align		4
.L_1107:
        /*18fc*/ 	.byte	0x04, 0x12
        /*18fe*/ 	.short	(.L_1109 - .L_1108)
	.align		4
.L_1108:
        /*1900*/ 	.word	index@(_ZN2at6native29vectorized_elementwise_kernelILi4EZZZNS0_22reciprocal_kernel_cudaERNS_18TensorIteratorBaseEENKUlvE_clEvENKUlvE4_clEvEUlN3c108BFloat16EE_St5arrayIPcLm2EEEEviT0_T1_)
        /*1904*/ 	.word	0x00000000


	//----- nvinfo : EIATTR_MIN_STACK_SIZE
	.align		4
.L_1109:
        /*1908*/ 	.byte	0x04, 0x12
        /*190a*/ 	.short	(.L_1111 - .L_1110)
	.align		4
.L_1110:
        /*190c*/ 	.word	index@(_ZN2at6native29vectorized_elementwise_kernelILi8EZZZNS0_22reciprocal_kernel_cudaERNS_18TensorIteratorBaseEENKUlvE_clEvENKUlvE4_clEvEUlN3c108BFloat16EE_St5arrayIPcLm2EEEEviT0_T1_)
        /*1910*/ 	.word	0x00000000


	//----- nvinfo : EIATTR_MIN_STACK_SIZE
	.align		4
.L_1111:
        /*1914*/ 	.byte	0x04, 0x12
        /*1916*/ 	.short	(.L_1113 - .L_1112)
	.align		4
.L_1112:
        /*1918*/ 	.word	index@(_ZN2at6native18elementwise_kernelILi128ELi4EZNS0_15gpu_kernel_implIZZZNS0_22reciprocal_kernel_cudaERNS_18TensorIteratorBaseEENKUlvE_clEvENKUlvE3_clEvEUlN3c104HalfEE_EEvS4_RKT_EUliE_EEviT1_)
        /*191c*/ 	.word	0x00000000


	//----- nvinfo : EIATTR_MIN_STACK_SIZE
	.align		4
.L_1113:
        /*1920*/ 	.byte	0x04, 0x12
        /*1922*/ 	.short	(.L_1115 - .L_1114)
	.align		4
.L_1114:
        /*1924*/ 	.word	index@(_ZN2at6native27unrolled_elementwise_kernelIZZZNS0_22reciprocal_kernel_cudaERNS_18TensorIteratorBaseEENKUlvE_clEvENKUlvE3_clEvEUlN3c104HalfEE_St5arrayIPcLm2EELi4E23TrivialOffsetCalculatorILi1EjESD_NS0_6memory12LoadWithCastILi1EEENSE_13StoreWithCastILi1EEEEEviT_T0_T2_T3_T4_T5_)
        /*1928*/ 	.word	0x00000000


	//----- nvinfo : EIATTR_MIN_STACK_SIZE
	.align		4
.L_1115:
        /*192c*/ 	.byte	0x04, 0x12
        /*192e*/ 	.short	(.L_1117 - .L_1116)
	.align		4
.L_1116:
        /*1930*/ 	.word	index@(_ZN2at6native18elementwise_kernelILi128ELi4EZNS0_22gpu_kernel_impl_nocastIZZZNS0_22reciprocal_kernel_cudaERNS_18TensorIteratorBaseEENKUlvE_clEvENKUlvE3_clEvEUlN3c104HalfEE_EEvS4_RKT_EUliE_EEviT1_)
        /*1934*/ 	.word	0x00000000


	//----- nvinfo : EIATTR_MIN_STACK_SIZE
	.align		4
.L_1117:
        /*1938*/ 	.byte	0x04, 0x12
        /*193a*/ 	.short	(.L_1119 - .L_1118)
	.align		4
.L_1118:
        /*193c*/ 	.word	index@(_ZN2at6native27unrolled_elementwise_kernelIZZZNS0_22reciprocal_kernel_cudaERNS_18TensorIteratorBaseEENKUlvE_clEvENKUlvE3_clEvEUlN3c104HalfEE_St5arrayIPcLm2EELi4E23TrivialOffsetCalculatorILi1EjESD_NS0_6memory15LoadWithoutCastENSE_16StoreWithoutCastEEEviT_T0_T2_T3_T4_T5_)
        /*1940*/ 	.word	0x00000000


	//----- nvinfo : EIATTR_MIN_STACK_SIZE
	.align		4
.L_1119:
        /*1944*/ 	.byte	0x04, 0x12
        /*1946*/ 	.short	(.L_1121 - .L_1120)
	.align		4
.L_1120:
        /*1948*/ 	.word	index@(_ZN2at6native29vectorized_elementwise_kernelILi2EZZZNS0_22reciprocal_kernel_cudaERNS_18TensorIteratorBaseEENKUlvE_clEvENKUlvE3_clEvEUlN3c104HalfEE_St5arrayIPcLm2EEEEviT0_T1_)
        /*194c*/ 	.word	0x00000000


	//----- nvinfo : EIATTR_MIN_STACK_SIZE
	.align		4
.L_1121:
        /*1950*/ 	.byte	0x04, 0x12
        /*1952*/ 	.short	(.L_1123 - .L_1122)
	.align		4
.L_1122:
        /*1954*/ 	.word	index@(_ZN2at6native29vectorized_elementwise_kernelILi4EZZZNS0_22reciprocal_kernel_cudaERNS_18TensorIteratorBaseEENKUlvE_clEvENKUlvE3_clEvEUlN3c104HalfEE_St5arrayIPcLm2EEEEviT0_T1_)
        /*1958*/ 	.word	0x00000000


	//----- nvinfo : EIATTR_MIN_STACK_SIZE
	.align		4
.L_1123:
        /*195c*/ 	.byte	0x04, 0x12
        /*195e*/ 	.short	(.L_1125 - .L_1124)
	.align		4
.L_1124:
        /*1960*/ 	.word	index@(_ZN2at6native29vectorized_elementwise_kernelILi8EZZZNS0_22reciprocal_kernel_cudaERNS_18TensorIteratorBaseEENKUlvE_clEvENKUlvE3_clEvEUlN3c104HalfEE_St5arrayIPcLm2EEEEviT0_T1_)
        /*1964*/ 	.word	0x00000000


	//----- nvinfo : EIATTR_MIN_STACK_SIZE
	.align		4
.L_1125:
        /*1968*/ 	.byte	0x04, 0x12
        /*196a*/ 	.short	(.L_1127 - .L_1126)
	.align		4
.L_1126:
        /*196c*/ 	.word	index@(_ZN2at6native18elementwise_kernelILi128ELi4EZNS0_15gpu_kernel_implIZZZNS0_22reciprocal_kernel_cudaERNS_18TensorIteratorBaseEENKUlvE_clEvENKUlvE2_clEvEUlN3c107complexIfEEE_EEvS4_RKT_EUliE_EEviT1_)
        /*1970*/ 	.word	0x00000000


	//----- nvinfo : EIATTR_MIN_STACK_SIZE
	.align		4
.L_1127:
        /*1974*/ 	.byte	0x04, 0x12
        /*1976*/ 	.short	(.L_1129 - .L_1128)
	.align		4
.L_1128:
        /*1978*/ 	.word	index@(_ZN2at6native27unrolled_elementwise_kernelIZZZNS0_22reciprocal_kernel_cudaERNS_18TensorIteratorBaseEENKUlvE_clEvENKUlvE2_clEvEUlN3c107complexIfEEE_St5arrayIPcLm2EELi4E23TrivialOffsetCalculatorILi1EjESE_NS0_6memory12LoadWithCastILi1EEENSF_13StoreWithCastILi1EEEEEviT_T0_T2_T3_T4_T5_)
        /*197c*/ 	.word	0x00000000


	//----- nvinfo : EIATTR_MIN_STACK_SIZE
	.align		4
.L_1129:
        /*1980*/ 	.byte	0x04, 0x12
        /*1982*/ 	.short	(.L_1131 - .L_1130)
	.align		4
.L_1130:
        /*1984*/ 	.word	index@(_ZN2at6native18elementwise_kernelILi128ELi2EZNS0_22gpu_kernel_impl_nocastIZZZNS0_22reciprocal_kernel_cudaERNS_18TensorIteratorBaseEENKUlvE_clEvENKUlvE2_clEvEUlN3c107complexIfEEE_EEvS4_RKT_EUliE_EEviT1_)
        /*1988*/ 	.word	0x00000000


	//----- nvinfo : EIATTR_MIN_STACK_SIZE
	.align		4
.L_1131:
        /*198c*/ 	.byte	0x04, 0x12
        /*198e*/ 	.short	(.L_1133 - .L_1132)
	.align		4
.L_1132:
        /*1990*/ 	.word	index@(_ZN2at6native27unrolled_elementwise_kernelIZZZNS0_22reciprocal_kernel_cudaERNS_18TensorIteratorBaseEENKUlvE_clEvENKUlvE2_clEvEUlN3c107complexIfEEE_St5arrayIPcLm2EELi4E23TrivialOffsetCalculatorILi1EjESE_NS0_6memory15LoadWithoutCastENSF_16StoreWithoutCastEEEviT_T0_T2_T3_T4_T5_)
        /*1994*/ 	.word	0x00000000


	//----- nvinfo : EIATTR_MIN_STACK_SIZE
	.align		4
.L_1133:
        /*1998*/ 	.byte	0x04, 0x12
        /*199a*/ 	.short	(.L_1135 - .L_1134)
	.align		4
.L_1134:
        /*199c*/ 	.word	index@(_ZN2at6native29vectorized_elementwise_kernelILi2EZZZNS0_22reciprocal_kernel_cudaERNS_18TensorIteratorBaseEENKUlvE_clEvENKUlvE2_clEvEUlN3c107complexIfEEE_St5arrayIPcLm2EEEEviT0_T1_)
        /*19a0*/ 	.word	0x00000000


	//----- nvinfo : EIATTR_MIN_STACK_SIZE
	.align		4
.L_1135:
        /*19a4*/ 	.byte	0x04, 0x12
        /*19a6*/ 	.short	(.L_1137 - .L_1136)
	.align		4
.L_1136:
        /*19a8*/ 	.word	index@(_ZN2at6native29vectorized_elementwise_kernelILi4EZZZNS0_22reciprocal_kernel_cudaERNS_18TensorIteratorBaseEENKUlvE_clEvENKUlvE2_clEvEUlN3c107complexIfEEE_St5arrayIPcLm2EEEEviT0_T1_)
        /*19ac*/ 	.word	0x00000000


	//----- nvinfo : EIATTR_MIN_STACK_SIZE
	.align		4
.L_1137:
        /*19b0*/ 	.byte	0x04, 0x12
        /*19b2*/ 	.short	(.L_1139 - .L_1138)
	.align		4
.L_1138:
        /*19b4*/ 	.word	index@(_ZN2at6native29vectorized_elementwise_kernelILi8EZZZNS0_22reciprocal_kernel_cudaERNS_18TensorIteratorBaseEENKUlvE_clEvENKUlvE2_clEvEUlN3c107complexIfEEE_St5arrayIPcLm2EEEEviT0_T1_)
        /*19b8*/ 	.word	0x00000000


	//----- nvinfo : EIATTR_MIN_STACK_SIZE
	.align		4
.L_1139:
        /*19bc*/ 	.byte	0x04, 0x12
        /*19be*/ 	.short	(.L_1141 - .L_1140)
	.align		4
.L_1140:
        /*19c0*/ 	.word	index@(_ZN2at6native18elementwise_kernelILi128ELi4EZNS0_15gpu_kernel_implIZZZNS0_22reciprocal_kernel_cudaERNS_18TensorIteratorBaseEENKUlvE_clEvENKUlvE1_clEvEUlN3c107complexIdEEE_EEvS4_RKT_EUliE_EEviT1_)
        /*19c4*/ 	.word	0x00000000


	//----- nvinfo : EIATTR_MIN_STACK_SIZE
	.align		4
.L_1141:
        /*19c8*/ 	.byte	0x04, 0x12
        /*19ca*/ 	.short	(.L_1143 - .L_1142)
	.align		4
.L_1142:
        /*19cc*/ 	.word	index@(_ZN2at6native27unrolled_elementwise_kernelIZZZNS0_22reciprocal_kernel_cudaERNS_18TensorIteratorBaseEENKUlvE_clEvENKUlvE1_clEvEUlN3c107complexIdEEE_St5arrayIPcLm2EELi4E23TrivialOffsetCalculatorILi1EjESE_NS0_6memory12LoadWithCastILi1EEENSF_13StoreWithCastILi1EEEEEviT_T0_T2_T3_T4_T5_)
        /*19d0*/ 	.word	0x00000000


	//----- nvinfo : EIATTR_MIN_STACK_SIZE
	.align		4
.L_1143:
        /*19d4*/ 	.byte	0x04, 0x12
        /*19d6*/ 	.short	(.L_1145 - .L_1144)
	.align		4
.L_1144:
        /*19d8*/ 	.word	index@(_ZN2at6native18elementwise_kernelILi128ELi2EZNS0_22gpu_kernel_impl_nocastIZZZNS0_22reciprocal_kernel_cudaERNS_18TensorIteratorBaseEENKUlvE_clEvENKUlvE1_clEvEUlN3c107complexIdEEE_EEvS4_RKT_EUliE_EEviT1_)
        /*19dc*/ 	.word	0x00000000


	//----- nvinfo : EIATTR_MIN_STACK_SIZE
	.align		4
.L_1145:
        /*19e0*/ 	.byte	0x04, 0x12
        /*19e2*/ 	.short	(.L_1147 - .L_1146)
	.align		4
.L_1146:
        /*19e4*/ 	.word	index@(_ZN2at6native27unrolled_elementwise_kernelIZZZNS0_22reciprocal_kernel_cudaERNS_18TensorIteratorBaseEENKUlvE_clEvENKUlvE1_clEvEUlN3c107complexIdEEE_St5arrayIPcLm2EELi4E23TrivialOffsetCalculatorILi1EjESE_NS0_6memory15LoadWithoutCastENSF_16StoreWithoutCastEEEviT_T0_T2_T3_T4_T5_)
        /*19e8*/ 	.word	0x00000000


	//----- nvinfo : EIATTR_MIN_STACK_SIZE
	.align		4
.L_1147:
        /*19ec*/ 	.byte	0x04, 0x12
        /*19ee*/ 	.short	(.L_1149 - .L_1148)
	.align		4
.L_1148:
        /*19f0*/ 	.word	index@(_ZN2at6native29vectorized_elementwise_kernelILi2EZZZNS0_22reciprocal_kernel_cudaERNS_18TensorIteratorBaseEENKUlvE_clEvENKUlvE1_clEvEUlN3c107complexIdEEE_St5arrayIPcLm2EEEEviT0_T1_)
        /*19f4*/ 	.word	0x00000000


	//----- nvinfo : EIATTR_MIN_STACK_SIZE
	.align		4
.L_1149:
        /*19f8*/ 	.byte	0x04, 0x12
        /*19fa*/ 	.short	(.L_1151 - .L_1150)
	.align		4
.L_1150:
        /*19fc*/ 	.word	index@(_ZN2at6native29vectorized_elementwise_kernelILi4EZZZNS0_22reciprocal_kernel_cudaERNS_18TensorIteratorBaseEENKUlvE_clEvENKUlvE1_clEvEUlN3c107complexIdEEE_St5arrayIPcLm2EEEEviT0_T1_)
        /*1a00*/ 	.word	0x00000000


	//----- nvinfo : EIATTR_MIN_STACK_SIZE
	.align		4
.L_1151:
        /*1a04*/ 	.byte	0x04, 0x12
        /*1a06*/ 	.short	(.L_1153 - .L_1152)
	.align		4
.L_1152:
        /*1a08*/ 	.word	index@(_ZN2at6native29vectorized_elementwise_kernelILi8EZZZNS0_22reciprocal_kernel_cudaERNS_18TensorIteratorBaseEENKUlvE_clEvENKUlvE1_clEvEUlN3c107complexIdEEE_St5arrayIPcLm2EEEEviT0_T1_)
        /*1a0c*/ 	.word	0x00000000


	//----- nvinfo : EIATTR_MIN_STACK_SIZE
	.align		4
.L_1153:
        /*1a10*/ 	.byte	0x04, 0x12
        /*1a12*/ 	.short	(.L_1155 - .L_1154)
	.align		4
.L_1154:
        /*1a14*/ 	.word	index@(_ZN2at6native18elementwise_kernelILi128ELi4EZNS0_15gpu_kernel_implIZZZNS0_22reciprocal_kernel_cudaERNS_18TensorIteratorBaseEENKUlvE_clEvENKUlvE0_clEvEUlfE_EEvS4_RKT_EUliE_EEviT1_)
        /*1a18*/ 	.word	0x00000000


	//----- nvinfo : EIATTR_MIN_STACK_SIZE
	.align		4
.L_1155:
        /*1a1c*/ 	.byte	0x04, 0x12
        /*1a1e*/ 	.short	(.L_1157 - .L_1156)
	.align		4
.L_1156:
        /*1a20*/ 	.word	index@(_ZN2at6native27unrolled_elementwise_kernelIZZZNS0_22reciprocal_kernel_cudaERNS_18TensorIteratorBaseEENKUlvE_clEvENKUlvE0_clEvEUlfE_St5arrayIPcLm2EELi4E23TrivialOffsetCalculatorILi1EjESB_NS0_6memory12LoadWithCastILi1EEENSC_13StoreWithCastILi1EEEEEviT_T0_T2_T3_T4_T5_)
        /*1a24*/ 	.word	0x00000000


	//----- nvinfo : EIATTR_MIN_STACK_SIZE
	.align		4
.L_1157:
        /*1a28*/ 	.byte	0x04, 0x12
        /*1a2a*/ 	.short	(.L_1159 - .L_1158)
	.align		4
.L_1158:
        /*1a2c*/ 	.word	index@(_ZN2at6native18elementwise_kernelILi128ELi2EZNS0_22gpu_kernel_impl_nocastIZZZNS0_22reciprocal_kernel_cudaERNS_18TensorIteratorBaseEENKUlvE_clEvENKUlvE0_clEvEUlfE_EEvS4_RKT_EUliE_EEviT1_)
        /*1a30*/ 	.word	0x00000000


	//----- nvinfo : EIATTR_MIN_STACK_SIZE
	.align		4
.L_1159:
        /*1a34*/ 	.byte	0x04, 0x12
        /*1a36*/ 	.short	(.L_1161 - .L_1160)
	.align		4
.L_1160:
        /*1a38*/ 	.word	index@(_ZN2at6native27unrolled_elementwise_kernelIZZZNS0_22reciprocal_kernel_cudaERNS_18TensorIteratorBaseEENKUlvE_clEvENKUlvE0_clEvEUlfE_St5arrayIPcLm2EELi4E23TrivialOffsetCalculatorILi1EjESB_NS0_6memory15LoadWithoutCastENSC_16StoreWithoutCastEEEviT_T0_T2_T3_T4_T5_)
        /*1a3c*/ 	.word	0x00000000


	//----- nvinfo : EIATTR_MIN_STACK_SIZE
	.align		4
.L_1161:
        /*1a40*/ 	.byte	0x04, 0x12
        /*1a42*/ 	.short	(.L_1163 - .L_1162)
	.align		4
.L_1162:
        /*1a44*/ 	.word	index@(_ZN2at6native29vectorized_elementwise_kernelILi2EZZZNS0_22reciprocal_kernel_cudaERNS_18TensorIteratorBaseEENKUlvE_clEvENKUlvE0_clEvEUlfE_St5arrayIPcLm2EEEEviT0_T1_)
        /*1a48*/ 	.word	0x00000000


	//----- nvinfo : EIATTR_MIN_STACK_SIZE
	.align		4
.L_1163:
        /*1a4c*/ 	.byte	0x04, 0x12
        /*1a4e*/ 	.short	(.L_1165 - .L_1164)
	.align		4
.L_1164:
        /*1a50*/ 	.word	index@(_ZN2at6native29vectorized_elementwise_kernelILi4EZZZNS0_22reciprocal_kernel_cudaERNS_18TensorIteratorBaseEENKUlvE_clEvENKUlvE0_clEvEUlfE_St5arrayIPcLm2EEEEviT0_T1_)
        /*1a54*/ 	.word	0x00000000


	//----- nvinfo : EIATTR_MIN_STACK_SIZE
	.align		4
.L_1165:
        /*1a58*/ 	.byte	0x04, 0x12
        /*1a5a*/ 	.short	(.L_1167 - .L_1166)
	.align		4
.L_1166:
        /*1a5c*/ 	.word	index@(_ZN2at6native29vectorized_elementwise_kernelILi8EZZZNS0_22reciprocal_kernel_cudaERNS_18TensorIteratorBaseEENKUlvE_clEvENKUlvE0_clEvEUlfE_St5arrayIPcLm2EEEEviT0_T1_)
        /*1a60*/ 	.word	0x00000000


	//----- nvinfo : EIATTR_MIN_STACK_SIZE
	.align		4
.L_1167:
        /*1a64*/ 	.byte	0x04, 0x12
        /*1a66*/ 	.short	(.L_1169 - .L_1168)
	.align		4
.L_1168:
        /*1a68*/ 	.word	index@(_ZN2at6native18elementwise_kernelILi128ELi4EZNS0_15gpu_kernel_implIZZZNS0_22reciprocal_kernel_cudaERNS_18TensorIteratorBaseEENKUlvE_clEvENKUlvE_clEvEUldE_EEvS4_RKT_EUliE_EEviT1_)
        /*1a6c*/ 	.word	0x00000000


	//----- nvinfo : EIATTR_MIN_STACK_SIZE
	.align		4
.L_1169:
        /*1a70*/ 	.byte	0x04, 0x12
        /*1a72*/ 	.short	(.L_1171 - .L_1170)
	.align		4
.L_1170:
        /*1a74*/ 	.word	index@(_ZN2at6native27unrolled_elementwise_kernelIZZZNS0_22reciprocal_kernel_cudaERNS_18TensorIteratorBaseEENKUlvE_clEvENKUlvE_clEvEUldE_St5arrayIPcLm2EELi4E23TrivialOffsetCalculatorILi1EjESB_NS0_6memory12LoadWithCastILi1EEENSC_13StoreWithCastILi1EEEEEviT_T0_T2_T3_T4_T5_)
        /*1a78*/ 	.word	0x00000000


	//----- nvinfo : EIATTR_MIN_STACK_SIZE
	.align		4
.L_1171:
        /*1a7c*/ 	.byte	0x04, 0x12
        /*1a7e*/ 	.short	(.L_1173 - .L_1172)
	.align		4
.L_1172:
        /*1a80*/ 	.word	index@(_ZN2at6native18elementwise_kernelILi128ELi2EZNS0_22gpu_kernel_impl_nocastIZZZNS0_22reciprocal_kernel_cudaERNS_18TensorIteratorBaseEENKUlvE_clEvENKUlvE_clEvEUldE_EEvS4_RKT_EUliE_EEviT1_)
        /*1a84*/ 	.word	0x00000000


	//----- nvinfo : EIATTR_MIN_STACK_SIZE
	.align		4
.L_1173:
        /*1a88*/ 	.byte	0x04, 0x12
        /*1a8a*/ 	.short	(.L_1175 - .L_1174)
	.align		4
.L_1174:
        /*1a8c*/ 	.word	index@(_ZN2at6native27unrolled_elementwise_kernelIZZZNS0_22reciprocal_kernel_cudaERNS_18TensorIteratorBaseEENKUlvE_clEvENKUlvE_clEvEUldE_St5arrayIPcLm2EELi4E23TrivialOffsetCalculatorILi1EjESB_NS0_6memory15LoadWithoutCastENSC_16StoreWithoutCastEEEviT_T0_T2_T3_T4_T5_)
        /*1a90*/ 	.word	0x00000000


	//----- nvinfo : EIATTR_MIN_STACK_SIZE
	.align		4
.L_1175:
        /*1a94*/ 	.byte	0x04, 0x12
        /*1a96*/ 	.short	(.L_1177 - .L_1176)
	.align		4
.L_1176:
        /*1a98*/ 	.word	index@(_ZN2at6native29vectorized_elementwise_kernelILi2EZZZNS0_22reciprocal_kernel_cudaERNS_18TensorIteratorBaseEENKUlvE_clEvENKUlvE_clEvEUldE_St5arrayIPcLm2EEEEviT0_T1_)
        /*1a9c*/ 	.word	0x00000000


	//----- nvinfo : EIATTR_MIN_STACK_SIZE
	.align		4
.L_1177:
        /*1aa0*/ 	.byte	0x04, 0x12
        /*1aa2*/ 	.short	(.L_1179 - .L_1178)
	.align		4
.L_1178:
        /*1aa4*/ 	.word	index@(_ZN2at6native29vectorized_elementwise_kernelILi4EZZZNS0_22reciprocal_kernel_cudaERNS_18TensorIteratorBaseEENKUlvE_clEvENKUlvE_clEvEUldE_St5arrayIPcLm2EEEEviT0_T1_)
        /*1aa8*/ 	.word	0x00000000


	//----- nvinfo : EIATTR_MIN_STACK_SIZE
	.align		4
.L_1179:
        /*1aac*/ 	.byte	0x04, 0x12
        /*1aae*/ 	.short	(.L_1181 - .L_1180)
	.align		4
.L_1180:
        /*1ab0*/ 	.word	index@(_ZN2at6native29vectorized_elementwise_kernelILi8EZZZNS0_22reciprocal_kernel_cudaERNS_18TensorIteratorBaseEENKUlvE_clEvENKUlvE_clEvEUldE_St5arrayIPcLm2EEEEviT0_T1_)
        /*1ab4*/ 	.word	0x00000000


	//----- nvinfo : EIATTR_MIN_STACK_SIZE
	.align		4
.L_1181:
        /*1ab8*/ 	.byte	0x04, 0x12
        /*1aba*/ 	.short	(.L_1183 - .L_1182)
	.align		4
.L_1182:
        /*1abc*/ 	.word	index@(_ZN2at6native18elementwise_kernelILi128ELi4EZNS0_15gpu_kernel_implIZZZNS0_17floor_kernel_cudaERNS_18TensorIteratorBaseEENKUlvE_clEvENKUlvE2_clEvEUlN3c108BFloat16EE_EEvS4_RKT_EUliE_EEviT1_)
        /*1ac0*/ 	.word	0x00000000


	//----- nvinfo : EIATTR_MIN_STACK_SIZE
	.align		4
.L_1183:
        /*1ac4*/ 	.byte	0x04, 0x12
        /*1ac6*/ 	.short	(.L_1185 - .L_1184)
	.align		4
.L_1184:
        /*1ac8*/ 	.word	index@(_ZN2at6native27unrolled_elementwise_kernelIZZZNS0_17floor_kernel_cudaERNS_18TensorIteratorBaseEENKUlvE_clEvENKUlvE2_clEvEUlN3c108BFloat16EE_St5arrayIPcLm2EELi4E23TrivialOffsetCalculatorILi1EjESD_NS0_6memory12LoadWithCastILi1EEENSE_13StoreWithCastILi1EEEEEviT_T0_T2_T3_T4_T5_)
        /*1acc*/ 	.word	0x00000000


	//----- nvinfo : EIATTR_MIN_STACK_SIZE
	.align		4
.L_1185:
        /*1ad0*/ 	.byte	0x04, 0x12
        /*1ad2*/ 	.short	(.L_1187 - .L_1186)
	.align		4
.L_1186:
        /*1ad4*/ 	.word	index@(_ZN2at6native18elementwise_kernelILi128ELi4EZNS0_22gpu_kernel_impl_nocastIZZZNS0_17floor_kernel_cudaERNS_18TensorIteratorBaseEENKUlvE_clEvENKUlvE2_clEvEUlN3c108BFloat16EE_EEvS4_RKT_EUliE_EEviT1_)
        /*1ad8*/ 	.word	0x00000000


	//----- nvinfo : EIATTR_MIN_STACK_SIZE
	.align		4
.L_1187:
        /*1adc*/ 	.byte	0x04, 0x12
        /*1ade*/ 	.short	(.L_1189 - .L_1188)
	.align		4
.L_1188:
        /*1ae0*/ 	.word	index@(_ZN2at6native27unrolled_elementwise_kernelIZZZNS0_17floor_kernel_cudaERNS_18TensorIteratorBaseEENKUlvE_clEvENKUlvE2_clEvEUlN3c108BFloat16EE_St5arrayIPcLm2EELi4E23TrivialOffsetCalculatorILi1EjESD_NS0_6memory15LoadWithoutCastENSE_16StoreWithoutCastEEEviT_T0_T2_T3_T4_T5_)
        /*1ae4*/ 	.word	0x00000000


	//----- nvinfo : EIATTR_MIN_STACK_SIZE
	.align		4
.L_1189:
        /*1ae8*/ 	.byte	0x04, 0x12
        /*1aea*/ 	.short	(.L_1191 - .L_1190)
	.align		4
.L_1190:
        /*1aec*/ 	.word	index@(_ZN2at6native29vectorized_elementwise_kernelILi2EZZZNS0_17floor_kernel_cudaERNS_18TensorIteratorBaseEENKUlvE_clEvENKUlvE2_clEvEUlN3c108BFloat16EE_St5arrayIPcLm2EEEEviT0_T1_)
        /*1af0*/ 	.word	0x00000000


	//----- nvinfo : EIATTR_MIN_STACK_SIZE
	.align		4
.L_1191:
        /*1af4*/ 	.byte	0x04, 0x12
        /*1af6*/ 	.short	(.L_1193 - .L_1192)
	.align		4
.L_1192:
        /*1af8*/ 	.word	index@(_ZN2at6native29vectorized_elementwise_kernelILi4EZZZNS0_17floor_kernel_cudaERNS_18TensorIteratorBaseEENKUlvE_clEvENKUlvE2_clEvEUlN3c108BFloat16EE_St5arrayIPcLm2EEEEviT0_T1_)
        /*1afc*/ 	.word	0x00000000


	//----- nvinfo : EIATTR_MIN_STACK_SIZE
	.align		4
.L_1193:
        /*1b00*/ 	.byte	0x04, 0x12
        /*1b02*/ 	.short	(.L_1195 - .L_1194)
	.align		4
.L_1194:
        /*1b04*/ 	.word	index@(_ZN2at6native29vectorized_elementwise_kernelILi8EZZZNS0_17floor_kernel_cudaERNS_18TensorIteratorBaseEENKUlvE_clEvENKUlvE2_clEvEUlN3c108BFloat16EE_St5arrayIPcLm2EEEEviT0_T1_)
        /*1b08*/ 	.word	0x00000000


	//----- nvinfo : EIATTR_MIN_STACK_SIZE
	.align		4
.L_1195:
        /*1b0c*/ 	.byte	0x04, 0x12
        /*1b0e*/ 	.short	(.L_1197 - .L_1196)
	.align		4
.L_1196:
        /*1b10*/ 	.word	index@(_ZN2at6native18elementwise_kernelILi128ELi4EZNS0_15gpu_kernel_implIZZZNS0_17floor_kernel_cudaERNS_18TensorIteratorBaseEENKUlvE_clEvENKUlvE1_clEvEUlN3c104HalfEE_EEvS4_RKT_EUliE_EEviT1_)
        /*1b14*/ 	.word	0x00000000


	//----- nvinfo : EIATTR_MIN_STACK_SIZE
	.align		4
.L_1197:
        /*1b18*/ 	.byte	0x04, 0x12
        /*1b1a*/ 	.short	(.L_1199 - .L_1198)
	.align		4
.L_1198:
        /*1b1c*/ 	.word	index@(_ZN2at6native27unrolled_elementwise_kernelIZZZNS0_17floor_kernel_cudaERNS_18TensorIteratorBaseEENKUlvE_clEvENKUlvE1_clEvEUlN3c104HalfEE_St5arrayIPcLm2EELi4E23TrivialOffsetCalculatorILi1EjESD_NS0_6memory12LoadWithCastILi1EEENSE_13StoreWithCastILi1EEEEEviT_T0_T2_T3_T4_T5_)
        /*1b20*/ 	.word	0x00000000


	//----- nvinfo : EIATTR_MIN_STACK_SIZE
	.align		4
.L_1199:
        /*1b24*/ 	.byte	0x04, 0x12
        /*1b26*/ 	.short	(.L_1201 - .L_1200)
	.align		4
.L_1200:
        /*1b28*/ 	.word	index@(_ZN2at6native18elementwise_kernelILi128ELi4EZNS0_22gpu_kernel_impl_nocastIZZZNS0_17floor_kernel_cudaERNS_18TensorIteratorBaseEENKUlvE_clEvENKUlvE1_clEvEUlN3c104HalfEE_EEvS4_RKT_EUliE_EEviT1_)
        /*1b2c*/ 	.word	0x00000000


	//----- nvinfo : EIATTR_MIN_STACK_SIZE
	.align		4
.L_1201:
        /*1b30*/ 	.byte	0x04, 0x12
        /*1b32*/ 	.short	(.L_1203 - .L_1202)
	.align		4
.L_1202:
        /*1b34*/ 	.word	index@(_ZN2at6native27unrolled_elementwise_kernelIZZZNS0_17floor_kernel_cudaERNS_18TensorIteratorBaseEENKUlvE_clEvENKUlvE1_clEvEUlN3c104HalfEE_St5arrayIPcLm2EELi4E23TrivialOffsetCalculatorILi1EjESD_NS0_6memory15LoadWithoutCastENSE_16StoreWithoutCastEEEviT_T0_T2_T3_T4_T5_)
        /*1b38*/ 	.word	0x00000000


	//----- nvinfo : EIATTR_MIN_STACK_SIZE
	.align		4
.L_1203:
        /*1b3c*/ 	.byte	0x04, 0x12
        /*1b3e*/ 	.short	(.L_1205 - .L_1204)
	.align		4
.L_1204:
        /*1b40*/ 	.word	index@(_ZN2at6native29vectorized_elementwise_kernelILi2EZZZNS0_17floor_kernel_cudaERNS_18TensorIteratorBaseEENKUlvE_clEvENKUlvE1_clEvEUlN3c104HalfEE_St5arrayIPcLm2EEEEviT0_T1_)
        /*1b44*/ 	.word	0x00000000


	//----- nvinfo : EIATTR_MIN_STACK_SIZE
	.align		4
.L_1205:
        /*1b48*/ 	.byte	0x04, 0x12
        /*1b4a*/ 	.short	(.L_1207 - .L_1206)
	.align		4
.L_1206:
        /*1b4c*/ 	.word	index@(_ZN2at6native29vectorized_elementwise_kernelILi4EZZZNS0_17floor_kernel_cudaERNS_18TensorIteratorBaseEENKUlvE_clEvENKUlvE1_clEvEUlN3c104HalfEE_St5arrayIPcLm2EEEEviT0_T1_)
        /*1b50*/ 	.word	0x00000000


	//----- nvinfo : EIATTR_MIN_STACK_SIZE
	.align		4
.L_1207:
        /*1b54*/ 	.byte	0x04, 0x12
        /*1b56*/ 	.short	(.L_1209 - .L_1208)
	.align		4
.L_1208:
        /*1b58*/ 	.word	index@(_ZN2at6native29vectorized_elementwise_kernelILi8EZZZNS0_17floor_kernel_cudaERNS_18TensorIteratorBaseEENKUlvE_clEvENKUlvE1_clEvEUlN3c104HalfEE_St5arrayIPcLm2EEEEviT0_T1_)
        /*1b5c*/ 	.word	0x00000000


	//----- nvinfo : EIATTR_MIN_STACK_SIZE
	.align		4
.L_1209:
        /*1b60*/ 	.byte	0x04, 0x12
        /*1b62*/ 	.short	(.L_1211 - .L_1210)
	.align		4
.L_1210:
        /*1b64*/ 	.word	index@(_ZN2at6native18elementwise_kernelILi128ELi4EZNS0_15gpu_kernel_implIZZZNS0_17floor_kernel_cudaERNS_18TensorIteratorBaseEENKUlvE_clEvENKUlvE0_clEvEUlfE_EEvS4_RKT_EUliE_EEviT1_)
        /*1b68*/ 	.word	0x00000000


	//----- nvinfo : EIATTR_MIN_STACK_SIZE
	.align		4
.L_1211:
        /*1b6c*/ 	.byte	0x04, 0x12
        /*1b6e*/ 	.short	(.L_1213 - .L_1212)
	.align		4
.L_1212:
        /*1b70*/ 	.word	index@(_ZN2at6native27unrolled_elementwise_kernelIZZZNS0_17floor_kernel_cudaERNS_18TensorIteratorBaseEENKUlvE_clEvENKUlvE0_clEvEUlfE_St5arrayIPcLm2EELi4E23TrivialOffsetCalculatorILi1EjESB_NS0_6memory12LoadWithCastILi1EEENSC_13StoreWithCastILi1EEEEEviT_T0_T2_T3_T4_T5_)
        /*1b74*/ 	.word	0x00000000


	//----- nvinfo : EIATTR_MIN_STACK_SIZE
	.align		4
.L_1213:
        /*1b78*/ 	.byte	0x04, 0x12
        /*1b7a*/ 	.short	(.L_1215 - .L_1214)
	.align		4
.L_1214:
        /*1b7c*/ 	.word	index@(_ZN2at6native18elementwise_kernelILi128ELi2EZNS0_22gpu_kernel_impl_nocastIZZZNS0_17floor_kernel_cudaERNS_18TensorIteratorBaseEENKUlvE_clEvENKUlvE0_clEvEUlfE_EEvS4_RKT_EUliE_EEviT1_)
        /*1b80*/ 	.word	0x00000000


	//----- nvinfo : EIATTR_MIN_STACK_SIZE
	.align		4
.L_1215:
        /*1b84*/ 	.byte	0x04, 0x12
        /*1b86*/ 	.short	(.L_1217 - .L_1216)
	.align		4
.L_1216:
        /*1b88*/ 	.word	index@(_ZN2at6native27unrolled_elementwise_kernelIZZZNS0_17floor_kernel_cudaERNS_18TensorIteratorBaseEENKUlvE_clEvENKUlvE0_clEvEUlfE_St5arrayIPcLm2EELi4E23TrivialOffsetCalculatorILi1EjESB_NS0_6memory15LoadWithoutCastENSC_16StoreWithoutCastEEEviT_T0_T2_T3_T4_T5_)
        /*1b8c*/ 	.word	0x00000000


	//----- nvinfo : EIATTR_MIN_STACK_SIZE
	.align		4
.L_1217:
        /*1b90*/ 	.byte	0x04, 0x12
        /*1b92*/ 	.short	(.L_1219 - .L_1218)
	.align		4
.L_1218:
        /*1b94*/ 	.word	index@(_ZN2at6native29vectorized_elementwise_kernelILi2EZZZNS0_17floor_kernel_cudaERNS_18TensorIteratorBaseEENKUlvE_clEvENKUlvE0_clEvEUlfE_St5arrayIPcLm2EEEEviT0_T1_)
        /*1b98*/ 	.word	0x00000000


	//----- nvinfo : EIATTR_MIN_STACK_SIZE
	.align		4
.L_1219:
        /*1b9c*/ 	.byte	0x04, 0x12
        /*1b9e*/ 	.short	(.L_1221 - .L_1220)
	.align		4
.L_1220:
        /*1ba0*/ 	.word	index@(_ZN2at6native29vectorized_elementwise_kernelILi4EZZZNS0_17floor_kernel_cudaERNS_18TensorIteratorBaseEENKUlvE_clEvENKUlvE0_clEvEUlfE_St5arrayIPcLm2EEEEviT0_T1_)
        /*1ba4*/ 	.word	0x00000000


	//----- nvinfo : EIATTR_MIN_STACK_SIZE
	.align		4
.L_1221:
        /*1ba8*/ 	.byte	0x04, 0x12
        /*1baa*/ 	.short	(.L_1223 - .L_1222)
	.align		4
.L_1222:
        /*1bac*/ 	.word	index@(_ZN2at6native29vectorized_elementwise_kernelILi8EZZZNS0_17floor_kernel_cudaERNS_18TensorIteratorBaseEENKUlvE_clEvENKUlvE0_clEvEUlfE_St5arrayIPcLm2EEEEviT0_T1_)
        /*1bb0*/ 	.word	0x00000000


	//----- nvinfo : EIATTR_MIN_STACK_SIZE
	.align		4
.L_1223:
        /*1bb4*/ 	.byte	0x04, 0x12
        /*1bb6*/ 	.short	(.L_1225 - .L_1224)
	.align		4
.L_1224:
        /*1bb8*/ 	.word	index@(_ZN2at6native18elementwise_kernelILi128ELi4EZNS0_15gpu_kernel_implIZZZNS0_17floor_kernel_cudaERNS_18TensorIteratorBaseEENKUlvE_clEvENKUlvE_clEvEUldE_EEvS4_RKT_EUliE_EEviT1_)
        /*1bbc*/ 	.word	0x00000000


	//----- nvinfo : EIATTR_MIN_STACK_SIZE
	.align		4
.L_1225:
        /*1bc0*/ 	.byte	0x04, 0x12
        /*1bc2*/ 	.short	(.L_1227 - .L_1226)
	.align		4
.L_1226:
        /*1bc4*/ 	.word	index@(_ZN2at6native27unrolled_elementwise_kernelIZZZNS0_17floor_kernel_cudaERNS_18TensorIteratorBaseEENKUlvE_clEvENKUlvE_clEvEUldE_St5arrayIPcLm2EELi4E23TrivialOffsetCalculatorILi1EjESB_NS0_6memory12LoadWithCastILi1EEENSC_13StoreWithCastILi1EEEEEviT_T0_T2_T3_T4_T5_)
        /*1bc8*/ 	.word	0x00000000


	//----- nvinfo : EIATTR_MIN_STACK_SIZE
	.align		4
.L_1227:
        /*1bcc*/ 	.byte	0x04, 0x12
        /*1bce*/ 	.short	(.L_1229 - .L_1228)
	.align		4
.L_1228:
        /*1bd0*/ 	.word	index@(_ZN2at6native18elementwise_kernelILi128ELi2EZNS0_22gpu_kernel_impl_nocastIZZZNS0_17floor_kernel_cudaERNS_18TensorIteratorBaseEENKUlvE_clEvENKUlvE_clEvEUldE_EEvS4_RKT_EUliE_EEviT1_)
        /*1bd4*/ 	.word	0x00000000


	//----- nvinfo : EIATTR_MIN_STACK_SIZE
	.align		4
.L_1229:
        /*1bd8*/ 	.byte	0x04, 0x12
        /*1bda*/ 	.short	(.L_1231 - .L_1230)
	.align		4
.L_1230:
        /*1bdc*/ 	.word	index@(_ZN2at6native27unrolled_elementwise_kernelIZZZNS0_17floor_kernel_cudaERNS_18TensorIteratorBaseEENKUlvE_clEvENKUlvE_clEvEUldE_St5arrayIPcLm2EELi4E23TrivialOffsetCalculatorILi1EjESB_NS0_6memory15LoadWithoutCastENSC_16StoreWithoutCastEEEviT_T0_T2_T3_T4_T5_)
        /*1be0*/ 	.word	0x00000000


	//----- nvinfo : EIATTR_MIN_STACK_SIZE
	.align		4
.L_1231:
        /*1be4*/ 	.byte	0x04, 0x12
        /*1be6*/ 	.short	(.L_1233 - .L_1232)
	.align		4
.L_1232:
        /*1be8*/ 	.word	index@(_ZN2at6native29vectorized_elementwise_kernelILi2EZZZNS0_17floor_kernel_cudaERNS_18TensorIteratorBaseEENKUlvE_clEvENKUlvE_clEvEUldE_St5arrayIPcLm2EEEEviT0_T1_)
        /*1bec*/ 	.word	0x00000000


	//----- nvinfo : EIATTR_MIN_STACK_SIZE
	.align		4
.L_1233:
        /*1bf0*/ 	.byte	0x04, 0x12
        /*1bf2*/ 	.short	(.L_1235 - .L_1234)
	.align		4
.L_1234:
        /*1bf4*/ 	.word	index@(_ZN2at6native29vectorized_elementwise_kernelILi4EZZZNS0_17floor_kernel_cudaERNS_18TensorIteratorBaseEENKUlvE_clEvENKUlvE_clEvEUldE_St5arrayIPcLm2EEEEviT0_T1_)
        /*1bf8*/ 	.word	0x00000000


	//----- nvinfo : EIATTR_MIN_STACK_SIZE
	.align		4
.L_1235:
        /*1bfc*/ 	.byte	0x04, 0x12
        /*1bfe*/ 	.short	(.L_1237 - .L_1236)
	.align		4
.L_1236:
        /*1c00*/ 	.word	index@(_ZN2at6native29vectorized_elementwise_kernelILi8EZZZNS0_17floor_kernel_cudaERNS_18TensorIteratorBaseEENKUlvE_clEvENKUlvE_clEvEUldE_St5arrayIPcLm2EEEEviT0_T1_)
        /*1c04*/ 	.word	0x00000000


	//----- nvinfo : EIATTR_MIN_STACK_SIZE
	.align		4
.L_1237:
        /*1c08*/ 	.byte	0x04, 0x12
        /*1c0a*/ 	.short	(.L_1239 - .L_1238)
	.align		4
.L_1238:
        /*1c0c*/ 	.word	index@(_ZN2at6native18elementwise_kernelILi128ELi4EZNS0_15gpu_kernel_implIZZZNS0_16frac_kernel_cudaERNS_18TensorIteratorBaseEENKUlvE_clEvENKUlvE2_clEvEUlN3c108BFloat16EE_EEvS4_RKT_EUliE_EEviT1_)
        /*1c10*/ 	.word	0x00000000


	//----- nvinfo : EIATTR_MIN_STACK_SIZE
	.align		4
.L_1239:
        /*1c14*/ 	.byte	0x04, 0x12
        /*1c16*/ 	.short	(.L_1241 - .L_1240)
	.align		4
.L_1240:
        /*1c18*/ 	.word	index@(_ZN2at6native27unrolled_elementwise_kernelIZZZNS0_16frac_kernel_cudaERNS_18TensorIteratorBaseEENKUlvE_clEvENKUlvE2_clEvEUlN3c108BFloat16EE_St5arrayIPcLm2EELi4E23TrivialOffsetCalculatorILi1EjESD_NS0_6memory12LoadWithCastILi1EEENSE_13StoreWithCastILi1EEEEEviT_T0_T2_T3_T4_T5_)
        /*1c1c*/ 	.word	0x00000000


	//----- nvinfo : EIATTR_MIN_STACK_SIZE
	.align		4
.L_1241:
        /*1c20*/ 	.byte	0x04, 0x12
        /*1c22*/ 	.short	(.L_1243 - .L_1242)
	.align		4
.L_1242:
        /*1c24*/ 	.word	index@(_ZN2at6native18elementwise_kernelILi128ELi4EZNS0_22gpu_kernel_impl_nocastIZZZNS0_16frac_kernel_cudaERNS_18TensorIteratorBaseEENKUlvE_clEvENKUlvE2_clEvEUlN3c108BFloat16EE_EEvS4_RKT_EUliE_EEviT1_)
        /*1c28*/ 	.word	0x00000000


	//----- nvinfo : EIATTR_MIN_STACK_SIZE
	.align		4
.L_1243:
        /*1c2c*/ 	.byte	0x04, 0x12
        /*1c2e*/ 	.short	(.L_1245 - .L_1244)
	.align		4
.L_1244:
        /*1c30*/ 	.word	index@(_ZN2at6native27unrolled_elementwise_kernelIZZZNS0_16frac_kernel_cudaERNS_18TensorIteratorBaseEENKUlvE_clEvENKUlvE2_clEvEUlN3c108BFloat16EE_St5arrayIPcLm2EELi4E23TrivialOffsetCalculatorILi1EjESD_NS0_6memory15LoadWithoutCastENSE_16StoreWithoutCastEEEviT_T0_T2_T3_T4_T5_)
        /*1c34*/ 	.word	0x00000000


	//----- nvinfo : EIATTR_MIN_STACK_SIZE
	.align		4
.L_1245:
        /*1c38*/ 	.byte	0x04, 0x12
        /*1c3a*/ 	.short	(.L_1247 - .L_1246)
	.align		4
.L_1246:
        /*1c3c*/ 	.word	index@(_ZN2at6native29vectorized_elementwise_kernelILi2EZZZNS0_16frac_kernel_cudaERNS_18TensorIteratorBaseEENKUlvE_clEvENKUlvE2_clEvEUlN3c108BFloat16EE_St5arrayIPcLm2EEEEviT0_T1_)
        /*1c40*/ 	.word	0x00000000


	//----- nvinfo : EIATTR_MIN_STACK_SIZE
	.align		4
.L_1247:
        /*1c44*/ 	.byte	0x04, 0x12
        /*1c46*/ 	.short	(.L_1249 - .L_1248)
	.align		4
.L_1248:
        /*1c48*/ 	.word	index@(_ZN2at6native29vectorized_elementwise_kernelILi4EZZZNS0_16frac_kernel_cudaERNS_18TensorIteratorBaseEENKUlvE_clEvENKUlvE2_clEvEUlN3c108BFloat16EE_St5arrayIPcLm2EEEEviT0_T1_)
        /*1c4c*/ 	.word	0x00000000


	//----- nvinfo : EIATTR_MIN_STACK_SIZE
	.align		4
.L_1249:
        /*1c50*/ 	.byte	0x04, 0x12
        /*1c52*/ 	.short	(.L_1251 - .L_1250)
	.align		4
.L_1250:
        /*1c54*/ 	.word	index@(_ZN2at6native29vectorized_elementwise_kernelILi8EZZZNS0_16frac_kernel_cudaERNS_18TensorIteratorBaseEENKUlvE_clEvENKUlvE2_clEvEUlN3c108BFloat16EE_St5arrayIPcLm2EEEEviT0_T1_)
        /*1c58*/ 	.word	0x00000000


	//----- nvinfo : EIATTR_MIN_STACK_SIZE
	.align		4
.L_1251:
        /*1c5c*/ 	.byte	0x04, 0x12
        /*1c5e*/ 	.short	(.L_1253 - .L_1252)
	.align		4
.L_1252:
        /*1c60*/ 	.word	index@(_ZN2at6native18elementwise_kernelILi128ELi4EZNS0_15gpu_kernel_implIZZZNS0_16frac_kernel_cudaERNS_18TensorIteratorBaseEENKUlvE_clEvENKUlvE1_clEvEUlN3c104HalfEE_EEvS4_RKT_EUliE_EEviT1_)
        /*1c64*/ 	.word	0x00000000


	//----- nvinfo : EIATTR_MIN_STACK_SIZE
	.align		4
.L_1253:
        /*1c68*/ 	.byte	0x04, 0x12
        /*1c6a*/ 	.short	(.L_1255 - .L_1254)
	.align		4
.L_1254:
        /*1c6c*/ 	.word	index@(_ZN2at6native27unrolled_elementwise_kernelIZZZNS0_16frac_kernel_cudaERNS_18TensorIteratorBaseEENKUlvE_clEvENKUlvE1_clEvEUlN3c104HalfEE_St5arrayIPcLm2EELi4E23TrivialOffsetCalculatorILi1EjESD_NS0_6memory12LoadWithCastILi1EEENSE_13StoreWithCastILi1EEEEEviT_T0_T2_T3_T4_T5_)
        /*1c70*/ 	.word	0x00000000


	//----- nvinfo : EIATTR_MIN_STACK_SIZE
	.align		4
.L_1255:
        /*1c74*/ 	.byte	0x04, 0x12
        /*1c76*/ 	.short	(.L_1257 - .L_1256)
	.align		4
.L_1256:
        /*1c78*/ 	.word	index@(_ZN2at6native18elementwise_kernelILi128ELi4EZNS0_22gpu_kernel_impl_nocastIZZZNS0_16frac_kernel_cudaERNS_18TensorIteratorBaseEENKUlvE_clEvENKUlvE1_clEvEUlN3c104HalfEE_EEvS4_RKT_EUliE_EEviT1_)
        /*1c7c*/ 	.word	0x00000000


	//----- nvinfo : EIATTR_MIN_STACK_SIZE
	.align		4
.L_1257:
        /*1c80*/ 	.byte	0x04, 0x12
        /*1c82*/ 	.short	(.L_1259 - .L_1258)
	.align		4
.L_1258:
        /*1c84*/ 	.word	index@(_ZN2at6native27unrolled_elementwise_kernelIZZZNS0_16frac_kernel_cudaERNS_18TensorIteratorBaseEENKUlvE_clEvENKUlvE1_clEvEUlN3c104HalfEE_St5arrayIPcLm2EELi4E23TrivialOffsetCalculatorILi1EjESD_NS0_6memory15LoadWithoutCastENSE_16StoreWithoutCastEEEviT_T0_T2_T3_T4_T5_)
        /*1c88*/ 	.word	0x00000000


	//----- nvinfo : EIATTR_MIN_STACK_SIZE
	.align		4
.L_1259:
        /*1c8c*/ 	.byte	0x04, 0x12
        /*1c8e*/ 	.short	(.L_1261 - .L_1260)
	.align		4
.L_1260:
        /*1c90*/ 	.word	index@(_ZN2at6native29vectorized_elementwise_kernelILi2EZZZNS0_16frac_kernel_cudaERNS_18TensorIteratorBaseEENKUlvE_clEvENKUlvE1_clEvEUlN3c104HalfEE_St5arrayIPcLm2EEEEviT0_T1_)
        /*1c94*/ 	.word	0x00000000


	//----- nvinfo : EIATTR_MIN_STACK_SIZE
	.align		4
.L_1261:
        /*1c98*/ 	.byte	0x04, 0x12
        /*1c9a*/ 	.short	(.L_1263 - .L_1262)
	.align		4
.L_1262:
        /*1c9c*/ 	.word	index@(_ZN2at6native29vectorized_elementwise_kernelILi4EZZZNS0_16frac_kernel_cudaERNS_18TensorIteratorBaseEENKUlvE_clEvENKUlvE1_clEvEUlN3c104HalfEE_St5arrayIPcLm2EEEEviT0_T1_)
        /*1ca0*/ 	.word	0x00000000


	//----- nvinfo : EIATTR_MIN_STACK_SIZE
	.align		4
.L_1263:
        /*1ca4*/ 	.byte	0x04, 0x12
        /*1ca6*/ 	.short	(.L_1265 - .L_1264)
	.align		4
.L_1264:
        /*1ca8*/ 	.word	index@(_ZN2at6native29vectorized_elementwise_kernelILi8EZZZNS0_16frac_kernel_cudaERNS_18TensorIteratorBaseEENKUlvE_clEvENKUlvE1_clEvEUlN3c104HalfEE_St5arrayIPcLm2EEEEviT0_T1_)
        /*1cac*/ 	.word	0x00000000


	//----- nvinfo : EIATTR_MIN_STACK_SIZE
	.align		4
.L_1265:
        /*1cb0*/ 	.byte	0x04, 0x12
        /*1cb2*/ 	.short	(.L_1267 - .L_1266)
	.align		4
.L_1266:
        /*1cb4*/ 	.word	index@(_ZN2at6native18elementwise_kernelILi128ELi4EZNS0_15gpu_kernel_implIZZZNS0_16frac_kernel_cudaERNS_18TensorIteratorBaseEENKUlvE_clEvENKUlvE0_clEvEUlfE_EEvS4_RKT_EUliE_EEviT1_)
        /*1cb8*/ 	.word	0x00000000


	//----- nvinfo : EIATTR_MIN_STACK_SIZE
	.align		4
.L_1267:
        /*1cbc*/ 	.byte	0x04, 0x12
        /*1cbe*/ 	.short	(.L_1269 - .L_1268)
	.align		4
.L_1268:
        /*1cc0*/ 	.word	index@(_ZN2at6native27unrolled_elementwise_kernelIZZZNS0_16frac_kernel_cudaERNS_18TensorIteratorBaseEENKUlvE_clEvENKUlvE0_clEvEUlfE_St5arrayIPcLm2EELi4E23TrivialOffsetCalculatorILi1EjESB_NS0_6memory12LoadWithCastILi1EEENSC_13StoreWithCastILi1EEEEEviT_T0_T2_T3_T4_T5_)
        /*1cc4*/ 	.word	0x00000000


	//----- nvinfo : EIATTR_MIN_STACK_SIZE
	.align		4
.L_1269:
        /*1cc8*/ 	.byte	0x04, 0x12
        /*1cca*/ 	.short	(.L_1271 - .L_1270)
	.align		4
.L_1270:
        /*1ccc*/ 	.word	index@(_ZN2at6native18elementwise_kernelILi128ELi2EZNS0_22gpu_kernel_impl_nocastIZZZNS0_16frac_kernel_cudaERNS_18TensorIteratorBaseEENKUlvE_clEvENKUlvE0_clEvEUlfE_EEvS4_RKT_EUliE_EEviT1_)
        /*1cd0*/ 	.word	0x00000000


	//----- nvinfo : EIATTR_MIN_STACK_SIZE
	.align		4
.L_1271:
        /*1cd4*/ 	.byte	0x04, 0x12
        /*1cd6*/ 	.short	(.L_1273 - .L_1272)
	.align		4
.L_1272:
        /*1cd8*/ 	.word	index@(_ZN2at6native27unrolled_elementwise_kernelIZZZNS0_16frac_kernel_cudaERNS_18TensorIteratorBaseEENKUlvE_clEvENKUlvE0_clEvEUlfE_St5arrayIPcLm2EELi4E23TrivialOffsetCalculatorILi1EjESB_NS0_6memory15LoadWithoutCastENSC_16StoreWithoutCastEEEviT_T0_T2_T3_T4_T5_)
        /*1cdc*/ 	.word	0x00000000


	//----- nvinfo : EIATTR_MIN_STACK_SIZE
	.align		4
.L_1273:
        /*1ce0*/ 	.byte	0x04, 0x12
        /*1ce2*/ 	.short	(.L_1275 - .L_1274)
	.align		4
.L_1274:
        /*1ce4*/ 	.word	index@(_ZN2at6native29vectorized_elementwise_kernelILi2EZZZNS0_16frac_kernel_cudaERNS_18TensorIteratorBaseEENKUlvE_clEvENKUlvE0_clEvEUlfE_St5arrayIPcLm2EEEEviT0_T1_)
        /*1ce8*/ 	.word	0x00000000


	//----- nvinfo : EIATTR_MIN_STACK_SIZE
	.align		4
.L_1275:
        /*1cec*/ 	.byte	0x04, 0x12
        /*1cee*/ 	.short	(.L_1277 - .L_1276)
	.align		4
.L_1276:
        /*1cf0*/ 	.word	index@(_ZN2at6native29vectorized_elementwise_kernelILi4EZZZNS0_16frac_kernel_cudaERNS_18TensorIteratorBaseEENKUlvE_clEvENKUlvE0_clEvEUlfE_St5arrayIPcLm2EEEEviT0_T1_)
        /*1cf4*/ 	.word	0x00000000


	//----- nvinfo : EIATTR_MIN_STACK_SIZE
	.align		4
.L_1277:
        /*1cf8*/ 	.byte	0x04, 0x12
        /*1cfa*/ 	.short	(.L_1279 - .L_1278)
	.align		4
.L_1278:
        /*1cfc*/ 	.word	index@(_ZN2at6native29vectorized_elementwise_kernelILi8EZZZNS0_16frac_kernel_cudaERNS_18TensorIteratorBaseEENKUlvE_clEvENKUlvE0_clEvEUlfE_St5arrayIPcLm2EEEEviT0_T1_)
        /*1d00*/ 	.word	0x00000000


	//----- nvinfo : EIATTR_MIN_STACK_SIZE
	.align		4
.L_1279:
        /*1d04*/ 	.byte	0x04, 0x12
        /*1d06*/ 	.short	(.L_1281 - .L_1280)
	.align		4
.L_1280:
        /*1d08*/ 	.word	index@(_ZN2at6native18elementwise_kernelILi128ELi4EZNS0_15gpu_kernel_implIZZZNS0_16frac_kernel_cudaERNS_18TensorIteratorBaseEENKUlvE_clEvENKUlvE_clEvEUldE_EEvS4_RKT_EUliE_EEviT1_)
        /*1d0c*/ 	.word	0x00000000


	//----- nvinfo : EIATTR_MIN_STACK_SIZE
	.align		4
.L_1281:
        /*1d10*/ 	.byte	0x04, 0x12
        /*1d12*/ 	.short	(.L_1283 - .L_1282)
	.align		4
.L_1282:
        /*1d14*/ 	.word	index@(_ZN2at6native27unrolled_elementwise_kernelIZZZNS0_16frac_kernel_cudaERNS_18TensorIteratorBaseEENKUlvE_clEvENKUlvE_clEvEUldE_St5arrayIPcLm2EELi4E23TrivialOffsetCalculatorILi1EjESB_NS0_6memory12LoadWithCastILi1EEENSC_13StoreWithCastILi1EEEEEviT_T0_T2_T3_T4_T5_)
        /*1d18*/ 	.word	0x00000000


	//----- nvinfo : EIATTR_MIN_STACK_SIZE
	.align		4
.L_1283:
        /*1d1c*/ 	.byte	0x04, 0x12
        /*1d1e*/ 	.short	(.L_1285 - .L_1284)
	.align		4
.L_1284:
        /*1d20*/ 	.word	index@(_ZN2at6native18elementwise_kernelILi128ELi2EZNS0_22gpu_kernel_impl_nocastIZZZNS0_16frac_kernel_cudaERNS_18TensorIteratorBaseEENKUlvE_clEvENKUlvE_clEvEUldE_EEvS4_RKT_EUliE_EEviT1_)
        /*1d24*/ 	.word	0x00000000


	//----- nvinfo : EIATTR_MIN_STACK_SIZE
	.align		4
.L_1285:
        /*1d28*/ 	.byte	0x04, 0x12
        /*1d2a*/ 	.short	(.L_1287 - .L_1286)
	.align		4
.L_1286:
        /*1d2c*/ 	.word	index@(_ZN2at6native27unrolled_elementwise_kernelIZZZNS0_16frac_kernel_cudaERNS_18TensorIteratorBaseEENKUlvE_clEvENKUlvE_clEvEUldE_St5arrayIPcLm2EELi4E23TrivialOffsetCalculatorILi1EjESB_NS0_6memory15LoadWithoutCastENSC_16StoreWithoutCastEEEviT_T0_T2_T3_T4_T5_)
        /*1d30*/ 	.word	0x00000000


	//----- nvinfo : EIATTR_MIN_STACK_SIZE
	.align		4
.L_1287:
        /*1d34*/ 	.byte	0x04, 0x12
        /*1d36*/ 	.short	(.L_1289 - .L_1288)
	.align		4
.L_1288:
        /*1d38*/ 	.word	index@(_ZN2at6native29vectorized_elementwise_kernelILi2EZZZNS0_16frac_kernel_cudaERNS_18TensorIteratorBaseEENKUlvE_clEvENKUlvE_clEvEUldE_St5arrayIPcLm2EEEEviT0_T1_)
        /*1d3c*/ 	.word	0x00000000


	//----- nvinfo : EIATTR_MIN_STACK_SIZE
	.align		4
.L_1289:
        /*1d40*/ 	.byte	0x04, 0x12
        /*1d42*/ 	.short	(.L_1291 - .L_1290)
	.align		4
.L_1290:
        /*1d44*/ 	.word	index@(_ZN2at6native29vectorized_elementwise_kernelILi4EZZZNS0_16frac_kernel_cudaERNS_18TensorIteratorBaseEENKUlvE_clEvENKUlvE_clEvEUldE_St5arrayIPcLm2EEEEviT0_T1_)
        /*1d48*/ 	.word	0x00000000


	//----- nvinfo : EIATTR_MIN_STACK_SIZE
	.align		4
.L_1291:
        /*1d4c*/ 	.byte	0x04, 0x12
        /*1d4e*/ 	.short	(.L_1293 - .L_1292)
	.align		4
.L_1292:
        /*1d50*/ 	.word	index@(_ZN2at6native29vectorized_elementwise_kernelILi8EZZZNS0_16frac_kernel_cudaERNS_18TensorIteratorBaseEENKUlvE_clEvENKUlvE_clEvEUldE_St5arrayIPcLm2EEEEviT0_T1_)
        /*1d54*/ 	.word	0x00000000


	//----- nvinfo : EIATTR_MIN_STACK_SIZE
	.align		4
.L_1293:
        /*1d58*/ 	.byte	0x04, 0x12
        /*1d5a*/ 	.short	(.L_1295 - .L_1294)
	.align		4
.L_1294:
        /*1d5c*/ 	.word	index@(_ZN2at6native18elementwise_kernelILi128ELi4EZNS0_15gpu_kernel_implIZZZNS0_16ceil_kernel_cudaERNS_18TensorIteratorBaseEENKUlvE_clEvENKUlvE2_clEvEUlN3c108BFloat16EE_EEvS4_RKT_EUliE_EEviT1_)
        /*1d60*/ 	.word	0x00000000


	//----- nvinfo : EIATTR_MIN_STACK_SIZE
	.align		4
.L_1295:
        /*1d64*/ 	.byte	0x04, 0x12
        /*1d66*/ 	.short	(.L_1297 - .L_1296)
	.align		4
.L_1296:
        /*1d68*/ 	.word	index@(_ZN2at6native27unrolled_elementwise_kernelIZZZNS0_16ceil_kernel_cudaERNS_18TensorIteratorBaseEENKUlvE_clEvENKUlvE2_clEvEUlN3c108BFloat16EE_St5arrayIPcLm2EELi4E23TrivialOffsetCalculatorILi1EjESD_NS0_6memory12LoadWithCastILi1EEENSE_13StoreWithCastILi1EEEEEviT_T0_T2_T3_T4_T5_)
        /*1d6c*/ 	.word	0x00000000


	//----- nvinfo : EIATTR_MIN_STACK_SIZE
	.align		4
.L_1297:
        /*1d70*/ 	.byte	0x04, 0x12
        /*1d72*/ 	.short	(.L_1299 - .L_1298)
	.align		4
.L_1298:
        /*1d74*/ 	.word	index@(_ZN2at6native18elementwise_kernelILi128ELi4EZNS0_22gpu_kernel_impl_nocastIZZZNS0_16ceil_kernel_cudaERNS_18TensorIteratorBaseEENKUlvE_clEvENKUlvE2_clEvEUlN3c108BFloat16EE_EEvS4_RKT_EUliE_EEviT1_)
        /*1d78*/ 	.word	0x00000000


	//----- nvinfo : EIATTR_MIN_STACK_SIZE
	.align		4
.L_1299:
        /*1d7c*/ 	.byte	0x04, 0x12
        /*1d7e*/ 	.short	(.L_1301 - .L_1300)
	.align		4
.L_1300:
        /*1d80*/ 	.word	index@(_ZN2at6native27unrolled_elementwise_kernelIZZZNS0_16ceil_kernel_cudaERNS_18TensorIteratorBaseEENKUlvE_clEvENKUlvE2_clEvEUlN3c108BFloat16EE_St5arrayIPcLm2EELi4E23TrivialOffsetCalculatorILi1EjESD_NS0_6memory15LoadWithoutCastENSE_16StoreWithoutCastEEEviT_T0_T2_T3_T4_T5_)
        /*1d84*/ 	.word	0x00000000


	//----- nvinfo : EIATTR_MIN_STACK_SIZE
	.align		4
.L_1301:
        /*1d88*/ 	.byte	0x04, 0x12
        /*1d8a*/ 	.short	(.L_1303 - .L_1302)
	.align		4
.L_1302:
        /*1d8c*/ 	.word	index@(_ZN2at6native29vectorized_elementwise_kernelILi2EZZZNS0_16ceil_kernel_cudaERNS_18TensorIteratorBaseEENKUlvE_clEvENKUlvE2_clEvEUlN3c108BFloat16EE_St5arrayIPcLm2EEEEviT0_T1_)
        /*1d90*/ 	.word	0x00000000


	//----- nvinfo : EIATTR_MIN_STACK_SIZE
	.align		4
.L_1303:
        /*1d94*/ 	.byte	0x04, 0x12
        /*1d96*/ 	.short	(.L_1305 - .L_1304)
	.align		4
.L_1304:
        /*1d98*/ 	.word	index@(_ZN2at6native29vectorized_elementwise_kernelILi4EZZZNS0_16ceil_kernel_cudaERNS_18TensorIteratorBaseEENKUlvE_clEvENKUlvE2_clEvEUlN3c108BFloat16EE_St5arrayIPcLm2EEEEviT0_T1_)
        /*1d9c*/ 	.word	0x00000000


	//----- nvinfo : EIATTR_MIN_STACK_SIZE
	.align		4
.L_1305:
        /*1da0*/ 	.byte	0x04, 0x12
        /*1da2*/ 	.short	(.L_1307 - .L_1306)
	.align		4
.L_1306:
        /*1da4*/ 	.word	index@(_ZN2at6native29vectorized_elementwise_kernelILi8EZZZNS0_16ceil_kernel_cudaERNS_18TensorIteratorBaseEENKUlvE_clEvENKUlvE2_clEvEUlN3c108BFloat16EE_St5arrayIPcLm2EEEEviT0_T1_)
        /*1da8*/ 	.word	0x00000000


	//----- nvinfo : EIATTR_MIN_STACK_SIZE
	.align		4
.L_1307:
        /*1dac*/ 	.byte	0x04, 0x12
        /*1dae*/ 	.short	(.L_1309 - .L_1308)
	.align		4
.L_1308:
        /*1db0*/ 	.word	index@(_ZN2at6native18elementwise_kernelILi128ELi4EZNS0_15gpu_kernel_implIZZZNS0_16ceil_kernel_cudaERNS_18TensorIteratorBaseEENKUlvE_clEvENKUlvE1_clEvEUlN3c104HalfEE_EEvS4_RKT_EUliE_EEviT1_)
        /*1db4*/ 	.word	0x00000000


	//----- nvinfo : EIATTR_MIN_STACK_SIZE
	.align		4
.L_1309:
        /*1db8*/ 	.byte	0x04, 0x12
        /*1dba*/ 	.short	(.L_1311 - .L_1310)
	.align		4
.L_1310:
        /*1dbc*/ 	.word	index@(_ZN2at6native27unrolled_elementwise_kernelIZZZNS0_16ceil_kernel_cudaERNS_18TensorIteratorBaseEENKUlvE_clEvENKUlvE1_clEvEUlN3c104HalfEE_St5arrayIPcLm2EELi4E23TrivialOffsetCalculatorILi1EjESD_NS0_6memory12LoadWithCastILi1EEENSE_13StoreWithCastILi1EEEEEviT_T0_T2_T3_T4_T5_)
        /*1dc0*/ 	.word	0x00000000


	//----- nvinfo : EIATTR_MIN_STACK_SIZE
	.align		4
.L_1311:
        /*1dc4*/ 	.byte	0x04, 0x12
        /*1dc6*/ 	.short	(.L_1313 - .L_1312)
	.align		4
.L_1312:
        /*1dc8*/ 	.word	index@(_ZN2at6native18elementwise_kernelILi128ELi4EZNS0_22gpu_kernel_impl_nocastIZZZNS0_16ceil_kernel_cudaERNS_18TensorIteratorBaseEENKUlvE_clEvENKUlvE1_clEvEUlN3c104HalfEE_EEvS4_RKT_EUliE_EEviT1_)
        /*1dcc*/ 	.word	0x00000000


	//----- nvinfo : EIATTR_MIN_STACK_SIZE
	.align		4
.L_1313:
        /*1dd0*/ 	.byte	0x04, 0x12
        /*1dd2*/ 	.short	(.L_1315 - .L_1314)
	.align		4
.L_1314:
        /*1dd4*/ 	.word	index@(_ZN2at6native27unrolled_elementwise_kernelIZZZNS0_16ceil_kernel_cudaERNS_18TensorIteratorBaseEENKUlvE_clEvENKUlvE1_clEvEUlN3c104HalfEE_St5arrayIPcLm2EELi4E23TrivialOffsetCalculatorILi1EjESD_NS0_6memory15LoadWithoutCastENSE_16StoreWithoutCastEEEviT_T0_T2_T3_T4_T5_)
        /*1dd8*/ 	.word	0x00000000


	//----- nvinfo : EIATTR_MIN_STACK_SIZE
	.align		4
.L_1315:
        /*1ddc*/ 	.byte	0x04, 0x12
        /*1dde*/ 	.short	(.L_1317 - .L_1316)
	.align		4
.L_1316:
        /*1de0*/ 	.word	index@(_ZN2at6native29vectorized_elementwise_kernelILi2EZZZNS0_16ceil_kernel_cudaERNS_18TensorIteratorBaseEENKUlvE_clEvENKUlvE1_clEvEUlN3c104HalfEE_St5arrayIPcLm2EEEEviT0_T1_)
        /*1de4*/ 	.word	0x00000000


	//----- nvinfo : EIATTR_MIN_STACK_SIZE
	.align		4
.L_1317:
        /*1de8*/ 	.byte	0x04, 0x12
        /*1dea*/ 	.short	(.L_1319 - .L_1318)
	.align		4
.L_1318:
        /*1dec*/ 	.word	index@(_ZN2at6native29vectorized_elementwise_kernelILi4EZZZNS0_16ceil_kernel_cudaERNS_18TensorIteratorBaseEENKUlvE_clEvENKUlvE1_clEvEUlN3c104HalfEE_St5arrayIPcLm2EEEEviT0_T1_)
        /*1df0*/ 	.word	0x00000000


	//----- nvinfo : EIATTR_MIN_STACK_SIZE
	.align		4
.L_1319:
        /*1df4*/ 	.byte	0x04, 0x12
        /*1df6*/ 	.short	(.L_1321 - .L_1320)
	.align		4
.L_1320:
        /*1df8*/ 	.word	index@(_ZN2at6native29vectorized_elementwise_kernelILi8EZZZNS0_16ceil_kernel_cudaERNS_18TensorIteratorBaseEENKUlvE_clEvENKUlvE1_clEvEUlN3c104HalfEE_St5arrayIPcLm2EEEEviT0_T1_)
        /*1dfc*/ 	.word	0x00000000


	//----- nvinfo : EIATTR_MIN_STACK_SIZE
	.align		4
.L_1321:
        /*1e00*/ 	.byte	0x04, 0x12
        /*1e02*/ 	.short	(.L_1323 - .L_1322)
	.align		4
.L_1322:
        /*1e04*/ 	.word	index@(_ZN2at6native18elementwise_kernelILi128ELi4EZNS0_15gpu_kernel_implIZZZNS0_16ceil_kernel_cudaERNS_18TensorIteratorBaseEENKUlvE_clEvENKUlvE0_clEvEUlfE_EEvS4_RKT_EUliE_EEviT1_)
        /*1e08*/ 	.word	0x00000000


	//----- nvinfo : EIATTR_MIN_STACK_SIZE
	.align		4
.L_1323:
        /*1e0c*/ 	.byte	0x04, 0x12
        /*1e0e*/ 	.short	(.L_1325 - .L_1324)
	.align		4
.L_1324:
        /*1e10*/ 	.word	index@(_ZN2at6native27unrolled_elementwise_kernelIZZZNS0_16ceil_kernel_cudaERNS_18TensorIteratorBaseEENKUlvE_clEvENKUlvE0_clEvEUlfE_St5arrayIPcLm2EELi4E23TrivialOffsetCalculatorILi1EjESB_NS0_6memory12LoadWithCastILi1EEENSC_13StoreWithCastILi1EEEEEviT_T0_T2_T3_T4_T5_)
        /*1e14*/ 	.word	0x00000000


	//----- nvinfo : EIATTR_MIN_STACK_SIZE
	.align		4
.L_1325:
        /*1e18*/ 	.byte	0x04, 0x12
        /*1e1a*/ 	.short	(.L_1327 - .L_1326)
	.align		4
.L_1326:
        /*1e1c*/ 	.word	index@(_ZN2at6native18elementwise_kernelILi128ELi2EZNS0_22gpu_kernel_impl_nocastIZZZNS0_16ceil_kernel_cudaERNS_18TensorIteratorBaseEENKUlvE_clEvENKUlvE0_clEvEUlfE_EEvS4_RKT_EUliE_EEviT1_)
        /*1e20*/ 	.word	0x00000000


	//----- nvinfo : EIATTR_MIN_STACK_SIZE
	.align		4
.L_1327:
        /*1e24*/ 	.byte	0x04, 0x12
        /*1e26*/ 	.short	(.L_1329 - .L_1328)
	.align		4
.L_1328:
        /*1e28*/ 	.word	index@(_ZN2at6native27unrolled_elementwise_kernelIZZZNS0_16ceil_kernel_cudaERNS_18TensorIteratorBaseEENKUlvE_clEvENKUlvE0_clEvEUlfE_St5arrayIPcLm2EELi4E23TrivialOffsetCalculatorILi1EjESB_NS0_6memory15LoadWithoutCastENSC_16StoreWithoutCastEEEviT_T0_T2_T3_T4_T5_)
        /*1e2c*/ 	.word	0x00000000


	//----- nvinfo : EIATTR_MIN_STACK_SIZE
	.align		4
.L_1329:
        /*1e30*/ 	.byte	0x04, 0x12
        /*1e32*/ 	.short	(.L_1331 - .L_1330)
	.align		4
.L_1330:
        /*1e34*/ 	.word	index@(_ZN2at6native29vectorized_elementwise_kernelILi2EZZZNS0_16ceil_kernel_cudaERNS_18TensorIteratorBaseEENKUlvE_clEvENKUlvE0_clEvEUlfE_St5arrayIPcLm2EEEEviT0_T1_)
        /*1e38*/ 	.word	0x00000000


	//----- nvinfo : EIATTR_MIN_STACK_SIZE
	.align		4
.L_1331:
        /*1e3c*/ 	.byte	0x04, 0x12
        /*1e3e*/ 	.short	(.L_1333 - .L_1332)
	.align		4
.L_1332:
        /*1e40*/ 	.word	index@(_ZN2at6native29vectorized_elementwise_kernelILi4EZZZNS0_16ceil_kernel_cudaERNS_18TensorIteratorBaseEENKUlvE_clEvENKUlvE0_clEvEUlfE_St5arrayIPcLm2EEEEviT0_T1_)
        /*1e44*/ 	.word	0x00000000


	//----- nvinfo : EIATTR_MIN_STACK_SIZE
	.align		4
.L_1333:
        /*1e48*/ 	.byte	0x04, 0x12
        /*1e4a*/ 	.short	(.L_1335 - .L_1334)
	.align		4
.L_1334:
        /*1e4c*/ 	.word	index@(_ZN2at6native29vectorized_elementwise_kernelILi8EZZZNS0_16ceil_kernel_cudaERNS_18TensorIteratorBaseEENKUlvE_clEvENKUlvE0_clEvEUlfE_St5arrayIPcLm2EEEEviT0_T1_)
        /*1e50*/ 	.word	0x00000000


	//----- nvinfo : EIATTR_MIN_STACK_SIZE
	.align		4
.L_1335:
        /*1e54*/ 	.byte	0x04, 0x12
        /*1e56*/ 	.short	(.L_1337 - .L_1336)
	.align		4
.L_1336:
        /*1e58*/ 	.word	index@(_ZN2at6native18elementwise_kernelILi128ELi4EZNS0_15gpu_kernel_implIZZZNS0_16ceil_kernel_cudaERNS_18TensorIteratorBaseEENKUlvE_clEvENKUlvE_clEvEUldE_EEvS4_RKT_EUliE_EEviT1_)
        /*1e5c*/ 	.word	0x00000000


	//----- nvinfo : EIATTR_MIN_STACK_SIZE
	.align		4
.L_1337:
        /*1e60*/ 	.byte	0x04, 0x12
        /*1e62*/ 	.short	(.L_1339 - .L_1338)
	.align		4
.L_1338:
        /*1e64*/ 	.word	index@(_ZN2at6native27unrolled_elementwise_kernelIZZZNS0_16ceil_kernel_cudaERNS_18TensorIteratorBaseEENKUlvE_clEvENKUlvE_clEvEUldE_St5arrayIPcLm2EELi4E23TrivialOffsetCalculatorILi1EjESB_NS0_6memory12LoadWithCastILi1EEENSC_13StoreWithCastILi1EEEEEviT_T0_T2_T3_T4_T5_)
        /*1e68*/ 	.word	0x00000000


	//----- nvinfo : EIATTR_MIN_STACK_SIZE
	.align		4
.L_1339:
        /*1e6c*/ 	.byte	0x04, 0x12
        /*1e6e*/ 	.short	(.L_1341 - .L_1340)
	.align		4
.L_1340:
        /*1e70*/ 	.word	index@(_ZN2at6native18elementwise_kernelILi128ELi2EZNS0_22gpu_kernel_impl_nocastIZZZNS0_16ceil_kernel_cudaERNS_18TensorIteratorBaseEENKUlvE_clEvENKUlvE_clEvEUldE_EEvS4_RKT_EUliE_EEviT1_)
        /*1e74*/ 	.word	0x00000000


	//----- nvinfo : EIATTR_MIN_STACK_SIZE
	.align		4
.L_1341:
        /*1e78*/ 	.byte	0x04, 0x12
        /*1e7a*/ 	.short	(.L_1343 - .L_1342)
	.align		4
.L_1342:
        /*1e7c*/ 	.word	index@(_ZN2at6native27unrolled_elementwise_kernelIZZZNS0_16ceil_kernel_cudaERNS_18TensorIteratorBaseEENKUlvE_clEvENKUlvE_clEvEUldE_St5arrayIPcLm2EELi4E23TrivialOffsetCalculatorILi1EjESB_NS0_6memory15LoadWithoutCastENSC_16StoreWithoutCastEEEviT_T0_T2_T3_T4_T5_)
        /*1e80*/ 	.word	0x00000000


	//----- nvinfo : EIATTR_MIN_STACK_SIZE
	.align		4
.L_1343:
        /*1e84*/ 	.byte	0x04, 0x12
        /*1e86*/ 	.short	(.L_1345 - .L_1344)
	.align		4
.L_1344:
        /*1e88*/ 	.word	index@(_ZN2at6native29vectorized_elementwise_kernelILi2EZZZNS0_16ceil_kernel_cudaERNS_18TensorIteratorBaseEENKUlvE_clEvENKUlvE_clEvEUldE_St5arrayIPcLm2EEEEviT0_T1_)
        /*1e8c*/ 	.word	0x00000000


	//----- nvinfo : EIATTR_MIN_STACK_SIZE
	.align		4
.L_1345:
        /*1e90*/ 	.byte	0x04, 0x12
        /*1e92*/ 	.short	(.L_1347 - .L_1346)
	.align		4
.L_1346:
        /*1e94*/ 	.word	index@(_ZN2at6native29vectorized_elementwise_kernelILi4EZZZNS0_16ceil_kernel_cudaERNS_18TensorIteratorBaseEENKUlvE_clEvENKUlvE_clEvEUldE_St5arrayIPcLm2EEEEviT0_T1_)
        /*1e98*/ 	.word	0x00000000


	//----- nvinfo : EIATTR_MIN_STACK_SIZE
	.align		4
.L_1347:
        /*1e9c*/ 	.byte	0x04, 0x12
        /*1e9e*/ 	.short	(.L_1349 - .L_1348)
	.align		4
.L_1348:
        /*1ea0*/ 	.word	index@(_ZN2at6native29vectorized_elementwise_kernelILi8EZZZNS0_16ceil_kernel_cudaERNS_18TensorIteratorBaseEENKUlvE_clEvENKUlvE_clEvEUldE_St5arrayIPcLm2EEEEviT0_T1_)
        /*1ea4*/ 	.word	0x00000000
.L_1349:


//--------------------- .nv.info._ZN2at6native18elementwise_kernelILi128ELi4EZNS0_15gpu_kernel_implIZZZNS0_17trunc_kernel_cudaERNS_18TensorIteratorBaseEENKUlvE_clEvENKUlvE2_clEvEUlN3c108BFloat16EE_EEvS4_RKT_EUliE_EEviT1_ --------------------------
	.section	.nv.info._ZN2at6native18elementwise_kernelILi128ELi4EZNS0_15gpu_kernel_implIZZZNS0_17trunc_kernel_cudaERNS_18TensorIteratorBaseEENKUlvE_clEvENKUlvE2_clEvEUlN3c108BFloat16EE_EEvS4_RKT_EUliE_EEviT1_,"",@"SHT_CUDA_INFO"
	.sectionflags	@""
	.align	4


	//----- nvinfo : EIATTR_CUDA_API_VERSION
	.align		4
        /*0000*/ 	.byte	0x04, 0x37
        /*0002*/ 	.short	(.L_1351 - .L_1350)
.L_1350:
        /*0004*/ 	.word	0x00000082


	//----- nvinfo : EIATTR_SW2861232_WAR
	.align		4
.L_1351:
        /*0008*/ 	.byte	0x01, 0x35
	.zero		2


	//----- nvinfo : EIATTR_PARAM_CBANK
	.align		4
        /*000c*/ 	.byte	0x04, 0x0a
        /*000e*/ 	.short	(.L_1353 - .L_1352)
	.align		4
.L_1352:
        /*0010*/ 	.word	index@(.nv.constant0._ZN2at6native18elementwise_kernelILi128ELi4EZNS0_15gpu_kernel_implIZZZNS0_17trunc_kernel_cudaERNS_18TensorIteratorBaseEENKUlvE_clEvENKUlvE2_clEvEUlN3c108BFloat16EE_EEvS4_RKT_EUliE_EEviT1_)
        /*0014*/ 	.short	0x0160
        /*0016*/ 	.short	0x0220


	//----- nvinfo : EIATTR_CBANK_PARAM_SIZE
	.align		4
.L_1353:
        /*0018*/ 	.byte	0x03, 0x19
        /*001a*/ 	.short	0x0220


	//----- nvinfo : EIATTR_KPARAM_INFO
	.align		4
        /*001c*/ 	.byte	0x04, 0x17
        /*001e*/ 	.short	(.L_1355 - .L_1354)
.L_1354:
        /*0020*/ 	.word	0x00000000
        /*0024*/ 	.short	0x0001
        /*0026*/ 	.short	0x0008
        /*0028*/ 	.byte	0x00, 0xf0, 0x61, 0x08


	//----- nvinfo : EIATTR_KPARAM_INFO
	.align		4
.L_1355:
        /*002c*/ 	.byte	0x04, 0x17
        /*002e*/ 	.short	(.L_1357 - .L_1356)
.L_1356:
        /*0030*/ 	.word	0x00000000
        /*0034*/ 	.short	0x0000
        /*0036*/ 	.short	0x0000
        /*0038*/ 	.byte	0x00, 0xf0, 0x11, 0x00


	//----- nvinfo : EIATTR_MAXREG_COUNT
	.align		4
.L_1357:
        /*003c*/ 	.byte	0x03, 0x1b
        /*003e*/ 	.short	0x0080


	//----- nvinfo : EIATTR_EXTERNS
	.align		4
        /*0040*/ 	.byte	0x04, 0x0f
        /*0042*/ 	.short	(.L_1359 - .L_1358)


	//   ....[0]....
	.align		4
.L_1358:
        /*0044*/ 	.word	index@(__assertfail)


	//----- nvinfo : EIATTR_MERCURY_ISA_VERSION
	.align		4
.L_1359:
        /*0048*/ 	.byte	0x03, 0x5f
        /*004a*/ 	.short	0x0000


	//----- nvinfo : EIATTR_SYSCALL_OFFSETS
	.align		4
        /*004c*/ 	.byte	0x04, 0x46
        /*004e*/ 	.short	(.L_1361 - .L_1360)


	//   ....[0]....
.L_1360:
        /*0050*/ 	.word	0x00001dd0


	//   ....[1]....
        /*0054*/ 	.word	0x00002d90


	//   ....[2]....
        /*0058*/ 	.word	0x00004bd0


	//   ....[3]....
        /*005c*/ 	.word	0x00005b90


	//   ....[4]....
        /*0060*/ 	.word	0x000079a0


	//   ....[5]....
        /*0064*/ 	.word	0x00008960


	//   ....[6]....
        /*0068*/ 	.word	0x0000a780


	//   ....[7]....
        /*006c*/ 	.word	0x0000b740


	//----- nvinfo : EIATTR_EXIT_INSTR_OFFSETS
	.align		4
.L_1361:
        /*0070*/ 	.byte	0x04, 0x1c
        /*0072*/ 	.short	(.L_1363 - .L_1362)


	//   ....[0]....
.L_1362:
        /*0074*/ 	.word	0x00008a20


	//   ....[1]....
        /*0078*/ 	.word	0x0000a940


	//   ....[2]....
        /*007c*/ 	.word	0x0000a980


	//   ....[3]....
        /*0080*/ 	.word	0x0000aa20


	//   ....[4]....
        /*0084*/ 	.word	0x0000aa60


	//   ....[5]....
        /*0088*/ 	.word	0x0000aaa0


	//   ....[6]....
        /*008c*/ 	.word	0x0000ab30


	//   ....[7]....
        /*0090*/ 	.word	0x0000ab70


	//   ....[8]....
        /*0094*/ 	.word	0x0000ac10


	//   ....[9]....
        /*0098*/ 	.word	0x0000ac60


	//   ....[10]....
        /*009c*/ 	.word	0x0000acb0


	//   ....[11]....
        /*00a0*/ 	.word	0x0000ad80


	//   ....[12]....
        /*00a4*/ 	.word	0x0000ade0


	//   ....[13]....
        /*00a8*/ 	.word	0x0000af70


	//   ....[14]....
        /*00ac*/ 	.word	0x0000b0d0


	//   ....[15]....
        /*00b0*/ 	.word	0x0000b0f0


	//   ....[16]....
        /*00b4*/ 	.word	0x0000b1b0


	//   ....[17]....
        /*00b8*/ 	.word	0x0000b330


	//   ....[18]....
        /*00bc*/ 	.word	0x0000b4b0


	//   ....[19]....
        /*00c0*/ 	.word	0x0000b610


	//   ....[20]....
        /*00c4*/ 	.word	0x0000b750


	//   ....[21]....
        /*00c8*/ 	.word	0x0000b790


	//   ....[22]....
        /*00cc*/ 	.word	0x0000b7d0


	//----- nvinfo : EIATTR_MAX_THREADS
	.align		4
.L_1363:
        /*00d0*/ 	.byte	0x04, 0x05
        /*00d2*/ 	.short	(.L_1365 - .L_1364)
.L_1364:
        /*00d4*/ 	.word	0x00000080
        /*00d8*/ 	.word	0x00000001
        /*00dc*/ 	.word	0x00000001


	//----- nvinfo : EIATTR_CRS_STACK_SIZE
	.align		4
.L_1365:
        /*00e0*/ 	.byte	0x04, 0x1e
        /*00e2*/ 	.short	(.L_1367 - .L_1366)
.L_1366:
        /*00e4*/ 	.word	0x00000000
.L_1367:


//--------------------- .nv.info._ZN2at6native27unrolled_elementwise_kernelIZZZNS0_17trunc_kernel_cudaERNS_18TensorIteratorBaseEENKUlvE_clEvENKUlvE2_clEvEUlN3c108BFloat16EE_St5arrayIPcLm2EELi4E23TrivialOffsetCalculatorILi1EjESD_NS0_6memory12LoadWithCastILi1EEENSE_13StoreWithCastILi1EEEEEviT_T0_T2_T3_T4_T5_ --------------------------
	.section	.nv.info._ZN2at6native27unrolled_elementwise_kernelIZZZNS0_17trunc_kernel_cudaERNS_18TensorIteratorBaseEENKUlvE_clEvENKUlvE2_clEvEUlN3c108BFloat16EE_St5arrayIPcLm2EELi4E23TrivialOffsetCalculatorILi1EjESD_NS0_6memory12LoadWithCastILi1EEENSE_13StoreWithCastILi1EEEEEviT_T0_T2_T3_T4_T5_,"",@"SHT_CUDA_INFO"
	.sectionflags	@""
	.align	4


	//----- nvinfo : EIATTR_CUDA_API_VERSION
	.align		4
        /*0000*/ 	.byte	0x04, 0x37
        /*0002*/ 	.short	(.L_1369 - .L_1368)
.L_1368:
        /*0004*/ 	.word	0x00000082


	//----- nvinfo : EIATTR_SW2861232_WAR
	.align		4
.L_1369:
        /*0008*/ 	.byte	0x01, 0x35
	.zero		2


	//----- nvinfo : EIATTR_PARAM_CBANK
	.align		4
        /*000c*/ 	.byte	0x04, 0x0a
        /*000e*/ 	.short	(.L_1371 - .L_1370)
	.align		4
.L_1370:
        /*0010*/ 	.word	index@(.nv.constant0._ZN2at6native27unrolled_elementwise_kernelIZZZNS0_17trunc_kernel_cudaERNS_18TensorIteratorBaseEENKUlvE_clEvENKUlvE2_clEvEUlN3c108BFloat16EE_St5arrayIPcLm2EELi4E23TrivialOffsetCalculatorILi1EjESD_NS0_6memory12LoadWithCastILi1EEENSE_13StoreWithCastILi1EEEEEviT_T0_T2_T3_T4_T5_)
        /*0014*/ 	.short	0x0160
        /*0016*/ 	.short	0x002c


	//----- nvinfo : EIATTR_CBANK_PARAM_SIZE
	.align		4
.L_1371:
        /*0018*/ 	.byte	0x03, 0x19
        /*001a*/ 	.short	0x002c


	//----- nvinfo : EIATTR_KPARAM_INFO
	.align		4
        /*001c*/ 	.byte	0x04, 0x17
        /*001e*/ 	.short	(.L_1373 - .L_1372)
.L_1372:
        /*0020*/ 	.word	0x00000000
        /*0024*/ 	.short	0x0006
        /*0026*/ 	.short	0x0024
        /*0028*/ 	.byte	0x00, 0xf0, 0x21, 0x00


	//----- nvinfo : EIATTR_KPARAM_INFO
	.align		4
.L_1373:
        /*002c*/ 	.byte	0x04, 0x17
        /*002e*/ 	.short	(.L_1375 - .L_1374)
.L_1374:
        /*0030*/ 	.word	0x00000000
        /*0034*/ 	.short	0x0005
        /*0036*/ 	.short	0x001c
        /*0038*/ 	.byte	0x00, 0xf0, 0x21, 0x00


	//----- nvinfo : EIATTR_KPARAM_INFO
	.align		4
.L_1375:
        /*003c*/ 	.byte	0x04, 0x17
        /*003e*/ 	.short	(.L_1377 - .L_1376)
.L_1376:
        /*0040*/ 	.word	0x00000000
        /*0044*/ 	.short	0x0004
        /*0046*/ 	.short	0x0019
        /*0048*/ 	.byte	0x00, 0xf0, 0x05, 0x00


	//----- nvinfo : EIATTR_KPARAM_INFO
	.align		4
.L_1377:
        /*004c*/ 	.byte	0x04, 0x17
        /*004e*/ 	.short	(.L_1379 - .L_1378)
.L_1378:
        /*0050*/ 	.word	0x00000000
        /*0054*/ 	.short	0x0003
        /*0056*/ 	.short	0x0018
        /*0058*/ 	.byte	0x00, 0xf0, 0x05, 0x00


	//----- nvinfo : EIATTR_KPARAM_INFO
	.align		4
.L_1379:
        /*005c*/ 	.byte	0x04, 0x17
        /*005e*/ 	.short	(.L_1381 - .L_1380)
.L_1380:
        /*0060*/ 	.word	0x00000000
        /*0064*/ 	.short	0x0002
        /*0066*/ 	.short	0x0008
        /*0068*/ 	.byte	0x00, 0xf0, 0x41, 0x00


	//----- nvinfo : EIATTR_KPARAM_INFO
	.align		4
.L_1381:
        /*006c*/ 	.byte	0x04, 0x17
        /*006e*/ 	.short	(.L_1383 - .L_1382)
.L_1382:
        /*0070*/ 	.word	0x00000000
        /*0074*/ 	.short	0x0001
        /*0076*/ 	.short	0x0004
        /*0078*/ 	.byte	0x00, 0xf0, 0x05, 0x00


	//----- nvinfo : EIATTR_KPARAM_INFO
	.align		4
.L_1383:
        /*007c*/ 	.byte	0x04, 0x17
        /*007e*/ 	.short	(.L_1385 - .L_1384)
.L_1384:
        /*0080*/ 	.word	0x00000000
        /*0084*/ 	.short	0x0000
        /*0086*/ 	.short	0x0000
        /*0088*/ 	.byte	0x00, 0xf0, 0x11, 0x00


	//----- nvinfo : EIATTR_MAXREG_COUNT
	.align		4
.L_1385:
        /*008c*/ 	.byte	0x03, 0x1b
        /*008e*/ 	.short	0x00ff


	//----- nvinfo : EIATTR_EXTERNS
	.align		4
        /*0090*/ 	.byte	0x04, 0x0f
        /*0092*/ 	.short	(.L_1387 - .L_1386)


	//   ....[0]....
	.align		4
.L_1386:
        /*0094*/ 	.word	index@(__assertfail)


	//----- nvinfo : EIATTR_MERCURY_ISA_VERSION
	.align		4
.L_1387:
        /*0098*/ 	.byte	0x03, 0x5f
        /*009a*/ 	.short	0x0000


	//----- nvinfo : EIATTR_SYSCALL_OFFSETS
	.align		4
        /*009c*/ 	.byte	0x04, 0x46
        /*009e*/ 	.short	(.L_1389 - .L_1388)


	//   ....[0]....
.L_1388:
        /*00a0*/ 	.word	0x000010a0


	//   ....[1]....
        /*00a4*/ 	.word	0x000021a0


	//   ....[2]....
        /*00a8*/ 	.word	0x000032b0


	//   ....[3]....
        /*00ac*/ 	.word	0x00004390


	//   ....[4]....
        /*00b0*/ 	.word	0x00005630


	//   ....[5]....
        /*00b4*/ 	.word	0x00006660


	//   ....[6]....
        /*00b8*/ 	.word	0x00007650


	//   ....[7]....
        /*00bc*/ 	.word	0x00008640


	//----- nvinfo : EIATTR_EXIT_INSTR_OFFSETS
	.align		4
.L_1389:
        /*00c0*/ 	.byte	0x04, 0x1c
        /*00c2*/ 	.short	(.L_1391 - .L_1390)


	//   ....[0]....
.L_1390:
        /*00c4*/ 	.word	0x00007710


	//   ....[1]....
        /*00c8*/ 	.word	0x00007840


	//   ....[2]....
        /*00cc*/ 	.word	0x00007880


	//   ....[3]....
        /*00d0*/ 	.word	0x00007920


	//   ....[4]....
        /*00d4*/ 	.word	0x00007960


	//   ....[5]....
        /*00d8*/ 	.word	0x000079a0


	//   ....[6]....
        /*00dc*/ 	.word	0x00007a30


	//   ....[7]....
        /*00e0*/ 	.word	0x00007a70


	//   ....[8]....
        /*00e4*/ 	.word	0x00007b10


	//   ....[9]....
        /*00e8*/ 	.word	0x00007b60


	//   ....[10]....
        /*00ec*/ 	.word	0x00007bb0


	//   ....[11]....
        /*00f0*/ 	.word	0x00007c80


	//   ....[12]....
        /*00f4*/ 	.word	0x00007ce0


	//   ....[13]....
        /*00f8*/ 	.word	0x00007e70


	//   ....[14]....
        /*00fc*/ 	.word	0x00007fd0


	//   ....[15]....
        /*0100*/ 	.word	0x00007ff0


	//   ....[16]....
        /*0104*/ 	.word	0x000080b0


	//   ....[17]....
        /*0108*/ 	.word	0x00008230


	//   ....[18]....
        /*010c*/ 	.word	0x000083b0


	//   ....[19]....
        /*0110*/ 	.word	0x00008510


	//   ....[20]....
        /*0114*/ 	.word	0x00008650


	//   ....[21]....
        /*0118*/ 	.word	0x00008690


	//   ....[22]....
        /*011c*/ 	.word	0x000086d0


	//----- nvinfo : EIATTR_MAX_THREADS
	.align		4
.L_1391:
        /*0120*/ 	.byte	0x04, 0x05
        /*0122*/ 	.short	(.L_1393 - .L_1392)
.L_1392:
        /*0124*/ 	.word	0x00000080
        /*0128*/ 	.word	0x00000001
        /*012c*/ 	.word	0x00000001


	//----- nvinfo : EIATTR_CRS_STACK_SIZE
	.align		4
.L_1393:
        /*0130*/ 	.byte	0x04, 0x1e
        /*0132*/ 	.short	(.L_1395 - .L_1394)
.L_1394:
        /*0134*/ 	.word	0x00000000
.L_1395:


//--------------------- .nv.info._ZN2at6native18elementwise_kernelILi128ELi4EZNS0_22gpu_kernel_impl_nocastIZZZNS0_17trunc_kernel_cudaERNS_18TensorIteratorBaseEENKUlvE_clEvENKUlvE2_clEvEUlN3c108BFloat16EE_EEvS4_RKT_EUliE_EEviT1_ --------------------------
	.section	.nv.info._ZN2at6native18elementwise_kernelILi128ELi4EZNS0_22gpu_kernel_impl_nocastIZZZNS0_17trunc_kernel_cudaERNS_18TensorIteratorBaseEENKUlvE_clEvENKUlvE2_clEvEUlN3c108BFloat16EE_EEvS4_RKT_EUliE_EEviT1_,"",@"SHT_CUDA_INFO"
	.sectionflags	@""
	.align	4


	//----- nvinfo : EIATTR_CUDA_API_VERSION
	.align		4
        /*0000*/ 	.byte	0x04, 0x37
        /*0002*/ 	.short	(.L_1397 - .L_1396)
.L_1396:
        /*0004*/ 	.word	0x00000082


	//----- nvinfo : EIATTR_SW2861232_WAR
	.align		4
.L_1397:
        /*0008*/ 	.byte	0x01, 0x35
	.zero		2


	//----- nvinfo : EIATTR_PARAM_CBANK
	.align		4
        /*000c*/ 	.byte	0x04, 0x0a
        /*000e*/ 	.short	(.L_1399 - .L_1398)
	.align		4
.L_1398:
        /*0010*/ 	.word	index@(.nv.constant0._ZN2at6native18elementwise_kernelILi128ELi4EZNS0_22gpu_kernel_impl_nocastIZZZNS0_17trunc_kernel_cudaERNS_18TensorIteratorBaseEENKUlvE_clEvENKUlvE2_clEvEUlN3c108BFloat16EE_EEvS4_RKT_EUliE_EEviT1_)
        /*0014*/ 	.short	0x0160
        /*0016*/ 	.short	0x0220


	//----- nvinfo : EIATTR_CBANK_PARAM_SIZE
	.align		4
.L_1399:
        /*0018*/ 	.byte	0x03, 0x19
        /*001a*/ 	.short	0x0220


	//----- nvinfo : EIATTR_KPARAM_INFO
	.align		4
        /*001c*/ 	.byte	0x04, 0x17
        /*001e*/ 	.short	(.L_1401 - .L_1400)
.L_1400:
        /*0020*/ 	.word	0x00000000
        /*0024*/ 	.short	0x0001
        /*0026*/ 	.short	0x0008
        /*0028*/ 	.byte	0x00, 0xf0, 0x61, 0x08


	//----- nvinfo : EIATTR_KPARAM_INFO
	.align		4
.L_1401:
        /*002c*/ 	.byte	0x04, 0x17
        /*002e*/ 	.short	(.L_1403 - .L_1402)
.L_1402:
        /*0030*/ 	.word	0x00000000
        /*0034*/ 	.short	0x0000
        /*0036*/ 	.short	0x0000
        /*0038*/ 	.byte	0x00, 0xf0, 0x11, 0x00


	//----- nvinfo : EIATTR_MAXREG_COUNT
	.align		4
.L_1403:
        /*003c*/ 	.byte	0x03, 0x1b
        /*003e*/ 	.short	0x0080


	//----- nvinfo : EIATTR_MERCURY_ISA_VERSION
	.align		4
        /*0040*/ 	.byte	0x03, 0x5f
        /*0042*/ 	.short	0x0000


	//----- nvinfo : EIATTR_EXIT_INSTR_OFFSETS
	.align		4
        /*0044*/ 	.byte	0x04, 0x1c
        /*0046*/ 	.short	(.L_1405 - .L_1404)


	//   ....[0]....
.L_1404:
        /*0048*/ 	.word	0x00002d70


	//   ....[1]....
        /*004c*/ 	.word	0x00003c40


	//----- nvinfo : EIATTR_MAX_THREADS
	.align		4
.L_1405:
        /*0050*/ 	.byte	0x04, 0x05
        /*0052*/ 	.short	(.L_1407 - .L_1406)
.L_1406:
        /*0054*/ 	.word	0x00000080
        /*0058*/ 	.word	0x00000001
        /*005c*/ 	.word	0x00000001


	//----- nvinfo : EIATTR_CRS_STACK_SIZE
	.align		4
.L_1407:
        /*0060*/ 	.byte	0x04, 0x1e
        /*0062*/ 	.short	(.L_1409 - .L_1408)
.L_1408:
        /*0064*/ 	.word	0x00000000
.L_1409:


//--------------------- .nv.info._ZN2at6native27unrolled_elementwise_kernelIZZZNS0_17trunc_kernel_cudaERNS_18TensorIteratorBaseEENKUlvE_clEvENKUlvE2_clEvEUlN3c108BFloat16EE_St5arrayIPcLm2EELi4E23TrivialOffsetCalculatorILi1EjESD_NS0_6memory15LoadWithoutCastENSE_16StoreWithoutCastEEEviT_T0_T2_T3_T4_T5_ --------------------------
	.section	.nv.info._ZN2at6native27unrolled_elementwise_kernelIZZZNS0_17trunc_kernel_cudaERNS_18TensorIteratorBaseEENKUlvE_clEvENKUlvE2_clEvEUlN3c108BFloat16EE_St5arrayIPcLm2EELi4E23TrivialOffsetCalculatorILi1EjESD_NS0_6memory15LoadWithoutCastENSE_16StoreWithoutCastEEEviT_T0_T2_T3_T4_T5_,"",@"SHT_CUDA_INFO"
	.sectionflags	@""
	.align	4


	//----- nvinfo : EIATTR_CUDA_API_VERSION
	.align		4
        /*0000*/ 	.byte	0x04, 0x37
        /*0002*/ 	.short	(.L_1411 - .L_1410)
.L_1410:
        /*0004*/ 	.word	0x00000082


	//----- nvinfo : EIATTR_SW2861232_WAR
	.align		4
.L_1411:
        /*0008*/ 	.byte	0x01, 0x35
	.zero		2


	//----- nvinfo : EIATTR_PARAM_CBANK
	.align		4
        /*000c*/ 	.byte	0x04, 0x0a
        /*000e*/ 	.short	(.L_1413 - .L_1412)
	.align		4
.L_1412:
        /*0010*/ 	.word	index@(.nv.constant0._ZN2at6native27unrolled_elementwise_kernelIZZZNS0_17trunc_kernel_cudaERNS_18TensorIteratorBaseEENKUlvE_clEvENKUlvE2_clEvEUlN3c108BFloat16EE_St5arrayIPcLm2EELi4E23TrivialOffsetCalculatorILi1EjESD_NS0_6memory15LoadWithoutCastENSE_16StoreWithoutCastEEEviT_T0_T2_T3_T4_T5_)
        /*0014*/ 	.short	0x0160
        /*0016*/ 	.short	0x001c


	//----- nvinfo : EIATTR_CBANK_PARAM_SIZE
	.align		4
.L_1413:
        /*0018*/ 	.byte	0x03, 0x19
        /*001a*/ 	.short	0x001c


	//----- nvinfo : EIATTR_KPARAM_INFO
	.align		4
        /*001c*/ 	.byte	0x04, 0x17
        /*001e*/ 	.short	(.L_1415 - .L_1414)
.L_1414:
        /*0020*/ 	.word	0x00000000
        /*0024*/ 	.short	0x0006
        /*0026*/ 	.short	0x001b
        /*0028*/ 	.byte	0x00, 0xf0, 0x05, 0x00


	//----- nvinfo : EIATTR_KPARAM_INFO
	.align		4
.L_1415:
        /*002c*/ 	.byte	0x04, 0x17
        /*002e*/ 	.short	(.L_1417 - .L_1416)
.L_1416:
        /*0030*/ 	.word	0x00000000
        /*0034*/ 	.short	0x0005
        /*0036*/ 	.short	0x001a
        /*0038*/ 	.byte	0x00, 0xf0, 0x05, 0x00


	//----- nvinfo : EIATTR_KPARAM_INFO
	.align		4
.L_1417:
        /*003c*/ 	.byte	0x04, 0x17
        /*003e*/ 	.short	(.L_1419 - .L_1418)
.L_1418:
        /*0040*/ 	.word	0x00000000
        /*0044*/ 	.short	0x0004
        /*0046*/ 	.short	0x0019
        /*0048*/ 	.byte	0x00, 0xf0, 0x05, 0x00


	//----- nvinfo : EIATTR_KPARAM_INFO
	.align		4
.L_1419:
        /*004c*/ 	.byte	0x04, 0x17
        /*004e*/ 	.short	(.L_1421 - .L_1420)
.L_1420:
        /*0050*/ 	.word	0x00000000
        /*0054*/ 	.short	0x0003
        /*0056*/ 	.short	0x0018
        /*0058*/ 	.byte	0x00, 0xf0, 0x05, 0x00


	//----- nvinfo : EIATTR_KPARAM_INFO
	.align		4
.L_1421:
        /*005c*/ 	.byte	0x04, 0x17
        /*005e*/ 	.short	(.L_1423 - .L_1422)
.L_1422:
        /*0060*/ 	.word	0x00000000
        /*0064*/ 	.short	0x0002
        /*0066*/ 	.short	0x0008
        /*0068*/ 	.byte	0x00, 0xf0, 0x41, 0x00


	//----- nvinfo : EIATTR_KPARAM_INFO
	.align		4
.L_1423:
        /*006c*/ 	.byte	0x04, 0x17
        /*006e*/ 	.short	(.L_1425 - .L_1424)
.L_1424:
        /*0070*/ 	.word	0x00000000
        /*0074*/ 	.short	0x0001
        /*0076*/ 	.short	0x0004
        /*0078*/ 	.byte	0x00, 0xf0, 0x05, 0x00


	//----- nvinfo : EIATTR_KPARAM_INFO
	.align		4
.L_1425:
        /*007c*/ 	.byte	0x04, 0x17
        /*007e*/ 	.short	(.L_1427 - .L_1426)
.L_1426:
        /*0080*/ 	.word	0x00000000
        /*0084*/ 	.short	0x0000
        /*0086*/ 	.short	0x0000
        /*0088*/ 	.byte	0x00, 0xf0, 0x11, 0x00


	//----- nvinfo : EIATTR_MAXREG_COUNT
	.align		4
.L_1427:
        /*008c*/ 	.byte	0x03, 0x1b
        /*008e*/ 	.short	0x00ff


	//----- nvinfo : EIATTR_MERCURY_ISA_VERSION
	.align		4
        /*0090*/ 	.byte	0x03, 0x5f
        /*0092*/ 	.short	0x0000


	//----- nvinfo : EIATTR_EXIT_INSTR_OFFSETS
	.align		4
        /*0094*/ 	.byte	0x04, 0x1c
        /*0096*/ 	.short	(.L_1429 - .L_1428)


	//   ....[0]....
.L_1428:
        /*0098*/ 	.word	0x00000480


	//   ....[1]....
        /*009c*/ 	.word	0x000004d0


	//----- nvinfo : EIATTR_MAX_THREADS
	.align		4
.L_1429:
        /*00a0*/ 	.byte	0x04, 0x05
        /*00a2*/ 	.short	(.L_1431 - .L_1430)
.L_1430:
        /*00a4*/ 	.word	0x00000080
        /*00a8*/ 	.word	0x00000001
        /*00ac*/ 	.word	0x00000001


	//----- nvinfo : EIATTR_CRS_STACK_SIZE
	.align		4
.L_1431:
        /*00b0*/ 	.byte	0x04, 0x1e
        /*00b2*/ 	.short	(.L_1433 - .L_1432)
.L_1432:
        /*00b4*/ 	.word	0x00000000
.L_1433:


//--------------------- .nv.info._ZN2at6native29vectorized_elementwise_kernelILi2EZZZNS0_17trunc_kernel_cudaERNS_18TensorIteratorBaseEENKUlvE_clEvENKUlvE2_clEvEUlN3c108BFloat16EE_St5arrayIPcLm2EEEEviT0_T1_ --------------------------
	.section	.nv.info._ZN2at6native29vectorized_elementwise_kernelILi2EZZZNS0_17trunc_kernel_cudaERNS_18TensorIteratorBaseEENKUlvE_clEvENKUlvE2_clEvEUlN3c108BFloat16EE_St5arrayIPcLm2EEEEviT0_T1_,"",@"SHT_CUDA_INFO"
	.sectionflags	@""
	.align	4


	//----- nvinfo : EIATTR_CUDA_API_VERSION
	.align		4
        /*0000*/ 	.byte	0x04, 0x37
        /*0002*/ 	.short	(.L_1435 - .L_1434)
.L_1434:
        /*0004*/ 	.word	0x00000082


	//----- nvinfo : EIATTR_SW2861232_WAR
	.align		4
.L_1435:
        /*0008*/ 	.byte	0x01, 0x35
	.zero		2


	//----- nvinfo : EIATTR_PARAM_CBANK
	.align		4
        /*000c*/ 	.byte	0x04, 0x0a
        /*000e*/ 	.short	(.L_1437 - .L_1436)
	.align		4
.L_1436:
        /*0010*/ 	.word	index@(.nv.constant0._ZN2at6native29vectorized_elementwise_kernelILi2EZZZNS0_17trunc_kernel_cudaERNS_18TensorIteratorBaseEENKUlvE_clEvENKUlvE2_clEvEUlN3c108BFloat16EE_St5arrayIPcLm2EEEEviT0_T1_)
        /*0014*/ 	.short	0x0160
        /*0016*/ 	.short	0x0018


	//----- nvinfo : EIATTR_CBANK_PARAM_SIZE
	.align		4
.L_1437:
        /*0018*/ 	.byte	0x03, 0x19
        /*001a*/ 	.short	0x0018


	//----- nvinfo : EIATTR_KPARAM_INFO
	.align		4
        /*001c*/ 	.byte	0x04, 0x17
        /*001e*/ 	.short	(.L_1439 - .L_1438)
.L_1438:
        /*0020*/ 	.word	0x00000000
        /*0024*/ 	.short	0x0002
        /*0026*/ 	.short	0x0008
        /*0028*/ 	.byte	0x00, 0xf0, 0x41, 0x00


	//----- nvinfo : EIATTR_KPARAM_INFO
	.align		4
.L_1439:
        /*002c*/ 	.byte	0x04, 0x17
        /*002e*/ 	.short	(.L_1441 - .L_1440)
.L_1440:
        /*0030*/ 	.word	0x00000000
        /*0034*/ 	.short	0x0001
        /*0036*/ 	.short	0x0004
        /*0038*/ 	.byte	0x00, 0xf0, 0x05, 0x00


	//----- nvinfo : EIATTR_KPARAM_INFO
	.align		4
.L_1441:
        /*003c*/ 	.byte	0x04, 0x17
        /*003e*/ 	.short	(.L_1443 - .L_1442)
.L_1442:
        /*0040*/ 	.word	0x00000000
        /*0044*/ 	.short	0x0000
        /*0046*/ 	.short	0x0000
        /*0048*/ 	.byte	0x00, 0xf0, 0x11, 0x00


	//----- nvinfo : EIATTR_MAXREG_COUNT
	.align		4
.L_1443:
        /*004c*/ 	.byte	0x03, 0x1b
        /*004e*/ 	.short	0x00ff


	//----- nvinfo : EIATTR_MERCURY_ISA_VERSION
	.align		4
        /*0050*/ 	.byte	0x03, 0x5f
        /*0052*/ 	.short	0x0000


	//----- nvinfo : EIATTR_EXIT_INSTR_OFFSETS
	.align		4
        /*0054*/ 	.byte	0x04, 0x1c
        /*0056*/ 	.short	(.L_1445 - .L_1444)


	//   ....[0]....
.L_1444:
        /*0058*/ 	.word	0x00000290


	//   ....[1]....
        /*005c*/ 	.word	0x00000c10


	//   ....[2]....
        /*0060*/ 	.word	0x00000c60


	//----- nvinfo : EIATTR_MAX_THREADS
	.align		4
.L_1445:
        /*0064*/ 	.byte	0x04, 0x05
        /*0066*/ 	.short	(.L_1447 - .L_1446)
.L_1446:
        /*0068*/ 	.word	0x00000080
        /*006c*/ 	.word	0x00000001
        /*0070*/ 	.word	0x00000001


	//----- nvinfo : EIATTR_CRS_STACK_SIZE
	.align		4
.L_1447:
        /*0074*/ 	.byte	0x04, 0x1e
        /*0076*/ 	.short	(.L_1449 - .L_1448)
.L_1448:
        /*0078*/ 	.word	0x00000000
.L_1449:


//--------------------- .nv.info._ZN2at6native29vectorized_elementwise_kernelILi4EZZZNS0_17trunc_kernel_cudaERNS_18TensorIteratorBaseEENKUlvE_clEvENKUlvE2_clEvEUlN3c108BFloat16EE_St5arrayIPcLm2EEEEviT0_T1_ --------------------------
	.section	.nv.info._ZN2at6native29vectorized_elementwise_kernelILi4EZZZNS0_17trunc_kernel_cudaERNS_18TensorIteratorBaseEENKUlvE_clEvENKUlvE2_clEvEUlN3c108BFloat16EE_St5arrayIPcLm2EEEEviT0_T1_,"",@"SHT_CUDA_INFO"
	.sectionflags	@""
	.align	4


	//----- nvinfo : EIATTR_CUDA_API_VERSION
	.align		4
        /*0000*/ 	.byte	0x04, 0x37
        /*0002*/ 	.short	(.L_1451 - .L_1450)
.L_1450:
        /*0004*/ 	.word	0x00000082


	//----- nvinfo : EIATTR_SW2861232_WAR
	.align		4
.L_1451:
        /*0008*/ 	.byte	0x01, 0x35
	.zero		2


	//----- nvinfo : EIATTR_PARAM_CBANK
	.align		4
        /*000c*/ 	.byte	0x04, 0x0a
        /*000e*/ 	.short	(.L_1453 - .L_1452)
	.align		4
.L_1452:
        /*0010*/ 	.word	index@(.nv.constant0._ZN2at6native29vectorized_elementwise_kernelILi4EZZZNS0_17trunc_kernel_cudaERNS_18TensorIteratorBaseEENKUlvE_clEvENKUlvE2_clEvEUlN3c108BFloat16EE_St5arrayIPcLm2EEEEviT0_T1_)
        /*0014*/ 	.short	0x0160
        /*0016*/ 	.short	0x0018


	//----- nvinfo : EIATTR_CBANK_PARAM_SIZE
	.align		4
.L_1453:
        /*0018*/ 	.byte	0x03, 0x19
        /*001a*/ 	.short	0x0018


	//----- nvinfo : EIATTR_KPARAM_INFO
	.align		4
        /*001c*/ 	.byte	0x04, 0x17
        /*001e*/ 	.short	(.L_1455 - .L_1454)
.L_1454:
        /*0020*/ 	.word	0x00000000
        /*0024*/ 	.short	0x0002
        /*0026*/ 	.short	0x0008
        /*0028*/ 	.byte	0x00, 0xf0, 0x41, 0x00


	//----- nvinfo : EIATTR_KPARAM_INFO
	.align		4
.L_1455:
        /*002c*/ 	.byte	0x04, 0x17
        /*002e*/ 	.short	(.L_1457 - .L_1456)
.L_1456:
        /*0030*/ 	.word	0x00000000
        /*0034*/ 	.short	0x0001
        /*0036*/ 	.short	0x0004
        /*0038*/ 	.byte	0x00, 0xf0, 0x05, 0x00


	//----- nvinfo : EIATTR_KPARAM_INFO
	.align		4
.L_1457:
        /*003c*/ 	.byte	0x04, 0x17
        /*003e*/ 	.short	(.L_1459 - .L_1458)
.L_1458:
        /*0040*/ 	.word	0x00000000
        /*0044*/ 	.short	0x0000
        /*0046*/ 	.short	0x0000
        /*0048*/ 	.byte	0x00, 0xf0, 0x11, 0x00


	//----- nvinfo : EIATTR_MAXREG_COUNT
	.align		4
.L_1459:
        /*004c*/ 	.byte	0x03, 0x1b
        /*004e*/ 	.short	0x00ff


	//----- nvinfo : EIATTR_MERCURY_ISA_VERSION
	.align		4
        /*0050*/ 	.byte	0x03, 0x5f
        /*0052*/ 	.short	0x0000


	//----- nvinfo : EIATTR_EXIT_INSTR_OFFSETS
	.align		4
        /*0054*/ 	.byte	0x04, 0x1c
        /*0056*/ 	.short	(.L_1461 - .L_1460)


	//   ....[0]....
.L_1460:
        /*0058*/ 	.word	0x00000250


	//   ....[1]....
        /*005c*/ 	.word	0x00000bd0


	//   ....[2]....
        /*0060*/ 	.word	0x00000c20


	//----- nvinfo : EIATTR_MAX_THREADS
	.align		4
.L_1461:
        /*0064*/ 	.byte	0x04, 0x05
        /*0066*/ 	.short	(.L_1463 - .L_1462)
.L_1462:
        /*0068*/ 	.word	0x00000080
        /*006c*/ 	.word	0x00000001
        /*0070*/ 	.word	0x00000001


	//----- nvinfo : EIATTR_CRS_STACK_SIZE
	.align		4
.L_1463:
        /*0074*/ 	.byte	0x04, 0x1e
        /*0076*/ 	.short	(.L_1465 - .L_1464)
.L_1464:
        /*0078*/ 	.word	0x00000000
.L_1465:


//--------------------- .nv.info._ZN2at6native29vectorized_elementwise_kernelILi8EZZZNS0_17trunc_kernel_cudaERNS_18TensorIteratorBaseEENKUlvE_clEvENKUlvE2_clEvEUlN3c108BFloat16EE_St5arrayIPcLm2EEEEviT0_T1_ --------------------------
	.section	.nv.info._ZN2at6native29vectorized_elementwise_kernelILi8EZZZNS0_17trunc_kernel_cudaERNS_18TensorIteratorBaseEENKUlvE_clEvENKUlvE2_clEvEUlN3c108BFloat16EE_St5arrayIPcLm2EEEEviT0_T1_,"",@"SHT_CUDA_INFO"
	.sectionflags	@""
	.align	4


	//----- nvinfo : EIATTR_CUDA_API_VERSION
	.align		4
        /*0000*/ 	.byte	0x04, 0x37
        /*0002*/ 	.short	(.L_1467 - .L_1466)
.L_1466:
        /*0004*/ 	.word	0x00000082


	//----- nvinfo : EIATTR_SW2861232_WAR
	.align		4
.L_1467:
        /*0008*/ 	.byte	0x01, 0x35
	.zero		2


	//----- nvinfo : EIATTR_PARAM_CBANK
	.align		4
        /*000c*/ 	.byte	0x04, 0x0a
        /*000e*/ 	.short	(.L_1469 - .L_1468)
	.align		4
.L_1468:
        /*0010*/ 	.word	index@(.nv.constant0._ZN2at6native29vectorized_elementwise_kernelILi8EZZZNS0_17trunc_kernel_cudaERNS_18TensorIteratorBaseEENKUlvE_clEvENKUlvE2_clEvEUlN3c108BFloat16EE_St5arrayIPcLm2EEEEviT0_T1_)
        /*0014*/ 	.short	0x0160
        /*0016*/ 	.short	0x0018


	//----- nvinfo : EIATTR_CBANK_PARAM_SIZE
	.align		4
.L_1469:
        /*0018*/ 	.byte	0x03, 0x19
        /*001a*/ 	.short	0x0018


	//----- nvinfo : EIATTR_KPARAM_INFO
	.align		4
        /*001c*/ 	.byte	0x04, 0x17
        /*001e*/ 	.short	(.L_1471 - .L_1470)
.L_1470:
        /*0020*/ 	.word	0x00000000
        /*0024*/ 	.short	0x0002
        /*0026*/ 	.short	0x0008
        /*0028*/ 	.byte	0x00, 0xf0, 0x41, 0x00


	//----- nvinfo : EIATTR_KPARAM_INFO
	.align		4
.L_1471:
        /*002c*/ 	.byte	0x04, 0x17
        /*002e*/ 	.short	(.L_1473 - .L_1472)
.L_1472:
        /*0030*/ 	.word	0x00000000
        /*0034*/ 	.short	0x0001
        /*0036*/ 	.short	0x0004
        /*0038*/ 	.byte	0x00, 0xf0, 0x05, 0x00


	//----- nvinfo : EIATTR_KPARAM_INFO
	.align		4
.L_1473:
        /*003c*/ 	.byte	0x04, 0x17
        /*003e*/ 	.short	(.L_1475 - .L_1474)
.L_1474:
        /*0040*/ 	.word	0x00000000
        /*0044*/ 	.short	0x0000
        /*0046*/ 	.short	0x0000
        /*0048*/ 	.byte	0x00, 0xf0, 0x11, 0x00


	//----- nvinfo : EIATTR_MAXREG_COUNT
	.align		4
.L_1475:
        /*004c*/ 	.byte	0x03, 0x1b
        /*004e*/ 	.short	0x00ff


	//----- nvinfo : EIATTR_MERCURY_ISA_VERSION
	.align		4
        /*0050*/ 	.byte	0x03, 0x5f
        /*0052*/ 	.short	0x0000


	//----- nvinfo : EIATTR_EXIT_INSTR_OFFSETS
	.align		4
        /*0054*/ 	.byte	0x04, 0x1c
        /*0056*/ 	.short	(.L_1477 - .L_1476)


	//   ....[0]....
.L_1476:
        /*0058*/ 	.word	0x00000010


	//----- nvinfo : EIATTR_MAX_THREADS
	.align		4
.L_1477:
        /*005c*/ 	.byte	0x04, 0x05
        /*005e*/ 	.short	(.L_1479 - .L_1478)
.L_1478:
        /*0060*/ 	.word	0x00000080
        /*0064*/ 	.word	0x00000001
        /*0068*/ 	.word	0x00000001
.L_1479:


//--------------------- .nv.info._ZN2at6native18elementwise_kernelILi128ELi4EZNS0_15gpu_kernel_implIZZZNS0_17trunc_kernel_cudaERNS_18TensorIteratorBaseEENKUlvE_clEvENKUlvE1_clEvEUlN3c104HalfEE_EEvS4_RKT_EUliE_EEviT1_ --------------------------
	.section	.nv.info._ZN2at6native18elementwise_kernelILi128ELi4EZNS0_15gpu_kernel_implIZZZNS0_17trunc_kernel_cudaERNS_18TensorIteratorBaseEENKUlvE_clEvENKUlvE1_clEvEUlN3c104HalfEE_EEvS4_RKT_EUliE_EEviT1_,"",@"SHT_CUDA_INFO"
	.sectionflags	@""
	.align	4


	//----- nvinfo : EIATTR_CUDA_API_VERSION
	.align		4
        /*0000*/ 	.byte	0x04, 0x37
        /*0002*/ 	.short	(.L_1481 - .L_1480)
.L_1480:
        /*0004*/ 	.word	0x00000082


	//----- nvinfo : EIATTR_SW2861232_WAR
	.align		4
.L_1481:
        /*0008*/ 	.byte	0x01, 0x35
	.zero		2


	//----- nvinfo : EIATTR_PARAM_CBANK
	.align		4
        /*000c*/ 	.byte	0x04, 0x0a
        /*000e*/ 	.short	(.L_1483 - .L_1482)
	.align		4
.L_1482:
        /*0010*/ 	.word	index@(.nv.constant0._ZN2at6native18elementwise_kernelILi128ELi4EZNS0_15gpu_kernel_implIZZZNS0_17trunc_kernel_cudaERNS_18TensorIteratorBaseEENKUlvE_clEvENKUlvE1_clEvEUlN3c104HalfEE_EEvS4_RKT_EUliE_EEviT1_)
        /*0014*/ 	.short	0x0160
        /*0016*/ 	.short	0x0220


	//----- nvinfo : EIATTR_CBANK_PARAM_SIZE
	.align		4
.L_1483:
        /*0018*/ 	.byte	0x03, 0x19
        /*001a*/ 	.short	0x0220


	//----- nvinfo : EIATTR_KPARAM_INFO
	.align		4
        /*001c*/ 	.byte	0x04, 0x17
        /*001e*/ 	.short	(.L_1485 - .L_1484)
.L_1484:
        /*0020*/ 	.word	0x00000000
        /*0024*/ 	.short	0x0001
        /*0026*/ 	.short	0x0008
        /*0028*/ 	.byte	0x00, 0xf0, 0x61, 0x08


	//----- nvinfo : EIATTR_KPARAM_INFO
	.align		4
.L_1485:
        /*002c*/ 	.byte	0x04, 0x17
        /*002e*/ 	.short	(.L_1487 - .L_1486)
.L_1486:
        /*0030*/ 	.word	0x00000000
        /*0034*/ 	.short	0x0000
        /*0036*/ 	.short	0x0000
        /*0038*/ 	.byte	0x00, 0xf0, 0x11, 0x00


	//----- nvinfo : EIATTR_MAXREG_COUNT
	.align		4
.L_1487:
        /*003c*/ 	.byte	0x03, 0x1b
        /*003e*/ 	.short	0x0080


	//----- nvinfo : EIATTR_EXTERNS
	.align		4
        /*0040*/ 	.byte	0x04, 0x0f
        /*0042*/ 	.short	(.L_1489 - .L_1488)


	//   ....[0]....
	.align		4
.L_1488:
        /*0044*/ 	.word	index@(__assertfail)


	//----- nvinfo : EIATTR_MERCURY_ISA_VERSION
	.align		4
.L_1489:
        /*0048*/ 	.byte	0x03, 0x5f
        /*004a*/ 	.short	0x0000


	//----- nvinfo : EIATTR_SYSCALL_OFFSETS
	.align		4
        /*004c*/ 	.byte	0x04, 0x46
        /*004e*/ 	.short	(.L_1491 - .L_1490)


	//   ....[0]....
.L_1490:
        /*0050*/ 	.word	0x00001db0


	//   ....[1]....
        /*0054*/ 	.word	0x00002d70


	//   ....[2]....
        /*0058*/ 	.word	0x00004b90


	//   ....[3]....
        /*005c*/ 	.word	0x00005b50


	//   ....[4]....
        /*0060*/ 	.word	0x00007940


	//   ....[5]....
        /*0064*/ 	.word	0x00008900


	//   ....[6]....
        /*0068*/ 	.word	0x0000a700


	//   ....[7]....
        /*006c*/ 	.word	0x0000b6c0


	//----- nvinfo : EIATTR_EXIT_INSTR_OFFSETS
	.align		4
.L_1491:
        /*0070*/ 	.byte	0x04, 0x1c
        /*0072*/ 	.short	(.L_1493 - .L_1492)


	//   ....[0]....
.L_1492:
        /*0074*/ 	.word	0x000089c0


	//   ....[1]....
        /*0078*/ 	.word	0x0000a8c0


	//   ....[2]....
        /*007c*/ 	.word	0x0000a900


	//   ....[3]....
        /*0080*/ 	.word	0x0000a9a0


	//   ....[4]....
        /*0084*/ 	.word	0x0000a9e0


	//   ....[5]....
        /*0088*/ 	.word	0x0000aa20


	//   ....[6]....
        /*008c*/ 	.word	0x0000aab0


	//   ....[7]....
        /*0090*/ 	.word	0x0000aad0


	//   ....[8]....
        /*0094*/ 	.word	0x0000ab70


	//   ....[9]....
        /*0098*/ 	.word	0x0000abc0


	//   ....[10]....
        /*009c*/ 	.word	0x0000ac10


	//   ....[11]....
        /*00a0*/ 	.word	0x0000ace0


	//   ....[12]....
        /*00a4*/ 	.word	0x0000ad40


	//   ....[13]....
        /*00a8*/ 	.word	0x0000aed0


	//   ....[14]....
        /*00ac*/ 	.word	0x0000b030


	//   ....[15]....
        /*00b0*/ 	.word	0x0000b070


	//   ....[16]....
        /*00b4*/ 	.word	0x0000b130


	//   ....[17]....
        /*00b8*/ 	.word	0x0000b2b0


	//   ....[18]....
        /*00bc*/ 	.word	0x0000b430


	//   ....[19]....
        /*00c0*/ 	.word	0x0000b590


	//   ....[20]....
        /*00c4*/ 	.word	0x0000b6d0


	//   ....[21]....
        /*00c8*/ 	.word	0x0000b710


	//   ....[22]....
        /*00cc*/ 	.word	0x0000b750


	//----- nvinfo : EIATTR_MAX_THREADS
	.align		4
.L_1493:
        /*00d0*/ 	.byte	0x04, 0x05
        /*00d2*/ 	.short	(.L_1495 - .L_1494)
.L_1494:
        /*00d4*/ 	.word	0x00000080
        /*00d8*/ 	.word	0x00000001
        /*00dc*/ 	.word	0x00000001


	//----- nvinfo : EIATTR_CRS_STACK_SIZE
	.align		4
.L_1495:
        /*00e0*/ 	.byte	0x04, 0x1e
        /*00e2*/ 	.short	(.L_1497 - .L_1496)
.L_1496:
        /*00e4*/ 	.word	0x00000000
.L_1497:


//--------------------- .nv.info._ZN2at6native27unrolled_elementwise_kernelIZZZNS0_17trunc_kernel_cudaERNS_18TensorIteratorBaseEENKUlvE_clEvENKUlvE1_clEvEUlN3c104HalfEE_St5arrayIPcLm2EELi4E23TrivialOffsetCalculatorILi1EjESD_NS0_6memory12LoadWithCastILi1EEENSE_13StoreWithCastILi1EEEEEviT_T0_T2_T3_T4_T5_ --------------------------
	.section	.nv.info._ZN2at6native27unrolled_elementwise_kernelIZZZNS0_17trunc_kernel_cudaERNS_18TensorIteratorBaseEENKUlvE_clEvENKUlvE1_clEvEUlN3c104HalfEE_St5arrayIPcLm2EELi4E23TrivialOffsetCalculatorILi1EjESD_NS0_6memory12LoadWithCastILi1EEENSE_13StoreWithCastILi1EEEEEviT_T0_T2_T3_T4_T5_,"",@"SHT_CUDA_INFO"
	.sectionflags	@""
	.align	4


	//----- nvinfo : EIATTR_CUDA_API_VERSION
	.align		4
        /*0000*/ 	.byte	0x04, 0x37
        /*0002*/ 	.short	(.L_1499 - .L_1498)
.L_1498:
        /*0004*/ 	.word	0x00000082


	//----- nvinfo : EIATTR_SW2861232_WAR
	.align		4
.L_1499:
        /*0008*/ 	.byte	0x01, 0x35
	.zero		2


	//----- nvinfo : EIATTR_PARAM_CBANK
	.align		4
        /*000c*/ 	.byte	0x04, 0x0a
        /*000e*/ 	.short	(.L_1501 - .L_1500)
	.align		4
.L_1500:
        /*0010*/ 	.word	index@(.nv.constant0._ZN2at6native27unrolled_elementwise_kernelIZZZNS0_17trunc_kernel_cudaERNS_18TensorIteratorBaseEENKUlvE_clEvENKUlvE1_clEvEUlN3c104HalfEE_St5arrayIPcLm2EELi4E23TrivialOffsetCalculatorILi1EjESD_NS0_6memory12LoadWithCastILi1EEENSE_13StoreWithCastILi1EEEEEviT_T0_T2_T3_T4_T5_)
        /*0014*/ 	.short	0x0160
        /*0016*/ 	.short	0x002c


	//----- nvinfo : EIATTR_CBANK_PARAM_SIZE
	.align		4
.L_1501:
        /*0018*/ 	.byte	0x03, 0x19
        /*001a*/ 	.short	0x002c


	//----- nvinfo : EIATTR_KPARAM_INFO
	.align		4
        /*001c*/ 	.byte	0x04, 0x17
        /*001e*/ 	.short	(.L_1503 - .L_1502)
.L_1502:
        /*0020*/ 	.word	0x00000000
        /*0024*/ 	.short	0x0006
        /*0026*/ 	.short	0x0024
        /*0028*/ 	.byte	0x00, 0xf0, 0x21, 0x00


	//----- nvinfo : EIATTR_KPARAM_INFO
	.align		4
.L_1503:
        /*002c*/ 	.byte	0x04, 0x17
        /*002e*/ 	.short	(.L_1505 - .L_1504)
.L_1504:
        /*0030*/ 	.word	0x00000000
        /*0034*/ 	.short	0x0005
        /*0036*/ 	.short	0x001c
        /*0038*/ 	.byte	0x00, 0xf0, 0x21, 0x00


	//----- nvinfo : EIATTR_KPARAM_INFO
	.align		4
.L_1505:
        /*003c*/ 	.byte	0x04, 0x17
        /*003e*/ 	.short	(.L_1507 - .L_1506)
.L_1506:
        /*0040*/ 	.word	0x00000000
        /*0044*/ 	.short	0x0004
        /*0046*/ 	.short	0x0019
        /*0048*/ 	.byte	0x00, 0xf0, 0x05, 0x00


	//----- nvinfo : EIATTR_KPARAM_INFO
	.align		4
.L_1507:
        /*004c*/ 	.byte	0x04, 0x17
        /*004e*/ 	.short	(.L_1509 - .L_1508)
.L_1508:
        /*0050*/ 	.word	0x00000000
        /*0054*/ 	.short	0x0003
        /*0056*/ 	.short	0x0018
        /*0058*/ 	.byte	0x00, 0xf0, 0x05, 0x00


	//----- nvinfo : EIATTR_KPARAM_INFO
	.align		4
.L_1509:
        /*005c*/ 	.byte	0x04, 0x17
        /*005e*/ 	.short	(.L_1511 - .L_1510)
.L_1510:
        /*0060*/ 	.word	0x00000000
        /*0064*/ 	.short	0x0002
        /*0066*/ 	.short	0x0008
        /*0068*/ 	.byte	0x00, 0xf0, 0x41, 0x00


	//----- nvinfo : EIATTR_KPARAM_INFO
	.align		4
.L_1511:
        /*006c*/ 	.byte	0x04, 0x17
        /*006e*/ 	.short	(.L_1513 - .L_1512)
.L_1512:
        /*0070*/ 	.word	0x00000000
        /*0074*/ 	.short	0x0001
        /*0076*/ 	.short	0x0004
        /*0078*/ 	.byte	0x00, 0xf0, 0x05, 0x00


	//----- nvinfo : EIATTR_KPARAM_INFO
	.align		4
.L_1513:
        /*007c*/ 	.byte	0x04, 0x17
        /*007e*/ 	.short	(.L_1515 - .L_1514)
.L_1514:
        /*0080*/ 	.word	0x00000000
        /*0084*/ 	.short	0x0000
        /*0086*/ 	.short	0x0000
        /*0088*/ 	.byte	0x00, 0xf0, 0x11, 0x00


	//----- nvinfo : EIATTR_MAXREG_COUNT
	.align		4
.L_1515:
        /*008c*/ 	.byte	0x03, 0x1b
        /*008e*/ 	.short	0x00ff


	//----- nvinfo : EIATTR_EXTERNS
	.align		4
        /*0090*/ 	.byte	0x04, 0x0f
        /*0092*/ 	.short	(.L_1517 - .L_1516)


	//   ....[0]....
	.align		4
.L_1516:
        /*0094*/ 	.word	index@(__assertfail)


	//----- nvinfo : EIATTR_MERCURY_ISA_VERSION
	.align		4
.L_1517:
        /*0098*/ 	.byte	0x03, 0x5f
        /*009a*/ 	.short	0x0000


	//----- nvinfo : EIATTR_SYSCALL_OFFSETS
	.align		4
        /*009c*/ 	.byte	0x04, 0x46
        /*009e*/ 	.short	(.L_1519 - .L_1518)


	//   ....[0]....
.L_1518:
        /*00a0*/ 	.word	0x00001070


	//   ....[1]....
        /*00a4*/ 	.word	0x00002140


	//   ....[2]....
        /*00a8*/ 	.word	0x00003220


	//   ....[3]....
        /*00ac*/ 	.word	0x000042d0


	//   ....[4]....
        /*00b0*/ 	.word	0x00005570


	//   ....[5]....
        /*00b4*/ 	.word	0x000065a0


	//   ....[6]....
        /*00b8*/ 	.word	0x00007590


	//   ....[7]....
        /*00bc*/ 	.word	0x00008580


	//----- nvinfo : EIATTR_EXIT_INSTR_OFFSETS
	.align		4
.L_1519:
        /*00c0*/ 	.byte	0x04, 0x1c
        /*00c2*/ 	.short	(.L_1521 - .L_1520)


	//   ....[0]....
.L_1520:
        /*00c4*/ 	.word	0x00007650


	//   ....[1]....
        /*00c8*/ 	.word	0x00007780


	//   ....[2]....
        /*00cc*/ 	.word	0x000077c0


	//   ....[3]....
        /*00d0*/ 	.word	0x00007860


	//   ....[4]....
        /*00d4*/ 	.word	0x000078a0


	//   ....[5]....
        /*00d8*/ 	.word	0x000078e0


	//   ....[6]....
        /*00dc*/ 	.word	0x00007970


	//   ....[7]....
        /*00e0*/ 	.word	0x00007990


	//   ....[8]....
        /*00e4*/ 	.word	0x00007a30


	//   ....[9]....
        /*00e8*/ 	.word	0x00007a80


	//   ....[10]....
        /*00ec*/ 	.word	0x00007ad0


	//   ....[11]....
        /*00f0*/ 	.word	0x00007ba0


	//   ....[12]....
        /*00f4*/ 	.word	0x00007c00


	//   ....[13]....
        /*00f8*/ 	.word	0x00007d90


	//   ....[14]....
        /*00fc*/ 	.word	0x00007ef0


	//   ....[15]....
        /*0100*/ 	.word	0x00007f30


	//   ....[16]....
        /*0104*/ 	.word	0x00007ff0


	//   ....[17]....
        /*0108*/ 	.word	0x00008170


	//   ....[18]....
        /*010c*/ 	.word	0x000082f0


	//   ....[19]....
        /*0110*/ 	.word	0x00008450


	//   ....[20]....
        /*0114*/ 	.word	0x00008590


	//   ....[21]....
        /*0118*/ 	.word	0x000085d0


	//   ....[22]....
        /*011c*/ 	.word	0x00008610


	//----- nvinfo : EIATTR_MAX_THREADS
	.align		4
.L_1521:
        /*0120*/ 	.byte	0x04, 0x05
        /*0122*/ 	.short	(.L_1523 - .L_1522)
.L_1522:
        /*0124*/ 	.word	0x00000080
        /*0128*/ 	.word	0x00000001
        /*012c*/ 	.word	0x00000001


	//----- nvinfo : EIATTR_CRS_STACK_SIZE
	.align		4
.L_1523:
        /*0130*/ 	.byte	0x04, 0x1e
        /*0132*/ 	.short	(.L_1525 - .L_1524)
.L_1524:
        /*0134*/ 	.word	0x00000000
.L_1525:


//--------------------- .nv.info._ZN2at6native18elementwise_kernelILi128ELi4EZNS0_22gpu_kernel_impl_nocastIZZZNS0_17trunc_kernel_cudaERNS_18TensorIteratorBaseEENKUlvE_clEvENKUlvE1_clEvEUlN3c104HalfEE_EEvS4_RKT_EUliE_EEviT1_ --------------------------
	.section	.nv.info._ZN2at6native18elementwise_kernelILi128ELi4EZNS0_22gpu_kernel_impl_nocastIZZZNS0_17trunc_kernel_cudaERNS_18TensorIteratorBaseEENKUlvE_clEvENKUlvE1_clEvEUlN3c104HalfEE_EEvS4_RKT_EUliE_EEviT1_,"",@"SHT_CUDA_INFO"
	.sectionflags	@""
	.align	4


	//----- nvinfo : EIATTR_CUDA_API_VERSION
	.align		4
        /*0000*/ 	.byte	0x04, 0x37
        /*0002*/ 	.short	(.L_1527 - .L_1526)
.L_1526:
        /*0004*/ 	.word	0x00000082


	//----- nvinfo : EIATTR_SW2861232_WAR
	.align		4
.L_1527:
        /*0008*/ 	.byte	0x01, 0x35
	.zero		2


	//----- nvinfo : EIATTR_PARAM_CBANK
	.align		4
        /*000c*/ 	.byte	0x04, 0x0a
        /*000e*/ 	.short	(.L_1529 - .L_1528)
	.align		4
.L_1528:
        /*0010*/ 	.word	index@(.nv.constant0._ZN2at6native18elementwise_kernelILi128ELi4EZNS0_22gpu_kernel_impl_nocastIZZZNS0_17trunc_kernel_cudaERNS_18TensorIteratorBaseEENKUlvE_clEvENKUlvE1_clEvEUlN3c104HalfEE_EEvS4_RKT_EUliE_EEviT1_)
        /*0014*/ 	.short	0x0160
        /*0016*/ 	.short	0x0220


	//----- nvinfo : EIATTR_CBANK_PARAM_SIZE
	.align		4
.L_1529:
        /*0018*/ 	.byte	0x03, 0x19
        /*001a*/ 	.short	0x0220


	//----- nvinfo : EIATTR_KPARAM_INFO
	.align		4
        /*001c*/ 	.byte	0x04, 0x17
        /*001e*/ 	.short	(.L_1531 - .L_1530)
.L_1530:
        /*0020*/ 	.word	0x00000000
        /*0024*/ 	.short	0x0001
        /*0026*/ 	.short	0x0008
        /*0028*/ 	.byte	0x00, 0xf0, 0x61, 0x08


	//----- nvinfo : EIATTR_KPARAM_INFO
	.align		4
.L_1531:
        /*002c*/ 	.byte	0x04, 0x17
        /*002e*/ 	.short	(.L_1533 - .L_1532)
.L_1532:
        /*0030*/ 	.word	0x00000000
        /*0034*/ 	.short	0x0000
        /*0036*/ 	.short	0x0000
        /*0038*/ 	.byte	0x00, 0xf0, 0x11, 0x00


	//----- nvinfo : EIATTR_MAXREG_COUNT
	.align		4
.L_1533:
        /*003c*/ 	.byte	0x03, 0x1b
        /*003e*/ 	.short	0x0080


	//----- nvinfo : EIATTR_MERCURY_ISA_VERSION
	.align		4
        /*0040*/ 	.byte	0x03, 0x5f
        /*0042*/ 	.short	0x0000


	//----- nvinfo : EIATTR_EXIT_INSTR_OFFSETS
	.align		4
        /*0044*/ 	.byte	0x04, 0x1c
        /*0046*/ 	.short	(.L_1535 - .L_1534)


	//   ....[0]....
.L_1534:
        /*0048*/ 	.word	0x00002d70


	//   ....[1]....
        /*004c*/ 	.word	0x00003c40


	//----- nvinfo : EIATTR_MAX_THREADS
	.align		4
.L_1535:
        /*0050*/ 	.byte	0x04, 0x05
        /*0052*/ 	.short	(.L_1537 - .L_1536)
.L_1536:
        /*0054*/ 	.word	0x00000080
        /*0058*/ 	.word	0x00000001
        /*005c*/ 	.word	0x00000001


	//----- nvinfo : EIATTR_CRS_STACK_SIZE
	.align		4
.L_1537:
        /*0060*/ 	.byte	0x04, 0x1e
        /*0062*/ 	.short	(.L_1539 - .L_1538)
.L_1538:
        /*0064*/ 	.word	0x00000000
.L_1539:


//--------------------- .nv.info._ZN2at6native27unrolled_elementwise_kernelIZZZNS0_17trunc_kernel_cudaERNS_18TensorIteratorBaseEENKUlvE_clEvENKUlvE1_clEvEUlN3c104HalfEE_St5arrayIPcLm2EELi4E23TrivialOffsetCalculatorILi1EjESD_NS0_6memory15LoadWithoutCastENSE_16StoreWithoutCastEEEviT_T0_T2_T3_T4_T5_ --------------------------
	.section	.nv.info._ZN2at6native27unrolled_elementwise_kernelIZZZNS0_17trunc_kernel_cudaERNS_18TensorIteratorBaseEENKUlvE_clEvENKUlvE1_clEvEUlN3c104HalfEE_St5arrayIPcLm2EELi4E23TrivialOffsetCalculatorILi1EjESD_NS0_6memory15LoadWithoutCastENSE_16StoreWithoutCastEEEviT_T0_T2_T3_T4_T5_,"",@"SHT_CUDA_INFO"
	.sectionflags	@""
	.align	4


	//----- nvinfo : EIATTR_CUDA_API_VERSION
	.align		4
        /*0000*/ 	.byte	0x04, 0x37
        /*0002*/ 	.short	(.L_1541 - .L_1540)
.L_1540:
        /*0004*/ 	.word	0x00000082


	//----- nvinfo : EIATTR_SW2861232_WAR
	.align		4
.L_1541:
        /*0008*/ 	.byte	0x01, 0x35
	.zero		2


	//----- nvinfo : EIATTR_PARAM_CBANK
	.align		4
        /*000c*/ 	.byte	0x04, 0x0a
        /*000e*/ 	.short	(.L_1543 - .L_1542)
	.align		4
.L_1542:
        /*0010*/ 	.word	index@(.nv.constant0._ZN2at6native27unrolled_elementwise_kernelIZZZNS0_17trunc_kernel_cudaERNS_18TensorIteratorBaseEENKUlvE_clEvENKUlvE1_clEvEUlN3c104HalfEE_St5arrayIPcLm2EELi4E23TrivialOffsetCalculatorILi1EjESD_NS0_6memory15LoadWithoutCastENSE_16StoreWithoutCastEEEviT_T0_T2_T3_T4_T5_)
        /*0014*/ 	.short	0x0160
        /*0016*/ 	.short	0x001c


	//----- nvinfo : EIATTR_CBANK_PARAM_SIZE
	.align		4
.L_1543:
        /*0018*/ 	.byte	0x03, 0x19
        /*001a*/ 	.short	0x001c


	//----- nvinfo : EIATTR_KPARAM_INFO
	.align		4
        /*001c*/ 	.byte	0x04, 0x17
        /*001e*/ 	.short	(.L_1545 - .L_1544)
.L_1544:
        /*0020*/ 	.word	0x00000000
        /*0024*/ 	.short	0x0006
        /*0026*/ 	.short	0x001b
        /*0028*/ 	.byte	0x00, 0xf0, 0x05, 0x00


	//----- nvinfo : EIATTR_KPARAM_INFO
	.align		4
.L_1545:
        /*002c*/ 	.byte	0x04, 0x17
        /*002e*/ 	.short	(.L_1547 - .L_1546)
.L_1546:
        /*0030*/ 	.word	0x00000000
        /*0034*/ 	.short	0x0005
        /*0036*/ 	.short	0x001a
        /*0038*/ 	.byte	0x00, 0xf0, 0x05, 0x00


	//----- nvinfo : EIATTR_KPARAM_INFO
	.align		4
.L_1547:
        /*003c*/ 	.byte	0x04, 0x17
        /*003e*/ 	.short	(.L_1549 - .L_1548)
.L_1548:
        /*0040*/ 	.word	0x00000000
        /*0044*/ 	.short	0x0004
        /*0046*/ 	.short	0x0019
        /*0048*/ 	.byte	0x00, 0xf0, 0x05, 0x00


	//----- nvinfo : EIATTR_KPARAM_INFO
	.align		4
.L_1549:
        /*004c*/ 	.byte	0x04, 0x17
        /*004e*/ 	.short	(.L_1551 - .L_1550)
.L_1550:
        /*0050*/ 	.word	0x00000000
        /*0054*/ 	.short	0x0003
        /*0056*/ 	.short	0x0018
        /*0058*/ 	.byte	0x00, 0xf0, 0x05, 0x00


	//----- nvinfo : EIATTR_KPARAM_INFO
	.align		4
.L_1551:
        /*005c*/ 	.byte	0x04, 0x17
        /*005e*/ 	.short	(.L_1553 - .L_1552)
.L_1552:
        /*0060*/ 	.word	0x00000000
        /*0064*/ 	.short	0x0002
        /*0066*/ 	.short	0x0008
        /*0068*/ 	.byte	0x00, 0xf0, 0x41, 0x00


	//----- nvinfo : EIATTR_KPARAM_INFO
	.align		4
.L_1553:
        /*006c*/ 	.byte	0x04, 0x17
        /*006e*/ 	.short	(.L_1555 - .L_1554)
.L_1554:
        /*0070*/ 	.word	0x00000000
        /*0074*/ 	.short	0x0001
        /*0076*/ 	.short	0x0004
        /*0078*/ 	.byte	0x00, 0xf0, 0x05, 0x00


	//----- nvinfo : EIATTR_KPARAM_INFO
	.align		4
.L_1555:
        /*007c*/ 	.byte	0x04, 0x17
        /*007e*/ 	.short	(.L_1557 - .L_1556)
.L_1556:
        /*0080*/ 	.word	0x00000000
        /*0084*/ 	.short	0x0000
        /*0086*/ 	.short	0x0000
        /*0088*/ 	.byte	0x00, 0xf0, 0x11, 0x00


	//----- nvinfo : EIATTR_MAXREG_COUNT
	.align		4
.L_1557:
        /*008c*/ 	.byte	0x03, 0x1b
        /*008e*/ 	.short	0x00ff


	//----- nvinfo : EIATTR_MERCURY_ISA_VERSION
	.align		4
        /*0090*/ 	.byte	0x03, 0x5f
        /*0092*/ 	.short	0x0000


	//----- nvinfo : EIATTR_EXIT_INSTR_OFFSETS
	.align		4
        /*0094*/ 	.byte	0x04, 0x1c
        /*0096*/ 	.short	(.L_1559 - .L_1558)


	//   ....[0]....
.L_1558:
        /*0098*/ 	.word	0x00000480


	//   ....[1]....
        /*009c*/ 	.word	0x000004d0


	//----- nvinfo : EIATTR_MAX_THREADS
	.align		4
.L_1559:
        /*00a0*/ 	.byte	0x04, 0x05
        /*00a2*/ 	.short	(.L_1561 - .L_1560)
.L_1560:
        /*00a4*/ 	.word	0x00000080
        /*00a8*/ 	.word	0x00000001
        /*00ac*/ 	.word	0x00000001


	//----- nvinfo : EIATTR_CRS_STACK_SIZE
	.align		4
.L_1561:
        /*00b0*/ 	.byte	0x04, 0x1e
        /*00b2*/ 	.short	(.L_1563 - .L_1562)
.L_1562:
        /*00b4*/ 	.word	0x00000000
.L_1563:


//--------------------- .nv.info._ZN2at6native29vectorized_elementwise_kernelILi2EZZZNS0_17trunc_kernel_cudaERNS_18TensorIteratorBaseEENKUlvE_clEvENKUlvE1_clEvEUlN3c104HalfEE_St5arrayIPcLm2EEEEviT0_T1_ --------------------------
	.section	.nv.info._ZN2at6native29vectorized_elementwise_kernelILi2EZZZNS0_17trunc_kernel_cudaERNS_18TensorIteratorBaseEENKUlvE_clEvENKUlvE1_clEvEUlN3c104HalfEE_St5arrayIPcLm2EEEEviT0_T1_,"",@"SHT_CUDA_INFO"
	.sectionflags	@""
	.align	4


	//----- nvinfo : EIATTR_CUDA_API_VERSION
	.align		4
        /*0000*/ 	.byte	0x04, 0x37
        /*0002*/ 	.short	(.L_1565 - .L_1564)
.L_1564:
        /*0004*/ 	.word	0x00000082


	//----- nvinfo : EIATTR_SW2861232_WAR
	.align		4
.L_1565:
        /*0008*/ 	.byte	0x01, 0x35
	.zero		2


	//----- nvinfo : EIATTR_PARAM_CBANK
	.align		4
        /*000c*/ 	.byte	0x04, 0x0a
        /*000e*/ 	.short	(.L_1567 - .L_1566)
	.align		4
.L_1566:
        /*0010*/ 	.word	index@(.nv.constant0._ZN2at6native29vectorized_elementwise_kernelILi2EZZZNS0_17trunc_kernel_cudaERNS_18TensorIteratorBaseEENKUlvE_clEvENKUlvE1_clEvEUlN3c104HalfEE_St5arrayIPcLm2EEEEviT0_T1_)
        /*0014*/ 	.short	0x0160
        /*0016*/ 	.short	0x0018


	//----- nvinfo : EIATTR_CBANK_PARAM_SIZE
	.align		4
.L_1567:
        /*0018*/ 	.byte	0x03, 0x19
        /*001a*/ 	.short	0x0018


	//----- nvinfo : EIATTR_KPARAM_INFO
	.align		4
        /*001c*/ 	.byte	0x04, 0x17
        /*001e*/ 	.short	(.L_1569 - .L_1568)
.L_1568:
        /*0020*/ 	.word	0x00000000
        /*0024*/ 	.short	0x0002
        /*0026*/ 	.short	0x0008
        /*0028*/ 	.byte	0x00, 0xf0, 0x41, 0x00


	//----- nvinfo : EIATTR_KPARAM_INFO
	.align		4
.L_1569:
        /*002c*/ 	.byte	0x04, 0x17
        /*002e*/ 	.short	(.L_1571 - .L_1570)
.L_1570:
        /*0030*/ 	.word	0x00000000
        /*0034*/ 	.short	0x0001
        /*0036*/ 	.short	0x0004
        /*0038*/ 	.byte	0x00, 0xf0, 0x05, 0x00


	//----- nvinfo : EIATTR_KPARAM_INFO
	.align		4
.L_1571:
        /*003c*/ 	.byte	0x04, 0x17
        /*003e*/ 	.short	(.L_1573 - .L_1572)
.L_1572:
        /*0040*/ 	.word	0x00000000
        /*0044*/ 	.short	0x0000
        /*0046*/ 	.short	0x0000
        /*0048*/ 	.byte	0x00, 0xf0, 0x11, 0x00


	//----- nvinfo : EIATTR_MAXREG_COUNT
	.align		4
.L_1573:
        /*004c*/ 	.byte	0x03, 0x1b
        /*004e*/ 	.short	0x00ff


	//----- nvinfo : EIATTR_MERCURY_ISA_VERSION
	.align		4
        /*0050*/ 	.byte	0x03, 0x5f
        /*0052*/ 	.short	0x0000


	//----- nvinfo : EIATTR_EXIT_INSTR_OFFSETS
	.align		4
        /*0054*/ 	.byte	0x04, 0x1c
        /*0056*/ 	.short	(.L_1575 - .L_1574)


	//   ....[0]....
.L_1574:
        /*0058*/ 	.word	0x00000290


	//   ....[1]....
        /*005c*/ 	.word	0x00000c10


	//   ....[2]....
        /*0060*/ 	.word	0x00000c60


	//----- nvinfo : EIATTR_MAX_THREADS
	.align		4
.L_1575:
        /*0064*/ 	.byte	0x04, 0x05
        /*0066*/ 	.short	(.L_1577 - .L_1576)
.L_1576:
        /*0068*/ 	.word	0x00000080
        /*006c*/ 	.word	0x00000001
        /*0070*/ 	.word	0x00000001


	//----- nvinfo : EIATTR_CRS_STACK_SIZE
	.align		4
.L_1577:
        /*0074*/ 	.byte	0x04, 0x1e
        /*0076*/ 	.short	(.L_1579 - .L_1578)
.L_1578:
        /*0078*/ 	.word	0x00000000
.L_1579:


//--------------------- .nv.info._ZN2at6native29vectorized_elementwise_kernelILi4EZZZNS0_17trunc_kernel_cudaERNS_18TensorIteratorBaseEENKUlvE_clEvENKUlvE1_clEvEUlN3c104HalfEE_St5arrayIPcLm2EEEEviT0_T1_ --------------------------
	.section	.nv.info._ZN2at6native29vectorized_elementwise_kernelILi4EZZZNS0_17trunc_kernel_cudaERNS_18TensorIteratorBaseEENKUlvE_clEvENKUlvE1_clEvEUlN3c104HalfEE_St5arrayIPcLm2EEEEviT0_T1_,"",@"SHT_CUDA_INFO"
	.sectionflags	@""
	.align	4


	//----- nvinfo : EIATTR_CUDA_API_VERSION
	.align		4
        /*0000*/ 	.byte	0x04, 0x37
        /*0002*/ 	.short	(.L_1581 - .L_1580)
.L_1580:
        /*0004*/ 	.word	0x00000082


	//----- nvinfo : EIATTR_SW2861232_WAR
	.align		4
.L_1581:
        /*0008*/ 	.byte	0x01, 0x35
	.zero		2


	//----- nvinfo : EIATTR_PARAM_CBANK
	.align		4
        /*000c*/ 	.byte	0x04, 0x0a
        /*000e*/ 	.short	(.L_1583 - .L_1582)
	.align		4
.L_1582:
        /*0010*/ 	.word	index@(.nv.constant0._ZN2at6native29vectorized_elementwise_kernelILi4EZZZNS0_17trunc_kernel_cudaERNS_18TensorIteratorBaseEENKUlvE_clEvENKUlvE1_clEvEUlN3c104HalfEE_St5arrayIPcLm2EEEEviT0_T1_)
        /*0014*/ 	.short	0x0160
        /*0016*/ 	.short	0x0018


	//----- nvinfo : EIATTR_CBANK_PARAM_SIZE
	.align		4
.L_1583:
        /*0018*/ 	.byte	0x03, 0x19
        /*001a*/ 	.short	0x0018


	//----- nvinfo : EIATTR_KPARAM_INFO
	.align		4
        /*001c*/ 	.byte	0x04, 0x17
        /*001e*/ 	.short	(.L_1585 - .L_1584)
.L_1584:
        /*0020*/ 	.word	0x00000000
        /*0024*/ 	.short	0x0002
        /*0026*/ 	.short	0x0008
        /*0028*/ 	.byte	0x00, 0xf0, 0x41, 0x00


	//----- nvinfo : EIATTR_KPARAM_INFO
	.align		4
.L_1585:
        /*002c*/ 	.byte	0x04, 0x17
        /*002e*/ 	.short	(.L_1587 - .L_1586)
.L_1586:
        /*0030*/ 	.word	0x00000000
        /*0034*/ 	.short	0x0001
        /*0036*/ 	.short	0x0004
        /*0038*/ 	.byte	0x00, 0xf0, 0x05, 0x00


	//----- nvinfo : EIATTR_KPARAM_INFO
	.align		4
.L_1587:
        /*003c*/ 	.byte	0x04, 0x17
        /*003e*/ 	.short	(.L_1589 - .L_1588)
.L_1588:
        /*0040*/ 	.word	0x00000000
        /*0044*/ 	.short	0x0000
        /*0046*/ 	.short	0x0000
        /*0048*/ 	.byte	0x00, 0xf0, 0x11, 0x00


	//----- nvinfo : EIATTR_MAXREG_COUNT
	.align		4
.L_1589:
        /*004c*/ 	.byte	0x03, 0x1b
        /*004e*/ 	.short	0x00ff


	//----- nvinfo : EIATTR_MERCURY_ISA_VERSION
	.align		4
        /*0050*/ 	.byte	0x03, 0x5f
        /*0052*/ 	.short	0x0000


	//----- nvinfo : EIATTR_EXIT_INSTR_OFFSETS
	.align		4
        /*0054*/ 	.byte	0x04, 0x1c
        /*0056*/ 	.short	(.L_1591 - .L_1590)


	//   ....[0]....
.L_1590:
        /*0058*/ 	.word	0x00000250


	//   ....[1]....
        /*005c*/ 	.word	0x00000bd0


	//   ....[2]....
        /*0060*/ 	.word	0x00000c20


	//----- nvinfo : EIATTR_MAX_THREADS
	.align		4
.L_1591:
        /*0064*/ 	.byte	0x04, 0x05
        /*0066*/ 	.short	(.L_1593 - .L_1592)
.L_1592:
        /*0068*/ 	.word	0x00000080
        /*006c*/ 	.word	0x00000001
        /*0070*/ 	.word	0x00000001


	//----- nvinfo : EIATTR_CRS_STACK_SIZE
	.align		4
.L_1593:
        /*0074*/ 	.byte	0x04, 0x1e
        /*0076*/ 	.short	(.L_1595 - .L_1594)
.L_1594:
        /*0078*/ 	.word	0x00000000
.L_1595:


//--------------------- .nv.info._ZN2at6native29vectorized_elementwise_kernelILi8EZZZNS0_17trunc_kernel_cudaERNS_18TensorIteratorBaseEENKUlvE_clEvENKUlvE1_clEvEUlN3c104HalfEE_St5arrayIPcLm2EEEEviT0_T1_ --------------------------
	.section	.nv.info._ZN2at6native29vectorized_elementwise_kernelILi8EZZZNS0_17trunc_kernel_cudaERNS_18TensorIteratorBaseEENKUlvE_clEvENKUlvE1_clEvEUlN3c104HalfEE_St5arrayIPcLm2EEEEviT0_T1_,"",@"SHT_CUDA_INFO"
	.sectionflags	@""
	.align	4


	//----- nvinfo : EIATTR_CUDA_API_VERSION
	.align		4
        /*0000*/ 	.byte	0x04, 0x37
        /*0002*/ 	.short	(.L_1597 - .L_1596)
.L_1596:
        /*0004*/ 	.word	0x00000082


	//----- nvinfo : EIATTR_SW2861232_WAR
	.align		4
.L_1597:
        /*0008*/ 	.byte	0x01, 0x35
	.zero		2


	//----- nvinfo : EIATTR_PARAM_CBANK
	.align		4
        /*000c*/ 	.byte	0x04, 0x0a
        /*000e*/ 	.short	(.L_1599 - .L_1598)
	.align		4
.L_1598:
        /*0010*/ 	.word	index@(.nv.constant0._ZN2at6native29vectorized_elementwise_kernelILi8EZZZNS0_17trunc_kernel_cudaERNS_18TensorIteratorBaseEENKUlvE_clEvENKUlvE1_clEvEUlN3c104HalfEE_St5arrayIPcLm2EEEEviT0_T1_)
        /*0014*/ 	.short	0x0160
        /*0016*/ 	.short	0x0018


	//----- nvinfo : EIATTR_CBANK_PARAM_SIZE
	.align		4
.L_1599:
        /*0018*/ 	.byte	0x03, 0x19
        /*001a*/ 	.short	0x0018


	//----- nvinfo : EIATTR_KPARAM_INFO
	.align		4
        /*001c*/ 	.byte	0x04, 0x17
        /*001e*/ 	.short	(.L_1601 - .L_1600)
.L_1600:
        /*0020*/ 	.word	0x00000000
        /*0024*/ 	.short	0x0002
        /*0026*/ 	.short	0x0008
        /*0028*/ 	.byte	0x00, 0xf0, 0x41, 0x00


	//----- nvinfo : EIATTR_KPARAM_INFO
	.align		4
.L_1601:
        /*002c*/ 	.byte	0x04, 0x17
        /*002e*/ 	.short	(.L_1603 - .L_1602)
.L_1602:
        /*0030*/ 	.word	0x00000000
        /*0034*/ 	.short	0x0001
        /*0036*/ 	.short	0x0004
        /*0038*/ 	.byte	0x00, 0xf0, 0x05, 0x00


	//----- nvinfo : EIATTR_KPARAM_INFO
	.align		4
.L_1603:
        /*003c*/ 	.byte	0x04, 0x17
        /*003e*/ 	.short	(.L_1605 - .L_1604)
.L_1604:
        /*0040*/ 	.word	0x00000000
        /*0044*/ 	.short	0x0000
        /*0046*/ 	.short	0x0000
        /*0048*/ 	.byte	0x00, 0xf0, 0x11, 0x00


	//----- nvinfo : EIATTR_MAXREG_COUNT
	.align		4
.L_1605:
        /*004c*/ 	.byte	0x03, 0x1b
        /*004e*/ 	.short	0x00ff


	//----- nvinfo : EIATTR_MERCURY_ISA_VERSION
	.align		4
        /*0050*/ 	.byte	0x03, 0x5f
        /*0052*/ 	.short	0x0000


	//----- nvinfo : EIATTR_EXIT_INSTR_OFFSETS
	.align		4
        /*0054*/ 	.byte	0x04, 0x1c
        /*0056*/ 	.short	(.L_1607 - .L_1606)


	//   ....[0]....
.L_1606:
        /*0058*/ 	.word	0x00000010


	//----- nvinfo : EIATTR_MAX_THREADS
	.align		4
.L_1607:
        /*005c*/ 	.byte	0x04, 0x05
        /*005e*/ 	.short	(.L_1609 - .L_1608)
.L_1608:
        /*0060*/ 	.word	0x00000080
        /*0064*/ 	.word	0x00000001
        /*0068*/ 	.word	0x00000001
.L_1609:


//--------------------- .nv.info._ZN2at6native18elementwise_kernelILi128ELi4EZNS0_15gpu_kernel_implIZZZNS0_17trunc_kernel_cudaERNS_18TensorIteratorBaseEENKUlvE_clEvENKUlvE0_clEvEUlfE_EEvS4_RKT_EUliE_EEviT1_ --------------------------
	.section	.nv.info._ZN2at6native18elementwise_kernelILi128ELi4EZNS0_15gpu_kernel_implIZZZNS0_17trunc_kernel_cudaERNS_18TensorIteratorBaseEENKUlvE_clEvENKUlvE0_clEvEUlfE_EEvS4_RKT_EUliE_EEviT1_,"",@"SHT_CUDA_INFO"
	.sectionflags	@""
	.align	4


	//----- nvinfo : EIATTR_CUDA_API_VERSION
	.align		4
        /*0000*/ 	.byte	0x04, 0x37
        /*0002*/ 	.short	(.L_1611 - .L_1610)
.L_1610:
        /*0004*/ 	.word	0x00000082


	//----- nvinfo : EIATTR_SW2861232_WAR
	.align		4
.L_1611:
        /*0008*/ 	.byte	0x01, 0x35
	.zero		2


	//----- nvinfo : EIATTR_PARAM_CBANK
	.align		4
        /*000c*/ 	.byte	0x04, 0x0a
        /*000e*/ 	.short	(.L_1613 - .L_1612)
	.align		4
.L_1612:
        /*0010*/ 	.word	index@(.nv.constant0._ZN2at6native18elementwise_kernelILi128ELi4EZNS0_15gpu_kernel_implIZZZNS0_17trunc_kernel_cudaERNS_18TensorIteratorBaseEENKUlvE_clEvENKUlvE0_clEvEUlfE_EEvS4_RKT_EUliE_EEviT1_)
        /*0014*/ 	.short	0x0160
        /*0016*/ 	.short	0x0220


	//----- nvinfo : EIATTR_CBANK_PARAM_SIZE
	.align		4
.L_1613:
        /*0018*/ 	.byte	0x03, 0x19
        /*001a*/ 	.short	0x0220


	//----- nvinfo : EIATTR_KPARAM_INFO
	.align		4
        /*001c*/ 	.byte	0x04, 0x17
        /*001e*/ 	.short	(.L_1615 - .L_1614)
.L_1614:
        /*0020*/ 	.word	0x00000000
        /*0024*/ 	.short	0x0001
        /*0026*/ 	.short	0x0008
        /*0028*/ 	.byte	0x00, 0xf0, 0x61, 0x08


	//----- nvinfo : EIATTR_KPARAM_INFO
	.align		4
.L_1615:
        /*002c*/ 	.byte	0x04, 0x17
        /*002e*/ 	.short	(.L_1617 - .L_1616)
.L_1616:
        /*0030*/ 	.word	0x00000000
        /*0034*/ 	.short	0x0000
        /*0036*/ 	.short	0x0000
        /*0038*/ 	.byte	0x00, 0xf0, 0x11, 0x00


	//----- nvinfo : EIATTR_MAXREG_COUNT
	.align		4
.L_1617:
        /*003c*/ 	.byte	0x03, 0x1b
        /*003e*/ 	.short	0x0080


	//----- nvinfo : EIATTR_EXTERNS
	.align		4
        /*0040*/ 	.byte	0x04, 0x0f
        /*0042*/ 	.short	(.L_1619 - .L_1618)


	//   ....[0]....
	.align		4
.L_1618:
        /*0044*/ 	.word	index@(__assertfail)


	//----- nvinfo : EIATTR_MERCURY_ISA_VERSION
	.align		4
.L_1619:
        /*0048*/ 	.byte	0x03, 0x5f
        /*004a*/ 	.short	0x0000


	//----- nvinfo : EIATTR_SYSCALL_OFFSETS
	.align		4
        /*004c*/ 	.byte	0x04, 0x46
        /*004e*/ 	.short	(.L_1621 - .L_1620)


	//   ....[0]....
.L_1620:
        /*0050*/ 	.word	0x00001c50


	//   ....[1]....
        /*0054*/ 	.word	0x00002ad0


	//   ....[2]....
        /*0058*/ 	.word	0x00004770


	//   ....[3]....
        /*005c*/ 	.word	0x000055f0


	//   ....[4]....
        /*0060*/ 	.word	0x00007260


	//   ....[5]....
        /*0064*/ 	.word	0x000080e0


	//   ....[6]....
        /*0068*/ 	.word	0x00009d60


	//   ....[7]....
        /*006c*/ 	.word	0x0000abe0


	//----- nvinfo : EIATTR_EXIT_INSTR_OFFSETS
	.align		4
.L_1621:
        /*0070*/ 	.byte	0x04, 0x1c
        /*0072*/ 	.short	(.L_1623 - .L_1622)


	//   ....[0]....
.L_1622:
        /*0074*/ 	.word	0x00008180


	//   ....[1]....
        /*0078*/ 	.word	0x00009ee0


	//   ....[2]....
        /*007c*/ 	.word	0x00009f10


	//   ....[3]....
        /*0080*/ 	.word	0x00009fa0


	//   ....[4]....
        /*0084*/ 	.word	0x00009fd0


	//   ....[5]....
        /*0088*/ 	.word	0x0000a000


	//   ....[6]....
        /*008c*/ 	.word	0x0000a080


	//   ....[7]....
        /*0090*/ 	.word	0x0000a0b0


	//   ....[8]....
        /*0094*/ 	.word	0x0000a140


	//   ....[9]....
        /*0098*/ 	.word	0x0000a180


	//   ....[10]....
        /*009c*/ 	.word	0x0000a1c0


	//   ....[11]....
        /*00a0*/ 	.word	0x0000a280


	//   ....[12]....
        /*00a4*/ 	.word	0x0000a2d0


	//   ....[13]....
        /*00a8*/ 	.word	0x0000a450


	//   ....[14]....
        /*00ac*/ 	.word	0x0000a5a0


	//   ....[15]....
        /*00b0*/ 	.word	0x0000a5d0


	//   ....[16]....
        /*00b4*/ 	.word	0x0000a680


	//   ....[17]....
        /*00b8*/ 	.word	0x0000a7f0


	//   ....[18]....
        /*00bc*/ 	.word	0x0000a960


	//   ....[19]....
        /*00c0*/ 	.word	0x0000aab0


	//   ....[20]....
        /*00c4*/ 	.word	0x0000abf0


	//   ....[21]....
        /*00c8*/ 	.word	0x0000ac20


	//   ....[22]....
        /*00cc*/ 	.word	0x0000ac50


	//----- nvinfo : EIATTR_MAX_THREADS
	.align		4
.L_1623:
        /*00d0*/ 	.byte	0x04, 0x05
        /*00d2*/ 	.short	(.L_1625 - .L_1624)
.L_1624:
        /*00d4*/ 	.word	0x00000080
        /*00d8*/ 	.word	0x00000001
        /*00dc*/ 	.word	0x00000001


	//----- nvinfo : EIATTR_CRS_STACK_SIZE
	.align		4
.L_1625:
        /*00e0*/ 	.byte	0x04, 0x1e
        /*00e2*/ 	.short	(.L_1627 - .L_1626)
.L_1626:
        /*00e4*/ 	.word	0x00000000
.L_1627:


//--------------------- .nv.info._ZN2at6native27unrolled_elementwise_kernelIZZZNS0_17trunc_kernel_cudaERNS_18TensorIteratorBaseEENKUlvE_clEvENKUlvE0_clEvEUlfE_St5arrayIPcLm2EELi4E23TrivialOffsetCalculatorILi1EjESB_NS0_6memory12LoadWithCastILi1EEENSC_13StoreWithCastILi1EEEEEviT_T0_T2_T3_T4_T5_ --------------------------
	.section	.nv.info._ZN2at6native27unrolled_elementwise_kernelIZZZNS0_17trunc_kernel_cudaERNS_18TensorIteratorBaseEENKUlvE_clEvENKUlvE0_clEvEUlfE_St5arrayIPcLm2EELi4E23TrivialOffsetCalculatorILi1EjESB_NS0_6memory12LoadWithCastILi1EEENSC_13StoreWithCastILi1EEEEEviT_T0_T2_T3_T4_T5_,"",@"SHT_CUDA_INFO"
	.sectionflags	@""
	.align	4


	//----- nvinfo : EIATTR_CUDA_API_VERSION
	.align		4
        /*0000*/ 	.byte	0x04, 0x37
        /*0002*/ 	.short	(.L_1629 - .L_1628)
.L_1628:
        /*0004*/ 	.word	0x00000082


	//----- nvinfo : EIATTR_SW2861232_WAR
	.align		4
.L_1629:
        /*0008*/ 	.byte	0x01, 0x35
	.zero		2


	//----- nvinfo : EIATTR_PARAM_CBANK
	.align		4
        /*000c*/ 	.byte	0x04, 0x0a
        /*000e*/ 	.short	(.L_1631 - .L_1630)
	.align		4
.L_1630:
        /*0010*/ 	.word	index@(.nv.constant0._ZN2at6native27unrolled_elementwise_kernelIZZZNS0_17trunc_kernel_cudaERNS_18TensorIteratorBaseEENKUlvE_clEvENKUlvE0_clEvEUlfE_St5arrayIPcLm2EELi4E23TrivialOffsetCalculatorILi1EjESB_NS0_6memory12LoadWithCastILi1EEENSC_13StoreWithCastILi1EEEEEviT_T0_T2_T3_T4_T5_)
        /*0014*/ 	.short	0x0160
        /*0016*/ 	.short	0x002c


	//----- nvinfo : EIATTR_CBANK_PARAM_SIZE
	.align		4
.L_1631:
        /*0018*/ 	.byte	0x03, 0x19
        /*001a*/ 	.short	0x002c


	//----- nvinfo : EIATTR_KPARAM_INFO
	.align		4
        /*001c*/ 	.byte	0x04, 0x17
        /*001e*/ 	.short	(.L_1633 - .L_1632)
.L_1632:
        /*0020*/ 	.word	0x00000000
        /*0024*/ 	.short	0x0006
        /*0026*/ 	.short	0x0024
        /*0028*/ 	.byte	0x00, 0xf0, 0x21, 0x00


	//----- nvinfo : EIATTR_KPARAM_INFO
	.align		4
.L_1633:
        /*002c*/ 	.byte	0x04, 0x17
        /*002e*/ 	.short	(.L_1635 - .L_1634)
.L_1634:
        /*0030*/ 	.word	0x00000000
        /*0034*/ 	.short	0x0005
        /*0036*/ 	.short	0x001c
        /*0038*/ 	.byte	0x00, 0xf0, 0x21, 0x00


	//----- nvinfo : EIATTR_KPARAM_INFO
	.align		4
.L_1635:
        /*003c*/ 	.byte	0x04, 0x17
        /*003e*/ 	.short	(.L_1637 - .L_1636)
.L_1636:
        /*0040*/ 	.word	0x00000000
        /*0044*/ 	.short	0x0004
        /*0046*/ 	.short	0x0019
        /*0048*/ 	.byte	0x00, 0xf0, 0x05, 0x00


	//----- nvinfo : EIATTR_KPARAM_INFO
	.align		4
.L_1637:
        /*004c*/ 	.byte	0x04, 0x17
        /*004e*/ 	.short	(.L_1639 - .L_1638)
.L_1638:
        /*0050*/ 	.word	0x00000000
        /*0054*/ 	.short	0x0003
        /*0056*/ 	.short	0x0018
        /*0058*/ 	.byte	0x00, 0xf0, 0x05, 0x00


	//----- nvinfo : EIATTR_KPARAM_INFO
	.align		4
.L_1639:
        /*005c*/ 	.byte	0x04, 0x17
        /*005e*/ 	.short	(.L_1641 - .L_1640)
.L_1640:
        /*0060*/ 	.word	0x00000000
        /*0064*/ 	.short	0x0002
        /*0066*/ 	.short	0x0008
        /*0068*/ 	.byte	0x00, 0xf0, 0x41, 0x00


	//----- nvinfo : EIATTR_KPARAM_INFO
	.align		4
.L_1641:
        /*006c*/ 	.byte	0x04, 0x17
        /*006e*/ 	.short	(.L_1643 - .L_1642)
.L_1642:
        /*0070*/ 	.word	0x00000000
        /*0074*/ 	.short	0x0001
        /*0076*/ 	.short	0x0004
        /*0078*/ 	.byte	0x00, 0xf0, 0x05, 0x00


	//----- nvinfo : EIATTR_KPARAM_INFO
	.align		4
.L_1643:
        /*007c*/ 	.byte	0x04, 0x17
        /*007e*/ 	.short	(.L_1645 - .L_1644)
.L_1644:
        /*0080*/ 	.word	0x00000000
        /*0084*/ 	.short	0x0000
        /*0086*/ 	.short	0x0000
        /*0088*/ 	.byte	0x00, 0xf0, 0x11, 0x00


	//----- nvinfo : EIATTR_MAXREG_COUNT
	.align		4
.L_1645:
        /*008c*/ 	.byte	0x03, 0x1b
        /*008e*/ 	.short	0x00ff


	//----- nvinfo : EIATTR_EXTERNS
	.align		4
        /*0090*/ 	.byte	0x04, 0x0f
        /*0092*/ 	.short	(.L_1647 - .L_1646)


	//   ....[0]....
	.align		4
.L_1646:
        /*0094*/ 	.word	index@(__assertfail)


	//----- nvinfo : EIATTR_MERCURY_ISA_VERSION
	.align		4
.L_1647:
        /*0098*/ 	.byte	0x03, 0x5f
        /*009a*/ 	.short	0x0000


	//----- nvinfo : EIATTR_SYSCALL_OFFSETS
	.align		4
        /*009c*/ 	.byte	0x04, 0x46
        /*009e*/ 	.short	(.L_1649 - .L_1648)


	//   ....[0]....
.L_1648:
        /*00a0*/ 	.word	0x00000e50


	//   ....[1]....
        /*00a4*/ 	.word	0x00001cd0


	//   ....[2]....
        /*00a8*/ 	.word	0x00002b60


	//   ....[3]....
        /*00ac*/ 	.word	0x00003990


	//   ....[4]....
        /*00b0*/ 	.word	0x00004a50


	//   ....[5]....
        /*00b4*/ 	.word	0x00005950


	//   ....[6]....
        /*00b8*/ 	.word	0x00006810


	//   ....[7]....
        /*00bc*/ 	.word	0x000076e0


	//----- nvinfo : EIATTR_EXIT_INSTR_OFFSETS
	.align		4
.L_1649:
        /*00c0*/ 	.byte	0x04, 0x1c
        /*00c2*/ 	.short	(.L_1651 - .L_1650)


	//   ....[0]....
.L_1650:
        /*00c4*/ 	.word	0x000068b0


	//   ....[1]....
        /*00c8*/ 	.word	0x000069d0


	//   ....[2]....
        /*00cc*/ 	.word	0x00006a10


	//   ....[3]....
        /*00d0*/ 	.word	0x00006aa0


	//   ....[4]....
        /*00d4*/ 	.word	0x00006ad0


	//   ....[5]....
        /*00d8*/ 	.word	0x00006b00


	//   ....[6]....
        /*00dc*/ 	.word	0x00006b80


	//   ....[7]....
        /*00e0*/ 	.word	0x00006bb0


	//   ....[8]....
        /*00e4*/ 	.word	0x00006c40


	//   ....[9]....
        /*00e8*/ 	.word	0x00006c80


	//   ....[10]....
        /*00ec*/ 	.word	0x00006cc0


	//   ....[11]....
        /*00f0*/ 	.word	0x00006d80


	//   ....[12]....
        /*00f4*/ 	.word	0x00006dd0


	//   ....[13]....
        /*00f8*/ 	.word	0x00006f50


	//   ....[14]....
        /*00fc*/ 	.word	0x000070a0


	//   ....[15]....
        /*0100*/ 	.word	0x000070d0


	//   ....[16]....
        /*0104*/ 	.word	0x00007180


	//   ....[17]....
        /*0108*/ 	.word	0x000072f0


	//   ....[18]....
        /*010c*/ 	.word	0x00007460


	//   ....[19]....
        /*0110*/ 	.word	0x000075b0


	//   ....[20]....
        /*0114*/ 	.word	0x000076f0


	//   ....[21]....
        /*0118*/ 	.word	0x00007720


	//   ....[22]....
        /*011c*/ 	.word	0x00007750


	//----- nvinfo : EIATTR_MAX_THREADS
	.align		4
.L_1651:
        /*0120*/ 	.byte	0x04, 0x05
        /*0122*/ 	.short	(.L_1653 - .L_1652)
.L_1652:
        /*0124*/ 	.word	0x00000080
        /*0128*/ 	.word	0x00000001
        /*012c*/ 	.word	0x00000001


	//----- nvinfo : EIATTR_CRS_STACK_SIZE
	.align		4
.L_1653:
        /*0130*/ 	.byte	0x04, 0x1e
        /*0132*/ 	.short	(.L_1655 - .L_1654)
.L_1654:
        /*0134*/ 	.word	0x00000000
.L_1655:


//--------------------- .nv.info._ZN2at6native18elementwise_kernelILi128ELi2EZNS0_22gpu_kernel_impl_nocastIZZZNS0_17trunc_kernel_cudaERNS_18TensorIteratorBaseEENKUlvE_clEvENKUlvE0_clEvEUlfE_EEvS4_RKT_EUliE_EEviT1_ --------------------------
	.section	.nv.info._ZN2at6native18elementwise_kernelILi128ELi2EZNS0_22gpu_kernel_impl_nocastIZZZNS0_17trunc_kernel_cudaERNS_18TensorIteratorBaseEENKUlvE_clEvENKUlvE0_clEvEUlfE_EEvS4_RKT_EUliE_EEviT1_,"",@"SHT_CUDA_INFO"
	.sectionflags	@""
	.align	4


	//----- nvinfo : EIATTR_CUDA_API_VERSION
	.align		4
        /*0000*/ 	.byte	0x04, 0x37
        /*0002*/ 	.short	(.L_1657 - .L_1656)
.L_1656:
        /*0004*/ 	.word	0x00000082


	//----- nvinfo : EIATTR_SW2861232_WAR
	.align		4
.L_1657:
        /*0008*/ 	.byte	0x01, 0x35
	.zero		2


	//----- nvinfo : EIATTR_PARAM_CBANK
	.align		4
        /*000c*/ 	.byte	0x04, 0x0a
        /*000e*/ 	.short	(.L_1659 - .L_1658)
	.align		4
.L_1658:
        /*0010*/ 	.word	index@(.nv.constant0._ZN2at6native18elementwise_kernelILi128ELi2EZNS0_22gpu_kernel_impl_nocastIZZZNS0_17trunc_kernel_cudaERNS_18TensorIteratorBaseEENKUlvE_clEvENKUlvE0_clEvEUlfE_EEvS4_RKT_EUliE_EEviT1_)
        /*0014*/ 	.short	0x0160
        /*0016*/ 	.short	0x0220


	//----- nvinfo : EIATTR_CBANK_PARAM_SIZE
	.align		4
.L_1659:
        /*0018*/ 	.byte	0x03, 0x19
        /*001a*/ 	.short	0x0220


	//----- nvinfo : EIATTR_KPARAM_INFO
	.align		4
        /*001c*/ 	.byte	0x04, 0x17
        /*001e*/ 	.short	(.L_1661 - .L_1660)
.L_1660:
        /*0020*/ 	.word	0x00000000
        /*0024*/ 	.short	0x0001
        /*0026*/ 	.short	0x0008
        /*0028*/ 	.byte	0x00, 0xf0, 0x61, 0x08


	//----- nvinfo : EIATTR_KPARAM_INFO
	.align		4
.L_1661:
        /*002c*/ 	.byte	0x04, 0x17
        /*002e*/ 	.short	(.L_1663 - .L_1662)
.L_1662:
        /*0030*/ 	.word	0x00000000
        /*0034*/ 	.short	0x0000
        /*0036*/ 	.short	0x0000
        /*0038*/ 	.byte	0x00, 0xf0, 0x11, 0x00


	//----- nvinfo : EIATTR_MAXREG_COUNT
	.align		4
.L_1663:
        /*003c*/ 	.byte	0x03, 0x1b
        /*003e*/ 	.short	0x0080


	//----- nvinfo : EIATTR_MERCURY_ISA_VERSION
	.align		4
        /*0040*/ 	.byte	0x03, 0x5f
        /*0042*/ 	.short	0x0000


	//----- nvinfo : EIATTR_EXIT_INSTR_OFFSETS
	.align		4
        /*0044*/ 	.byte	0x04, 0x1c
        /*0046*/ 	.short	(.L_1665 - .L_1664)


	//   ....[0]....
.L_1664:
        /*0048*/ 	.word	0x00000f60


	//   ....[1]....
        /*004c*/ 	.word	0x00001e20


	//----- nvinfo : EIATTR_MAX_THREADS
	.align		4
.L_1665:
        /*0050*/ 	.byte	0x04, 0x05
        /*0052*/ 	.short	(.L_1667 - .L_1666)
.L_1666:
        /*0054*/ 	.word	0x00000080
        /*0058*/ 	.word	0x00000001
        /*005c*/ 	.word	0x00000001


	//----- nvinfo : EIATTR_CRS_STACK_SIZE
	.align		4
.L_1667:
        /*0060*/ 	.byte	0x04, 0x1e
        /*0062*/ 	.short	(.L_1669 - .L_1668)
.L_1668:
        /*0064*/ 	.word	0x00000000
.L_1669:


//--------------------- .nv.info._ZN2at6native27unrolled_elementwise_kernelIZZZNS0_17trunc_kernel_cudaERNS_18TensorIteratorBaseEENKUlvE_clEvENKUlvE0_clEvEUlfE_St5arrayIPcLm2EELi4E23TrivialOffsetCalculatorILi1EjESB_NS0_6memory15LoadWithoutCastENSC_16StoreWithoutCastEEEviT_T0_T2_T3_T4_T5_ --------------------------
	.section	.nv.info._ZN2at6native27unrolled_elementwise_kernelIZZZNS0_17trunc_kernel_cudaERNS_18TensorIteratorBaseEENKUlvE_clEvENKUlvE0_clEvEUlfE_St5arrayIPcLm2EELi4E23TrivialOffsetCalculatorILi1EjESB_NS0_6memory15LoadWithoutCastENSC_16StoreWithoutCastEEEviT_T0_T2_T3_T4_T5_,"",@"SHT_CUDA_INFO"
	.sectionflags	@""
	.align	4


	//----- nvinfo : EIATTR_CUDA_API_VERSION
	.align		4
        /*0000*/ 	.byte	0x04, 0x37
        /*0002*/ 	.short	(.L_1671 - .L_1670)
.L_1670:
        /*0004*/ 	.word	0x00000082


	//----- nvinfo : EIATTR_SW2861232_WAR
	.align		4
.L_1671:
        /*0008*/ 	.byte	0x01, 0x35
	.zero		2


	//----- nvinfo : EIATTR_PARAM_CBANK
	.align		4
        /*000c*/ 	.byte	0x04, 0x0a
        /*000e*/ 	.short	(.L_1673 - .L_1672)
	.align		4
.L_1672:
        /*0010*/ 	.word	index@(.nv.constant0._ZN2at6native27unrolled_elementwise_kernelIZZZNS0_17trunc_kernel_cudaERNS_18TensorIteratorBaseEENKUlvE_clEvENKUlvE0_clEvEUlfE_St5arrayIPcLm2EELi4E23TrivialOffsetCalculatorILi1EjESB_NS0_6memory15LoadWithoutCastENSC_16StoreWithoutCastEEEviT_T0_T2_T3_T4_T5_)
        /*0014*/ 	.short	0x0160
        /*0016*/ 	.short	0x001c


	//----- nvinfo : EIATTR_CBANK_PARAM_SIZE
	.align		4
.L_1673:
        /*0018*/ 	.byte	0x03, 0x19
        /*001a*/ 	.short	0x001c


	//----- nvinfo : EIATTR_KPARAM_INFO
	.align		4
        /*001c*/ 	.byte	0x04, 0x17
        /*001e*/ 	.short	(.L_1675 - .L_1674)
.L_1674:
        /*0020*/ 	.word	0x00000000
        /*0024*/ 	.short	0x0006
        /*0026*/ 	.short	0x001b
        /*0028*/ 	.byte	0x00, 0xf0, 0x05, 0x00


	//----- nvinfo : EIATTR_KPARAM_INFO
	.align		4
.L_1675:
        /*002c*/ 	.byte	0x04, 0x17
        /*002e*/ 	.short	(.L_1677 - .L_1676)
.L_1676:
        /*0030*/ 	.word	0x00000000
        /*0034*/ 	.short	0x0005
        /*0036*/ 	.short	0x001a
        /*0038*/ 	.byte	0x00, 0xf0, 0x05, 0x00


	//----- nvinfo : EIATTR_KPARAM_INFO
	.align		4
.L_1677:
        /*003c*/ 	.byte	0x04, 0x17
        /*003e*/ 	.short	(.L_1679 - .L_1678)
.L_1678:
        /*0040*/ 	.word	0x00000000
        /*0044*/ 	.short	0x0004
        /*0046*/ 	.short	0x0019
        /*0048*/ 	.byte	0x00, 0xf0, 0x05, 0x00


	//----- nvinfo : EIATTR_KPARAM_INFO
	.align		4
.L_1679:
        /*004c*/ 	.byte	0x04, 0x17
        /*004e*/ 	.short	(.L_1681 - .L_1680)
.L_1680:
        /*0050*/ 	.word	0x00000000
        /*0054*/ 	.short	0x0003
        /*0056*/ 	.short	0x0018
        /*0058*/ 	.byte	0x00, 0xf0, 0x05, 0x00


	//----- nvinfo : EIATTR_KPARAM_INFO
	.align		4
.L_1681:
        /*005c*/ 	.byte	0x04, 0x17
        /*005e*/ 	.short	(.L_1683 - .L_1682)
.L_1682:
        /*0060*/ 	.word	0x00000000
        /*0064*/ 	.short	0x0002
        /*0066*/ 	.short	0x0008
        /*0068*/ 	.byte	0x00, 0xf0, 0x41, 0x00


	//----- nvinfo : EIATTR_KPARAM_INFO
	.align		4
.L_1683:
        /*006c*/ 	.byte	0x04, 0x17
        /*006e*/ 	.short	(.L_1685 - .L_1684)
.L_1684:
        /*0070*/ 	.word	0x00000000
        /*0074*/ 	.short	0x0001
        /*0076*/ 	.short	0x0004
        /*0078*/ 	.byte	0x00, 0xf0, 0x05, 0x00


	//----- nvinfo : EIATTR_KPARAM_INFO
	.align		4
.L_1685:
        /*007c*/ 	.byte	0x04, 0x17
        /*007e*/ 	.short	(.L_1687 - .L_1686)
.L_1686:
        /*0080*/ 	.word	0x00000000
        /*0084*/ 	.short	0x0000
        /*0086*/ 	.short	0x0000
        /*0088*/ 	.byte	0x00, 0xf0, 0x11, 0x00


	//----- nvinfo : EIATTR_MAXREG_COUNT
	.align		4
.L_1687:
        /*008c*/ 	.byte	0x03, 0x1b
        /*008e*/ 	.short	0x00ff


	//----- nvinfo : EIATTR_MERCURY_ISA_VERSION
	.align		4
        /*0090*/ 	.byte	0x03, 0x5f
        /*0092*/ 	.short	0x0000


	//----- nvinfo : EIATTR_EXIT_INSTR_OFFSETS
	.align		4
        /*0094*/ 	.byte	0x04, 0x1c
        /*0096*/ 	.short	(.L_1689 - .L_1688)


	//   ....[0]....
.L_1688:
        /*0098*/ 	.word	0x00000400


	//   ....[1]....
        /*009c*/ 	.word	0x00000450


	//----- nvinfo : EIATTR_MAX_THREADS
	.align		4
.L_1689:
        /*00a0*/ 	.byte	0x04, 0x05
        /*00a2*/ 	.short	(.L_1691 - .L_1690)
.L_1690:
        /*00a4*/ 	.word	0x00000080
        /*00a8*/ 	.word	0x00000001
        /*00ac*/ 	.word	0x00000001


	//----- nvinfo : EIATTR_CRS_STACK_SIZE
	.align		4
.L_1691:
        /*00b0*/ 	.byte	0x04, 0x1e
        /*00b2*/ 	.short	(.L_1693 - .L_1692)
.L_1692:
        /*00b4*/ 	.word	0x00000000
.L_1693:


//--------------------- .nv.info._ZN2at6native29vectorized_elementwise_kernelILi2EZZZNS0_17trunc_kernel_cudaERNS_18TensorIteratorBaseEENKUlvE_clEvENKUlvE0_clEvEUlfE_St5arrayIPcLm2EEEEviT0_T1_ --------------------------
	.section	.nv.info._ZN2at6native29vectorized_elementwise_kernelILi2EZZZNS0_17trunc_kernel_cudaERNS_18TensorIteratorBaseEENKUlvE_clEvENKUlvE0_clEvEUlfE_St5arrayIPcLm2EEEEviT0_T1_,"",@"SHT_CUDA_INFO"
	.sectionflags	@""
	.align	4


	//----- nvinfo : EIATTR_CUDA_API_VERSION
	.align		4
        /*0000*/ 	.byte	0x04, 0x37
        /*0002*/ 	.short	(.L_1695 - .L_1694)
.L_1694:
        /*0004*/ 	.word	0x00000082


	//----- nvinfo : EIATTR_SW2861232_WAR
	.align		4
.L_1695:
        /*0008*/ 	.byte	0x01, 0x35
	.zero		2


	//----- nvinfo : EIATTR_PARAM_CBANK
	.align		4
        /*000c*/ 	.byte	0x04, 0x0a
        /*000e*/ 	.short	(.L_1697 - .L_1696)
	.align		4
.L_1696:
        /*0010*/ 	.word	index@(.nv.constant0._ZN2at6native29vectorized_elementwise_kernelILi2EZZZNS0_17trunc_kernel_cudaERNS_18TensorIteratorBaseEENKUlvE_clEvENKUlvE0_clEvEUlfE_St5arrayIPcLm2EEEEviT0_T1_)
        /*0014*/ 	.short	0x0160
        /*0016*/ 	.short	0x0018


	//----- nvinfo : EIATTR_CBANK_PARAM_SIZE
	.align		4
.L_1697:
        /*0018*/ 	.byte	0x03, 0x19
        /*001a*/ 	.short	0x0018


	//----- nvinfo : EIATTR_KPARAM_INFO
	.align		4
        /*001c*/ 	.byte	0x04, 0x17
        /*001e*/ 	.short	(.L_1699 - .L_1698)
.L_1698:
        /*0020*/ 	.word	0x00000000
        /*0024*/ 	.short	0x0002
        /*0026*/ 	.short	0x0008
        /*0028*/ 	.byte	0x00, 0xf0, 0x41, 0x00


	//----- nvinfo : EIATTR_KPARAM_INFO
	.align		4
.L_1699:
        /*002c*/ 	.byte	0x04, 0x17
        /*002e*/ 	.short	(.L_1701 - .L_1700)
.L_1700:
        /*0030*/ 	.word	0x00000000
        /*0034*/ 	.short	0x0001
        /*0036*/ 	.short	0x0004
        /*0038*/ 	.byte	0x00, 0xf0, 0x05, 0x00


	//----- nvinfo : EIATTR_KPARAM_INFO
	.align		4
.L_1701:
        /*003c*/ 	.byte	0x04, 0x17
        /*003e*/ 	.short	(.L_1703 - .L_1702)
.L_1702:
        /*0040*/ 	.word	0x00000000
        /*0044*/ 	.short	0x0000
        /*0046*/ 	.short	0x0000
        /*0048*/ 	.byte	0x00, 0xf0, 0x11, 0x00


	//----- nvinfo : EIATTR_MAXREG_COUNT
	.align		4
.L_1703:
        /*004c*/ 	.byte	0x03, 0x1b
        /*004e*/ 	.short	0x00ff


	//----- nvinfo : EIATTR_MERCURY_ISA_VERSION
	.align		4
        /*0050*/ 	.byte	0x03, 0x5f
        /*0052*/ 	.short	0x0000


	//----- nvinfo : EIATTR_EXIT_INSTR_OFFSETS
	.align		4
        /*0054*/ 	.byte	0x04, 0x1c
        /*0056*/ 	.short	(.L_1705 - .L_1704)


	//   ....[0]....
.L_1704:
        /*0058*/ 	.word	0x000001d0


	//   ....[1]....
        /*005c*/ 	.word	0x000009e0


	//   ....[2]....
        /*0060*/ 	.word	0x00000a30


	//----- nvinfo : EIATTR_MAX_THREADS
	.align		4
.L_1705:
        /*0064*/ 	.byte	0x04, 0x05
        /*0066*/ 	.short	(.L_1707 - .L_1706)
.L_1706:
        /*0068*/ 	.word	0x00000080
        /*006c*/ 	.word	0x00000001
        /*0070*/ 	.word	0x00000001


	//----- nvinfo : EIATTR_CRS_STACK_SIZE
	.align		4
.L_1707:
        /*0074*/ 	.byte	0x04, 0x1e
        /*0076*/ 	.short	(.L_1709 - .L_1708)
.L_1708:
        /*0078*/ 	.word	0x00000000
.L_1709:


//--------------------- .nv.info._ZN2at6native29vectorized_elementwise_kernelILi4EZZZNS0_17trunc_kernel_cudaERNS_18TensorIteratorBaseEENKUlvE_clEvENKUlvE0_clEvEUlfE_St5arrayIPcLm2EEEEviT0_T1_ --------------------------
	.section	.nv.info._ZN2at6native29vectorized_elementwise_kernelILi4EZZZNS0_17trunc_kernel_cudaERNS_18TensorIteratorBaseEENKUlvE_clEvENKUlvE0_clEvEUlfE_St5arrayIPcLm2EEEEviT0_T1_,"",@"SHT_CUDA_INFO"
	.sectionflags	@""
	.align	4


	//----- nvinfo : EIATTR_CUDA_API_VERSION
	.align		4
        /*0000*/ 	.byte	0x04, 0x37
        /*0002*/ 	.short	(.L_1711 - .L_1710)
.L_1710:
        /*0004*/ 	.word	0x00000082


	//----- nvinfo : EIATTR_SW2861232_WAR
	.align		4
.L_1711:
        /*0008*/ 	.byte	0x01, 0x35
	.zero		2


	//----- nvinfo : EIATTR_PARAM_CBANK
	.align		4
        /*000c*/ 	.byte	0x04, 0x0a
        /*000e*/ 	.short	(.L_1713 - .L_1712)
	.align		4
.L_1712:
        /*0010*/ 	.word	index@(.nv.constant0._ZN2at6native29vectorized_elementwise_kernelILi4EZZZNS0_17trunc_kernel_cudaERNS_18TensorIteratorBaseEENKUlvE_clEvENKUlvE0_clEvEUlfE_St5arrayIPcLm2EEEEviT0_T1_)
        /*0014*/ 	.short	0x0160
        /*0016*/ 	.short	0x0018


	//----- nvinfo : EIATTR_CBANK_PARAM_SIZE
	.align		4
.L_1713:
        /*0018*/ 	.byte	0x03, 0x19
        /*001a*/ 	.short	0x0018


	//----- nvinfo : EIATTR_KPARAM_INFO
	.align		4
        /*001c*/ 	.byte	0x04, 0x17
        /*001e*/ 	.short	(.L_1715 - .L_1714)
.L_1714:
        /*0020*/ 	.word	0x00000000
        /*0024*/ 	.short	0x0002
        /*0026*/ 	.short	0x0008
        /*0028*/ 	.byte	0x00, 0xf0, 0x41, 0x00


	//----- nvinfo : EIATTR_KPARAM_INFO
	.align		4
.L_1715:
        /*002c*/ 	.byte	0x04, 0x17
        /*002e*/ 	.short	(.L_1717 - .L_1716)
.L_1716:
        /*0030*/ 	.word	0x00000000
        /*0034*/ 	.short	0x0001
        /*0036*/ 	.short	0x0004
        /*0038*/ 	.byte	0x00, 0xf0, 0x05, 0x00


	//----- nvinfo : EIATTR_KPARAM_INFO
	.align		4
.L_1717:
        /*003c*/ 	.byte	0x04, 0x17
        /*003e*/ 	.short	(.L_1719 - .L_1718)
.L_1718:
        /*0040*/ 	.word	0x00000000
        /*0044*/ 	.short	0x0000
        /*0046*/ 	.short	0x0000
        /*0048*/ 	.byte	0x00, 0xf0, 0x11, 0x00


	//----- nvinfo : EIATTR_MAXREG_COUNT
	.align		4
.L_1719:
        /*004c*/ 	.byte	0x03, 0x1b
        /*004e*/ 	.short	0x00ff


	//----- nvinfo : EIATTR_MERCURY_ISA_VERSION
	.align		4
        /*0050*/ 	.byte	0x03, 0x5f
        /*0052*/ 	.short	0x0000


	//----- nvinfo : EIATTR_EXIT_INSTR_OFFSETS
	.align		4
        /*0054*/ 	.byte	0x04, 0x1c
        /*0056*/ 	.short	(.L_1721 - .L_1720)


	//   ....[0]....
.L_1720:
        /*0058*/ 	.word	0x00000190


	//   ....[1]....
        /*005c*/ 	.word	0x000009a0


	//   ....[2]....
        /*0060*/ 	.word	0x000009f0


	//----- nvinfo : EIATTR_MAX_THREADS
	.align		4
.L_1721:
        /*0064*/ 	.byte	0x04, 0x05
        /*0066*/ 	.short	(.L_1723 - .L_1722)
.L_1722:
        /*0068*/ 	.word	0x00000080
        /*006c*/ 	.word	0x00000001
        /*0070*/ 	.word	0x00000001


	//----- nvinfo : EIATTR_CRS_STACK_SIZE
	.align		4
.L_1723:
        /*0074*/ 	.byte	0x04, 0x1e
        /*0076*/ 	.short	(.L_1725 - .L_1724)
.L_1724:
        /*0078*/ 	.word	0x00000000
.L_1725:


//--------------------- .nv.info._ZN2at6native29vectorized_elementwise_kernelILi8EZZZNS0_17trunc_kernel_cudaERNS_18TensorIteratorBaseEENKUlvE_clEvENKUlvE0_clEvEUlfE_St5arrayIPcLm2EEEEviT0_T1_ --------------------------
	.section	.nv.info._ZN2at6native29vectorized_elementwise_kernelILi8EZZZNS0_17trunc_kernel_cudaERNS_18TensorIteratorBaseEENKUlvE_clEvENKUlvE0_clEvEUlfE_St5arrayIPcLm2EEEEviT0_T1_,"",@"SHT_CUDA_INFO"
	.sectionflags	@""
	.align	4


	//----- nvinfo : EIATTR_CUDA_API_VERSION
	.align		4
        /*0000*/ 	.byte	0x04, 0x37
        /*0002*/ 	.short	(.L_1727 - .L_1726)
.L_1726:
        /*0004*/ 	.word	0x00000082


	//----- nvinfo : EIATTR_SW2861232_WAR
	.align		4
.L_1727:
        /*0008*/ 	.byte	0x01, 0x35
	.zero		2


	//----- nvinfo : EIATTR_PARAM_CBANK
	.align		4
        /*000c*/ 	.byte	0x04, 0x0a
        /*000e*/ 	.short	(.L_1729 - .L_1728)
	.align		4
.L_1728:
        /*0010*/ 	.word	index@(.nv.constant0._ZN2at6native29vectorized_elementwise_kernelILi8EZZZNS0_17trunc_kernel_cudaERNS_18TensorIteratorBaseEENKUlvE_clEvENKUlvE0_clEvEUlfE_St5arrayIPcLm2EEEEviT0_T1_)
        /*0014*/ 	.short	0x0160
        /*0016*/ 	.short	0x0018


	//----- nvinfo : EIATTR_CBANK_PARAM_SIZE
	.align		4
.L_1729:
        /*0018*/ 	.byte	0x03, 0x19
        /*001a*/ 	.short	0x0018


	//----- nvinfo : EIATTR_KPARAM_INFO
	.align		4
        /*001c*/ 	.byte	0x04, 0x17
        /*001e*/ 	.short	(.L_1731 - .L_1730)
.L_1730:
        /*0020*/ 	.word	0x00000000
        /*0024*/ 	.short	0x0002
        /*0026*/ 	.short	0x0008
        /*0028*/ 	.byte	0x00, 0xf0, 0x41, 0x00


	//----- nvinfo : EIATTR_KPARAM_INFO
	.align		4
.L_1731:
        /*002c*/ 	.byte	0x04, 0x17
        /*002e*/ 	.short	(.L_1733 - .L_1732)
.L_1732:
        /*0030*/ 	.word	0x00000000
        /*0034*/ 	.short	0x0001
        /*0036*/ 	.short	0x0004
        /*0038*/ 	.byte	0x00, 0xf0, 0x05, 0x00


	//----- nvinfo : EIATTR_KPARAM_INFO
	.align		4
.L_1733:
        /*003c*/ 	.byte	0x04, 0x17
        /*003e*/ 	.short	(.L_1735 - .L_1734)
.L_1734:
        /*0040*/ 	.word	0x00000000
        /*0044*/ 	.short	0x0000
        /*0046*/ 	.short	0x0000
        /*0048*/ 	.byte	0x00, 0xf0, 0x11, 0x00


	//----- nvinfo : EIATTR_MAXREG_COUNT
	.align		4
.L_1735:
        /*004c*/ 	.byte	0x03, 0x1b
        /*004e*/ 	.short	0x00ff


	//----- nvinfo : EIATTR_MERCURY_ISA_VERSION
	.align		4
        /*0050*/ 	.byte	0x03, 0x5f
        /*0052*/ 	.short	0x0000


	//----- nvinfo : EIATTR_EXIT_INSTR_OFFSETS
	.align		4
        /*0054*/ 	.byte	0x04, 0x1c
        /*0056*/ 	.short	(.L_1737 - .L_1736)


	//   ....[0]....
.L_1736:
        /*0058*/ 	.word	0x00000010


	//----- nvinfo : EIATTR_MAX_THREADS
	.align		4
.L_1737:
        /*005c*/ 	.byte	0x04, 0x05
        /*005e*/ 	.short	(.L_1739 - .L_1738)
.L_1738:
        /*0060*/ 	.word	0x00000080
        /*0064*/ 	.word	0x00000001
        /*0068*/ 	.word	0x00000001
.L_1739:


//--------------------- .nv.info._ZN2at6native18elementwise_kernelILi128ELi4EZNS0_15gpu_kernel_implIZZZNS0_17trunc_kernel_cudaERNS_18TensorIteratorBaseEENKUlvE_clEvENKUlvE_clEvEUldE_EEvS4_RKT_EUliE_EEviT1_ --------------------------
	.section	.nv.info._ZN2at6native18elementwise_kernelILi128ELi4EZNS0_15gpu_kernel_implIZZZNS0_17trunc_kernel_cudaERNS_18TensorIteratorBaseEENKUlvE_clEvENKUlvE_clEvEUldE_EEvS4_RKT_EUliE_EEviT1_,"",@"SHT_CUDA_INFO"
	.sectionflags	@""
	.align	4


	//----- nvinfo : EIATTR_CUDA_API_VERSION
	.align		4
        /*0000*/ 	.byte	0x04, 0x37
        /*0002*/ 	.short	(.L_1741 - .L_1740)
.L_1740:
        /*0004*/ 	.word	0x00000082


	//----- nvinfo : EIATTR_SW2861232_WAR
	.align		4
.L_1741:
        /*0008*/ 	.byte	0x01, 0x35
	.zero		2


	//----- nvinfo : EIATTR_PARAM_CBANK
	.align		4
        /*000c*/ 	.byte	0x04, 0x0a
        /*000e*/ 	.short	(.L_1743 - .L_1742)
	.align		4
.L_1742:
        /*0010*/ 	.word	index@(.nv.constant0._ZN2at6native18elementwise_kernelILi128ELi4EZNS0_15gpu_kernel_implIZZZNS0_17trunc_kernel_cudaERNS_18TensorIteratorBaseEENKUlvE_clEvENKUlvE_clEvEUldE_EEvS4_RKT_EUliE_EEviT1_)
        /*0014*/ 	.short	0x0160
        /*0016*/ 	.short	0x0220


	//----- nvinfo : EIATTR_CBANK_PARAM_SIZE
	.align		4
.L_1743:
        /*0018*/ 	.byte	0x03, 0x19
        /*001a*/ 	.short	0x0220


	//----- nvinfo : EIATTR_KPARAM_INFO
	.align		4
        /*001c*/ 	.byte	0x04, 0x17
        /*001e*/ 	.short	(.L_1745 - .L_1744)
.L_1744:
        /*0020*/ 	.word	0x00000000
        /*0024*/ 	.short	0x0001
        /*0026*/ 	.short	0x0008
        /*0028*/ 	.byte	0x00, 0xf0, 0x61, 0x08


	//----- nvinfo : EIATTR_KPARAM_INFO
	.align		4
.L_1745:
        /*002c*/ 	.byte	0x04, 0x17
        /*002e*/ 	.short	(.L_1747 - .L_1746)
.L_1746:
        /*0030*/ 	.word	0x00000000
        /*0034*/ 	.short	0x0000
        /*0036*/ 	.short	0x0000
        /*0038*/ 	.byte	0x00, 0xf0, 0x11, 0x00


	//----- nvinfo : EIATTR_MAXREG_COUNT
	.align		4
.L_1747:
        /*003c*/ 	.byte	0x03, 0x1b
        /*003e*/ 	.short	0x0080


	//----- nvinfo : EIATTR_EXTERNS
	.align		4
        /*0040*/ 	.byte	0x04, 0x0f
        /*0042*/ 	.short	(.L_1749 - .L_1748)


	//   ....[0]....
	.align		4
.L_1748:
        /*0044*/ 	.word	index@(__assertfail)


	//----- nvinfo : EIATTR_MERCURY_ISA_VERSION
	.align		4
.L_1749:
        /*0048*/ 	.byte	0x03, 0x5f
        /*004a*/ 	.short	0x0000


	//----- nvinfo : EIATTR_SYSCALL_OFFSETS
	.align		4
        /*004c*/ 	.byte	0x04, 0x46
        /*004e*/ 	.short	(.L_1751 - .L_1750)


	//   ....[0]....
.L_1750:
        /*0050*/ 	.word	0x00001d90


	//   ....[1]....
        /*0054*/ 	.word	0x00002db0


	//   ....[2]....
        /*0058*/ 	.word	0x00004b90


	//   ....[3]....
        /*005c*/ 	.word	0x00005bb0


	//   ....[4]....
        /*0060*/ 	.word	0x00007960


	//   ....[5]....
        /*0064*/ 	.word	0x00008980


	//   ....[6]....
        /*0068*/ 	.word	0x0000a740


	//   ....[7]....
        /*006c*/ 	.word	0x0000b760


	//----- nvinfo : EIATTR_EXIT_INSTR_OFFSETS
	.align		4
.L_1751:
        /*0070*/ 	.byte	0x04, 0x1c
        /*0072*/ 	.short	(.L_1753 - .L_1752)


	//   ....[0]....
.L_1752:
        /*0074*/ 	.word	0x00008a20


	//   ....[1]....
        /*0078*/ 	.word	0x0000a8b0


	//   ....[2]....
        /*007c*/ 	.word	0x0000a8f0


	//   ....[3]....
        /*0080*/ 	.word	0x0000a980


	//   ....[4]....
        /*0084*/ 	.word	0x0000a9b0


	//   ....[5]....
        /*0088*/ 	.word	0x0000a9e0


	//   ....[6]....
        /*008c*/ 	.word	0x0000aa90


	//   ....[7]....
        /*0090*/ 	.word	0x0000aaf0


	//   ....[8]....
        /*0094*/ 	.word	0x0000abb0


	//   ....[9]....
        /*0098*/ 	.word	0x0000ac20


	//   ....[10]....
        /*009c*/ 	.word	0x0000ac40


	//   ....[11]....
        /*00a0*/ 	.word	0x0000ad00


	//   ....[12]....
        /*00a4*/ 	.word	0x0000ad30


	//   ....[13]....
        /*00a8*/ 	.word	0x0000aee0


	//   ....[14]....
        /*00ac*/ 	.word	0x0000b060


	//   ....[15]....
        /*00b0*/ 	.word	0x0000b0c0


	//   ....[16]....
        /*00b4*/ 	.word	0x0000b170


	//   ....[17]....
        /*00b8*/ 	.word	0x0000b310


	//   ....[18]....
        /*00bc*/ 	.word	0x0000b4b0


	//   ....[19]....
        /*00c0*/ 	.word	0x0000b630


	//   ....[20]....
        /*00c4*/ 	.word	0x0000b770


	//   ....[21]....
        /*00c8*/ 	.word	0x0000b7a0


	//   ....[22]....
        /*00cc*/ 	.word	0x0000b7d0


	//----- nvinfo : EIATTR_MAX_THREADS
	.align		4
.L_1753:
        /*00d0*/ 	.byte	0x04, 0x05
        /*00d2*/ 	.short	(.L_1755 - .L_1754)
.L_1754:
        /*00d4*/ 	.word	0x00000080
        /*00d8*/ 	.word	0x00000001
        /*00dc*/ 	.word	0x00000001


	//----- nvinfo : EIATTR_CRS_STACK_SIZE
	.align		4
.L_1755:
        /*00e0*/ 	.byte	0x04, 0x1e
        /*00e2*/ 	.short	(.L_1757 - .L_1756)
.L_1756:
        /*00e4*/ 	.word	0x00000000
.L_1757:


//--------------------- .nv.info._ZN2at6native27unrolled_elementwise_kernelIZZZNS0_17trunc_kernel_cudaERNS_18TensorIteratorBaseEENKUlvE_clEvENKUlvE_clEvEUldE_St5arrayIPcLm2EELi4E23TrivialOffsetCalculatorILi1EjESB_NS0_6memory12LoadWithCastILi1EEENSC_13StoreWithCastILi1EEEEEviT_T0_T2_T3_T4_T5_ --------------------------
	.section	.nv.info._ZN2at6native27unrolled_elementwise_kernelIZZZNS0_17trunc_kernel_cudaERNS_18TensorIteratorBaseEENKUlvE_clEvENKUlvE_clEvEUldE_St5arrayIPcLm2EELi4E23TrivialOffsetCalculatorILi1EjESB_NS0_6memory12LoadWithCastILi1EEENSC_13StoreWithCastILi1EEEEEviT_T0_T2_T3_T4_T5_,"",@"SHT_CUDA_INFO"
	.sectionflags	@""
	.align	4


	//----- nvinfo : EIATTR_CUDA_API_VERSION
	.align		4
        /*0000*/ 	.byte	0x04, 0x37
        /*0002*/ 	.short	(.L_1759 - .L_1758)
.L_1758:
        /*0004*/ 	.word	0x00000082


	//----- nvinfo : EIATTR_SW2861232_WAR
	.align		4
.L_1759:
        /*0008*/ 	.byte	0x01, 0x35
	.zero		2


	//----- nvinfo : EIATTR_PARAM_CBANK
	.align		4
        /*000c*/ 	.byte	0x04, 0x0a
        /*000e*/ 	.short	(.L_1761 - .L_1760)
	.align		4
.L_1760:
        /*0010*/ 	.word	index@(.nv.constant0._ZN2at6native27unrolled_elementwise_kernelIZZZNS0_17trunc_kernel_cudaERNS_18TensorIteratorBaseEENKUlvE_clEvENKUlvE_clEvEUldE_St5arrayIPcLm2EELi4E23TrivialOffsetCalculatorILi1EjESB_NS0_6memory12LoadWithCastILi1EEENSC_13StoreWithCastILi1EEEEEviT_T0_T2_T3_T4_T5_)
        /*0014*/ 	.short	0x0160
        /*0016*/ 	.short	0x002c


	//----- nvinfo : EIATTR_CBANK_PARAM_SIZE
	.align		4
.L_1761:
        /*0018*/ 	.byte	0x03, 0x19
        /*001a*/ 	.short	0x002c


	//----- nvinfo : EIATTR_KPARAM_INFO
	.align		4
        /*001c*/ 	.byte	0x04, 0x17
        /*001e*/ 	.short	(.L_1763 - .L_1762)
.L_1762:
        /*0020*/ 	.word	0x00000000
        /*0024*/ 	.short	0x0006
        /*0026*/ 	.short	0x0024
        /*0028*/ 	.byte	0x00, 0xf0, 0x21, 0x00


	//----- nvinfo : EIATTR_KPARAM_INFO
	.align		4
.L_1763:
        /*002c*/ 	.byte	0x04, 0x17
        /*002e*/ 	.short	(.L_1765 - .L_1764)
.L_1764:
        /*0030*/ 	.word	0x00000000
        /*0034*/ 	.short	0x0005
        /*0036*/ 	.short	0x001c
        /*0038*/ 	.byte	0x00, 0xf0, 0x21, 0x00


	//----- nvinfo : EIATTR_KPARAM_INFO
	.align		4
.L_1765:
        /*003c*/ 	.byte	0x04, 0x17
        /*003e*/ 	.short	(.L_1767 - .L_1766)
.L_1766:
        /*0040*/ 	.word	0x00000000
        /*0044*/ 	.short	0x0004
        /*0046*/ 	.short	0x0019
        /*0048*/ 	.byte	0x00, 0xf0, 0x05, 0x00


	//----- nvinfo : EIATTR_KPARAM_INFO
	.align		4
.L_1767:
        /*004c*/ 	.byte	0x04, 0x17
        /*004e*/ 	.short	(.L_1769 - .L_1768)
.L_1768:
        /*0050*/ 	.word	0x00000000
        /*0054*/ 	.short	0x0003
        /*0056*/ 	.short	0x0018
        /*0058*/ 	.byte	0x00, 0xf0, 0x05, 0x00


	//----- nvinfo : EIATTR_KPARAM_INFO
	.align		4
.L_1769:
        /*005c*/ 	.byte	0x04, 0x17
        /*005e*/ 	.short	(.L_1771 - .L_1770)
.L_1770:
        /*0060*/ 	.word	0x00000000
        /*0064*/ 	.short	0x0002
        /*0066*/ 	.short	0x0008
        /*0068*/ 	.byte	0x00, 0xf0, 0x41, 0x00


	//----- nvinfo : EIATTR_KPARAM_INFO
	.align		4
.L_1771:
        /*006c*/ 	.byte	0x04, 0x17
        /*006e*/ 	.short	(.L_1773 - .L_1772)
.L_1772:
        /*0070*/ 	.word	0x00000000
        /*0074*/ 	.short	0x0001
        /*0076*/ 	.short	0x0004
        /*0078*/ 	.byte	0x00, 0xf0, 0x05, 0x00


	//----- nvinfo : EIATTR_KPARAM_INFO
	.align		4
.L_1773:
        /*007c*/ 	.byte	0x04, 0x17
        /*007e*/ 	.short	(.L_1775 - .L_1774)
.L_1774:
        /*0080*/ 	.word	0x00000000
        /*0084*/ 	.short	0x0000
        /*0086*/ 	.short	0x0000
        /*0088*/ 	.byte	0x00, 0xf0, 0x11, 0x00


	//----- nvinfo : EIATTR_MAXREG_COUNT
	.align		4
.L_1775:
        /*008c*/ 	.byte	0x03, 0x1b
        /*008e*/ 	.short	0x00ff


	//----- nvinfo : EIATTR_EXTERNS
	.align		4
        /*0090*/ 	.byte	0x04, 0x0f
        /*0092*/ 	.short	(.L_1777 - .L_1776)


	//   ....[0]....
	.align		4
.L_1776:
        /*0094*/ 	.word	index@(__assertfail)


	//----- nvinfo : EIATTR_MERCURY_ISA_VERSION
	.align		4
.L_1777:
        /*0098*/ 	.byte	0x03, 0x5f
        /*009a*/ 	.short	0x0000


	//----- nvinfo : EIATTR_SYSCALL_OFFSETS
	.align		4
        /*009c*/ 	.byte	0x04, 0x46
        /*009e*/ 	.short	(.L_1779 - .L_1778)


	//   ....[0]....
.L_1778:
        /*00a0*/ 	.word	0x00000f90


	//   ....[1]....
        /*00a4*/ 	.word	0x00001f40


	//   ....[2]....
        /*00a8*/ 	.word	0x00002f00


	//   ....[3]....
        /*00ac*/ 	.word	0x00003e90


	//   ....[4]....
        /*00b0*/ 	.word	0x000050e0


	//   ....[5]....
        /*00b4*/ 	.word	0x00006170


	//   ....[6]....
        /*00b8*/ 	.word	0x000071c0


	//   ....[7]....
        /*00bc*/ 	.word	0x00008230


	//----- nvinfo : EIATTR_EXIT_INSTR_OFFSETS
	.align		4
.L_1779:
        /*00c0*/ 	.byte	0x04, 0x1c
        /*00c2*/ 	.short	(.L_1781 - .L_1780)


	//   ....[0]....
.L_1780:
        /*00c4*/ 	.word	0x00007260


	//   ....[1]....
        /*00c8*/ 	.word	0x00007380


	//   ....[2]....
        /*00cc*/ 	.word	0x000073c0


	//   ....[3]....
        /*00d0*/ 	.word	0x00007450


	//   ....[4]....
        /*00d4*/ 	.word	0x00007480


	//   ....[5]....
        /*00d8*/ 	.word	0x000074b0


	//   ....[6]....
        /*00dc*/ 	.word	0x00007560


	//   ....[7]....
        /*00e0*/ 	.word	0x000075c0


	//   ....[8]....
        /*00e4*/ 	.word	0x00007680


	//   ....[9]....
        /*00e8*/ 	.word	0x000076f0


	//   ....[10]....
        /*00ec*/ 	.word	0x00007710


	//   ....[11]....
        /*00f0*/ 	.word	0x000077d0


	//   ....[12]....
        /*00f4*/ 	.word	0x00007800


	//   ....[13]....
        /*00f8*/ 	.word	0x000079b0


	//   ....[14]....
        /*00fc*/ 	.word	0x00007b30


	//   ....[15]....
        /*0100*/ 	.word	0x00007b90


	//   ....[16]....
        /*0104*/ 	.word	0x00007c40


	//   ....[17]....
        /*0108*/ 	.word	0x00007de0


	//   ....[18]....
        /*010c*/ 	.word	0x00007f80


	//   ....[19]....
        /*0110*/ 	.word	0x00008100


	//   ....[20]....
        /*0114*/ 	.word	0x00008240


	//   ....[21]....
        /*0118*/ 	.word	0x00008270


	//   ....[22]....
        /*011c*/ 	.word	0x000082a0


	//----- nvinfo : EIATTR_MAX_THREADS
	.align		4
.L_1781:
        /*0120*/ 	.byte	0x04, 0x05
        /*0122*/ 	.short	(.L_1783 - .L_1782)
.L_1782:
        /*0124*/ 	.word	0x00000080
        /*0128*/ 	.word	0x00000001
        /*012c*/ 	.word	0x00000001


	//----- nvinfo : EIATTR_CRS_STACK_SIZE
	.align		4
.L_1783:
        /*0130*/ 	.byte	0x04, 0x1e
        /*0132*/ 	.short	(.L_1785 - .L_1784)
.L_1784:
        /*0134*/ 	.word	0x00000000
.L_1785:


//--------------------- .nv.info._ZN2at6native18elementwise_kernelILi128ELi2EZNS0_22gpu_kernel_impl_nocastIZZZNS0_17trunc_kernel_cudaERNS_18TensorIteratorBaseEENKUlvE_clEvENKUlvE_clEvEUldE_EEvS4_RKT_EUliE_EEviT1_ --------------------------
	.section	.nv.info._ZN2at6native18elementwise_kernelILi128ELi2EZNS0_22gpu_kernel_impl_nocastIZZZNS0_17trunc_kernel_cudaERNS_18TensorIteratorBaseEENKUlvE_clEvENKUlvE_clEvEUldE_EEvS4_RKT_EUliE_EEviT1_,"",@"SHT_CUDA_INFO"
	.sectionflags	@""
	.align	4


	//----- nvinfo : EIATTR_CUDA_API_VERSION
	.align		4
        /*0000*/ 	.byte	0x04, 0x37
        /*0002*/ 	.short	(.L_1787 - .L_1786)
.L_1786:
        /*0004*/ 	.word	0x00000082


	//----- nvinfo : EIATTR_SW2861232_WAR
	.align		4
.L_1787:
        /*0008*/ 	.byte	0x01, 0x35
	.zero		2


	//----- nvinfo : EIATTR_PARAM_CBANK
	.align		4
        /*000c*/ 	.byte	0x04, 0x0a
        /*000e*/ 	.short	(.L_1789 - .L_1788)
	.align		4
.L_1788:
        /*0010*/ 	.word	index@(.nv.constant0._ZN2at6native18elementwise_kernelILi128ELi2EZNS0_22gpu_kernel_impl_nocastIZZZNS0_17trunc_kernel_cudaERNS_18TensorIteratorBaseEENKUlvE_clEvENKUlvE_clEvEUldE_EEvS4_RKT_EUliE_EEviT1_)
        /*0014*/ 	.short	0x0160
        /*0016*/ 	.short	0x0220


	//----- nvinfo : EIATTR_CBANK_PARAM_SIZE
	.align		4
.L_1789:
        /*0018*/ 	.byte	0x03, 0x19
        /*001a*/ 	.short	0x0220


	//----- nvinfo : EIATTR_KPARAM_INFO
	.align		4
        /*001c*/ 	.byte	0x04, 0x17
        /*001e*/ 	.short	(.L_1791 - .L_1790)
.L_1790:
        /*0020*/ 	.word	0x00000000
        /*0024*/ 	.short	0x0001
        /*0026*/ 	.short	0x0008
        /*0028*/ 	.byte	0x00, 0xf0, 0x61, 0x08


	//----- nvinfo : EIATTR_KPARAM_INFO
	.align		4
.L_1791:
        /*002c*/ 	.byte	0x04, 0x17
        /*002e*/ 	.short	(.L_1793 - .L_1792)
.L_1792:
        /*0030*/ 	.word	0x00000000
        /*0034*/ 	.short	0x0000
        /*0036*/ 	.short	0x0000
        /*0038*/ 	.byte	0x00, 0xf0, 0x11, 0x00


	//----- nvinfo : EIATTR_MAXREG_COUNT
	.align		4
.L_1793:
        /*003c*/ 	.byte	0x03, 0x1b
        /*003e*/ 	.short	0x0080


	//----- nvinfo : EIATTR_MERCURY_ISA_VERSION
	.align		4
        /*0040*/ 	.byte	0x03, 0x5f
        /*0042*/ 	.short	0x0000


	//----- nvinfo : EIATTR_EXIT_INSTR_OFFSETS
	.align		4
        /*0044*/ 	.byte	0x04, 0x1c
        /*0046*/ 	.short	(.L_1795 - .L_1794)


	//   ....[0]....
.L_1794:
        /*0048*/ 	.word	0x00000f60


	//   ....[1]....
        /*004c*/ 	.word	0x00001e20


	//----- nvinfo : EIATTR_MAX_THREADS
	.align		4
.L_1795:
        /*0050*/ 	.byte	0x04, 0x05
        /*0052*/ 	.short	(.L_1797 - .L_1796)
.L_1796:
        /*0054*/ 	.word	0x00000080
        /*0058*/ 	.word	0x00000001
        /*005c*/ 	.word	0x00000001


	//----- nvinfo : EIATTR_CRS_STACK_SIZE
	.align		4
.L_1797:
        /*0060*/ 	.byte	0x04, 0x1e
        /*0062*/ 	.short	(.L_1799 - .L_1798)
.L_1798:
        /*0064*/ 	.word	0x00000000
.L_1799:


//--------------------- .nv.info._ZN2at6native27unrolled_elementwise_kernelIZZZNS0_17trunc_kernel_cudaERNS_18TensorIteratorBaseEENKUlvE_clEvENKUlvE_clEvEUldE_St5arrayIPcLm2EELi4E23TrivialOffsetCalculatorILi1EjESB_NS0_6memory15LoadWithoutCastENSC_16StoreWithoutCastEEEviT_T0_T2_T3_T4_T5_ --------------------------
	.section	.nv.info._ZN2at6native27unrolled_elementwise_kernelIZZZNS0_17trunc_kernel_cudaERNS_18TensorIteratorBaseEENKUlvE_clEvENKUlvE_clEvEUldE_St5arrayIPcLm2EELi4E23TrivialOffsetCalculatorILi1EjESB_NS0_6memory15LoadWithoutCastENSC_16StoreWithoutCastEEEviT_T0_T2_T3_T4_T5_,"",@"SHT_CUDA_INFO"
	.sectionflags	@""
	.align	4


	//----- nvinfo : EIATTR_CUDA_API_VERSION
	.align		4
        /*0000*/ 	.byte	0x04, 0x37
        /*0002*/ 	.short	(.L_1801 - .L_1800)
.L_1800:
        /*0004*/ 	.word	0x00000082


	//----- nvinfo : EIATTR_SW2861232_WAR
	.align		4
.L_1801:
        /*0008*/ 	.byte	0x01, 0x35
	.zero		2


	//----- nvinfo : EIATTR_PARAM_CBANK
	.align		4
        /*000c*/ 	.byte	0x04, 0x0a
        /*000e*/ 	.short	(.L_1803 - .L_1802)
	.align		4
.L_1802:
        /*0010*/ 	.word	index@(.nv.constant0._ZN2at6native27unrolled_elementwise_kernelIZZZNS0_17trunc_kernel_cudaERNS_18TensorIteratorBaseEENKUlvE_clEvENKUlvE_clEvEUldE_St5arrayIPcLm2EELi4E23TrivialOffsetCalculatorILi1EjESB_NS0_6memory15LoadWithoutCastENSC_16StoreWithoutCastEEEviT_T0_T2_T3_T4_T5_)
        /*0014*/ 	.short	0x0160
        /*0016*/ 	.short	0x001c


	//----- nvinfo : EIATTR_CBANK_PARAM_SIZE
	.align		4
.L_1803:
        /*0018*/ 	.byte	0x03, 0x19
        /*001a*/ 	.short	0x001c


	//----- nvinfo : EIATTR_KPARAM_INFO
	.align		4
        /*001c*/ 	.byte	0x04, 0x17
        /*001e*/ 	.short	(.L_1805 - .L_1804)
.L_1804:
        /*0020*/ 	.word	0x00000000
        /*0024*/ 	.short	0x0006
        /*0026*/ 	.short	0x001b
        /*0028*/ 	.byte	0x00, 0xf0, 0x05, 0x00


	//----- nvinfo : EIATTR_KPARAM_INFO
	.align		4
.L_1805:
        /*002c*/ 	.byte	0x04, 0x17
        /*002e*/ 	.short	(.L_1807 - .L_1806)
.L_1806:
        /*0030*/ 	.word	0x00000000
        /*0034*/ 	.short	0x0005
        /*0036*/ 	.short	0x001a
        /*0038*/ 	.byte	0x00, 0xf0, 0x05, 0x00


	//----- nvinfo : EIATTR_KPARAM_INFO
	.align		4
.L_1807:
        /*003c*/ 	.byte	0x04, 0x17
        /*003e*/ 	.short	(.L_1809 - .L_1808)
.L_1808:
        /*0040*/ 	.word	0x00000000
        /*0044*/ 	.short	0x0004
        /*0046*/ 	.short	0x0019
        /*0048*/ 	.byte	0x00, 0xf0, 0x05, 0x00


	//----- nvinfo : EIATTR_KPARAM_INFO
	.align		4
.L_1809:
        /*004c*/ 	.byte	0x04, 0x17
        /*004e*/ 	.short	(.L_1811 - .L_1810)
.L_1810:
        /*0050*/ 	.word	0x00000000
        /*0054*/ 	.short	0x0003
        /*0056*/ 	.short	0x0018
        /*0058*/ 	.byte	0x00, 0xf0, 0x05, 0x00


	//----- nvinfo : EIATTR_KPARAM_INFO
	.align		4
.L_1811:
        /*005c*/ 	.byte	0x04, 0x17
        /*005e*/ 	.short	(.L_1813 - .L_1812)
.L_1812:
        /*0060*/ 	.word	0x00000000
        /*0064*/ 	.short	0x0002
        /*0066*/ 	.short	0x0008
        /*0068*/ 	.byte	0x00, 0xf0, 0x41, 0x00


	//----- nvinfo : EIATTR_KPARAM_INFO
	.align		4
.L_1813:
        /*006c*/ 	.byte	0x04, 0x17
        /*006e*/ 	.short	(.L_1815 - .L_1814)
.L_1814:
        /*0070*/ 	.word	0x00000000
        /*0074*/ 	.short	0x0001
        /*0076*/ 	.short	0x0004
        /*0078*/ 	.byte	0x00, 0xf0, 0x05, 0x00


	//----- nvinfo : EIATTR_KPARAM_INFO
	.align		4
.L_1815:
        /*007c*/ 	.byte	0x04, 0x17
        /*007e*/ 	.short	(.L_1817 - .L_1816)
.L_1816:
        /*0080*/ 	.word	0x00000000
        /*0084*/ 	.short	0x0000
        /*0086*/ 	.short	0x0000
        /*0088*/ 	.byte	0x00, 0xf0, 0x11, 0x00


	//----- nvinfo : EIATTR_MAXREG_COUNT
	.align		4
.L_1817:
        /*008c*/ 	.byte	0x03, 0x1b
        /*008e*/ 	.short	0x00ff


	//----- nvinfo : EIATTR_MERCURY_ISA_VERSION
	.align		4
        /*0090*/ 	.byte	0x03, 0x5f
        /*0092*/ 	.short	0x0000


	//----- nvinfo : EIATTR_EXIT_INSTR_OFFSETS
	.align		4
        /*0094*/ 	.byte	0x04, 0x1c
        /*0096*/ 	.short	(.L_1819 - .L_1818)


	//   ....[0]....
.L_1818:
        /*0098*/ 	.word	0x00000410


	//   ....[1]....
        /*009c*/ 	.word	0x00000460


	//----- nvinfo : EIATTR_MAX_THREADS
	.align		4
.L_1819:
        /*00a0*/ 	.byte	0x04, 0x05
        /*00a2*/ 	.short	(.L_1821 - .L_1820)
.L_1820:
        /*00a4*/ 	.word	0x00000080
        /*00a8*/ 	.word	0x00000001
        /*00ac*/ 	.word	0x00000001


	//----- nvinfo : EIATTR_CRS_STACK_SIZE
	.align		4
.L_1821:
        /*00b0*/ 	.byte	0x04, 0x1e
        /*00b2*/ 	.short	(.L_1823 - .L_1822)
.L_1822:
        /*00b4*/ 	.word	0x00000000
.L_1823:


//--------------------- .nv.info._ZN2at6native29vectorized_elementwise_kernelILi2EZZZNS0_17trunc_kernel_cudaERNS_18TensorIteratorBaseEENKUlvE_clEvENKUlvE_clEvEUldE_St5arrayIPcLm2EEEEviT0_T1_ --------------------------
	.section	.nv.info._ZN2at6native29vectorized_elementwise_kernelILi2EZZZNS0_17trunc_kernel_cudaERNS_18TensorIteratorBaseEENKUlvE_clEvENKUlvE_clEvEUldE_St5arrayIPcLm2EEEEviT0_T1_,"",@"SHT_CUDA_INFO"
	.sectionflags	@""
	.align	4


	//----- nvinfo : EIATTR_CUDA_API_VERSION
	.align		4
        /*0000*/ 	.byte	0x04, 0x37
        /*0002*/ 	.short	(.L_1825 - .L_1824)
.L_1824:
        /*0004*/ 	.word	0x00000082


	//----- nvinfo : EIATTR_SW2861232_WAR
	.align		4
.L_1825:
        /*0008*/ 	.byte	0x01, 0x35
	.zero		2


	//----- nvinfo : EIATTR_PARAM_CBANK
	.align		4
        /*000c*/ 	.byte	0x04, 0x0a
        /*000e*/ 	.short	(.L_1827 - .L_1826)
	.align		4
.L_1826:
        /*0010*/ 	.word	index@(.nv.constant0._ZN2at6native29vectorized_elementwise_kernelILi2EZZZNS0_17trunc_kernel_cudaERNS_18TensorIteratorBaseEENKUlvE_clEvENKUlvE_clEvEUldE_St5arrayIPcLm2EEEEviT0_T1_)
        /*0014*/ 	.short	0x0160
        /*0016*/ 	.short	0x0018


	//----- nvinfo : EIATTR_CBANK_PARAM_SIZE
	.align		4
.L_1827:
        /*0018*/ 	.byte	0x03, 0x19
        /*001a*/ 	.short	0x0018


	//----- nvinfo : EIATTR_KPARAM_INFO
	.align		4
        /*001c*/ 	.byte	0x04, 0x17
        /*001e*/ 	.short	(.L_1829 - .L_1828)
.L_1828:
        /*0020*/ 	.word	0x00000000
        /*0024*/ 	.short	0x0002
        /*0026*/ 	.short	0x0008
        /*0028*/ 	.byte	0x00, 0xf0, 0x41, 0x00


	//----- nvinfo : EIATTR_KPARAM_INFO
	.align		4
.L_1829:
        /*002c*/ 	.byte	0x04, 0x17
        /*002e*/ 	.short	(.L_1831 - .L_1830)
.L_1830:
        /*0030*/ 	.word	0x00000000
        /*0034*/ 	.short	0x0001
        /*0036*/ 	.short	0x0004
        /*0038*/ 	.byte	0x00, 0xf0, 0x05, 0x00


	//----- nvinfo : EIATTR_KPARAM_INFO
	.align		4
.L_1831:
        /*003c*/ 	.byte	0x04, 0x17
        /*003e*/ 	.short	(.L_1833 - .L_1832)
.L_1832:
        /*0040*/ 	.word	0x00000000
        /*0044*/ 	.short	0x0000
        /*0046*/ 	.short	0x0000
        /*0048*/ 	.byte	0x00, 0xf0, 0x11, 0x00


	//----- nvinfo : EIATTR_MAXREG_COUNT
	.align		4
.L_1833:
        /*004c*/ 	.byte	0x03, 0x1b
        /*004e*/ 	.short	0x00ff


	//----- nvinfo : EIATTR_MERCURY_ISA_VERSION
	.align		4
        /*0050*/ 	.byte	0x03, 0x5f
        /*0052*/ 	.short	0x0000


	//----- nvinfo : EIATTR_EXIT_INSTR_OFFSETS
	.align		4
        /*0054*/ 	.byte	0x04, 0x1c
        /*0056*/ 	.short	(.L_1835 - .L_1834)


	//   ....[0]....
.L_1834:
        /*0058*/ 	.word	0x000001d0


	//   ....[1]....
        /*005c*/ 	.word	0x00000a20


	//   ....[2]....
        /*0060*/ 	.word	0x00000a70


	//----- nvinfo : EIATTR_MAX_THREADS
	.align		4
.L_1835:
        /*0064*/ 	.byte	0x04, 0x05
        /*0066*/ 	.short	(.L_1837 - .L_1836)
.L_1836:
        /*0068*/ 	.word	0x00000080
        /*006c*/ 	.word	0x00000001
        /*0070*/ 	.word	0x00000001


	//----- nvinfo : EIATTR_CRS_STACK_SIZE
	.align		4
.L_1837:
        /*0074*/ 	.byte	0x04, 0x1e
        /*0076*/ 	.short	(.L_1839 - .L_1838)
.L_1838:
        /*0078*/ 	.word	0x00000000
.L_1839:


//--------------------- .nv.info._ZN2at6native29vectorized_elementwise_kernelILi4EZZZNS0_17trunc_kernel_cudaERNS_18TensorIteratorBaseEENKUlvE_clEvENKUlvE_clEvEUldE_St5arrayIPcLm2EEEEviT0_T1_ --------------------------
	.section	.nv.info._ZN2at6native29vectorized_elementwise_kernelILi4EZZZNS0_17trunc_kernel_cudaERNS_18TensorIteratorBaseEENKUlvE_clEvENKUlvE_clEvEUldE_St5arrayIPcLm2EEEEviT0_T1_,"",@"SHT_CUDA_INFO"
	.sectionflags	@""
	.align	4


	//----- nvinfo : EIATTR_CUDA_API_VERSION
	.align		4
        /*0000*/ 	.byte	0x04, 0x37
        /*0002*/ 	.short	(.L_1841 - .L_1840)
.L_1840:
        /*0004*/ 	.word	0x00000082


	//----- nvinfo : EIATTR_SW2861232_WAR
	.align		4
.L_1841:
        /*0008*/ 	.byte	0x01, 0x35
	.zero		2


	//----- nvinfo : EIATTR_PARAM_CBANK
	.align		4
        /*000c*/ 	.byte	0x04, 0x0a
        /*000e*/ 	.short	(.L_1843 - .L_1842)
	.align		4
.L_1842:
        /*0010*/ 	.word	index@(.nv.constant0._ZN2at6native29vectorized_elementwise_kernelILi4EZZZNS0_17trunc_kernel_cudaERNS_18TensorIteratorBaseEENKUlvE_clEvENKUlvE_clEvEUldE_St5arrayIPcLm2EEEEviT0_T1_)
        /*0014*/ 	.short	0x0160
        /*0016*/ 	.short	0x0018


	//----- nvinfo : EIATTR_CBANK_PARAM_SIZE
	.align		4
.L_1843:
        /*0018*/ 	.byte	0x03, 0x19
        /*001a*/ 	.short	0x0018


	//----- nvinfo : EIATTR_KPARAM_INFO
	.align		4
        /*001c*/ 	.byte	0x04, 0x17
        /*001e*/ 	.short	(.L_1845 - .L_1844)
.L_1844:
        /*0020*/ 	.word	0x00000000
        /*0024*/ 	.short	0x0002
        /*0026*/ 	.short	0x0008
        /*0028*/ 	.byte	0x00, 0xf0, 0x41, 0x00


	//----- nvinfo : EIATTR_KPARAM_INFO
	.align		4
.L_1845:
        /*002c*/ 	.byte	0x04, 0x17
        /*002e*/ 	.short	(.L_1847 - .L_1846)
.L_1846:
        /*0030*/ 	.word	0x00000000
        /*0034*/ 	.short	0x0001
        /*0036*/ 	.short	0x0004
        /*0038*/ 	.byte	0x00, 0xf0, 0x05, 0x00


	//----- nvinfo : EIATTR_KPARAM_INFO
	.align		4
.L_1847:
        /*003c*/ 	.byte	0x04, 0x17
        /*003e*/ 	.short	(.L_1849 - .L_1848)
.L_1848:
        /*0040*/ 	.word	0x00000000
        /*0044*/ 	.short	0x0000
        /*0046*/ 	.short	0x0000
        /*0048*/ 	.byte	0x00, 0xf0, 0x11, 0x00


	//----- nvinfo : EIATTR_MAXREG_COUNT
	.align		4
.L_1849:
        /*004c*/ 	.byte	0x03, 0x1b
        /*004e*/ 	.short	0x00ff


	//----- nvinfo : EIATTR_MERCURY_ISA_VERSION
	.align		4
        /*0050*/ 	.byte	0x03, 0x5f
        /*0052*/ 	.short	0x0000


	//----- nvinfo : EIATTR_EXIT_INSTR_OFFSETS
	.align		4
        /*0054*/ 	.byte	0x04, 0x1c
        /*0056*/ 	.short	(.L_1851 - .L_1850)


	//   ....[0]....
.L_1850:
        /*0058*/ 	.word	0x000001d0


	//   ....[1]....
        /*005c*/ 	.word	0x00000a20


	//   ....[2]....
        /*0060*/ 	.word	0x00000a70


	//----- nvinfo : EIATTR_MAX_THREADS
	.align		4
.L_1851:
        /*0064*/ 	.byte	0x04, 0x05
        /*0066*/ 	.short	(.L_1853 - .L_1852)
.L_1852:
        /*0068*/ 	.word	0x00000080
        /*006c*/ 	.word	0x00000001
        /*0070*/ 	.word	0x00000001


	//----- nvinfo : EIATTR_CRS_STACK_SIZE
	.align		4
.L_1853:
        /*0074*/ 	.byte	0x04, 0x1e
        /*0076*/ 	.short	(.L_1855 - .L_1854)
.L_1854:
        /*0078*/ 	.word	0x00000000
.L_1855:


//--------------------- .nv.info._ZN2at6native29vectorized_elementwise_kernelILi8EZZZNS0_17trunc_kernel_cudaERNS_18TensorIteratorBaseEENKUlvE_clEvENKUlvE_clEvEUldE_St5arrayIPcLm2EEEEviT0_T1_ --------------------------
	.section	.nv.info._ZN2at6native29vectorized_elementwise_kernelILi8EZZZNS0_17trunc_kernel_cudaERNS_18TensorIteratorBaseEENKUlvE_clEvENKUlvE_clEvEUldE_St5arrayIPcLm2EEEEviT0_T1_,"",@"SHT_CUDA_INFO"
	.sectionflags	@""
	.align	4


	//----- nvinfo : EIATTR_CUDA_API_VERSION
	.align		4
        /*0000*/ 	.byte	0x04, 0x37
        /*0002*/ 	.short	(.L_1857 - .L_1856)
.L_1856:
        /*0004*/ 	.word	0x00000082


	//----- nvinfo : EIATTR_SW2861232_WAR
	.align		4
.L_1857:
        /*0008*/ 	.byte	0x01, 0x35
	.zero		2


	//----- nvinfo : EIATTR_PARAM_CBANK
	.align		4
        /*000c*/ 	.byte	0x04, 0x0a
        /*000e*/ 	.short	(.L_1859 - .L_1858)
	.align		4
.L_1858:
        /*0010*/ 	.word	index@(.nv.constant0._ZN2at6native29vectorized_elementwise_kernelILi8EZZZNS0_17trunc_kernel_cudaERNS_18TensorIteratorBaseEENKUlvE_clEvENKUlvE_clEvEUldE_St5arrayIPcLm2EEEEviT0_T1_)
        /*0014*/ 	.short	0x0160
        /*0016*/ 	.short	0x0018


	//----- nvinfo : EIATTR_CBANK_PARAM_SIZE
	.align		4
.L_1859:
        /*0018*/ 	.byte	0x03, 0x19
        /*001a*/ 	.short	0x0018


	//----- nvinfo : EIATTR_KPARAM_INFO
	.align		4
        /*001c*/ 	.byte	0x04, 0x17
        /*001e*/ 	.short	(.L_1861 - .L_1860)
.L_1860:
        /*0020*/ 	.word	0x00000000
        /*0024*/ 	.short	0x0002
        /*0026*/ 	.short	0x0008
        /*0028*/ 	.byte	0x00, 0xf0, 0x41, 0x00


	//----- nvinfo : EIATTR_KPARAM_INFO
	.align		4
.L_1861:
        /*002c*/ 	.byte	0x04, 0x17
        /*002e*/ 	.short	(.L_1863 - .L_1862)
.L_1862:
        /*0030*/ 	.word	0x00000000
        /*0034*/ 	.short	0x0001
        /*0036*/ 	.short	0x0004
        /*0038*/ 	.byte	0x00, 0xf0, 0x05, 0x00


	//----- nvinfo : EIATTR_KPARAM_INFO
	.align		4
.L_1863:
        /*003c*/ 	.byte	0x04, 0x17
        /*003e*/ 	.short	(.L_1865 - .L_1864)
.L_1864:
        /*0040*/ 	.word	0x00000000
        /*0044*/ 	.short	0x0000
        /*0046*/ 	.short	0x0000
        /*0048*/ 	.byte	0x00, 0xf0, 0x11, 0x00


	//----- nvinfo : EIATTR_MAXREG_COUNT
	.align		4
.L_1865:
        /*004c*/ 	.byte	0x03, 0x1b
        /*004e*/ 	.short	0x00ff


	//----- nvinfo : EIATTR_MERCURY_ISA_VERSION
	.align		4
        /*0050*/ 	.byte	0x03, 0x5f
        /*0052*/ 	.short	0x0000


	//----- nvinfo : EIATTR_EXIT_INSTR_OFFSETS
	.align		4
        /*0054*/ 	.byte	0x04, 0x1c
        /*0056*/ 	.short	(.L_1867 - .L_1866)


	//   ....[0]....
.L_1866:
        /*0058*/ 	.word	0x00000010


	//----- nvinfo : EIATTR_MAX_THREADS
	.align		4
.L_1867:
        /*005c*/ 	.byte	0x04, 0x05
        /*005e*/ 	.short	(.L_1869 - .L_1868)
.L_1868:
        /*0060*/ 	.word	0x00000080
        /*0064*/ 	.word	0x00000001
        /*0068*/ 	.word	0x00000001
.L_1869:


//--------------------- .nv.info._ZN2at6native18elementwise_kernelILi128ELi4EZNS0_15gpu_kernel_implIZZZNS0_26round_decimals_kernel_cudaERNS_18TensorIteratorBaseElENKUlvE_clEvENKUlvE2_clEvEUlN3c108BFloat16EE_EEvS4_RKT_EUliE_EEviT1_ --------------------------
	.section	.nv.info._ZN2at6native18elementwise_kernelILi128ELi4EZNS0_15gpu_kernel_implIZZZNS0_26round_decimals_kernel_cudaERNS_18TensorIteratorBaseElENKUlvE_clEvENKUlvE2_clEvEUlN3c108BFloat16EE_EEvS4_RKT_EUliE_EEviT1_,"",@"SHT_CUDA_INFO"
	.sectionflags	@""
	.align	4


	//----- nvinfo : EIATTR_CUDA_API_VERSION
	.align		4
        /*0000*/ 	.byte	0x04, 0x37
        /*0002*/ 	.short	(.L_1871 - .L_1870)
.L_1870:
        /*0004*/ 	.word	0x00000082


	//----- nvinfo : EIATTR_SW2861232_WAR
	.align		4
.L_1871:
        /*0008*/ 	.byte	0x01, 0x35
	.zero		2


	//----- nvinfo : EIATTR_PARAM_CBANK
	.align		4
        /*000c*/ 	.byte	0x04, 0x0a
        /*000e*/ 	.short	(.L_1873 - .L_1872)
	.align		4
.L_1872:
        /*0010*/ 	.word	index@(.nv.constant0._ZN2at6native18elementwise_kernelILi128ELi4EZNS0_15gpu_kernel_implIZZZNS0_26round_decimals_kernel_cudaERNS_18TensorIteratorBaseElENKUlvE_clEvENKUlvE2_clEvEUlN3c108BFloat16EE_EEvS4_RKT_EUliE_EEviT1_)
        /*0014*/ 	.short	0x0160
        /*0016*/ 	.short	0x0230


	//----- nvinfo : EIATTR_CBANK_PARAM_SIZE
	.align		4
.L_1873:
        /*0018*/ 	.byte	0x03, 0x19
        /*001a*/ 	.short	0x0230


	//----- nvinfo : EIATTR_KPARAM_INFO
	.align		4
        /*001c*/ 	.byte	0x04, 0x17
        /*001e*/ 	.short	(.L_1875 - .L_1874)
.L_1874:
        /*0020*/ 	.word	0x00000000
        /*0024*/ 	.short	0x0001
        /*0026*/ 	.short	0x0008
        /*0028*/ 	.byte	0x00, 0xf0, 0xa1, 0x08


	//----- nvinfo : EIATTR_KPARAM_INFO
	.align		4
.L_1875:
        /*002c*/ 	.byte	0x04, 0x17
        /*002e*/ 	.short	(.L_1877 - .L_1876)
.L_1876:
        /*0030*/ 	.word	0x00000000
        /*0034*/ 	.short	0x0000
        /*0036*/ 	.short	0x0000
        /*0038*/ 	.byte	0x00, 0xf0, 0x11, 0x00


	//----- nvinfo : EIATTR_MAXREG_COUNT
	.align		4
.L_1877:
        /*003c*/ 	.byte	0x03, 0x1b
        /*003e*/ 	.short	0x0080


	//----- nvinfo : EIATTR_EXTERNS
	.align		4
        /*0040*/ 	.byte	0x04, 0x0f
        /*0042*/ 	.short	(.L_1879 - .L_1878)


	//   ....[0]....
	.align		4
.L_1878:
        /*0044*/ 	.word	index@(__assertfail)


	//----- nvinfo : EIATTR_MERCURY_ISA_VERSION
	.align		4
.L_1879:
        /*0048*/ 	.byte	0x03, 0x5f
        /*004a*/ 	.short	0x0000


	//----- nvinfo : EIATTR_SYSCALL_OFFSETS
	.align		4
        /*004c*/ 	.byte	0x04, 0x46
        /*004e*/ 	.short	(.L_1881 - .L_1880)


	//   ....[0]....
.L_1880:
        /*0050*/ 	.word	0x00001de0


	//   ....[1]....
        /*0054*/ 	.word	0x00002eb0


	//   ....[2]....
        /*0058*/ 	.word	0x00004cf0


	//   ....[3]....
        /*005c*/ 	.word	0x00005dc0


	//   ....[4]....
        /*0060*/ 	.word	0x00007bd0


	//   ....[5]....
        /*0064*/ 	.word	0x00008ca0


	//   ....[6]....
        /*0068*/ 	.word	0x0000aac0


	//   ....[7]....
        /*006c*/ 	.word	0x0000bb90


	//----- nvinfo : EIATTR_EXIT_INSTR_OFFSETS
	.align		4
.L_1881:
        /*0070*/ 	.byte	0x04, 0x1c
        /*0072*/ 	.short	(.L_1883 - .L_1882)


	//   ....[0]....
.L_1882:
        /*0074*/ 	.word	0x00008d60


	//   ....[1]....
        /*0078*/ 	.word	0x0000ad90


	//   ....[2]....
        /*007c*/ 	.word	0x0000add0


	//   ....[3]....
        /*0080*/ 	.word	0x0000ae70


	//   ....[4]....
        /*0084*/ 	.word	0x0000aeb0


	//   ....[5]....
        /*0088*/ 	.word	0x0000aef0


	//   ....[6]....
        /*008c*/ 	.word	0x0000af80


	//   ....[7]....
        /*0090*/ 	.word	0x0000afc0


	//   ....[8]....
        /*0094*/ 	.word	0x0000b060


	//   ....[9]....
        /*0098*/ 	.word	0x0000b0b0


	//   ....[10]....
        /*009c*/ 	.word	0x0000b100


	//   ....[11]....
        /*00a0*/ 	.word	0x0000b1d0


	//   ....[12]....
        /*00a4*/ 	.word	0x0000b230


	//   ....[13]....
        /*00a8*/ 	.word	0x0000b3c0


	//   ....[14]....
        /*00ac*/ 	.word	0x0000b520


	//   ....[15]....
        /*00b0*/ 	.word	0x0000b540


	//   ....[16]....
        /*00b4*/ 	.word	0x0000b600


	//   ....[17]....
        /*00b8*/ 	.word	0x0000b780


	//   ....[18]....
        /*00bc*/ 	.word	0x0000b900


	//   ....[19]....
        /*00c0*/ 	.word	0x0000ba60


	//   ....[20]....
        /*00c4*/ 	.word	0x0000bba0


	//   ....[21]....
        /*00c8*/ 	.word	0x0000bbe0


	//   ....[22]....
        /*00cc*/ 	.word	0x0000bc20


	//----- nvinfo : EIATTR_MAX_THREADS
	.align		4
.L_1883:
        /*00d0*/ 	.byte	0x04, 0x05
        /*00d2*/ 	.short	(.L_1885 - .L_1884)
.L_1884:
        /*00d4*/ 	.word	0x00000080
        /*00d8*/ 	.word	0x00000001
        /*00dc*/ 	.word	0x00000001


	//----- nvinfo : EIATTR_CRS_STACK_SIZE
	.align		4
.L_1885:
        /*00e0*/ 	.byte	0x04, 0x1e
        /*00e2*/ 	.short	(.L_1887 - .L_1886)
.L_1886:
        /*00e4*/ 	.word	0x00000000
.L_1887:


//--------------------- .nv.info._ZN2at6native27unrolled_elementwise_kernelIZZZNS0_26round_decimals_kernel_cudaERNS_18TensorIteratorBaseElENKUlvE_clEvENKUlvE2_clEvEUlN3c108BFloat16EE_St5arrayIPcLm2EELi4E23TrivialOffsetCalculatorILi1EjESD_NS0_6memory12LoadWithCastILi1EEENSE_13StoreWithCastILi1EEEEEviT_T0_T2_T3_T4_T5_ --------------------------
	.section	.nv.info._ZN2at6native27unrolled_elementwise_kernelIZZZNS0_26round_decimals_kernel_cudaERNS_18TensorIteratorBaseElENKUlvE_clEvENKUlvE2_clEvEUlN3c108BFloat16EE_St5arrayIPcLm2EELi4E23TrivialOffsetCalculatorILi1EjESD_NS0_6memory12LoadWithCastILi1EEENSE_13StoreWithCastILi1EEEEEviT_T0_T2_T3_T4_T5_,"",@"SHT_CUDA_INFO"
	.sectionflags	@""
	.align	4


	//----- nvinfo : EIATTR_CUDA_API_VERSION
	.align		4
        /*0000*/ 	.byte	0x04, 0x37
        /*0002*/ 	.short	(.L_1889 - .L_1888)
.L_1888:
        /*0004*/ 	.word	0x00000082


	//----- nvinfo : EIATTR_SW2861232_WAR
	.align		4
.L_1889:
        /*0008*/ 	.byte	0x01, 0x35
	.zero		2


	//----- nvinfo : EIATTR_PARAM_CBANK
	.align		4
        /*000c*/ 	.byte	0x04, 0x0a
        /*000e*/ 	.short	(.L_1891 - .L_1890)
	.align		4
.L_1890:
        /*0010*/ 	.word	index@(.nv.constant0._ZN2at6native27unrolled_elementwise_kernelIZZZNS0_26round_decimals_kernel_cudaERNS_18TensorIteratorBaseElENKUlvE_clEvENKUlvE2_clEvEUlN3c108BFloat16EE_St5arrayIPcLm2EELi4E23TrivialOffsetCalculatorILi1EjESD_NS0_6memory12LoadWithCastILi1EEENSE_13StoreWithCastILi1EEEEEviT_T0_T2_T3_T4_T5_)
        /*0014*/ 	.short	0x0160
        /*0016*/ 	.short	0x003c


	//----- nvinfo : EIATTR_CBANK_PARAM_SIZE
	.align		4
.L_1891:
        /*0018*/ 	.byte	0x03, 0x19
        /*001a*/ 	.short	0x003c


	//----- nvinfo : EIATTR_KPARAM_INFO
	.align		4
        /*001c*/ 	.byte	0x04, 0x17
        /*001e*/ 	.short	(.L_1893 - .L_1892)
.L_1892:
        /*0020*/ 	.word	0x00000000
        /*0024*/ 	.short	0x0006
        /*0026*/ 	.short	0x0034
        /*0028*/ 	.byte	0x00, 0xf0, 0x21, 0x00


	//----- nvinfo : EIATTR_KPARAM_INFO
	.align		4
.L_1893:
        /*002c*/ 	.byte	0x04, 0x17
        /*002e*/ 	.short	(.L_1895 - .L_1894)
.L_1894:
        /*0030*/ 	.word	0x00000000
        /*0034*/ 	.short	0x0005
        /*0036*/ 	.short	0x002c
        /*0038*/ 	.byte	0x00, 0xf0, 0x21, 0x00


	//----- nvinfo : EIATTR_KPARAM_INFO
	.align		4
.L_1895:
        /*003c*/ 	.byte	0x04, 0x17
        /*003e*/ 	.short	(.L_1897 - .L_1896)
.L_1896:
        /*0040*/ 	.word	0x00000000
        /*0044*/ 	.short	0x0004
        /*0046*/ 	.short	0x0029
        /*0048*/ 	.byte	0x00, 0xf0, 0x05, 0x00


	//----- nvinfo : EIATTR_KPARAM_INFO
	.align		4
.L_1897:
        /*004c*/ 	.byte	0x04, 0x17
        /*004e*/ 	.short	(.L_1899 - .L_1898)
.L_1898:
        /*0050*/ 	.word	0x00000000
        /*0054*/ 	.short	0x0003
        /*0056*/ 	.short	0x0028
        /*0058*/ 	.byte	0x00, 0xf0, 0x05, 0x00


	//----- nvinfo : EIATTR_KPARAM_INFO
	.align		4
.L_1899:
        /*005c*/ 	.byte	0x04, 0x17
        /*005e*/ 	.short	(.L_1901 - .L_1900)
.L_1900:
        /*0060*/ 	.word	0x00000000
        /*0064*/ 	.short	0x0002
        /*0066*/ 	.short	0x0018
        /*0068*/ 	.byte	0x00, 0xf0, 0x41, 0x00


	//----- nvinfo : EIATTR_KPARAM_INFO
	.align		4
.L_1901:
        /*006c*/ 	.byte	0x04, 0x17
        /*006e*/ 	.short	(.L_1903 - .L_1902)
.L_1902:
        /*0070*/ 	.word	0x00000000
        /*0074*/ 	.short	0x0001
        /*0076*/ 	.short	0x0008
        /*0078*/ 	.byte	0x00, 0xf0, 0x41, 0x00


	//----- nvinfo : EIATTR_KPARAM_INFO
	.align		4
.L_1903:
        /*007c*/ 	.byte	0x04, 0x17
        /*007e*/ 	.short	(.L_1905 - .L_1904)
.L_1904:
        /*0080*/ 	.word	0x00000000
        /*0084*/ 	.short	0x0000
        /*0086*/ 	.short	0x0000
        /*0088*/ 	.byte	0x00, 0xf0, 0x11, 0x00


	//----- nvinfo : EIATTR_MAXREG_COUNT
	.align		4
.L_1905:
        /*008c*/ 	.byte	0x03, 0x1b
        /*008e*/ 	.short	0x00ff


	//----- nvinfo : EIATTR_EXTERNS
	.align		4
        /*0090*/ 	.byte	0x04, 0x0f
        /*0092*/ 	.short	(.L_1907 - .L_1906)


	//   ....[0]....
	.align		4
.L_1906:
        /*0094*/ 	.word	index@(__assertfail)


	//----- nvinfo : EIATTR_MERCURY_ISA_VERSION
	.align		4
.L_1907:
        /*0098*/ 	.byte	0x03, 0x5f
        /*009a*/ 	.short	0x0000


	//----- nvinfo : EIATTR_SYSCALL_OFFSETS
	.align		4
        /*009c*/ 	.byte	0x04, 0x46
        /*009e*/ 	.short	(.L_1909 - .L_1908)


	//   ....[0]....
.L_1908:
        /*00a0*/ 	.word	0x000010a0


	//   ....[1]....
        /*00a4*/ 	.word	0x000021a0


	//   ....[2]....
        /*00a8*/ 	.word	0x000032b0


	//   ....[3]....
        /*00ac*/ 	.word	0x000043a0


	//   ....[4]....
        /*00b0*/ 	.word	0x00005b50


	//   ....[5]....
        /*00b4*/ 	.word	0x00006b60


	//   ....[6]....
        /*00b8*/ 	.word	0x00007b50


	//   ....[7]....
        /*00bc*/ 	.word	0x00008b40


	//----- nvinfo : EIATTR_EXIT_INSTR_OFFSETS
	.align		4
.L_1909:
        /*00c0*/ 	.byte	0x04, 0x1c
        /*00c2*/ 	.short	(.L_1911 - .L_1910)


	//   ....[0]....
.L_1910:
        /*00c4*/ 	.word	0x00007c10


	//   ....[1]....
        /*00c8*/ 	.word	0x00007d40


	//   ....[2]....
        /*00cc*/ 	.word	0x00007d80


	//   ....[3]....
        /*00d0*/ 	.word	0x00007e20


	//   ....[4]....
        /*00d4*/ 	.word	0x00007e60


	//   ....[5]....
        /*00d8*/ 	.word	0x00007ea0


	//   ....[6]....
        /*00dc*/ 	.word	0x00007f30


	//   ....[7]....
        /*00e0*/ 	.word	0x00007f70


	//   ....[8]....
        /*00e4*/ 	.word	0x00008010


	//   ....[9]....
        /*00e8*/ 	.word	0x00008060


	//   ....[10]....
        /*00ec*/ 	.word	0x000080b0


	//   ....[11]....
        /*00f0*/ 	.word	0x00008180


	//   ....[12]....
        /*00f4*/ 	.word	0x000081e0


	//   ....[13]....
        /*00f8*/ 	.word	0x00008370


	//   ....[14]....
        /*00fc*/ 	.word	0x000084d0


	//   ....[15]....
        /*0100*/ 	.word	0x000084f0


	//   ....[16]....
        /*0104*/ 	.word	0x000085b0


	//   ....[17]....
        /*0108*/ 	.word	0x00008730


	//   ....[18]....
        /*010c*/ 	.word	0x000088b0


	//   ....[19]....
        /*0110*/ 	.word	0x00008a10


	//   ....[20]....
        /*0114*/ 	.word	0x00008b50


	//   ....[21]....
        /*0118*/ 	.word	0x00008b90


	//   ....[22]....
        /*011c*/ 	.word	0x00008bd0


	//----- nvinfo : EIATTR_MAX_THREADS
	.align		4
.L_1911:
        /*0120*/ 	.byte	0x04, 0x05
        /*0122*/ 	.short	(.L_1913 - .L_1912)
.L_1912:
        /*0124*/ 	.word	0x00000080
        /*0128*/ 	.word	0x00000001
        /*012c*/ 	.word	0x00000001


	//----- nvinfo : EIATTR_CRS_STACK_SIZE
	.align		4
.L_1913:
        /*0130*/ 	.byte	0x04, 0x1e
        /*0132*/ 	.short	(.L_1915 - .L_1914)
.L_1914:
        /*0134*/ 	.word	0x00000000
.L_1915:


//--------------------- .nv.info._ZN2at6native18elementwise_kernelILi128ELi4EZNS0_22gpu_kernel_impl_nocastIZZZNS0_26round_decimals_kernel_cudaERNS_18TensorIteratorBaseElENKUlvE_clEvENKUlvE2_clEvEUlN3c108BFloat16EE_EEvS4_RKT_EUliE_EEviT1_ --------------------------
	.section	.nv.info._ZN2at6native18elementwise_kernelILi128ELi4EZNS0_22gpu_kernel_impl_nocastIZZZNS0_26round_decimals_kernel_cudaERNS_18TensorIteratorBaseElENKUlvE_clEvENKUlvE2_clEvEUlN3c108BFloat16EE_EEvS4_RKT_EUliE_EEviT1_,"",@"SHT_CUDA_INFO"
	.sectionflags	@""
	.align	4


	//----- nvinfo : EIATTR_CUDA_API_VERSION
	.align		4
        /*0000*/ 	.byte	0x04, 0x37
        /*0002*/ 	.short	(.L_1917 - .L_1916)
.L_1916:
        /*0004*/ 	.word	0x00000082


	//----- nvinfo : EIATTR_SW2861232_WAR
	.align		4
.L_1917:
        /*0008*/ 	.byte	0x01, 0x35
	.zero		2


	//----- nvinfo : EIATTR_PARAM_CBANK
	.align		4
        /*000c*/ 	.byte	0x04, 0x0a
        /*000e*/ 	.short	(.L_1919 - .L_1918)
	.align		4
.L_1918:
        /*0010*/ 	.word	index@(.nv.constant0._ZN2at6native18elementwise_kernelILi128ELi4EZNS0_22gpu_kernel_impl_nocastIZZZNS0_26round_decimals_kernel_cudaERNS_18TensorIteratorBaseElENKUlvE_clEvENKUlvE2_clEvEUlN3c108BFloat16EE_EEvS4_RKT_EUliE_EEviT1_)
        /*0014*/ 	.short	0x0160
        /*0016*/ 	.short	0x0228


	//----- nvinfo : EIATTR_CBANK_PARAM_SIZE
	.align		4
.L_1919:
        /*0018*/ 	.byte	0x03, 0x19
        /*001a*/ 	.short	0x0228


	//----- nvinfo : EIATTR_KPARAM_INFO
	.align		4
        /*001c*/ 	.byte	0x04, 0x17
        /*001e*/ 	.short	(.L_1921 - .L_1920)
.L_1920:
        /*0020*/ 	.word	0x00000000
        /*0024*/ 	.short	0x0001
        /*0026*/ 	.short	0x0008
        /*0028*/ 	.byte	0x00, 0xf0, 0x81, 0x08


	//----- nvinfo : EIATTR_KPARAM_INFO
	.align		4
.L_1921:
        /*002c*/ 	.byte	0x04, 0x17
        /*002e*/ 	.short	(.L_1923 - .L_1922)
.L_1922:
        /*0030*/ 	.word	0x00000000
        /*0034*/ 	.short	0x0000
        /*0036*/ 	.short	0x0000
        /*0038*/ 	.byte	0x00, 0xf0, 0x11, 0x00


	//----- nvinfo : EIATTR_MAXREG_COUNT
	.align		4
.L_1923:
        /*003c*/ 	.byte	0x03, 0x1b
        /*003e*/ 	.short	0x0080


	//----- nvinfo : EIATTR_MERCURY_ISA_VERSION
	.align		4
        /*0040*/ 	.byte	0x03, 0x5f
        /*0042*/ 	.short	0x0000


	//----- nvinfo : EIATTR_EXIT_INSTR_OFFSETS
	.align		4
        /*0044*/ 	.byte	0x04, 0x1c
        /*0046*/ 	.short	(.L_1925 - .L_1924)


	//   ....[0]....
.L_1924:
        /*0048*/ 	.word	0x00003050


	//   ....[1]....
        /*004c*/ 	.word	0x00004020


	//----- nvinfo : EIATTR_MAX_THREADS
	.align		4
.L_1925:
        /*0050*/ 	.byte	0x04, 0x05
        /*0052*/ 	.short	(.L_1927 - .L_1926)
.L_1926:
        /*0054*/ 	.word	0x00000080
        /*0058*/ 	.word	0x00000001
        /*005c*/ 	.word	0x00000001


	//----- nvinfo : EIATTR_CRS_STACK_SIZE
	.align		4
.L_1927:
        /*0060*/ 	.byte	0x04, 0x1e
        /*0062*/ 	.short	(.L_1929 - .L_1928)
.L_1928:
        /*0064*/ 	.word	0x00000000
.L_1929:


//--------------------- .nv.info._ZN2at6native27unrolled_elementwise_kernelIZZZNS0_26round_decimals_kernel_cudaERNS_18TensorIteratorBaseElENKUlvE_clEvENKUlvE2_clEvEUlN3c108BFloat16EE_St5arrayIPcLm2EELi4E23TrivialOffsetCalculatorILi1EjESD_NS0_6memory15LoadWithoutCastENSE_16StoreWithoutCastEEEviT_T0_T2_T3_T4_T5_ --------------------------
	.section	.nv.info._ZN2at6native27unrolled_elementwise_kernelIZZZNS0_26round_decimals_kernel_cudaERNS_18TensorIteratorBaseElENKUlvE_clEvENKUlvE2_clEvEUlN3c108BFloat16EE_St5arrayIPcLm2EELi4E23TrivialOffsetCalculatorILi1EjESD_NS0_6memory15LoadWithoutCastENSE_16StoreWithoutCastEEEviT_T0_T2_T3_T4_T5_,"",@"SHT_CUDA_INFO"
	.sectionflags	@""
	.align	4


	//----- nvinfo : EIATTR_CUDA_API_VERSION
	.align		4
        /*0000*/ 	.byte	0x04, 0x37
        /*0002*/ 	.short	(.L_1931 - .L_1930)
.L_1930:
        /*0004*/ 	.word	0x00000082


	//----- nvinfo : EIATTR_SW2861232_WAR
	.align		4
.L_1931:
        /*0008*/ 	.byte	0x01, 0x35
	.zero		2


	//----- nvinfo : EIATTR_PARAM_CBANK
	.align		4
        /*000c*/ 	.byte	0x04, 0x0a
        /*000e*/ 	.short	(.L_1933 - .L_1932)
	.align		4
.L_1932:
        /*0010*/ 	.word	index@(.nv.constant0._ZN2at6native27unrolled_elementwise_kernelIZZZNS0_26round_decimals_kernel_cudaERNS_18TensorIteratorBaseElENKUlvE_clEvENKUlvE2_clEvEUlN3c108BFloat16EE_St5arrayIPcLm2EELi4E23TrivialOffsetCalculatorILi1EjESD_NS0_6memory15LoadWithoutCastENSE_16StoreWithoutCastEEEviT_T0_T2_T3_T4_T5_)
        /*0014*/ 	.short	0x0160
        /*0016*/ 	.short	0x002c


	//----- nvinfo : EIATTR_CBANK_PARAM_SIZE
	.align		4
.L_1933:
        /*0018*/ 	.byte	0x03, 0x19
        /*001a*/ 	.short	0x002c


	//----- nvinfo : EIATTR_KPARAM_INFO
	.align		4
        /*001c*/ 	.byte	0x04, 0x17
        /*001e*/ 	.short	(.L_1935 - .L_1934)
.L_1934:
        /*0020*/ 	.word	0x00000000
        /*0024*/ 	.short	0x0006
        /*0026*/ 	.short	0x002b
        /*0028*/ 	.byte	0x00, 0xf0, 0x05, 0x00


	//----- nvinfo : EIATTR_KPARAM_INFO
	.align		4
.L_1935:
        /*002c*/ 	.byte	0x04, 0x17
        /*002e*/ 	.short	(.L_1937 - .L_1936)
.L_1936:
        /*0030*/ 	.word	0x00000000
        /*0034*/ 	.short	0x0005
        /*0036*/ 	.short	0x002a
        /*0038*/ 	.byte	0x00, 0xf0, 0x05, 0x00


	//----- nvinfo : EIATTR_KPARAM_INFO
	.align		4
.L_1937:
        /*003c*/ 	.byte	0x04, 0x17
        /*003e*/ 	.short	(.L_1939 - .L_1938)
.L_1938:
        /*0040*/ 	.word	0x00000000
        /*0044*/ 	.short	0x0004
        /*0046*/ 	.short	0x0029
        /*0048*/ 	.byte	0x00, 0xf0, 0x05, 0x00


	//----- nvinfo : EIATTR_KPARAM_INFO
	.align		4
.L_1939:
        /*004c*/ 	.byte	0x04, 0x17
        /*004e*/ 	.short	(.L_1941 - .L_1940)
.L_1940:
        /*0050*/ 	.word	0x00000000
        /*0054*/ 	.short	0x0003
        /*0056*/ 	.short	0x0028
        /*0058*/ 	.byte	0x00, 0xf0, 0x05, 0x00


	//----- nvinfo : EIATTR_KPARAM_INFO
	.align		4
.L_1941:
        /*005c*/ 	.byte	0x04, 0x17
        /*005e*/ 	.short	(.L_1943 - .L_1942)
.L_1942:
        /*0060*/ 	.word	0x00000000
        /*0064*/ 	.short	0x0002
        /*0066*/ 	.short	0x0018
        /*0068*/ 	.byte	0x00, 0xf0, 0x41, 0x00


	//----- nvinfo : EIATTR_KPARAM_INFO
	.align		4
.L_1943:
        /*006c*/ 	.byte	0x04, 0x17
        /*006e*/ 	.short	(.L_1945 - .L_1944)
.L_1944:
        /*0070*/ 	.word	0x00000000
        /*0074*/ 	.short	0x0001
        /*0076*/ 	.short	0x0008
        /*0078*/ 	.byte	0x00, 0xf0, 0x41, 0x00


	//----- nvinfo : EIATTR_KPARAM_INFO
	.align		4
.L_1945:
        /*007c*/ 	.byte	0x04, 0x17
        /*007e*/ 	.short	(.L_1947 - .L_1946)
.L_1946:
        /*0080*/ 	.word	0x00000000
        /*0084*/ 	.short	0x0000
        /*0086*/ 	.short	0x0000
        /*0088*/ 	.byte	0x00, 0xf0, 0x11, 0x00


	//----- nvinfo : EIATTR_MAXREG_COUNT
	.align		4
.L_1947:
        /*008c*/ 	.byte	0x03, 0x1b
        /*008e*/ 	.short	0x00ff


	//----- nvinfo : EIATTR_MERCURY_ISA_VERSION
	.align		4
        /*0090*/ 	.byte	0x03, 0x5f
        /*0092*/ 	.short	0x0000


	//----- nvinfo : EIATTR_EXIT_INSTR_OFFSETS
	.align		4
        /*0094*/ 	.byte	0x04, 0x1c
        /*0096*/ 	.short	(.L_1949 - .L_1948)


	//   ....[0]....
.L_1948:
        /*0098*/ 	.word	0x00000b00


	//   ....[1]....
        /*009c*/ 	.word	0x00000b50


	//----- nvinfo : EIATTR_MAX_THREADS
	.align		4
.L_1949:
        /*00a0*/ 	.byte	0x04, 0x05
        /*00a2*/ 	.short	(.L_1951 - .L_1950)
.L_1950:
        /*00a4*/ 	.word	0x00000080
        /*00a8*/ 	.word	0x00000001
        /*00ac*/ 	.word	0x00000001


	//----- nvinfo : EIATTR_CRS_STACK_SIZE
	.align		4
.L_1951:
        /*00b0*/ 	.byte	0x04, 0x1e
        /*00b2*/ 	.short	(.L_1953 - .L_1952)
.L_1952:
        /*00b4*/ 	.word	0x00000000
.L_1953:


//--------------------- .nv.info._ZN2at6native29vectorized_elementwise_kernelILi2EZZZNS0_26round_decimals_kernel_cudaERNS_18TensorIteratorBaseElENKUlvE_clEvENKUlvE2_clEvEUlN3c108BFloat16EE_St5arrayIPcLm2EEEEviT0_T1_ --------------------------
	.section	.nv.info._ZN2at6native29vectorized_elementwise_kernelILi2EZZZNS0_26round_decimals_kernel_cudaERNS_18TensorIteratorBaseElENKUlvE_clEvENKUlvE2_clEvEUlN3c108BFloat16EE_St5arrayIPcLm2EEEEviT0_T1_,"",@"SHT_CUDA_INFO"
	.sectionflags	@""
	.align	4


	//----- nvinfo : EIATTR_CUDA_API_VERSION
	.align		4
        /*0000*/ 	.byte	0x04, 0x37
        /*0002*/ 	.short	(.L_1955 - .L_1954)
.L_1954:
        /*0004*/ 	.word	0x00000082


	//----- nvinfo : EIATTR_SW2861232_WAR
	.align		4
.L_1955:
        /*0008*/ 	.byte	0x01, 0x35
	.zero		2


	//----- nvinfo : EIATTR_PARAM_CBANK
	.align		4
        /*000c*/ 	.byte	0x04, 0x0a
        /*000e*/ 	.short	(.L_1957 - .L_1956)
	.align		4
.L_1956:
        /*0010*/ 	.word	index@(.nv.constant0._ZN2at6native29vectorized_elementwise_kernelILi2EZZZNS0_26round_decimals_kernel_cudaERNS_18TensorIteratorBaseElENKUlvE_clEvENKUlvE2_clEvEUlN3c108BFloat16EE_St5arrayIPcLm2EEEEviT0_T1_)
        /*0014*/ 	.short	0x0160
        /*0016*/ 	.short	0x0028


	//----- nvinfo : EIATTR_CBANK_PARAM_SIZE
	.align		4
.L_1957:
        /*0018*/ 	.byte	0x03, 0x19
        /*001a*/ 	.short	0x0028


	//----- nvinfo : EIATTR_KPARAM_INFO
	.align		4
        /*001c*/ 	.byte	0x04, 0x17
        /*001e*/ 	.short	(.L_1959 - .L_1958)
.L_1958:
        /*0020*/ 	.word	0x00000000
        /*0024*/ 	.short	0x0002
        /*0026*/ 	.short	0x0018
        /*0028*/ 	.byte	0x00, 0xf0, 0x41, 0x00


	//----- nvinfo : EIATTR_KPARAM_INFO
	.align		4
.L_1959:
        /*002c*/ 	.byte	0x04, 0x17
        /*002e*/ 	.short	(.L_1961 - .L_1960)
.L_1960:
        /*0030*/ 	.word	0x00000000
        /*0034*/ 	.short	0x0001
        /*0036*/ 	.short	0x0008
        /*0038*/ 	.byte	0x00, 0xf0, 0x41, 0x00


	//----- nvinfo : EIATTR_KPARAM_INFO
	.align		4
.L_1961:
        /*003c*/ 	.byte	0x04, 0x17
        /*003e*/ 	.short	(.L_1963 - .L_1962)
.L_1962:
        /*0040*/ 	.word	0x00000000
        /*0044*/ 	.short	0x0000
        /*0046*/ 	.short	0x0000
        /*0048*/ 	.byte	0x00, 0xf0, 0x11, 0x00


	//----- nvinfo : EIATTR_MAXREG_COUNT
	.align		4
.L_1963:
        /*004c*/ 	.byte	0x03, 0x1b
        /*004e*/ 	.short	0x00ff


	//----- nvinfo : EIATTR_MERCURY_ISA_VERSION
	.align		4
        /*0050*/ 	.byte	0x03, 0x5f
        /*0052*/ 	.short	0x0000


	//----- nvinfo : EIATTR_EXIT_INSTR_OFFSETS
	.align		4
        /*0054*/ 	.byte	0x04, 0x1c
        /*0056*/ 	.short	(.L_1965 - .L_1964)


	//   ....[0]....
.L_1964:
        /*0058*/ 	.word	0x00000850


	//   ....[1]....
        /*005c*/ 	.word	0x00001e50


	//   ....[2]....
        /*0060*/ 	.word	0x00001ea0


	//----- nvinfo : EIATTR_MAX_THREADS
	.align		4
.L_1965:
        /*0064*/ 	.byte	0x04, 0x05
        /*0066*/ 	.short	(.L_1967 - .L_1966)
.L_1966:
        /*0068*/ 	.word	0x00000080
        /*006c*/ 	.word	0x00000001
        /*0070*/ 	.word	0x00000001


	//----- nvinfo : EIATTR_CRS_STACK_SIZE
	.align		4
.L_1967:
        /*0074*/ 	.byte	0x04, 0x1e
        /*0076*/ 	.short	(.L_1969 - .L_1968)
.L_1968:
        /*0078*/ 	.word	0x00000000
.L_1969:


//--------------------- .nv.info._ZN2at6native29vectorized_elementwise_kernelILi4EZZZNS0_26round_decimals_kernel_cudaERNS_18TensorIteratorBaseElENKUlvE_clEvENKUlvE2_clEvEUlN3c108BFloat16EE_St5arrayIPcLm2EEEEviT0_T1_ --------------------------
	.section	.nv.info._ZN2at6native29vectorized_elementwise_kernelILi4EZZZNS0_26round_decimals_kernel_cudaERNS_18TensorIteratorBaseElENKUlvE_clEvENKUlvE2_clEvEUlN3c108BFloat16EE_St5arrayIPcLm2EEEEviT0_T1_,"",@"SHT_CUDA_INFO"
	.sectionflags	@""
	.align	4


	//----- nvinfo : EIATTR_CUDA_API_VERSION
	.align		4
        /*0000*/ 	.byte	0x04, 0x37
        /*0002*/ 	.short	(.L_1971 - .L_1970)
.L_1970:
        /*0004*/ 	.word	0x00000082


	//----- nvinfo : EIATTR_SW2861232_WAR
	.align		4
.L_1971:
        /*0008*/ 	.byte	0x01, 0x35
	.zero		2


	//----- nvinfo : EIATTR_PARAM_CBANK
	.align		4
        /*000c*/ 	.byte	0x04, 0x0a
        /*000e*/ 	.short	(.L_1973 - .L_1972)
	.align		4
.L_1972:
        /*0010*/ 	.word	index@(.nv.constant0._ZN2at6native29vectorized_elementwise_kernelILi4EZZZNS0_26round_decimals_kernel_cudaERNS_18TensorIteratorBaseElENKUlvE_clEvENKUlvE2_clEvEUlN3c108BFloat16EE_St5arrayIPcLm2EEEEviT0_T1_)
        /*0014*/ 	.short	0x0160
        /*0016*/ 	.short	0x0028


	//----- nvinfo : EIATTR_CBANK_PARAM_SIZE
	.align		4
.L_1973:
        /*0018*/ 	.byte	0x03, 0x19
        /*001a*/ 	.short	0x0028


	//----- nvinfo : EIATTR_KPARAM_INFO
	.align		4
        /*001c*/ 	.byte	0x04, 0x17
        /*001e*/ 	.short	(.L_1975 - .L_1974)
.L_1974:
        /*0020*/ 	.word	0x00000000
        /*0024*/ 	.short	0x0002
        /*0026*/ 	.short	0x0018
        /*0028*/ 	.byte	0x00, 0xf0, 0x41, 0x00


	//----- nvinfo : EIATTR_KPARAM_INFO
	.align		4
.L_1975:
        /*002c*/ 	.byte	0x04, 0x17
        /*002e*/ 	.short	(.L_1977 - .L_1976)
.L_1976:
        /*0030*/ 	.word	0x00000000
        /*0034*/ 	.short	0x0001
        /*0036*/ 	.short	0x0008
        /*0038*/ 	.byte	0x00, 0xf0, 0x41, 0x00


	//----- nvinfo : EIATTR_KPARAM_INFO
	.align		4
.L_1977:
        /*003c*/ 	.byte	0x04, 0x17
        /*003e*/ 	.short	(.L_1979 - .L_1978)
.L_1978:
        /*0040*/ 	.word	0x00000000
        /*0044*/ 	.short	0x0000
        /*0046*/ 	.short	0x0000
        /*0048*/ 	.byte	0x00, 0xf0, 0x11, 0x00


	//----- nvinfo : EIATTR_MAXREG_COUNT
	.align		4
.L_1979:
        /*004c*/ 	.byte	0x03, 0x1b
        /*004e*/ 	.short	0x00ff


	//----- nvinfo : EIATTR_MERCURY_ISA_VERSION
	.align		4
        /*0050*/ 	.byte	0x03, 0x5f
        /*0052*/ 	.short	0x0000


	//----- nvinfo : EIATTR_EXIT_INSTR_OFFSETS
	.align		4
        /*0054*/ 	.byte	0x04, 0x1c
        /*0056*/ 	.short	(.L_1981 - .L_1980)


	//   ....[0]....
.L_1980:
        /*0058*/ 	.word	0x000007e0


	//   ....[1]....
        /*005c*/ 	.word	0x00001de0


	//   ....[2]....
        /*0060*/ 	.word	0x00001e30


	//----- nvinfo : EIATTR_MAX_THREADS
	.align		4
.L_1981:
        /*0064*/ 	.byte	0x04, 0x05
        /*0066*/ 	.short	(.L_1983 - .L_1982)
.L_1982:
        /*0068*/ 	.word	0x00000080
        /*006c*/ 	.word	0x00000001
        /*0070*/ 	.word	0x00000001


	//----- nvinfo : EIATTR_CRS_STACK_SIZE
	.align		4
.L_1983:
        /*0074*/ 	.byte	0x04, 0x1e
        /*0076*/ 	.short	(.L_1985 - .L_1984)
.L_1984:
        /*0078*/ 	.word	0x00000000
.L_1985:


//--------------------- .nv.info._ZN2at6native29vectorized_elementwise_kernelILi8EZZZNS0_26round_decimals_kernel_cudaERNS_18TensorIteratorBaseElENKUlvE_clEvENKUlvE2_clEvEUlN3c108BFloat16EE_St5arrayIPcLm2EEEEviT0_T1_ --------------------------
	.section	.nv.info._ZN2at6native29vectorized_elementwise_kernelILi8EZZZNS0_26round_decimals_kernel_cudaERNS_18TensorIteratorBaseElENKUlvE_clEvENKUlvE2_clEvEUlN3c108BFloat16EE_St5arrayIPcLm2EEEEviT0_T1_,"",@"SHT_CUDA_INFO"
	.sectionflags	@""
	.align	4


	//----- nvinfo : EIATTR_CUDA_API_VERSION
	.align		4
        /*0000*/ 	.byte	0x04, 0x37
        /*0002*/ 	.short	(.L_1987 - .L_1986)
.L_1986:
        /*0004*/ 	.word	0x00000082


	//----- nvinfo : EIATTR_SW2861232_WAR
	.align		4
.L_1987:
        /*0008*/ 	.byte	0x01, 0x35
	.zero		2


	//----- nvinfo : EIATTR_PARAM_CBANK
	.align		4
        /*000c*/ 	.byte	0x04, 0x0a
        /*000e*/ 	.short	(.L_1989 - .L_1988)
	.align		4
.L_1988:
        /*0010*/ 	.word	index@(.nv.constant0._ZN2at6native29vectorized_elementwise_kernelILi8EZZZNS0_26round_decimals_kernel_cudaERNS_18TensorIteratorBaseElENKUlvE_clEvENKUlvE2_clEvEUlN3c108BFloat16EE_St5arrayIPcLm2EEEEviT0_T1_)
        /*0014*/ 	.short	0x0160
        /*0016*/ 	.short	0x0028


	//----- nvinfo : EIATTR_CBANK_PARAM_SIZE
	.align		4
.L_1989:
        /*0018*/ 	.byte	0x03, 0x19
        /*001a*/ 	.short	0x0028


	//----- nvinfo : EIATTR_KPARAM_INFO
	.align		4
        /*001c*/ 	.byte	0x04, 0x17
        /*001e*/ 	.short	(.L_1991 - .L_1990)
.L_1990:
        /*0020*/ 	.word	0x00000000
        /*0024*/ 	.short	0x0002
        /*0026*/ 	.short	0x0018
        /*0028*/ 	.byte	0x00, 0xf0, 0x41, 0x00


	//----- nvinfo : EIATTR_KPARAM_INFO
	.align		4
.L_1991:
        /*002c*/ 	.byte	0x04, 0x17
        /*002e*/ 	.short	(.L_1993 - .L_1992)
.L_1992:
        /*0030*/ 	.word	0x00000000
        /*0034*/ 	.short	0x0001
        /*0036*/ 	.short	0x0008
        /*0038*/ 	.byte	0x00, 0xf0, 0x41, 0x00


	//----- nvinfo : EIATTR_KPARAM_INFO
	.align		4
.L_1993:
        /*003c*/ 	.byte	0x04, 0x17
        /*003e*/ 	.short	(.L_1995 - .L_1994)
.L_1994:
        /*0040*/ 	.word	0x00000000
        /*0044*/ 	.short	0x0000
        /*0046*/ 	.short	0x0000
        /*0048*/ 	.byte	0x00, 0xf0, 0x11, 0x00


	//----- nvinfo : EIATTR_MAXREG_COUNT
	.align		4
.L_1995:
        /*004c*/ 	.byte	0x03, 0x1b
        /*004e*/ 	.short	0x00ff


	//----- nvinfo : EIATTR_MERCURY_ISA_VERSION
	.align		4
        /*0050*/ 	.byte	0x03, 0x5f
        /*0052*/ 	.short	0x0000


	//----- nvinfo : EIATTR_EXIT_INSTR_OFFSETS
	.align		4
        /*0054*/ 	.byte	0x04, 0x1c
        /*0056*/ 	.short	(.L_1997 - .L_1996)


	//   ....[0]....
.L_1996:
        /*0058*/ 	.word	0x00000010


	//----- nvinfo : EIATTR_MAX_THREADS
	.align		4
.L_1997:
        /*005c*/ 	.byte	0x04, 0x05
        /*005e*/ 	.short	(.L_1999 - .L_1998)
.L_1998:
        /*0060*/ 	.word	0x00000080
        /*0064*/ 	.word	0x00000001
        /*0068*/ 	.word	0x00000001
.L_1999:


//--------------------- .nv.info._ZN2at6native18elementwise_kernelILi128ELi4EZNS0_15gpu_kernel_implIZZZNS0_26round_decimals_kernel_cudaERNS_18TensorIteratorBaseElENKUlvE_clEvENKUlvE1_clEvEUlN3c104HalfEE_EEvS4_RKT_EUliE_EEviT1_ --------------------------
	.section	.nv.info._ZN2at6native18elementwise_kernelILi128ELi4EZNS0_15gpu_kernel_implIZZZNS0_26round_decimals_kernel_cudaERNS_18TensorIteratorBaseElENKUlvE_clEvENKUlvE1_clEvEUlN3c104HalfEE_EEvS4_RKT_EUliE_EEviT1_,"",@"SHT_CUDA_INFO"
	.sectionflags	@""
	.align	4


	//----- nvinfo : EIATTR_CUDA_API_VERSION
	.align		4
        /*0000*/ 	.byte	0x04, 0x37
        /*0002*/ 	.short	(.L_2001 - .L_2000)
.L_2000:
        /*0004*/ 	.word	0x00000082


	//----- nvinfo : EIATTR_SW2861232_WAR
	.align		4
.L_2001:
        /*0008*/ 	.byte	0x01, 0x35
	.zero		2


	//----- nvinfo : EIATTR_PARAM_CBANK
	.align		4
        /*000c*/ 	.byte	0x04, 0x0a
        /*000e*/ 	.short	(.L_2003 - .L_2002)
	.align		4
.L_2002:
        /*0010*/ 	.word	index@(.nv.constant0._ZN2at6native18elementwise_kernelILi128ELi4EZNS0_15gpu_kernel_implIZZZNS0_26round_decimals_kernel_cudaERNS_18TensorIteratorBaseElENKUlvE_clEvENKUlvE1_clEvEUlN3c104HalfEE_EEvS4_RKT_EUliE_EEviT1_)
        /*0014*/ 	.short	0x0160
        /*0016*/ 	.short	0x0230


	//----- nvinfo : EIATTR_CBANK_PARAM_SIZE
	.align		4
.L_2003:
        /*0018*/ 	.byte	0x03, 0x19
        /*001a*/ 	.short	0x0230


	//----- nvinfo : EIATTR_KPARAM_INFO
	.align		4
        /*001c*/ 	.byte	0x04, 0x17
        /*001e*/ 	.short	(.L_2005 - .L_2004)
.L_2004:
        /*0020*/ 	.word	0x00000000
        /*0024*/ 	.short	0x0001
        /*0026*/ 	.short	0x0008
        /*0028*/ 	.byte	0x00, 0xf0, 0xa1, 0x08


	//----- nvinfo : EIATTR_KPARAM_INFO
	.align		4
.L_2005:
        /*002c*/ 	.byte	0x04, 0x17
        /*002e*/ 	.short	(.L_2007 - .L_2006)
.L_2006:
        /*0030*/ 	.word	0x00000000
        /*0034*/ 	.short	0x0000
        /*0036*/ 	.short	0x0000
        /*0038*/ 	.byte	0x00, 0xf0, 0x11, 0x00


	//----- nvinfo : EIATTR_MAXREG_COUNT
	.align		4
.L_2007:
        /*003c*/ 	.byte	0x03, 0x1b
        /*003e*/ 	.short	0x0080


	//----- nvinfo : EIATTR_EXTERNS
	.align		4
        /*0040*/ 	.byte	0x04, 0x0f
        /*0042*/ 	.short	(.L_2009 - .L_2008)


	//   ....[0]....
	.align		4
.L_2008:
        /*0044*/ 	.word	index@(__assertfail)


	//----- nvinfo : EIATTR_MERCURY_ISA_VERSION
	.align		4
.L_2009:
        /*0048*/ 	.byte	0x03, 0x5f
        /*004a*/ 	.short	0x0000


	//----- nvinfo : EIATTR_SYSCALL_OFFSETS
	.align		4
        /*004c*/ 	.byte	0x04, 0x46
        /*004e*/ 	.short	(.L_2011 - .L_2010)


	//   ....[0]....
.L_2010:
        /*0050*/ 	.word	0x00001dc0


	//   ....[1]....
        /*0054*/ 	.word	0x00002e80


	//   ....[2]....
        /*0058*/ 	.word	0x00004ca0


	//   ....[3]....
        /*005c*/ 	.word	0x00005d60


	//   ....[4]....
        /*0060*/ 	.word	0x00007b50


	//   ....[5]....
        /*0064*/ 	.word	0x00008c10


	//   ....[6]....
        /*0068*/ 	.word	0x0000aa10


	//   ....[7]....
        /*006c*/ 	.word	0x0000bad0


	//----- nvinfo : EIATTR_EXIT_INSTR_OFFSETS
	.align		4
.L_2011:
        /*0070*/ 	.byte	0x04, 0x1c
        /*0072*/ 	.short	(.L_2013 - .L_2012)


	//   ....[0]....
.L_2012:
        /*0074*/ 	.word	0x00008cd0


	//   ....[1]....
        /*0078*/ 	.word	0x0000acd0


	//   ....[2]....
        /*007c*/ 	.word	0x0000ad10


	//   ....[3]....
        /*0080*/ 	.word	0x0000adb0


	//   ....[4]....
        /*0084*/ 	.word	0x0000adf0


	//   ....[5]....
        /*0088*/ 	.word	0x0000ae30


	//   ....[6]....
        /*008c*/ 	.word	0x0000aec0


	//   ....[7]....
        /*0090*/ 	.word	0x0000aee0


	//   ....[8]....
        /*0094*/ 	.word	0x0000af80


	//   ....[9]....
        /*0098*/ 	.word	0x0000afd0


	//   ....[10]....
        /*009c*/ 	.word	0x0000b020


	//   ....[11]....
        /*00a0*/ 	.word	0x0000b0f0


	//   ....[12]....
        /*00a4*/ 	.word	0x0000b150


	//   ....[13]....
        /*00a8*/ 	.word	0x0000b2e0


	//   ....[14]....
        /*00ac*/ 	.word	0x0000b440


	//   ....[15]....
        /*00b0*/ 	.word	0x0000b480


	//   ....[16]....
        /*00b4*/ 	.word	0x0000b540


	//   ....[17]....
        /*00b8*/ 	.word	0x0000b6c0


	//   ....[18]....
        /*00bc*/ 	.word	0x0000b840


	//   ....[19]....
        /*00c0*/ 	.word	0x0000b9a0


	//   ....[20]....
        /*00c4*/ 	.word	0x0000bae0


	//   ....[21]....
        /*00c8*/ 	.word	0x0000bb20


	//   ....[22]....
        /*00cc*/ 	.word	0x0000bb60


	//----- nvinfo : EIATTR_MAX_THREADS
	.align		4
.L_2013:
        /*00d0*/ 	.byte	0x04, 0x05
        /*00d2*/ 	.short	(.L_2015 - .L_2014)
.L_2014:
        /*00d4*/ 	.word	0x00000080
        /*00d8*/ 	.word	0x00000001
        /*00dc*/ 	.word	0x00000001


	//----- nvinfo : EIATTR_CRS_STACK_SIZE
	.align		4
.L_2015:
        /*00e0*/ 	.byte	0x04, 0x1e
        /*00e2*/ 	.short	(.L_2017 - .L_2016)
.L_2016:
        /*00e4*/ 	.word	0x00000000
.L_2017:


//--------------------- .nv.info._ZN2at6native27unrolled_elementwise_kernelIZZZNS0_26round_decimals_kernel_cudaERNS_18TensorIteratorBaseElENKUlvE_clEvENKUlvE1_clEvEUlN3c104HalfEE_St5arrayIPcLm2EELi4E23TrivialOffsetCalculatorILi1EjESD_NS0_6memory12LoadWithCastILi1EEENSE_13StoreWithCastILi1EEEEEviT_T0_T2_T3_T4_T5_ --------------------------
	.section	.nv.info._ZN2at6native27unrolled_elementwise_kernelIZZZNS0_26round_decimals_kernel_cudaERNS_18TensorIteratorBaseElENKUlvE_clEvENKUlvE1_clEvEUlN3c104HalfEE_St5arrayIPcLm2EELi4E23TrivialOffsetCalculatorILi1EjESD_NS0_6memory12LoadWithCastILi1EEENSE_13StoreWithCastILi1EEEEEviT_T0_T2_T3_T4_T5_,"",@"SHT_CUDA_INFO"
	.sectionflags	@""
	.align	4


	//----- nvinfo : EIATTR_CUDA_API_VERSION
	.align		4
        /*0000*/ 	.byte	0x04, 0x37
        /*0002*/ 	.short	(.L_2019 - .L_2018)
.L_2018:
        /*0004*/ 	.word	0x00000082


	//----- nvinfo : EIATTR_SW2861232_WAR
	.align		4
.L_2019:
        /*0008*/ 	.byte	0x01, 0x35
	.zero		2


	//----- nvinfo : EIATTR_PARAM_CBANK
	.align		4
        /*000c*/ 	.byte	0x04, 0x0a
        /*000e*/ 	.short	(.L_2021 - .L_2020)
	.align		4
.L_2020:
        /*0010*/ 	.word	index@(.nv.constant0._ZN2at6native27unrolled_elementwise_kernelIZZZNS0_26round_decimals_kernel_cudaERNS_18TensorIteratorBaseElENKUlvE_clEvENKUlvE1_clEvEUlN3c104HalfEE_St5arrayIPcLm2EELi4E23TrivialOffsetCalculatorILi1EjESD_NS0_6memory12LoadWithCastILi1EEENSE_13StoreWithCastILi1EEEEEviT_T0_T2_T3_T4_T5_)
        /*0014*/ 	.short	0x0160
        /*0016*/ 	.short	0x003c


	//----- nvinfo : EIATTR_CBANK_PARAM_SIZE
	.align		4
.L_2021:
        /*0018*/ 	.byte	0x03, 0x19
        /*001a*/ 	.short	0x003c


	//----- nvinfo : EIATTR_KPARAM_INFO
	.align		4
        /*001c*/ 	.byte	0x04, 0x17
        /*001e*/ 	.short	(.L_2023 - .L_2022)
.L_2022:
        /*0020*/ 	.word	0x00000000
        /*0024*/ 	.short	0x0006
        /*0026*/ 	.short	0x0034
        /*0028*/ 	.byte	0x00, 0xf0, 0x21, 0x00


	//----- nvinfo : EIATTR_KPARAM_INFO
	.align		4
.L_2023:
        /*002c*/ 	.byte	0x04, 0x17
        /*002e*/ 	.short	(.L_2025 - .L_2024)
.L_2024:
        /*0030*/ 	.word	0x00000000
        /*0034*/ 	.short	0x0005
        /*0036*/ 	.short	0x002c
        /*0038*/ 	.byte	0x00, 0xf0, 0x21, 0x00


	//----- nvinfo : EIATTR_KPARAM_INFO
	.align		4
.L_2025:
        /*003c*/ 	.byte	0x04, 0x17
        /*003e*/ 	.short	(.L_2027 - .L_2026)
.L_2026:
        /*0040*/ 	.word	0x00000000
        /*0044*/ 	.short	0x0004
        /*0046*/ 	.short	0x0029
        /*0048*/ 	.byte	0x00, 0xf0, 0x05, 0x00


	//----- nvinfo : EIATTR_KPARAM_INFO
	.align		4
.L_2027:
        /*004c*/ 	.byte	0x04, 0x17
        /*004e*/ 	.short	(.L_2029 - .L_2028)
.L_2028:
        /*0050*/ 	.word	0x00000000
        /*0054*/ 	.short	0x0003
        /*0056*/ 	.short	0x0028
        /*0058*/ 	.byte	0x00, 0xf0, 0x05, 0x00


	//----- nvinfo : EIATTR_KPARAM_INFO
	.align		4
.L_2029:
        /*005c*/ 	.byte	0x04, 0x17
        /*005e*/ 	.short	(.L_2031 - .L_2030)
.L_2030:
        /*0060*/ 	.word	0x00000000
        /*0064*/ 	.short	0x0002
        /*0066*/ 	.short	0x0018
        /*0068*/ 	.byte	0x00, 0xf0, 0x41, 0x00


	//----- nvinfo : EIATTR_KPARAM_INFO
	.align		4
.L_2031:
        /*006c*/ 	.byte	0x04, 0x17
        /*006e*/ 	.short	(.L_2033 - .L_2032)
.L_2032:
        /*0070*/ 	.word	0x00000000
        /*0074*/ 	.short	0x0001
        /*0076*/ 	.short	0x0008
        /*0078*/ 	.byte	0x00, 0xf0, 0x41, 0x00


	//----- nvinfo : EIATTR_KPARAM_INFO
	.align		4
.L_2033:
        /*007c*/ 	.byte	0x04, 0x17
        /*007e*/ 	.short	(.L_2035 - .L_2034)
.L_2034:
        /*0080*/ 	.word	0x00000000
        /*0084*/ 	.short	0x0000
        /*0086*/ 	.short	0x0000
        /*0088*/ 	.byte	0x00, 0xf0, 0x11, 0x00


	//----- nvinfo : EIATTR_MAXREG_COUNT
	.align		4
.L_2035:
        /*008c*/ 	.byte	0x03, 0x1b
        /*008e*/ 	.short	0x00ff


	//----- nvinfo : EIATTR_EXTERNS
	.align		4
        /*0090*/ 	.byte	0x04, 0x0f
        /*0092*/ 	.short	(.L_2037 - .L_2036)


	//   ....[0]....
	.align		4
.L_2036:
        /*0094*/ 	.word	index@(__assertfail)


	//----- nvinfo : EIATTR_MERCURY_ISA_VERSION
	.align		4
.L_2037:
        /*0098*/ 	.byte	0x03, 0x5f
        /*009a*/ 	.short	0x0000


	//----- nvinfo : EIATTR_SYSCALL_OFFSETS
	.align		4
        /*009c*/ 	.byte	0x04, 0x46
        /*009e*/ 	.short	(.L_2039 - .L_2038)


	//   ....[0]....
.L_2038:
        /*00a0*/ 	.word	0x00001070


	//   ....[1]....
        /*00a4*/ 	.word	0x00002140


	//   ....[2]....
        /*00a8*/ 	.word	0x00003220


	//   ....[3]....
        /*00ac*/ 	.word	0x000042e0


	//   ....[4]....
        /*00b0*/ 	.word	0x00005a10


	//   ....[5]....
        /*00b4*/ 	.word	0x00006a20


	//   ....[6]....
        /*00b8*/ 	.word	0x00007a10


	//   ....[7]....
        /*00bc*/ 	.word	0x00008a00


	//----- nvinfo : EIATTR_EXIT_INSTR_OFFSETS
	.align		4
.L_2039:
        /*00c0*/ 	.byte	0x04, 0x1c
        /*00c2*/ 	.short	(.L_2041 - .L_2040)


	//   ....[0]....
.L_2040:
        /*00c4*/ 	.word	0x00007ad0


	//   ....[1]....
        /*00c8*/ 	.word	0x00007c00


	//   ....[2]....
        /*00cc*/ 	.word	0x00007c40


	//   ....[3]....
        /*00d0*/ 	.word	0x00007ce0


	//   ....[4]....
        /*00d4*/ 	.word	0x00007d20


	//   ....[5]....
        /*00d8*/ 	.word	0x00007d60


	//   ....[6]....
        /*00dc*/ 	.word	0x00007df0


	//   ....[7]....
        /*00e0*/ 	.word	0x00007e10


	//   ....[8]....
        /*00e4*/ 	.word	0x00007eb0


	//   ....[9]....
        /*00e8*/ 	.word	0x00007f00


	//   ....[10]....
        /*00ec*/ 	.word	0x00007f50


	//   ....[11]....
        /*00f0*/ 	.word	0x00008020


	//   ....[12]....
        /*00f4*/ 	.word	0x00008080


	//   ....[13]....
        /*00f8*/ 	.word	0x00008210


	//   ....[14]....
        /*00fc*/ 	.word	0x00008370


	//   ....[15]....
        /*0100*/ 	.word	0x000083b0


	//   ....[16]....
        /*0104*/ 	.word	0x00008470


	//   ....[17]....
        /*0108*/ 	.word	0x000085f0


	//   ....[18]....
        /*010c*/ 	.word	0x00008770


	//   ....[19]....
        /*0110*/ 	.word	0x000088d0


	//   ....[20]....
        /*0114*/ 	.word	0x00008a10


	//   ....[21]....
        /*0118*/ 	.word	0x00008a50


	//   ....[22]....
        /*011c*/ 	.word	0x00008a90


	//----- nvinfo : EIATTR_MAX_THREADS
	.align		4
.L_2041:
        /*0120*/ 	.byte	0x04, 0x05
        /*0122*/ 	.short	(.L_2043 - .L_2042)
.L_2042:
        /*0124*/ 	.word	0x00000080
        /*0128*/ 	.word	0x00000001
        /*012c*/ 	.word	0x00000001


	//----- nvinfo : EIATTR_CRS_STACK_SIZE
	.align		4
.L_2043:
        /*0130*/ 	.byte	0x04, 0x1e
        /*0132*/ 	.short	(.L_2045 - .L_2044)
.L_2044:
        /*0134*/ 	.word	0x00000000
.L_2045:


//--------------------- .nv.info._ZN2at6native18elementwise_kernelILi128ELi4EZNS0_22gpu_kernel_impl_nocastIZZZNS0_26round_decimals_kernel_cudaERNS_18TensorIteratorBaseElENKUlvE_clEvENKUlvE1_clEvEUlN3c104HalfEE_EEvS4_RKT_EUliE_EEviT1_ --------------------------
	.section	.nv.info._ZN2at6native18elementwise_kernelILi128ELi4EZNS0_22gpu_kernel_impl_nocastIZZZNS0_26round_decimals_kernel_cudaERNS_18TensorIteratorBaseElENKUlvE_clEvENKUlvE1_clEvEUlN3c104HalfEE_EEvS4_RKT_EUliE_EEviT1_,"",@"SHT_CUDA_INFO"
	.sectionflags	@""
	.align	4


	//----- nvinfo : EIATTR_CUDA_API_VERSION
	.align		4
        /*0000*/ 	.byte	0x04, 0x37
        /*0002*/ 	.short	(.L_2047 - .L_2046)
.L_2046:
        /*0004*/ 	.word	0x00000082


	//----- nvinfo : EIATTR_SW2861232_WAR
	.align		4
.L_2047:
        /*0008*/ 	.byte	0x01, 0x35
	.zero		2


	//----- nvinfo : EIATTR_PARAM_CBANK
	.align		4
        /*000c*/ 	.byte	0x04, 0x0a
        /*000e*/ 	.short	(.L_2049 - .L_2048)
	.align		4
.L_2048:
        /*0010*/ 	.word	index@(.nv.constant0._ZN2at6native18elementwise_kernelILi128ELi4EZNS0_22gpu_kernel_impl_nocastIZZZNS0_26round_decimals_kernel_cudaERNS_18TensorIteratorBaseElENKUlvE_clEvENKUlvE1_clEvEUlN3c104HalfEE_EEvS4_RKT_EUliE_EEviT1_)
        /*0014*/ 	.short	0x0160
        /*0016*/ 	.short	0x0228


	//----- nvinfo : EIATTR_CBANK_PARAM_SIZE
	.align		4
.L_2049:
        /*0018*/ 	.byte	0x03, 0x19
        /*001a*/ 	.short	0x0228


	//----- nvinfo : EIATTR_KPARAM_INFO
	.align		4
        /*001c*/ 	.byte	0x04, 0x17
        /*001e*/ 	.short	(.L_2051 - .L_2050)
.L_2050:
        /*0020*/ 	.word	0x00000000
        /*0024*/ 	.short	0x0001
        /*0026*/ 	.short	0x0008
        /*0028*/ 	.byte	0x00, 0xf0, 0x81, 0x08


	//----- nvinfo : EIATTR_KPARAM_INFO
	.align		4
.L_2051:
        /*002c*/ 	.byte	0x04, 0x17
        /*002e*/ 	.short	(.L_2053 - .L_2052)
.L_2052:
        /*0030*/ 	.word	0x00000000
        /*0034*/ 	.short	0x0000
        /*0036*/ 	.short	0x0000
        /*0038*/ 	.byte	0x00, 0xf0, 0x11, 0x00


	//----- nvinfo : EIATTR_MAXREG_COUNT
	.align		4
.L_2053:
        /*003c*/ 	.byte	0x03, 0x1b
        /*003e*/ 	.short	0x0080


	//----- nvinfo : EIATTR_MERCURY_ISA_VERSION
	.align		4
        /*0040*/ 	.byte	0x03, 0x5f
        /*0042*/ 	.short	0x0000


	//----- nvinfo : EIATTR_EXIT_INSTR_OFFSETS
	.align		4
        /*0044*/ 	.byte	0x04, 0x1c
        /*0046*/ 	.short	(.L_2055 - .L_2054)


	//   ....[0]....
.L_2054:
        /*0048*/ 	.word	0x00003020


	//   ....[1]....
        /*004c*/ 	.word	0x00003fe0


	//----- nvinfo : EIATTR_MAX_THREADS
	.align		4
.L_2055:
        /*0050*/ 	.byte	0x04, 0x05
        /*0052*/ 	.short	(.L_2057 - .L_2056)
.L_2056:
        /*0054*/ 	.word	0x00000080
        /*0058*/ 	.word	0x00000001
        /*005c*/ 	.word	0x00000001


	//----- nvinfo : EIATTR_CRS_STACK_SIZE
	.align		4
.L_2057:
        /*0060*/ 	.byte	0x04, 0x1e
        /*0062*/ 	.short	(.L_2059 - .L_2058)
.L_2058:
        /*0064*/ 	.word	0x00000000
.L_2059:


//--------------------- .nv.info._ZN2at6native27unrolled_elementwise_kernelIZZZNS0_26round_decimals_kernel_cudaERNS_18TensorIteratorBaseElENKUlvE_clEvENKUlvE1_clEvEUlN3c104HalfEE_St5arrayIPcLm2EELi4E23TrivialOffsetCalculatorILi1EjESD_NS0_6memory15LoadWithoutCastENSE_16StoreWithoutCastEEEviT_T0_T2_T3_T4_T5_ --------------------------
	.section	.nv.info._ZN2at6native27unrolled_elementwise_kernelIZZZNS0_26round_decimals_kernel_cudaERNS_18TensorIteratorBaseElENKUlvE_clEvENKUlvE1_clEvEUlN3c104HalfEE_St5arrayIPcLm2EELi4E23TrivialOffsetCalculatorILi1EjESD_NS0_6memory15LoadWithoutCastENSE_16StoreWithoutCastEEEviT_T0_T2_T3_T4_T5_,"",@"SHT_CUDA_INFO"
	.sectionflags	@""
	.align	4


	//----- nvinfo : EIATTR_CUDA_API_VERSION
	.align		4
        /*0000*/ 	.byte	0x04, 0x37
        /*0002*/ 	.short	(.L_2061 - .L_2060)
.L_2060:
        /*0004*/ 	.word	0x00000082


	//----- nvinfo : EIATTR_SW2861232_WAR
	.align		4
.L_2061:
        /*0008*/ 	.byte	0x01, 0x35
	.zero		2


	//----- nvinfo : EIATTR_PARAM_CBANK
	.align		4
        /*000c*/ 	.byte	0x04, 0x0a
        /*000e*/ 	.short	(.L_2063 - .L_2062)
	.align		4
.L_2062:
        /*0010*/ 	.word	index@(.nv.constant0._ZN2at6native27unrolled_elementwise_kernelIZZZNS0_26round_decimals_kernel_cudaERNS_18TensorIteratorBaseElENKUlvE_clEvENKUlvE1_clEvEUlN3c104HalfEE_St5arrayIPcLm2EELi4E23TrivialOffsetCalculatorILi1EjESD_NS0_6memory15LoadWithoutCastENSE_16StoreWithoutCastEEEviT_T0_T2_T3_T4_T5_)
        /*0014*/ 	.short	0x0160
        /*0016*/ 	.short	0x002c


	//----- nvinfo : EIATTR_CBANK_PARAM_SIZE
	.align		4
.L_2063:
        /*0018*/ 	.byte	0x03, 0x19
        /*001a*/ 	.short	0x002c


	//----- nvinfo : EIATTR_KPARAM_INFO
	.align		4
        /*001c*/ 	.byte	0x04, 0x17
        /*001e*/ 	.short	(.L_2065 - .L_2064)
.L_2064:
        /*0020*/ 	.word	0x00000000
        /*0024*/ 	.short	0x0006
        /*0026*/ 	.short	0x002b
        /*0028*/ 	.byte	0x00, 0xf0, 0x05, 0x00


	//----- nvinfo : EIATTR_KPARAM_INFO
	.align		4
.L_2065:
        /*002c*/ 	.byte	0x04, 0x17
        /*002e*/ 	.short	(.L_2067 - .L_2066)
.L_2066:
        /*0030*/ 	.word	0x00000000
        /*0034*/ 	.short	0x0005
        /*0036*/ 	.short	0x002a
        /*0038*/ 	.byte	0x00, 0xf0, 0x05, 0x00


	//----- nvinfo : EIATTR_KPARAM_INFO
	.align		4
.L_2067:
        /*003c*/ 	.byte	0x04, 0x17
        /*003e*/ 	.short	(.L_2069 - .L_2068)
.L_2068:
        /*0040*/ 	.word	0x00000000
        /*0044*/ 	.short	0x0004
        /*0046*/ 	.short	0x0029
        /*0048*/ 	.byte	0x00, 0xf0, 0x05, 0x00


	//----- nvinfo : EIATTR_KPARAM_INFO
	.align		4
.L_2069:
        /*004c*/ 	.byte	0x04, 0x17
        /*004e*/ 	.short	(.L_2071 - .L_2070)
.L_2070:
        /*0050*/ 	.word	0x00000000
        /*0054*/ 	.short	0x0003
        /*0056*/ 	.short	0x0028
        /*0058*/ 	.byte	0x00, 0xf0, 0x05, 0x00


	//----- nvinfo : EIATTR_KPARAM_INFO
	.align		4
.L_2071:
        /*005c*/ 	.byte	0x04, 0x17
        /*005e*/ 	.short	(.L_2073 - .L_2072)
.L_2072:
        /*0060*/ 	.word	0x00000000
        /*0064*/ 	.short	0x0002
        /*0066*/ 	.short	0x0018
        /*0068*/ 	.byte	0x00, 0xf0, 0x41, 0x00


	//----- nvinfo : EIATTR_KPARAM_INFO
	.align		4
.L_2073:
        /*006c*/ 	.byte	0x04, 0x17
        /*006e*/ 	.short	(.L_2075 - .L_2074)
.L_2074:
        /*0070*/ 	.word	0x00000000
        /*0074*/ 	.short	0x0001
        /*0076*/ 	.short	0x0008
        /*0078*/ 	.byte	0x00, 0xf0, 0x41, 0x00


	//----- nvinfo : EIATTR_KPARAM_INFO
	.align		4
.L_2075:
        /*007c*/ 	.byte	0x04, 0x17
        /*007e*/ 	.short	(.L_2077 - .L_2076)
.L_2076:
        /*0080*/ 	.word	0x00000000
        /*0084*/ 	.short	0x0000
        /*0086*/ 	.short	0x0000
        /*0088*/ 	.byte	0x00, 0xf0, 0x11, 0x00


	//----- nvinfo : EIATTR_MAXREG_COUNT
	.align		4
.L_2077:
        /*008c*/ 	.byte	0x03, 0x1b
        /*008e*/ 	.short	0x00ff


	//----- nvinfo : EIATTR_MERCURY_ISA_VERSION
	.align		4
        /*0090*/ 	.byte	0x03, 0x5f
        /*0092*/ 	.short	0x0000


	//----- nvinfo : EIATTR_EXIT_INSTR_OFFSETS
	.align		4
        /*0094*/ 	.byte	0x04, 0x1c
        /*0096*/ 	.short	(.L_2079 - .L_2078)


	//   ....[0]....
.L_2078:
        /*0098*/ 	.word	0x00000a80


	//   ....[1]....
        /*009c*/ 	.word	0x00000ad0


	//----- nvinfo : EIATTR_MAX_THREADS
	.align		4
.L_2079:
        /*00a0*/ 	.byte	0x04, 0x05
        /*00a2*/ 	.short	(.L_2081 - .L_2080)
.L_2080:
        /*00a4*/ 	.word	0x00000080
        /*00a8*/ 	.word	0x00000001
        /*00ac*/ 	.word	0x00000001


	//----- nvinfo : EIATTR_CRS_STACK_SIZE
	.align		4
.L_2081:
        /*00b0*/ 	.byte	0x04, 0x1e
        /*00b2*/ 	.short	(.L_2083 - .L_2082)
.L_2082:
        /*00b4*/ 	.word	0x00000000
.L_2083:


//--------------------- .nv.info._ZN2at6native29vectorized_elementwise_kernelILi2EZZZNS0_26round_decimals_kernel_cudaERNS_18TensorIteratorBaseElENKUlvE_clEvENKUlvE1_clEvEUlN3c104HalfEE_St5arrayIPcLm2EEEEviT0_T1_ --------------------------
	.section	.nv.info._ZN2at6native29vectorized_elementwise_kernelILi2EZZZNS0_26round_decimals_kernel_cudaERNS_18TensorIteratorBaseElENKUlvE_clEvENKUlvE1_clEvEUlN3c104HalfEE_St5arrayIPcLm2EEEEviT0_T1_,"",@"SHT_CUDA_INFO"
	.sectionflags	@""
	.align	4


	//----- nvinfo : EIATTR_CUDA_API_VERSION
	.align		4
        /*0000*/ 	.byte	0x04, 0x37
        /*0002*/ 	.short	(.L_2085 - .L_2084)
.L_2084:
        /*0004*/ 	.word	0x00000082


	//----- nvinfo : EIATTR_SW2861232_WAR
	.align		4
.L_2085:
        /*0008*/ 	.byte	0x01, 0x35
	.zero		2


	//----- nvinfo : EIATTR_PARAM_CBANK
	.align		4
        /*000c*/ 	.byte	0x04, 0x0a
        /*000e*/ 	.short	(.L_2087 - .L_2086)
	.align		4
.L_2086:
        /*0010*/ 	.word	index@(.nv.constant0._ZN2at6native29vectorized_elementwise_kernelILi2EZZZNS0_26round_decimals_kernel_cudaERNS_18TensorIteratorBaseElENKUlvE_clEvENKUlvE1_clEvEUlN3c104HalfEE_St5arrayIPcLm2EEEEviT0_T1_)
        /*0014*/ 	.short	0x0160
        /*0016*/ 	.short	0x0028


	//----- nvinfo : EIATTR_CBANK_PARAM_SIZE
	.align		4
.L_2087:
        /*0018*/ 	.byte	0x03, 0x19
        /*001a*/ 	.short	0x0028


	//----- nvinfo : EIATTR_KPARAM_INFO
	.align		4
        /*001c*/ 	.byte	0x04, 0x17
        /*001e*/ 	.short	(.L_2089 - .L_2088)
.L_2088:
        /*0020*/ 	.word	0x00000000
        /*0024*/ 	.short	0x0002
        /*0026*/ 	.short	0x0018
        /*0028*/ 	.byte	0x00, 0xf0, 0x41, 0x00


	//----- nvinfo : EIATTR_KPARAM_INFO
	.align		4
.L_2089:
        /*002c*/ 	.byte	0x04, 0x17
        /*002e*/ 	.short	(.L_2091 - .L_2090)
.L_2090:
        /*0030*/ 	.word	0x00000000
        /*0034*/ 	.short	0x0001
        /*0036*/ 	.short	0x0008
        /*0038*/ 	.byte	0x00, 0xf0, 0x41, 0x00


	//----- nvinfo : EIATTR_KPARAM_INFO
	.align		4
.L_2091:
        /*003c*/ 	.byte	0x04, 0x17
        /*003e*/ 	.short	(.L_2093 - .L_2092)
.L_2092:
        /*0040*/ 	.word	0x00000000
        /*0044*/ 	.short	0x0000
        /*0046*/ 	.short	0x0000
        /*0048*/ 	.byte	0x00, 0xf0, 0x11, 0x00


	//----- nvinfo : EIATTR_MAXREG_COUNT
	.align		4
.L_2093:
        /*004c*/ 	.byte	0x03, 0x1b
        /*004e*/ 	.short	0x00ff


	//----- nvinfo : EIATTR_MERCURY_ISA_VERSION
	.align		4
        /*0050*/ 	.byte	0x03, 0x5f
        /*0052*/ 	.short	0x0000


	//----- nvinfo : EIATTR_EXIT_INSTR_OFFSETS
	.align		4
        /*0054*/ 	.byte	0x04, 0x1c
        /*0056*/ 	.short	(.L_2095 - .L_2094)


	//   ....[0]....
.L_2094:
        /*0058*/ 	.word	0x00000830


	//   ....[1]....
        /*005c*/ 	.word	0x00001d30


	//   ....[2]....
        /*0060*/ 	.word	0x00001d80


	//----- nvinfo : EIATTR_MAX_THREADS
	.align		4
.L_2095:
        /*0064*/ 	.byte	0x04, 0x05
        /*0066*/ 	.short	(.L_2097 - .L_2096)
.L_2096:
        /*0068*/ 	.word	0x00000080
        /*006c*/ 	.word	0x00000001
        /*0070*/ 	.word	0x00000001


	//----- nvinfo : EIATTR_CRS_STACK_SIZE
	.align		4
.L_2097:
        /*0074*/ 	.byte	0x04, 0x1e
        /*0076*/ 	.short	(.L_2099 - .L_2098)
.L_2098:
        /*0078*/ 	.word	0x00000000
.L_2099:


//--------------------- .nv.info._ZN2at6native29vectorized_elementwise_kernelILi4EZZZNS0_26round_decimals_kernel_cudaERNS_18TensorIteratorBaseElENKUlvE_clEvENKUlvE1_clEvEUlN3c104HalfEE_St5arrayIPcLm2EEEEviT0_T1_ --------------------------
	.section	.nv.info._ZN2at6native29vectorized_elementwise_kernelILi4EZZZNS0_26round_decimals_kernel_cudaERNS_18TensorIteratorBaseElENKUlvE_clEvENKUlvE1_clEvEUlN3c104HalfEE_St5arrayIPcLm2EEEEviT0_T1_,"",@"SHT_CUDA_INFO"
	.sectionflags	@""
	.align	4


	//----- nvinfo : EIATTR_CUDA_API_VERSION
	.align		4
        /*0000*/ 	.byte	0x04, 0x37
        /*0002*/ 	.short	(.L_2101 - .L_2100)
.L_2100:
        /*0004*/ 	.word	0x00000082


	//----- nvinfo : EIATTR_SW2861232_WAR
	.align		4
.L_2101:
        /*0008*/ 	.byte	0x01, 0x35
	.zero		2


	//----- nvinfo : EIATTR_PARAM_CBANK
	.align		4
        /*000c*/ 	.byte	0x04, 0x0a
        /*000e*/ 	.short	(.L_2103 - .L_2102)
	.align		4
.L_2102:
        /*0010*/ 	.word	index@(.nv.constant0._ZN2at6native29vectorized_elementwise_kernelILi4EZZZNS0_26round_decimals_kernel_cudaERNS_18TensorIteratorBaseElENKUlvE_clEvENKUlvE1_clEvEUlN3c104HalfEE_St5arrayIPcLm2EEEEviT0_T1_)
        /*0014*/ 	.short	0x0160
        /*0016*/ 	.short	0x0028


	//----- nvinfo : EIATTR_CBANK_PARAM_SIZE
	.align		4
.L_2103:
        /*0018*/ 	.byte	0x03, 0x19
        /*001a*/ 	.short	0x0028


	//----- nvinfo : EIATTR_KPARAM_INFO
	.align		4
        /*001c*/ 	.byte	0x04, 0x17
        /*001e*/ 	.short	(.L_2105 - .L_2104)
.L_2104:
        /*0020*/ 	.word	0x00000000
        /*0024*/ 	.short	0x0002
        /*0026*/ 	.short	0x0018
        /*0028*/ 	.byte	0x00, 0xf0, 0x41, 0x00


	//----- nvinfo : EIATTR_KPARAM_INFO
	.align		4
.L_2105:
        /*002c*/ 	.byte	0x04, 0x17
        /*002e*/ 	.short	(.L_2107 - .L_2106)
.L_2106:
        /*0030*/ 	.word	0x00000000
        /*0034*/ 	.short	0x0001
        /*0036*/ 	.short	0x0008
        /*0038*/ 	.byte	0x00, 0xf0, 0x41, 0x00


	//----- nvinfo : EIATTR_KPARAM_INFO
	.align		4
.L_2107:
        /*003c*/ 	.byte	0x04, 0x17
        /*003e*/ 	.short	(.L_2109 - .L_2108)
.L_2108:
        /*0040*/ 	.word	0x00000000
        /*0044*/ 	.short	0x0000
        /*0046*/ 	.short	0x0000
        /*0048*/ 	.byte	0x00, 0xf0, 0x11, 0x00


	//----- nvinfo : EIATTR_MAXREG_COUNT
	.align		4
.L_2109:
        /*004c*/ 	.byte	0x03, 0x1b
        /*004e*/ 	.short	0x00ff


	//----- nvinfo : EIATTR_MERCURY_ISA_VERSION
	.align		4
        /*0050*/ 	.byte	0x03, 0x5f
        /*0052*/ 	.short	0x0000


	//----- nvinfo : EIATTR_EXIT_INSTR_OFFSETS
	.align		4
        /*0054*/ 	.byte	0x04, 0x1c
        /*0056*/ 	.short	(.L_2111 - .L_2110)


	//   ....[0]....
.L_2110:
        /*0058*/ 	.word	0x000007d0


	//   ....[1]....
        /*005c*/ 	.word	0x00001cd0


	//   ....[2]....
        /*0060*/ 	.word	0x00001d20


	//----- nvinfo : EIATTR_MAX_THREADS
	.align		4
.L_2111:
        /*0064*/ 	.byte	0x04, 0x05
        /*0066*/ 	.short	(.L_2113 - .L_2112)
.L_2112:
        /*0068*/ 	.word	0x00000080
        /*006c*/ 	.word	0x00000001
        /*0070*/ 	.word	0x00000001


	//----- nvinfo : EIATTR_CRS_STACK_SIZE
	.align		4
.L_2113:
        /*0074*/ 	.byte	0x04, 0x1e
        /*0076*/ 	.short	(.L_2115 - .L_2114)
.L_2114:
        /*0078*/ 	.word	0x00000000
.L_2115:


//--------------------- .nv.info._ZN2at6native29vectorized_elementwise_kernelILi8EZZZNS0_26round_decimals_kernel_cudaERNS_18TensorIteratorBaseElENKUlvE_clEvENKUlvE1_clEvEUlN3c104HalfEE_St5arrayIPcLm2EEEEviT0_T1_ --------------------------
	.section	.nv.info._ZN2at6native29vectorized_elementwise_kernelILi8EZZZNS0_26round_decimals_kernel_cudaERNS_18TensorIteratorBaseElENKUlvE_clEvENKUlvE1_clEvEUlN3c104HalfEE_St5arrayIPcLm2EEEEviT0_T1_,"",@"SHT_CUDA_INFO"
	.sectionflags	@""
	.align	4


	//----- nvinfo : EIATTR_CUDA_API_VERSION
	.align		4
        /*0000*/ 	.byte	0x04, 0x37
        /*0002*/ 	.short	(.L_2117 - .L_2116)
.L_2116:
        /*0004*/ 	.word	0x00000082


	//----- nvinfo : EIATTR_SW2861232_WAR
	.align		4
.L_2117:
        /*0008*/ 	.byte	0x01, 0x35
	.zero		2


	//----- nvinfo : EIATTR_PARAM_CBANK
	.align		4
        /*000c*/ 	.byte	0x04, 0x0a
        /*000e*/ 	.short	(.L_2119 - .L_2118)
	.align		4
.L_2118:
        /*0010*/ 	.word	index@(.nv.constant0._ZN2at6native29vectorized_elementwise_kernelILi8EZZZNS0_26round_decimals_kernel_cudaERNS_18TensorIteratorBaseElENKUlvE_clEvENKUlvE1_clEvEUlN3c104HalfEE_St5arrayIPcLm2EEEEviT0_T1_)
        /*0014*/ 	.short	0x0160
        /*0016*/ 	.short	0x0028


	//----- nvinfo : EIATTR_CBANK_PARAM_SIZE
	.align		4
.L_2119:
        /*0018*/ 	.byte	0x03, 0x19
        /*001a*/ 	.short	0x0028


	//----- nvinfo : EIATTR_KPARAM_INFO
	.align		4
        /*001c*/ 	.byte	0x04, 0x17
        /*001e*/ 	.short	(.L_2121 - .L_2120)
.L_2120:
        /*0020*/ 	.word	0x00000000
        /*0024*/ 	.short	0x0002
        /*0026*/ 	.short	0x0018
        /*0028*/ 	.byte	0x00, 0xf0, 0x41, 0x00


	//----- nvinfo : EIATTR_KPARAM_INFO
	.align		4
.L_2121:
        /*002c*/ 	.byte	0x04, 0x17
        /*002e*/ 	.short	(.L_2123 - .L_2122)
.L_2122:
        /*0030*/ 	.word	0x00000000
        /*0034*/ 	.short	0x0001
        /*0036*/ 	.short	0x0008
        /*0038*/ 	.byte	0x00, 0xf0, 0x41, 0x00


	//----- nvinfo : EIATTR_KPARAM_INFO
	.align		4
.L_2123:
        /*003c*/ 	.byte	0x04, 0x17
        /*003e*/ 	.short	(.L_2125 - .L_2124)
.L_2124:
        /*0040*/ 	.word	0x00000000
        /*0044*/ 	.short	0x0000
        /*0046*/ 	.short	0x0000
        /*0048*/ 	.byte	0x00, 0xf0, 0x11, 0x00


	//----- nvinfo : EIATTR_MAXREG_COUNT
	.align		4
.L_2125:
        /*004c*/ 	.byte	0x03, 0x1b
        /*004e*/ 	.short	0x00ff


	//----- nvinfo : EIATTR_MERCURY_ISA_VERSION
	.align		4
        /*0050*/ 	.byte	0x03, 0x5f
        /*0052*/ 	.short	0x0000


	//----- nvinfo : EIATTR_EXIT_INSTR_OFFSETS
	.align		4
        /*0054*/ 	.byte	0x04, 0x1c
        /*0056*/ 	.short	(.L_2127 - .L_2126)


	//   ....[0]....
.L_2126:
        /*0058*/ 	.word	0x00000010


	//----- nvinfo : EIATTR_MAX_THREADS
	.align		4
.L_2127:
        /*005c*/ 	.byte	0x04, 0x05
        /*005e*/ 	.short	(.L_2129 - .L_2128)
.L_2128:
        /*0060*/ 	.word	0x00000080
        /*0064*/ 	.word	0x00000001
        /*0068*/ 	.word	0x00000001
.L_2129:


//--------------------- .nv.info._ZN2at6native18elementwise_kernelILi128ELi4EZNS0_15gpu_kernel_implIZZZNS0_26round_decimals_kernel_cudaERNS_18TensorIteratorBaseElENKUlvE_clEvENKUlvE0_clEvEUlfE_EEvS4_RKT_EUliE_EEviT1_ --------------------------
	.section	.nv.info._ZN2at6native18elementwise_kernelILi128ELi4EZNS0_15gpu_kernel_implIZZZNS0_26round_decimals_kernel_cudaERNS_18TensorIteratorBaseElENKUlvE_clEvENKUlvE0_clEvEUlfE_EEvS4_RKT_EUliE_EEviT1_,"",@"SHT_CUDA_INFO"
	.sectionflags	@""
	.align	4


	//----- nvinfo : EIATTR_CUDA_API_VERSION
	.align		4
        /*0000*/ 	.byte	0x04, 0x37
        /*0002*/ 	.short	(.L_2131 - .L_2130)
.L_2130:
        /*0004*/ 	.word	0x00000082


	//----- nvinfo : EIATTR_SW2861232_WAR
	.align		4
.L_2131:
        /*0008*/ 	.byte	0x01, 0x35
	.zero		2


	//----- nvinfo : EIATTR_PARAM_CBANK
	.align		4
        /*000c*/ 	.byte	0x04, 0x0a
        /*000e*/ 	.short	(.L_2133 - .L_2132)
	.align		4
.L_2132:
        /*0010*/ 	.word	index@(.nv.constant0._ZN2at6native18elementwise_kernelILi128ELi4EZNS0_15gpu_kernel_implIZZZNS0_26round_decimals_kernel_cudaERNS_18TensorIteratorBaseElENKUlvE_clEvENKUlvE0_clEvEUlfE_EEvS4_RKT_EUliE_EEviT1_)
        /*0014*/ 	.short	0x0160
        /*0016*/ 	.short	0x0230


	//----- nvinfo : EIATTR_CBANK_PARAM_SIZE
	.align		4
.L_2133:
        /*0018*/ 	.byte	0x03, 0x19
        /*001a*/ 	.short	0x0230


	//----- nvinfo : EIATTR_KPARAM_INFO
	.align		4
        /*001c*/ 	.byte	0x04, 0x17
        /*001e*/ 	.short	(.L_2135 - .L_2134)
.L_2134:
        /*0020*/ 	.word	0x00000000
        /*0024*/ 	.short	0x0001
        /*0026*/ 	.short	0x0008
        /*0028*/ 	.byte	0x00, 0xf0, 0xa1, 0x08


	//----- nvinfo : EIATTR_KPARAM_INFO
	.align		4
.L_2135:
        /*002c*/ 	.byte	0x04, 0x17
        /*002e*/ 	.short	(.L_2137 - .L_2136)
.L_2136:
        /*0030*/ 	.word	0x00000000
        /*0034*/ 	.short	0x0000
        /*0036*/ 	.short	0x0000
        /*0038*/ 	.byte	0x00, 0xf0, 0x11, 0x00


	//----- nvinfo : EIATTR_MAXREG_COUNT
	.align		4
.L_2137:
        /*003c*/ 	.byte	0x03, 0x1b
        /*003e*/ 	.short	0x0080


	//----- nvinfo : EIATTR_EXTERNS
	.align		4
        /*0040*/ 	.byte	0x04, 0x0f
        /*0042*/ 	.short	(.L_2139 - .L_2138)


	//   ....[0]....
	.align		4
.L_2138:
        /*0044*/ 	.word	index@(__assertfail)


	//----- nvinfo : EIATTR_MERCURY_ISA_VERSION
	.align		4
.L_2139:
        /*0048*/ 	.byte	0x03, 0x5f
        /*004a*/ 	.short	0x0000


	//----- nvinfo : EIATTR_SYSCALL_OFFSETS
	.align		4
        /*004c*/ 	.byte	0x04, 0x46
        /*004e*/ 	.short	(.L_2141 - .L_2140)


	//   ....[0]....
.L_2140:
        /*0050*/ 	.word	0x00001c60


	//   ....[1]....
        /*0054*/ 	.word	0x00002b70


	//   ....[2]....
        /*0058*/ 	.word	0x00004810


	//   ....[3]....
        /*005c*/ 	.word	0x00005720


	//   ....[4]....
        /*0060*/ 	.word	0x00007390


	//   ....[5]....
        /*0064*/ 	.word	0x000082a0


	//   ....[6]....
        /*0068*/ 	.word	0x00009f20


	//   ....[7]....
        /*006c*/ 	.word	0x0000ae30


	//----- nvinfo : EIATTR_EXIT_INSTR_OFFSETS
	.align		4
.L_2141:
        /*0070*/ 	.byte	0x04, 0x1c
        /*0072*/ 	.short	(.L_2143 - .L_2142)


	//   ....[0]....
.L_2142:
        /*0074*/ 	.word	0x00008340


	//   ....[1]....
        /*0078*/ 	.word	0x0000a120


	//   ....[2]....
        /*007c*/ 	.word	0x0000a160


	//   ....[3]....
        /*0080*/ 	.word	0x0000a1f0


	//   ....[4]....
        /*0084*/ 	.word	0x0000a220


	//   ....[5]....
        /*0088*/ 	.word	0x0000a250


	//   ....[6]....
        /*008c*/ 	.word	0x0000a2d0


	//   ....[7]....
        /*0090*/ 	.word	0x0000a300


	//   ....[8]....
        /*0094*/ 	.word	0x0000a390


	//   ....[9]....
        /*0098*/ 	.word	0x0000a3d0


	//   ....[10]....
        /*009c*/ 	.word	0x0000a410


	//   ....[11]....
        /*00a0*/ 	.word	0x0000a4d0


	//   ....[12]....
        /*00a4*/ 	.word	0x0000a520


	//   ....[13]....
        /*00a8*/ 	.word	0x0000a6a0


	//   ....[14]....
        /*00ac*/ 	.word	0x0000a7f0


	//   ....[15]....
        /*00b0*/ 	.word	0x0000a820


	//   ....[16]....
        /*00b4*/ 	.word	0x0000a8d0


	//   ....[17]....
        /*00b8*/ 	.word	0x0000aa40


	//   ....[18]....
        /*00bc*/ 	.word	0x0000abb0


	//   ....[19]....
        /*00c0*/ 	.word	0x0000ad00


	//   ....[20]....
        /*00c4*/ 	.word	0x0000ae40


	//   ....[21]....
        /*00c8*/ 	.word	0x0000ae70


	//   ....[22]....
        /*00cc*/ 	.word	0x0000aea0


	//----- nvinfo : EIATTR_MAX_THREADS
	.align		4
.L_2143:
        /*00d0*/ 	.byte	0x04, 0x05
        /*00d2*/ 	.short	(.L_2145 - .L_2144)
.L_2144:
        /*00d4*/ 	.word	0x00000080
        /*00d8*/ 	.word	0x00000001
        /*00dc*/ 	.word	0x00000001


	//----- nvinfo : EIATTR_CRS_STACK_SIZE
	.align		4
.L_2145:
        /*00e0*/ 	.byte	0x04, 0x1e
        /*00e2*/ 	.short	(.L_2147 - .L_2146)
.L_2146:
        /*00e4*/ 	.word	0x00000000
.L_2147:


//--------------------- .nv.info._ZN2at6native27unrolled_elementwise_kernelIZZZNS0_26round_decimals_kernel_cudaERNS_18TensorIteratorBaseElENKUlvE_clEvENKUlvE0_clEvEUlfE_St5arrayIPcLm2EELi4E23TrivialOffsetCalculatorILi1EjESB_NS0_6memory12LoadWithCastILi1EEENSC_13StoreWithCastILi1EEEEEviT_T0_T2_T3_T4_T5_ --------------------------
	.section	.nv.info._ZN2at6native27unrolled_elementwise_kernelIZZZNS0_26round_decimals_kernel_cudaERNS_18TensorIteratorBaseElENKUlvE_clEvENKUlvE0_clEvEUlfE_St5arrayIPcLm2EELi4E23TrivialOffsetCalculatorILi1EjESB_NS0_6memory12LoadWithCastILi1EEENSC_13StoreWithCastILi1EEEEEviT_T0_T2_T3_T4_T5_,"",@"SHT_CUDA_INFO"
	.sectionflags	@""
	.align	4


	//----- nvinfo : EIATTR_CUDA_API_VERSION
	.align		4
        /*0000*/ 	.byte	0x04, 0x37
        /*0002*/ 	.short	(.L_2149 - .L_2148)
.L_2148:
        /*0004*/ 	.word	0x00000082


	//----- nvinfo : EIATTR_SW2861232_WAR
	.align		4
.L_2149:
        /*0008*/ 	.byte	0x01, 0x35
	.zero		2


	//----- nvinfo : EIATTR_PARAM_CBANK
	.align		4
        /*000c*/ 	.byte	0x04, 0x0a
        /*000e*/ 	.short	(.L_2151 - .L_2150)
	.align		4
.L_2150:
        /*0010*/ 	.word	index@(.nv.constant0._ZN2at6native27unrolled_elementwise_kernelIZZZNS0_26round_decimals_kernel_cudaERNS_18TensorIteratorBaseElENKUlvE_clEvENKUlvE0_clEvEUlfE_St5arrayIPcLm2EELi4E23TrivialOffsetCalculatorILi1EjESB_NS0_6memory12LoadWithCastILi1EEENSC_13StoreWithCastILi1EEEEEviT_T0_T2_T3_T4_T5_)
        /*0014*/ 	.short	0x0160
        /*0016*/ 	.short	0x003c


	//----- nvinfo : EIATTR_CBANK_PARAM_SIZE
	.align		4
.L_2151:
        /*0018*/ 	.byte	0x03, 0x19
        /*001a*/ 	.short	0x003c


	//----- nvinfo : EIATTR_KPARAM_INFO
	.align		4
        /*001c*/ 	.byte	0x04, 0x17
        /*001e*/ 	.short	(.L_2153 - .L_2152)
.L_2152:
        /*0020*/ 	.word	0x00000000
        /*0024*/ 	.short	0x0006
        /*0026*/ 	.short	0x0034
        /*0028*/ 	.byte	0x00, 0xf0, 0x21, 0x00


	//----- nvinfo : EIATTR_KPARAM_INFO
	.align		4
.L_2153:
        /*002c*/ 	.byte	0x04, 0x17
        /*002e*/ 	.short	(.L_2155 - .L_2154)
.L_2154:
        /*0030*/ 	.word	0x00000000
        /*0034*/ 	.short	0x0005
        /*0036*/ 	.short	0x002c
        /*0038*/ 	.byte	0x00, 0xf0, 0x21, 0x00


	//----- nvinfo : EIATTR_KPARAM_INFO
	.align		4
.L_2155:
        /*003c*/ 	.byte	0x04, 0x17
        /*003e*/ 	.short	(.L_2157 - .L_2156)
.L_2156:
        /*0040*/ 	.word	0x00000000
        /*0044*/ 	.short	0x0004
        /*0046*/ 	.short	0x0029
        /*0048*/ 	.byte	0x00, 0xf0, 0x05, 0x00


	//----- nvinfo : EIATTR_KPARAM_INFO
	.align		4
.L_2157:
        /*004c*/ 	.byte	0x04, 0x17
        /*004e*/ 	.short	(.L_2159 - .L_2158)
.L_2158:
        /*0050*/ 	.word	0x00000000
        /*0054*/ 	.short	0x0003
        /*0056*/ 	.short	0x0028
        /*0058*/ 	.byte	0x00, 0xf0, 0x05, 0x00


	//----- nvinfo : EIATTR_KPARAM_INFO
	.align		4
.L_2159:
        /*005c*/ 	.byte	0x04, 0x17
        /*005e*/ 	.short	(.L_2161 - .L_2160)
.L_2160:
        /*0060*/ 	.word	0x00000000
        /*0064*/ 	.short	0x0002
        /*0066*/ 	.short	0x0018
        /*0068*/ 	.byte	0x00, 0xf0, 0x41, 0x00


	//----- nvinfo : EIATTR_KPARAM_INFO
	.align		4
.L_2161:
        /*006c*/ 	.byte	0x04, 0x17
        /*006e*/ 	.short	(.L_2163 - .L_2162)
.L_2162:
        /*0070*/ 	.word	0x00000000
        /*0074*/ 	.short	0x0001
        /*0076*/ 	.short	0x0008
        /*0078*/ 	.byte	0x00, 0xf0, 0x41, 0x00


	//----- nvinfo : EIATTR_KPARAM_INFO
	.align		4
.L_2163:
        /*007c*/ 	.byte	0x04, 0x17
        /*007e*/ 	.short	(.L_2165 - .L_2164)
.L_2164:
        /*0080*/ 	.word	0x00000000
        /*0084*/ 	.short	0x0000
        /*0086*/ 	.short	0x0000
        /*0088*/ 	.byte	0x00, 0xf0, 0x11, 0x00


	//----- nvinfo : EIATTR_MAXREG_COUNT
	.align		4
.L_2165:
        /*008c*/ 	.byte	0x03, 0x1b
        /*008e*/ 	.short	0x00ff


	//----- nvinfo : EIATTR_EXTERNS
	.align		4
        /*0090*/ 	.byte	0x04, 0x0f
        /*0092*/ 	.short	(.L_2167 - .L_2166)


	//   ....[0]....
	.align		4
.L_2166:
        /*0094*/ 	.word	index@(__assertfail)


	//----- nvinfo : EIATTR_MERCURY_ISA_VERSION
	.align		4
.L_2167:
        /*0098*/ 	.byte	0x03, 0x5f
        /*009a*/ 	.short	0x0000


	//----- nvinfo : EIATTR_SYSCALL_OFFSETS
	.align		4
        /*009c*/ 	.byte	0x04, 0x46
        /*009e*/ 	.short	(.L_2169 - .L_2168)


	//   ....[0]....
.L_2168:
        /*00a0*/ 	.word	0x00000e50


	//   ....[1]....
        /*00a4*/ 	.word	0x00001cd0


	//   ....[2]....
        /*00a8*/ 	.word	0x00002b60


	//   ....[3]....
        /*00ac*/ 	.word	0x000039a0


	//   ....[4]....
        /*00b0*/ 	.word	0x00004bf0


	//   ....[5]....
        /*00b4*/ 	.word	0x00005ae0


	//   ....[6]....
        /*00b8*/ 	.word	0x000069b0


	//   ....[7]....
        /*00bc*/ 	.word	0x00007880


	//----- nvinfo : EIATTR_EXIT_INSTR_OFFSETS
	.align		4
.L_2169:
        /*00c0*/ 	.byte	0x04, 0x1c
        /*00c2*/ 	.short	(.L_2171 - .L_2170)


	//   ....[0]....
.L_2170:
        /*00c4*/ 	.word	0x00006a50


	//   ....[1]....
        /*00c8*/ 	.word	0x00006b70


	//   ....[2]....
        /*00cc*/ 	.word	0x00006bb0


	//   ....[3]....
        /*00d0*/ 	.word	0x00006c40


	//   ....[4]....
        /*00d4*/ 	.word	0x00006c70


	//   ....[5]....
        /*00d8*/ 	.word	0x00006ca0


	//   ....[6]....
        /*00dc*/ 	.word	0x00006d20


	//   ....[7]....
        /*00e0*/ 	.word	0x00006d50


	//   ....[8]....
        /*00e4*/ 	.word	0x00006de0


	//   ....[9]....
        /*00e8*/ 	.word	0x00006e20


	//   ....[10]....
        /*00ec*/ 	.word	0x00006e60


	//   ....[11]....
        /*00f0*/ 	.word	0x00006f20


	//   ....[12]....
        /*00f4*/ 	.word	0x00006f70


	//   ....[13]....
        /*00f8*/ 	.word	0x000070f0


	//   ....[14]....
        /*00fc*/ 	.word	0x00007240


	//   ....[15]....
        /*0100*/ 	.word	0x00007270


	//   ....[16]....
        /*0104*/ 	.word	0x00007320


	//   ....[17]....
        /*0108*/ 	.word	0x00007490


	//   ....[18]....
        /*010c*/ 	.word	0x00007600


	//   ....[19]....
        /*0110*/ 	.word	0x00007750


	//   ....[20]....
        /*0114*/ 	.word	0x00007890


	//   ....[21]....
        /*0118*/ 	.word	0x000078c0


	//   ....[22]....
        /*011c*/ 	.word	0x000078f0


	//----- nvinfo : EIATTR_MAX_THREADS
	.align		4
.L_2171:
        /*0120*/ 	.byte	0x04, 0x05
        /*0122*/ 	.short	(.L_2173 - .L_2172)
.L_2172:
        /*0124*/ 	.word	0x00000080
        /*0128*/ 	.word	0x00000001
        /*012c*/ 	.word	0x00000001


	//----- nvinfo : EIATTR_CRS_STACK_SIZE
	.align		4
.L_2173:
        /*0130*/ 	.byte	0x04, 0x1e
        /*0132*/ 	.short	(.L_2175 - .L_2174)
.L_2174:
        /*0134*/ 	.word	0x00000000
.L_2175:


//--------------------- .nv.info._ZN2at6native18elementwise_kernelILi128ELi2EZNS0_22gpu_kernel_impl_nocastIZZZNS0_26round_decimals_kernel_cudaERNS_18TensorIteratorBaseElENKUlvE_clEvENKUlvE0_clEvEUlfE_EEvS4_RKT_EUliE_EEviT1_ --------------------------
	.section	.nv.info._ZN2at6native18elementwise_kernelILi128ELi2EZNS0_22gpu_kernel_impl_nocastIZZZNS0_26round_decimals_kernel_cudaERNS_18TensorIteratorBaseElENKUlvE_clEvENKUlvE0_clEvEUlfE_EEvS4_RKT_EUliE_EEviT1_,"",@"SHT_CUDA_INFO"
	.sectionflags	@""
	.align	4


	//----- nvinfo : EIATTR_CUDA_API_VERSION
	.align		4
        /*0000*/ 	.byte	0x04, 0x37
        /*0002*/ 	.short	(.L_2177 - .L_2176)
.L_2176:
        /*0004*/ 	.word	0x00000082


	//----- nvinfo : EIATTR_SW2861232_WAR
	.align		4
.L_2177:
        /*0008*/ 	.byte	0x01, 0x35
	.zero		2


	//----- nvinfo : EIATTR_PARAM_CBANK
	.align		4
        /*000c*/ 	.byte	0x04, 0x0a
        /*000e*/ 	.short	(.L_2179 - .L_2178)
	.align		4
.L_2178:
        /*0010*/ 	.word	index@(.nv.constant0._ZN2at6native18elementwise_kernelILi128ELi2EZNS0_22gpu_kernel_impl_nocastIZZZNS0_26round_decimals_kernel_cudaERNS_18TensorIteratorBaseElENKUlvE_clEvENKUlvE0_clEvEUlfE_EEvS4_RKT_EUliE_EEviT1_)
        /*0014*/ 	.short	0x0160
        /*0016*/ 	.short	0x0228


	//----- nvinfo : EIATTR_CBANK_PARAM_SIZE
	.align		4
.L_2179:
        /*0018*/ 	.byte	0x03, 0x19
        /*001a*/ 	.short	0x0228


	//----- nvinfo : EIATTR_KPARAM_INFO
	.align		4
        /*001c*/ 	.byte	0x04, 0x17
        /*001e*/ 	.short	(.L_2181 - .L_2180)
.L_2180:
        /*0020*/ 	.word	0x00000000
        /*0024*/ 	.short	0x0001
        /*0026*/ 	.short	0x0008
        /*0028*/ 	.byte	0x00, 0xf0, 0x81, 0x08


	//----- nvinfo : EIATTR_KPARAM_INFO
	.align		4
.L_2181:
        /*002c*/ 	.byte	0x04, 0x17
        /*002e*/ 	.short	(.L_2183 - .L_2182)
.L_2182:
        /*0030*/ 	.word	0x00000000
        /*0034*/ 	.short	0x0000
        /*0036*/ 	.short	0x0000
        /*0038*/ 	.byte	0x00, 0xf0, 0x11, 0x00


	//----- nvinfo : EIATTR_MAXREG_COUNT
	.align		4
.L_2183:
        /*003c*/ 	.byte	0x03, 0x1b
        /*003e*/ 	.short	0x0080


	//----- nvinfo : EIATTR_MERCURY_ISA_VERSION
	.align		4
        /*0040*/ 	.byte	0x03, 0x5f
        /*0042*/ 	.short	0x0000


	//----- nvinfo : EIATTR_EXIT_INSTR_OFFSETS
	.align		4
        /*0044*/ 	.byte	0x04, 0x1c
        /*0046*/ 	.short	(.L_2185 - .L_2184)


	//   ....[0]....
.L_2184:
        /*0048*/ 	.word	0x00000fe0


	//   ....[1]....
        /*004c*/ 	.word	0x00001f10


	//----- nvinfo : EIATTR_MAX_THREADS
	.align		4
.L_2185:
        /*0050*/ 	.byte	0x04, 0x05
        /*0052*/ 	.short	(.L_2187 - .L_2186)
.L_2186:
        /*0054*/ 	.word	0x00000080
        /*0058*/ 	.word	0x00000001
        /*005c*/ 	.word	0x00000001


	//----- nvinfo : EIATTR_CRS_STACK_SIZE
	.align		4
.L_2187:
        /*0060*/ 	.byte	0x04, 0x1e
        /*0062*/ 	.short	(.L_2189 - .L_2188)
.L_2188:
        /*0064*/ 	.word	0x00000000
.L_2189:


//--------------------- .nv.info._ZN2at6native27unrolled_elementwise_kernelIZZZNS0_26round_decimals_kernel_cudaERNS_18TensorIteratorBaseElENKUlvE_clEvENKUlvE0_clEvEUlfE_St5arrayIPcLm2EELi4E23TrivialOffsetCalculatorILi1EjESB_NS0_6memory15LoadWithoutCastENSC_16StoreWithoutCastEEEviT_T0_T2_T3_T4_T5_ --------------------------
	.section	.nv.info._ZN2at6native27unrolled_elementwise_kernelIZZZNS0_26round_decimals_kernel_cudaERNS_18TensorIteratorBaseElENKUlvE_clEvENKUlvE0_clEvEUlfE_St5arrayIPcLm2EELi4E23TrivialOffsetCalculatorILi1EjESB_NS0_6memory15LoadWithoutCastENSC_16StoreWithoutCastEEEviT_T0_T2_T3_T4_T5_,"",@"SHT_CUDA_INFO"
	.sectionflags	@""
	.align	4


	//----- nvinfo : EIATTR_CUDA_API_VERSION
	.align		4
        /*0000*/ 	.byte	0x04, 0x37
        /*0002*/ 	.short	(.L_2191 - .L_2190)
.L_2190:
        /*0004*/ 	.word	0x00000082


	//----- nvinfo : EIATTR_SW2861232_WAR
	.align		4
.L_2191:
        /*0008*/ 	.byte	0x01, 0x35
	.zero		2


	//----- nvinfo : EIATTR_PARAM_CBANK
	.align		4
        /*000c*/ 	.byte	0x04, 0x0a
        /*000e*/ 	.short	(.L_2193 - .L_2192)
	.align		4
.L_2192:
        /*0010*/ 	.word	index@(.nv.constant0._ZN2at6native27unrolled_elementwise_kernelIZZZNS0_26round_decimals_kernel_cudaERNS_18TensorIteratorBaseElENKUlvE_clEvENKUlvE0_clEvEUlfE_St5arrayIPcLm2EELi4E23TrivialOffsetCalculatorILi1EjESB_NS0_6memory15LoadWithoutCastENSC_16StoreWithoutCastEEEviT_T0_T2_T3_T4_T5_)
        /*0014*/ 	.short	0x0160
        /*0016*/ 	.short	0x002c


	//----- nvinfo : EIATTR_CBANK_PARAM_SIZE
	.align		4
.L_2193:
        /*0018*/ 	.byte	0x03, 0x19
        /*001a*/ 	.short	0x002c


	//----- nvinfo : EIATTR_KPARAM_INFO
	.align		4
        /*001c*/ 	.byte	0x04, 0x17
        /*001e*/ 	.short	(.L_2195 - .L_2194)
.L_2194:
        /*0020*/ 	.word	0x00000000
        /*0024*/ 	.short	0x0006
        /*0026*/ 	.short	0x002b
        /*0028*/ 	.byte	0x00, 0xf0, 0x05, 0x00


	//----- nvinfo : EIATTR_KPARAM_INFO
	.align		4
.L_2195:
        /*002c*/ 	.byte	0x04, 0x17
        /*002e*/ 	.short	(.L_2197 - .L_2196)
.L_2196:
        /*0030*/ 	.word	0x00000000
        /*0034*/ 	.short	0x0005
        /*0036*/ 	.short	0x002a
        /*0038*/ 	.byte	0x00, 0xf0, 0x05, 0x00


	//----- nvinfo : EIATTR_KPARAM_INFO
	.align		4
.L_2197:
        /*003c*/ 	.byte	0x04, 0x17
        /*003e*/ 	.short	(.L_2199 - .L_2198)
.L_2198:
        /*0040*/ 	.word	0x00000000
        /*0044*/ 	.short	0x0004
        /*0046*/ 	.short	0x0029
        /*0048*/ 	.byte	0x00, 0xf0, 0x05, 0x00


	//----- nvinfo : EIATTR_KPARAM_INFO
	.align		4
.L_2199:
        /*004c*/ 	.byte	0x04, 0x17
        /*004e*/ 	.short	(.L_2201 - .L_2200)
.L_2200:
        /*0050*/ 	.word	0x00000000
        /*0054*/ 	.short	0x0003
        /*0056*/ 	.short	0x0028
        /*0058*/ 	.byte	0x00, 0xf0, 0x05, 0x00


	//----- nvinfo : EIATTR_KPARAM_INFO
	.align		4
.L_2201:
        /*005c*/ 	.byte	0x04, 0x17
        /*005e*/ 	.short	(.L_2203 - .L_2202)
.L_2202:
        /*0060*/ 	.word	0x00000000
        /*0064*/ 	.short	0x0002
        /*0066*/ 	.short	0x0018
        /*0068*/ 	.byte	0x00, 0xf0, 0x41, 0x00


	//----- nvinfo : EIATTR_KPARAM_INFO
	.align		4
.L_2203:
        /*006c*/ 	.byte	0x04, 0x17
        /*006e*/ 	.short	(.L_2205 - .L_2204)
.L_2204:
        /*0070*/ 	.word	0x00000000
        /*0074*/ 	.short	0x0001
        /*0076*/ 	.short	0x0008
        /*0078*/ 	.byte	0x00, 0xf0, 0x41, 0x00


	//----- nvinfo : EIATTR_KPARAM_INFO
	.align		4
.L_2205:
        /*007c*/ 	.byte	0x04, 0x17
        /*007e*/ 	.short	(.L_2207 - .L_2206)
.L_2206:
        /*0080*/ 	.word	0x00000000
        /*0084*/ 	.short	0x0000
        /*0086*/ 	.short	0x0000
        /*0088*/ 	.byte	0x00, 0xf0, 0x11, 0x00


	//----- nvinfo : EIATTR_MAXREG_COUNT
	.align		4
.L_2207:
        /*008c*/ 	.byte	0x03, 0x1b
        /*008e*/ 	.short	0x00ff


	//----- nvinfo : EIATTR_MERCURY_ISA_VERSION
	.align		4
        /*0090*/ 	.byte	0x03, 0x5f
        /*0092*/ 	.short	0x0000


	//----- nvinfo : EIATTR_EXIT_INSTR_OFFSETS
	.align		4
        /*0094*/ 	.byte	0x04, 0x1c
        /*0096*/ 	.short	(.L_2209 - .L_2208)


	//   ....[0]....
.L_2208:
        /*0098*/ 	.word	0x00000690


	//   ....[1]....
        /*009c*/ 	.word	0x000006e0


	//----- nvinfo : EIATTR_MAX_THREADS
	.align		4
.L_2209:
        /*00a0*/ 	.byte	0x04, 0x05
        /*00a2*/ 	.short	(.L_2211 - .L_2210)
.L_2210:
        /*00a4*/ 	.word	0x00000080
        /*00a8*/ 	.word	0x00000001
        /*00ac*/ 	.word	0x00000001


	//----- nvinfo : EIATTR_CRS_STACK_SIZE
	.align		4
.L_2211:
        /*00b0*/ 	.byte	0x04, 0x1e
        /*00b2*/ 	.short	(.L_2213 - .L_2212)
.L_2212:
        /*00b4*/ 	.word	0x00000000
.L_2213:


//--------------------- .nv.info._ZN2at6native29vectorized_elementwise_kernelILi2EZZZNS0_26round_decimals_kernel_cudaERNS_18TensorIteratorBaseElENKUlvE_clEvENKUlvE0_clEvEUlfE_St5arrayIPcLm2EEEEviT0_T1_ --------------------------
	.section	.nv.info._ZN2at6native29vectorized_elementwise_kernelILi2EZZZNS0_26round_decimals_kernel_cudaERNS_18TensorIteratorBaseElENKUlvE_clEvENKUlvE0_clEvEUlfE_St5arrayIPcLm2EEEEviT0_T1_,"",@"SHT_CUDA_INFO"
	.sectionflags	@""
	.align	4


	//----- nvinfo : EIATTR_CUDA_API_VERSION
	.align		4
        /*0000*/ 	.byte	0x04, 0x37
        /*0002*/ 	.short	(.L_2215 - .L_2214)
.L_2214:
        /*0004*/ 	.word	0x00000082


	//----- nvinfo : EIATTR_SW2861232_WAR
	.align		4
.L_2215:
        /*0008*/ 	.byte	0x01, 0x35
	.zero		2


	//----- nvinfo : EIATTR_PARAM_CBANK
	.align		4
        /*000c*/ 	.byte	0x04, 0x0a
        /*000e*/ 	.short	(.L_2217 - .L_2216)
	.align		4
.L_2216:
        /*0010*/ 	.word	index@(.nv.constant0._ZN2at6native29vectorized_elementwise_kernelILi2EZZZNS0_26round_decimals_kernel_cudaERNS_18TensorIteratorBaseElENKUlvE_clEvENKUlvE0_clEvEUlfE_St5arrayIPcLm2EEEEviT0_T1_)
        /*0014*/ 	.short	0x0160
        /*0016*/ 	.short	0x0028


	//----- nvinfo : EIATTR_CBANK_PARAM_SIZE
	.align		4
.L_2217:
        /*0018*/ 	.byte	0x03, 0x19
        /*001a*/ 	.short	0x0028


	//----- nvinfo : EIATTR_KPARAM_INFO
	.align		4
        /*001c*/ 	.byte	0x04, 0x17
        /*001e*/ 	.short	(.L_2219 - .L_2218)
.L_2218:
        /*0020*/ 	.word	0x00000000
        /*0024*/ 	.short	0x0002
        /*0026*/ 	.short	0x0018
        /*0028*/ 	.byte	0x00, 0xf0, 0x41, 0x00


	//----- nvinfo : EIATTR_KPARAM_INFO
	.align		4
.L_2219:
        /*002c*/ 	.byte	0x04, 0x17
        /*002e*/ 	.short	(.L_2221 - .L_2220)
.L_2220:
        /*0030*/ 	.word	0x00000000
        /*0034*/ 	.short	0x0001
        /*0036*/ 	.short	0x0008
        /*0038*/ 	.byte	0x00, 0xf0, 0x41, 0x00


	//----- nvinfo : EIATTR_KPARAM_INFO
	.align		4
.L_2221:
        /*003c*/ 	.byte	0x04, 0x17
        /*003e*/ 	.short	(.L_2223 - .L_2222)
.L_2222:
        /*0040*/ 	.word	0x00000000
        /*0044*/ 	.short	0x0000
        /*0046*/ 	.short	0x0000
        /*0048*/ 	.byte	0x00, 0xf0, 0x11, 0x00


	//----- nvinfo : EIATTR_MAXREG_COUNT
	.align		4
.L_2223:
        /*004c*/ 	.byte	0x03, 0x1b
        /*004e*/ 	.short	0x00ff


	//----- nvinfo : EIATTR_MERCURY_ISA_VERSION
	.align		4
        /*0050*/ 	.byte	0x03, 0x5f
        /*0052*/ 	.short	0x0000


	//----- nvinfo : EIATTR_EXIT_INSTR_OFFSETS
	.align		4
        /*0054*/ 	.byte	0x04, 0x1c
        /*0056*/ 	.short	(.L_2225 - .L_2224)


	//   ....[0]....
.L_2224:
        /*0058*/ 	.word	0x000004b0


	//   ....[1]....
        /*005c*/ 	.word	0x00001190


	//   ....[2]....
        /*0060*/ 	.word	0x000011e0


	//----- nvinfo : EIATTR_MAX_THREADS
	.align		4
.L_2225:
        /*0064*/ 	.byte	0x04, 0x05
        /*0066*/ 	.short	(.L_2227 - .L_2226)
.L_2226:
        /*0068*/ 	.word	0x00000080
        /*006c*/ 	.word	0x00000001
        /*0070*/ 	.word	0x00000001


	//----- nvinfo : EIATTR_CRS_STACK_SIZE
	.align		4
.L_2227:
        /*0074*/ 	.byte	0x04, 0x1e
        /*0076*/ 	.short	(.L_2229 - .L_2228)
.L_2228:
        /*0078*/ 	.word	0x00000000
.L_2229:


//--------------------- .nv.info._ZN2at6native29vectorized_elementwise_kernelILi4EZZZNS0_26round_decimals_kernel_cudaERNS_18TensorIteratorBaseElENKUlvE_clEvENKUlvE0_clEvEUlfE_St5arrayIPcLm2EEEEviT0_T1_ --------------------------
	.section	.nv.info._ZN2at6native29vectorized_elementwise_kernelILi4EZZZNS0_26round_decimals_kernel_cudaERNS_18TensorIteratorBaseElENKUlvE_clEvENKUlvE0_clEvEUlfE_St5arrayIPcLm2EEEEviT0_T1_,"",@"SHT_CUDA_INFO"
	.sectionflags	@""
	.align	4


	//----- nvinfo : EIATTR_CUDA_API_VERSION
	.align		4
        /*0000*/ 	.byte	0x04, 0x37
        /*0002*/ 	.short	(.L_2231 - .L_2230)
.L_2230:
        /*0004*/ 	.word	0x00000082


	//----- nvinfo : EIATTR_SW2861232_WAR
	.align		4
.L_2231:
        /*0008*/ 	.byte	0x01, 0x35
	.zero		2


	//----- nvinfo : EIATTR_PARAM_CBANK
	.align		4
        /*000c*/ 	.byte	0x04, 0x0a
        /*000e*/ 	.short	(.L_2233 - .L_2232)
	.align		4
.L_2232:
        /*0010*/ 	.word	index@(.nv.constant0._ZN2at6native29vectorized_elementwise_kernelILi4EZZZNS0_26round_decimals_kernel_cudaERNS_18TensorIteratorBaseElENKUlvE_clEvENKUlvE0_clEvEUlfE_St5arrayIPcLm2EEEEviT0_T1_)
        /*0014*/ 	.short	0x0160
        /*0016*/ 	.short	0x0028


	//----- nvinfo : EIATTR_CBANK_PARAM_SIZE
	.align		4
.L_2233:
        /*0018*/ 	.byte	0x03, 0x19
        /*001a*/ 	.short	0x0028


	//----- nvinfo : EIATTR_KPARAM_INFO
	.align		4
        /*001c*/ 	.byte	0x04, 0x17
        /*001e*/ 	.short	(.L_2235 - .L_2234)
.L_2234:
        /*0020*/ 	.word	0x00000000
        /*0024*/ 	.short	0x0002
        /*0026*/ 	.short	0x0018
        /*0028*/ 	.byte	0x00, 0xf0, 0x41, 0x00


	//----- nvinfo : EIATTR_KPARAM_INFO
	.align		4
.L_2235:
        /*002c*/ 	.byte	0x04, 0x17
        /*002e*/ 	.short	(.L_2237 - .L_2236)
.L_2236:
        /*0030*/ 	.word	0x00000000
        /*0034*/ 	.short	0x0001
        /*0036*/ 	.short	0x0008
        /*0038*/ 	.byte	0x00, 0xf0, 0x41, 0x00


	//----- nvinfo : EIATTR_KPARAM_INFO
	.align		4
.L_2237:
        /*003c*/ 	.byte	0x04, 0x17
        /*003e*/ 	.short	(.L_2239 - .L_2238)
.L_2238:
        /*0040*/ 	.word	0x00000000
        /*0044*/ 	.short	0x0000
        /*0046*/ 	.short	0x0000
        /*0048*/ 	.byte	0x00, 0xf0, 0x11, 0x00


	//----- nvinfo : EIATTR_MAXREG_COUNT
	.align		4
.L_2239:
        /*004c*/ 	.byte	0x03, 0x1b
        /*004e*/ 	.short	0x00ff


	//----- nvinfo : EIATTR_MERCURY_ISA_VERSION
	.align		4
        /*0050*/ 	.byte	0x03, 0x5f
        /*0052*/ 	.short	0x0000


	//----- nvinfo : EIATTR_EXIT_INSTR_OFFSETS
	.align		4
        /*0054*/ 	.byte	0x04, 0x1c
        /*0056*/ 	.short	(.L_2241 - .L_2240)


	//   ....[0]....
.L_2240:
        /*0058*/ 	.word	0x00000470


	//   ....[1]....
        /*005c*/ 	.word	0x00001140


	//   ....[2]....
        /*0060*/ 	.word	0x00001190


	//----- nvinfo : EIATTR_MAX_THREADS
	.align		4
.L_2241:
        /*0064*/ 	.byte	0x04, 0x05
        /*0066*/ 	.short	(.L_2243 - .L_2242)
.L_2242:
        /*0068*/ 	.word	0x00000080
        /*006c*/ 	.word	0x00000001
        /*0070*/ 	.word	0x00000001


	//----- nvinfo : EIATTR_CRS_STACK_SIZE
	.align		4
.L_2243:
        /*0074*/ 	.byte	0x04, 0x1e
        /*0076*/ 	.short	(.L_2245 - .L_2244)
.L_2244:
        /*0078*/ 	.word	0x00000000
.L_2245:


//--------------------- .nv.info._ZN2at6native29vectorized_elementwise_kernelILi8EZZZNS0_26round_decimals_kernel_cudaERNS_18TensorIteratorBaseElENKUlvE_clEvENKUlvE0_clEvEUlfE_St5arrayIPcLm2EEEEviT0_T1_ --------------------------
	.section	.nv.info._ZN2at6native29vectorized_elementwise_kernelILi8EZZZNS0_26round_decimals_kernel_cudaERNS_18TensorIteratorBaseElENKUlvE_clEvENKUlvE0_clEvEUlfE_St5arrayIPcLm2EEEEviT0_T1_,"",@"SHT_CUDA_INFO"
	.sectionflags	@""
	.align	4


	//----- nvinfo : EIATTR_CUDA_API_VERSION
	.align		4
        /*0000*/ 	.byte	0x04, 0x37
        /*0002*/ 	.short	(.L_2247 - .L_2246)
.L_2246:
        /*0004*/ 	.word	0x00000082


	//----- nvinfo : EIATTR_SW2861232_WAR
	.align		4
.L_2247:
        /*0008*/ 	.byte	0x01, 0x35
	.zero		2


	//----- nvinfo : EIATTR_PARAM_CBANK
	.align		4
        /*000c*/ 	.byte	0x04, 0x0a
        /*000e*/ 	.short	(.L_2249 - .L_2248)
	.align		4
.L_2248:
        /*0010*/ 	.word	index@(.nv.constant0._ZN2at6native29vectorized_elementwise_kernelILi8EZZZNS0_26round_decimals_kernel_cudaERNS_18TensorIteratorBaseElENKUlvE_clEvENKUlvE0_clEvEUlfE_St5arrayIPcLm2EEEEviT0_T1_)
        /*0014*/ 	.short	0x0160
        /*0016*/ 	.short	0x0028


	//----- nvinfo : EIATTR_CBANK_PARAM_SIZE
	.align		4
.L_2249:
        /*0018*/ 	.byte	0x03, 0x19
        /*001a*/ 	.short	0x0028


	//----- nvinfo : EIATTR_KPARAM_INFO
	.align		4
        /*001c*/ 	.byte	0x04, 0x17
        /*001e*/ 	.short	(.L_2251 - .L_2250)
.L_2250:
        /*0020*/ 	.word	0x00000000
        /*0024*/ 	.short	0x0002
        /*0026*/ 	.short	0x0018
        /*0028*/ 	.byte	0x00, 0xf0, 0x41, 0x00


	//----- nvinfo : EIATTR_KPARAM_INFO
	.align		4
.L_2251:
        /*002c*/ 	.byte	0x04, 0x17
        /*002e*/ 	.short	(.L_2253 - .L_2252)
.L_2252:
        /*0030*/ 	.word	0x00000000
        /*0034*/ 	.short	0x0001
        /*0036*/ 	.short	0x0008
        /*0038*/ 	.byte	0x00, 0xf0, 0x41, 0x00


	//----- nvinfo : EIATTR_KPARAM_INFO
	.align		4
.L_2253:
        /*003c*/ 	.byte	0x04, 0x17
        /*003e*/ 	.short	(.L_2255 - .L_2254)
.L_2254:
        /*0040*/ 	.word	0x00000000
        /*0044*/ 	.short	0x0000
        /*0046*/ 	.short	0x0000
        /*0048*/ 	.byte	0x00, 0xf0, 0x11, 0x00


	//----- nvinfo : EIATTR_MAXREG_COUNT
	.align		4
.L_2255:
        /*004c*/ 	.byte	0x03, 0x1b
        /*004e*/ 	.short	0x00ff


	//----- nvinfo : EIATTR_MERCURY_ISA_VERSION
	.align		4
        /*0050*/ 	.byte	0x03, 0x5f
        /*0052*/ 	.short	0x0000


	//----- nvinfo : EIATTR_EXIT_INSTR_OFFSETS
	.align		4
        /*0054*/ 	.byte	0x04, 0x1c
        /*0056*/ 	.short	(.L_2257 - .L_2256)


	//   ....[0]....
.L_2256:
        /*0058*/ 	.word	0x00000010


	//----- nvinfo : EIATTR_MAX_THREADS
	.align		4
.L_2257:
        /*005c*/ 	.byte	0x04, 0x05
        /*005e*/ 	.short	(.L_2259 - .L_2258)
.L_2258:
        /*0060*/ 	.word	0x00000080
        /*0064*/ 	.word	0x00000001
        /*0068*/ 	.word	0x00000001
.L_2259:


//--------------------- .nv.info._ZN2at6native18elementwise_kernelILi128ELi4EZNS0_15gpu_kernel_implIZZZNS0_26round_decimals_kernel_cudaERNS_18TensorIteratorBaseElENKUlvE_clEvENKUlvE_clEvEUldE_EEvS4_RKT_EUliE_EEviT1_ --------------------------
	.section	.nv.info._ZN2at6native18elementwise_kernelILi128ELi4EZNS0_15gpu_kernel_implIZZZNS0_26round_decimals_kernel_cudaERNS_18TensorIteratorBaseElENKUlvE_clEvENKUlvE_clEvEUldE_EEvS4_RKT_EUliE_EEviT1_,"",@"SHT_CUDA_INFO"
	.sectionflags	@""
	.align	4


	//----- nvinfo : EIATTR_CUDA_API_VERSION
	.align		4
        /*0000*/ 	.byte	0x04, 0x37
        /*0002*/ 	.short	(.L_2261 - .L_2260)
.L_2260:
        /*0004*/ 	.word	0x00000082


	//----- nvinfo : EIATTR_SW2861232_WAR
	.align		4
.L_2261:
        /*0008*/ 	.byte	0x01, 0x35
	.zero		2


	//----- nvinfo : EIATTR_PARAM_CBANK
	.align		4
        /*000c*/ 	.byte	0x04, 0x0a
        /*000e*/ 	.short	(.L_2263 - .L_2262)
	.align		4
.L_2262:
        /*0010*/ 	.word	index@(.nv.constant0._ZN2at6native18elementwise_kernelILi128ELi4EZNS0_15gpu_kernel_implIZZZNS0_26round_decimals_kernel_cudaERNS_18TensorIteratorBaseElENKUlvE_clEvENKUlvE_clEvEUldE_EEvS4_RKT_EUliE_EEviT1_)
        /*0014*/ 	.short	0x0160
        /*0016*/ 	.short	0x0238


	//----- nvinfo : EIATTR_CBANK_PARAM_SIZE
	.align		4
.L_2263:
        /*0018*/ 	.byte	0x03, 0x19
        /*001a*/ 	.short	0x0238


	//----- nvinfo : EIATTR_KPARAM_INFO
	.align		4
        /*001c*/ 	.byte	0x04, 0x17
        /*001e*/ 	.short	(.L_2265 - .L_2264)
.L_2264:
        /*0020*/ 	.word	0x00000000
        /*0024*/ 	.short	0x0001
        /*0026*/ 	.short	0x0008
        /*0028*/ 	.byte	0x00, 0xf0, 0xc1, 0x08


	//----- nvinfo : EIATTR_KPARAM_INFO
	.align		4
.L_2265:
        /*002c*/ 	.byte	0x04, 0x17
        /*002e*/ 	.short	(.L_2267 - .L_2266)
.L_2266:
        /*0030*/ 	.word	0x00000000
        /*0034*/ 	.short	0x0000
        /*0036*/ 	.short	0x0000
        /*0038*/ 	.byte	0x00, 0xf0, 0x11, 0x00


	//----- nvinfo : EIATTR_MAXREG_COUNT
	.align		4
.L_2267:
        /*003c*/ 	.byte	0x03, 0x1b
        /*003e*/ 	.short	0x0080


	//----- nvinfo : EIATTR_EXTERNS
	.align		4
        /*0040*/ 	.byte	0x04, 0x0f
        /*0042*/ 	.short	(.L_2269 - .L_2268)


	//   ....[0]....
	.align		4
.L_2268:
        /*0044*/ 	.word	index@(__assertfail)


	//----- nvinfo : EIATTR_MERCURY_ISA_VERSION
	.align		4
.L_2269:
        /*0048*/ 	.byte	0x03, 0x5f
        /*004a*/ 	.short	0x0000


	//----- nvinfo : EIATTR_SYSCALL_OFFSETS
	.align		4
        /*004c*/ 	.byte	0x04, 0x46
        /*004e*/ 	.short	(.L_2271 - .L_2270)


	//   ....[0]....
.L_2270:
        /*0050*/ 	.word	0x00001d90


	//   ....[1]....
        /*0054*/ 	.word	0x00003130


	//   ....[2]....
        /*0058*/ 	.word	0x00004f10


	//   ....[3]....
        /*005c*/ 	.word	0x000062a0


	//   ....[4]....
        /*0060*/ 	.word	0x00008050


	//   ....[5]....
        /*0064*/ 	.word	0x000093e0


	//   ....[6]....
        /*0068*/ 	.word	0x0000b1a0


	//   ....[7]....
        /*006c*/ 	.word	0x0000c530


	//----- nvinfo : EIATTR_EXIT_INSTR_OFFSETS
	.align		4
.L_2271:
        /*0070*/ 	.byte	0x04, 0x1c
        /*0072*/ 	.short	(.L_2273 - .L_2272)


	//   ....[0]....
.L_2272:
        /*0074*/ 	.word	0x00009480


	//   ....[1]....
        /*0078*/ 	.word	0x0000b680


	//   ....[2]....
        /*007c*/ 	.word	0x0000b6c0


	//   ....[3]....
        /*0080*/ 	.word	0x0000b750


	//   ....[4]....
        /*0084*/ 	.word	0x0000b780


	//   ....[5]....
        /*0088*/ 	.word	0x0000b7b0


	//   ....[6]....
        /*008c*/ 	.word	0x0000b860


	//   ....[7]....
        /*0090*/ 	.word	0x0000b8c0


	//   ....[8]....
        /*0094*/ 	.word	0x0000b980


	//   ....[9]....
        /*0098*/ 	.word	0x0000b9f0


	//   ....[10]....
        /*009c*/ 	.word	0x0000ba10


	//   ....[11]....
        /*00a0*/ 	.word	0x0000bad0


	//   ....[12]....
        /*00a4*/ 	.word	0x0000bb00


	//   ....[13]....
        /*00a8*/ 	.word	0x0000bcb0


	//   ....[14]....
        /*00ac*/ 	.word	0x0000be30


	//   ....[15]....
        /*00b0*/ 	.word	0x0000be90


	//   ....[16]....
        /*00b4*/ 	.word	0x0000bf40


	//   ....[17]....
        /*00b8*/ 	.word	0x0000c0e0


	//   ....[18]....
        /*00bc*/ 	.word	0x0000c280


	//   ....[19]....
        /*00c0*/ 	.word	0x0000c400


	//   ....[20]....
        /*00c4*/ 	.word	0x0000c540


	//   ....[21]....
        /*00c8*/ 	.word	0x0000c570


	//   ....[22]....
        /*00cc*/ 	.word	0x0000c5a0


	//----- nvinfo : EIATTR_MAX_THREADS
	.align		4
.L_2273:
        /*00d0*/ 	.byte	0x04, 0x05
        /*00d2*/ 	.short	(.L_2275 - .L_2274)
.L_2274:
        /*00d4*/ 	.word	0x00000080
        /*00d8*/ 	.word	0x00000001
        /*00dc*/ 	.word	0x00000001


	//----- nvinfo : EIATTR_CRS_STACK_SIZE
	.align		4
.L_2275:
        /*00e0*/ 	.byte	0x04, 0x1e
        /*00e2*/ 	.short	(.L_2277 - .L_2276)
.L_2276:
        /*00e4*/ 	.word	0x00000000
.L_2277:


//--------------------- .nv.info._ZN2at6native27unrolled_elementwise_kernelIZZZNS0_26round_decimals_kernel_cudaERNS_18TensorIteratorBaseElENKUlvE_clEvENKUlvE_clEvEUldE_St5arrayIPcLm2EELi4E23TrivialOffsetCalculatorILi1EjESB_NS0_6memory12LoadWithCastILi1EEENSC_13StoreWithCastILi1EEEEEviT_T0_T2_T3_T4_T5_ --------------------------
	.section	.nv.info._ZN2at6native27unrolled_elementwise_kernelIZZZNS0_26round_decimals_kernel_cudaERNS_18TensorIteratorBaseElENKUlvE_clEvENKUlvE_clEvEUldE_St5arrayIPcLm2EELi4E23TrivialOffsetCalculatorILi1EjESB_NS0_6memory12LoadWithCastILi1EEENSC_13StoreWithCastILi1EEEEEviT_T0_T2_T3_T4_T5_,"",@"SHT_CUDA_INFO"
	.sectionflags	@""
	.align	4


	//----- nvinfo : EIATTR_CUDA_API_VERSION
	.align		4
        /*0000*/ 	.byte	0x04, 0x37
        /*0002*/ 	.short	(.L_2279 - .L_2278)
.L_2278:
        /*0004*/ 	.word	0x00000082


	//----- nvinfo : EIATTR_SW2861232_WAR
	.align		4
.L_2279:
        /*0008*/ 	.byte	0x01, 0x35
	.zero		2


	//----- nvinfo : EIATTR_PARAM_CBANK
	.align		4
        /*000c*/ 	.byte	0x04, 0x0a
        /*000e*/ 	.short	(.L_2281 - .L_2280)
	.align		4
.L_2280:
        /*0010*/ 	.word	index@(.nv.constant0._ZN2at6native27unrolled_elementwise_kernelIZZZNS0_26round_decimals_kernel_cudaERNS_18TensorIteratorBaseElENKUlvE_clEvENKUlvE_clEvEUldE_St5arrayIPcLm2EELi4E23TrivialOffsetCalculatorILi1EjESB_NS0_6memory12LoadWithCastILi1EEENSC_13StoreWithCastILi1EEEEEviT_T0_T2_T3_T4_T5_)
        /*0014*/ 	.short	0x0160
        /*0016*/ 	.short	0x0044


	//----- nvinfo : EIATTR_CBANK_PARAM_SIZE
	.align		4
.L_2281:
        /*0018*/ 	.byte	0x03, 0x19
        /*001a*/ 	.short	0x0044


	//----- nvinfo : EIATTR_KPARAM_INFO
	.align		4
        /*001c*/ 	.byte	0x04, 0x17
        /*001e*/ 	.short	(.L_2283 - .L_2282)
.L_2282:
        /*0020*/ 	.word	0x00000000
        /*0024*/ 	.short	0x0006
        /*0026*/ 	.short	0x003c
        /*0028*/ 	.byte	0x00, 0xf0, 0x21, 0x00


	//----- nvinfo : EIATTR_KPARAM_INFO
	.align		4
.L_2283:
        /*002c*/ 	.byte	0x04, 0x17
        /*002e*/ 	.short	(.L_2285 - .L_2284)
.L_2284:
        /*0030*/ 	.word	0x00000000
        /*0034*/ 	.short	0x0005
        /*0036*/ 	.short	0x0034
        /*0038*/ 	.byte	0x00, 0xf0, 0x21, 0x00


	//----- nvinfo : EIATTR_KPARAM_INFO
	.align		4
.L_2285:
        /*003c*/ 	.byte	0x04, 0x17
        /*003e*/ 	.short	(.L_2287 - .L_2286)
.L_2286:
        /*0040*/ 	.word	0x00000000
        /*0044*/ 	.short	0x0004
        /*0046*/ 	.short	0x0031
        /*0048*/ 	.byte	0x00, 0xf0, 0x05, 0x00


	//----- nvinfo : EIATTR_KPARAM_INFO
	.align		4
.L_2287:
        /*004c*/ 	.byte	0x04, 0x17
        /*004e*/ 	.short	(.L_2289 - .L_2288)
.L_2288:
        /*0050*/ 	.word	0x00000000
        /*0054*/ 	.short	0x0003
        /*0056*/ 	.short	0x0030
        /*0058*/ 	.byte	0x00, 0xf0, 0x05, 0x00


	//----- nvinfo : EIATTR_KPARAM_INFO
	.align		4
.L_2289:
        /*005c*/ 	.byte	0x04, 0x17
        /*005e*/ 	.short	(.L_2291 - .L_2290)
.L_2290:
        /*0060*/ 	.word	0x00000000
        /*0064*/ 	.short	0x0002
        /*0066*/ 	.short	0x0020
        /*0068*/ 	.byte	0x00, 0xf0, 0x41, 0x00


	//----- nvinfo : EIATTR_KPARAM_INFO
	.align		4
.L_2291:
        /*006c*/ 	.byte	0x04, 0x17
        /*006e*/ 	.short	(.L_2293 - .L_2292)
.L_2292:
        /*0070*/ 	.word	0x00000000
        /*0074*/ 	.short	0x0001
        /*0076*/ 	.short	0x0008
        /*0078*/ 	.byte	0x00, 0xf0, 0x61, 0x00


	//----- nvinfo : EIATTR_KPARAM_INFO
	.align		4
.L_2293:
        /*007c*/ 	.byte	0x04, 0x17
        /*007e*/ 	.short	(.L_2295 - .L_2294)
.L_2294:
        /*0080*/ 	.word	0x00000000
        /*0084*/ 	.short	0x0000
        /*0086*/ 	.short	0x0000
        /*0088*/ 	.byte	0x00, 0xf0, 0x11, 0x00


	//----- nvinfo : EIATTR_MAXREG_COUNT
	.align		4
.L_2295:
        /*008c*/ 	.byte	0x03, 0x1b
        /*008e*/ 	.short	0x00ff


	//----- nvinfo : EIATTR_EXTERNS
	.align		4
        /*0090*/ 	.byte	0x04, 0x0f
        /*0092*/ 	.short	(.L_2297 - .L_2296)


	//   ....[0]....
	.align		4
.L_2296:
        /*0094*/ 	.word	index@(__assertfail)


	//----- nvinfo : EIATTR_MERCURY_ISA_VERSION
	.align		4
.L_2297:
        /*0098*/ 	.byte	0x03, 0x5f
        /*009a*/ 	.short	0x0000


	//----- nvinfo : EIATTR_SYSCALL_OFFSETS
	.align		4
        /*009c*/ 	.byte	0x04, 0x46
        /*009e*/ 	.short	(.L_2299 - .L_2298)


	//   ....[0]....
.L_2298:
        /*00a0*/ 	.word	0x00000f90


	//   ....[1]....
        /*00a4*/ 	.word	0x00001f40


	//   ....[2]....
        /*00a8*/ 	.word	0x00002f00


	//   ....[3]....
        /*00ac*/ 	.word	0x00003ea0


	//   ....[4]....
        /*00b0*/ 	.word	0x00005ef0


	//   ....[5]....
        /*00b4*/ 	.word	0x00006f60


	//   ....[6]....
        /*00b8*/ 	.word	0x00007fb0


	//   ....[7]....
        /*00bc*/ 	.word	0x00009020


	//----- nvinfo : EIATTR_EXIT_INSTR_OFFSETS
	.align		4
.L_2299:
        /*00c0*/ 	.byte	0x04, 0x1c
        /*00c2*/ 	.short	(.L_2301 - .L_2300)


	//   ....[0]....
.L_2300:
        /*00c4*/ 	.word	0x00008050


	//   ....[1]....
        /*00c8*/ 	.word	0x00008170


	//   ....[2]....
        /*00cc*/ 	.word	0x000081b0


	//   ....[3]....
        /*00d0*/ 	.word	0x00008240


	//   ....[4]....
        /*00d4*/ 	.word	0x00008270


	//   ....[5]....
        /*00d8*/ 	.word	0x000082a0


	//   ....[6]....
        /*00dc*/ 	.word	0x00008350


	//   ....[7]....
        /*00e0*/ 	.word	0x000083b0


	//   ....[8]....
        /*00e4*/ 	.word	0x00008470


	//   ....[9]....
        /*00e8*/ 	.word	0x000084e0


	//   ....[10]....
        /*00ec*/ 	.word	0x00008500


	//   ....[11]....
        /*00f0*/ 	.word	0x000085c0


	//   ....[12]....
        /*00f4*/ 	.word	0x000085f0


	//   ....[13]....
        /*00f8*/ 	.word	0x000087a0


	//   ....[14]....
        /*00fc*/ 	.word	0x00008920


	//   ....[15]....
        /*0100*/ 	.word	0x00008980


	//   ....[16]....
        /*0104*/ 	.word	0x00008a30


	//   ....[17]....
        /*0108*/ 	.word	0x00008bd0


	//   ....[18]....
        /*010c*/ 	.word	0x00008d70


	//   ....[19]....
        /*0110*/ 	.word	0x00008ef0


	//   ....[20]....
        /*0114*/ 	.word	0x00009030


	//   ....[21]....
        /*0118*/ 	.word	0x00009060


	//   ....[22]....
        /*011c*/ 	.word	0x00009090


	//----- nvinfo : EIATTR_MAX_THREADS
	.align		4
.L_2301:
        /*0120*/ 	.byte	0x04, 0x05
        /*0122*/ 	.short	(.L_2303 - .L_2302)
.L_2302:
        /*0124*/ 	.word	0x00000080
        /*0128*/ 	.word	0x00000001
        /*012c*/ 	.word	0x00000001


	//----- nvinfo : EIATTR_CRS_STACK_SIZE
	.align		4
.L_2303:
        /*0130*/ 	.byte	0x04, 0x1e
        /*0132*/ 	.short	(.L_2305 - .L_2304)
.L_2304:
        /*0134*/ 	.word	0x00000000
.L_2305:


//--------------------- .nv.info._ZN2at6native18elementwise_kernelILi128ELi2EZNS0_22gpu_kernel_impl_nocastIZZZNS0_26round_decimals_kernel_cudaERNS_18TensorIteratorBaseElENKUlvE_clEvENKUlvE_clEvEUldE_EEvS4_RKT_EUliE_EEviT1_ --------------------------
	.section	.nv.info._ZN2at6native18elementwise_kernelILi128ELi2EZNS0_22gpu_kernel_impl_nocastIZZZNS0_26round_decimals_kernel_cudaERNS_18TensorIteratorBaseElENKUlvE_clEvENKUlvE_clEvEUldE_EEvS4_RKT_EUliE_EEviT1_,"",@"SHT_CUDA_INFO"
	.sectionflags	@""
	.align	4


	//----- nvinfo : EIATTR_CUDA_API_VERSION
	.align		4
        /*0000*/ 	.byte	0x04, 0x37
        /*0002*/ 	.short	(.L_2307 - .L_2306)
.L_2306:
        /*0004*/ 	.word	0x00000082


	//----- nvinfo : EIATTR_SW2861232_WAR
	.align		4
.L_2307:
        /*0008*/ 	.byte	0x01, 0x35
	.zero		2


	//----- nvinfo : EIATTR_PARAM_CBANK
	.align		4
        /*000c*/ 	.byte	0x04, 0x0a
        /*000e*/ 	.short	(.L_2309 - .L_2308)
	.align		4
.L_2308:
        /*0010*/ 	.word	index@(.nv.constant0._ZN2at6native18elementwise_kernelILi128ELi2EZNS0_22gpu_kernel_impl_nocastIZZZNS0_26round_decimals_kernel_cudaERNS_18TensorIteratorBaseElENKUlvE_clEvENKUlvE_clEvEUldE_EEvS4_RKT_EUliE_EEviT1_)
        /*0014*/ 	.short	0x0160
        /*0016*/ 	.short	0x0230


	//----- nvinfo : EIATTR_CBANK_PARAM_SIZE
	.align		4
.L_2309:
        /*0018*/ 	.byte	0x03, 0x19
        /*001a*/ 	.short	0x0230


	//----- nvinfo : EIATTR_KPARAM_INFO
	.align		4
        /*001c*/ 	.byte	0x04, 0x17
        /*001e*/ 	.short	(.L_2311 - .L_2310)
.L_2310:
        /*0020*/ 	.word	0x00000000
        /*0024*/ 	.short	0x0001
        /*0026*/ 	.short	0x0008
        /*0028*/ 	.byte	0x00, 0xf0, 0xa1, 0x08


	//----- nvinfo : EIATTR_KPARAM_INFO
	.align		4
.L_2311:
        /*002c*/ 	.byte	0x04, 0x17
        /*002e*/ 	.short	(.L_2313 - .L_2312)
.L_2312:
        /*0030*/ 	.word	0x00000000
        /*0034*/ 	.short	0x0000
        /*0036*/ 	.short	0x0000
        /*0038*/ 	.byte	0x00, 0xf0, 0x11, 0x00


	//----- nvinfo : EIATTR_MAXREG_COUNT
	.align		4
.L_2313:
        /*003c*/ 	.byte	0x03, 0x1b
        /*003e*/ 	.short	0x0080


	//----- nvinfo : EIATTR_MERCURY_ISA_VERSION
	.align		4
        /*0040*/ 	.byte	0x03, 0x5f
        /*0042*/ 	.short	0x0000


	//----- nvinfo : EIATTR_EXIT_INSTR_OFFSETS
	.align		4
        /*0044*/ 	.byte	0x04, 0x1c
        /*0046*/ 	.short	(.L_2315 - .L_2314)


	//   ....[0]....
.L_2314:
        /*0048*/ 	.word	0x000012e0


	//   ....[1]....
        /*004c*/ 	.word	0x00002500


	//----- nvinfo : EIATTR_MAX_THREADS
	.align		4
.L_2315:
        /*0050*/ 	.byte	0x04, 0x05
        /*0052*/ 	.short	(.L_2317 - .L_2316)
.L_2316:
        /*0054*/ 	.word	0x00000080
        /*0058*/ 	.word	0x00000001
        /*005c*/ 	.word	0x00000001


	//----- nvinfo : EIATTR_CRS_STACK_SIZE
	.align		4
.L_2317:
        /*0060*/ 	.byte	0x04, 0x1e
        /*0062*/ 	.short	(.L_2319 - .L_2318)
.L_2318:
        /*0064*/ 	.word	0x00000000
.L_2319:


//--------------------- .nv.info._ZN2at6native27unrolled_elementwise_kernelIZZZNS0_26round_decimals_kernel_cudaERNS_18TensorIteratorBaseElENKUlvE_clEvENKUlvE_clEvEUldE_St5arrayIPcLm2EELi4E23TrivialOffsetCalculatorILi1EjESB_NS0_6memory15LoadWithoutCastENSC_16StoreWithoutCastEEEviT_T0_T2_T3_T4_T5_ --------------------------
	.section	.nv.info._ZN2at6native27unrolled_elementwise_kernelIZZZNS0_26round_decimals_kernel_cudaERNS_18TensorIteratorBaseElENKUlvE_clEvENKUlvE_clEvEUldE_St5arrayIPcLm2EELi4E23TrivialOffsetCalculatorILi1EjESB_NS0_6memory15LoadWithoutCastENSC_16StoreWithoutCastEEEviT_T0_T2_T3_T4_T5_,"",@"SHT_CUDA_INFO"
	.sectionflags	@""
	.align	4


	//----- nvinfo : EIATTR_CUDA_API_VERSION
	.align		4
        /*0000*/ 	.byte	0x04, 0x37
        /*0002*/ 	.short	(.L_2321 - .L_2320)
.L_2320:
        /*0004*/ 	.word	0x00000082


	//----- nvinfo : EIATTR_SW2861232_WAR
	.align		4
.L_2321:
        /*0008*/ 	.byte	0x01, 0x35
	.zero		2


	//----- nvinfo : EIATTR_PARAM_CBANK
	.align		4
        /*000c*/ 	.byte	0x04, 0x0a
        /*000e*/ 	.short	(.L_2323 - .L_2322)
	.align		4
.L_2322:
        /*0010*/ 	.word	index@(.nv.constant0._ZN2at6native27unrolled_elementwise_kernelIZZZNS0_26round_decimals_kernel_cudaERNS_18TensorIteratorBaseElENKUlvE_clEvENKUlvE_clEvEUldE_St5arrayIPcLm2EELi4E23TrivialOffsetCalculatorILi1EjESB_NS0_6memory15LoadWithoutCastENSC_16StoreWithoutCastEEEviT_T0_T2_T3_T4_T5_)
        /*0014*/ 	.short	0x0160
        /*0016*/ 	.short	0x0034


	//----- nvinfo : EIATTR_CBANK_PARAM_SIZE
	.align		4
.L_2323:
        /*0018*/ 	.byte	0x03, 0x19
        /*001a*/ 	.short	0x0034


	//----- nvinfo : EIATTR_KPARAM_INFO
	.align		4
        /*001c*/ 	.byte	0x04, 0x17
        /*001e*/ 	.short	(.L_2325 - .L_2324)
.L_2324:
        /*0020*/ 	.word	0x00000000
        /*0024*/ 	.short	0x0006
        /*0026*/ 	.short	0x0033
        /*0028*/ 	.byte	0x00, 0xf0, 0x05, 0x00


	//----- nvinfo : EIATTR_KPARAM_INFO
	.align		4
.L_2325:
        /*002c*/ 	.byte	0x04, 0x17
        /*002e*/ 	.short	(.L_2327 - .L_2326)
.L_2326:
        /*0030*/ 	.word	0x00000000
        /*0034*/ 	.short	0x0005
        /*0036*/ 	.short	0x0032
        /*0038*/ 	.byte	0x00, 0xf0, 0x05, 0x00


	//----- nvinfo : EIATTR_KPARAM_INFO
	.align		4
.L_2327:
        /*003c*/ 	.byte	0x04, 0x17
        /*003e*/ 	.short	(.L_2329 - .L_2328)
.L_2328:
        /*0040*/ 	.word	0x00000000
        /*0044*/ 	.short	0x0004
        /*0046*/ 	.short	0x0031
        /*0048*/ 	.byte	0x00, 0xf0, 0x05, 0x00


	//----- nvinfo : EIATTR_KPARAM_INFO
	.align		4
.L_2329:
        /*004c*/ 	.byte	0x04, 0x17
        /*004e*/ 	.short	(.L_2331 - .L_2330)
.L_2330:
        /*0050*/ 	.word	0x00000000
        /*0054*/ 	.short	0x0003
        /*0056*/ 	.short	0x0030
        /*0058*/ 	.byte	0x00, 0xf0, 0x05, 0x00


	//----- nvinfo : EIATTR_KPARAM_INFO
	.align		4
.L_2331:
        /*005c*/ 	.byte	0x04, 0x17
        /*005e*/ 	.short	(.L_2333 - .L_2332)
.L_2332:
        /*0060*/ 	.word	0x00000000
        /*0064*/ 	.short	0x0002
        /*0066*/ 	.short	0x0020
        /*0068*/ 	.byte	0x00, 0xf0, 0x41, 0x00


	//----- nvinfo : EIATTR_KPARAM_INFO
	.align		4
.L_2333:
        /*006c*/ 	.byte	0x04, 0x17
        /*006e*/ 	.short	(.L_2335 - .L_2334)
.L_2334:
        /*0070*/ 	.word	0x00000000
        /*0074*/ 	.short	0x0001
        /*0076*/ 	.short	0x0008
        /*0078*/ 	.byte	0x00, 0xf0, 0x61, 0x00


	//----- nvinfo : EIATTR_KPARAM_INFO
	.align		4
.L_2335:
        /*007c*/ 	.byte	0x04, 0x17
        /*007e*/ 	.short	(.L_2337 - .L_2336)
.L_2336:
        /*0080*/ 	.word	0x00000000
        /*0084*/ 	.short	0x0000
        /*0086*/ 	.short	0x0000
        /*0088*/ 	.byte	0x00, 0xf0, 0x11, 0x00


	//----- nvinfo : EIATTR_MAXREG_COUNT
	.align		4
.L_2337:
        /*008c*/ 	.byte	0x03, 0x1b
        /*008e*/ 	.short	0x00ff


	//----- nvinfo : EIATTR_MERCURY_ISA_VERSION
	.align		4
        /*0090*/ 	.byte	0x03, 0x5f
        /*0092*/ 	.short	0x0000


	//----- nvinfo : EIATTR_EXIT_INSTR_OFFSETS
	.align		4
        /*0094*/ 	.byte	0x04, 0x1c
        /*0096*/ 	.short	(.L_2339 - .L_2338)


	//   ....[0]....
.L_2338:
        /*0098*/ 	.word	0x000013b0


	//   ....[1]....
        /*009c*/ 	.word	0x00001400


	//----- nvinfo : EIATTR_MAX_THREADS
	.align		4
.L_2339:
        /*00a0*/ 	.byte	0x04, 0x05
        /*00a2*/ 	.short	(.L_2341 - .L_2340)
.L_2340:
        /*00a4*/ 	.word	0x00000080
        /*00a8*/ 	.word	0x00000001
        /*00ac*/ 	.word	0x00000001


	//----- nvinfo : EIATTR_CRS_STACK_SIZE
	.align		4
.L_2341:
        /*00b0*/ 	.byte	0x04, 0x1e
        /*00b2*/ 	.short	(.L_2343 - .L_2342)
.L_2342:
        /*00b4*/ 	.word	0x00000000
.L_2343:


//--------------------- .nv.info._ZN2at6native29vectorized_elementwise_kernelILi2EZZZNS0_26round_decimals_kernel_cudaERNS_18TensorIteratorBaseElENKUlvE_clEvENKUlvE_clEvEUldE_St5arrayIPcLm2EEEEviT0_T1_ --------------------------
	.section	.nv.info._ZN2at6native29vectorized_elementwise_kernelILi2EZZZNS0_26round_decimals_kernel_cudaERNS_18TensorIteratorBaseElENKUlvE_clEvENKUlvE_clEvEUldE_St5arrayIPcLm2EEEEviT0_T1_,"",@"SHT_CUDA_INFO"
	.sectionflags	@""
	.align	4


	//----- nvinfo : EIATTR_CUDA_API_VERSION
	.align		4
        /*0000*/ 	.byte	0x04, 0x37
        /*0002*/ 	.short	(.L_2345 - .L_2344)
.L_2344:
        /*0004*/ 	.word	0x00000082


	//----- nvinfo : EIATTR_SW2861232_WAR
	.align		4
.L_2345:
        /*0008*/ 	.byte	0x01, 0x35
	.zero		2


	//----- nvinfo : EIATTR_PARAM_CBANK
	.align		4
        /*000c*/ 	.byte	0x04, 0x0a
        /*000e*/ 	.short	(.L_2347 - .L_2346)
	.align		4
.L_2346:
        /*0010*/ 	.word	index@(.nv.constant0._ZN2at6native29vectorized_elementwise_kernelILi2EZZZNS0_26round_decimals_kernel_cudaERNS_18TensorIteratorBaseElENKUlvE_clEvENKUlvE_clEvEUldE_St5arrayIPcLm2EEEEviT0_T1_)
        /*0014*/ 	.short	0x0160
        /*0016*/ 	.short	0x0030


	//----- nvinfo : EIATTR_CBANK_PARAM_SIZE
	.align		4
.L_2347:
        /*0018*/ 	.byte	0x03, 0x19
        /*001a*/ 	.short	0x0030


	//----- nvinfo : EIATTR_KPARAM_INFO
	.align		4
        /*001c*/ 	.byte	0x04, 0x17
        /*001e*/ 	.short	(.L_2349 - .L_2348)
.L_2348:
        /*0020*/ 	.word	0x00000000
        /*0024*/ 	.short	0x0002
        /*0026*/ 	.short	0x0020
        /*0028*/ 	.byte	0x00, 0xf0, 0x41, 0x00


	//----- nvinfo : EIATTR_KPARAM_INFO
	.align		4
.L_2349:
        /*002c*/ 	.byte	0x04, 0x17
        /*002e*/ 	.short	(.L_2351 - .L_2350)
.L_2350:
        /*0030*/ 	.word	0x00000000
        /*0034*/ 	.short	0x0001
        /*0036*/ 	.short	0x0008
        /*0038*/ 	.byte	0x00, 0xf0, 0x61, 0x00


	//----- nvinfo : EIATTR_KPARAM_INFO
	.align		4
.L_2351:
        /*003c*/ 	.byte	0x04, 0x17
        /*003e*/ 	.short	(.L_2353 - .L_2352)
.L_2352:
        /*0040*/ 	.word	0x00000000
        /*0044*/ 	.short	0x0000
        /*0046*/ 	.short	0x0000
        /*0048*/ 	.byte	0x00, 0xf0, 0x11, 0x00


	//----- nvinfo : EIATTR_MAXREG_COUNT
	.align		4
.L_2353:
        /*004c*/ 	.byte	0x03, 0x1b
        /*004e*/ 	.short	0x00ff


	//----- nvinfo : EIATTR_MERCURY_ISA_VERSION
	.align		4
        /*0050*/ 	.byte	0x03, 0x5f
        /*0052*/ 	.short	0x0000


	//----- nvinfo : EIATTR_EXIT_INSTR_OFFSETS
	.align		4
        /*0054*/ 	.byte	0x04, 0x1c
        /*0056*/ 	.short	(.L_2355 - .L_2354)


	//   ....[0]....
.L_2354:
        /*0058*/ 	.word	0x00001d40


	//   ....[1]....
        /*005c*/ 	.word	0x00004400


	//   ....[2]....
        /*0060*/ 	.word	0x00004450


	//----- nvinfo : EIATTR_MAX_THREADS
	.align		4
.L_2355:
        /*0064*/ 	.byte	0x04, 0x05
        /*0066*/ 	.short	(.L_2357 - .L_2356)
.L_2356:
        /*0068*/ 	.word	0x00000080
        /*006c*/ 	.word	0x00000001
        /*0070*/ 	.word	0x00000001


	//----- nvinfo : EIATTR_CRS_STACK_SIZE
	.align		4
.L_2357:
        /*0074*/ 	.byte	0x04, 0x1e
        /*0076*/ 	.short	(.L_2359 - .L_2358)
.L_2358:
        /*0078*/ 	.word	0x00000000
.L_2359:


//--------------------- .nv.info._ZN2at6native29vectorized_elementwise_kernelILi4EZZZNS0_26round_decimals_kernel_cudaERNS_18TensorIteratorBaseElENKUlvE_clEvENKUlvE_clEvEUldE_St5arrayIPcLm2EEEEviT0_T1_ --------------------------
	.section	.nv.info._ZN2at6native29vectorized_elementwise_kernelILi4EZZZNS0_26round_decimals_kernel_cudaERNS_18TensorIteratorBaseElENKUlvE_clEvENKUlvE_clEvEUldE_St5arrayIPcLm2EEEEviT0_T1_,"",@"SHT_CUDA_INFO"
	.sectionflags	@""
	.align	4


	//----- nvinfo : EIATTR_CUDA_API_VERSION
	.align		4
        /*0000*/ 	.byte	0x04, 0x37
        /*0002*/ 	.short	(.L_2361 - .L_2360)
.L_2360:
        /*0004*/ 	.word	0x00000082


	//----- nvinfo : EIATTR_SW2861232_WAR
	.align		4
.L_2361:
        /*0008*/ 	.byte	0x01, 0x35
	.zero		2


	//----- nvinfo : EIATTR_PARAM_CBANK
	.align		4
        /*000c*/ 	.byte	0x04, 0x0a
        /*000e*/ 	.short	(.L_2363 - .L_2362)
	.align		4
.L_2362:
        /*0010*/ 	.word	index@(.nv.constant0._ZN2at6native29vectorized_elementwise_kernelILi4EZZZNS0_26round_decimals_kernel_cudaERNS_18TensorIteratorBaseElENKUlvE_clEvENKUlvE_clEvEUldE_St5arrayIPcLm2EEEEviT0_T1_)
        /*0014*/ 	.short	0x0160
        /*0016*/ 	.short	0x0030


	//----- nvinfo : EIATTR_CBANK_PARAM_SIZE
	.align		4
.L_2363:
        /*0018*/ 	.byte	0x03, 0x19
        /*001a*/ 	.short	0x0030


	//----- nvinfo : EIATTR_KPARAM_INFO
	.align		4
        /*001c*/ 	.byte	0x04, 0x17
        /*001e*/ 	.short	(.L_2365 - .L_2364)
.L_2364:
        /*0020*/ 	.word	0x00000000
        /*0024*/ 	.short	0x0002
        /*0026*/ 	.short	0x0020
        /*0028*/ 	.byte	0x00, 0xf0, 0x41, 0x00


	//----- nvinfo : EIATTR_KPARAM_INFO
	.align		4
.L_2365:
        /*002c*/ 	.byte	0x04, 0x17
        /*002e*/ 	.short	(.L_2367 - .L_2366)
.L_2366:
        /*0030*/ 	.word	0x00000000
        /*0034*/ 	.short	0x0001
        /*0036*/ 	.short	0x0008
        /*0038*/ 	.byte	0x00, 0xf0, 0x61, 0x00


	//----- nvinfo : EIATTR_KPARAM_INFO
	.align		4
.L_2367:
        /*003c*/ 	.byte	0x04, 0x17
        /*003e*/ 	.short	(.L_2369 - .L_2368)
.L_2368:
        /*0040*/ 	.word	0x00000000
        /*0044*/ 	.short	0x0000
        /*0046*/ 	.short	0x0000
        /*0048*/ 	.byte	0x00, 0xf0, 0x11, 0x00


	//----- nvinfo : EIATTR_MAXREG_COUNT
	.align		4
.L_2369:
        /*004c*/ 	.byte	0x03, 0x1b
        /*004e*/ 	.short	0x00ff


	//----- nvinfo : EIATTR_MERCURY_ISA_VERSION
	.align		4
        /*0050*/ 	.byte	0x03, 0x5f
        /*0052*/ 	.short	0x0000


	//----- nvinfo : EIATTR_EXIT_INSTR_OFFSETS
	.align		4
        /*0054*/ 	.byte	0x04, 0x1c
        /*0056*/ 	.short	(.L_2371 - .L_2370)


	//   ....[0]....
.L_2370:
        /*0058*/ 	.word	0x00001d40


	//   ....[1]....
        /*005c*/ 	.word	0x00004400


	//   ....[2]....
        /*0060*/ 	.word	0x00004450


	//----- nvinfo : EIATTR_MAX_THREADS
	.align		4
.L_2371:
        /*0064*/ 	.byte	0x04, 0x05
        /*0066*/ 	.short	(.L_2373 - .L_2372)
.L_2372:
        /*0068*/ 	.word	0x00000080
        /*006c*/ 	.word	0x00000001
        /*0070*/ 	.word	0x00000001


	//----- nvinfo : EIATTR_CRS_STACK_SIZE
	.align		4
.L_2373:
        /*0074*/ 	.byte	0x04, 0x1e
        /*0076*/ 	.short	(.L_2375 - .L_2374)
.L_2374:
        /*0078*/ 	.word	0x00000000
.L_2375:


//--------------------- .nv.info._ZN2at6native29vectorized_elementwise_kernelILi8EZZZNS0_26round_decimals_kernel_cudaERNS_18TensorIteratorBaseElENKUlvE_clEvENKUlvE_clEvEUldE_St5arrayIPcLm2EEEEviT0_T1_ --------------------------
	.section	.nv.info._ZN2at6native29vectorized_elementwise_kernelILi8EZZZNS0_26round_decimals_kernel_cudaERNS_18TensorIteratorBaseElENKUlvE_clEvENKUlvE_clEvEUldE_St5arrayIPcLm2EEEEviT0_T1_,"",@"SHT_CUDA_INFO"
	.sectionflags	@""
	.align	4


	//----- nvinfo : EIATTR_CUDA_API_VERSION
	.align		4
        /*0000*/ 	.byte	0x04, 0x37
        /*0002*/ 	.short	(.L_2377 - .L_2376)
.L_2376:
        /*0004*/ 	.word	0x00000082


	//----- nvinfo : EIATTR_SW2861232_WAR
	.align		4
.L_2377:
        /*0008*/ 	.byte	0x01, 0x35
	.zero		2


	//----- nvinfo : EIATTR_PARAM_CBANK
	.align		4
        /*000c*/ 	.byte	0x04, 0x0a
        /*000e*/ 	.short	(.L_2379 - .L_2378)
	.align		4
.L_2378:
        /*0010*/ 	.word	index@(.nv.constant0._ZN2at6native29vectorized_elementwise_kernelILi8EZZZNS0_26round_decimals_kernel_cudaERNS_18TensorIteratorBaseElENKUlvE_clEvENKUlvE_clEvEUldE_St5arrayIPcLm2EEEEviT0_T1_)
        /*0014*/ 	.short	0x0160
        /*0016*/ 	.short	0x0030


	//----- nvinfo : EIATTR_CBANK_PARAM_SIZE
	.align		4
.L_2379:
        /*0018*/ 	.byte	0x03, 0x19
        /*001a*/ 	.short	0x0030


	//----- nvinfo : EIATTR_KPARAM_INFO
	.align		4
        /*001c*/ 	.byte	0x04, 0x17
        /*001e*/ 	.short	(.L_2381 - .L_2380)
.L_2380:
        /*0020*/ 	.word	0x00000000
        /*0024*/ 	.short	0x0002
        /*0026*/ 	.short	0x0020
        /*0028*/ 	.byte	0x00, 0xf0, 0x41, 0x00


	//----- nvinfo : EIATTR_KPARAM_INFO
	.align		4
.L_2381:
        /*002c*/ 	.byte	0x04, 0x17
        /*002e*/ 	.short	(.L_2383 - .L_2382)
.L_2382:
        /*0030*/ 	.word	0x00000000
        /*0034*/ 	.short	0x0001
        /*0036*/ 	.short	0x0008
        /*0038*/ 	.byte	0x00, 0xf0, 0x61, 0x00


	//----- nvinfo : EIATTR_KPARAM_INFO
	.align		4
.L_2383:
        /*003c*/ 	.byte	0x04, 0x17
        /*003e*/ 	.short	(.L_2385 - .L_2384)
.L_2384:
        /*0040*/ 	.word	0x00000000
        /*0044*/ 	.short	0x0000
        /*0046*/ 	.short	0x0000
        /*0048*/ 	.byte	0x00, 0xf0, 0x11, 0x00


	//----- nvinfo : EIATTR_MAXREG_COUNT
	.align		4
.L_2385:
        /*004c*/ 	.byte	0x03, 0x1b
        /*004e*/ 	.short	0x00ff


	//----- nvinfo : EIATTR_MERCURY_ISA_VERSION
	.align		4
        /*0050*/ 	.byte	0x03, 0x5f
        /*0052*/ 	.short	0x0000


	//----- nvinfo : EIATTR_EXIT_INSTR_OFFSETS
	.align		4
        /*0054*/ 	.byte	0x04, 0x1c
        /*0056*/ 	.short	(.L_2387 - .L_2386)


	//   ....[0]....
.L_2386:
        /*0058*/ 	.word	0x00000010


	//----- nvinfo : EIATTR_MAX_THREADS
	.align		4
.L_2387:
        /*005c*/ 	.byte	0x04, 0x05
        /*005e*/ 	.short	(.L_2389 - .L_2388)
.L_2388:
        /*0060*/ 	.word	0x00000080
        /*0064*/ 	.word	0x00000001
        /*0068*/ 	.word	0x00000001
.L_2389:


//--------------------- .nv.info._ZN2at6native18elementwise_kernelILi128ELi4EZNS0_15gpu_kernel_implIZZZNS0_17round_kernel_cudaERNS_18TensorIteratorBaseEENKUlvE_clEvENKUlvE2_clEvEUlN3c108BFloat16EE_EEvS4_RKT_EUliE_EEviT1_ --------------------------
	.section	.nv.info._ZN2at6native18elementwise_kernelILi128ELi4EZNS0_15gpu_kernel_implIZZZNS0_17round_kernel_cudaERNS_18TensorIteratorBaseEENKUlvE_clEvENKUlvE2_clEvEUlN3c108BFloat16EE_EEvS4_RKT_EUliE_EEviT1_,"",@"SHT_CUDA_INFO"
	.sectionflags	@""
	.align	4


	//----- nvinfo : EIATTR_CUDA_API_VERSION
	.align		4
        /*0000*/ 	.byte	0x04, 0x37
        /*0002*/ 	.short	(.L_2391 - .L_2390)
.L_2390:
        /*0004*/ 	.word	0x00000082


	//----- nvinfo : EIATTR_SW2861232_WAR
	.align		4
.L_2391:
        /*0008*/ 	.byte	0x01, 0x35
	.zero		2


	//----- nvinfo : EIATTR_PARAM_CBANK
	.align		4
        /*000c*/ 	.byte	0x04, 0x0a
        /*000e*/ 	.short	(.L_2393 - .L_2392)
	.align		4
.L_2392:
        /*0010*/ 	.word	index@(.nv.constant0._ZN2at6native18elementwise_kernelILi128ELi4EZNS0_15gpu_kernel_implIZZZNS0_17round_kernel_cudaERNS_18TensorIteratorBaseEENKUlvE_clEvENKUlvE2_clEvEUlN3c108BFloat16EE_EEvS4_RKT_EUliE_EEviT1_)
        /*0014*/ 	.short	0x0160
        /*0016*/ 	.short	0x0220


	//----- nvinfo : EIATTR_CBANK_PARAM_SIZE
	.align		4
.L_2393:
        /*0018*/ 	.byte	0x03, 0x19
        /*001a*/ 	.short	0x0220


	//----- nvinfo : EIATTR_KPARAM_INFO
	.align		4
        /*001c*/ 	.byte	0x04, 0x17
        /*001e*/ 	.short	(.L_2395 - .L_2394)
.L_2394:
        /*0020*/ 	.word	0x00000000
        /*0024*/ 	.short	0x0001
        /*0026*/ 	.short	0x0008
        /*0028*/ 	.byte	0x00, 0xf0, 0x61, 0x08


	//----- nvinfo : EIATTR_KPARAM_INFO
	.align		4
.L_2395:
        /*002c*/ 	.byte	0x04, 0x17
        /*002e*/ 	.short	(.L_2397 - .L_2396)
.L_2396:
        /*0030*/ 	.word	0x00000000
        /*0034*/ 	.short	0x0000
        /*0036*/ 	.short	0x0000
        /*0038*/ 	.byte	0x00, 0xf0, 0x11, 0x00


	//----- nvinfo : EIATTR_MAXREG_COUNT
	.align		4
.L_2397:
        /*003c*/ 	.byte	0x03, 0x1b
        /*003e*/ 	.short	0x0080


	//----- nvinfo : EIATTR_EXTERNS
	.align		4
        /*0040*/ 	.byte	0x04, 0x0f
        /*0042*/ 	.short	(.L_2399 - .L_2398)


	//   ....[0]....
	.align		4
.L_2398:
        /*0044*/ 	.word	index@(__assertfail)


	//----- nvinfo : EIATTR_MERCURY_ISA_VERSION
	.align		4
.L_2399:
        /*0048*/ 	.byte	0x03, 0x5f
        /*004a*/ 	.short	0x0000


	//----- nvinfo : EIATTR_SYSCALL_OFFSETS
	.align		4
        /*004c*/ 	.byte	0x04, 0x46
        /*004e*/ 	.short	(.L_2401 - .L_2400)


	//   ....[0]....
.L_2400:
        /*0050*/ 	.word	0x00001dd0


	//   ....[1]....
        /*0054*/ 	.word	0x00002d90


	//   ....[2]....
        /*0058*/ 	.word	0x00004bd0


	//   ....[3]....
        /*005c*/ 	.word	0x00005b90


	//   ....[4]....
        /*0060*/ 	.word	0x000079a0


	//   ....[5]....
        /*0064*/ 	.word	0x00008960


	//   ....[6]....
        /*0068*/ 	.word	0x0000a780


	//   ....[7]....
        /*006c*/ 	.word	0x0000b740


	//----- nvinfo : EIATTR_EXIT_INSTR_OFFSETS
	.align		4
.L_2401:
        /*0070*/ 	.byte	0x04, 0x1c
        /*0072*/ 	.short	(.L_2403 - .L_2402)


	//   ....[0]....
.L_2402:
        /*0074*/ 	.word	0x00008a20


	//   ....[1]....
        /*0078*/ 	.word	0x0000a940


	//   ....[2]....
        /*007c*/ 	.word	0x0000a980


	//   ....[3]....
        /*0080*/ 	.word	0x0000aa20


	//   ....[4]....
        /*0084*/ 	.word	0x0000aa60


	//   ....[5]....
        /*0088*/ 	.word	0x0000aaa0


	//   ....[6]....
        /*008c*/ 	.word	0x0000ab30


	//   ....[7]....
        /*0090*/ 	.word	0x0000ab70


	//   ....[8]....
        /*0094*/ 	.word	0x0000ac10


	//   ....[9]....
        /*0098*/ 	.word	0x0000ac60


	//   ....[10]....
        /*009c*/ 	.word	0x0000acb0


	//   ....[11]....
        /*00a0*/ 	.word	0x0000ad80


	//   ....[12]....
        /*00a4*/ 	.word	0x0000ade0


	//   ....[13]....
        /*00a8*/ 	.word	0x0000af70


	//   ....[14]....
        /*00ac*/ 	.word	0x0000b0d0


	//   ....[15]....
        /*00b0*/ 	.word	0x0000b0f0


	//   ....[16]....
        /*00b4*/ 	.word	0x0000b1b0


	//   ....[17]....
        /*00b8*/ 	.word	0x0000b330


	//   ....[18]....
        /*00bc*/ 	.word	0x0000b4b0


	//   ....[19]....
        /*00c0*/ 	.word	0x0000b610


	//   ....[20]....
        /*00c4*/ 	.word	0x0000b750


	//   ....[21]....
        /*00c8*/ 	.word	0x0000b790


	//   ....[22]....
        /*00cc*/ 	.word	0x0000b7d0


	//----- nvinfo : EIATTR_MAX_THREADS
	.align		4
.L_2403:
        /*00d0*/ 	.byte	0x04, 0x05
        /*00d2*/ 	.short	(.L_2405 - .L_2404)
.L_2404:
        /*00d4*/ 	.word	0x00000080
        /*00d8*/ 	.word	0x00000001
        /*00dc*/ 	.word	0x00000001


	//----- nvinfo : EIATTR_CRS_STACK_SIZE
	.align		4
.L_2405:
        /*00e0*/ 	.byte	0x04, 0x1e
        /*00e2*/ 	.short	(.L_2407 - .L_2406)
.L_2406:
        /*00e4*/ 	.word	0x00000000
.L_2407:


//--------------------- .nv.info._ZN2at6native27unrolled_elementwise_kernelIZZZNS0_17round_kernel_cudaERNS_18TensorIteratorBaseEENKUlvE_clEvENKUlvE2_clEvEUlN3c108BFloat16EE_St5arrayIPcLm2EELi4E23TrivialOffsetCalculatorILi1EjESD_NS0_6memory12LoadWithCastILi1EEENSE_13StoreWithCastILi1EEEEEviT_T0_T2_T3_T4_T5_ --------------------------
	.section	.nv.info._ZN2at6native27unrolled_elementwise_kernelIZZZNS0_17round_kernel_cudaERNS_18TensorIteratorBaseEENKUlvE_clEvENKUlvE2_clEvEUlN3c108BFloat16EE_St5arrayIPcLm2EELi4E23TrivialOffsetCalculatorILi1EjESD_NS0_6memory12LoadWithCastILi1EEENSE_13StoreWithCastILi1EEEEEviT_T0_T2_T3_T4_T5_,"",@"SHT_CUDA_INFO"
	.sectionflags	@""
	.align	4


	//----- nvinfo : EIATTR_CUDA_API_VERSION
	.align		4
        /*0000*/ 	.byte	0x04, 0x37
        /*0002*/ 	.short	(.L_2409 - .L_2408)
.L_2408:
        /*0004*/ 	.word	0x00000082


	//----- nvinfo : EIATTR_SW2861232_WAR
	.align		4
.L_2409:
        /*0008*/ 	.byte	0x01, 0x35
	.zero		2


	//----- nvinfo : EIATTR_PARAM_CBANK
	.align		4
        /*000c*/ 	.byte	0x04, 0x0a
        /*000e*/ 	.short	(.L_2411 - .L_2410)
	.align		4
.L_2410:
        /*0010*/ 	.word	index@(.nv.constant0._ZN2at6native27unrolled_elementwise_kernelIZZZNS0_17round_kernel_cudaERNS_18TensorIteratorBaseEENKUlvE_clEvENKUlvE2_clEvEUlN3c108BFloat16EE_St5arrayIPcLm2EELi4E23TrivialOffsetCalculatorILi1EjESD_NS0_6memory12LoadWithCastILi1EEENSE_13StoreWithCastILi1EEEEEviT_T0_T2_T3_T4_T5_)
        /*0014*/ 	.short	0x0160
        /*0016*/ 	.short	0x002c


	//----- nvinfo : EIATTR_CBANK_PARAM_SIZE
	.align		4
.L_2411:
        /*0018*/ 	.byte	0x03, 0x19
        /*001a*/ 	.short	0x002c


	//----- nvinfo : EIATTR_KPARAM_INFO
	.align		4
        /*001c*/ 	.byte	0x04, 0x17
        /*001e*/ 	.short	(.L_2413 - .L_2412)
.L_2412:
        /*0020*/ 	.word	0x00000000
        /*0024*/ 	.short	0x0006
        /*0026*/ 	.short	0x0024
        /*0028*/ 	.byte	0x00, 0xf0, 0x21, 0x00


	//----- nvinfo : EIATTR_KPARAM_INFO
	.align		4
.L_2413:
        /*002c*/ 	.byte	0x04, 0x17
        /*002e*/ 	.short	(.L_2415 - .L_2414)
.L_2414:
        /*0030*/ 	.word	0x00000000
        /*0034*/ 	.short	0x0005
        /*0036*/ 	.short	0x001c
        /*0038*/ 	.byte	0x00, 0xf0, 0x21, 0x00


	//----- nvinfo : EIATTR_KPARAM_INFO
	.align		4
.L_2415:
        /*003c*/ 	.byte	0x04, 0x17
        /*003e*/ 	.short	(.L_2417 - .L_2416)
.L_2416:
        /*0040*/ 	.word	0x00000000
        /*0044*/ 	.short	0x0004
        /*0046*/ 	.short	0x0019
        /*0048*/ 	.byte	0x00, 0xf0, 0x05, 0x00


	//----- nvinfo : EIATTR_KPARAM_INFO
	.align		4
.L_2417:
        /*004c*/ 	.byte	0x04, 0x17
        /*004e*/ 	.short	(.L_2419 - .L_2418)
.L_2418:
        /*0050*/ 	.word	0x00000000
        /*0054*/ 	.short	0x0003
        /*0056*/ 	.short	0x0018
        /*0058*/ 	.byte	0x00, 0xf0, 0x05, 0x00


	//----- nvinfo : EIATTR_KPARAM_INFO
	.align		4
.L_2419:
        /*005c*/ 	.byte	0x04, 0x17
        /*005e*/ 	.short	(.L_2421 - .L_2420)
.L_2420:
        /*0060*/ 	.word	0x00000000
        /*0064*/ 	.short	0x0002
        /*0066*/ 	.short	0x0008
        /*0068*/ 	.byte	0x00, 0xf0, 0x41, 0x00


	//----- nvinfo : EIATTR_KPARAM_INFO
	.align		4
.L_2421:
        /*006c*/ 	.byte	0x04, 0x17
        /*006e*/ 	.short	(.L_2423 - .L_2422)
.L_2422:
        /*0070*/ 	.word	0x00000000
        /*0074*/ 	.short	0x0001
        /*0076*/ 	.short	0x0004
        /*0078*/ 	.byte	0x00, 0xf0, 0x05, 0x00


	//----- nvinfo : EIATTR_KPARAM_INFO
	.align		4
.L_2423:
        /*007c*/ 	.byte	0x04, 0x17
        /*007e*/ 	.short	(.L_2425 - .L_2424)
.L_2424:
        /*0080*/ 	.word	0x00000000
        /*0084*/ 	.short	0x0000
        /*0086*/ 	.short	0x0000
        /*0088*/ 	.byte	0x00, 0xf0, 0x11, 0x00


	//----- nvinfo : EIATTR_MAXREG_COUNT
	.align		4
.L_2425:
        /*008c*/ 	.byte	0x03, 0x1b
        /*008e*/ 	.short	0x00ff


	//----- nvinfo : EIATTR_EXTERNS
	.align		4
        /*0090*/ 	.byte	0x04, 0x0f
        /*0092*/ 	.short	(.L_2427 - .L_2426)


	//   ....[0]....
	.align		4
.L_2426:
        /*0094*/ 	.word	index@(__assertfail)


	//----- nvinfo : EIATTR_MERCURY_ISA_VERSION
	.align		4
.L_2427:
        /*0098*/ 	.byte	0x03, 0x5f
        /*009a*/ 	.short	0x0000


	//----- nvinfo : EIATTR_SYSCALL_OFFSETS
	.align		4
        /*009c*/ 	.byte	0x04, 0x46
        /*009e*/ 	.short	(.L_2429 - .L_2428)


	//   ....[0]....
.L_2428:
        /*00a0*/ 	.word	0x000010a0


	//   ....[1]....
        /*00a4*/ 	.word	0x000021a0


	//   ....[2]....
        /*00a8*/ 	.word	0x000032b0


	//   ....[3]....
        /*00ac*/ 	.word	0x00004390


	//   ....[4]....
        /*00b0*/ 	.word	0x00005630


	//   ....[5]....
        /*00b4*/ 	.word	0x00006660


	//   ....[6]....
        /*00b8*/ 	.word	0x00007650


	//   ....[7]....
        /*00bc*/ 	.word	0x00008640


	//----- nvinfo : EIATTR_EXIT_INSTR_OFFSETS
	.align		4
.L_2429:
        /*00c0*/ 	.byte	0x04, 0x1c
        /*00c2*/ 	.short	(.L_2431 - .L_2430)


	//   ....[0]....
.L_2430:
        /*00c4*/ 	.word	0x00007710


	//   ....[1]....
        /*00c8*/ 	.word	0x00007840


	//   ....[2]....
        /*00cc*/ 	.word	0x00007880


	//   ....[3]....
        /*00d0*/ 	.word	0x00007920


	//   ....[4]....
        /*00d4*/ 	.word	0x00007960


	//   ....[5]....
        /*00d8*/ 	.word	0x000079a0


	//   ....[6]....
        /*00dc*/ 	.word	0x00007a30


	//   ....[7]....
        /*00e0*/ 	.word	0x00007a70


	//   ....[8]....
        /*00e4*/ 	.word	0x00007b10


	//   ....[9]....
        /*00e8*/ 	.word	0x00007b60


	//   ....[10]....
        /*00ec*/ 	.word	0x00007bb0


	//   ....[11]....
        /*00f0*/ 	.word	0x00007c80


	//   ....[12]....
        /*00f4*/ 	.word	0x00007ce0


	//   ....[13]....
        /*00f8*/ 	.word	0x00007e70


	//   ....[14]....
        /*00fc*/ 	.word	0x00007fd0


	//   ....[15]....
        /*0100*/ 	.word	0x00007ff0


	//   ....[16]....
        /*0104*/ 	.word	0x000080b0


	//   ....[17]....
        /*0108*/ 	.word	0x00008230


	//   ....[18]....
        /*010c*/ 	.word	0x000083b0


	//   ....[19]....
        /*0110*/ 	.word	0x00008510


	//   ....[20]....
        /*0114*/ 	.word	0x00008650


	//   ....[21]....
        /*0118*/ 	.word	0x00008690


	//   ....[22]....
        /*011c*/ 	.word	0x000086d0


	//----- nvinfo : EIATTR_MAX_THREADS
	.align		4
.L_2431:
        /*0120*/ 	.byte	0x04, 0x05
        /*0122*/ 	.short	(.L_2433 - .L_2432)
.L_2432:
        /*0124*/ 	.word	0x00000080
        /*0128*/ 	.word	0x00000001
        /*012c*/ 	.word	0x00000001


	//----- nvinfo : EIATTR_CRS_STACK_SIZE
	.align		4
.L_2433:
        /*0130*/ 	.byte	0x04, 0x1e
        /*0132*/ 	.short	(.L_2435 - .L_2434)
.L_2434:
        /*0134*/ 	.word	0x00000000
.L_2435:


//--------------------- .nv.info._ZN2at6native18elementwise_kernelILi128ELi4EZNS0_22gpu_kernel_impl_nocastIZZZNS0_17round_kernel_cudaERNS_18TensorIteratorBaseEENKUlvE_clEvENKUlvE2_clEvEUlN3c108BFloat16EE_EEvS4_RKT_EUliE_EEviT1_ --------------------------
	.section	.nv.info._ZN2at6native18elementwise_kernelILi128ELi4EZNS0_22gpu_kernel_impl_nocastIZZZNS0_17round_kernel_cudaERNS_18TensorIteratorBaseEENKUlvE_clEvENKUlvE2_clEvEUlN3c108BFloat16EE_EEvS4_RKT_EUliE_EEviT1_,"",@"SHT_CUDA_INFO"
	.sectionflags	@""
	.align	4


	//----- nvinfo : EIATTR_CUDA_API_VERSION
	.align		4
        /*0000*/ 	.byte	0x04, 0x37
        /*0002*/ 	.short	(.L_2437 - .L_2436)
.L_2436:
        /*0004*/ 	.word	0x00000082


	//----- nvinfo : EIATTR_SW2861232_WAR
	.align		4
.L_2437:
        /*0008*/ 	.byte	0x01, 0x35
	.zero		2


	//----- nvinfo : EIATTR_PARAM_CBANK
	.align		4
        /*000c*/ 	.byte	0x04, 0x0a
        /*000e*/ 	.short	(.L_2439 - .L_2438)
	.align		4
.L_2438:
        /*0010*/ 	.word	index@(.nv.constant0._ZN2at6native18elementwise_kernelILi128ELi4EZNS0_22gpu_kernel_impl_nocastIZZZNS0_17round_kernel_cudaERNS_18TensorIteratorBaseEENKUlvE_clEvENKUlvE2_clEvEUlN3c108BFloat16EE_EEvS4_RKT_EUliE_EEviT1_)
        /*0014*/ 	.short	0x0160
        /*0016*/ 	.short	0x0220


	//----- nvinfo : EIATTR_CBANK_PARAM_SIZE
	.align		4
.L_2439:
        /*0018*/ 	.byte	0x03, 0x19
        /*001a*/ 	.short	0x0220


	//----- nvinfo : EIATTR_KPARAM_INFO
	.align		4
        /*001c*/ 	.byte	0x04, 0x17
        /*001e*/ 	.short	(.L_2441 - .L_2440)
.L_2440:
        /*0020*/ 	.word	0x00000000
        /*0024*/ 	.short	0x0001
        /*0026*/ 	.short	0x0008
        /*0028*/ 	.byte	0x00, 0xf0, 0x61, 0x08


	//----- nvinfo : EIATTR_KPARAM_INFO
	.align		4
.L_2441:
        /*002c*/ 	.byte	0x04, 0x17
        /*002e*/ 	.short	(.L_2443 - .L_2442)
.L_2442:
        /*0030*/ 	.word	0x00000000
        /*0034*/ 	.short	0x0000
        /*0036*/ 	.short	0x0000
        /*0038*/ 	.byte	0x00, 0xf0, 0x11, 0x00


	//----- nvinfo : EIATTR_MAXREG_COUNT
	.align		4
.L_2443:
        /*003c*/ 	.byte	0x03, 0x1b
        /*003e*/ 	.short	0x0080


	//----- nvinfo : EIATTR_MERCURY_ISA_VERSION
	.align		4
        /*0040*/ 	.byte	0x03, 0x5f
        /*0042*/ 	.short	0x0000


	//----- nvinfo : EIATTR_EXIT_INSTR_OFFSETS
	.align		4
        /*0044*/ 	.byte	0x04, 0x1c
        /*0046*/ 	.short	(.L_2445 - .L_2444)


	//   ....[0]....
.L_2444:
        /*0048*/ 	.word	0x00002d70


	//   ....[1]....
        /*004c*/ 	.word	0x00003c40


	//----- nvinfo : EIATTR_MAX_THREADS
	.align		4
.L_2445:
        /*0050*/ 	.byte	0x04, 0x05
        /*0052*/ 	.short	(.L_2447 - .L_2446)
.L_2446:
        /*0054*/ 	.word	0x00000080
        /*0058*/ 	.word	0x00000001
        /*005c*/ 	.word	0x00000001


	//----- nvinfo : EIATTR_CRS_STACK_SIZE
	.align		4
.L_2447:
        /*0060*/ 	.byte	0x04, 0x1e
        /*0062*/ 	.short	(.L_2449 - .L_2448)
.L_2448:
        /*0064*/ 	.word	0x00000000
.L_2449:


//--------------------- .nv.info._ZN2at6native27unrolled_elementwise_kernelIZZZNS0_17round_kernel_cudaERNS_18TensorIteratorBaseEENKUlvE_clEvENKUlvE2_clEvEUlN3c108BFloat16EE_St5arrayIPcLm2EELi4E23TrivialOffsetCalculatorILi1EjESD_NS0_6memory15LoadWithoutCastENSE_16StoreWithoutCastEEEviT_T0_T2_T3_T4_T5_ --------------------------
	.section	.nv.info._ZN2at6native27unrolled_elementwise_kernelIZZZNS0_17round_kernel_cudaERNS_18TensorIteratorBaseEENKUlvE_clEvENKUlvE2_clEvEUlN3c108BFloat16EE_St5arrayIPcLm2EELi4E23TrivialOffsetCalculatorILi1EjESD_NS0_6memory15LoadWithoutCastENSE_16StoreWithoutCastEEEviT_T0_T2_T3_T4_T5_,"",@"SHT_CUDA_INFO"
	.sectionflags	@""
	.align	4


	//----- nvinfo : EIATTR_CUDA_API_VERSION
	.align		4
        /*0000*/ 	.byte	0x04, 0x37
        /*0002*/ 	.short	(.L_2451 - .L_2450)
.L_2450:
        /*0004*/ 	.word	0x00000082


	//----- nvinfo : EIATTR_SW2861232_WAR
	.align		4
.L_2451:
        /*0008*/ 	.byte	0x01, 0x35
	.zero		2


	//----- nvinfo : EIATTR_PARAM_CBANK
	.align		4
        /*000c*/ 	.byte	0x04, 0x0a
        /*000e*/ 	.short	(.L_2453 - .L_2452)
	.align		4
.L_2452:
        /*0010*/ 	.word	index@(.nv.constant0._ZN2at6native27unrolled_elementwise_kernelIZZZNS0_17round_kernel_cudaERNS_18TensorIteratorBaseEENKUlvE_clEvENKUlvE2_clEvEUlN3c108BFloat16EE_St5arrayIPcLm2EELi4E23TrivialOffsetCalculatorILi1EjESD_NS0_6memory15LoadWithoutCastENSE_16StoreWithoutCastEEEviT_T0_T2_T3_T4_T5_)
        /*0014*/ 	.short	0x0160
        /*0016*/ 	.short	0x001c


	//----- nvinfo : EIATTR_CBANK_PARAM_SIZE
	.align		4
.L_2453:
        /*0018*/ 	.byte	0x03, 0x19
        /*001a*/ 	.short	0x001c


	//----- nvinfo : EIATTR_KPARAM_INFO
	.align		4
        /*001c*/ 	.byte	0x04, 0x17
        /*001e*/ 	.short	(.L_2455 - .L_2454)
.L_2454:
        /*0020*/ 	.word	0x00000000
        /*0024*/ 	.short	0x0006
        /*0026*/ 	.short	0x001b
        /*0028*/ 	.byte	0x00, 0xf0, 0x05, 0x00


	//----- nvinfo : EIATTR_KPARAM_INFO
	.align		4
.L_2455:
        /*002c*/ 	.byte	0x04, 0x17
        /*002e*/ 	.short	(.L_2457 - .L_2456)
.L_2456:
        /*0030*/ 	.word	0x00000000
        /*0034*/ 	.short	0x0005
        /*0036*/ 	.short	0x001a
        /*0038*/ 	.byte	0x00, 0xf0, 0x05, 0x00


	//----- nvinfo : EIATTR_KPARAM_INFO
	.align		4
.L_2457:
        /*003c*/ 	.byte	0x04, 0x17
        /*003e*/ 	.short	(.L_2459 - .L_2458)
.L_2458:
        /*0040*/ 	.word	0x00000000
        /*0044*/ 	.short	0x0004
        /*0046*/ 	.short	0x0019
        /*0048*/ 	.byte	0x00, 0xf0, 0x05, 0x00


	//----- nvinfo : EIATTR_KPARAM_INFO
	.align		4
.L_2459:
        /*004c*/ 	.byte	0x04, 0x17
        /*004e*/ 	.short	(.L_2461 - .L_2460)
.L_2460:
        /*0050*/ 	.word	0x00000000
        /*0054*/ 	.short	0x0003
        /*0056*/ 	.short	0x0018
        /*0058*/ 	.byte	0x00, 0xf0, 0x05, 0x00


	//----- nvinfo : EIATTR_KPARAM_INFO
	.align		4
.L_2461:
        /*005c*/ 	.byte	0x04, 0x17
        /*005e*/ 	.short	(.L_2463 - .L_2462)
.L_2462:
        /*0060*/ 	.word	0x00000000
        /*0064*/ 	.short	0x0002
        /*0066*/ 	.short	0x0008
        /*0068*/ 	.byte	0x00, 0xf0, 0x41, 0x00


	//----- nvinfo : EIATTR_KPARAM_INFO
	.align		4
.L_2463:
        /*006c*/ 	.byte	0x04, 0x17
        /*006e*/ 	.short	(.L_2465 - .L_2464)
.L_2464:
        /*0070*/ 	.word	0x00000000
        /*0074*/ 	.short	0x0001
        /*0076*/ 	.short	0x0004
        /*0078*/ 	.byte	0x00, 0xf0, 0x05, 0x00


	//----- nvinfo : EIATTR_KPARAM_INFO
	.align		4
.L_2465:
        /*007c*/ 	.byte	0x04, 0x17
        /*007e*/ 	.short	(.L_2467 - .L_2466)
.L_2466:
        /*0080*/ 	.word	0x00000000
        /*0084*/ 	.short	0x0000
        /*0086*/ 	.short	0x0000
        /*0088*/ 	.byte	0x00, 0xf0, 0x11, 0x00


	//----- nvinfo : EIATTR_MAXREG_COUNT
	.align		4
.L_2467:
        /*008c*/ 	.byte	0x03, 0x1b
        /*008e*/ 	.short	0x00ff


	//----- nvinfo : EIATTR_MERCURY_ISA_VERSION
	.align		4
        /*0090*/ 	.byte	0x03, 0x5f
        /*0092*/ 	.short	0x0000


	//----- nvinfo : EIATTR_EXIT_INSTR_OFFSETS
	.align		4
        /*0094*/ 	.byte	0x04, 0x1c
        /*0096*/ 	.short	(.L_2469 - .L_2468)


	//   ....[0]....
.L_2468:
        /*0098*/ 	.word	0x00000480


	//   ....[1]....
        /*009c*/ 	.word	0x000004d0


	//----- nvinfo : EIATTR_MAX_THREADS
	.align		4
.L_2469:
        /*00a0*/ 	.byte	0x04, 0x05
        /*00a2*/ 	.short	(.L_2471 - .L_2470)
.L_2470:
        /*00a4*/ 	.word	0x00000080
        /*00a8*/ 	.word	0x00000001
        /*00ac*/ 	.word	0x00000001


	//----- nvinfo : EIATTR_CRS_STACK_SIZE
	.align		4
.L_2471:
        /*00b0*/ 	.byte	0x04, 0x1e
        /*00b2*/ 	.short	(.L_2473 - .L_2472)
.L_2472:
        /*00b4*/ 	.word	0x00000000
.L_2473:


//--------------------- .nv.info._ZN2at6native29vectorized_elementwise_kernelILi2EZZZNS0_17round_kernel_cudaERNS_18TensorIteratorBaseEENKUlvE_clEvENKUlvE2_clEvEUlN3c108BFloat16EE_St5arrayIPcLm2EEEEviT0_T1_ --------------------------
	.section	.nv.info._ZN2at6native29vectorized_elementwise_kernelILi2EZZZNS0_17round_kernel_cudaERNS_18TensorIteratorBaseEENKUlvE_clEvENKUlvE2_clEvEUlN3c108BFloat16EE_St5arrayIPcLm2EEEEviT0_T1_,"",@"SHT_CUDA_INFO"
	.sectionflags	@""
	.align	4


	//----- nvinfo : EIATTR_CUDA_API_VERSION
	.align		4
        /*0000*/ 	.byte	0x04, 0x37
        /*0002*/ 	.short	(.L_2475 - .L_2474)
.L_2474:
        /*0004*/ 	.word	0x00000082


	//----- nvinfo : EIATTR_SW2861232_WAR
	.align		4
.L_2475:
        /*0008*/ 	.byte	0x01, 0x35
	.zero		2


	//----- nvinfo : EIATTR_PARAM_CBANK
	.align		4
        /*000c*/ 	.byte	0x04, 0x0a
        /*000e*/ 	.short	(.L_2477 - .L_2476)
	.align		4
.L_2476:
        /*0010*/ 	.word	index@(.nv.constant0._ZN2at6native29vectorized_elementwise_kernelILi2EZZZNS0_17round_kernel_cudaERNS_18TensorIteratorBaseEENKUlvE_clEvENKUlvE2_clEvEUlN3c108BFloat16EE_St5arrayIPcLm2EEEEviT0_T1_)
        /*0014*/ 	.short	0x0160
        /*0016*/ 	.short	0x0018


	//----- nvinfo : EIATTR_CBANK_PARAM_SIZE
	.align		4
.L_2477:
        /*0018*/ 	.byte	0x03, 0x19
        /*001a*/ 	.short	0x0018


	//----- nvinfo : EIATTR_KPARAM_INFO
	.align		4
        /*001c*/ 	.byte	0x04, 0x17
        /*001e*/ 	.short	(.L_2479 - .L_2478)
.L_2478:
        /*0020*/ 	.word	0x00000000
        /*0024*/ 	.short	0x0002
        /*0026*/ 	.short	0x0008
        /*0028*/ 	.byte	0x00, 0xf0, 0x41, 0x00


	//----- nvinfo : EIATTR_KPARAM_INFO
	.align		4
.L_2479:
        /*002c*/ 	.byte	0x04, 0x17
        /*002e*/ 	.short	(.L_2481 - .L_2480)
.L_2480:
        /*0030*/ 	.word	0x00000000
        /*0034*/ 	.short	0x0001
        /*0036*/ 	.short	0x0004
        /*0038*/ 	.byte	0x00, 0xf0, 0x05, 0x00


	//----- nvinfo : EIATTR_KPARAM_INFO
	.align		4
.L_2481:
        /*003c*/ 	.byte	0x04, 0x17
        /*003e*/ 	.short	(.L_2483 - .L_2482)
.L_2482:
        /*0040*/ 	.word	0x00000000
        /*0044*/ 	.short	0x0000
        /*0046*/ 	.short	0x0000
        /*0048*/ 	.byte	0x00, 0xf0, 0x11, 0x00


	//----- nvinfo : EIATTR_MAXREG_COUNT
	.align		4
.L_2483:
        /*004c*/ 	.byte	0x03, 0x1b
        /*004e*/ 	.short	0x00ff


	//----- nvinfo : EIATTR_MERCURY_ISA_VERSION
	.align		4
        /*0050*/ 	.byte	0x03, 0x5f
        /*0052*/ 	.short	0x0000


	//----- nvinfo : EIATTR_EXIT_INSTR_OFFSETS
	.align		4
        /*0054*/ 	.byte	0x04, 0x1c
        /*0056*/ 	.short	(.L_2485 - .L_2484)


	//   ....[0]....
.L_2484:
        /*0058*/ 	.word	0x00000290


	//   ....[1]....
        /*005c*/ 	.word	0x00000c10


	//   ....[2]....
        /*0060*/ 	.word	0x00000c60


	//----- nvinfo : EIATTR_MAX_THREADS
	.align		4
.L_2485:
        /*0064*/ 	.byte	0x04, 0x05
        /*0066*/ 	.short	(.L_2487 - .L_2486)
.L_2486:
        /*0068*/ 	.word	0x00000080
        /*006c*/ 	.word	0x00000001
        /*0070*/ 	.word	0x00000001


	//----- nvinfo : EIATTR_CRS_STACK_SIZE
	.align		4
.L_2487:
        /*0074*/ 	.byte	0x04, 0x1e
        /*0076*/ 	.short	(.L_2489 - .L_2488)
.L_2488:
        /*0078*/ 	.word	0x00000000
.L_2489:


//--------------------- .nv.info._ZN2at6native29vectorized_elementwise_kernelILi4EZZZNS0_17round_kernel_cudaERNS_18TensorIteratorBaseEENKUlvE_clEvENKUlvE2_clEvEUlN3c108BFloat16EE_St5arrayIPcLm2EEEEviT0_T1_ --------------------------
	.section	.nv.info._ZN2at6native29vectorized_elementwise_kernelILi4EZZZNS0_17round_kernel_cudaERNS_18TensorIteratorBaseEENKUlvE_clEvENKUlvE2_clEvEUlN3c108BFloat16EE_St5arrayIPcLm2EEEEviT0_T1_,"",@"SHT_CUDA_INFO"
	.sectionflags	@""
	.align	4


	//----- nvinfo : EIATTR_CUDA_API_VERSION
	.align		4
        /*0000*/ 	.byte	0x04, 0x37
        /*0002*/ 	.short	(.L_2491 - .L_2490)
.L_2490:
        /*0004*/ 	.word	0x00000082


	//----- nvinfo : EIATTR_SW2861232_WAR
	.align		4
.L_2491:
        /*0008*/ 	.byte	0x01, 0x35
	.zero		2


	//----- nvinfo : EIATTR_PARAM_CBANK
	.align		4
        /*000c*/ 	.byte	0x04, 0x0a
        /*000e*/ 	.short	(.L_2493 - .L_2492)
	.align		4
.L_2492:
        /*0010*/ 	.word	index@(.nv.constant0._ZN2at6native29vectorized_elementwise_kernelILi4EZZZNS0_17round_kernel_cudaERNS_18TensorIteratorBaseEENKUlvE_clEvENKUlvE2_clEvEUlN3c108BFloat16EE_St5arrayIPcLm2EEEEviT0_T1_)
        /*0014*/ 	.short	0x0160
        /*0016*/ 	.short	0x0018


	//----- nvinfo : EIATTR_CBANK_PARAM_SIZE
	.align		4
.L_2493:
        /*0018*/ 	.byte	0x03, 0x19
        /*001a*/ 	.short	0x0018


	//----- nvinfo : EIATTR_KPARAM_INFO
	.align		4
        /*001c*/ 	.byte	0x04, 0x17
        /*001e*/ 	.short	(.L_2495 - .L_2494)
.L_2494:
        /*0020*/ 	.word	0x00000000
        /*0024*/ 	.short	0x0002
        /*0026*/ 	.short	0x0008
        /*0028*/ 	.byte	0x00, 0xf0, 0x41, 0x00


	//----- nvinfo : EIATTR_KPARAM_INFO
	.align		4
.L_2495:
        /*002c*/ 	.byte	0x04, 0x17
        /*002e*/ 	.short	(.L_2497 - .L_2496)
.L_2496:
        /*0030*/ 	.word	0x00000000
        /*0034*/ 	.short	0x0001
        /*0036*/ 	.short	0x0004
        /*0038*/ 	.byte	0x00, 0xf0, 0x05, 0x00


	//----- nvinfo : EIATTR_KPARAM_INFO
	.align		4
.L_2497:
        /*003c*/ 	.byte	0x04, 0x17
        /*003e*/ 	.short	(.L_2499 - .L_2498)
.L_2498:
        /*0040*/ 	.word	0x00000000
        /*0044*/ 	.short	0x0000
        /*0046*/ 	.short	0x0000
        /*0048*/ 	.byte	0x00, 0xf0, 0x11, 0x00


	//----- nvinfo : EIATTR_MAXREG_COUNT
	.align		4
.L_2499:
        /*004c*/ 	.byte	0x03, 0x1b
        /*004e*/ 	.short	0x00ff


	//----- nvinfo : EIATTR_MERCURY_ISA_VERSION
	.align		4
        /*0050*/ 	.byte	0x03, 0x5f
        /*0052*/ 	.short	0x0000


	//----- nvinfo : EIATTR_EXIT_INSTR_OFFSETS
	.align		4
        /*0054*/ 	.byte	0x04, 0x1c
        /*0056*/ 	.short	(.L_2501 - .L_2500)


	//   ....[0]....
.L_2500:
        /*0058*/ 	.word	0x00000250


	//   ....[1]....
        /*005c*/ 	.word	0x00000bd0


	//   ....[2]....
        /*0060*/ 	.word	0x00000c20


	//----- nvinfo : EIATTR_MAX_THREADS
	.align		4
.L_2501:
        /*0064*/ 	.byte	0x04, 0x05
        /*0066*/ 	.short	(.L_2503 - .L_2502)
.L_2502:
        /*0068*/ 	.word	0x00000080
        /*006c*/ 	.word	0x00000001
        /*0070*/ 	.word	0x00000001


	//----- nvinfo : EIATTR_CRS_STACK_SIZE
	.align		4
.L_2503:
        /*0074*/ 	.byte	0x04, 0x1e
        /*0076*/ 	.short	(.L_2505 - .L_2504)
.L_2504:
        /*0078*/ 	.word	0x00000000
.L_2505:


//--------------------- .nv.info._ZN2at6native29vectorized_elementwise_kernelILi8EZZZNS0_17round_kernel_cudaERNS_18TensorIteratorBaseEENKUlvE_clEvENKUlvE2_clEvEUlN3c108BFloat16EE_St5arrayIPcLm2EEEEviT0_T1_ --------------------------
	.section	.nv.info._ZN2at6native29vectorized_elementwise_kernelILi8EZZZNS0_17round_kernel_cudaERNS_18TensorIteratorBaseEENKUlvE_clEvENKUlvE2_clEvEUlN3c108BFloat16EE_St5arrayIPcLm2EEEEviT0_T1_,"",@"SHT_CUDA_INFO"
	.sectionflags	@""
	.align	4


	//----- nvinfo : EIATTR_CUDA_API_VERSION
	.align		4
        /*0000*/ 	.byte	0x04, 0x37
        /*0002*/ 	.short	(.L_2507 - .L_2506)
.L_2506:
        /*0004*/ 	.word	0x00000082


	//----- nvinfo : EIATTR_SW2861232_WAR
	.align		4
.L_2507:
        /*0008*/ 	.byte	0x01, 0x35
	.zero		2


	//----- nvinfo : EIATTR_PARAM_CBANK
	.align		4
        /*000c*/ 	.byte	0x04, 0x0a
        /*000e*/ 	.short	(.L_2509 - .L_2508)
	.align		4
.L_2508:
        /*0010*/ 	.word	index@(.nv.constant0._ZN2at6native29vectorized_elementwise_kernelILi8EZZZNS0_17round_kernel_cudaERNS_18TensorIteratorBaseEENKUlvE_clEvENKUlvE2_clEvEUlN3c108BFloat16EE_St5arrayIPcLm2EEEEviT0_T1_)
        /*0014*/ 	.short	0x0160
        /*0016*/ 	.short	0x0018


	//----- nvinfo : EIATTR_CBANK_PARAM_SIZE
	.align		4
.L_2509:
        /*0018*/ 	.byte	0x03, 0x19
        /*001a*/ 	.short	0x0018


	//----- nvinfo : EIATTR_KPARAM_INFO
	.align		4
        /*001c*/ 	.byte	0x04, 0x17
        /*001e*/ 	.short	(.L_2511 - .L_2510)
.L_2510:
        /*0020*/ 	.word	0x00000000
        /*0024*/ 	.short	0x0002
        /*0026*/ 	.short	0x0008
        /*0028*/ 	.byte	0x00, 0xf0, 0x41, 0x00


	//----- nvinfo : EIATTR_KPARAM_INFO
	.align		4
.L_2511:
        /*002c*/ 	.byte	0x04, 0x17
        /*002e*/ 	.short	(.L_2513 - .L_2512)
.L_2512:
        /*0030*/ 	.word	0x00000000
        /*0034*/ 	.short	0x0001
        /*0036*/ 	.short	0x0004
        /*0038*/ 	.byte	0x00, 0xf0, 0x05, 0x00


	//----- nvinfo : EIATTR_KPARAM_INFO
	.align		4
.L_2513:
        /*003c*/ 	.byte	0x04, 0x17
        /*003e*/ 	.short	(.L_2515 - .L_2514)
.L_2514:
        /*0040*/ 	.word	0x00000000
        /*0044*/ 	.short	0x0000
        /*0046*/ 	.short	0x0000
        /*0048*/ 	.byte	0x00, 0xf0, 0x11, 0x00


	//----- nvinfo : EIATTR_MAXREG_COUNT
	.align		4
.L_2515:
        /*004c*/ 	.byte	0x03, 0x1b
        /*004e*/ 	.short	0x00ff


	//----- nvinfo : EIATTR_MERCURY_ISA_VERSION
	.align		4
        /*0050*/ 	.byte	0x03, 0x5f
        /*0052*/ 	.short	0x0000


	//----- nvinfo : EIATTR_EXIT_INSTR_OFFSETS
	.align		4
        /*0054*/ 	.byte	0x04, 0x1c
        /*0056*/ 	.short	(.L_2517 - .L_2516)


	//   ....[0]....
.L_2516:
        /*0058*/ 	.word	0x00000010


	//----- nvinfo : EIATTR_MAX_THREADS
	.align		4
.L_2517:
        /*005c*/ 	.byte	0x04, 0x05
        /*005e*/ 	.short	(.L_2519 - .L_2518)
.L_2518:
        /*0060*/ 	.word	0x00000080
        /*0064*/ 	.word	0x00000001
        /*0068*/ 	.word	0x00000001
.L_2519:


//--------------------- .nv.info._ZN2at6native18elementwise_kernelILi128ELi4EZNS0_15gpu_kernel_implIZZZNS0_17round_kernel_cudaERNS_18TensorIteratorBaseEENKUlvE_clEvENKUlvE1_clEvEUlN3c104HalfEE_EEvS4_RKT_EUliE_EEviT1_ --------------------------
	.section	.nv.info._ZN2at6native18elementwise_kernelILi128ELi4EZNS0_15gpu_kernel_implIZZZNS0_17round_kernel_cudaERNS_18TensorIteratorBaseEENKUlvE_clEvENKUlvE1_clEvEUlN3c104HalfEE_EEvS4_RKT_EUliE_EEviT1_,"",@"SHT_CUDA_INFO"
	.sectionflags	@""
	.align	4


	//----- nvinfo : EIATTR_CUDA_API_VERSION
	.align		4
        /*0000*/ 	.byte	0x04, 0x37
        /*0002*/ 	.short	(.L_2521 - .L_2520)
.L_2520:
        /*0004*/ 	.word	0x00000082


	//----- nvinfo : EIATTR_SW2861232_WAR
	.align		4
.L_2521:
        /*0008*/ 	.byte	0x01, 0x35
	.zero		2


	//----- nvinfo : EIATTR_PARAM_CBANK
	.align		4
        /*000c*/ 	.byte	0x04, 0x0a
        /*000e*/ 	.short	(.L_2523 - .L_2522)
	.align		4
.L_2522:
        /*0010*/ 	.word	index@(.nv.constant0._ZN2at6native18elementwise_kernelILi128ELi4EZNS0_15gpu_kernel_implIZZZNS0_17round_kernel_cudaERNS_18TensorIteratorBaseEENKUlvE_clEvENKUlvE1_clEvEUlN3c104HalfEE_EEvS4_RKT_EUliE_EEviT1_)
        /*0014*/ 	.short	0x0160
        /*0016*/ 	.short	0x0220


	//----- nvinfo : EIATTR_CBANK_PARAM_SIZE
	.align		4
.L_2523:
        /*0018*/ 	.byte	0x03, 0x19
        /*001a*/ 	.short	0x0220


	//----- nvinfo : EIATTR_KPARAM_INFO
	.align		4
        /*001c*/ 	.byte	0x04, 0x17
        /*001e*/ 	.short	(.L_2525 - .L_2524)
.L_2524:
        /*0020*/ 	.word	0x00000000
        /*0024*/ 	.short	0x0001
        /*0026*/ 	.short	0x0008
        /*0028*/ 	.byte	0x00, 0xf0, 0x61, 0x08


	//----- nvinfo : EIATTR_KPARAM_INFO
	.align		4
.L_2525:
        /*002c*/ 	.byte	0x04, 0x17
        /*002e*/ 	.short	(.L_2527 - .L_2526)
.L_2526:
        /*0030*/ 	.word	0x00000000
        /*0034*/ 	.short	0x0000
        /*0036*/ 	.short	0x0000
        /*0038*/ 	.byte	0x00, 0xf0, 0x11, 0x00


	//----- nvinfo : EIATTR_MAXREG_COUNT
	.align		4
.L_2527:
        /*003c*/ 	.byte	0x03, 0x1b
        /*003e*/ 	.short	0x0080


	//----- nvinfo : EIATTR_EXTERNS
	.align		4
        /*0040*/ 	.byte	0x04, 0x0f
        /*0042*/ 	.short	(.L_2529 - .L_2528)


	//   ....[0]....
	.align		4
.L_2528:
        /*0044*/ 	.word	index@(__assertfail)


	//----- nvinfo : EIATTR_MERCURY_ISA_VERSION
	.align		4
.L_2529:
        /*0048*/ 	.byte	0x03, 0x5f
        /*004a*/ 	.short	0x0000


	//----- nvinfo : EIATTR_SYSCALL_OFFSETS
	.align		4
        /*004c*/ 	.byte	0x04, 0x46
        /*004e*/ 	.short	(.L_2531 - .L_2530)


	//   ....[0]....
.L_2530:
        /*0050*/ 	.word	0x00001db0


	//   ....[1]....
        /*0054*/ 	.word	0x00002d70


	//   ....[2]....
        /*0058*/ 	.word	0x00004b90


	//   ....[3]....
        /*005c*/ 	.word	0x00005b50


	//   ....[4]....
        /*0060*/ 	.word	0x00007940


	//   ....[5]....
        /*0064*/ 	.word	0x00008900


	//   ....[6]....
        /*0068*/ 	.word	0x0000a700


	//   ....[7]....
        /*006c*/ 	.word	0x0000b6c0


	//----- nvinfo : EIATTR_EXIT_INSTR_OFFSETS
	.align		4
.L_2531:
        /*0070*/ 	.byte	0x04, 0x1c
        /*0072*/ 	.short	(.L_2533 - .L_2532)


	//   ....[0]....
.L_2532:
        /*0074*/ 	.word	0x000089c0


	//   ....[1]....
        /*0078*/ 	.word	0x0000a8c0


	//   ....[2]....
        /*007c*/ 	.word	0x0000a900


	//   ....[3]....
        /*0080*/ 	.word	0x0000a9a0


	//   ....[4]....
        /*0084*/ 	.word	0x0000a9e0


	//   ....[5]....
        /*0088*/ 	.word	0x0000aa20


	//   ....[6]....
        /*008c*/ 	.word	0x0000aab0


	//   ....[7]....
        /*0090*/ 	.word	0x0000aad0


	//   ....[8]....
        /*0094*/ 	.word	0x0000ab70


	//   ....[9]....
        /*0098*/ 	.word	0x0000abc0


	//   ....[10]....
        /*009c*/ 	.word	0x0000ac10


	//   ....[11]....
        /*00a0*/ 	.word	0x0000ace0


	//   ....[12]....
        /*00a4*/ 	.word	0x0000ad40


	//   ....[13]....
        /*00a8*/ 	.word	0x0000aed0


	//   ....[14]....
        /*00ac*/ 	.word	0x0000b030


	//   ....[15]....
        /*00b0*/ 	.word	0x0000b070


	//   ....[16]....
        /*00b4*/ 	.word	0x0000b130


	//   ....[17]....
        /*00b8*/ 	.word	0x0000b2b0


	//   ....[18]....
        /*00bc*/ 	.word	0x0000b430


	//   ....[19]....
        /*00c0*/ 	.word	0x0000b590


	//   ....[20]....
        /*00c4*/ 	.word	0x0000b6d0


	//   ....[21]....
        /*00c8*/ 	.word	0x0000b710


	//   ....[22]....
        /*00cc*/ 	.word	0x0000b750


	//----- nvinfo : EIATTR_MAX_THREADS
	.align		4
.L_2533:
        /*00d0*/ 	.byte	0x04, 0x05
        /*00d2*/ 	.short	(.L_2535 - .L_2534)
.L_2534:
        /*00d4*/ 	.word	0x00000080
        /*00d8*/ 	.word	0x00000001
        /*00dc*/ 	.word	0x00000001


	//----- nvinfo : EIATTR_CRS_STACK_SIZE
	.align		4
.L_2535:
        /*00e0*/ 	.byte	0x04, 0x1e
        /*00e2*/ 	.short	(.L_2537 - .L_2536)
.L_2536:
        /*00e4*/ 	.word	0x00000000
.L_2537:


//--------------------- .nv.info._ZN2at6native27unrolled_elementwise_kernelIZZZNS0_17round_kernel_cudaERNS_18TensorIteratorBaseEENKUlvE_clEvENKUlvE1_clEvEUlN3c104HalfEE_St5arrayIPcLm2EELi4E23TrivialOffsetCalculatorILi1EjESD_NS0_6memory12LoadWithCastILi1EEENSE_13StoreWithCastILi1EEEEEviT_T0_T2_T3_T4_T5_ --------------------------
	.section	.nv.info._ZN2at6native27unrolled_elementwise_kernelIZZZNS0_17round_kernel_cudaERNS_18TensorIteratorBaseEENKUlvE_clEvENKUlvE1_clEvEUlN3c104HalfEE_St5arrayIPcLm2EELi4E23TrivialOffsetCalculatorILi1EjESD_NS0_6memory12LoadWithCastILi1EEENSE_13StoreWithCastILi1EEEEEviT_T0_T2_T3_T4_T5_,"",@"SHT_CUDA_INFO"
	.sectionflags	@""
	.align	4


	//----- nvinfo : EIATTR_CUDA_API_VERSION
	.align		4
        /*0000*/ 	.byte	0x04, 0x37
        /*0002*/ 	.short	(.L_2539 - .L_2538)
.L_2538:
        /*0004*/ 	.word	0x00000082


	//----- nvinfo : EIATTR_SW2861232_WAR
	.align		4
.L_2539:
        /*0008*/ 	.byte	0x01, 0x35
	.zero		2


	//----- nvinfo : EIATTR_PARAM_CBANK
	.align		4
        /*000c*/ 	.byte	0x04, 0x0a
        /*000e*/ 	.short	(.L_2541 - .L_2540)
	.align		4
.L_2540:
        /*0010*/ 	.word	index@(.nv.constant0._ZN2at6native27unrolled_elementwise_kernelIZZZNS0_17round_kernel_cudaERNS_18TensorIteratorBaseEENKUlvE_clEvENKUlvE1_clEvEUlN3c104HalfEE_St5arrayIPcLm2EELi4E23TrivialOffsetCalculatorILi1EjESD_NS0_6memory12LoadWithCastILi1EEENSE_13StoreWithCastILi1EEEEEviT_T0_T2_T3_T4_T5_)
        /*0014*/ 	.short	0x0160
        /*0016*/ 	.short	0x002c


	//----- nvinfo : EIATTR_CBANK_PARAM_SIZE
	.align		4
.L_2541:
        /*0018*/ 	.byte	0x03, 0x19
        /*001a*/ 	.short	0x002c


	//----- nvinfo : EIATTR_KPARAM_INFO
	.align		4
        /*001c*/ 	.byte	0x04, 0x17
        /*001e*/ 	.short	(.L_2543 - .L_2542)
.L_2542:
        /*0020*/ 	.word	0x00000000
        /*0024*/ 	.short	0x0006
        /*0026*/ 	.short	0x0024
        /*0028*/ 	.byte	0x00, 0xf0, 0x21, 0x00


	//----- nvinfo : EIATTR_KPARAM_INFO
	.align		4
.L_2543:
        /*002c*/ 	.byte	0x04, 0x17
        /*002e*/ 	.short	(.L_2545 - .L_2544)
.L_2544:
        /*0030*/ 	.word	0x00000000
        /*0034*/ 	.short	0x0005
        /*0036*/ 	.short	0x001c
        /*0038*/ 	.byte	0x00, 0xf0, 0x21, 0x00


	//----- nvinfo : EIATTR_KPARAM_INFO
	.align		4
.L_2545:
        /*003c*/ 	.byte	0x04, 0x17
        /*003e*/ 	.short	(.L_2547 - .L_2546)
.L_2546:
        /*0040*/ 	.word	0x00000000
        /*0044*/ 	.short	0x0004
        /*0046*/ 	.short	0x0019
        /*0048*/ 	.byte	0x00, 0xf0, 0x05, 0x00


	//----- nvinfo : EIATTR_KPARAM_INFO
	.align		4
.L_2547:
        /*004c*/ 	.byte	0x04, 0x17
        /*004e*/ 	.short	(.L_2549 - .L_2548)
.L_2548:
        /*0050*/ 	.word	0x00000000
        /*0054*/ 	.short	0x0003
        /*0056*/ 	.short	0x0018
        /*0058*/ 	.byte	0x00, 0xf0, 0x05, 0x00


	//----- nvinfo : EIATTR_KPARAM_INFO
	.align		4
.L_2549:
        /*005c*/ 	.byte	0x04, 0x17
        /*005e*/ 	.short	(.L_2551 - .L_2550)
.L_2550:
        /*0060*/ 	.word	0x00000000
        /*0064*/ 	.short	0x0002
        /*0066*/ 	.short	0x0008
        /*0068*/ 	.byte	0x00, 0xf0, 0x41, 0x00


	//----- nvinfo : EIATTR_KPARAM_INFO
	.align		4
.L_2551:
        /*006c*/ 	.byte	0x04, 0x17
        /*006e*/ 	.short	(.L_2553 - .L_2552)
.L_2552:
        /*0070*/ 	.word	0x00000000
        /*0074*/ 	.short	0x0001
        /*0076*/ 	.short	0x0004
        /*0078*/ 	.byte	0x00, 0xf0, 0x05, 0x00


	//----- nvinfo : EIATTR_KPARAM_INFO
	.align		4
.L_2553:
        /*007c*/ 	.byte	0x04, 0x17
        /*007e*/ 	.short	(.L_2555 - .L_2554)
.L_2554:
        /*0080*/ 	.word	0x00000000
        /*0084*/ 	.short	0x0000
        /*0086*/ 	.short	0x0000
        /*0088*/ 	.byte	0x00, 0xf0, 0x11, 0x00


	//----- nvinfo : EIATTR_MAXREG_COUNT
	.align		4
.L_2555:
        /*008c*/ 	.byte	0x03, 0x1b
        /*008e*/ 	.short	0x00ff


	//----- nvinfo : EIATTR_EXTERNS
	.align		4
        /*0090*/ 	.byte	0x04, 0x0f
        /*0092*/ 	.short	(.L_2557 - .L_2556)


	//   ....[0]....
	.align		4
.L_2556:
        /*0094*/ 	.word	index@(__assertfail)


	//----- nvinfo : EIATTR_MERCURY_ISA_VERSION
	.align		4
.L_2557:
        /*0098*/ 	.byte	0x03, 0x5f
        /*009a*/ 	.short	0x0000


	//----- nvinfo : EIATTR_SYSCALL_OFFSETS
	.align		4
        /*009c*/ 	.byte	0x04, 0x46
        /*009e*/ 	.short	(.L_2559 - .L_2558)


	//   ....[0]....
.L_2558:
        /*00a0*/ 	.word	0x00001070


	//   ....[1]....
        /*00a4*/ 	.word	0x00002140


	//   ....[2]....
        /*00a8*/ 	.word	0x00003220


	//   ....[3]....
        /*00ac*/ 	.word	0x000042d0


	//   ....[4]....
        /*00b0*/ 	.word	0x00005570


	//   ....[5]....
        /*00b4*/ 	.word	0x000065a0


	//   ....[6]....
        /*00b8*/ 	.word	0x00007590


	//   ....[7]....
        /*00bc*/ 	.word	0x00008580


	//----- nvinfo : EIATTR_EXIT_INSTR_OFFSETS
	.align		4
.L_2559:
        /*00c0*/ 	.byte	0x04, 0x1c
        /*00c2*/ 	.short	(.L_2561 - .L_2560)


	//   ....[0]....
.L_2560:
        /*00c4*/ 	.word	0x00007650


	//   ....[1]....
        /*00c8*/ 	.word	0x00007780


	//   ....[2]....
        /*00cc*/ 	.word	0x000077c0


	//   ....[3]....
        /*00d0*/ 	.word	0x00007860


	//   ....[4]....
        /*00d4*/ 	.word	0x000078a0


	//   ....[5]....
        /*00d8*/ 	.word	0x000078e0


	//   ....[6]....
        /*00dc*/ 	.word	0x00007970


	//   ....[7]....
        /*00e0*/ 	.word	0x00007990


	//   ....[8]....
        /*00e4*/ 	.word	0x00007a30


	//   ....[9]....
        /*00e8*/ 	.word	0x00007a80


	//   ....[10]....
        /*00ec*/ 	.word	0x00007ad0


	//   ....[11]....
        /*00f0*/ 	.word	0x00007ba0


	//   ....[12]....
        /*00f4*/ 	.word	0x00007c00


	//   ....[13]....
        /*00f8*/ 	.word	0x00007d90


	//   ....[14]....
        /*00fc*/ 	.word	0x00007ef0


	//   ....[15]....
        /*0100*/ 	.word	0x00007f30


	//   ....[16]....
        /*0104*/ 	.word	0x00007ff0


	//   ....[17]....
        /*0108*/ 	.word	0x00008170


	//   ....[18]....
        /*010c*/ 	.word	0x000082f0


	//   ....[19]....
        /*0110*/ 	.word	0x00008450


	//   ....[20]....
        /*0114*/ 	.word	0x00008590


	//   ....[21]....
        /*0118*/ 	.word	0x000085d0


	//   ....[22]....
        /*011c*/ 	.word	0x00008610


	//----- nvinfo : EIATTR_MAX_THREADS
	.align		4
.L_2561:
        /*0120*/ 	.byte	0x04, 0x05
        /*0122*/ 	.short	(.L_2563 - .L_2562)
.L_2562:
        /*0124*/ 	.word	0x00000080
        /*0128*/ 	.word	0x00000001
        /*012c*/ 	.word	0x00000001


	//----- nvinfo : EIATTR_CRS_STACK_SIZE
	.align		4
.L_2563:
        /*0130*/ 	.byte	0x04, 0x1e
        /*0132*/ 	.short	(.L_2565 - .L_2564)
.L_2564:
        /*0134*/ 	.word	0x00000000
.L_2565:


//--------------------- .nv.info._ZN2at6native18elementwise_kernelILi128ELi4EZNS0_22gpu_kernel_impl_nocastIZZZNS0_17round_kernel_cudaERNS_18TensorIteratorBaseEENKUlvE_clEvENKUlvE1_clEvEUlN3c104HalfEE_EEvS4_RKT_EUliE_EEviT1_ --------------------------
	.section	.nv.info._ZN2at6native18elementwise_kernelILi128ELi4EZNS0_22gpu_kernel_impl_nocastIZZZNS0_17round_kernel_cudaERNS_18TensorIteratorBaseEENKUlvE_clEvENKUlvE1_clEvEUlN3c104HalfEE_EEvS4_RKT_EUliE_EEviT1_,"",@"SHT_CUDA_INFO"
	.sectionflags	@""
	.align	4


	//----- nvinfo : EIATTR_CUDA_API_VERSION
	.align		4
        /*0000*/ 	.byte	0x04, 0x37
        /*0002*/ 	.short	(.L_2567 - .L_2566)
.L_2566:
        /*0004*/ 	.word	0x00000082


	//----- nvinfo : EIATTR_SW2861232_WAR
	.align		4
.L_2567:
        /*0008*/ 	.byte	0x01, 0x35
	.zero		2


	//----- nvinfo : EIATTR_PARAM_CBANK
	.align		4
        /*000c*/ 	.byte	0x04, 0x0a
        /*000e*/ 	.short	(.L_2569 - .L_2568)
	.align		4
.L_2568:
        /*0010*/ 	.word	index@(.nv.constant0._ZN2at6native18elementwise_kernelILi128ELi4EZNS0_22gpu_kernel_impl_nocastIZZZNS0_17round_kernel_cudaERNS_18TensorIteratorBaseEENKUlvE_clEvENKUlvE1_clEvEUlN3c104HalfEE_EEvS4_RKT_EUliE_EEviT1_)
        /*0014*/ 	.short	0x0160
        /*0016*/ 	.short	0x0220


	//----- nvinfo : EIATTR_CBANK_PARAM_SIZE
	.align		4
.L_2569:
        /*0018*/ 	.byte	0x03, 0x19
        /*001a*/ 	.short	0x0220


	//----- nvinfo : EIATTR_KPARAM_INFO
	.align		4
        /*001c*/ 	.byte	0x04, 0x17
        /*001e*/ 	.short	(.L_2571 - .L_2570)
.L_2570:
        /*0020*/ 	.word	0x00000000
        /*0024*/ 	.short	0x0001
        /*0026*/ 	.short	0x0008
        /*0028*/ 	.byte	0x00, 0xf0, 0x61, 0x08


	//----- nvinfo : EIATTR_KPARAM_INFO
	.align		4
.L_2571:
        /*002c*/ 	.byte	0x04, 0x17
        /*002e*/ 	.short	(.L_2573 - .L_2572)
.L_2572:
        /*0030*/ 	.word	0x00000000
        /*0034*/ 	.short	0x0000
        /*0036*/ 	.short	0x0000
        /*0038*/ 	.byte	0x00, 0xf0, 0x11, 0x00


	//----- nvinfo : EIATTR_MAXREG_COUNT
	.align		4
.L_2573:
        /*003c*/ 	.byte	0x03, 0x1b
        /*003e*/ 	.short	0x0080


	//----- nvinfo : EIATTR_MERCURY_ISA_VERSION
	.align		4
        /*0040*/ 	.byte	0x03, 0x5f
        /*0042*/ 	.short	0x0000


	//----- nvinfo : EIATTR_EXIT_INSTR_OFFSETS
	.align		4
        /*0044*/ 	.byte	0x04, 0x1c
        /*0046*/ 	.short	(.L_2575 - .L_2574)


	//   ....[0]....
.L_2574:
        /*0048*/ 	.word	0x00002d70


	//   ....[1]....
        /*004c*/ 	.word	0x00003c40


	//----- nvinfo : EIATTR_MAX_THREADS
	.align		4
.L_2575:
        /*0050*/ 	.byte	0x04, 0x05
        /*0052*/ 	.short	(.L_2577 - .L_2576)
.L_2576:
        /*0054*/ 	.word	0x00000080
        /*0058*/ 	.word	0x00000001
        /*005c*/ 	.word	0x00000001


	//----- nvinfo : EIATTR_CRS_STACK_SIZE
	.align		4
.L_2577:
        /*0060*/ 	.byte	0x04, 0x1e
        /*0062*/ 	.short	(.L_2579 - .L_2578)
.L_2578:
        /*0064*/ 	.word	0x00000000
.L_2579:


//--------------------- .nv.info._ZN2at6native27unrolled_elementwise_kernelIZZZNS0_17round_kernel_cudaERNS_18TensorIteratorBaseEENKUlvE_clEvENKUlvE1_clEvEUlN3c104HalfEE_St5arrayIPcLm2EELi4E23TrivialOffsetCalculatorILi1EjESD_NS0_6memory15LoadWithoutCastENSE_16StoreWithoutCastEEEviT_T0_T2_T3_T4_T5_ --------------------------
	.section	.nv.info._ZN2at6native27unrolled_elementwise_kernelIZZZNS0_17round_kernel_cudaERNS_18TensorIteratorBaseEENKUlvE_clEvENKUlvE1_clEvEUlN3c104HalfEE_St5arrayIPcLm2EELi4E23TrivialOffsetCalculatorILi1EjESD_NS0_6memory15LoadWithoutCastENSE_16StoreWithoutCastEEEviT_T0_T2_T3_T4_T5_,"",@"SHT_CUDA_INFO"
	.sectionflags	@""
	.align	4


	//----- nvinfo : EIATTR_CUDA_API_VERSION
	.align		4
        /*0000*/ 	.byte	0x04, 0x37
        /*0002*/ 	.short	(.L_2581 - .L_2580)
.L_2580:
        /*0004*/ 	.word	0x00000082


	//----- nvinfo : EIATTR_SW2861232_WAR
	.align		4
.L_2581:
        /*0008*/ 	.byte	0x01, 0x35
	.zero		2


	//----- nvinfo : EIATTR_PARAM_CBANK
	.align		4
        /*000c*/ 	.byte	0x04, 0x0a
        /*000e*/ 	.short	(.L_2583 - .L_2582)
	.align		4
.L_2582:
        /*0010*/ 	.word	index@(.nv.constant0._ZN2at6native27unrolled_elementwise_kernelIZZZNS0_17round_kernel_cudaERNS_18TensorIteratorBaseEENKUlvE_clEvENKUlvE1_clEvEUlN3c104HalfEE_St5arrayIPcLm2EELi4E23TrivialOffsetCalculatorILi1EjESD_NS0_6memory15LoadWithoutCastENSE_16StoreWithoutCastEEEviT_T0_T2_T3_T4_T5_)
        /*0014*/ 	.short	0x0160
        /*0016*/ 	.short	0x001c


	//----- nvinfo : EIATTR_CBANK_PARAM_SIZE
	.align		4
.L_2583:
        /*0018*/ 	.byte	0x03, 0x19
        /*001a*/ 	.short	0x001c


	//----- nvinfo : EIATTR_KPARAM_INFO
	.align		4
        /*001c*/ 	.byte	0x04, 0x17
        /*001e*/ 	.short	(.L_2585 - .L_2584)
.L_2584:
        /*0020*/ 	.word	0x00000000
        /*0024*/ 	.short	0x0006
        /*0026*/ 	.short	0x001b
        /*0028*/ 	.byte	0x00, 0xf0, 0x05, 0x00


	//----- nvinfo : EIATTR_KPARAM_INFO
	.align		4
.L_2585:
        /*002c*/ 	.byte	0x04, 0x17
        /*002e*/ 	.short	(.L_2587 - .L_2586)
.L_2586:
        /*0030*/ 	.word	0x00000000
        /*0034*/ 	.short	0x0005
        /*0036*/ 	.short	0x001a
        /*0038*/ 	.byte	0x00, 0xf0, 0x05, 0x00


	//----- nvinfo : EIATTR_KPARAM_INFO
	.align		4
.L_2587:
        /*003c*/ 	.byte	0x04, 0x17
        /*003e*/ 	.short	(.L_2589 - .L_2588)
.L_2588:
        /*0040*/ 	.word	0x00000000
        /*0044*/ 	.short	0x0004
        /*0046*/ 	.short	0x0019
        /*0048*/ 	.byte	0x00, 0xf0, 0x05, 0x00


	//----- nvinfo : EIATTR_KPARAM_INFO
	.align		4
.L_2589:
        /*004c*/ 	.byte	0x04, 0x17
        /*004e*/ 	.short	(.L_2591 - .L_2590)
.L_2590:
        /*0050*/ 	.word	0x00000000
        /*0054*/ 	.short	0x0003
        /*0056*/ 	.short	0x0018
        /*0058*/ 	.byte	0x00, 0xf0, 0x05, 0x00


	//----- nvinfo : EIATTR_KPARAM_INFO
	.align		4
.L_2591:
        /*005c*/ 	.byte	0x04, 0x17
        /*005e*/ 	.short	(.L_2593 - .L_2592)
.L_2592:
        /*0060*/ 	.word	0x00000000
        /*0064*/ 	.short	0x0002
        /*0066*/ 	.short	0x0008
        /*0068*/ 	.byte	0x00, 0xf0, 0x41, 0x00


	//----- nvinfo : EIATTR_KPARAM_INFO
	.align		4
.L_2593:
        /*006c*/ 	.byte	0x04, 0x17
        /*006e*/ 	.short	(.L_2595 - .L_2594)
.L_2594:
        /*0070*/ 	.word	0x00000000
        /*0074*/ 	.short	0x0001
        /*0076*/ 	.short	0x0004
        /*0078*/ 	.byte	0x00, 0xf0, 0x05, 0x00


	//----- nvinfo : EIATTR_KPARAM_INFO
	.align		4
.L_2595:
        /*007c*/ 	.byte	0x04, 0x17
        /*007e*/ 	.short	(.L_2597 - .L_2596)
.L_2596:
        /*0080*/ 	.word	0x00000000
        /*0084*/ 	.short	0x0000
        /*0086*/ 	.short	0x0000
        /*0088*/ 	.byte	0x00, 0xf0, 0x11, 0x00


	//----- nvinfo : EIATTR_MAXREG_COUNT
	.align		4
.L_2597:
        /*008c*/ 	.byte	0x03, 0x1b
        /*008e*/ 	.short	0x00ff


	//----- nvinfo : EIATTR_MERCURY_ISA_VERSION
	.align		4
        /*0090*/ 	.byte	0x03, 0x5f
        /*0092*/ 	.short	0x0000


	//----- nvinfo : EIATTR_EXIT_INSTR_OFFSETS
	.align		4
        /*0094*/ 	.byte	0x04, 0x1c
        /*0096*/ 	.short	(.L_2599 - .L_2598)


	//   ....[0]....
.L_2598:
        /*0098*/ 	.word	0x00000480


	//   ....[1]....
        /*009c*/ 	.word	0x000004d0


	//----- nvinfo : EIATTR_MAX_THREADS
	.align		4
.L_2599:
        /*00a0*/ 	.byte	0x04, 0x05
        /*00a2*/ 	.short	(.L_2601 - .L_2600)
.L_2600:
        /*00a4*/ 	.word	0x00000080
        /*00a8*/ 	.word	0x00000001
        /*00ac*/ 	.word	0x00000001


	//----- nvinfo : EIATTR_CRS_STACK_SIZE
	.align		4
.L_2601:
        /*00b0*/ 	.byte	0x04, 0x1e
        /*00b2*/ 	.short	(.L_2603 - .L_2602)
.L_2602:
        /*00b4*/ 	.word	0x00000000
.L_2603:


//--------------------- .nv.info._ZN2at6native29vectorized_elementwise_kernelILi2EZZZNS0_17round_kernel_cudaERNS_18TensorIteratorBaseEENKUlvE_clEvENKUlvE1_clEvEUlN3c104HalfEE_St5arrayIPcLm2EEEEviT0_T1_ --------------------------
	.section	.nv.info._ZN2at6native29vectorized_elementwise_kernelILi2EZZZNS0_17round_kernel_cudaERNS_18TensorIteratorBaseEENKUlvE_clEvENKUlvE1_clEvEUlN3c104HalfEE_St5arrayIPcLm2EEEEviT0_T1_,"",@"SHT_CUDA_INFO"
	.sectionflags	@""
	.align	4


	//----- nvinfo : EIATTR_CUDA_API_VERSION
	.align		4
        /*0000*/ 	.byte	0x04, 0x37
        /*0002*/ 	.short	(.L_2605 - .L_2604)
.L_2604:
        /*0004*/ 	.word	0x00000082


	//----- nvinfo : EIATTR_SW2861232_WAR
	.align		4
.L_2605:
        /*0008*/ 	.byte	0x01, 0x35
	.zero		2


	//----- nvinfo : EIATTR_PARAM_CBANK
	.align		4
        /*000c*/ 	.byte	0x04, 0x0a
        /*000e*/ 	.short	(.L_2607 - .L_2606)
	.align		4
.L_2606:
        /*0010*/ 	.word	index@(.nv.constant0._ZN2at6native29vectorized_elementwise_kernelILi2EZZZNS0_17round_kernel_cudaERNS_18TensorIteratorBaseEENKUlvE_clEvENKUlvE1_clEvEUlN3c104HalfEE_St5arrayIPcLm2EEEEviT0_T1_)
        /*0014*/ 	.short	0x0160
        /*0016*/ 	.short	0x0018


	//----- nvinfo : EIATTR_CBANK_PARAM_SIZE
	.align		4
.L_2607:
        /*0018*/ 	.byte	0x03, 0x19
        /*001a*/ 	.short	0x0018


	//----- nvinfo : EIATTR_KPARAM_INFO
	.align		4
        /*001c*/ 	.byte	0x04, 0x17
        /*001e*/ 	.short	(.L_2609 - .L_2608)
.L_2608:
        /*0020*/ 	.word	0x00000000
        /*0024*/ 	.short	0x0002
        /*0026*/ 	.short	0x0008
        /*0028*/ 	.byte	0x00, 0xf0, 0x41, 0x00


	//----- nvinfo : EIATTR_KPARAM_INFO
	.align		4
.L_2609:
        /*002c*/ 	.byte	0x04, 0x17
        /*002e*/ 	.short	(.L_2611 - .L_2610)
.L_2610:
        /*0030*/ 	.word	0x00000000
        /*0034*/ 	.short	0x0001
        /*0036*/ 	.short	0x0004
        /*0038*/ 	.byte	0x00, 0xf0, 0x05, 0x00


	//----- nvinfo : EIATTR_KPARAM_INFO
	.align		4
.L_2611:
        /*003c*/ 	.byte	0x04, 0x17
        /*003e*/ 	.short	(.L_2613 - .L_2612)
.L_2612:
        /*0040*/ 	.word	0x00000000
        /*0044*/ 	.short	0x0000
        /*0046*/ 	.short	0x0000
        /*0048*/ 	.byte	0x00, 0xf0, 0x11, 0x00


	//----- nvinfo : EIATTR_MAXREG_COUNT
	.align		4
.L_2613:
        /*004c*/ 	.byte	0x03, 0x1b
        /*004e*/ 	.short	0x00ff


	//----- nvinfo : EIATTR_MERCURY_ISA_VERSION
	.align		4
        /*0050*/ 	.byte	0x03, 0x5f
        /*0052*/ 	.short	0x0000


	//----- nvinfo : EIATTR_EXIT_INSTR_OFFSETS
	.align		4
        /*0054*/ 	.byte	0x04, 0x1c
        /*0056*/ 	.short	(.L_2615 - .L_2614)


	//   ....[0]....
.L_2614:
        /*0058*/ 	.word	0x00000290


	//   ....[1]....
        /*005c*/ 	.word	0x00000c10


	//   ....[2]....
        /*0060*/ 	.word	0x00000c60


	//----- nvinfo : EIATTR_MAX_THREADS
	.align		4
.L_2615:
        /*0064*/ 	.byte	0x04, 0x05
        /*0066*/ 	.short	(.L_2617 - .L_2616)
.L_2616:
        /*0068*/ 	.word	0x00000080
        /*006c*/ 	.word	0x00000001
        /*0070*/ 	.word	0x00000001


	//----- nvinfo : EIATTR_CRS_STACK_SIZE
	.align		4
.L_2617:
        /*0074*/ 	.byte	0x04, 0x1e
        /*0076*/ 	.short	(.L_2619 - .L_2618)
.L_2618:
        /*0078*/ 	.word	0x00000000
.L_2619:


//--------------------- .nv.info._ZN2at6native29vectorized_elementwise_kernelILi4EZZZNS0_17round_kernel_cudaERNS_18TensorIteratorBaseEENKUlvE_clEvENKUlvE1_clEvEUlN3c104HalfEE_St5arrayIPcLm2EEEEviT0_T1_ --------------------------
	.section	.nv.info._ZN2at6native29vectorized_elementwise_kernelILi4EZZZNS0_17round_kernel_cudaERNS_18TensorIteratorBaseEENKUlvE_clEvENKUlvE1_clEvEUlN3c104HalfEE_St5arrayIPcLm2EEEEviT0_T1_,"",@"SHT_CUDA_INFO"
	.sectionflags	@""
	.align	4


	//----- nvinfo : EIATTR_CUDA_API_VERSION
	.align		4
        /*0000*/ 	.byte	0x04, 0x37
        /*0002*/ 	.short	(.L_2621 - .L_2620)
.L_2620:
        /*0004*/ 	.word	0x00000082


	//----- nvinfo : EIATTR_SW2861232_WAR
	.align		4
.L_2621:
        /*0008*/ 	.byte	0x01, 0x35
	.zero		2


	//----- nvinfo : EIATTR_PARAM_CBANK
	.align		4
        /*000c*/ 	.byte	0x04, 0x0a
        /*000e*/ 	.short	(.L_2623 - .L_2622)
	.align		4
.L_2622:
        /*0010*/ 	.word	index@(.nv.constant0._ZN2at6native29vectorized_elementwise_kernelILi4EZZZNS0_17round_kernel_cudaERNS_18TensorIteratorBaseEENKUlvE_clEvENKUlvE1_clEvEUlN3c104HalfEE_St5arrayIPcLm2EEEEviT0_T1_)
        /*0014*/ 	.short	0x0160
        /*0016*/ 	.short	0x0018


	//----- nvinfo : EIATTR_CBANK_PARAM_SIZE
	.align		4
.L_2623:
        /*0018*/ 	.byte	0x03, 0x19
        /*001a*/ 	.short	0x0018


	//----- nvinfo : EIATTR_KPARAM_INFO
	.align		4
        /*001c*/ 	.byte	0x04, 0x17
        /*001e*/ 	.short	(.L_2625 - .L_2624)
.L_2624:
        /*0020*/ 	.word	0x00000000
        /*0024*/ 	.short	0x0002
        /*0026*/ 	.short	0x0008
        /*0028*/ 	.byte	0x00, 0xf0, 0x41, 0x00


	//----- nvinfo : EIATTR_KPARAM_INFO
	.align		4
.L_2625:
        /*002c*/ 	.byte	0x04, 0x17
        /*002e*/ 	.short	(.L_2627 - .L_2626)
.L_2626:
        /*0030*/ 	.word	0x00000000
        /*0034*/ 	.short	0x0001
        /*0036*/ 	.short	0x0004
        /*0038*/ 	.byte	0x00, 0xf0, 0x05, 0x00


	//----- nvinfo : EIATTR_KPARAM_INFO
	.align		4
.L_2627:
        /*003c*/ 	.byte	0x04, 0x17
        /*003e*/ 	.short	(.L_2629 - .L_2628)
.L_2628:
        /*0040*/ 	.word	0x00000000
        /*0044*/ 	.short	0x0000
        /*0046*/ 	.short	0x0000
        /*0048*/ 	.byte	0x00, 0xf0, 0x11, 0x00


	//----- nvinfo : EIATTR_MAXREG_COUNT
	.align		4
.L_2629:
        /*004c*/ 	.byte	0x03, 0x1b
        /*004e*/ 	.short	0x00ff


	//----- nvinfo : EIATTR_MERCURY_ISA_VERSION
	.align		4
        /*0050*/ 	.byte	0x03, 0x5f
        /*0052*/ 	.short	0x0000


	//----- nvinfo : EIATTR_EXIT_INSTR_OFFSETS
	.align		4
        /*0054*/ 	.byte	0x04, 0x1c
        /*0056*/ 	.short	(.L_2631 - .L_2630)


	//   ....[0]....
.L_2630:
        /*0058*/ 	.word	0x00000250


	//   ....[1]....
        /*005c*/ 	.word	0x00000bd0


	//   ....[2]....
        /*0060*/ 	.word	0x00000c20


	//----- nvinfo : EIATTR_MAX_THREADS
	.align		4
.L_2631:
        /*0064*/ 	.byte	0x04, 0x05
        /*0066*/ 	.short	(.L_2633 - .L_2632)
.L_2632:
        /*0068*/ 	.word	0x00000080
        /*006c*/ 	.word	0x00000001
        /*0070*/ 	.word	0x00000001


	//----- nvinfo : EIATTR_CRS_STACK_SIZE
	.align		4
.L_2633:
        /*0074*/ 	.byte	0x04, 0x1e
        /*0076*/ 	.short	(.L_2635 - .L_2634)
.L_2634:
        /*0078*/ 	.word	0x00000000
.L_2635:


//--------------------- .nv.info._ZN2at6native29vectorized_elementwise_kernelILi8EZZZNS0_17round_kernel_cudaERNS_18TensorIteratorBaseEENKUlvE_clEvENKUlvE1_clEvEUlN3c104HalfEE_St5arrayIPcLm2EEEEviT0_T1_ --------------------------
	.section	.nv.info._ZN2at6native29vectorized_elementwise_kernelILi8EZZZNS0_17round_kernel_cudaERNS_18TensorIteratorBaseEENKUlvE_clEvENKUlvE1_clEvEUlN3c104HalfEE_St5arrayIPcLm2EEEEviT0_T1_,"",@"SHT_CUDA_INFO"
	.sectionflags	@""
	.align	4


	//----- nvinfo : EIATTR_CUDA_API_VERSION
	.align		4
        /*0000*/ 	.byte	0x04, 0x37
        /*0002*/ 	.short	(.L_2637 - .L_2636)
.L_2636:
        /*0004*/ 	.word	0x00000082


	//----- nvinfo : EIATTR_SW2861232_WAR
	.align		4
.L_2637:
        /*0008*/ 	.byte	0x01, 0x35
	.zero		2


	//----- nvinfo : EIATTR_PARAM_CBANK
	.align		4
        /*000c*/ 	.byte	0x04, 0x0a
        /*000e*/ 	.short	(.L_2639 - .L_2638)
	.align		4
.L_2638:
        /*0010*/ 	.word	index@(.nv.constant0._ZN2at6native29vectorized_elementwise_kernelILi8EZZZNS0_17round_kernel_cudaERNS_18TensorIteratorBaseEENKUlvE_clEvENKUlvE1_clEvEUlN3c104HalfEE_St5arrayIPcLm2EEEEviT0_T1_)
        /*0014*/ 	.short	0x0160
        /*0016*/ 	.short	0x0018


	//----- nvinfo : EIATTR_CBANK_PARAM_SIZE
	.align		4
.L_2639:
        /*0018*/ 	.byte	0x03, 0x19
        /*001a*/ 	.short	0x0018


	//----- nvinfo : EIATTR_KPARAM_INFO
	.align		4
        /*001c*/ 	.byte	0x04, 0x17
        /*001e*/ 	.short	(.L_2641 - .L_2640)
.L_2640:
        /*0020*/ 	.word	0x00000000
        /*0024*/ 	.short	0x0002
        /*0026*/ 	.short	0x0008
        /*0028*/ 	.byte	0x00, 0xf0, 0x41, 0x00


	//----- nvinfo : EIATTR_KPARAM_INFO
	.align		4
.L_2641:
        /*002c*/ 	.byte	0x04, 0x17
        /*002e*/ 	.short	(.L_2643 - .L_2642)
.L_2642:
        /*0030*/ 	.word	0x00000000
        /*0034*/ 	.short	0x0001
        /*0036*/ 	.short	0x0004
        /*0038*/ 	.byte	0x00, 0xf0, 0x05, 0x00


	//----- nvinfo : EIATTR_KPARAM_INFO
	.align		4
.L_2643:
        /*003c*/ 	.byte	0x04, 0x17
        /*003e*/ 	.short	(.L_2645 - .L_2644)
.L_2644:
        /*0040*/ 	.word	0x00000000
        /*0044*/ 	.short	0x0000
        /*0046*/ 	.short	0x0000
        /*0048*/ 	.byte	0x00, 0xf0, 0x11, 0x00


	//----- nvinfo : EIATTR_MAXREG_COUNT
	.align		4
.L_2645:
        /*004c*/ 	.byte	0x03, 0x1b
        /*004e*/ 	.short	0x00ff


	//----- nvinfo : EIATTR_MERCURY_ISA_VERSION
	.align		4
        /*0050*/ 	.byte	0x03, 0x5f
        /*0052*/ 	.short	0x0000


	//----- nvinfo : EIATTR_EXIT_INSTR_OFFSETS
	.align		4
        /*0054*/ 	.byte	0x04, 0x1c
        /*0056*/ 	.short	(.L_2647 - .L_2646)


	//   ....[0]....
.L_2646:
        /*0058*/ 	.word	0x00000010


	//----- nvinfo : EIATTR_MAX_THREADS
	.align		4
.L_2647:
        /*005c*/ 	.byte	0x04, 0x05
        /*005e*/ 	.short	(.L_2649 - .L_2648)
.L_2648:
        /*0060*/ 	.word	0x00000080
        /*0064*/ 	.word	0x00000001
        /*0068*/ 	.word	0x00000001
.L_2649:


//--------------------- .nv.info._ZN2at6native18elementwise_kernelILi128ELi4EZNS0_15gpu_kernel_implIZZZNS0_17round_kernel_cudaERNS_18TensorIteratorBaseEENKUlvE_clEvENKUlvE0_clEvEUlfE_EEvS4_RKT_EUliE_EEviT1_ --------------------------
	.section	.nv.info._ZN2at6native18elementwise_kernelILi128ELi4EZNS0_15gpu_kernel_implIZZZNS0_17round_kernel_cudaERNS_18TensorIteratorBaseEENKUlvE_clEvENKUlvE0_clEvEUlfE_EEvS4_RKT_EUliE_EEviT1_,"",@"SHT_CUDA_INFO"
	.sectionflags	@""
	.align	4


	//----- nvinfo : EIATTR_CUDA_API_VERSION
	.align		4
        /*0000*/ 	.byte	0x04, 0x37
        /*0002*/ 	.short	(.L_2651 - .L_2650)
.L_2650:
        /*0004*/ 	.word	0x00000082


	//----- nvinfo : EIATTR_SW2861232_WAR
	.align		4
.L_2651:
        /*0008*/ 	.byte	0x01, 0x35
	.zero		2


	//----- nvinfo : EIATTR_PARAM_CBANK
	.align		4
        /*000c*/ 	.byte	0x04, 0x0a
        /*000e*/ 	.short	(.L_2653 - .L_2652)
	.align		4
.L_2652:
        /*0010*/ 	.word	index@(.nv.constant0._ZN2at6native18elementwise_kernelILi128ELi4EZNS0_15gpu_kernel_implIZZZNS0_17round_kernel_cudaERNS_18TensorIteratorBaseEENKUlvE_clEvENKUlvE0_clEvEUlfE_EEvS4_RKT_EUliE_EEviT1_)
        /*0014*/ 	.short	0x0160
        /*0016*/ 	.short	0x0220


	//----- nvinfo : EIATTR_CBANK_PARAM_SIZE
	.align		4
.L_2653:
        /*0018*/ 	.byte	0x03, 0x19
        /*001a*/ 	.short	0x0220


	//----- nvinfo : EIATTR_KPARAM_INFO
	.align		4
        /*001c*/ 	.byte	0x04, 0x17
        /*001e*/ 	.short	(.L_2655 - .L_2654)
.L_2654:
        /*0020*/ 	.word	0x00000000
        /*0024*/ 	.short	0x0001
        /*0026*/ 	.short	0x0008
        /*0028*/ 	.byte	0x00, 0xf0, 0x61, 0x08


	//----- nvinfo : EIATTR_KPARAM_INFO
	.align		4
.L_2655:
        /*002c*/ 	.byte	0x04, 0x17
        /*002e*/ 	.short	(.L_2657 - .L_2656)
.L_2656:
        /*0030*/ 	.word	0x00000000
        /*0034*/ 	.short	0x0000
        /*0036*/ 	.short	0x0000
        /*0038*/ 	.byte	0x00, 0xf0, 0x11, 0x00


	//----- nvinfo : EIATTR_MAXREG_COUNT
	.align		4
.L_2657:
        /*003c*/ 	.byte	0x03, 0x1b
        /*003e*/ 	.short	0x0080


	//----- nvinfo : EIATTR_EXTERNS
	.align		4
        /*0040*/ 	.byte	0x04, 0x0f
        /*0042*/ 	.short	(.L_2659 - .L_2658)


	//   ....[0]....
	.align		4
.L_2658:
        /*0044*/ 	.word	index@(__assertfail)


	//----- nvinfo : EIATTR_MERCURY_ISA_VERSION
	.align		4
.L_2659:
        /*0048*/ 	.byte	0x03, 0x5f
        /*004a*/ 	.short	0x0000


	//----- nvinfo : EIATTR_SYSCALL_OFFSETS
	.align		4
        /*004c*/ 	.byte	0x04, 0x46
        /*004e*/ 	.short	(.L_2661 - .L_2660)


	//   ....[0]....
.L_2660:
        /*0050*/ 	.word	0x00001c50


	//   ....[1]....
        /*0054*/ 	.word	0x00002ad0


	//   ....[2]....
        /*0058*/ 	.word	0x00004770


	//   ....[3]....
        /*005c*/ 	.word	0x000055f0


	//   ....[4]....
        /*0060*/ 	.word	0x00007260


	//   ....[5]....
        /*0064*/ 	.word	0x000080e0


	//   ....[6]....
        /*0068*/ 	.word	0x00009d60


	//   ....[7]....
        /*006c*/ 	.word	0x0000abe0


	//----- nvinfo : EIATTR_EXIT_INSTR_OFFSETS
	.align		4
.L_2661:
        /*0070*/ 	.byte	0x04, 0x1c
        /*0072*/ 	.short	(.L_2663 - .L_2662)


	//   ....[0]....
.L_2662:
        /*0074*/ 	.word	0x00008180


	//   ....[1]....
        /*0078*/ 	.word	0x00009ee0


	//   ....[2]....
        /*007c*/ 	.word	0x00009f10


	//   ....[3]....
        /*0080*/ 	.word	0x00009fa0


	//   ....[4]....
        /*0084*/ 	.word	0x00009fd0


	//   ....[5]....
        /*0088*/ 	.word	0x0000a000


	//   ....[6]....
        /*008c*/ 	.word	0x0000a080


	//   ....[7]....
        /*0090*/ 	.word	0x0000a0b0


	//   ....[8]....
        /*0094*/ 	.word	0x0000a140


	//   ....[9]....
        /*0098*/ 	.word	0x0000a180


	//   ....[10]....
        /*009c*/ 	.word	0x0000a1c0


	//   ....[11]....
        /*00a0*/ 	.word	0x0000a280


	//   ....[12]....
        /*00a4*/ 	.word	0x0000a2d0


	//   ....[13]....
        /*00a8*/ 	.word	0x0000a450


	//   ....[14]....
        /*00ac*/ 	.word	0x0000a5a0


	//   ....[15]....
        /*00b0*/ 	.word	0x0000a5d0


	//   ....[16]....
        /*00b4*/ 	.word	0x0000a680


	//   ....[17]....
        /*00b8*/ 	.word	0x0000a7f0


	//   ....[18]....
        /*00bc*/ 	.word	0x0000a960


	//   ....[19]....
        /*00c0*/ 	.word	0x0000aab0


	//   ....[20]....
        /*00c4*/ 	.word	0x0000abf0


	//   ....[21]....
        /*00c8*/ 	.word	0x0000ac20


	//   ....[22]....
        /*00cc*/ 	.word	0x0000ac50


	//----- nvinfo : EIATTR_MAX_THREADS
	.align		4
.L_2663:
        /*00d0*/ 	.byte	0x04, 0x05
        /*00d2*/ 	.short	(.L_2665 - .L_2664)
.L_2664:
        /*00d4*/ 	.word	0x00000080
        /*00d8*/ 	.word	0x00000001
        /*00dc*/ 	.word	0x00000001


	//----- nvinfo : EIATTR_CRS_STACK_SIZE
	.align		4
.L_2665:
        /*00e0*/ 	.byte	0x04, 0x1e
        /*00e2*/ 	.short	(.L_2667 - .L_2666)
.L_2666:
        /*00e4*/ 	.word	0x00000000
.L_2667:


//--------------------- .nv.info._ZN2at6native27unrolled_elementwise_kernelIZZZNS0_17round_kernel_cudaERNS_18TensorIteratorBaseEENKUlvE_clEvENKUlvE0_clEvEUlfE_St5arrayIPcLm2EELi4E23TrivialOffsetCalculatorILi1EjESB_NS0_6memory12LoadWithCastILi1EEENSC_13StoreWithCastILi1EEEEEviT_T0_T2_T3_T4_T5_ --------------------------
	.section	.nv.info._ZN2at6native27unrolled_elementwise_kernelIZZZNS0_17round_kernel_cudaERNS_18TensorIteratorBaseEENKUlvE_clEvENKUlvE0_clEvEUlfE_St5arrayIPcLm2EELi4E23TrivialOffsetCalculatorILi1EjESB_NS0_6memory12LoadWithCastILi1EEENSC_13StoreWithCastILi1EEEEEviT_T0_T2_T3_T4_T5_,"",@"SHT_CUDA_INFO"
	.sectionflags	@""
	.align	4


	//----- nvinfo : EIATTR_CUDA_API_VERSION
	.align		4
        /*0000*/ 	.byte	0x04, 0x37
        /*0002*/ 	.short	(.L_2669 - .L_2668)
.L_2668:
        /*0004*/ 	.word	0x00000082


	//----- nvinfo : EIATTR_SW2861232_WAR
	.align		4
.L_2669:
        /*0008*/ 	.byte	0x01, 0x35
	.zero		2


	//----- nvinfo : EIATTR_PARAM_CBANK
	.align		4
        /*000c*/ 	.byte	0x04, 0x0a
        /*000e*/ 	.short	(.L_2671 - .L_2670)
	.align		4
.L_2670:
        /*0010*/ 	.word	index@(.nv.constant0._ZN2at6native27unrolled_elementwise_kernelIZZZNS0_17round_kernel_cudaERNS_18TensorIteratorBaseEENKUlvE_clEvENKUlvE0_clEvEUlfE_St5arrayIPcLm2EELi4E23TrivialOffsetCalculatorILi1EjESB_NS0_6memory12LoadWithCastILi1EEENSC_13StoreWithCastILi1EEEEEviT_T0_T2_T3_T4_T5_)
        /*0014*/ 	.short	0x0160
        /*0016*/ 	.short	0x002c


	//----- nvinfo : EIATTR_CBANK_PARAM_SIZE
	.align		4
.L_2671:
        /*0018*/ 	.byte	0x03, 0x19
        /*001a*/ 	.short	0x002c


	//----- nvinfo : EIATTR_KPARAM_INFO
	.align		4
        /*001c*/ 	.byte	0x04, 0x17
        /*001e*/ 	.short	(.L_2673 - .L_2672)
.L_2672:
        /*0020*/ 	.word	0x00000000
        /*0024*/ 	.short	0x0006
        /*0026*/ 	.short	0x0024
        /*0028*/ 	.byte	0x00, 0xf0, 0x21, 0x00


	//----- nvinfo : EIATTR_KPARAM_INFO
	.align		4
.L_2673:
        /*002c*/ 	.byte	0x04, 0x17
        /*002e*/ 	.short	(.L_2675 - .L_2674)
.L_2674:
        /*0030*/ 	.word	0x00000000
        /*0034*/ 	.short	0x0005
        /*0036*/ 	.short	0x001c
        /*0038*/ 	.byte	0x00, 0xf0, 0x21, 0x00


	//----- nvinfo : EIATTR_KPARAM_INFO
	.align		4
.L_2675:
        /*003c*/ 	.byte	0x04, 0x17
        /*003e*/ 	.short	(.L_2677 - .L_2676)
.L_2676:
        /*0040*/ 	.word	0x00000000
        /*0044*/ 	.short	0x0004
        /*0046*/ 	.short	0x0019
        /*0048*/ 	.byte	0x00, 0xf0, 0x05, 0x00


	//----- nvinfo : EIATTR_KPARAM_INFO
	.align		4
.L_2677:
        /*004c*/ 	.byte	0x04, 0x17
        /*004e*/ 	.short	(.L_2679 - .L_2678)
.L_2678:
        /*0050*/ 	.word	0x00000000
        /*0054*/ 	.short	0x0003
        /*0056*/ 	.short	0x0018
        /*0058*/ 	.byte	0x00, 0xf0, 0x05, 0x00


	//----- nvinfo : EIATTR_KPARAM_INFO
	.align		4
.L_2679:
        /*005c*/ 	.byte	0x04, 0x17
        /*005e*/ 	.short	(.L_2681 - .L_2680)
.L_2680:
        /*0060*/ 	.word	0x00000000
        /*0064*/ 	.short	0x0002
        /*0066*/ 	.short	0x0008
        /*0068*/ 	.byte	0x00, 0xf0, 0x41, 0x00


	//----- nvinfo : EIATTR_KPARAM_INFO
	.align		4
.L_2681:
        /*006c*/ 	.byte	0x04, 0x17
        /*006e*/ 	.short	(.L_2683 - .L_2682)
.L_2682:
        /*0070*/ 	.word	0x00000000
        /*0074*/ 	.short	0x0001
        /*0076*/ 	.short	0x0004
        /*0078*/ 	.byte	0x00, 0xf0, 0x05, 0x00


	//----- nvinfo : EIATTR_KPARAM_INFO
	.align		4
.L_2683:
        /*007c*/ 	.byte	0x04, 0x17
        /*007e*/ 	.short	(.L_2685 - .L_2684)
.L_2684:
        /*0080*/ 	.word	0x00000000
        /*0084*/ 	.short	0x0000
        /*0086*/ 	.short	0x0000
        /*0088*/ 	.byte	0x00, 0xf0, 0x11, 0x00


	//----- nvinfo : EIATTR_MAXREG_COUNT
	.align		4
.L_2685:
        /*008c*/ 	.byte	0x03, 0x1b
        /*008e*/ 	.short	0x00ff


	//----- nvinfo : EIATTR_EXTERNS
	.align		4
        /*0090*/ 	.byte	0x04, 0x0f
        /*0092*/ 	.short	(.L_2687 - .L_2686)


	//   ....[0]....
	.align		4
.L_2686:
        /*0094*/ 	.word	index@(__assertfail)


	//----- nvinfo : EIATTR_MERCURY_ISA_VERSION
	.align		4
.L_2687:
        /*0098*/ 	.byte	0x03, 0x5f
        /*009a*/ 	.short	0x0000


	//----- nvinfo : EIATTR_SYSCALL_OFFSETS
	.align		4
        /*009c*/ 	.byte	0x04, 0x46
        /*009e*/ 	.short	(.L_2689 - .L_2688)


	//   ....[0]....
.L_2688:
        /*00a0*/ 	.word	0x00000e50


	//   ....[1]....
        /*00a4*/ 	.word	0x00001cd0


	//   ....[2]....
        /*00a8*/ 	.word	0x00002b60


	//   ....[3]....
        /*00ac*/ 	.word	0x00003990


	//   ....[4]....
        /*00b0*/ 	.word	0x00004a50


	//   ....[5]....
        /*00b4*/ 	.word	0x00005950


	//   ....[6]....
        /*00b8*/ 	.word	0x00006810


	//   ....[7]....
        /*00bc*/ 	.word	0x000076e0


	//----- nvinfo : EIATTR_EXIT_INSTR_OFFSETS
	.align		4
.L_2689:
        /*00c0*/ 	.byte	0x04, 0x1c
        /*00c2*/ 	.short	(.L_2691 - .L_2690)


	//   ....[0]....
.L_2690:
        /*00c4*/ 	.word	0x000068b0


	//   ....[1]....
        /*00c8*/ 	.word	0x000069d0


	//   ....[2]....
        /*00cc*/ 	.word	0x00006a10


	//   ....[3]....
        /*00d0*/ 	.word	0x00006aa0


	//   ....[4]....
        /*00d4*/ 	.word	0x00006ad0


	//   ....[5]....
        /*00d8*/ 	.word	0x00006b00


	//   ....[6]....
        /*00dc*/ 	.word	0x00006b80


	//   ....[7]....
        /*00e0*/ 	.word	0x00006bb0


	//   ....[8]....
        /*00e4*/ 	.word	0x00006c40


	//   ....[9]....
        /*00e8*/ 	.word	0x00006c80


	//   ....[10]....
        /*00ec*/ 	.word	0x00006cc0


	//   ....[11]....
        /*00f0*/ 	.word	0x00006d80


	//   ....[12]....
        /*00f4*/ 	.word	0x00006dd0


	//   ....[13]....
        /*00f8*/ 	.word	0x00006f50


	//   ....[14]....
        /*00fc*/ 	.word	0x000070a0


	//   ....[15]....
        /*0100*/ 	.word	0x000070d0


	//   ....[16]....
        /*0104*/ 	.word	0x00007180


	//   ....[17]....
        /*0108*/ 	.word	0x000072f0


	//   ....[18]....
        /*010c*/ 	.word	0x00007460


	//   ....[19]....
        /*0110*/ 	.word	0x000075b0


	//   ....[20]....
        /*0114*/ 	.word	0x000076f0


	//   ....[21]....
        /*0118*/ 	.word	0x00007720


	//   ....[22]....
        /*011c*/ 	.word	0x00007750


	//----- nvinfo : EIATTR_MAX_THREADS
	.align		4
.L_2691:
        /*0120*/ 	.byte	0x04, 0x05
        /*0122*/ 	.short	(.L_2693 - .L_2692)
.L_2692:
        /*0124*/ 	.word	0x00000080
        /*0128*/ 	.word	0x00000001
        /*012c*/ 	.word	0x00000001


	//----- nvinfo : EIATTR_CRS_STACK_SIZE
	.align		4
.L_2693:
        /*0130*/ 	.byte	0x04, 0x1e
        /*0132*/ 	.short	(.L_2695 - .L_2694)
.L_2694:
        /*0134*/ 	.word	0x00000000
.L_2695:


//--------------------- .nv.info._ZN2at6native18elementwise_kernelILi128ELi2EZNS0_22gpu_kernel_impl_nocastIZZZNS0_17round_kernel_cudaERNS_18TensorIteratorBaseEENKUlvE_clEvENKUlvE0_clEvEUlfE_EEvS4_RKT_EUliE_EEviT1_ --------------------------
	.section	.nv.info._ZN2at6native18elementwise_kernelILi128ELi2EZNS0_22gpu_kernel_impl_nocastIZZZNS0_17round_kernel_cudaERNS_18TensorIteratorBaseEENKUlvE_clEvENKUlvE0_clEvEUlfE_EEvS4_RKT_EUliE_EEviT1_,"",@"SHT_CUDA_INFO"
	.sectionflags	@""
	.align	4


	//----- nvinfo : EIATTR_CUDA_API_VERSION
	.align		4
        /*0000*/ 	.byte	0x04, 0x37
        /*0002*/ 	.short	(.L_2697 - .L_2696)
.L_2696:
        /*0004*/ 	.word	0x00000082


	//----- nvinfo : EIATTR_SW2861232_WAR
	.align		4
.L_2697:
        /*0008*/ 	.byte	0x01, 0x35
	.zero		2


	//----- nvinfo : EIATTR_PARAM_CBANK
	.align		4
        /*000c*/ 	.byte	0x04, 0x0a
        /*000e*/ 	.short	(.L_2699 - .L_2698)
	.align		4
.L_2698:
        /*0010*/ 	.word	index@(.nv.constant0._ZN2at6native18elementwise_kernelILi128ELi2EZNS0_22gpu_kernel_impl_nocastIZZZNS0_17round_kernel_cudaERNS_18TensorIteratorBaseEENKUlvE_clEvENKUlvE0_clEvEUlfE_EEvS4_RKT_EUliE_EEviT1_)
        /*0014*/ 	.short	0x0160
        /*0016*/ 	.short	0x0220


	//----- nvinfo : EIATTR_CBANK_PARAM_SIZE
	.align		4
.L_2699:
        /*0018*/ 	.byte	0x03, 0x19
        /*001a*/ 	.short	0x0220


	//----- nvinfo : EIATTR_KPARAM_INFO
	.align		4
        /*001c*/ 	.byte	0x04, 0x17
        /*001e*/ 	.short	(.L_2701 - .L_2700)
.L_2700:
        /*0020*/ 	.word	0x00000000
        /*0024*/ 	.short	0x0001
        /*0026*/ 	.short	0x0008
        /*0028*/ 	.byte	0x00, 0xf0, 0x61, 0x08


	//----- nvinfo : EIATTR_KPARAM_INFO
	.align		4
.L_2701:
        /*002c*/ 	.byte	0x04, 0x17
        /*002e*/ 	.short	(.L_2703 - .L_2702)
.L_2702:
        /*0030*/ 	.word	0x00000000
        /*0034*/ 	.short	0x0000
        /*0036*/ 	.short	0x0000
        /*0038*/ 	.byte	0x00, 0xf0, 0x11, 0x00


	//----- nvinfo : EIATTR_MAXREG_COUNT
	.align		4
.L_2703:
        /*003c*/ 	.byte	0x03, 0x1b
        /*003e*/ 	.short	0x0080


	//----- nvinfo : EIATTR_MERCURY_ISA_VERSION
	.align		4
        /*0040*/ 	.byte	0x03, 0x5f
        /*0042*/ 	.short	0x0000


	//----- nvinfo : EIATTR_EXIT_INSTR_OFFSETS
	.align		4
        /*0044*/ 	.byte	0x04, 0x1c
        /*0046*/ 	.short	(.L_2705 - .L_2704)


	//   ....[0]....
.L_2704:
        /*0048*/ 	.word	0x00000f60


	//   ....[1]....
        /*004c*/ 	.word	0x00001e20


	//----- nvinfo : EIATTR_MAX_THREADS
	.align		4
.L_2705:
        /*0050*/ 	.byte	0x04, 0x05
        /*0052*/ 	.short	(.L_2707 - .L_2706)
.L_2706:
        /*0054*/ 	.word	0x00000080
        /*0058*/ 	.word	0x00000001
        /*005c*/ 	.word	0x00000001


	//----- nvinfo : EIATTR_CRS_STACK_SIZE
	.align		4
.L_2707:
        /*0060*/ 	.byte	0x04, 0x1e
        /*0062*/ 	.short	(.L_2709 - .L_2708)
.L_2708:
        /*0064*/ 	.word	0x00000000
.L_2709:


//--------------------- .nv.info._ZN2at6native27unrolled_elementwise_kernelIZZZNS0_17round_kernel_cudaERNS_18TensorIteratorBaseEENKUlvE_clEvENKUlvE0_clEvEUlfE_St5arrayIPcLm2EELi4E23TrivialOffsetCalculatorILi1EjESB_NS0_6memory15LoadWithoutCastENSC_16StoreWithoutCastEEEviT_T0_T2_T3_T4_T5_ --------------------------
	.section	.nv.info._ZN2at6native27unrolled_elementwise_kernelIZZZNS0_17round_kernel_cudaERNS_18TensorIteratorBaseEENKUlvE_clEvENKUlvE0_clEvEUlfE_St5arrayIPcLm2EELi4E23TrivialOffsetCalculatorILi1EjESB_NS0_6memory15LoadWithoutCastENSC_16StoreWithoutCastEEEviT_T0_T2_T3_T4_T5_,"",@"SHT_CUDA_INFO"
	.sectionflags	@""
	.align	4


	//----- nvinfo : EIATTR_CUDA_API_VERSION
	.align		4
        /*0000*/ 	.byte	0x04, 0x37
        /*0002*/ 	.short	(.L_2711 - .L_2710)
.L_2710:
        /*0004*/ 	.word	0x00000082


	//----- nvinfo : EIATTR_SW2861232_WAR
	.align		4
.L_2711:
        /*0008*/ 	.byte	0x01, 0x35
	.zero		2


	//----- nvinfo : EIATTR_PARAM_CBANK
	.align		4
        /*000c*/ 	.byte	0x04, 0x0a
        /*000e*/ 	.short	(.L_2713 - .L_2712)
	.align		4
.L_2712:
        /*0010*/ 	.word	index@(.nv.constant0._ZN2at6native27unrolled_elementwise_kernelIZZZNS0_17round_kernel_cudaERNS_18TensorIteratorBaseEENKUlvE_clEvENKUlvE0_clEvEUlfE_St5arrayIPcLm2EELi4E23TrivialOffsetCalculatorILi1EjESB_NS0_6memory15LoadWithoutCastENSC_16StoreWithoutCastEEEviT_T0_T2_T3_T4_T5_)
        /*0014*/ 	.short	0x0160
        /*0016*/ 	.short	0x001c


	//----- nvinfo : EIATTR_CBANK_PARAM_SIZE
	.align		4
.L_2713:
        /*0018*/ 	.byte	0x03, 0x19
        /*001a*/ 	.short	0x001c


	//----- nvinfo : EIATTR_KPARAM_INFO
	.align		4
        /*001c*/ 	.byte	0x04, 0x17
        /*001e*/ 	.short	(.L_2715 - .L_2714)
.L_2714:
        /*0020*/ 	.word	0x00000000
        /*0024*/ 	.short	0x0006
        /*0026*/ 	.short	0x001b
        /*0028*/ 	.byte	0x00, 0xf0, 0x05, 0x00


	//----- nvinfo : EIATTR_KPARAM_INFO
	.align		4
.L_2715:
        /*002c*/ 	.byte	0x04, 0x17
        /*002e*/ 	.short	(.L_2717 - .L_2716)
.L_2716:
        /*0030*/ 	.word	0x00000000
        /*0034*/ 	.short	0x0005
        /*0036*/ 	.short	0x001a
        /*0038*/ 	.byte	0x00, 0xf0, 0x05, 0x00


	//----- nvinfo : EIATTR_KPARAM_INFO
	.align		4
.L_2717:
        /*003c*/ 	.byte	0x04, 0x17
        /*003e*/ 	.short	(.L_2719 - .L_2718)
.L_2718:
        /*0040*/ 	.word	0x00000000
        /*0044*/ 	.short	0x0004
        /*0046*/ 	.short	0x0019
        /*0048*/ 	.byte	0x00, 0xf0, 0x05, 0x00


	//----- nvinfo : EIATTR_KPARAM_INFO
	.align		4
.L_2719:
        /*004c*/ 	.byte	0x04, 0x17
        /*004e*/ 	.short	(.L_2721 - .L_2720)
.L_2720:
        /*0050*/ 	.word	0x00000000
        /*0054*/ 	.short	0x0003
        /*0056*/ 	.short	0x0018
        /*0058*/ 	.byte	0x00, 0xf0, 0x05, 0x00


	//----- nvinfo : EIATTR_KPARAM_INFO
	.align		4
.L_2721:
        /*005c*/ 	.byte	0x04, 0x17
        /*005e*/ 	.short	(.L_2723 - .L_2722)
.L_2722:
        /*0060*/ 	.word	0x00000000
        /*0064*/ 	.short	0x0002
        /*0066*/ 	.short	0x0008
        /*0068*/ 	.byte	0x00, 0xf0, 0x41, 0x00


	//----- nvinfo : EIATTR_KPARAM_INFO
	.align		4
.L_2723:
        /*006c*/ 	.byte	0x04, 0x17
        /*006e*/ 	.short	(.L_2725 - .L_2724)
.L_2724:
        /*0070*/ 	.word	0x00000000
        /*0074*/ 	.short	0x0001
        /*0076*/ 	.short	0x0004
        /*0078*/ 	.byte	0x00, 0xf0, 0x05, 0x00


	//----- nvinfo : EIATTR_KPARAM_INFO
	.align		4
.L_2725:
        /*007c*/ 	.byte	0x04, 0x17
        /*007e*/ 	.short	(.L_2727 - .L_2726)
.L_2726:
        /*0080*/ 	.word	0x00000000
        /*0084*/ 	.short	0x0000
        /*0086*/ 	.short	0x0000
        /*0088*/ 	.byte	0x00, 0xf0, 0x11, 0x00


	//----- nvinfo : EIATTR_MAXREG_COUNT
	.align		4
.L_2727:
        /*008c*/ 	.byte	0x03, 0x1b
        /*008e*/ 	.short	0x00ff


	//----- nvinfo : EIATTR_MERCURY_ISA_VERSION
	.align		4
        /*0090*/ 	.byte	0x03, 0x5f
        /*0092*/ 	.short	0x0000


	//----- nvinfo : EIATTR_EXIT_INSTR_OFFSETS
	.align		4
        /*0094*/ 	.byte	0x04, 0x1c
        /*0096*/ 	.short	(.L_2729 - .L_2728)


	//   ....[0]....
.L_2728:
        /*0098*/ 	.word	0x00000400


	//   ....[1]....
        /*009c*/ 	.word	0x00000450


	//----- nvinfo : EIATTR_MAX_THREADS
	.align		4
.L_2729:
        /*00a0*/ 	.byte	0x04, 0x05
        /*00a2*/ 	.short	(.L_2731 - .L_2730)
.L_2730:
        /*00a4*/ 	.word	0x00000080
        /*00a8*/ 	.word	0x00000001
        /*00ac*/ 	.word	0x00000001


	//----- nvinfo : EIATTR_CRS_STACK_SIZE
	.align		4
.L_2731:
        /*00b0*/ 	.byte	0x04, 0x1e
        /*00b2*/ 	.short	(.L_2733 - .L_2732)
.L_2732:
        /*00b4*/ 	.word	0x00000000
.L_2733:


//--------------------- .nv.info._ZN2at6native29vectorized_elementwise_kernelILi2EZZZNS0_17round_kernel_cudaERNS_18TensorIteratorBaseEENKUlvE_clEvENKUlvE0_clEvEUlfE_St5arrayIPcLm2EEEEviT0_T1_ --------------------------
	.section	.nv.info._ZN2at6native29vectorized_elementwise_kernelILi2EZZZNS0_17round_kernel_cudaERNS_18TensorIteratorBaseEENKUlvE_clEvENKUlvE0_clEvEUlfE_St5arrayIPcLm2EEEEviT0_T1_,"",@"SHT_CUDA_INFO"
	.sectionflags	@""
	.align	4


	//----- nvinfo : EIATTR_CUDA_API_VERSION
	.align		4
        /*0000*/ 	.byte	0x04, 0x37
        /*0002*/ 	.short	(.L_2735 - .L_2734)
.L_2734:
        /*0004*/ 	.word	0x00000082


	//----- nvinfo : EIATTR_SW2861232_WAR
	.align		4
.L_2735:
        /*0008*/ 	.byte	0x01, 0x35
	.zero		2


	//----- nvinfo : EIATTR_PARAM_CBANK
	.align		4
        /*000c*/ 	.byte	0x04, 0x0a
        /*000e*/ 	.short	(.L_2737 - .L_2736)
	.align		4
.L_2736:
        /*0010*/ 	.word	index@(.nv.constant0._ZN2at6native29vectorized_elementwise_kernelILi2EZZZNS0_17round_kernel_cudaERNS_18TensorIteratorBaseEENKUlvE_clEvENKUlvE0_clEvEUlfE_St5arrayIPcLm2EEEEviT0_T1_)
        /*0014*/ 	.short	0x0160
        /*0016*/ 	.short	0x0018


	//----- nvinfo : EIATTR_CBANK_PARAM_SIZE
	.align		4
.L_2737:
        /*0018*/ 	.byte	0x03, 0x19
        /*001a*/ 	.short	0x0018


	//----- nvinfo : EIATTR_KPARAM_INFO
	.align		4
        /*001c*/ 	.byte	0x04, 0x17
        /*001e*/ 	.short	(.L_2739 - .L_2738)
.L_2738:
        /*0020*/ 	.word	0x00000000
        /*0024*/ 	.short	0x0002
        /*0026*/ 	.short	0x0008
        /*0028*/ 	.byte	0x00, 0xf0, 0x41, 0x00


	//----- nvinfo : EIATTR_KPARAM_INFO
	.align		4
.L_2739:
        /*002c*/ 	.byte	0x04, 0x17
        /*002e*/ 	.short	(.L_2741 - .L_2740)
.L_2740:
        /*0030*/ 	.word	0x00000000
        /*0034*/ 	.short	0x0001
        /*0036*/ 	.short	0x0004
        /*0038*/ 	.byte	0x00, 0xf0, 0x05, 0x00


	//----- nvinfo : EIATTR_KPARAM_INFO
	.align		4
.L_2741:
        /*003c*/ 	.byte	0x04, 0x17
        /*003e*/ 	.short	(.L_2743 - .L_2742)
.L_2742:
        /*0040*/ 	.word	0x00000000
        /*0044*/ 	.short	0x0000
        /*0046*/ 	.short	0x0000
        /*0048*/ 	.byte	0x00, 0xf0, 0x11, 0x00


	//----- nvinfo : EIATTR_MAXREG_COUNT
	.align		4
.L_2743:
        /*004c*/ 	.byte	0x03, 0x1b
        /*004e*/ 	.short	0x00ff


	//----- nvinfo : EIATTR_MERCURY_ISA_VERSION
	.align		4
        /*0050*/ 	.byte	0x03, 0x5f
        /*0052*/ 	.short	0x0000


	//----- nvinfo : EIATTR_EXIT_INSTR_OFFSETS
	.align		4
        /*0054*/ 	.byte	0x04, 0x1c
        /*0056*/ 	.short	(.L_2745 - .L_2744)


	//   ....[0]....
.L_2744:
        /*0058*/ 	.word	0x000001d0


	//   ....[1]....
        /*005c*/ 	.word	0x000009e0


	//   ....[2]....
        /*0060*/ 	.word	0x00000a30


	//----- nvinfo : EIATTR_MAX_THREADS
	.align		4
.L_2745:
        /*0064*/ 	.byte	0x04, 0x05
        /*0066*/ 	.short	(.L_2747 - .L_2746)
.L_2746:
        /*0068*/ 	.word	0x00000080
        /*006c*/ 	.word	0x00000001
        /*0070*/ 	.word	0x00000001


	//----- nvinfo : EIATTR_CRS_STACK_SIZE
	.align		4
.L_2747:
        /*0074*/ 	.byte	0x04, 0x1e
        /*0076*/ 	.short	(.L_2749 - .L_2748)
.L_2748:
        /*0078*/ 	.word	0x00000000
.L_2749:


//--------------------- .nv.info._ZN2at6native29vectorized_elementwise_kernelILi4EZZZNS0_17round_kernel_cudaERNS_18TensorIteratorBaseEENKUlvE_clEvENKUlvE0_clEvEUlfE_St5arrayIPcLm2EEEEviT0_T1_ --------------------------
	.section	.nv.info._ZN2at6native29vectorized_elementwise_kernelILi4EZZZNS0_17round_kernel_cudaERNS_18TensorIteratorBaseEENKUlvE_clEvENKUlvE0_clEvEUlfE_St5arrayIPcLm2EEEEviT0_T1_,"",@"SHT_CUDA_INFO"
	.sectionflags	@""
	.align	4


	//----- nvinfo : EIATTR_CUDA_API_VERSION
	.align		4
        /*0000*/ 	.byte	0x04, 0x37
        /*0002*/ 	.short	(.L_2751 - .L_2750)
.L_2750:
        /*0004*/ 	.word	0x00000082


	//----- nvinfo : EIATTR_SW2861232_WAR
	.align		4
.L_2751:
        /*0008*/ 	.byte	0x01, 0x35
	.zero		2


	//----- nvinfo : EIATTR_PARAM_CBANK
	.align		4
        /*000c*/ 	.byte	0x04, 0x0a
        /*000e*/ 	.short	(.L_2753 - .L_2752)
	.align		4
.L_2752:
        /*0010*/ 	.word	index@(.nv.constant0._ZN2at6native29vectorized_elementwise_kernelILi4EZZZNS0_17round_kernel_cudaERNS_18TensorIteratorBaseEENKUlvE_clEvENKUlvE0_clEvEUlfE_St5arrayIPcLm2EEEEviT0_T1_)
        /*0014*/ 	.short	0x0160
        /*0016*/ 	.short	0x0018


	//----- nvinfo : EIATTR_CBANK_PARAM_SIZE
	.align		4
.L_2753:
        /*0018*/ 	.byte	0x03, 0x19
        /*001a*/ 	.short	0x0018


	//----- nvinfo : EIATTR_KPARAM_INFO
	.align		4
        /*001c*/ 	.byte	0x04, 0x17
        /*001e*/ 	.short	(.L_2755 - .L_2754)
.L_2754:
        /*0020*/ 	.word	0x00000000
        /*0024*/ 	.short	0x0002
        /*0026*/ 	.short	0x0008
        /*0028*/ 	.byte	0x00, 0xf0, 0x41, 0x00


	//----- nvinfo : EIATTR_KPARAM_INFO
	.align		4
.L_2755:
        /*002c*/ 	.byte	0x04, 0x17
        /*002e*/ 	.short	(.L_2757 - .L_2756)
.L_2756:
        /*0030*/ 	.word	0x00000000
        /*0034*/ 	.short	0x0001
        /*0036*/ 	.short	0x0004
        /*0038*/ 	.byte	0x00, 0xf0, 0x05, 0x00


	//----- nvinfo : EIATTR_KPARAM_INFO
	.align		4
.L_2757:
        /*003c*/ 	.byte	0x04, 0x17
        /*003e*/ 	.short	(.L_2759 - .L_2758)
.L_2758:
        /*0040*/ 	.word	0x00000000
        /*0044*/ 	.short	0x0000
        /*0046*/ 	.short	0x0000
        /*0048*/ 	.byte	0x00, 0xf0, 0x11, 0x00


	//----- nvinfo : EIATTR_MAXREG_COUNT
	.align		4
.L_2759:
        /*004c*/ 	.byte	0x03, 0x1b
        /*004e*/ 	.short	0x00ff


	//----- nvinfo : EIATTR_MERCURY_ISA_VERSION
	.align		4
        /*0050*/ 	.byte	0x03, 0x5f
        /*0052*/ 	.short	0x0000


	//----- nvinfo : EIATTR_EXIT_INSTR_OFFSETS
	.align		4
        /*0054*/ 	.byte	0x04, 0x1c
        /*0056*/ 	.short	(.L_2761 - .L_2760)


	//   ....[0]....
.L_2760:
        /*0058*/ 	.word	0x00000190


	//   ....[1]....
        /*005c*/ 	.word	0x000009a0


	//   ....[2]....
        /*0060*/ 	.word	0x000009f0


	//----- nvinfo : EIATTR_MAX_THREADS
	.align		4
.L_2761:
        /*0064*/ 	.byte	0x04, 0x05
        /*0066*/ 	.short	(.L_2763 - .L_2762)
.L_2762:
        /*0068*/ 	.word	0x00000080
        /*006c*/ 	.word	0x00000001
        /*0070*/ 	.word	0x00000001


	//----- nvinfo : EIATTR_CRS_STACK_SIZE
	.align		4
.L_2763:
        /*0074*/ 	.byte	0x04, 0x1e
        /*0076*/ 	.short	(.L_2765 - .L_2764)
.L_2764:
        /*0078*/ 	.word	0x00000000
.L_2765:


//--------------------- .nv.info._ZN2at6native29vectorized_elementwise_kernelILi8EZZZNS0_17round_kernel_cudaERNS_18TensorIteratorBaseEENKUlvE_clEvENKUlvE0_clEvEUlfE_St5arrayIPcLm2EEEEviT0_T1_ --------------------------
	.section	.nv.info._ZN2at6native29vectorized_elementwise_kernelILi8EZZZNS0_17round_kernel_cudaERNS_18TensorIteratorBaseEENKUlvE_clEvENKUlvE0_clEvEUlfE_St5arrayIPcLm2EEEEviT0_T1_,"",@"SHT_CUDA_INFO"
	.sectionflags	@""
	.align	4


	//----- nvinfo : EIATTR_CUDA_API_VERSION
	.align		4
        /*0000*/ 	.byte	0x04, 0x37
        /*0002*/ 	.short	(.L_2767 - .L_2766)
.L_2766:
        /*0004*/ 	.word	0x00000082


	//----- nvinfo : EIATTR_SW2861232_WAR
	.align		4
.L_2767:
        /*0008*/ 	.byte	0x01, 0x35
	.zero		2


	//----- nvinfo : EIATTR_PARAM_CBANK
	.align		4
        /*000c*/ 	.byte	0x04, 0x0a
        /*000e*/ 	.short	(.L_2769 - .L_2768)
	.align		4
.L_2768:
        /*0010*/ 	.word	index@(.nv.constant0._ZN2at6native29vectorized_elementwise_kernelILi8EZZZNS0_17round_kernel_cudaERNS_18TensorIteratorBaseEENKUlvE_clEvENKUlvE0_clEvEUlfE_St5arrayIPcLm2EEEEviT0_T1_)
        /*0014*/ 	.short	0x0160
        /*0016*/ 	.short	0x0018


	//----- nvinfo : EIATTR_CBANK_PARAM_SIZE
	.align		4
.L_2769:
        /*0018*/ 	.byte	0x03, 0x19
        /*001a*/ 	.short	0x0018


	//----- nvinfo : EIATTR_KPARAM_INFO
	.align		4
        /*001c*/ 	.byte	0x04, 0x17
        /*001e*/ 	.short	(.L_2771 - .L_2770)
.L_2770:
        /*0020*/ 	.word	0x00000000
        /*0024*/ 	.short	0x0002
        /*0026*/ 	.short	0x0008
        /*0028*/ 	.byte	0x00, 0xf0, 0x41, 0x00


	//----- nvinfo : EIATTR_KPARAM_INFO
	.align		4
.L_2771:
        /*002c*/ 	.byte	0x04, 0x17
        /*002e*/ 	.short	(.L_2773 - .L_2772)
.L_2772:
        /*0030*/ 	.word	0x00000000
        /*0034*/ 	.short	0x0001
        /*0036*/ 	.short	0x0004
        /*0038*/ 	.byte	0x00, 0xf0, 0x05, 0x00


	//----- nvinfo : EIATTR_KPARAM_INFO
	.align		4
.L_2773:
        /*003c*/ 	.byte	0x04, 0x17
        /*003e*/ 	.short	(.L_2775 - .L_2774)
.L_2774:
        /*0040*/ 	.word	0x00000000
        /*0044*/ 	.short	0x0000
        /*0046*/ 	.short	0x0000
        /*0048*/ 	.byte	0x00, 0xf0, 0x11, 0x00


	//----- nvinfo : EIATTR_MAXREG_COUNT
	.align		4
.L_2775:
        /*004c*/ 	.byte	0x03, 0x1b
        /*004e*/ 	.short	0x00ff


	//----- nvinfo : EIATTR_MERCURY_ISA_VERSION
	.align		4
        /*0050*/ 	.byte	0x03, 0x5f
        /*0052*/ 	.short	0x0000


	//----- nvinfo : EIATTR_EXIT_INSTR_OFFSETS
	.align		4
        /*0054*/ 	.byte	0x04, 0x1c
        /*0056*/ 	.short	(.L_2777 - .L_2776)


	//   ....[0]....
.L_2776:
        /*0058*/ 	.word	0x00000010


	//----- nvinfo : EIATTR_MAX_THREADS
	.align		4
.L_2777:
        /*005c*/ 	.byte	0x04, 0x05
        /*005e*/ 	.short	(.L_2779 - .L_2778)
.L_2778:
        /*0060*/ 	.word	0x00000080
        /*0064*/ 	.word	0x00000001
        /*0068*/ 	.word	0x00000001
.L_2779:


//--------------------- .nv.info._ZN2at6native18elementwise_kernelILi128ELi4EZNS0_15gpu_kernel_implIZZZNS0_17round_kernel_cudaERNS_18TensorIteratorBaseEENKUlvE_clEvENKUlvE_clEvEUldE_EEvS4_RKT_EUliE_EEviT1_ --------------------------
	.section	.nv.info._ZN2at6native18elementwise_kernelILi128ELi4EZNS0_15gpu_kernel_implIZZZNS0_17round_kernel_cudaERNS_18TensorIteratorBaseEENKUlvE_clEvENKUlvE_clEvEUldE_EEvS4_RKT_EUliE_EEviT1_,"",@"SHT_CUDA_INFO"
	.sectionflags	@""
	.align	4


	//----- nvinfo : EIATTR_CUDA_API_VERSION
	.align		4
        /*0000*/ 	.byte	0x04, 0x37
        /*0002*/ 	.short	(.L_2781 - .L_2780)
.L_2780:
        /*0004*/ 	.word	0x00000082


	//----- nvinfo : EIATTR_SW2861232_WAR
	.align		4
.L_2781:
        /*0008*/ 	.byte	0x01, 0x35
	.zero		2


	//----- nvinfo : EIATTR_PARAM_CBANK
	.align		4
        /*000c*/ 	.byte	0x04, 0x0a
        /*000e*/ 	.short	(.L_2783 - .L_2782)
	.align		4
.L_2782:
        /*0010*/ 	.word	index@(.nv.constant0._ZN2at6native18elementwise_kernelILi128ELi4EZNS0_15gpu_kernel_implIZZZNS0_17round_kernel_cudaERNS_18TensorIteratorBaseEENKUlvE_clEvENKUlvE_clEvEUldE_EEvS4_RKT_EUliE_EEviT1_)
        /*0014*/ 	.short	0x0160
        /*0016*/ 	.short	0x0220


	//----- nvinfo : EIATTR_CBANK_PARAM_SIZE
	.align		4
.L_2783:
        /*0018*/ 	.byte	0x03, 0x19
        /*001a*/ 	.short	0x0220


	//----- nvinfo : EIATTR_KPARAM_INFO
	.align		4
        /*001c*/ 	.byte	0x04, 0x17
        /*001e*/ 	.short	(.L_2785 - .L_2784)
.L_2784:
        /*0020*/ 	.word	0x00000000
        /*0024*/ 	.short	0x0001
        /*0026*/ 	.short	0x0008
        /*0028*/ 	.byte	0x00, 0xf0, 0x61, 0x08


	//----- nvinfo : EIATTR_KPARAM_INFO
	.align		4
.L_2785:
        /*002c*/ 	.byte	0x04, 0x17
        /*002e*/ 	.short	(.L_2787 - .L_2786)
.L_2786:
        /*0030*/ 	.word	0x00000000
        /*0034*/ 	.short	0x0000
        /*0036*/ 	.short	0x0000
        /*0038*/ 	.byte	0x00, 0xf0, 0x11, 0x00


	//----- nvinfo : EIATTR_MAXREG_COUNT
	.align		4
.L_2787:
        /*003c*/ 	.byte	0x03, 0x1b
        /*003e*/ 	.short	0x0080


	//----- nvinfo : EIATTR_EXTERNS
	.align		4
        /*0040*/ 	.byte	0x04, 0x0f
        /*0042*/ 	.short	(.L_2789 - .L_2788)


	//   ....[0]....
	.align		4
.L_2788:
        /*0044*/ 	.word	index@(__assertfail)


	//----- nvinfo : EIATTR_MERCURY_ISA_VERSION
	.align		4
.L_2789:
        /*0048*/ 	.byte	0x03, 0x5f
        /*004a*/ 	.short	0x0000


	//----- nvinfo : EIATTR_SYSCALL_OFFSETS
	.align		4
        /*004c*/ 	.byte	0x04, 0x46
        /*004e*/ 	.short	(.L_2791 - .L_2790)


	//   ....[0]....
.L_2790:
        /*0050*/ 	.word	0x00001d90


	//   ....[1]....
        /*0054*/ 	.word	0x00002db0


	//   ....[2]....
        /*0058*/ 	.word	0x00004b90


	//   ....[3]....
        /*005c*/ 	.word	0x00005bb0


	//   ....[4]....
        /*0060*/ 	.word	0x00007960


	//   ....[5]....
        /*0064*/ 	.word	0x00008980


	//   ....[6]....
        /*0068*/ 	.word	0x0000a740


	//   ....[7]....
        /*006c*/ 	.word	0x0000b760


	//----- nvinfo : EIATTR_EXIT_INSTR_OFFSETS
	.align		4
.L_2791:
        /*0070*/ 	.byte	0x04, 0x1c
        /*0072*/ 	.short	(.L_2793 - .L_2792)


	//   ....[0]....
.L_2792:
        /*0074*/ 	.word	0x00008a20


	//   ....[1]....
        /*0078*/ 	.word	0x0000a8b0


	//   ....[2]....
        /*007c*/ 	.word	0x0000a8f0


	//   ....[3]....
        /*0080*/ 	.word	0x0000a980


	//   ....[4]....
        /*0084*/ 	.word	0x0000a9b0


	//   ....[5]....
        /*0088*/ 	.word	0x0000a9e0


	//   ....[6]....
        /*008c*/ 	.word	0x0000aa90


	//   ....[7]....
        /*0090*/ 	.word	0x0000aaf0


	//   ....[8]....
        /*0094*/ 	.word	0x0000abb0


	//   ....[9]....
        /*0098*/ 	.word	0x0000ac20


	//   ....[10]....
        /*009c*/ 	.word	0x0000ac40


	//   ....[11]....
        /*00a0*/ 	.word	0x0000ad00


	//   ....[12]....
        /*00a4*/ 	.word	0x0000ad30


	//   ....[13]....
        /*00a8*/ 	.word	0x0000aee0


	//   ....[14]....
        /*00ac*/ 	.word	0x0000b060


	//   ....[15]....
        /*00b0*/ 	.word	0x0000b0c0


	//   ....[16]....
        /*00b4*/ 	.word	0x0000b170


	//   ....[17]....
        /*00b8*/ 	.word	0x0000b310


	//   ....[18]....
        /*00bc*/ 	.word	0x0000b4b0


	//   ....[19]....
        /*00c0*/ 	.word	0x0000b630


	//   ....[20]....
        /*00c4*/ 	.word	0x0000b770


	//   ....[21]....
        /*00c8*/ 	.word	0x0000b7a0


	//   ....[22]....
        /*00cc*/ 	.word	0x0000b7d0


	//----- nvinfo : EIATTR_MAX_THREADS
	.align		4
.L_2793:
        /*00d0*/ 	.byte	0x04, 0x05
        /*00d2*/ 	.short	(.L_2795 - .L_2794)
.L_2794:
        /*00d4*/ 	.word	0x00000080
        /*00d8*/ 	.word	0x00000001
        /*00dc*/ 	.word	0x00000001


	//----- nvinfo : EIATTR_CRS_STACK_SIZE
	.align		4
.L_2795:
        /*00e0*/ 	.byte	0x04, 0x1e
        /*00e2*/ 	.short	(.L_2797 - .L_2796)
.L_2796:
        /*00e4*/ 	.word	0x00000000
.L_2797:


//--------------------- .nv.info._ZN2at6native27unrolled_elementwise_kernelIZZZNS0_17round_kernel_cudaERNS_18TensorIteratorBaseEENKUlvE_clEvENKUlvE_clEvEUldE_St5arrayIPcLm2EELi4E23TrivialOffsetCalculatorILi1EjESB_NS0_6memory12LoadWithCastILi1EEENSC_13StoreWithCastILi1EEEEEviT_T0_T2_T3_T4_T5_ --------------------------
	.section	.nv.info._ZN2at6native27unrolled_elementwise_kernelIZZZNS0_17round_kernel_cudaERNS_18TensorIteratorBaseEENKUlvE_clEvENKUlvE_clEvEUldE_St5arrayIPcLm2EELi4E23TrivialOffsetCalculatorILi1EjESB_NS0_6memory12LoadWithCastILi1EEENSC_13StoreWithCastILi1EEEEEviT_T0_T2_T3_T4_T5_,"",@"SHT_CUDA_INFO"
	.sectionflags	@""
	.align	4


	//----- nvinfo : EIATTR_CUDA_API_VERSION
	.align		4
        /*0000*/ 	.byte	0x04, 0x37
        /*0002*/ 	.short	(.L_2799 - .L_2798)
.L_2798:
        /*0004*/ 	.word	0x00000082


	//----- nvinfo : EIATTR_SW2861232_WAR
	.align		4
.L_2799:
        /*0008*/ 	.byte	0x01, 0x35
	.zero		2


	//----- nvinfo : EIATTR_PARAM_CBANK
	.align		4
        /*000c*/ 	.byte	0x04, 0x0a
        /*000e*/ 	.short	(.L_2801 - .L_2800)
	.align		4
.L_2800:
        /*0010*/ 	.word	index@(.nv.constant0._ZN2at6native27unrolled_elementwise_kernelIZZZNS0_17round_kernel_cudaERNS_18TensorIteratorBaseEENKUlvE_clEvENKUlvE_clEvEUldE_St5arrayIPcLm2EELi4E23TrivialOffsetCalculatorILi1EjESB_NS0_6memory12LoadWithCastILi1EEENSC_13StoreWithCastILi1EEEEEviT_T0_T2_T3_T4_T5_)
        /*0014*/ 	.short	0x0160
        /*0016*/ 	.short	0x002c


	//----- nvinfo : EIATTR_CBANK_PARAM_SIZE
	.align		4
.L_2801:
        /*0018*/ 	.byte	0x03, 0x19
        /*001a*/ 	.short	0x002c


	//----- nvinfo : EIATTR_KPARAM_INFO
	.align		4
        /*001c*/ 	.byte	0x04, 0x17
        /*001e*/ 	.short	(.L_2803 - .L_2802)
.L_2802:
        /*0020*/ 	.word	0x00000000
        /*0024*/ 	.short	0x0006
        /*0026*/ 	.short	0x0024
        /*0028*/ 	.byte	0x00, 0xf0, 0x21, 0x00


	//----- nvinfo : EIATTR_KPARAM_INFO
	.align		4
.L_2803:
        /*002c*/ 	.byte	0x04, 0x17
        /*002e*/ 	.short	(.L_2805 - .L_2804)
.L_2804:
        /*0030*/ 	.word	0x00000000
        /*0034*/ 	.short	0x0005
        /*0036*/ 	.short	0x001c
        /*0038*/ 	.byte	0x00, 0xf0, 0x21, 0x00


	//----- nvinfo : EIATTR_KPARAM_INFO
	.align		4
.L_2805:
        /*003c*/ 	.byte	0x04, 0x17
        /*003e*/ 	.short	(.L_2807 - .L_2806)
.L_2806:
        /*0040*/ 	.word	0x00000000
        /*0044*/ 	.short	0x0004
        /*0046*/ 	.short	0x0019
        /*0048*/ 	.byte	0x00, 0xf0, 0x05, 0x00


	//----- nvinfo : EIATTR_KPARAM_INFO
	.align		4
.L_2807:
        /*004c*/ 	.byte	0x04, 0x17
        /*004e*/ 	.short	(.L_2809 - .L_2808)
.L_2808:
        /*0050*/ 	.word	0x00000000
        /*0054*/ 	.short	0x0003
        /*0056*/ 	.short	0x0018
        /*0058*/ 	.byte	0x00, 0xf0, 0x05, 0x00


	//----- nvinfo : EIATTR_KPARAM_INFO
	.align		4
.L_2809:
        /*005c*/ 	.byte	0x04, 0x17
        /*005e*/ 	.short	(.L_2811 - .L_2810)
.L_2810:
        /*0060*/ 	.word	0x00000000
        /*0064*/ 	.short	0x0002
        /*0066*/ 	.short	0x0008
        /*0068*/ 	.byte	0x00, 0xf0, 0x41, 0x00


	//----- nvinfo : EIATTR_KPARAM_INFO
	.align		4
.L_2811:
        /*006c*/ 	.byte	0x04, 0x17
        /*006e*/ 	.short	(.L_2813 - .L_2812)
.L_2812:
        /*0070*/ 	.word	0x00000000
        /*0074*/ 	.short	0x0001
        /*0076*/ 	.short	0x0004
        /*0078*/ 	.byte	0x00, 0xf0, 0x05, 0x00


	//----- nvinfo : EIATTR_KPARAM_INFO
	.align		4
.L_2813:
        /*007c*/ 	.byte	0x04, 0x17
        /*007e*/ 	.short	(.L_2815 - .L_2814)
.L_2814:
        /*0080*/ 	.word	0x00000000
        /*0084*/ 	.short	0x0000
        /*0086*/ 	.short	0x0000
        /*0088*/ 	.byte	0x00, 0xf0, 0x11, 0x00


	//----- nvinfo : EIATTR_MAXREG_COUNT
	.align		4
.L_2815:
        /*008c*/ 	.byte	0x03, 0x1b
        /*008e*/ 	.short	0x00ff


	//----- nvinfo : EIATTR_EXTERNS
	.align		4
        /*0090*/ 	.byte	0x04, 0x0f
        /*0092*/ 	.short	(.L_2817 - .L_2816)


	//   ....[0]....
	.align		4
.L_2816:
        /*0094*/ 	.word	index@(__assertfail)


	//----- nvinfo : EIATTR_MERCURY_ISA_VERSION
	.align		4
.L_2817:
        /*0098*/ 	.byte	0x03, 0x5f
        /*009a*/ 	.short	0x0000


	//----- nvinfo : EIATTR_SYSCALL_OFFSETS
	.align		4
        /*009c*/ 	.byte	0x04, 0x46
        /*009e*/ 	.short	(.L_2819 - .L_2818)


	//   ....[0]....
.L_2818:
        /*00a0*/ 	.word	0x00000f90


	//   ....[1]....
        /*00a4*/ 	.word	0x00001f40


	//   ....[2]....
        /*00a8*/ 	.word	0x00002f00


	//   ....[3]....
        /*00ac*/ 	.word	0x00003e90


	//   ....[4]....
        /*00b0*/ 	.word	0x000050e0


	//   ....[5]....
        /*00b4*/ 	.word	0x00006170


	//   ....[6]....
        /*00b8*/ 	.word	0x000071c0


	//   ....[7]....
        /*00bc*/ 	.word	0x00008230


	//----- nvinfo : EIATTR_EXIT_INSTR_OFFSETS
	.align		4
.L_2819:
        /*00c0*/ 	.byte	0x04, 0x1c
        /*00c2*/ 	.short	(.L_2821 - .L_2820)


	//   ....[0]....
.L_2820:
        /*00c4*/ 	.word	0x00007260


	//   ....[1]....
        /*00c8*/ 	.word	0x00007380


	//   ....[2]....
        /*00cc*/ 	.word	0x000073c0


	//   ....[3]....
        /*00d0*/ 	.word	0x00007450


	//   ....[4]....
        /*00d4*/ 	.word	0x00007480


	//   ....[5]....
        /*00d8*/ 	.word	0x000074b0


	//   ....[6]....
        /*00dc*/ 	.word	0x00007560


	//   ....[7]....
        /*00e0*/ 	.word	0x000075c0


	//   ....[8]....
        /*00e4*/ 	.word	0x00007680


	//   ....[9]....
        /*00e8*/ 	.word	0x000076f0


	//   ....[10]....
        /*00ec*/ 	.word	0x00007710


	//   ....[11]....
        /*00f0*/ 	.word	0x000077d0


	//   ....[12]....
        /*00f4*/ 	.word	0x00007800


	//   ....[13]....
        /*00f8*/ 	.word	0x000079b0


	//   ....[14]....
        /*00fc*/ 	.word	0x00007b30


	//   ....[15]....
        /*0100*/ 	.word	0x00007b90


	//   ....[16]....
        /*0104*/ 	.word	0x00007c40


	//   ....[17]....
        /*0108*/ 	.word	0x00007de0


	//   ....[18]....
        /*010c*/ 	.word	0x00007f80


	//   ....[19]....
        /*0110*/ 	.word	0x00008100


	//   ....[20]....
        /*0114*/ 	.word	0x00008240


	//   ....[21]....
        /*0118*/ 	.word	0x00008270


	//   ....[22]....
        /*011c*/ 	.word	0x000082a0


	//----- nvinfo : EIATTR_MAX_THREADS
	.align		4
.L_2821:
        /*0120*/ 	.byte	0x04, 0x05
        /*0122*/ 	.short	(.L_2823 - .L_2822)
.L_2822:
        /*0124*/ 	.word	0x00000080
        /*0128*/ 	.word	0x00000001
        /*012c*/ 	.word	0x00000001


	//----- nvinfo : EIATTR_CRS_STACK_SIZE
	.align		4
.L_2823:
        /*0130*/ 	.byte	0x04, 0x1e
        /*0132*/ 	.short	(.L_2825 - .L_2824)
.L_2824:
        /*0134*/ 	.word	0x00000000
.L_2825:


//--------------------- .nv.info._ZN2at6native18elementwise_kernelILi128ELi2EZNS0_22gpu_kernel_impl_nocastIZZZNS0_17round_kernel_cudaERNS_18TensorIteratorBaseEENKUlvE_clEvENKUlvE_clEvEUldE_EEvS4_RKT_EUliE_EEviT1_ --------------------------
	.section	.nv.info._ZN2at6native18elementwise_kernelILi128ELi2EZNS0_22gpu_kernel_impl_nocastIZZZNS0_17round_kernel_cudaERNS_18TensorIteratorBaseEENKUlvE_clEvENKUlvE_clEvEUldE_EEvS4_RKT_EUliE_EEviT1_,"",@"SHT_CUDA_INFO"
	.sectionflags	@""
	.align	4


	//----- nvinfo : EIATTR_CUDA_API_VERSION
	.align		4
        /*0000*/ 	.byte	0x04, 0x37
        /*0002*/ 	.short	(.L_2827 - .L_2826)
.L_2826:
        /*0004*/ 	.word	0x00000082


	//----- nvinfo : EIATTR_SW2861232_WAR
	.align		4
.L_2827:
        /*0008*/ 	.byte	0x01, 0x35
	.zero		2


	//----- nvinfo : EIATTR_PARAM_CBANK
	.align		4
        /*000c*/ 	.byte	0x04, 0x0a
        /*000e*/ 	.short	(.L_2829 - .L_2828)
	.align		4
.L_2828:
        /*0010*/ 	.word	index@(.nv.constant0._ZN2at6native18elementwise_kernelILi128ELi2EZNS0_22gpu_kernel_impl_nocastIZZZNS0_17round_kernel_cudaERNS_18TensorIteratorBaseEENKUlvE_clEvENKUlvE_clEvEUldE_EEvS4_RKT_EUliE_EEviT1_)
        /*0014*/ 	.short	0x0160
        /*0016*/ 	.short	0x0220


	//----- nvinfo : EIATTR_CBANK_PARAM_SIZE
	.align		4
.L_2829:
        /*0018*/ 	.byte	0x03, 0x19
        /*001a*/ 	.short	0x0220


	//----- nvinfo : EIATTR_KPARAM_INFO
	.align		4
        /*001c*/ 	.byte	0x04, 0x17
        /*001e*/ 	.short	(.L_2831 - .L_2830)
.L_2830:
        /*0020*/ 	.word	0x00000000
        /*0024*/ 	.short	0x0001
        /*0026*/ 	.short	0x0008
        /*0028*/ 	.byte	0x00, 0xf0, 0x61, 0x08


	//----- nvinfo : EIATTR_KPARAM_INFO
	.align		4
.L_2831:
        /*002c*/ 	.byte	0x04, 0x17
        /*002e*/ 	.short	(.L_2833 - .L_2832)
.L_2832:
        /*0030*/ 	.word	0x00000000
        /*0034*/ 	.short	0x0000
        /*0036*/ 	.short	0x0000
        /*0038*/ 	.byte	0x00, 0xf0, 0x11, 0x00


	//----- nvinfo : EIATTR_MAXREG_COUNT
	.align		4
.L_2833:
        /*003c*/ 	.byte	0x03, 0x1b
        /*003e*/ 	.short	0x0080


	//----- nvinfo : EIATTR_MERCURY_ISA_VERSION
	.align		4
        /*0040*/ 	.byte	0x03, 0x5f
        /*0042*/ 	.short	0x0000


	//----- nvinfo : EIATTR_EXIT_INSTR_OFFSETS
	.align		4
        /*0044*/ 	.byte	0x04, 0x1c
        /*0046*/ 	.short	(.L_2835 - .L_2834)


	//   ....[0]....
.L_2834:
        /*0048*/ 	.word	0x00000f60


	//   ....[1]....
        /*004c*/ 	.word	0x00001e20


	//----- nvinfo : EIATTR_MAX_THREADS
	.align		4
.L_2835:
        /*0050*/ 	.byte	0x04, 0x05
        /*0052*/ 	.short	(.L_2837 - .L_2836)
.L_2836:
        /*0054*/ 	.word	0x00000080
        /*0058*/ 	.word	0x00000001
        /*005c*/ 	.word	0x00000001


	//----- nvinfo : EIATTR_CRS_STACK_SIZE
	.align		4
.L_2837:
        /*0060*/ 	.byte	0x04, 0x1e
        /*0062*/ 	.short	(.L_2839 - .L_2838)
.L_2838:
        /*0064*/ 	.word	0x00000000
.L_2839:


//--------------------- .nv.info._ZN2at6native27unrolled_elementwise_kernelIZZZNS0_17round_kernel_cudaERNS_18TensorIteratorBaseEENKUlvE_clEvENKUlvE_clEvEUldE_St5arrayIPcLm2EELi4E23TrivialOffsetCalculatorILi1EjESB_NS0_6memory15LoadWithoutCastENSC_16StoreWithoutCastEEEviT_T0_T2_T3_T4_T5_ --------------------------
	.section	.nv.info._ZN2at6native27unrolled_elementwise_kernelIZZZNS0_17round_kernel_cudaERNS_18TensorIteratorBaseEENKUlvE_clEvENKUlvE_clEvEUldE_St5arrayIPcLm2EELi4E23TrivialOffsetCalculatorILi1EjESB_NS0_6memory15LoadWithoutCastENSC_16StoreWithoutCastEEEviT_T0_T2_T3_T4_T5_,"",@"SHT_CUDA_INFO"
	.sectionflags	@""
	.align	4


	//----- nvinfo : EIATTR_CUDA_API_VERSION
	.align		4
        /*0000*/ 	.byte	0x04, 0x37
        /*0002*/ 	.short	(.L_2841 - .L_2840)
.L_2840:
        /*0004*/ 	.word	0x00000082


	//----- nvinfo : EIATTR_SW2861232_WAR
	.align		4
.L_2841:
        /*0008*/ 	.byte	0x01, 0x35
	.zero		2


	//----- nvinfo : EIATTR_PARAM_CBANK
	.align		4
        /*000c*/ 	.byte	0x04, 0x0a
        /*000e*/ 	.short	(.L_2843 - .L_2842)
	.align		4
.L_2842:
        /*0010*/ 	.word	index@(.nv.constant0._ZN2at6native27unrolled_elementwise_kernelIZZZNS0_17round_kernel_cudaERNS_18TensorIteratorBaseEENKUlvE_clEvENKUlvE_clEvEUldE_St5arrayIPcLm2EELi4E23TrivialOffsetCalculatorILi1EjESB_NS0_6memory15LoadWithoutCastENSC_16StoreWithoutCastEEEviT_T0_T2_T3_T4_T5_)
        /*0014*/ 	.short	0x0160
        /*0016*/ 	.short	0x001c


	//----- nvinfo : EIATTR_CBANK_PARAM_SIZE
	.align		4
.L_2843:
        /*0018*/ 	.byte	0x03, 0x19
        /*001a*/ 	.short	0x001c


	//----- nvinfo : EIATTR_KPARAM_INFO
	.align		4
        /*001c*/ 	.byte	0x04, 0x17
        /*001e*/ 	.short	(.L_2845 - .L_2844)
.L_2844:
        /*0020*/ 	.word	0x00000000
        /*0024*/ 	.short	0x0006
        /*0026*/ 	.short	0x001b
        /*0028*/ 	.byte	0x00, 0xf0, 0x05, 0x00


	//----- nvinfo : EIATTR_KPARAM_INFO
	.align		4
.L_2845:
        /*002c*/ 	.byte	0x04, 0x17
        /*002e*/ 	.short	(.L_2847 - .L_2846)
.L_2846:
        /*0030*/ 	.word	0x00000000
        /*0034*/ 	.short	0x0005
        /*0036*/ 	.short	0x001a
        /*0038*/ 	.byte	0x00, 0xf0, 0x05, 0x00


	//----- nvinfo : EIATTR_KPARAM_INFO
	.align		4
.L_2847:
        /*003c*/ 	.byte	0x04, 0x17
        /*003e*/ 	.short	(.L_2849 - .L_2848)
.L_2848:
        /*0040*/ 	.word	0x00000000
        /*0044*/ 	.short	0x0004
        /*0046*/ 	.short	0x0019
        /*0048*/ 	.byte	0x00, 0xf0, 0x05, 0x00


	//----- nvinfo : EIATTR_KPARAM_INFO
	.align		4
.L_2849:
        /*004c*/ 	.byte	0x04, 0x17
        /*004e*/ 	.short	(.L_2851 - .L_2850)
.L_2850:
        /*0050*/ 	.word	0x00000000
        /*0054*/ 	.short	0x0003
        /*0056*/ 	.short	0x0018
        /*0058*/ 	.byte	0x00, 0xf0, 0x05, 0x00


	//----- nvinfo : EIATTR_KPARAM_INFO
	.align		4
.L_2851:
        /*005c*/ 	.byte	0x04, 0x17
        /*005e*/ 	.short	(.L_2853 - .L_2852)
.L_2852:
        /*0060*/ 	.word	0x00000000
        /*0064*/ 	.short	0x0002
        /*0066*/ 	.short	0x0008
        /*0068*/ 	.byte	0x00, 0xf0, 0x41, 0x00


	//----- nvinfo : EIATTR_KPARAM_INFO
	.align		4
.L_2853:
        /*006c*/ 	.byte	0x04, 0x17
        /*006e*/ 	.short	(.L_2855 - .L_2854)
.L_2854:
        /*0070*/ 	.word	0x00000000
        /*0074*/ 	.short	0x0001
        /*0076*/ 	.short	0x0004
        /*0078*/ 	.byte	0x00, 0xf0, 0x05, 0x00


	//----- nvinfo : EIATTR_KPARAM_INFO
	.align		4
.L_2855:
        /*007c*/ 	.byte	0x04, 0x17
        /*007e*/ 	.short	(.L_2857 - .L_2856)
.L_2856:
        /*0080*/ 	.word	0x00000000
        /*0084*/ 	.short	0x0000
        /*0086*/ 	.short	0x0000
        /*0088*/ 	.byte	0x00, 0xf0, 0x11, 0x00


	//----- nvinfo : EIATTR_MAXREG_COUNT
	.align		4
.L_2857:
        /*008c*/ 	.byte	0x03, 0x1b
        /*008e*/ 	.short	0x00ff


	//----- nvinfo : EIATTR_MERCURY_ISA_VERSION
	.align		4
        /*0090*/ 	.byte	0x03, 0x5f
        /*0092*/ 	.short	0x0000


	//----- nvinfo : EIATTR_EXIT_INSTR_OFFSETS
	.align		4
        /*0094*/ 	.byte	0x04, 0x1c
        /*0096*/ 	.short	(.L_2859 - .L_2858)


	//   ....[0]....
.L_2858:
        /*0098*/ 	.word	0x00000410


	//   ....[1]....
        /*009c*/ 	.word	0x00000460


	//----- nvinfo : EIATTR_MAX_THREADS
	.align		4
.L_2859:
        /*00a0*/ 	.byte	0x04, 0x05
        /*00a2*/ 	.short	(.L_2861 - .L_2860)
.L_2860:
        /*00a4*/ 	.word	0x00000080
        /*00a8*/ 	.word	0x00000001
        /*00ac*/ 	.word	0x00000001


	//----- nvinfo : EIATTR_CRS_STACK_SIZE
	.align		4
.L_2861:
        /*00b0*/ 	.byte	0x04, 0x1e
        /*00b2*/ 	.short	(.L_2863 - .L_2862)
.L_2862:
        /*00b4*/ 	.word	0x00000000
.L_2863:


//--------------------- .nv.info._ZN2at6native29vectorized_elementwise_kernelILi2EZZZNS0_17round_kernel_cudaERNS_18TensorIteratorBaseEENKUlvE_clEvENKUlvE_clEvEUldE_St5arrayIPcLm2EEEEviT0_T1_ --------------------------
	.section	.nv.info._ZN2at6native29vectorized_elementwise_kernelILi2EZZZNS0_17round_kernel_cudaERNS_18TensorIteratorBaseEENKUlvE_clEvENKUlvE_clEvEUldE_St5arrayIPcLm2EEEEviT0_T1_,"",@"SHT_CUDA_INFO"
	.sectionflags	@""
	.align	4


	//----- nvinfo : EIATTR_CUDA_API_VERSION
	.align		4
        /*0000*/ 	.byte	0x04, 0x37
        /*0002*/ 	.short	(.L_2865 - .L_2864)
.L_2864:
        /*0004*/ 	.word	0x00000082


	//----- nvinfo : EIATTR_SW2861232_WAR
	.align		4
.L_2865:
        /*0008*/ 	.byte	0x01, 0x35
	.zero		2


	//----- nvinfo : EIATTR_PARAM_CBANK
	.align		4
        /*000c*/ 	.byte	0x04, 0x0a
        /*000e*/ 	.short	(.L_2867 - .L_2866)
	.align		4
.L_2866:
        /*0010*/ 	.word	index@(.nv.constant0._ZN2at6native29vectorized_elementwise_kernelILi2EZZZNS0_17round_kernel_cudaERNS_18TensorIteratorBaseEENKUlvE_clEvENKUlvE_clEvEUldE_St5arrayIPcLm2EEEEviT0_T1_)
        /*0014*/ 	.short	0x0160
        /*0016*/ 	.short	0x0018


	//----- nvinfo : EIATTR_CBANK_PARAM_SIZE
	.align		4
.L_2867:
        /*0018*/ 	.byte	0x03, 0x19
        /*001a*/ 	.short	0x0018


	//----- nvinfo : EIATTR_KPARAM_INFO
	.align		4
        /*001c*/ 	.byte	0x04, 0x17
        /*001e*/ 	.short	(.L_2869 - .L_2868)
.L_2868:
        /*0020*/ 	.word	0x00000000
        /*0024*/ 	.short	0x0002
        /*0026*/ 	.short	0x0008
        /*0028*/ 	.byte	0x00, 0xf0, 0x41, 0x00


	//----- nvinfo : EIATTR_KPARAM_INFO
	.align		4
.L_2869:
        /*002c*/ 	.byte	0x04, 0x17
        /*002e*/ 	.short	(.L_2871 - .L_2870)
.L_2870:
        /*0030*/ 	.word	0x00000000
        /*0034*/ 	.short	0x0001
        /*0036*/ 	.short	0x0004
        /*0038*/ 	.byte	0x00, 0xf0, 0x05, 0x00


	//----- nvinfo : EIATTR_KPARAM_INFO
	.align		4
.L_2871:
        /*003c*/ 	.byte	0x04, 0x17
        /*003e*/ 	.short	(.L_2873 - .L_2872)
.L_2872:
        /*0040*/ 	.word	0x00000000
        /*0044*/ 	.short	0x0000
        /*0046*/ 	.short	0x0000
        /*0048*/ 	.byte	0x00, 0xf0, 0x11, 0x00


	//----- nvinfo : EIATTR_MAXREG_COUNT
	.align		4
.L_2873:
        /*004c*/ 	.byte	0x03, 0x1b
        /*004e*/ 	.short	0x00ff


	//----- nvinfo : EIATTR_MERCURY_ISA_VERSION
	.align		4
        /*0050*/ 	.byte	0x03, 0x5f
        /*0052*/ 	.short	0x0000


	//----- nvinfo : EIATTR_EXIT_INSTR_OFFSETS
	.align		4
        /*0054*/ 	.byte	0x04, 0x1c
        /*0056*/ 	.short	(.L_2875 - .L_2874)


	//   ....[0]....
.L_2874:
        /*0058*/ 	.word	0x000001d0


	//   ....[1]....
        /*005c*/ 	.word	0x00000a20


	//   ....[2]....
        /*0060*/ 	.word	0x00000a70


	//----- nvinfo : EIATTR_MAX_THREADS
	.align		4
.L_2875:
        /*0064*/ 	.byte	0x04, 0x05
        /*0066*/ 	.short	(.L_2877 - .L_2876)
.L_2876:
        /*0068*/ 	.word	0x00000080
        /*006c*/ 	.word	0x00000001
        /*0070*/ 	.word	0x00000001


	//----- nvinfo : EIATTR_CRS_STACK_SIZE
	.align		4
.L_2877:
        /*0074*/ 	.byte	0x04, 0x1e
        /*0076*/ 	.short	(.L_2879 - .L_2878)
.L_2878:
        /*0078*/ 	.word	0x00000000
.L_2879:


//--------------------- .nv.info._ZN2at6native29vectorized_elementwise_kernelILi4EZZZNS0_17round_kernel_cudaERNS_18TensorIteratorBaseEENKUlvE_clEvENKUlvE_clEvEUldE_St5arrayIPcLm2EEEEviT0_T1_ --------------------------
	.section	.nv.info._ZN2at6native29vectorized_elementwise_kernelILi4EZZZNS0_17round_kernel_cudaERNS_18TensorIteratorBaseEENKUlvE_clEvENKUlvE_clEvEUldE_St5arrayIPcLm2EEEEviT0_T1_,"",@"SHT_CUDA_INFO"
	.sectionflags	@""
	.align	4


	//----- nvinfo : EIATTR_CUDA_API_VERSION
	.align		4
        /*0000*/ 	.byte	0x04, 0x37
        /*0002*/ 	.short	(.L_2881 - .L_2880)
.L_2880:
        /*0004*/ 	.word	0x00000082


	//----- nvinfo : EIATTR_SW2861232_WAR
	.align		4
.L_2881:
        /*0008*/ 	.byte	0x01, 0x35
	.zero		2


	//----- nvinfo : EIATTR_PARAM_CBANK
	.align		4
        /*000c*/ 	.byte	0x04, 0x0a
        /*000e*/ 	.short	(.L_2883 - .L_2882)
	.align		4
.L_2882:
        /*0010*/ 	.word	index@(.nv.constant0._ZN2at6native29vectorized_elementwise_kernelILi4EZZZNS0_17round_kernel_cudaERNS_18TensorIteratorBaseEENKUlvE_clEvENKUlvE_clEvEUldE_St5arrayIPcLm2EEEEviT0_T1_)
        /*0014*/ 	.short	0x0160
        /*0016*/ 	.short	0x0018


	//----- nvinfo : EIATTR_CBANK_PARAM_SIZE
	.align		4
.L_2883:
        /*0018*/ 	.byte	0x03, 0x19
        /*001a*/ 	.short	0x0018


	//----- nvinfo : EIATTR_KPARAM_INFO
	.align		4
        /*001c*/ 	.byte	0x04, 0x17
        /*001e*/ 	.short	(.L_2885 - .L_2884)
.L_2884:
        /*0020*/ 	.word	0x00000000
        /*0024*/ 	.short	0x0002
        /*0026*/ 	.short	0x0008
        /*0028*/ 	.byte	0x00, 0xf0, 0x41, 0x00


	//----- nvinfo : EIATTR_KPARAM_INFO
	.align		4
.L_2885:
        /*002c*/ 	.byte	0x04, 0x17
        /*002e*/ 	.short	(.L_2887 - .L_2886)
.L_2886:
        /*0030*/ 	.word	0x00000000
        /*0034*/ 	.short	0x0001
        /*0036*/ 	.short	0x0004
        /*0038*/ 	.byte	0x00, 0xf0, 0x05, 0x00


	//----- nvinfo : EIATTR_KPARAM_INFO
	.align		4
.L_2887:
        /*003c*/ 	.byte	0x04, 0x17
        /*003e*/ 	.short	(.L_2889 - .L_2888)
.L_2888:
        /*0040*/ 	.word	0x00000000
        /*0044*/ 	.short	0x0000
        /*0046*/ 	.short	0x0000
        /*0048*/ 	.byte	0x00, 0xf0, 0x11, 0x00


	//----- nvinfo : EIATTR_MAXREG_COUNT
	.align		4
.L_2889:
        /*004c*/ 	.byte	0x03, 0x1b
        /*004e*/ 	.short	0x00ff


	//----- nvinfo : EIATTR_MERCURY_ISA_VERSION
	.align		4
        /*0050*/ 	.byte	0x03, 0x5f
        /*0052*/ 	.short	0x0000


	//----- nvinfo : EIATTR_EXIT_INSTR_OFFSETS
	.align		4
        /*0054*/ 	.byte	0x04, 0x1c
        /*0056*/ 	.short	(.L_2891 - .L_2890)


	//   ....[0]....
.L_2890:
        /*0058*/ 	.word	0x000001d0


	//   ....[1]....
        /*005c*/ 	.word	0x00000a20


	//   ....[2]....
        /*0060*/ 	.word	0x00000a70


	//----- nvinfo : EIATTR_MAX_THREADS
	.align		4
.L_2891:
        /*0064*/ 	.byte	0x04, 0x05
        /*0066*/ 	.short	(.L_2893 - .L_2892)
.L_2892:
        /*0068*/ 	.word	0x00000080
        /*006c*/ 	.word	0x00000001
        /*0070*/ 	.word	0x00000001


	//----- nvinfo : EIATTR_CRS_STACK_SIZE
	.align		4
.L_2893:
        /*0074*/ 	.byte	0x04, 0x1e
        /*0076*/ 	.short	(.L_2895 - .L_2894)
.L_2894:
        /*0078*/ 	.word	0x00000000
.L_2895:


//--------------------- .nv.info._ZN2at6native29vectorized_elementwise_kernelILi8EZZZNS0_17round_kernel_cudaERNS_18TensorIteratorBaseEENKUlvE_clEvENKUlvE_clEvEUldE_St5arrayIPcLm2EEEEviT0_T1_ --------------------------
	.section	.nv.info._ZN2at6native29vectorized_elementwise_kernelILi8EZZZNS0_17round_kernel_cudaERNS_18TensorIteratorBaseEENKUlvE_clEvENKUlvE_clEvEUldE_St5arrayIPcLm2EEEEviT0_T1_,"",@"SHT_CUDA_INFO"
	.sectionflags	@""
	.align	4


	//----- nvinfo : EIATTR_CUDA_API_VERSION
	.align		4
        /*0000*/ 	.byte	0x04, 0x37
        /*0002*/ 	.short	(.L_2897 - .L_2896)
.L_2896:
        /*0004*/ 	.word	0x00000082


	//----- nvinfo : EIATTR_SW2861232_WAR
	.align		4
.L_2897:
        /*0008*/ 	.byte	0x01, 0x35
	.zero		2


	//----- nvinfo : EIATTR_PARAM_CBANK
	.align		4
        /*000c*/ 	.byte	0x04, 0x0a
        /*000e*/ 	.short	(.L_2899 - .L_2898)
	.align		4
.L_2898:
        /*0010*/ 	.word	index@(.nv.constant0._ZN2at6native29vectorized_elementwise_kernelILi8EZZZNS0_17round_kernel_cudaERNS_18TensorIteratorBaseEENKUlvE_clEvENKUlvE_clEvEUldE_St5arrayIPcLm2EEEEviT0_T1_)
        /*0014*/ 	.short	0x0160
        /*0016*/ 	.short	0x0018


	//----- nvinfo : EIATTR_CBANK_PARAM_SIZE
	.align		4
.L_2899:
        /*0018*/ 	.byte	0x03, 0x19
        /*001a*/ 	.short	0x0018


	//----- nvinfo : EIATTR_KPARAM_INFO
	.align		4
        /*001c*/ 	.byte	0x04, 0x17
        /*001e*/ 	.short	(.L_2901 - .L_2900)
.L_2900:
        /*0020*/ 	.word	0x00000000
        /*0024*/ 	.short	0x0002
        /*0026*/ 	.short	0x0008
        /*0028*/ 	.byte	0x00, 0xf0, 0x41, 0x00


	//----- nvinfo : EIATTR_KPARAM_INFO
	.align		4
.L_2901:
        /*002c*/ 	.byte	0x04, 0x17
        /*002e*/ 	.short	(.L_2903 - .L_2902)
.L_2902:
        /*0030*/ 	.word	0x00000000
        /*0034*/ 	.short	0x0001
        /*0036*/ 	.short	0x0004
        /*0038*/ 	.byte	0x00, 0xf0, 0x05, 0x00


	//----- nvinfo : EIATTR_KPARAM_INFO
	.align		4
.L_2903:
        /*003c*/ 	.byte	0x04, 0x17
        /*003e*/ 	.short	(.L_2905 - .L_2904)
.L_2904:
        /*0040*/ 	.word	0x00000000
        /*0044*/ 	.short	0x0000
        /*0046*/ 	.short	0x0000
        /*0048*/ 	.byte	0x00, 0xf0, 0x11, 0x00


	//----- nvinfo : EIATTR_MAXREG_COUNT
	.align		4
.L_2905:
        /*004c*/ 	.byte	0x03, 0x1b
        /*004e*/ 	.short	0x00ff


	//----- nvinfo : EIATTR_MERCURY_ISA_VERSION
	.align		4
        /*0050*/ 	.byte	0x03, 0x5f
        /*0052*/ 	.short	0x0000


	//----- nvinfo : EIATTR_EXIT_INSTR_OFFSETS
	.align		4
        /*0054*/ 	.byte	0x04, 0x1c
        /*0056*/ 	.short	(.L_2907 - .L_2906)


	//   ....[0]....
.L_2906:
        /*0058*/ 	.word	0x00000010


	//----- nvinfo : EIATTR_MAX_THREADS
	.align		4
.L_2907:
        /*005c*/ 	.byte	0x04, 0x05
        /*005e*/ 	.short	(.L_2909 - .L_2908)
.L_2908:
        /*0060*/ 	.word	0x00000080
        /*0064*/ 	.word	0x00000001
        /*0068*/ 	.word	0x00000001
.L_2909:


//--------------------- .nv.info._ZN2at6native18elementwise_kernelILi128ELi4EZNS0_15gpu_kernel_implIZZZNS0_22reciprocal_kernel_cudaERNS_18TensorIteratorBaseEENKUlvE_clEvENKUlvE4_clEvEUlN3c108BFloat16EE_EEvS4_RKT_EUliE_EEviT1_ --------------------------
	.section	.nv.info._ZN2at6native18elementwise_kernelILi128ELi4EZNS0_15gpu_kernel_implIZZZNS0_22reciprocal_kernel_cudaERNS_18TensorIteratorBaseEENKUlvE_clEvENKUlvE4_clEvEUlN3c108BFloat16EE_EEvS4_RKT_EUliE_EEviT1_,"",@"SHT_CUDA_INFO"
	.sectionflags	@""
	.align	4


	//----- nvinfo : EIATTR_CUDA_API_VERSION
	.align		4
        /*0000*/ 	.byte	0x04, 0x37
        /*0002*/ 	.short	(.L_2911 - .L_2910)
.L_2910:
        /*0004*/ 	.word	0x00000082


	//----- nvinfo : EIATTR_SW2861232_WAR
	.align		4
.L_2911:
        /*0008*/ 	.byte	0x01, 0x35
	.zero		2


	//----- nvinfo : EIATTR_PARAM_CBANK
	.align		4
        /*000c*/ 	.byte	0x04, 0x0a
        /*000e*/ 	.short	(.L_2913 - .L_2912)
	.align		4
.L_2912:
        /*0010*/ 	.word	index@(.nv.constant0._ZN2at6native18elementwise_kernelILi128ELi4EZNS0_15gpu_kernel_implIZZZNS0_22reciprocal_kernel_cudaERNS_18TensorIteratorBaseEENKUlvE_clEvENKUlvE4_clEvEUlN3c108BFloat16EE_EEvS4_RKT_EUliE_EEviT1_)
        /*0014*/ 	.short	0x0160
        /*0016*/ 	.short	0x0220


	//----- nvinfo : EIATTR_CBANK_PARAM_SIZE
	.align		4
.L_2913:
        /*0018*/ 	.byte	0x03, 0x19
        /*001a*/ 	.short	0x0220


	//----- nvinfo : EIATTR_KPARAM_INFO
	.align		4
        /*001c*/ 	.byte	0x04, 0x17
        /*001e*/ 	.short	(.L_2915 - .L_2914)
.L_2914:
        /*0020*/ 	.word	0x00000000
        /*0024*/ 	.short	0x0001
        /*0026*/ 	.short	0x0008
        /*0028*/ 	.byte	0x00, 0xf0, 0x61, 0x08


	//----- nvinfo : EIATTR_KPARAM_INFO
	.align		4
.L_2915:
        /*002c*/ 	.byte	0x04, 0x17
        /*002e*/ 	.short	(.L_2917 - .L_2916)
.L_2916:
        /*0030*/ 	.word	0x00000000
        /*0034*/ 	.short	0x0000
        /*0036*/ 	.short	0x0000
        /*0038*/ 	.byte	0x00, 0xf0, 0x11, 0x00


	//----- nvinfo : EIATTR_MAXREG_COUNT
	.align		4
.L_2917:
        /*003c*/ 	.byte	0x03, 0x1b
        /*003e*/ 	.short	0x0080


	//----- nvinfo : EIATTR_EXTERNS
	.align		4
        /*0040*/ 	.byte	0x04, 0x0f
        /*0042*/ 	.short	(.L_2919 - .L_2918)


	//   ....[0]....
	.align		4
.L_2918:
        /*0044*/ 	.word	index@(__assertfail)


	//----- nvinfo : EIATTR_MERCURY_ISA_VERSION
	.align		4
.L_2919:
        /*0048*/ 	.byte	0x03, 0x5f
        /*004a*/ 	.short	0x0000


	//----- nvinfo : EIATTR_SYSCALL_OFFSETS
	.align		4
        /*004c*/ 	.byte	0x04, 0x46
        /*004e*/ 	.short	(.L_2921 - .L_2920)


	//   ....[0]....
.L_2920:
        /*0050*/ 	.word	0x00001dd0


	//   ....[1]....
        /*0054*/ 	.word	0x00002da0


	//   ....[2]....
        /*0058*/ 	.word	0x00004be0


	//   ....[3]....
        /*005c*/ 	.word	0x00005bb0


	//   ....[4]....
        /*0060*/ 	.word	0x000079c0


	//   ....[5]....
        /*0064*/ 	.word	0x00008990


	//   ....[6]....
        /*0068*/ 	.word	0x0000a7b0


	//   ....[7]....
        /*006c*/ 	.word	0x0000b780


	//----- nvinfo : EIATTR_EXIT_INSTR_OFFSETS
	.align		4
.L_2921:
        /*0070*/ 	.byte	0x04, 0x1c
        /*0072*/ 	.short	(.L_2923 - .L_2922)


	//   ....[0]....
.L_2922:
        /*0074*/ 	.word	0x00008a50


	//   ....[1]....
        /*0078*/ 	.word	0x0000a980


	//   ....[2]....
        /*007c*/ 	.word	0x0000a9c0


	//   ....[3]....
        /*0080*/ 	.word	0x0000aa60


	//   ....[4]....
        /*0084*/ 	.word	0x0000aaa0


	//   ....[5]....
        /*0088*/ 	.word	0x0000aae0


	//   ....[6]....
        /*008c*/ 	.word	0x0000ab70


	//   ....[7]....
        /*0090*/ 	.word	0x0000abb0


	//   ....[8]....
        /*0094*/ 	.word	0x0000ac50


	//   ....[9]....
        /*0098*/ 	.word	0x0000aca0


	//   ....[10]....
        /*009c*/ 	.word	0x0000acf0


	//   ....[11]....
        /*00a0*/ 	.word	0x0000adc0


	//   ....[12]....
        /*00a4*/ 	.word	0x0000ae20


	//   ....[13]....
        /*00a8*/ 	.word	0x0000afb0


	//   ....[14]....
        /*00ac*/ 	.word	0x0000b110


	//   ....[15]....
        /*00b0*/ 	.word	0x0000b130


	//   ....[16]....
        /*00b4*/ 	.word	0x0000b1f0


	//   ....[17]....
        /*00b8*/ 	.word	0x0000b370


	//   ....[18]....
        /*00bc*/ 	.word	0x0000b4f0


	//   ....[19]....
        /*00c0*/ 	.word	0x0000b650


	//   ....[20]....
        /*00c4*/ 	.word	0x0000b790


	//   ....[21]....
        /*00c8*/ 	.word	0x0000b7d0


	//   ....[22]....
        /*00cc*/ 	.word	0x0000b810


	//----- nvinfo : EIATTR_MAX_THREADS
	.align		4
.L_2923:
        /*00d0*/ 	.byte	0x04, 0x05
        /*00d2*/ 	.short	(.L_2925 - .L_2924)
.L_2924:
        /*00d4*/ 	.word	0x00000080
        /*00d8*/ 	.word	0x00000001
        /*00dc*/ 	.word	0x00000001


	//----- nvinfo : EIATTR_CRS_STACK_SIZE
	.align		4
.L_2925:
        /*00e0*/ 	.byte	0x04, 0x1e
        /*00e2*/ 	.short	(.L_2927 - .L_2926)
.L_2926:
        /*00e4*/ 	.word	0x00000000
.L_2927:


//--------------------- .nv.info._ZN2at6native27unrolled_elementwise_kernelIZZZNS0_22reciprocal_kernel_cudaERNS_18TensorIteratorBaseEENKUlvE_clEvENKUlvE4_clEvEUlN3c108BFloat16EE_St5arrayIPcLm2EELi4E23TrivialOffsetCalculatorILi1EjESD_NS0_6memory12LoadWithCastILi1EEENSE_13StoreWithCastILi1EEEEEviT_T0_T2_T3_T4_T5_ --------------------------
	.section	.nv.info._ZN2at6native27unrolled_elementwise_kernelIZZZNS0_22reciprocal_kernel_cudaERNS_18TensorIteratorBaseEENKUlvE_clEvENKUlvE4_clEvEUlN3c108BFloat16EE_St5arrayIPcLm2EELi4E23TrivialOffsetCalculatorILi1EjESD_NS0_6memory12LoadWithCastILi1EEENSE_13StoreWithCastILi1EEEEEviT_T0_T2_T3_T4_T5_,"",@"SHT_CUDA_INFO"
	.sectionflags	@""
	.align	4


	//----- nvinfo : EIATTR_CUDA_API_VERSION
	.align		4
        /*0000*/ 	.byte	0x04, 0x37
        /*0002*/ 	.short	(.L_2929 - .L_2928)
.L_2928:
        /*0004*/ 	.word	0x00000082


	//----- nvinfo : EIATTR_SW2861232_WAR
	.align		4
.L_2929:
        /*0008*/ 	.byte	0x01, 0x35
	.zero		2


	//----- nvinfo : EIATTR_PARAM_CBANK
	.align		4
        /*000c*/ 	.byte	0x04, 0x0a
        /*000e*/ 	.short	(.L_2931 - .L_2930)
	.align		4
.L_2930:
        /*0010*/ 	.word	index@(.nv.constant0._ZN2at6native27unrolled_elementwise_kernelIZZZNS0_22reciprocal_kernel_cudaERNS_18TensorIteratorBaseEENKUlvE_clEvENKUlvE4_clEvEUlN3c108BFloat16EE_St5arrayIPcLm2EELi4E23TrivialOffsetCalculatorILi1EjESD_NS0_6memory12LoadWithCastILi1EEENSE_13StoreWithCastILi1EEEEEviT_T0_T2_T3_T4_T5_)
        /*0014*/ 	.short	0x0160
        /*0016*/ 	.short	0x002c


	//----- nvinfo : EIATTR_CBANK_PARAM_SIZE
	.align		4
.L_2931:
        /*0018*/ 	.byte	0x03, 0x19
        /*001a*/ 	.short	0x002c


	//----- nvinfo : EIATTR_KPARAM_INFO
	.align		4
        /*001c*/ 	.byte	0x04, 0x17
        /*001e*/ 	.short	(.L_2933 - .L_2932)
.L_2932:
        /*0020*/ 	.word	0x00000000
        /*0024*/ 	.short	0x0006
        /*0026*/ 	.short	0x0024
        /*0028*/ 	.byte	0x00, 0xf0, 0x21, 0x00


	//----- nvinfo : EIATTR_KPARAM_INFO
	.align		4
.L_2933:
        /*002c*/ 	.byte	0x04, 0x17
        /*002e*/ 	.short	(.L_2935 - .L_2934)
.L_2934:
        /*0030*/ 	.word	0x00000000
        /*0034*/ 	.short	0x0005
        /*0036*/ 	.short	0x001c
        /*0038*/ 	.byte	0x00, 0xf0, 0x21, 0x00


	//----- nvinfo : EIATTR_KPARAM_INFO
	.align		4
.L_2935:
        /*003c*/ 	.byte	0x04, 0x17
        /*003e*/ 	.short	(.L_2937 - .L_2936)
.L_2936:
        /*0040*/ 	.word	0x00000000
        /*0044*/ 	.short	0x0004
        /*0046*/ 	.short	0x0019
        /*0048*/ 	.byte	0x00, 0xf0, 0x05, 0x00


	//----- nvinfo : EIATTR_KPARAM_INFO
	.align		4
.L_2937:
        /*004c*/ 	.byte	0x04, 0x17
        /*004e*/ 	.short	(.L_2939 - .L_2938)
.L_2938:
        /*0050*/ 	.word	0x00000000
        /*0054*/ 	.short	0x0003
        /*0056*/ 	.short	0x0018
        /*0058*/ 	.byte	0x00, 0xf0, 0x05, 0x00


	//----- nvinfo : EIATTR_KPARAM_INFO
	.align		4
.L_2939:
        /*005c*/ 	.byte	0x04, 0x17
        /*005e*/ 	.short	(.L_2941 - .L_2940)
.L_2940:
        /*0060*/ 	.word	0x00000000
        /*0064*/ 	.short	0x0002
        /*0066*/ 	.short	0x0008
        /*0068*/ 	.byte	0x00, 0xf0, 0x41, 0x00


	//----- nvinfo : EIATTR_KPARAM_INFO
	.align		4
.L_2941:
        /*006c*/ 	.byte	0x04, 0x17
        /*006e*/ 	.short	(.L_2943 - .L_2942)
.L_2942:
        /*0070*/ 	.word	0x00000000
        /*0074*/ 	.short	0x0001
        /*0076*/ 	.short	0x0004
        /*0078*/ 	.byte	0x00, 0xf0, 0x05, 0x00


	//----- nvinfo : EIATTR_KPARAM_INFO
	.align		4
.L_2943:
        /*007c*/ 	.byte	0x04, 0x17
        /*007e*/ 	.short	(.L_2945 - .L_2944)
.L_2944:
        /*0080*/ 	.word	0x00000000
        /*0084*/ 	.short	0x0000
        /*0086*/ 	.short	0x0000
        /*0088*/ 	.byte	0x00, 0xf0, 0x11, 0x00


	//----- nvinfo : EIATTR_MAXREG_COUNT
	.align		4
.L_2945:
        /*008c*/ 	.byte	0x03, 0x1b
        /*008e*/ 	.short	0x00ff


	//----- nvinfo : EIATTR_EXTERNS
	.align		4
        /*0090*/ 	.byte	0x04, 0x0f
        /*0092*/ 	.short	(.L_2947 - .L_2946)


	//   ....[0]....
	.align		4
.L_2946:
        /*0094*/ 	.word	index@(__assertfail)


	//----- nvinfo : EIATTR_MERCURY_ISA_VERSION
	.align		4
.L_2947:
        /*0098*/ 	.byte	0x03, 0x5f
        /*009a*/ 	.short	0x0000


	//----- nvinfo : EIATTR_SYSCALL_OFFSETS
	.align		4
        /*009c*/ 	.byte	0x04, 0x46
        /*009e*/ 	.short	(.L_2949 - .L_2948)


	//   ....[0]....
.L_2948:
        /*00a0*/ 	.word	0x000010a0


	//   ....[1]....
        /*00a4*/ 	.word	0x000021a0


	//   ....[2]....
        /*00a8*/ 	.word	0x000032b0


	//   ....[3]....
        /*00ac*/ 	.word	0x00004390


	//   ....[4]....
        /*00b0*/ 	.word	0x00005670


	//   ....[5]....
        /*00b4*/ 	.word	0x000066a0


	//   ....[6]....
        /*00b8*/ 	.word	0x00007690


	//   ....[7]....
        /*00bc*/ 	.word	0x00008680


	//----- nvinfo : EIATTR_EXIT_INSTR_OFFSETS
	.align		4
.L_2949:
        /*00c0*/ 	.byte	0x04, 0x1c
        /*00c2*/ 	.short	(.L_2951 - .L_2950)


	//   ....[0]....
.L_2950:
        /*00c4*/ 	.word	0x00007750


	//   ....[1]....
        /*00c8*/ 	.word	0x00007880


	//   ....[2]....
        /*00cc*/ 	.word	0x000078c0


	//   ....[3]....
        /*00d0*/ 	.word	0x00007960


	//   ....[4]....
        /*00d4*/ 	.word	0x000079a0


	//   ....[5]....
        /*00d8*/ 	.word	0x000079e0


	//   ....[6]....
        /*00dc*/ 	.word	0x00007a70


	//   ....[7]....
        /*00e0*/ 	.word	0x00007ab0


	//   ....[8]....
        /*00e4*/ 	.word	0x00007b50


	//   ....[9]....
        /*00e8*/ 	.word	0x00007ba0


	//   ....[10]....
        /*00ec*/ 	.word	0x00007bf0


	//   ....[11]....
        /*00f0*/ 	.word	0x00007cc0


	//   ....[12]....
        /*00f4*/ 	.word	0x00007d20


	//   ....[13]....
        /*00f8*/ 	.word	0x00007eb0


	//   ....[14]....
        /*00fc*/ 	.word	0x00008010


	//   ....[15]....
        /*0100*/ 	.word	0x00008030


	//   ....[16]....
        /*0104*/ 	.word	0x000080f0


	//   ....[17]....
        /*0108*/ 	.word	0x00008270


	//   ....[18]....
        /*010c*/ 	.word	0x000083f0


	//   ....[19]....
        /*0110*/ 	.word	0x00008550


	//   ....[20]....
        /*0114*/ 	.word	0x00008690


	//   ....[21]....
        /*0118*/ 	.word	0x000086d0


	//   ....[22]....
        /*011c*/ 	.word	0x00008710


	//----- nvinfo : EIATTR_MAX_THREADS
	.align		4
.L_2951:
        /*0120*/ 	.byte	0x04, 0x05
        /*0122*/ 	.short	(.L_2953 - .L_2952)
.L_2952:
        /*0124*/ 	.word	0x00000080
        /*0128*/ 	.word	0x00000001
        /*012c*/ 	.word	0x00000001


	//----- nvinfo : EIATTR_CRS_STACK_SIZE
	.align		4
.L_2953:
        /*0130*/ 	.byte	0x04, 0x1e
        /*0132*/ 	.short	(.L_2955 - .L_2954)
.L_2954:
        /*0134*/ 	.word	0x00000000
.L_2955:


//--------------------- .nv.info._ZN2at6native18elementwise_kernelILi128ELi4EZNS0_22gpu_kernel_impl_nocastIZZZNS0_22reciprocal_kernel_cudaERNS_18TensorIteratorBaseEENKUlvE_clEvENKUlvE4_clEvEUlN3c108BFloat16EE_EEvS4_RKT_EUliE_EEviT1_ --------------------------
	.section	.nv.info._ZN2at6native18elementwise_kernelILi128ELi4EZNS0_22gpu_kernel_impl_nocastIZZZNS0_22reciprocal_kernel_cudaERNS_18TensorIteratorBaseEENKUlvE_clEvENKUlvE4_clEvEUlN3c108BFloat16EE_EEvS4_RKT_EUliE_EEviT1_,"",@"SHT_CUDA_INFO"
	.sectionflags	@""
	.align	4


	//----- nvinfo : EIATTR_CUDA_API_VERSION
	.align		4
        /*0000*/ 	.byte	0x04, 0x37
        /*0002*/ 	.short	(.L_2957 - .L_2956)
.L_2956:
        /*0004*/ 	.word	0x00000082


	//----- nvinfo : EIATTR_SW2861232_WAR
	.align		4
.L_2957:
        /*0008*/ 	.byte	0x01, 0x35
	.zero		2


	//----- nvinfo : EIATTR_PARAM_CBANK
	.align		4
        /*000c*/ 	.byte	0x04, 0x0a
        /*000e*/ 	.short	(.L_2959 - .L_2958)
	.align		4
.L_2958:
        /*0010*/ 	.word	index@(.nv.constant0._ZN2at6native18elementwise_kernelILi128ELi4EZNS0_22gpu_kernel_impl_nocastIZZZNS0_22reciprocal_kernel_cudaERNS_18TensorIteratorBaseEENKUlvE_clEvENKUlvE4_clEvEUlN3c108BFloat16EE_EEvS4_RKT_EUliE_EEviT1_)
        /*0014*/ 	.short	0x0160
        /*0016*/ 	.short	0x0220


	//----- nvinfo : EIATTR_CBANK_PARAM_SIZE
	.align		4
.L_2959:
        /*0018*/ 	.byte	0x03, 0x19
        /*001a*/ 	.short	0x0220


	//----- nvinfo : EIATTR_KPARAM_INFO
	.align		4
        /*001c*/ 	.byte	0x04, 0x17
        /*001e*/ 	.short	(.L_2961 - .L_2960)
.L_2960:
        /*0020*/ 	.word	0x00000000
        /*0024*/ 	.short	0x0001
        /*0026*/ 	.short	0x0008
        /*0028*/ 	.byte	0x00, 0xf0, 0x61, 0x08


	//----- nvinfo : EIATTR_KPARAM_INFO
	.align		4
.L_2961:
        /*002c*/ 	.byte	0x04, 0x17
        /*002e*/ 	.short	(.L_2963 - .L_2962)
.L_2962:
        /*0030*/ 	.word	0x00000000
        /*0034*/ 	.short	0x0000
        /*0036*/ 	.short	0x0000
        /*0038*/ 	.byte	0x00, 0xf0, 0x11, 0x00


	//----- nvinfo : EIATTR_MAXREG_COUNT
	.align		4
.L_2963:
        /*003c*/ 	.byte	0x03, 0x1b
        /*003e*/ 	.short	0x0080


	//----- nvinfo : EIATTR_MERCURY_ISA_VERSION
	.align		4
        /*0040*/ 	.byte	0x03, 0x5f
        /*0042*/ 	.short	0x0000


	//----- nvinfo : EIATTR_EXIT_INSTR_OFFSETS
	.align		4
        /*0044*/ 	.byte	0x04, 0x1c
        /*0046*/ 	.short	(.L_2965 - .L_2964)


	//   ....[0]....
.L_2964:
        /*0048*/ 	.word	0x00002da0


	//   ....[1]....
        /*004c*/ 	.word	0x00003c80


	//----- nvinfo : EIATTR_MAX_THREADS
	.align		4
.L_2965:
        /*0050*/ 	.byte	0x04, 0x05
        /*0052*/ 	.short	(.L_2967 - .L_2966)
.L_2966:
        /*0054*/ 	.word	0x00000080
        /*0058*/ 	.word	0x00000001
        /*005c*/ 	.word	0x00000001


	//----- nvinfo : EIATTR_CRS_STACK_SIZE
	.align		4
.L_2967:
        /*0060*/ 	.byte	0x04, 0x1e
        /*0062*/ 	.short	(.L_2969 - .L_2968)
.L_2968:
        /*0064*/ 	.word	0x00000000
.L_2969:


//--------------------- .nv.info._ZN2at6native27unrolled_elementwise_kernelIZZZNS0_22reciprocal_kernel_cudaERNS_18TensorIteratorBaseEENKUlvE_clEvENKUlvE4_clEvEUlN3c108BFloat16EE_St5arrayIPcLm2EELi4E23TrivialOffsetCalculatorILi1EjESD_NS0_6memory15LoadWithoutCastENSE_16StoreWithoutCastEEEviT_T0_T2_T3_T4_T5_ --------------------------
	.section	.nv.info._ZN2at6native27unrolled_elementwise_kernelIZZZNS0_22reciprocal_kernel_cudaERNS_18TensorIteratorBaseEENKUlvE_clEvENKUlvE4_clEvEUlN3c108BFloat16EE_St5arrayIPcLm2EELi4E23TrivialOffsetCalculatorILi1EjESD_NS0_6memory15LoadWithoutCastENSE_16StoreWithoutCastEEEviT_T0_T2_T3_T4_T5_,"",@"SHT_CUDA_INFO"
	.sectionflags	@""
	.align	4


	//----- nvinfo : EIATTR_CUDA_API_VERSION
	.align		4
        /*0000*/ 	.byte	0x04, 0x37
        /*0002*/ 	.short	(.L_2971 - .L_2970)
.L_2970:
        /*0004*/ 	.word	0x00000082


	//----- nvinfo : EIATTR_SW2861232_WAR
	.align		4
.L_2971:
        /*0008*/ 	.byte	0x01, 0x35
	.zero		2


	//----- nvinfo : EIATTR_PARAM_CBANK
	.align		4
        /*000c*/ 	.byte	0x04, 0x0a
        /*000e*/ 	.short	(.L_2973 - .L_2972)
	.align		4
.L_2972:
        /*0010*/ 	.word	index@(.nv.constant0._ZN2at6native27unrolled_elementwise_kernelIZZZNS0_22reciprocal_kernel_cudaERNS_18TensorIteratorBaseEENKUlvE_clEvENKUlvE4_clEvEUlN3c108BFloat16EE_St5arrayIPcLm2EELi4E23TrivialOffsetCalculatorILi1EjESD_NS0_6memory15LoadWithoutCastENSE_16StoreWithoutCastEEEviT_T0_T2_T3_T4_T5_)
        /*0014*/ 	.short	0x0160
        /*0016*/ 	.short	0x001c


	//----- nvinfo : EIATTR_CBANK_PARAM_SIZE
	.align		4
.L_2973:
        /*0018*/ 	.byte	0x03, 0x19
        /*001a*/ 	.short	0x001c


	//----- nvinfo : EIATTR_KPARAM_INFO
	.align		4
        /*001c*/ 	.byte	0x04, 0x17
        /*001e*/ 	.short	(.L_2975 - .L_2974)
.L_2974:
        /*0020*/ 	.word	0x00000000
        /*0024*/ 	.short	0x0006
        /*0026*/ 	.short	0x001b
        /*0028*/ 	.byte	0x00, 0xf0, 0x05, 0x00


	//----- nvinfo : EIATTR_KPARAM_INFO
	.align		4
.L_2975:
        /*002c*/ 	.byte	0x04, 0x17
        /*002e*/ 	.short	(.L_2977 - .L_2976)
.L_2976:
        /*0030*/ 	.word	0x00000000
        /*0034*/ 	.short	0x0005
        /*0036*/ 	.short	0x001a
        /*0038*/ 	.byte	0x00, 0xf0, 0x05, 0x00


	//----- nvinfo : EIATTR_KPARAM_INFO
	.align		4
.L_2977:
        /*003c*/ 	.byte	0x04, 0x17
        /*003e*/ 	.short	(.L_2979 - .L_2978)
.L_2978:
        /*0040*/ 	.word	0x00000000
        /*0044*/ 	.short	0x0004
        /*0046*/ 	.short	0x0019
        /*0048*/ 	.byte	0x00, 0xf0, 0x05, 0x00


	//----- nvinfo : EIATTR_KPARAM_INFO
	.align		4
.L_2979:
        /*004c*/ 	.byte	0x04, 0x17
        /*004e*/ 	.short	(.L_2981 - .L_2980)
.L_2980:
        /*0050*/ 	.word	0x00000000
        /*0054*/ 	.short	0x0003
        /*0056*/ 	.short	0x0018
        /*0058*/ 	.byte	0x00, 0xf0, 0x05, 0x00


	//----- nvinfo : EIATTR_KPARAM_INFO
	.align		4
.L_2981:
        /*005c*/ 	.byte	0x04, 0x17
        /*005e*/ 	.short	(.L_2983 - .L_2982)
.L_2982:
        /*0060*/ 	.word	0x00000000
        /*0064*/ 	.short	0x0002
        /*0066*/ 	.short	0x0008
        /*0068*/ 	.byte	0x00, 0xf0, 0x41, 0x00


	//----- nvinfo : EIATTR_KPARAM_INFO
	.align		4
.L_2983:
        /*006c*/ 	.byte	0x04, 0x17
        /*006e*/ 	.short	(.L_2985 - .L_2984)
.L_2984:
        /*0070*/ 	.word	0x00000000
        /*0074*/ 	.short	0x0001
        /*0076*/ 	.short	0x0004
        /*0078*/ 	.byte	0x00, 0xf0, 0x05, 0x00


	//----- nvinfo : EIATTR_KPARAM_INFO
	.align		4
.L_2985:
        /*007c*/ 	.byte	0x04, 0x17
        /*007e*/ 	.short	(.L_2987 - .L_2986)
.L_2986:
        /*0080*/ 	.word	0x00000000
        /*0084*/ 	.short	0x0000
        /*0086*/ 	.short	0x0000
        /*0088*/ 	.byte	0x00, 0xf0, 0x11, 0x00


	//----- nvinfo : EIATTR_MAXREG_COUNT
	.align		4
.L_2987:
        /*008c*/ 	.byte	0x03, 0x1b
        /*008e*/ 	.short	0x00ff


	//----- nvinfo : EIATTR_MERCURY_ISA_VERSION
	.align		4
        /*0090*/ 	.byte	0x03, 0x5f
        /*0092*/ 	.short	0x0000


	//----- nvinfo : EIATTR_EXIT_INSTR_OFFSETS
	.align		4
        /*0094*/ 	.byte	0x04, 0x1c
        /*0096*/ 	.short	(.L_2989 - .L_2988)


	//   ....[0]....
.L_2988:
        /*0098*/ 	.word	0x000004e0


	//   ....[1]....
        /*009c*/ 	.word	0x00000540


	//----- nvinfo : EIATTR_MAX_THREADS
	.align		4
.L_2989:
        /*00a0*/ 	.byte	0x04, 0x05
        /*00a2*/ 	.short	(.L_2991 - .L_2990)
.L_2990:
        /*00a4*/ 	.word	0x00000080
        /*00a8*/ 	.word	0x00000001
        /*00ac*/ 	.word	0x00000001


	//----- nvinfo : EIATTR_CRS_STACK_SIZE
	.align		4
.L_2991:
        /*00b0*/ 	.byte	0x04, 0x1e
        /*00b2*/ 	.short	(.L_2993 - .L_2992)
.L_2992:
        /*00b4*/ 	.word	0x00000000
.L_2993:


//--------------------- .nv.info._ZN2at6native29vectorized_elementwise_kernelILi2EZZZNS0_22reciprocal_kernel_cudaERNS_18TensorIteratorBaseEENKUlvE_clEvENKUlvE4_clEvEUlN3c108BFloat16EE_St5arrayIPcLm2EEEEviT0_T1_ --------------------------
	.section	.nv.info._ZN2at6native29vectorized_elementwise_kernelILi2EZZZNS0_22reciprocal_kernel_cudaERNS_18TensorIteratorBaseEENKUlvE_clEvENKUlvE4_clEvEUlN3c108BFloat16EE_St5arrayIPcLm2EEEEviT0_T1_,"",@"SHT_CUDA_INFO"
	.sectionflags	@""
	.align	4


	//----- nvinfo : EIATTR_CUDA_API_VERSION
	.align		4
        /*0000*/ 	.byte	0x04, 0x37
        /*0002*/ 	.short	(.L_2995 - .L_2994)
.L_2994:
        /*0004*/ 	.word	0x00000082


	//----- nvinfo : EIATTR_SW2861232_WAR
	.align		4
.L_2995:
        /*0008*/ 	.byte	0x01, 0x35
	.zero		2


	//----- nvinfo : EIATTR_PARAM_CBANK
	.align		4
        /*000c*/ 	.byte	0x04, 0x0a
        /*000e*/ 	.short	(.L_2997 - .L_2996)
	.align		4
.L_2996:
        /*0010*/ 	.word	index@(.nv.constant0._ZN2at6native29vectorized_elementwise_kernelILi2EZZZNS0_22reciprocal_kernel_cudaERNS_18TensorIteratorBaseEENKUlvE_clEvENKUlvE4_clEvEUlN3c108BFloat16EE_St5arrayIPcLm2EEEEviT0_T1_)
        /*0014*/ 	.short	0x0160
        /*0016*/ 	.short	0x0018


	//----- nvinfo : EIATTR_CBANK_PARAM_SIZE
	.align		4
.L_2997:
        /*0018*/ 	.byte	0x03, 0x19
        /*001a*/ 	.short	0x0018


	//----- nvinfo : EIATTR_KPARAM_INFO
	.align		4
        /*001c*/ 	.byte	0x04, 0x17
        /*001e*/ 	.short	(.L_2999 - .L_2998)
.L_2998:
        /*0020*/ 	.word	0x00000000
        /*0024*/ 	.short	0x0002
        /*0026*/ 	.short	0x0008
        /*0028*/ 	.byte	0x00, 0xf0, 0x41, 0x00


	//----- nvinfo : EIATTR_KPARAM_INFO
	.align		4
.L_2999:
        /*002c*/ 	.byte	0x04, 0x17
        /*002e*/ 	.short	(.L_3001 - .L_3000)
.L_3000:
        /*0030*/ 	.word	0x00000000
        /*0034*/ 	.short	0x0001
        /*0036*/ 	.short	0x0004
        /*0038*/ 	.byte	0x00, 0xf0, 0x05, 0x00


	//----- nvinfo : EIATTR_KPARAM_INFO
	.align		4
.L_3001:
        /*003c*/ 	.byte	0x04, 0x17
        /*003e*/ 	.short	(.L_3003 - .L_3002)
.L_3002:
        /*0040*/ 	.word	0x00000000
        /*0044*/ 	.short	0x0000
        /*0046*/ 	.short	0x0000
        /*0048*/ 	.byte	0x00, 0xf0, 0x11, 0x00


	//----- nvinfo : EIATTR_MAXREG_COUNT
	.align		4
.L_3003:
        /*004c*/ 	.byte	0x03, 0x1b
        /*004e*/ 	.short	0x00ff


	//----- nvinfo : EIATTR_MERCURY_ISA_VERSION
	.align		4
        /*0050*/ 	.byte	0x03, 0x5f
        /*0052*/ 	.short	0x0000


	//----- nvinfo : EIATTR_EXIT_INSTR_OFFSETS
	.align		4
        /*0054*/ 	.byte	0x04, 0x1c
        /*0056*/ 	.short	(.L_3005 - .L_3004)


	//   ....[0]....
.L_3004:
        /*0058*/ 	.word	0x00000310


	//   ....[1]....
        /*005c*/ 	.word	0x00000d10


	//   ....[2]....
        /*0060*/ 	.word	0x00000d60


	//----- nvinfo : EIATTR_MAX_THREADS
	.align		4
.L_3005:
        /*0064*/ 	.byte	0x04, 0x05
        /*0066*/ 	.short	(.L_3007 - .L_3006)
.L_3006:
        /*0068*/ 	.word	0x00000080
        /*006c*/ 	.word	0x00000001
        /*0070*/ 	.word	0x00000001


	//----- nvinfo : EIATTR_CRS_STACK_SIZE
	.align		4
.L_3007:
        /*0074*/ 	.byte	0x04, 0x1e
        /*0076*/ 	.short	(.L_3009 - .L_3008)
.L_3008:
        /*0078*/ 	.word	0x00000000
.L_3009:


//--------------------- .nv.info._ZN2at6native29vectorized_elementwise_kernelILi4EZZZNS0_22reciprocal_kernel_cudaERNS_18TensorIteratorBaseEENKUlvE_clEvENKUlvE4_clEvEUlN3c108BFloat16EE_St5arrayIPcLm2EEEEviT0_T1_ --------------------------
	.section	.nv.info._ZN2at6native29vectorized_elementwise_kernelILi4EZZZNS0_22reciprocal_kernel_cudaERNS_18TensorIteratorBaseEENKUlvE_clEvENKUlvE4_clEvEUlN3c108BFloat16EE_St5arrayIPcLm2EEEEviT0_T1_,"",@"SHT_CUDA_INFO"
	.sectionflags	@""
	.align	4


	//----- nvinfo : EIATTR_CUDA_API_VERSION
	.align		4
        /*0000*/ 	.byte	0x04, 0x37
        /*0002*/ 	.short	(.L_3011 - .L_3010)
.L_3010:
        /*0004*/ 	.word	0x00000082


	//----- nvinfo : EIATTR_SW2861232_WAR
	.align		4
.L_3011:
        /*0008*/ 	.byte	0x01, 0x35
	.zero		2


	//----- nvinfo : EIATTR_PARAM_CBANK
	.align		4
        /*000c*/ 	.byte	0x04, 0x0a
        /*000e*/ 	.short	(.L_3013 - .L_3012)
	.align		4
.L_3012:
        /*0010*/ 	.word	index@(.nv.constant0._ZN2at6native29vectorized_elementwise_kernelILi4EZZZNS0_22reciprocal_kernel_cudaERNS_18TensorIteratorBaseEENKUlvE_clEvENKUlvE4_clEvEUlN3c108BFloat16EE_St5arrayIPcLm2EEEEviT0_T1_)
        /*0014*/ 	.short	0x0160
        /*0016*/ 	.short	0x0018


	//----- nvinfo : EIATTR_CBANK_PARAM_SIZE
	.align		4
.L_3013:
        /*0018*/ 	.byte	0x03, 0x19
        /*001a*/ 	.short	0x0018


	//----- nvinfo : EIATTR_KPARAM_INFO
	.align		4
        /*001c*/ 	.byte	0x04, 0x17
        /*001e*/ 	.short	(.L_3015 - .L_3014)
.L_3014:
        /*0020*/ 	.word	0x00000000
        /*0024*/ 	.short	0x0002
        /*0026*/ 	.short	0x0008
        /*0028*/ 	.byte	0x00, 0xf0, 0x41, 0x00


	//----- nvinfo : EIATTR_KPARAM_INFO
	.align		4
.L_3015:
        /*002c*/ 	.byte	0x04, 0x17
        /*002e*/ 	.short	(.L_3017 - .L_3016)
.L_3016:
        /*0030*/ 	.word	0x00000000
        /*0034*/ 	.short	0x0001
        /*0036*/ 	.short	0x0004
        /*0038*/ 	.byte	0x00, 0xf0, 0x05, 0x00


	//----- nvinfo : EIATTR_KPARAM_INFO
	.align		4
.L_3017:
        /*003c*/ 	.byte	0x04, 0x17
        /*003e*/ 	.short	(.L_3019 - .L_3018)
.L_3018:
        /*0040*/ 	.word	0x00000000
        /*0044*/ 	.short	0x0000
        /*0046*/ 	.short	0x0000
        /*0048*/ 	.byte	0x00, 0xf0, 0x11, 0x00


	//----- nvinfo : EIATTR_MAXREG_COUNT
	.align		4
.L_3019:
        /*004c*/ 	.byte	0x03, 0x1b
        /*004e*/ 	.short	0x00ff


	//----- nvinfo : EIATTR_MERCURY_ISA_VERSION
	.align		4
        /*0050*/ 	.byte	0x03, 0x5f
        /*0052*/ 	.short	0x0000


	//----- nvinfo : EIATTR_EXIT_INSTR_OFFSETS
	.align		4
        /*0054*/ 	.byte	0x04, 0x1c
        /*0056*/ 	.short	(.L_3021 - .L_3020)


	//   ....[0]....
.L_3020:
        /*0058*/ 	.word	0x000002d0


	//   ....[1]....
        /*005c*/ 	.word	0x00000cd0


	//   ....[2]....
        /*0060*/ 	.word	0x00000d20


	//----- nvinfo : EIATTR_MAX_THREADS
	.align		4
.L_3021:
        /*0064*/ 	.byte	0x04, 0x05
        /*0066*/ 	.short	(.L_3023 - .L_3022)
.L_3022:
        /*0068*/ 	.word	0x00000080
        /*006c*/ 	.word	0x00000001
        /*0070*/ 	.word	0x00000001


	//----- nvinfo : EIATTR_CRS_STACK_SIZE
	.align		4
.L_3023:
        /*0074*/ 	.byte	0x04, 0x1e
        /*0076*/ 	.short	(.L_3025 - .L_3024)
.L_3024:
        /*0078*/ 	.word	0x00000000
.L_3025:


//--------------------- .nv.info._ZN2at6native29vectorized_elementwise_kernelILi8EZZZNS0_22reciprocal_kernel_cudaERNS_18TensorIteratorBaseEENKUlvE_clEvENKUlvE4_clEvEUlN3c108BFloat16EE_St5arrayIPcLm2EEEEviT0_T1_ --------------------------
	.section	.nv.info._ZN2at6native29vectorized_elementwise_kernelILi8EZZZNS0_22reciprocal_kernel_cudaERNS_18TensorIteratorBaseEENKUlvE_clEvENKUlvE4_clEvEUlN3c108BFloat16EE_St5arrayIPcLm2EEEEviT0_T1_,"",@"SHT_CUDA_INFO"
	.sectionflags	@""
	.align	4


	//----- nvinfo : EIATTR_CUDA_API_VERSION
	.align		4
        /*0000*/ 	.byte	0x04, 0x37
        /*0002*/ 	.short	(.L_3027 - .L_3026)
.L_3026:
        /*0004*/ 	.word	0x00000082


	//----- nvinfo : EIATTR_SW2861232_WAR
	.align		4
.L_3027:
        /*0008*/ 	.byte	0x01, 0x35
	.zero		2


	//----- nvinfo : EIATTR_PARAM_CBANK
	.align		4
        /*000c*/ 	.byte	0x04, 0x0a
        /*000e*/ 	.short	(.L_3029 - .L_3028)
	.align		4
.L_3028:
        /*0010*/ 	.word	index@(.nv.constant0._ZN2at6native29vectorized_elementwise_kernelILi8EZZZNS0_22reciprocal_kernel_cudaERNS_18TensorIteratorBaseEENKUlvE_clEvENKUlvE4_clEvEUlN3c108BFloat16EE_St5arrayIPcLm2EEEEviT0_T1_)
        /*0014*/ 	.short	0x0160
        /*0016*/ 	.short	0x0018


	//----- nvinfo : EIATTR_CBANK_PARAM_SIZE
	.align		4
.L_3029:
        /*0018*/ 	.byte	0x03, 0x19
        /*001a*/ 	.short	0x0018


	//----- nvinfo : EIATTR_KPARAM_INFO
	.align		4
        /*001c*/ 	.byte	0x04, 0x17
        /*001e*/ 	.short	(.L_3031 - .L_3030)
.L_3030:
        /*0020*/ 	.word	0x00000000
        /*0024*/ 	.short	0x0002
        /*0026*/ 	.short	0x0008
        /*0028*/ 	.byte	0x00, 0xf0, 0x41, 0x00


	//----- nvinfo : EIATTR_KPARAM_INFO
	.align		4
.L_3031:
        /*002c*/ 	.byte	0x04, 0x17
        /*002e*/ 	.short	(.L_3033 - .L_3032)
.L_3032:
        /*0030*/ 	.word	0x00000000
        /*0034*/ 	.short	0x0001
        /*0036*/ 	.short	0x0004
        /*0038*/ 	.byte	0x00, 0xf0, 0x05, 0x00


	//----- nvinfo : EIATTR_KPARAM_INFO
	.align		4
.L_3033:
        /*003c*/ 	.byte	0x04, 0x17
        /*003e*/ 	.short	(.L_3035 - .L_3034)
.L_3034:
        /*0040*/ 	.word	0x00000000
        /*0044*/ 	.short	0x0000
        /*0046*/ 	.short	0x0000
        /*0048*/ 	.byte	0x00, 0xf0, 0x11, 0x00


	//----- nvinfo : EIATTR_MAXREG_COUNT
	.align		4
.L_3035:
        /*004c*/ 	.byte	0x03, 0x1b
        /*004e*/ 	.short	0x00ff


	//----- nvinfo : EIATTR_MERCURY_ISA_VERSION
	.align		4
        /*0050*/ 	.byte	0x03, 0x5f
        /*0052*/ 	.short	0x0000


	//----- nvinfo : EIATTR_EXIT_INSTR_OFFSETS
	.align		4
        /*0054*/ 	.byte	0x04, 0x1c
        /*0056*/ 	.short	(.L_3037 - .L_3036)


	//   ....[0]....
.L_3036:
        /*0058*/ 	.word	0x00000010


	//----- nvinfo : EIATTR_MAX_THREADS
	.align		4
.L_3037:
        /*005c*/ 	.byte	0x04, 0x05
        /*005e*/ 	.short	(.L_3039 - .L_3038)
.L_3038:
        /*0060*/ 	.word	0x00000080
        /*0064*/ 	.word	0x00000001
        /*0068*/ 	.word	0x00000001
.L_3039:


//--------------------- .nv.info._ZN2at6native18elementwise_kernelILi128ELi4EZNS0_15gpu_kernel_implIZZZNS0_22reciprocal_kernel_cudaERNS_18TensorIteratorBaseEENKUlvE_clEvENKUlvE3_clEvEUlN3c104HalfEE_EEvS4_RKT_EUliE_EEviT1_ --------------------------
	.section	.nv.info._ZN2at6native18elementwise_kernelILi128ELi4EZNS0_15gpu_kernel_implIZZZNS0_22reciprocal_kernel_cudaERNS_18TensorIteratorBaseEENKUlvE_clEvENKUlvE3_clEvEUlN3c104HalfEE_EEvS4_RKT_EUliE_EEviT1_,"",@"SHT_CUDA_INFO"
	.sectionflags	@""
	.align	4


	//----- nvinfo : EIATTR_CUDA_API_VERSION
	.align		4
        /*0000*/ 	.byte	0x04, 0x37
        /*0002*/ 	.short	(.L_3041 - .L_3040)
.L_3040:
        /*0004*/ 	.word	0x00000082


	//----- nvinfo : EIATTR_SW2861232_WAR
	.align		4
.L_3041:
        /*0008*/ 	.byte	0x01, 0x35
	.zero		2


	//----- nvinfo : EIATTR_PARAM_CBANK
	.align		4
        /*000c*/ 	.byte	0x04, 0x0a
        /*000e*/ 	.short	(.L_3043 - .L_3042)
	.align		4
.L_3042:
        /*0010*/ 	.word	index@(.nv.constant0._ZN2at6native18elementwise_kernelILi128ELi4EZNS0_15gpu_kernel_implIZZZNS0_22reciprocal_kernel_cudaERNS_18TensorIteratorBaseEENKUlvE_clEvENKUlvE3_clEvEUlN3c104HalfEE_EEvS4_RKT_EUliE_EEviT1_)
        /*0014*/ 	.short	0x0160
        /*0016*/ 	.short	0x0220


	//----- nvinfo : EIATTR_CBANK_PARAM_SIZE
	.align		4
.L_3043:
        /*0018*/ 	.byte	0x03, 0x19
        /*001a*/ 	.short	0x0220


	//----- nvinfo : EIATTR_KPARAM_INFO
	.align		4
        /*001c*/ 	.byte	0x04, 0x17
        /*001e*/ 	.short	(.L_3045 - .L_3044)
.L_3044:
        /*0020*/ 	.word	0x00000000
        /*0024*/ 	.short	0x0001
        /*0026*/ 	.short	0x0008
        /*0028*/ 	.byte	0x00, 0xf0, 0x61, 0x08


	//----- nvinfo : EIATTR_KPARAM_INFO
	.align		4
.L_3045:
        /*002c*/ 	.byte	0x04, 0x17
        /*002e*/ 	.short	(.L_3047 - .L_3046)
.L_3046:
        /*0030*/ 	.word	0x00000000
        /*0034*/ 	.short	0x0000
        /*0036*/ 	.short	0x0000
        /*0038*/ 	.byte	0x00, 0xf0, 0x11, 0x00


	//----- nvinfo : EIATTR_MAXREG_COUNT
	.align		4
.L_3047:
        /*003c*/ 	.byte	0x03, 0x1b
        /*003e*/ 	.short	0x0080


	//----- nvinfo : EIATTR_EXTERNS
	.align		4
        /*0040*/ 	.byte	0x04, 0x0f
        /*0042*/ 	.short	(.L_3049 - .L_3048)


	//   ....[0]....
	.align		4
.L_3048:
        /*0044*/ 	.word	index@(__assertfail)


	//----- nvinfo : EIATTR_MERCURY_ISA_VERSION
	.align		4
.L_3049:
        /*0048*/ 	.byte	0x03, 0x5f
        /*004a*/ 	.short	0x0000


	//----- nvinfo : EIATTR_SYSCALL_OFFSETS
	.align		4
        /*004c*/ 	.byte	0x04, 0x46
        /*004e*/ 	.short	(.L_3051 - .L_3050)


	//   ....[0]....
.L_3050:
        /*0050*/ 	.word	0x00001db0


	//   ....[1]....
        /*0054*/ 	.word	0x00002d80


	//   ....[2]....
        /*0058*/ 	.word	0x00004ba0


	//   ....[3]....
        /*005c*/ 	.word	0x00005b70


	//   ....[4]....
        /*0060*/ 	.word	0x00007960


	//   ....[5]....
        /*0064*/ 	.word	0x00008930


	//   ....[6]....
        /*0068*/ 	.word	0x0000a730


	//   ....[7]....
        /*006c*/ 	.word	0x0000b700


	//----- nvinfo : EIATTR_EXIT_INSTR_OFFSETS
	.align		4
.L_3051:
        /*0070*/ 	.byte	0x04, 0x1c
        /*0072*/ 	.short	(.L_3053 - .L_3052)


	//   ....[0]....
.L_3052:
        /*0074*/ 	.word	0x000089f0


	//   ....[1]....
        /*0078*/ 	.word	0x0000a900


	//   ....[2]....
        /*007c*/ 	.word	0x0000a940


	//   ....[3]....
        /*0080*/ 	.word	0x0000a9e0


	//   ....[4]....
        /*0084*/ 	.word	0x0000aa20


	//   ....[5]....
        /*0088*/ 	.word	0x0000aa60


	//   ....[6]....
        /*008c*/ 	.word	0x0000aaf0


	//   ....[7]....
        /*0090*/ 	.word	0x0000ab10


	//   ....[8]....
        /*0094*/ 	.word	0x0000abb0


	//   ....[9]....
        /*0098*/ 	.word	0x0000ac00


	//   ....[10]....
        /*009c*/ 	.word	0x0000ac50


	//   ....[11]....
        /*00a0*/ 	.word	0x0000ad20


	//   ....[12]....
        /*00a4*/ 	.word	0x0000ad80


	//   ....[13]....
        /*00a8*/ 	.word	0x0000af10


	//   ....[14]....
        /*00ac*/ 	.word	0x0000b070


	//   ....[15]....
        /*00b0*/ 	.word	0x0000b0b0


	//   ....[16]....
        /*00b4*/ 	.word	0x0000b170


	//   ....[17]....
        /*00b8*/ 	.word	0x0000b2f0


	//   ....[18]....
        /*00bc*/ 	.word	0x0000b470


	//   ....[19]....
        /*00c0*/ 	.word	0x0000b5d0


	//   ....[20]....
        /*00c4*/ 	.word	0x0000b710


	//   ....[21]....
        /*00c8*/ 	.word	0x0000b750


	//   ....[22]....
        /*00cc*/ 	.word	0x0000b790


	//----- nvinfo : EIATTR_MAX_THREADS
	.align		4
.L_3053:
        /*00d0*/ 	.byte	0x04, 0x05
        /*00d2*/ 	.short	(.L_3055 - .L_3054)
.L_3054:
        /*00d4*/ 	.word	0x00000080
        /*00d8*/ 	.word	0x00000001
        /*00dc*/ 	.word	0x00000001


	//----- nvinfo : EIATTR_CRS_STACK_SIZE
	.align		4
.L_3055:
        /*00e0*/ 	.byte	0x04, 0x1e
        /*00e2*/ 	.short	(.L_3057 - .L_3056)
.L_3056:
        /*00e4*/ 	.word	0x00000000
.L_3057:


//--------------------- .nv.info._ZN2at6native27unrolled_elementwise_kernelIZZZNS0_22reciprocal_kernel_cudaERNS_18TensorIteratorBaseEENKUlvE_clEvENKUlvE3_clEvEUlN3c104HalfEE_St5arrayIPcLm2EELi4E23TrivialOffsetCalculatorILi1EjESD_NS0_6memory12LoadWithCastILi1EEENSE_13StoreWithCastILi1EEEEEviT_T0_T2_T3_T4_T5_ --------------------------
	.section	.nv.info._ZN2at6native27unrolled_elementwise_kernelIZZZNS0_22reciprocal_kernel_cudaERNS_18TensorIteratorBaseEENKUlvE_clEvENKUlvE3_clEvEUlN3c104HalfEE_St5arrayIPcLm2EELi4E23TrivialOffsetCalculatorILi1EjESD_NS0_6memory12LoadWithCastILi1EEENSE_13StoreWithCastILi1EEEEEviT_T0_T2_T3_T4_T5_,"",@"SHT_CUDA_INFO"
	.sectionflags	@""
	.align	4


	//----- nvinfo : EIATTR_CUDA_API_VERSION
	.align		4
        /*0000*/ 	.byte	0x04, 0x37
        /*0002*/ 	.short	(.L_3059 - .L_3058)
.L_3058:
        /*0004*/ 	.word	0x00000082


	//----- nvinfo : EIATTR_SW2861232_WAR
	.align		4
.L_3059:
        /*0008*/ 	.byte	0x01, 0x35
	.zero		2


	//----- nvinfo : EIATTR_PARAM_CBANK
	.align		4
        /*000c*/ 	.byte	0x04, 0x0a
        /*000e*/ 	.short	(.L_3061 - .L_3060)
	.align		4
.L_3060:
        /*0010*/ 	.word	index@(.nv.constant0._ZN2at6native27unrolled_elementwise_kernelIZZZNS0_22reciprocal_kernel_cudaERNS_18TensorIteratorBaseEENKUlvE_clEvENKUlvE3_clEvEUlN3c104HalfEE_St5arrayIPcLm2EELi4E23TrivialOffsetCalculatorILi1EjESD_NS0_6memory12LoadWithCastILi1EEENSE_13StoreWithCastILi1EEEEEviT_T0_T2_T3_T4_T5_)
        /*0014*/ 	.short	0x0160
        /*0016*/ 	.short	0x002c


	//----- nvinfo : EIATTR_CBANK_PARAM_SIZE
	.align		4
.L_3061:
        /*0018*/ 	.byte	0x03, 0x19
        /*001a*/ 	.short	0x002c


	//----- nvinfo : EIATTR_KPARAM_INFO
	.align		4
        /*001c*/ 	.byte	0x04, 0x17
        /*001e*/ 	.short	(.L_3063 - .L_3062)
.L_3062:
        /*0020*/ 	.word	0x00000000
        /*0024*/ 	.short	0x0006
        /*0026*/ 	.short	0x0024
        /*0028*/ 	.byte	0x00, 0xf0, 0x21, 0x00


	//----- nvinfo : EIATTR_KPARAM_INFO
	.align		4
.L_3063:
        /*002c*/ 	.byte	0x04, 0x17
        /*002e*/ 	.short	(.L_3065 - .L_3064)
.L_3064:
        /*0030*/ 	.word	0x00000000
        /*0034*/ 	.short	0x0005
        /*0036*/ 	.short	0x001c
        /*0038*/ 	.byte	0x00, 0xf0, 0x21, 0x00


	//----- nvinfo : EIATTR_KPARAM_INFO
	.align		4
.L_3065:
        /*003c*/ 	.byte	0x04, 0x17
        /*003e*/ 	.short	(.L_3067 - .L_3066)
.L_3066:
        /*0040*/ 	.word	0x00000000
        /*0044*/ 	.short	0x0004
        /*0046*/ 	.short	0x0019
        /*0048*/ 	.byte	0x00, 0xf0, 0x05, 0x00


	//----- nvinfo : EIATTR_KPARAM_INFO
	.align		4
.L_3067:
        /*004c*/ 	.byte	0x04, 0x17
        /*004e*/ 	.short	(.L_3069 - .L_3068)
.L_3068:
        /*0050*/ 	.word	0x00000000
        /*0054*/ 	.short	0x0003
        /*0056*/ 	.short	0x0018
        /*0058*/ 	.byte	0x00, 0xf0, 0x05, 0x00


	//----- nvinfo : EIATTR_KPARAM_INFO
	.align		4
.L_3069:
        /*005c*/ 	.byte	0x04, 0x17
        /*005e*/ 	.short	(.L_3071 - .L_3070)
.L_3070:
        /*0060*/ 	.word	0x00000000
        /*0064*/ 	.short	0x0002
        /*0066*/ 	.short	0x0008
        /*0068*/ 	.byte	0x00, 0xf0, 0x41, 0x00


	//----- nvinfo : EIATTR_KPARAM_INFO
	.align		4
.L_3071:
        /*006c*/ 	.byte	0x04, 0x17
        /*006e*/ 	.short	(.L_3073 - .L_3072)
.L_3072:
        /*0070*/ 	.word	0x00000000
        /*0074*/ 	.short	0x0001
        /*0076*/ 	.short	0x0004
        /*0078*/ 	.byte	0x00, 0xf0, 0x05, 0x00


	//----- nvinfo : EIATTR_KPARAM_INFO
	.align		4
.L_3073:
        /*007c*/ 	.byte	0x04, 0x17
        /*007e*/ 	.short	(.L_3075 - .L_3074)
.L_3074:
        /*0080*/ 	.word	0x00000000
        /*0084*/ 	.short	0x0000
        /*0086*/ 	.short	0x0000
        /*0088*/ 	.byte	0x00, 0xf0, 0x11, 0x00


	//----- nvinfo : EIATTR_MAXREG_COUNT
	.align		4
.L_3075:
        /*008c*/ 	.byte	0x03, 0x1b
        /*008e*/ 	.short	0x00ff


	//----- nvinfo : EIATTR_EXTERNS
	.align		4
        /*0090*/ 	.byte	0x04, 0x0f
        /*0092*/ 	.short	(.L_3077 - .L_3076)


	//   ....[0]....
	.align		4
.L_3076:
        /*0094*/ 	.word	index@(__assertfail)


	//----- nvinfo : EIATTR_MERCURY_ISA_VERSION
	.align		4
.L_3077:
        /*0098*/ 	.byte	0x03, 0x5f
        /*009a*/ 	.short	0x0000


	//----- nvinfo : EIATTR_SYSCALL_OFFSETS
	.align		4
        /*009c*/ 	.byte	0x04, 0x46
        /*009e*/ 	.short	(.L_3079 - .L_3078)


	//   ....[0]....
.L_3078:
        /*00a0*/ 	.word	0x00001070


	//   ....[1]....
        /*00a4*/ 	.word	0x00002140


	//   ....[2]....
        /*00a8*/ 	.word	0x00003220


	//   ....[3]....
        /*00ac*/ 	.word	0x000042d0


	//   ....[4]....
        /*00b0*/ 	.word	0x000055b0


	//   ....[5]....
        /*00b4*/ 	.word	0x000065e0


	//   ....[6]....
        /*00b8*/ 	.word	0x000075d0


	//   ....[7]....
        /*00bc*/ 	.word	0x000085c0


	//----- nvinfo : EIATTR_EXIT_INSTR_OFFSETS
	.align		4
.L_3079:
        /*00c0*/ 	.byte	0x04, 0x1c
        /*00c2*/ 	.short	(.L_3081 - .L_3080)


	//   ....[0]....
.L_3080:
        /*00c4*/ 	.word	0x00007690


	//   ....[1]....
        /*00c8*/ 	.word	0x000077c0


	//   ....[2]....
        /*00cc*/ 	.word	0x00007800


	//   ....[3]....
        /*00d0*/ 	.word	0x000078a0


	//   ....[4]....
        /*00d4*/ 	.word	0x000078e0


	//   ....[5]....
        /*00d8*/ 	.word	0x00007920


	//   ....[6]....
        /*00dc*/ 	.word	0x000079b0


	//   ....[7]....
        /*00e0*/ 	.word	0x000079d0


	//   ....[8]....
        /*00e4*/ 	.word	0x00007a70


	//   ....[9]....
        /*00e8*/ 	.word	0x00007ac0


	//   ....[10]....
        /*00ec*/ 	.word	0x00007b10


	//   ....[11]....
        /*00f0*/ 	.word	0x00007be0


	//   ....[12]....
        /*00f4*/ 	.word	0x00007c40


	//   ....[13]....
        /*00f8*/ 	.word	0x00007dd0


	//   ....[14]....
        /*00fc*/ 	.word	0x00007f30


	//   ....[15]....
        /*0100*/ 	.word	0x00007f70


	//   ....[16]....
        /*0104*/ 	.word	0x00008030


	//   ....[17]....
        /*0108*/ 	.word	0x000081b0


	//   ....[18]....
        /*010c*/ 	.word	0x00008330


	//   ....[19]....
        /*0110*/ 	.word	0x00008490


	//   ....[20]....
        /*0114*/ 	.word	0x000085d0


	//   ....[21]....
        /*0118*/ 	.word	0x00008610


	//   ....[22]....
        /*011c*/ 	.word	0x00008650


	//----- nvinfo : EIATTR_MAX_THREADS
	.align		4
.L_3081:
        /*0120*/ 	.byte	0x04, 0x05
        /*0122*/ 	.short	(.L_3083 - .L_3082)
.L_3082:
        /*0124*/ 	.word	0x00000080
        /*0128*/ 	.word	0x00000001
        /*012c*/ 	.word	0x00000001


	//----- nvinfo : EIATTR_CRS_STACK_SIZE
	.align		4
.L_3083:
        /*0130*/ 	.byte	0x04, 0x1e
        /*0132*/ 	.short	(.L_3085 - .L_3084)
.L_3084:
        /*0134*/ 	.word	0x00000000
.L_3085:


//--------------------- .nv.info._ZN2at6native18elementwise_kernelILi128ELi4EZNS0_22gpu_kernel_impl_nocastIZZZNS0_22reciprocal_kernel_cudaERNS_18TensorIteratorBaseEENKUlvE_clEvENKUlvE3_clEvEUlN3c104HalfEE_EEvS4_RKT_EUliE_EEviT1_ --------------------------
	.section	.nv.info._ZN2at6native18elementwise_kernelILi128ELi4EZNS0_22gpu_kernel_impl_nocastIZZZNS0_22reciprocal_kernel_cudaERNS_18TensorIteratorBaseEENKUlvE_clEvENKUlvE3_clEvEUlN3c104HalfEE_EEvS4_RKT_EUliE_EEviT1_,"",@"SHT_CUDA_INFO"
	.sectionflags	@""
	.align	4


	//----- nvinfo : EIATTR_CUDA_API_VERSION
	.align		4
        /*0000*/ 	.byte	0x04, 0x37
        /*0002*/ 	.short	(.L_3087 - .L_3086)
.L_3086:
        /*0004*/ 	.word	0x00000082


	//----- nvinfo : EIATTR_SW2861232_WAR
	.align		4
.L_3087:
        /*0008*/ 	.byte	0x01, 0x35
	.zero		2


	//----- nvinfo : EIATTR_PARAM_CBANK
	.align		4
        /*000c*/ 	.byte	0x04, 0x0a
        /*000e*/ 	.short	(.L_3089 - .L_3088)
	.align		4
.L_3088:
        /*0010*/ 	.word	index@(.nv.constant0._ZN2at6native18elementwise_kernelILi128ELi4EZNS0_22gpu_kernel_impl_nocastIZZZNS0_22reciprocal_kernel_cudaERNS_18TensorIteratorBaseEENKUlvE_clEvENKUlvE3_clEvEUlN3c104HalfEE_EEvS4_RKT_EUliE_EEviT1_)
        /*0014*/ 	.short	0x0160
        /*0016*/ 	.short	0x0220


	//----- nvinfo : EIATTR_CBANK_PARAM_SIZE
	.align		4
.L_3089:
        /*0018*/ 	.byte	0x03, 0x19
        /*001a*/ 	.short	0x0220


	//----- nvinfo : EIATTR_KPARAM_INFO
	.align		4
        /*001c*/ 	.byte	0x04, 0x17
        /*001e*/ 	.short	(.L_3091 - .L_3090)
.L_3090:
        /*0020*/ 	.word	0x00000000
        /*0024*/ 	.short	0x0001
        /*0026*/ 	.short	0x0008
        /*0028*/ 	.byte	0x00, 0xf0, 0x61, 0x08


	//----- nvinfo : EIATTR_KPARAM_INFO
	.align		4
.L_3091:
        /*002c*/ 	.byte	0x04, 0x17
        /*002e*/ 	.short	(.L_3093 - .L_3092)
.L_3092:
        /*0030*/ 	.word	0x00000000
        /*0034*/ 	.short	0x0000
        /*0036*/ 	.short	0x0000
        /*0038*/ 	.byte	0x00, 0xf0, 0x11, 0x00


	//----- nvinfo : EIATTR_MAXREG_COUNT
	.align		4
.L_3093:
        /*003c*/ 	.byte	0x03, 0x1b
        /*003e*/ 	.short	0x0080


	//----- nvinfo : EIATTR_MERCURY_ISA_VERSION
	.align		4
        /*0040*/ 	.byte	0x03, 0x5f
        /*0042*/ 	.short	0x0000


	//----- nvinfo : EIATTR_EXIT_INSTR_OFFSETS
	.align		4
        /*0044*/ 	.byte	0x04, 0x1c
        /*0046*/ 	.short	(.L_3095 - .L_3094)


	//   ....[0]....
.L_3094:
        /*0048*/ 	.word	0x00002da0


	//   ....[1]....
        /*004c*/ 	.word	0x00003c80


	//----- nvinfo : EIATTR_MAX_THREADS
	.align		4
.L_3095:
        /*0050*/ 	.byte	0x04, 0x05
        /*0052*/ 	.short	(.L_3097 - .L_3096)
.L_3096:
        /*0054*/ 	.word	0x00000080
        /*0058*/ 	.word	0x00000001
        /*005c*/ 	.word	0x00000001


	//----- nvinfo : EIATTR_CRS_STACK_SIZE
	.align		4
.L_3097:
        /*0060*/ 	.byte	0x04, 0x1e
        /*0062*/ 	.short	(.L_3099 - .L_3098)
.L_3098:
        /*0064*/ 	.word	0x00000000
.L_3099:


//--------------------- .nv.info._ZN2at6native27unrolled_elementwise_kernelIZZZNS0_22reciprocal_kernel_cudaERNS_18TensorIteratorBaseEENKUlvE_clEvENKUlvE3_clEvEUlN3c104HalfEE_St5arrayIPcLm2EELi4E23TrivialOffsetCalculatorILi1EjESD_NS0_6memory15LoadWithoutCastENSE_16StoreWithoutCastEEEviT_T0_T2_T3_T4_T5_ --------------------------
	.section	.nv.info._ZN2at6native27unrolled_elementwise_kernelIZZZNS0_22reciprocal_kernel_cudaERNS_18TensorIteratorBaseEENKUlvE_clEvENKUlvE3_clEvEUlN3c104HalfEE_St5arrayIPcLm2EELi4E23TrivialOffsetCalculatorILi1EjESD_NS0_6memory15LoadWithoutCastENSE_16StoreWithoutCastEEEviT_T0_T2_T3_T4_T5_,"",@"SHT_CUDA_INFO"
	.sectionflags	@""
	.align	4


	//----- nvinfo : EIATTR_CUDA_API_VERSION
	.align		4
        /*0000*/ 	.byte	0x04, 0x37
        /*0002*/ 	.short	(.L_3101 - .L_3100)
.L_3100:
        /*0004*/ 	.word	0x00000082


	//----- nvinfo : EIATTR_SW2861232_WAR
	.align		4
.L_3101:
        /*0008*/ 	.byte	0x01, 0x35
	.zero		2


	//----- nvinfo : EIATTR_PARAM_CBANK
	.align		4
        /*000c*/ 	.byte	0x04, 0x0a
        /*000e*/ 	.short	(.L_3103 - .L_3102)
	.align		4
.L_3102:
        /*0010*/ 	.word	index@(.nv.constant0._ZN2at6native27unrolled_elementwise_kernelIZZZNS0_22reciprocal_kernel_cudaERNS_18TensorIteratorBaseEENKUlvE_clEvENKUlvE3_clEvEUlN3c104HalfEE_St5arrayIPcLm2EELi4E23TrivialOffsetCalculatorILi1EjESD_NS0_6memory15LoadWithoutCastENSE_16StoreWithoutCastEEEviT_T0_T2_T3_T4_T5_)
        /*0014*/ 	.short	0x0160
        /*0016*/ 	.short	0x001c


	//----- nvinfo : EIATTR_CBANK_PARAM_SIZE
	.align		4
.L_3103:
        /*0018*/ 	.byte	0x03, 0x19
        /*001a*/ 	.short	0x001c


	//----- nvinfo : EIATTR_KPARAM_INFO
	.align		4
        /*001c*/ 	.byte	0x04, 0x17
        /*001e*/ 	.short	(.L_3105 - .L_3104)
.L_3104:
        /*0020*/ 	.word	0x00000000
        /*0024*/ 	.short	0x0006
        /*0026*/ 	.short	0x001b
        /*0028*/ 	.byte	0x00, 0xf0, 0x05, 0x00


	//----- nvinfo : EIATTR_KPARAM_INFO
	.align		4
.L_3105:
        /*002c*/ 	.byte	0x04, 0x17
        /*002e*/ 	.short	(.L_3107 - .L_3106)
.L_3106:
        /*0030*/ 	.word	0x00000000
        /*0034*/ 	.short	0x0005
        /*0036*/ 	.short	0x001a
        /*0038*/ 	.byte	0x00, 0xf0, 0x05, 0x00


	//----- nvinfo : EIATTR_KPARAM_INFO
	.align		4
.L_3107:
        /*003c*/ 	.byte	0x04, 0x17
        /*003e*/ 	.short	(.L_3109 - .L_3108)
.L_3108:
        /*0040*/ 	.word	0x00000000
        /*0044*/ 	.short	0x0004
        /*0046*/ 	.short	0x0019
        /*0048*/ 	.byte	0x00, 0xf0, 0x05, 0x00


	//----- nvinfo : EIATTR_KPARAM_INFO
	.align		4
.L_3109:
        /*004c*/ 	.byte	0x04, 0x17
        /*004e*/ 	.short	(.L_3111 - .L_3110)
.L_3110:
        /*0050*/ 	.word	0x00000000
        /*0054*/ 	.short	0x0003
        /*0056*/ 	.short	0x0018
        /*0058*/ 	.byte	0x00, 0xf0, 0x05, 0x00


	//----- nvinfo : EIATTR_KPARAM_INFO
	.align		4
.L_3111:
        /*005c*/ 	.byte	0x04, 0x17
        /*005e*/ 	.short	(.L_3113 - .L_3112)
.L_3112:
        /*0060*/ 	.word	0x00000000
        /*0064*/ 	.short	0x0002
        /*0066*/ 	.short	0x0008
        /*0068*/ 	.byte	0x00, 0xf0, 0x41, 0x00


	//----- nvinfo : EIATTR_KPARAM_INFO
	.align		4
.L_3113:
        /*006c*/ 	.byte	0x04, 0x17
        /*006e*/ 	.short	(.L_3115 - .L_3114)
.L_3114:
        /*0070*/ 	.word	0x00000000
        /*0074*/ 	.short	0x0001
        /*0076*/ 	.short	0x0004
        /*0078*/ 	.byte	0x00, 0xf0, 0x05, 0x00


	//----- nvinfo : EIATTR_KPARAM_INFO
	.align		4
.L_3115:
        /*007c*/ 	.byte	0x04, 0x17
        /*007e*/ 	.short	(.L_3117 - .L_3116)
.L_3116:
        /*0080*/ 	.word	0x00000000
        /*0084*/ 	.short	0x0000
        /*0086*/ 	.short	0x0000
        /*0088*/ 	.byte	0x00, 0xf0, 0x11, 0x00


	//----- nvinfo : EIATTR_MAXREG_COUNT
	.align		4
.L_3117:
        /*008c*/ 	.byte	0x03, 0x1b
        /*008e*/ 	.short	0x00ff


	//----- nvinfo : EIATTR_MERCURY_ISA_VERSION
	.align		4
        /*0090*/ 	.byte	0x03, 0x5f
        /*0092*/ 	.short	0x0000


	//----- nvinfo : EIATTR_EXIT_INSTR_OFFSETS
	.align		4
        /*0094*/ 	.byte	0x04, 0x1c
        /*0096*/ 	.short	(.L_3119 - .L_3118)


	//   ....[0]....
.L_3118:
        /*0098*/ 	.word	0x000004e0


	//   ....[1]....
        /*009c*/ 	.word	0x00000540


	//----- nvinfo : EIATTR_MAX_THREADS
	.align		4
.L_3119:
        /*00a0*/ 	.byte	0x04, 0x05
        /*00a2*/ 	.short	(.L_3121 - .L_3120)
.L_3120:
        /*00a4*/ 	.word	0x00000080
        /*00a8*/ 	.word	0x00000001
        /*00ac*/ 	.word	0x00000001


	//----- nvinfo : EIATTR_CRS_STACK_SIZE
	.align		4
.L_3121:
        /*00b0*/ 	.byte	0x04, 0x1e
        /*00b2*/ 	.short	(.L_3123 - .L_3122)
.L_3122:
        /*00b4*/ 	.word	0x00000000
.L_3123:


//--------------------- .nv.info._ZN2at6native29vectorized_elementwise_kernelILi2EZZZNS0_22reciprocal_kernel_cudaERNS_18TensorIteratorBaseEENKUlvE_clEvENKUlvE3_clEvEUlN3c104HalfEE_St5arrayIPcLm2EEEEviT0_T1_ --------------------------
	.section	.nv.info._ZN2at6native29vectorized_elementwise_kernelILi2EZZZNS0_22reciprocal_kernel_cudaERNS_18TensorIteratorBaseEENKUlvE_clEvENKUlvE3_clEvEUlN3c104HalfEE_St5arrayIPcLm2EEEEviT0_T1_,"",@"SHT_CUDA_INFO"
	.sectionflags	@""
	.align	4


	//----- nvinfo : EIATTR_CUDA_API_VERSION
	.align		4
        /*0000*/ 	.byte	0x04, 0x37
        /*0002*/ 	.short	(.L_3125 - .L_3124)
.L_3124:
        /*0004*/ 	.word	0x00000082


	//----- nvinfo : EIATTR_SW2861232_WAR
	.align		4
.L_3125:
        /*0008*/ 	.byte	0x01, 0x35
	.zero		2


	//----- nvinfo : EIATTR_PARAM_CBANK
	.align		4
        /*000c*/ 	.byte	0x04, 0x0a
        /*000e*/ 	.short	(.L_3127 - .L_3126)
	.align		4
.L_3126:
        /*0010*/ 	.word	index@(.nv.constant0._ZN2at6native29vectorized_elementwise_kernelILi2EZZZNS0_22reciprocal_kernel_cudaERNS_18TensorIteratorBaseEENKUlvE_clEvENKUlvE3_clEvEUlN3c104HalfEE_St5arrayIPcLm2EEEEviT0_T1_)
        /*0014*/ 	.short	0x0160
        /*0016*/ 	.short	0x0018


	//----- nvinfo : EIATTR_CBANK_PARAM_SIZE
	.align		4
.L_3127:
        /*0018*/ 	.byte	0x03, 0x19
        /*001a*/ 	.short	0x0018


	//----- nvinfo : EIATTR_KPARAM_INFO
	.align		4
        /*001c*/ 	.byte	0x04, 0x17
        /*001e*/ 	.short	(.L_3129 - .L_3128)
.L_3128:
        /*0020*/ 	.word	0x00000000
        /*0024*/ 	.short	0x0002
        /*0026*/ 	.short	0x0008
        /*0028*/ 	.byte	0x00, 0xf0, 0x41, 0x00


	//----- nvinfo : EIATTR_KPARAM_INFO
	.align		4
.L_3129:
        /*002c*/ 	.byte	0x04, 0x17
        /*002e*/ 	.short	(.L_3131 - .L_3130)
.L_3130:
        /*0030*/ 	.word	0x00000000
        /*0034*/ 	.short	0x0001
        /*0036*/ 	.short	0x0004
        /*0038*/ 	.byte	0x00, 0xf0, 0x05, 0x00


	//----- nvinfo : EIATTR_KPARAM_INFO
	.align		4
.L_3131:
        /*003c*/ 	.byte	0x04, 0x17
        /*003e*/ 	.short	(.L_3133 - .L_3132)
.L_3132:
        /*0040*/ 	.word	0x00000000
        /*0044*/ 	.short	0x0000
        /*0046*/ 	.short	0x0000
        /*0048*/ 	.byte	0x00, 0xf0, 0x11, 0x00


	//----- nvinfo : EIATTR_MAXREG_COUNT
	.align		4
.L_3133:
        /*004c*/ 	.byte	0x03, 0x1b
        /*004e*/ 	.short	0x00ff


	//----- nvinfo : EIATTR_MERCURY_ISA_VERSION
	.align		4
        /*0050*/ 	.byte	0x03, 0x5f
        /*0052*/ 	.short	0x0000


	//----- nvinfo : EIATTR_EXIT_INSTR_OFFSETS
	.align		4
        /*0054*/ 	.byte	0x04, 0x1c
        /*0056*/ 	.short	(.L_3135 - .L_3134)


	//   ....[0]....
.L_3134:
        /*0058*/ 	.word	0x00000310


	//   ....[1]....
        /*005c*/ 	.word	0x00000d10


	//   ....[2]....
        /*0060*/ 	.word	0x00000d60


	//----- nvinfo : EIATTR_MAX_THREADS
	.align		4
.L_3135:
        /*0064*/ 	.byte	0x04, 0x05
        /*0066*/ 	.short	(.L_3137 - .L_3136)
.L_3136:
        /*0068*/ 	.word	0x00000080
        /*006c*/ 	.word	0x00000001
        /*0070*/ 	.word	0x00000001


	//----- nvinfo : EIATTR_CRS_STACK_SIZE
	.align		4
.L_3137:
        /*0074*/ 	.byte	0x04, 0x1e
        /*0076*/ 	.short	(.L_3139 - .L_3138)
.L_3138:
        /*0078*/ 	.word	0x00000000
.L_3139:


//--------------------- .nv.info._ZN2at6native29vectorized_elementwise_kernelILi4EZZZNS0_22reciprocal_kernel_cudaERNS_18TensorIteratorBaseEENKUlvE_clEvENKUlvE3_clEvEUlN3c104HalfEE_St5arrayIPcLm2EEEEviT0_T1_ --------------------------
	.section	.nv.info._ZN2at6native29vectorized_elementwise_kernelILi4EZZZNS0_22reciprocal_kernel_cudaERNS_18TensorIteratorBaseEENKUlvE_clEvENKUlvE3_clEvEUlN3c104HalfEE_St5arrayIPcLm2EEEEviT0_T1_,"",@"SHT_CUDA_INFO"
	.sectionflags	@""
	.align	4


	//----- nvinfo : EIATTR_CUDA_API_VERSION
	.align		4
        /*0000*/ 	.byte	0x04, 0x37
        /*0002*/ 	.short	(.L_3141 - .L_3140)
.L_3140:
        /*0004*/ 	.word	0x00000082


	//----- nvinfo : EIATTR_SW2861232_WAR
	.align		4
.L_3141:
        /*0008*/ 	.byte	0x01, 0x35
	.zero		2


	//----- nvinfo : EIATTR_PARAM_CBANK
	.align		4
        /*000c*/ 	.byte	0x04, 0x0a
        /*000e*/ 	.short	(.L_3143 - .L_3142)
	.align		4
.L_3142:
        /*0010*/ 	.word	index@(.nv.constant0._ZN2at6native29vectorized_elementwise_kernelILi4EZZZNS0_22reciprocal_kernel_cudaERNS_18TensorIteratorBaseEENKUlvE_clEvENKUlvE3_clEvEUlN3c104HalfEE_St5arrayIPcLm2EEEEviT0_T1_)
        /*0014*/ 	.short	0x0160
        /*0016*/ 	.short	0x0018


	//----- nvinfo : EIATTR_CBANK_PARAM_SIZE
	.align		4
.L_3143:
        /*0018*/ 	.byte	0x03, 0x19
        /*001a*/ 	.short	0x0018


	//----- nvinfo : EIATTR_KPARAM_INFO
	.align		4
        /*001c*/ 	.byte	0x04, 0x17
        /*001e*/ 	.short	(.L_3145 - .L_3144)
.L_3144:
        /*0020*/ 	.word	0x00000000
        /*0024*/ 	.short	0x0002
        /*0026*/ 	.short	0x0008
        /*0028*/ 	.byte	0x00, 0xf0, 0x41, 0x00


	//----- nvinfo : EIATTR_KPARAM_INFO
	.align		4
.L_3145:
        /*002c*/ 	.byte	0x04, 0x17
        /*002e*/ 	.short	(.L_3147 - .L_3146)
.L_3146:
        /*0030*/ 	.word	0x00000000
        /*0034*/ 	.short	0x0001
        /*0036*/ 	.short	0x0004
        /*0038*/ 	.byte	0x00, 0xf0, 0x05, 0x00


	//----- nvinfo : EIATTR_KPARAM_INFO
	.align		4
.L_3147:
        /*003c*/ 	.byte	0x04, 0x17
        /*003e*/ 	.short	(.L_3149 - .L_3148)
.L_3148:
        /*0040*/ 	.word	0x00000000
        /*0044*/ 	.short	0x0000
        /*0046*/ 	.short	0x0000
        /*0048*/ 	.byte	0x00, 0xf0, 0x11, 0x00


	//----- nvinfo : EIATTR_MAXREG_COUNT
	.align		4
.L_3149:
        /*004c*/ 	.byte	0x03, 0x1b
        /*004e*/ 	.short	0x00ff


	//----- nvinfo : EIATTR_MERCURY_ISA_VERSION
	.align		4
        /*0050*/ 	.byte	0x03, 0x5f
        /*0052*/ 	.short	0x0000


	//----- nvinfo : EIATTR_EXIT_INSTR_OFFSETS
	.align		4
        /*0054*/ 	.byte	0x04, 0x1c
        /*0056*/ 	.short	(.L_3151 - .L_3150)


	//   ....[0]....
.L_3150:
        /*0058*/ 	.word	0x000002d0


	//   ....[1]....
        /*005c*/ 	.word	0x00000cd0


	//   ....[2]....
        /*0060*/ 	.word	0x00000d20


	//----- nvinfo : EIATTR_MAX_THREADS
	.align		4
.L_3151:
        /*0064*/ 	.byte	0x04, 0x05
        /*0066*/ 	.short	(.L_3153 - .L_3152)
.L_3152:
        /*0068*/ 	.word	0x00000080
        /*006c*/ 	.word	0x00000001
        /*0070*/ 	.word	0x00000001


	//----- nvinfo : EIATTR_CRS_STACK_SIZE
	.align		4
.L_3153:
        /*0074*/ 	.byte	0x04, 0x1e
        /*0076*/ 	.short	(.L_3155 - .L_3154)
.L_3154:
        /*0078*/ 	.word	0x00000000
.L_3155:


//--------------------- .nv.info._ZN2at6native29vectorized_elementwise_kernelILi8EZZZNS0_22reciprocal_kernel_cudaERNS_18TensorIteratorBaseEENKUlvE_clEvENKUlvE3_clEvEUlN3c104HalfEE_St5arrayIPcLm2EEEEviT0_T1_ --------------------------
	.section	.nv.info._ZN2at6native29vectorized_elementwise_kernelILi8EZZZNS0_22reciprocal_kernel_cudaERNS_18TensorIteratorBaseEENKUlvE_clEvENKUlvE3_clEvEUlN3c104HalfEE_St5arrayIPcLm2EEEEviT0_T1_,"",@"SHT_CUDA_INFO"
	.sectionflags	@""
	.align	4


	//----- nvinfo : EIATTR_CUDA_API_VERSION
	.align		4
        /*0000*/ 	.byte	0x04, 0x37
        /*0002*/ 	.short	(.L_3157 - .L_3156)
.L_3156:
        /*0004*/ 	.word	0x00000082


	//----- nvinfo : EIATTR_SW2861232_WAR
	.align		4
.L_3157:
        /*0008*/ 	.byte	0x01, 0x35
	.zero		2


	//----- nvinfo : EIATTR_PARAM_CBANK
	.align		4
        /*000c*/ 	.byte	0x04, 0x0a
        /*000e*/ 	.short	(.L_3159 - .L_3158)
	.align		4
.L_3158:
        /*0010*/ 	.word	index@(.nv.constant0._ZN2at6native29vectorized_elementwise_kernelILi8EZZZNS0_22reciprocal_kernel_cudaERNS_18TensorIteratorBaseEENKUlvE_clEvENKUlvE3_clEvEUlN3c104HalfEE_St5arrayIPcLm2EEEEviT0_T1_)
        /*0014*/ 	.short	0x0160
        /*0016*/ 	.short	0x0018


	//----- nvinfo : EIATTR_CBANK_PARAM_SIZE
	.align		4
.L_3159:
        /*0018*/ 	.byte	0x03, 0x19
        /*001a*/ 	.short	0x0018


	//----- nvinfo : EIATTR_KPARAM_INFO
	.align		4
        /*001c*/ 	.byte	0x04, 0x17
        /*001e*/ 	.short	(.L_3161 - .L_3160)
.L_3160:
        /*0020*/ 	.word	0x00000000
        /*0024*/ 	.short	0x0002
        /*0026*/ 	.short	0x0008
        /*0028*/ 	.byte	0x00, 0xf0, 0x41, 0x00


	//----- nvinfo : EIATTR_KPARAM_INFO
	.align		4
.L_3161:
        /*002c*/ 	.byte	0x04, 0x17
        /*002e*/ 	.short	(.L_3163 - .L_3162)
.L_3162:
        /*0030*/ 	.word	0x00000000
        /*0034*/ 	.short	0x0001
        /*0036*/ 	.short	0x0004
        /*0038*/ 	.byte	0x00, 0xf0, 0x05, 0x00


	//----- nvinfo : EIATTR_KPARAM_INFO
	.align		4
.L_3163:
        /*003c*/ 	.byte	0x04, 0x17
        /*003e*/ 	.short	(.L_3165 - .L_3164)
.L_3164:
        /*0040*/ 	.word	0x00000000
        /*0044*/ 	.short	0x0000
        /*0046*/ 	.short	0x0000
        /*0048*/ 	.byte	0x00, 0xf0, 0x11, 0x00


	//----- nvinfo : EIATTR_MAXREG_COUNT
	.align		4
.L_3165:
        /*004c*/ 	.byte	0x03, 0x1b
        /*004e*/ 	.short	0x00ff


	//----- nvinfo : EIATTR_MERCURY_ISA_VERSION
	.align		4
        /*0050*/ 	.byte	0x03, 0x5f
        /*0052*/ 	.short	0x0000


	//----- nvinfo : EIATTR_EXIT_INSTR_OFFSETS
	.align		4
        /*0054*/ 	.byte	0x04, 0x1c
        /*0056*/ 	.short	(.L_3167 - .L_3166)


	//   ....[0]....
.L_3166:
        /*0058*/ 	.word	0x00000010


	//----- nvinfo : EIATTR_MAX_THREADS
	.align		4
.L_3167:
        /*005c*/ 	.byte	0x04, 0x05
        /*005e*/ 	.short	(.L_3169 - .L_3168)
.L_3168:
        /*0060*/ 	.word	0x00000080
        /*0064*/ 	.word	0x00000001
        /*0068*/ 	.word	0x00000001
.L_3169:


//--------------------- .nv.info._ZN2at6native18elementwise_kernelILi128ELi4EZNS0_15gpu_kernel_implIZZZNS0_22reciprocal_kernel_cudaERNS_18TensorIteratorBaseEENKUlvE_clEvENKUlvE2_clEvEUlN3c107complexIfEEE_EEvS4_RKT_EUliE_EEviT1_ --------------------------
	.section	.nv.info._ZN2at6native18elementwise_kernelILi128ELi4EZNS0_15gpu_kernel_implIZZZNS0_22reciprocal_kernel_cudaERNS_18TensorIteratorBaseEENKUlvE_clEvENKUlvE2_clEvEUlN3c107complexIfEEE_EEvS4_RKT_EUliE_EEviT1_,"",@"SHT_CUDA_INFO"
	.sectionflags	@""
	.align	4


	//----- nvinfo : EIATTR_CUDA_API_VERSION
	.align		4
        /*0000*/ 	.byte	0x04, 0x37
        /*0002*/ 	.short	(.L_3171 - .L_3170)
.L_3170:
        /*0004*/ 	.word	0x00000082


	//----- nvinfo : EIATTR_SW2861232_WAR
	.align		4
.L_3171:
        /*0008*/ 	.byte	0x01, 0x35
	.zero		2


	//----- nvinfo : EIATTR_PARAM_CBANK
	.align		4
        /*000c*/ 	.byte	0x04, 0x0a
        /*000e*/ 	.short	(.L_3173 - .L_3172)
	.align		4
.L_3172:
        /*0010*/ 	.word	index@(.nv.constant0._ZN2at6native18elementwise_kernelILi128ELi4EZNS0_15gpu_kernel_implIZZZNS0_22reciprocal_kernel_cudaERNS_18TensorIteratorBaseEENKUlvE_clEvENKUlvE2_clEvEUlN3c107complexIfEEE_EEvS4_RKT_EUliE_EEviT1_)
        /*0014*/ 	.short	0x0160
        /*0016*/ 	.short	0x0220


	//----- nvinfo : EIATTR_CBANK_PARAM_SIZE
	.align		4
.L_3173:
        /*0018*/ 	.byte	0x03, 0x19
        /*001a*/ 	.short	0x0220


	//----- nvinfo : EIATTR_KPARAM_INFO
	.align		4
        /*001c*/ 	.byte	0x04, 0x17
        /*001e*/ 	.short	(.L_3175 - .L_3174)
.L_3174:
        /*0020*/ 	.word	0x00000000
        /*0024*/ 	.short	0x0001
        /*0026*/ 	.short	0x0008
        /*0028*/ 	.byte	0x00, 0xf0, 0x61, 0x08


	//----- nvinfo : EIATTR_KPARAM_INFO
	.align		4
.L_3175:
        /*002c*/ 	.byte	0x04, 0x17
        /*002e*/ 	.short	(.L_3177 - .L_3176)
.L_3176:
        /*0030*/ 	.word	0x00000000
        /*0034*/ 	.short	0x0000
        /*0036*/ 	.short	0x0000
        /*0038*/ 	.byte	0x00, 0xf0, 0x11, 0x00


	//----- nvinfo : EIATTR_MAXREG_COUNT
	.align		4
.L_3177:
        /*003c*/ 	.byte	0x03, 0x1b
        /*003e*/ 	.short	0x0080


	//----- nvinfo : EIATTR_EXTERNS
	.align		4
        /*0040*/ 	.byte	0x04, 0x0f
        /*0042*/ 	.short	(.L_3179 - .L_3178)


	//   ....[0]....
	.align		4
.L_3178:
        /*0044*/ 	.word	index@(__assertfail)


	//----- nvinfo : EIATTR_MERCURY_ISA_VERSION
	.align		4
.L_3179:
        /*0048*/ 	.byte	0x03, 0x5f
        /*004a*/ 	.short	0x0000


	//----- nvinfo : EIATTR_SYSCALL_OFFSETS
	.align		4
        /*004c*/ 	.byte	0x04, 0x46
        /*004e*/ 	.short	(.L_3181 - .L_3180)


	//   ....[0]....
.L_3180:
        /*0050*/ 	.word	0x00001d90


	//   ....[1]....
        /*0054*/ 	.word	0x00002fb0


	//   ....[2]....
        /*0058*/ 	.word	0x00004d90


	//   ....[3]....
        /*005c*/ 	.word	0x00005fb0


	//   ....[4]....
        /*0060*/ 	.word	0x00007d60


	//   ....[5]....
        /*0064*/ 	.word	0x00008f80


	//   ....[6]....
        /*0068*/ 	.word	0x0000ad40


	//   ....[7]....
        /*006c*/ 	.word	0x0000bf60


	//----- nvinfo : EIATTR_EXIT_INSTR_OFFSETS
	.align		4
.L_3181:
        /*0070*/ 	.byte	0x04, 0x1c
        /*0072*/ 	.short	(.L_3183 - .L_3182)


	//   ....[0]....
.L_3182:
        /*0074*/ 	.word	0x00009020


	//   ....[1]....
        /*0078*/ 	.word	0x0000b240


	//   ....[2]....
        /*007c*/ 	.word	0x0000b280


	//   ....[3]....
        /*0080*/ 	.word	0x0000b310


	//   ....[4]....
        /*0084*/ 	.word	0x0000b340


	//   ....[5]....
        /*0088*/ 	.word	0x0000b370


	//   ....[6]....
        /*008c*/ 	.word	0x0000b3f0


	//   ....[7]....
        /*0090*/ 	.word	0x0000b420


	//   ....[8]....
        /*0094*/ 	.word	0x0000b4a0


	//   ....[9]....
        /*0098*/ 	.word	0x0000b4d0


	//   ....[10]....
        /*009c*/ 	.word	0x0000b510


	//   ....[11]....
        /*00a0*/ 	.word	0x0000b5f0


	//   ....[12]....
        /*00a4*/ 	.word	0x0000b650


	//   ....[13]....
        /*00a8*/ 	.word	0x0000b7d0


	//   ....[14]....
        /*00ac*/ 	.word	0x0000b920


	//   ....[15]....
        /*00b0*/ 	.word	0x0000b950


	//   ....[16]....
        /*00b4*/ 	.word	0x0000ba00


	//   ....[17]....
        /*00b8*/ 	.word	0x0000bb70


	//   ....[18]....
        /*00bc*/ 	.word	0x0000bce0


	//   ....[19]....
        /*00c0*/ 	.word	0x0000be30


	//   ....[20]....
        /*00c4*/ 	.word	0x0000bf70


	//   ....[21]....
        /*00c8*/ 	.word	0x0000bfa0


	//   ....[22]....
        /*00cc*/ 	.word	0x0000bfd0


	//----- nvinfo : EIATTR_MAX_THREADS
	.align		4
.L_3183:
        /*00d0*/ 	.byte	0x04, 0x05
        /*00d2*/ 	.short	(.L_3185 - .L_3184)
.L_3184:
        /*00d4*/ 	.word	0x00000080
        /*00d8*/ 	.word	0x00000001
        /*00dc*/ 	.word	0x00000001


	//----- nvinfo : EIATTR_CRS_STACK_SIZE
	.align		4
.L_3185:
        /*00e0*/ 	.byte	0x04, 0x1e
        /*00e2*/ 	.short	(.L_3187 - .L_3186)
.L_3186:
        /*00e4*/ 	.word	0x00000000
.L_3187:


//--------------------- .nv.info._ZN2at6native27unrolled_elementwise_kernelIZZZNS0_22reciprocal_kernel_cudaERNS_18TensorIteratorBaseEENKUlvE_clEvENKUlvE2_clEvEUlN3c107complexIfEEE_St5arrayIPcLm2EELi4E23TrivialOffsetCalculatorILi1EjESE_NS0_6memory12LoadWithCastILi1EEENSF_13StoreWithCastILi1EEEEEviT_T0_T2_T3_T4_T5_ --------------------------
	.section	.nv.info._ZN2at6native27unrolled_elementwise_kernelIZZZNS0_22reciprocal_kernel_cudaERNS_18TensorIteratorBaseEENKUlvE_clEvENKUlvE2_clEvEUlN3c107complexIfEEE_St5arrayIPcLm2EELi4E23TrivialOffsetCalculatorILi1EjESE_NS0_6memory12LoadWithCastILi1EEENSF_13StoreWithCastILi1EEEEEviT_T0_T2_T3_T4_T5_,"",@"SHT_CUDA_INFO"
	.sectionflags	@""
	.align	4


	//----- nvinfo : EIATTR_CUDA_API_VERSION
	.align		4
        /*0000*/ 	.byte	0x04, 0x37
        /*0002*/ 	.short	(.L_3189 - .L_3188)
.L_3188:
        /*0004*/ 	.word	0x00000082


	//----- nvinfo : EIATTR_SW2861232_WAR
	.align		4
.L_3189:
        /*0008*/ 	.byte	0x01, 0x35
	.zero		2


	//----- nvinfo : EIATTR_PARAM_CBANK
	.align		4
        /*000c*/ 	.byte	0x04, 0x0a
        /*000e*/ 	.short	(.L_3191 - .L_3190)
	.align		4
.L_3190:
        /*0010*/ 	.word	index@(.nv.constant0._ZN2at6native27unrolled_elementwise_kernelIZZZNS0_22reciprocal_kernel_cudaERNS_18TensorIteratorBaseEENKUlvE_clEvENKUlvE2_clEvEUlN3c107complexIfEEE_St5arrayIPcLm2EELi4E23TrivialOffsetCalculatorILi1EjESE_NS0_6memory12LoadWithCastILi1EEENSF_13StoreWithCastILi1EEEEEviT_T0_T2_T3_T4_T5_)
        /*0014*/ 	.short	0x0160
        /*0016*/ 	.short	0x002c


	//----- nvinfo : EIATTR_CBANK_PARAM_SIZE
	.align		4
.L_3191:
        /*0018*/ 	.byte	0x03, 0x19
        /*001a*/ 	.short	0x002c


	//----- nvinfo : EIATTR_KPARAM_INFO
	.align		4
        /*001c*/ 	.byte	0x04, 0x17
        /*001e*/ 	.short	(.L_3193 - .L_3192)
.L_3192:
        /*0020*/ 	.word	0x00000000
        /*0024*/ 	.short	0x0006
        /*0026*/ 	.short	0x0024
        /*0028*/ 	.byte	0x00, 0xf0, 0x21, 0x00


	//----- nvinfo : EIATTR_KPARAM_INFO
	.align		4
.L_3193:
        /*002c*/ 	.byte	0x04, 0x17
        /*002e*/ 	.short	(.L_3195 - .L_3194)
.L_3194:
        /*0030*/ 	.word	0x00000000
        /*0034*/ 	.short	0x0005
        /*0036*/ 	.short	0x001c
        /*0038*/ 	.byte	0x00, 0xf0, 0x21, 0x00


	//----- nvinfo : EIATTR_KPARAM_INFO
	.align		4
.L_3195:
        /*003c*/ 	.byte	0x04, 0x17
        /*003e*/ 	.short	(.L_3197 - .L_3196)
.L_3196:
        /*0040*/ 	.word	0x00000000
        /*0044*/ 	.short	0x0004
        /*0046*/ 	.short	0x0019
        /*0048*/ 	.byte	0x00, 0xf0, 0x05, 0x00


	//----- nvinfo : EIATTR_KPARAM_INFO
	.align		4
.L_3197:
        /*004c*/ 	.byte	0x04, 0x17
        /*004e*/ 	.short	(.L_3199 - .L_3198)
.L_3198:
        /*0050*/ 	.word	0x00000000
        /*0054*/ 	.short	0x0003
        /*0056*/ 	.short	0x0018
        /*0058*/ 	.byte	0x00, 0xf0, 0x05, 0x00


	//----- nvinfo : EIATTR_KPARAM_INFO
	.align		4
.L_3199:
        /*005c*/ 	.byte	0x04, 0x17
        /*005e*/ 	.short	(.L_3201 - .L_3200)
.L_3200:
        /*0060*/ 	.word	0x00000000
        /*0064*/ 	.short	0x0002
        /*0066*/ 	.short	0x0008
        /*0068*/ 	.byte	0x00, 0xf0, 0x41, 0x00


	//----- nvinfo : EIATTR_KPARAM_INFO
	.align		4
.L_3201:
        /*006c*/ 	.byte	0x04, 0x17
        /*006e*/ 	.short	(.L_3203 - .L_3202)
.L_3202:
        /*0070*/ 	.word	0x00000000
        /*0074*/ 	.short	0x0001
        /*0076*/ 	.short	0x0004
        /*0078*/ 	.byte	0x00, 0xf0, 0x05, 0x00


	//----- nvinfo : EIATTR_KPARAM_INFO
	.align		4
.L_3203:
        /*007c*/ 	.byte	0x04, 0x17
        /*007e*/ 	.short	(.L_3205 - .L_3204)
.L_3204:
        /*0080*/ 	.word	0x00000000
        /*0084*/ 	.short	0x0000
        /*0086*/ 	.short	0x0000
        /*0088*/ 	.byte	0x00, 0xf0, 0x11, 0x00


	//----- nvinfo : EIATTR_MAXREG_COUNT
	.align		4
.L_3205:
        /*008c*/ 	.byte	0x03, 0x1b
        /*008e*/ 	.short	0x00ff


	//----- nvinfo : EIATTR_EXTERNS
	.align		4
        /*0090*/ 	.byte	0x04, 0x0f
        /*0092*/ 	.short	(.L_3207 - .L_3206)


	//   ....[0]....
	.align		4
.L_3206:
        /*0094*/ 	.word	index@(__assertfail)


	//----- nvinfo : EIATTR_MERCURY_ISA_VERSION
	.align		4
.L_3207:
        /*0098*/ 	.byte	0x03, 0x5f
        /*009a*/ 	.short	0x0000


	//----- nvinfo : EIATTR_SYSCALL_OFFSETS
	.align		4
        /*009c*/ 	.byte	0x04, 0x46
        /*009e*/ 	.short	(.L_3209 - .L_3208)


	//   ....[0]....
.L_3208:
        /*00a0*/ 	.word	0x00000f90


	//   ....[1]....
        /*00a4*/ 	.word	0x00001f80


	//   ....[2]....
        /*00a8*/ 	.word	0x00002f70


	//   ....[3]....
        /*00ac*/ 	.word	0x00003f30


	//   ....[4]....
        /*00b0*/ 	.word	0x00005ea0


	//   ....[5]....
        /*00b4*/ 	.word	0x00006dc0


	//   ....[6]....
        /*00b8*/ 	.word	0x00007ca0


	//   ....[7]....
        /*00bc*/ 	.word	0x00008b90


	//----- nvinfo : EIATTR_EXIT_INSTR_OFFSETS
	.align		4
.L_3209:
        /*00c0*/ 	.byte	0x04, 0x1c
        /*00c2*/ 	.short	(.L_3211 - .L_3210)


	//   ....[0]....
.L_3210:
        /*00c4*/ 	.word	0x00007d40


	//   ....[1]....
        /*00c8*/ 	.word	0x00007e70


	//   ....[2]....
        /*00cc*/ 	.word	0x00007eb0


	//   ....[3]....
        /*00d0*/ 	.word	0x00007f40


	//   ....[4]....
        /*00d4*/ 	.word	0x00007f70


	//   ....[5]....
        /*00d8*/ 	.word	0x00007fa0


	//   ....[6]....
        /*00dc*/ 	.word	0x00008020


	//   ....[7]....
        /*00e0*/ 	.word	0x00008050


	//   ....[8]....
        /*00e4*/ 	.word	0x000080d0


	//   ....[9]....
        /*00e8*/ 	.word	0x00008100


	//   ....[10]....
        /*00ec*/ 	.word	0x00008140


	//   ....[11]....
        /*00f0*/ 	.word	0x00008220


	//   ....[12]....
        /*00f4*/ 	.word	0x00008280


	//   ....[13]....
        /*00f8*/ 	.word	0x00008400


	//   ....[14]....
        /*00fc*/ 	.word	0x00008550


	//   ....[15]....
        /*0100*/ 	.word	0x00008580


	//   ....[16]....
        /*0104*/ 	.word	0x00008630


	//   ....[17]....
        /*0108*/ 	.word	0x000087a0


	//   ....[18]....
        /*010c*/ 	.word	0x00008910


	//   ....[19]....
        /*0110*/ 	.word	0x00008a60


	//   ....[20]....
        /*0114*/ 	.word	0x00008ba0


	//   ....[21]....
        /*0118*/ 	.word	0x00008bd0


	//   ....[22]....
        /*011c*/ 	.word	0x00008c00


	//----- nvinfo : EIATTR_MAX_THREADS
	.align		4
.L_3211:
        /*0120*/ 	.byte	0x04, 0x05
        /*0122*/ 	.short	(.L_3213 - .L_3212)
.L_3212:
        /*0124*/ 	.word	0x00000080
        /*0128*/ 	.word	0x00000001
        /*012c*/ 	.word	0x00000001


	//----- nvinfo : EIATTR_CRS_STACK_SIZE
	.align		4
.L_3213:
        /*0130*/ 	.byte	0x04, 0x1e
        /*0132*/ 	.short	(.L_3215 - .L_3214)
.L_3214:
        /*0134*/ 	.word	0x00000000
.L_3215:


//--------------------- .nv.info._ZN2at6native18elementwise_kernelILi128ELi2EZNS0_22gpu_kernel_impl_nocastIZZZNS0_22reciprocal_kernel_cudaERNS_18TensorIteratorBaseEENKUlvE_clEvENKUlvE2_clEvEUlN3c107complexIfEEE_EEvS4_RKT_EUliE_EEviT1_ --------------------------
	.section	.nv.info._ZN2at6native18elementwise_kernelILi128ELi2EZNS0_22gpu_kernel_impl_nocastIZZZNS0_22reciprocal_kernel_cudaERNS_18TensorIteratorBaseEENKUlvE_clEvENKUlvE2_clEvEUlN3c107complexIfEEE_EEvS4_RKT_EUliE_EEviT1_,"",@"SHT_CUDA_INFO"
	.sectionflags	@""
	.align	4


	//----- nvinfo : EIATTR_CUDA_API_VERSION
	.align		4
        /*0000*/ 	.byte	0x04, 0x37
        /*0002*/ 	.short	(.L_3217 - .L_3216)
.L_3216:
        /*0004*/ 	.word	0x00000082


	//----- nvinfo : EIATTR_SW2861232_WAR
	.align		4
.L_3217:
        /*0008*/ 	.byte	0x01, 0x35
	.zero		2


	//----- nvinfo : EIATTR_PARAM_CBANK
	.align		4
        /*000c*/ 	.byte	0x04, 0x0a
        /*000e*/ 	.short	(.L_3219 - .L_3218)
	.align		4
.L_3218:
        /*0010*/ 	.word	index@(.nv.constant0._ZN2at6native18elementwise_kernelILi128ELi2EZNS0_22gpu_kernel_impl_nocastIZZZNS0_22reciprocal_kernel_cudaERNS_18TensorIteratorBaseEENKUlvE_clEvENKUlvE2_clEvEUlN3c107complexIfEEE_EEvS4_RKT_EUliE_EEviT1_)
        /*0014*/ 	.short	0x0160
        /*0016*/ 	.short	0x0220


	//----- nvinfo : EIATTR_CBANK_PARAM_SIZE
	.align		4
.L_3219:
        /*0018*/ 	.byte	0x03, 0x19
        /*001a*/ 	.short	0x0220


	//----- nvinfo : EIATTR_KPARAM_INFO
	.align		4
        /*001c*/ 	.byte	0x04, 0x17
        /*001e*/ 	.short	(.L_3221 - .L_3220)
.L_3220:
        /*0020*/ 	.word	0x00000000
        /*0024*/ 	.short	0x0001
        /*0026*/ 	.short	0x0008
        /*0028*/ 	.byte	0x00, 0xf0, 0x61, 0x08


	//----- nvinfo : EIATTR_KPARAM_INFO
	.align		4
.L_3221:
        /*002c*/ 	.byte	0x04, 0x17
        /*002e*/ 	.short	(.L_3223 - .L_3222)
.L_3222:
        /*0030*/ 	.word	0x00000000
        /*0034*/ 	.short	0x0000
        /*0036*/ 	.short	0x0000
        /*0038*/ 	.byte	0x00, 0xf0, 0x11, 0x00


	//----- nvinfo : EIATTR_MAXREG_COUNT
	.align		4
.L_3223:
        /*003c*/ 	.byte	0x03, 0x1b
        /*003e*/ 	.short	0x0080


	//----- nvinfo : EIATTR_MERCURY_ISA_VERSION
	.align		4
        /*0040*/ 	.byte	0x03, 0x5f
        /*0042*/ 	.short	0x0000


	//----- nvinfo : EIATTR_EXIT_INSTR_OFFSETS
	.align		4
        /*0044*/ 	.byte	0x04, 0x1c
        /*0046*/ 	.short	(.L_3225 - .L_3224)


	//   ....[0]....
.L_3224:
        /*0048*/ 	.word	0x000012c0


	//   ....[1]....
        /*004c*/ 	.word	0x00002440


	//----- nvinfo : EIATTR_MAX_THREADS
	.align		4
.L_3225:
        /*0050*/ 	.byte	0x04, 0x05
        /*0052*/ 	.short	(.L_3227 - .L_3226)
.L_3226:
        /*0054*/ 	.word	0x00000080
        /*0058*/ 	.word	0x00000001
        /*005c*/ 	.word	0x00000001


	//----- nvinfo : EIATTR_CRS_STACK_SIZE
	.align		4
.L_3227:
        /*0060*/ 	.byte	0x04, 0x1e
        /*0062*/ 	.short	(.L_3229 - .L_3228)
.L_3228:
        /*0064*/ 	.word	0x00000000
.L_3229:


//--------------------- .nv.info._ZN2at6native27unrolled_elementwise_kernelIZZZNS0_22reciprocal_kernel_cudaERNS_18TensorIteratorBaseEENKUlvE_clEvENKUlvE2_clEvEUlN3c107complexIfEEE_St5arrayIPcLm2EELi4E23TrivialOffsetCalculatorILi1EjESE_NS0_6memory15LoadWithoutCastENSF_16StoreWithoutCastEEEviT_T0_T2_T3_T4_T5_ --------------------------
	.section	.nv.info._ZN2at6native27unrolled_elementwise_kernelIZZZNS0_22reciprocal_kernel_cudaERNS_18TensorIteratorBaseEENKUlvE_clEvENKUlvE2_clEvEUlN3c107complexIfEEE_St5arrayIPcLm2EELi4E23TrivialOffsetCalculatorILi1EjESE_NS0_6memory15LoadWithoutCastENSF_16StoreWithoutCastEEEviT_T0_T2_T3_T4_T5_,"",@"SHT_CUDA_INFO"
	.sectionflags	@""
	.align	4


	//----- nvinfo : EIATTR_CUDA_API_VERSION
	.align		4
        /*0000*/ 	.byte	0x04, 0x37
        /*0002*/ 	.short	(.L_3231 - .L_3230)
.L_3230:
        /*0004*/ 	.word	0x00000082


	//----- nvinfo : EIATTR_SW2861232_WAR
	.align		4
.L_3231:
        /*0008*/ 	.byte	0x01, 0x35
	.zero		2


	//----- nvinfo : EIATTR_PARAM_CBANK
	.align		4
        /*000c*/ 	.byte	0x04, 0x0a
        /*000e*/ 	.short	(.L_3233 - .L_3232)
	.align		4
.L_3232:
        /*0010*/ 	.word	index@(.nv.constant0._ZN2at6native27unrolled_elementwise_kernelIZZZNS0_22reciprocal_kernel_cudaERNS_18TensorIteratorBaseEENKUlvE_clEvENKUlvE2_clEvEUlN3c107complexIfEEE_St5arrayIPcLm2EELi4E23TrivialOffsetCalculatorILi1EjESE_NS0_6memory15LoadWithoutCastENSF_16StoreWithoutCastEEEviT_T0_T2_T3_T4_T5_)
        /*0014*/ 	.short	0x0160
        /*0016*/ 	.short	0x001c


	//----- nvinfo : EIATTR_CBANK_PARAM_SIZE
	.align		4
.L_3233:
        /*0018*/ 	.byte	0x03, 0x19
        /*001a*/ 	.short	0x001c


	//----- nvinfo : EIATTR_KPARAM_INFO
	.align		4
        /*001c*/ 	.byte	0x04, 0x17
        /*001e*/ 	.short	(.L_3235 - .L_3234)
.L_3234:
        /*0020*/ 	.word	0x00000000
        /*0024*/ 	.short	0x0006
        /*0026*/ 	.short	0x001b
        /*0028*/ 	.byte	0x00, 0xf0, 0x05, 0x00


	//----- nvinfo : EIATTR_KPARAM_INFO
	.align		4
.L_3235:
        /*002c*/ 	.byte	0x04, 0x17
        /*002e*/ 	.short	(.L_3237 - .L_3236)
.L_3236:
        /*0030*/ 	.word	0x00000000
        /*0034*/ 	.short	0x0005
        /*0036*/ 	.short	0x001a
        /*0038*/ 	.byte	0x00, 0xf0, 0x05, 0x00


	//----- nvinfo : EIATTR_KPARAM_INFO
	.align		4
.L_3237:
        /*003c*/ 	.byte	0x04, 0x17
        /*003e*/ 	.short	(.L_3239 - .L_3238)
.L_3238:
        /*0040*/ 	.word	0x00000000
        /*0044*/ 	.short	0x0004
        /*0046*/ 	.short	0x0019
        /*0048*/ 	.byte	0x00, 0xf0, 0x05, 0x00


	//----- nvinfo : EIATTR_KPARAM_INFO
	.align		4
.L_3239:
        /*004c*/ 	.byte	0x04, 0x17
        /*004e*/ 	.short	(.L_3241 - .L_3240)
.L_3240:
        /*0050*/ 	.word	0x00000000
        /*0054*/ 	.short	0x0003
        /*0056*/ 	.short	0x0018
        /*0058*/ 	.byte	0x00, 0xf0, 0x05, 0x00


	//----- nvinfo : EIATTR_KPARAM_INFO
	.align		4
.L_3241:
        /*005c*/ 	.byte	0x04, 0x17
        /*005e*/ 	.short	(.L_3243 - .L_3242)
.L_3242:
        /*0060*/ 	.word	0x00000000
        /*0064*/ 	.short	0x0002
        /*0066*/ 	.short	0x0008
        /*0068*/ 	.byte	0x00, 0xf0, 0x41, 0x00


	//----- nvinfo : EIATTR_KPARAM_INFO
	.align		4
.L_3243:
        /*006c*/ 	.byte	0x04, 0x17
        /*006e*/ 	.short	(.L_3245 - .L_3244)
.L_3244:
        /*0070*/ 	.word	0x00000000
        /*0074*/ 	.short	0x0001
        /*0076*/ 	.short	0x0004
        /*0078*/ 	.byte	0x00, 0xf0, 0x05, 0x00


	//----- nvinfo : EIATTR_KPARAM_INFO
	.align		4
.L_3245:
        /*007c*/ 	.byte	0x04, 0x17
        /*007e*/ 	.short	(.L_3247 - .L_3246)
.L_3246:
        /*0080*/ 	.word	0x00000000
        /*0084*/ 	.short	0x0000
        /*0086*/ 	.short	0x0000
        /*0088*/ 	.byte	0x00, 0xf0, 0x11, 0x00


	//----- nvinfo : EIATTR_MAXREG_COUNT
	.align		4
.L_3247:
        /*008c*/ 	.byte	0x03, 0x1b
        /*008e*/ 	.short	0x00ff


	//----- nvinfo : EIATTR_MERCURY_ISA_VERSION
	.align		4
        /*0090*/ 	.byte	0x03, 0x5f
        /*0092*/ 	.short	0x0000


	//----- nvinfo : EIATTR_EXIT_INSTR_OFFSETS
	.align		4
        /*0094*/ 	.byte	0x04, 0x1c
        /*0096*/ 	.short	(.L_3249 - .L_3248)


	//   ....[0]....
.L_3248:
        /*0098*/ 	.word	0x00001100


	//   ....[1]....
        /*009c*/ 	.word	0x00001150


	//----- nvinfo : EIATTR_MAX_THREADS
	.align		4
.L_3249:
        /*00a0*/ 	.byte	0x04, 0x05
        /*00a2*/ 	.short	(.L_3251 - .L_3250)
.L_3250:
        /*00a4*/ 	.word	0x00000080
        /*00a8*/ 	.word	0x00000001
        /*00ac*/ 	.word	0x00000001


	//----- nvinfo : EIATTR_CRS_STACK_SIZE
	.align		4
.L_3251:
        /*00b0*/ 	.byte	0x04, 0x1e
        /*00b2*/ 	.short	(.L_3253 - .L_3252)
.L_3252:
        /*00b4*/ 	.word	0x00000000
.L_3253:


//--------------------- .nv.info._ZN2at6native29vectorized_elementwise_kernelILi2EZZZNS0_22reciprocal_kernel_cudaERNS_18TensorIteratorBaseEENKUlvE_clEvENKUlvE2_clEvEUlN3c107complexIfEEE_St5arrayIPcLm2EEEEviT0_T1_ --------------------------
	.section	.nv.info._ZN2at6native29vectorized_elementwise_kernelILi2EZZZNS0_22reciprocal_kernel_cudaERNS_18TensorIteratorBaseEENKUlvE_clEvENKUlvE2_clEvEUlN3c107complexIfEEE_St5arrayIPcLm2EEEEviT0_T1_,"",@"SHT_CUDA_INFO"
	.sectionflags	@""
	.align	4


	//----- nvinfo : EIATTR_CUDA_API_VERSION
	.align		4
        /*0000*/ 	.byte	0x04, 0x37
        /*0002*/ 	.short	(.L_3255 - .L_3254)
.L_3254:
        /*0004*/ 	.word	0x00000082


	//----- nvinfo : EIATTR_SW2861232_WAR
	.align		4
.L_3255:
        /*0008*/ 	.byte	0x01, 0x35
	.zero		2


	//----- nvinfo : EIATTR_PARAM_CBANK
	.align		4
        /*000c*/ 	.byte	0x04, 0x0a
        /*000e*/ 	.short	(.L_3257 - .L_3256)
	.align		4
.L_3256:
        /*0010*/ 	.word	index@(.nv.constant0._ZN2at6native29vectorized_elementwise_kernelILi2EZZZNS0_22reciprocal_kernel_cudaERNS_18TensorIteratorBaseEENKUlvE_clEvENKUlvE2_clEvEUlN3c107complexIfEEE_St5arrayIPcLm2EEEEviT0_T1_)
        /*0014*/ 	.short	0x0160
        /*0016*/ 	.short	0x0018


	//----- nvinfo : EIATTR_CBANK_PARAM_SIZE
	.align		4
.L_3257:
        /*0018*/ 	.byte	0x03, 0x19
        /*001a*/ 	.short	0x0018


	//----- nvinfo : EIATTR_KPARAM_INFO
	.align		4
        /*001c*/ 	.byte	0x04, 0x17
        /*001e*/ 	.short	(.L_3259 - .L_3258)
.L_3258:
        /*0020*/ 	.word	0x00000000
        /*0024*/ 	.short	0x0002
        /*0026*/ 	.short	0x0008
        /*0028*/ 	.byte	0x00, 0xf0, 0x41, 0x00


	//----- nvinfo : EIATTR_KPARAM_INFO
	.align		4
.L_3259:
        /*002c*/ 	.byte	0x04, 0x17
        /*002e*/ 	.short	(.L_3261 - .L_3260)
.L_3260:
        /*0030*/ 	.word	0x00000000
        /*0034*/ 	.short	0x0001
        /*0036*/ 	.short	0x0004
        /*0038*/ 	.byte	0x00, 0xf0, 0x05, 0x00


	//----- nvinfo : EIATTR_KPARAM_INFO
	.align		4
.L_3261:
        /*003c*/ 	.byte	0x04, 0x17
        /*003e*/ 	.short	(.L_3263 - .L_3262)
.L_3262:
        /*0040*/ 	.word	0x00000000
        /*0044*/ 	.short	0x0000
        /*0046*/ 	.short	0x0000
        /*0048*/ 	.byte	0x00, 0xf0, 0x11, 0x00


	//----- nvinfo : EIATTR_MAXREG_COUNT
	.align		4
.L_3263:
        /*004c*/ 	.byte	0x03, 0x1b
        /*004e*/ 	.short	0x00ff


	//----- nvinfo : EIATTR_MERCURY_ISA_VERSION
	.align		4
        /*0050*/ 	.byte	0x03, 0x5f
        /*0052*/ 	.short	0x0000


	//----- nvinfo : EIATTR_EXIT_INSTR_OFFSETS
	.align		4
        /*0054*/ 	.byte	0x04, 0x1c
        /*0056*/ 	.short	(.L_3265 - .L_3264)


	//   ....[0]....
.L_3264:
        /*0058*/ 	.word	0x00001af0


	//   ....[1]....
        /*005c*/ 	.word	0x00003e70


	//   ....[2]....
        /*0060*/ 	.word	0x00003ec0


	//----- nvinfo : EIATTR_MAX_THREADS
	.align		4
.L_3265:
        /*0064*/ 	.byte	0x04, 0x05
        /*0066*/ 	.short	(.L_3267 - .L_3266)
.L_3266:
        /*0068*/ 	.word	0x00000080
        /*006c*/ 	.word	0x00000001
        /*0070*/ 	.word	0x00000001


	//----- nvinfo : EIATTR_CRS_STACK_SIZE
	.align		4
.L_3267:
        /*0074*/ 	.byte	0x04, 0x1e
        /*0076*/ 	.short	(.L_3269 - .L_3268)
.L_3268:
        /*0078*/ 	.word	0x00000000
.L_3269:


//--------------------- .nv.info._ZN2at6native29vectorized_elementwise_kernelILi4EZZZNS0_22reciprocal_kernel_cudaERNS_18TensorIteratorBaseEENKUlvE_clEvENKUlvE2_clEvEUlN3c107complexIfEEE_St5arrayIPcLm2EEEEviT0_T1_ --------------------------
	.section	.nv.info._ZN2at6native29vectorized_elementwise_kernelILi4EZZZNS0_22reciprocal_kernel_cudaERNS_18TensorIteratorBaseEENKUlvE_clEvENKUlvE2_clEvEUlN3c107complexIfEEE_St5arrayIPcLm2EEEEviT0_T1_,"",@"SHT_CUDA_INFO"
	.sectionflags	@""
	.align	4


	//----- nvinfo : EIATTR_CUDA_API_VERSION
	.align		4
        /*0000*/ 	.byte	0x04, 0x37
        /*0002*/ 	.short	(.L_3271 - .L_3270)
.L_3270:
        /*0004*/ 	.word	0x00000082


	//----- nvinfo : EIATTR_SW2861232_WAR
	.align		4
.L_3271:
        /*0008*/ 	.byte	0x01, 0x35
	.zero		2


	//----- nvinfo : EIATTR_PARAM_CBANK
	.align		4
        /*000c*/ 	.byte	0x04, 0x0a
        /*000e*/ 	.short	(.L_3273 - .L_3272)
	.align		4
.L_3272:
        /*0010*/ 	.word	index@(.nv.constant0._ZN2at6native29vectorized_elementwise_kernelILi4EZZZNS0_22reciprocal_kernel_cudaERNS_18TensorIteratorBaseEENKUlvE_clEvENKUlvE2_clEvEUlN3c107complexIfEEE_St5arrayIPcLm2EEEEviT0_T1_)
        /*0014*/ 	.short	0x0160
        /*0016*/ 	.short	0x0018


	//----- nvinfo : EIATTR_CBANK_PARAM_SIZE
	.align		4
.L_3273:
        /*0018*/ 	.byte	0x03, 0x19
        /*001a*/ 	.short	0x0018


	//----- nvinfo : EIATTR_KPARAM_INFO
	.align		4
        /*001c*/ 	.byte	0x04, 0x17
        /*001e*/ 	.short	(.L_3275 - .L_3274)
.L_3274:
        /*0020*/ 	.word	0x00000000
        /*0024*/ 	.short	0x0002
        /*0026*/ 	.short	0x0008
        /*0028*/ 	.byte	0x00, 0xf0, 0x41, 0x00


	//----- nvinfo : EIATTR_KPARAM_INFO
	.align		4
.L_3275:
        /*002c*/ 	.byte	0x04, 0x17
        /*002e*/ 	.short	(.L_3277 - .L_3276)
.L_3276:
        /*0030*/ 	.word	0x00000000
        /*0034*/ 	.short	0x0001
        /*0036*/ 	.short	0x0004
        /*0038*/ 	.byte	0x00, 0xf0, 0x05, 0x00


	//----- nvinfo : EIATTR_KPARAM_INFO
	.align		4
.L_3277:
        /*003c*/ 	.byte	0x04, 0x17
        /*003e*/ 	.short	(.L_3279 - .L_3278)
.L_3278:
        /*0040*/ 	.word	0x00000000
        /*0044*/ 	.short	0x0000
        /*0046*/ 	.short	0x0000
        /*0048*/ 	.byte	0x00, 0xf0, 0x11, 0x00


	//----- nvinfo : EIATTR_MAXREG_COUNT
	.align		4
.L_3279:
        /*004c*/ 	.byte	0x03, 0x1b
        /*004e*/ 	.short	0x00ff


	//----- nvinfo : EIATTR_MERCURY_ISA_VERSION
	.align		4
        /*0050*/ 	.byte	0x03, 0x5f
        /*0052*/ 	.short	0x0000


	//----- nvinfo : EIATTR_EXIT_INSTR_OFFSETS
	.align		4
        /*0054*/ 	.byte	0x04, 0x1c
        /*0056*/ 	.short	(.L_3281 - .L_3280)


	//   ....[0]....
.L_3280:
        /*0058*/ 	.word	0x00001af0


	//   ....[1]....
        /*005c*/ 	.word	0x00003e70


	//   ....[2]....
        /*0060*/ 	.word	0x00003ec0


	//----- nvinfo : EIATTR_MAX_THREADS
	.align		4
.L_3281:
        /*0064*/ 	.byte	0x04, 0x05
        /*0066*/ 	.short	(.L_3283 - .L_3282)
.L_3282:
        /*0068*/ 	.word	0x00000080
        /*006c*/ 	.word	0x00000001
        /*0070*/ 	.word	0x00000001


	//----- nvinfo : EIATTR_CRS_STACK_SIZE
	.align		4
.L_3283:
        /*0074*/ 	.byte	0x04, 0x1e
        /*0076*/ 	.short	(.L_3285 - .L_3284)
.L_3284:
        /*0078*/ 	.word	0x00000000
.L_3285:


//--------------------- .nv.info._ZN2at6native29vectorized_elementwise_kernelILi8EZZZNS0_22reciprocal_kernel_cudaERNS_18TensorIteratorBaseEENKUlvE_clEvENKUlvE2_clEvEUlN3c107complexIfEEE_St5arrayIPcLm2EEEEviT0_T1_ --------------------------
	.section	.nv.info._ZN2at6native29vectorized_elementwise_kernelILi8EZZZNS0_22reciprocal_kernel_cudaERNS_18TensorIteratorBaseEENKUlvE_clEvENKUlvE2_clEvEUlN3c107complexIfEEE_St5arrayIPcLm2EEEEviT0_T1_,"",@"SHT_CUDA_INFO"
	.sectionflags	@""
	.align	4


	//----- nvinfo : EIATTR_CUDA_API_VERSION
	.align		4
        /*0000*/ 	.byte	0x04, 0x37
        /*0002*/ 	.short	(.L_3287 - .L_3286)
.L_3286:
        /*0004*/ 	.word	0x00000082


	//----- nvinfo : EIATTR_SW2861232_WAR
	.align		4
.L_3287:
        /*0008*/ 	.byte	0x01, 0x35
	.zero		2


	//----- nvinfo : EIATTR_PARAM_CBANK
	.align		4
        /*000c*/ 	.byte	0x04, 0x0a
        /*000e*/ 	.short	(.L_3289 - .L_3288)
	.align		4
.L_3288:
        /*0010*/ 	.word	index@(.nv.constant0._ZN2at6native29vectorized_elementwise_kernelILi8EZZZNS0_22reciprocal_kernel_cudaERNS_18TensorIteratorBaseEENKUlvE_clEvENKUlvE2_clEvEUlN3c107complexIfEEE_St5arrayIPcLm2EEEEviT0_T1_)
        /*0014*/ 	.short	0x0160
        /*0016*/ 	.short	0x0018


	//----- nvinfo : EIATTR_CBANK_PARAM_SIZE
	.align		4
.L_3289:
        /*0018*/ 	.byte	0x03, 0x19
        /*001a*/ 	.short	0x0018


	//----- nvinfo : EIATTR_KPARAM_INFO
	.align		4
        /*001c*/ 	.byte	0x04, 0x17
        /*001e*/ 	.short	(.L_3291 - .L_3290)
.L_3290:
        /*0020*/ 	.word	0x00000000
        /*0024*/ 	.short	0x0002
        /*0026*/ 	.short	0x0008
        /*0028*/ 	.byte	0x00, 0xf0, 0x41, 0x00


	//----- nvinfo : EIATTR_KPARAM_INFO
	.align		4
.L_3291:
        /*002c*/ 	.byte	0x04, 0x17
        /*002e*/ 	.short	(.L_3293 - .L_3292)
.L_3292:
        /*0030*/ 	.word	0x00000000
        /*0034*/ 	.short	0x0001
        /*0036*/ 	.short	0x0004
        /*0038*/ 	.byte	0x00, 0xf0, 0x05, 0x00


	//----- nvinfo : EIATTR_KPARAM_INFO
	.align		4
.L_3293:
        /*003c*/ 	.byte	0x04, 0x17
        /*003e*/ 	.short	(.L_3295 - .L_3294)
.L_3294:
        /*0040*/ 	.word	0x00000000
        /*0044*/ 	.short	0x0000
        /*0046*/ 	.short	0x0000
        /*0048*/ 	.byte	0x00, 0xf0, 0x11, 0x00


	//----- nvinfo : EIATTR_MAXREG_COUNT
	.align		4
.L_3295:
        /*004c*/ 	.byte	0x03, 0x1b
        /*004e*/ 	.short	0x00ff


	//----- nvinfo : EIATTR_MERCURY_ISA_VERSION
	.align		4
        /*0050*/ 	.byte	0x03, 0x5f
        /*0052*/ 	.short	0x0000


	//----- nvinfo : EIATTR_EXIT_INSTR_OFFSETS
	.align		4
        /*0054*/ 	.byte	0x04, 0x1c
        /*0056*/ 	.short	(.L_3297 - .L_3296)


	//   ....[0]....
.L_3296:
        /*0058*/ 	.word	0x00000010


	//----- nvinfo : EIATTR_MAX_THREADS
	.align		4
.L_3297:
        /*005c*/ 	.byte	0x04, 0x05
        /*005e*/ 	.short	(.L_3299 - .L_3298)
.L_3298:
        /*0060*/ 	.word	0x00000080
        /*0064*/ 	.word	0x00000001
        /*0068*/ 	.word	0x00000001
.L_3299:


//--------------------- .nv.info._ZN2at6native18elementwise_kernelILi128ELi4EZNS0_15gpu_kernel_implIZZZNS0_22reciprocal_kernel_cudaERNS_18TensorIteratorBaseEENKUlvE_clEvENKUlvE1_clEvEUlN3c107complexIdEEE_EEvS4_RKT_EUliE_EEviT1_ --------------------------
	.section	.nv.info._ZN2at6native18elementwise_kernelILi128ELi4EZNS0_15gpu_kernel_implIZZZNS0_22reciprocal_kernel_cudaERNS_18TensorIteratorBaseEENKUlvE_clEvENKUlvE1_clEvEUlN3c107complexIdEEE_EEvS4_RKT_EUliE_EEviT1_,"",@"SHT_CUDA_INFO"
	.sectionflags	@""
	.align	4


	//----- nvinfo : EIATTR_CUDA_API_VERSION
	.align		4
        /*0000*/ 	.byte	0x04, 0x37
        /*0002*/ 	.short	(.L_3301 - .L_3300)
.L_3300:
        /*0004*/ 	.word	0x00000082


	//----- nvinfo : EIATTR_SW2861232_WAR
	.align		4
.L_3301:
        /*0008*/ 	.byte	0x01, 0x35
	.zero		2


	//----- nvinfo : EIATTR_PARAM_CBANK
	.align		4
        /*000c*/ 	.byte	0x04, 0x0a
        /*000e*/ 	.short	(.L_3303 - .L_3302)
	.align		4
.L_3302:
        /*0010*/ 	.word	index@(.nv.constant0._ZN2at6native18elementwise_kernelILi128ELi4EZNS0_15gpu_kernel_implIZZZNS0_22reciprocal_kernel_cudaERNS_18TensorIteratorBaseEENKUlvE_clEvENKUlvE1_clEvEUlN3c107complexIdEEE_EEvS4_RKT_EUliE_EEviT1_)
        /*0014*/ 	.short	0x0160
        /*0016*/ 	.short	0x0220


	//----- nvinfo : EIATTR_CBANK_PARAM_SIZE
	.align		4
.L_3303:
        /*0018*/ 	.byte	0x03, 0x19
        /*001a*/ 	.short	0x0220


	//----- nvinfo : EIATTR_KPARAM_INFO
	.align		4
        /*001c*/ 	.byte	0x04, 0x17
        /*001e*/ 	.short	(.L_3305 - .L_3304)
.L_3304:
        /*0020*/ 	.word	0x00000000
        /*0024*/ 	.short	0x0001
        /*0026*/ 	.short	0x0008
        /*0028*/ 	.byte	0x00, 0xf0, 0x61, 0x08


	//----- nvinfo : EIATTR_KPARAM_INFO
	.align		4
.L_3305:
        /*002c*/ 	.byte	0x04, 0x17
        /*002e*/ 	.short	(.L_3307 - .L_3306)
.L_3306:
        /*0030*/ 	.word	0x00000000
        /*0034*/ 	.short	0x0000
        /*0036*/ 	.short	0x0000
        /*0038*/ 	.byte	0x00, 0xf0, 0x11, 0x00


	//----- nvinfo : EIATTR_MAXREG_COUNT
	.align		4
.L_3307:
        /*003c*/ 	.byte	0x03, 0x1b
        /*003e*/ 	.short	0x0080


	//----- nvinfo : EIATTR_EXTERNS
	.align		4
        /*0040*/ 	.byte	0x04, 0x0f
        /*0042*/ 	.short	(.L_3309 - .L_3308)


	//   ....[0]....
	.align		4
.L_3308:
        /*0044*/ 	.word	index@(__assertfail)


	//----- nvinfo : EIATTR_MERCURY_ISA_VERSION
	.align		4
.L_3309:
        /*0048*/ 	.byte	0x03, 0x5f
        /*004a*/ 	.short	0x0000


	//----- nvinfo : EIATTR_SYSCALL_OFFSETS
	.align		4
        /*004c*/ 	.byte	0x04, 0x46
        /*004e*/ 	.short	(.L_3311 - .L_3310)


	//   ....[0]....
.L_3310:
        /*0050*/ 	.word	0x00001ed0


	//   ....[1]....
        /*0054*/ 	.word	0x000038a0


	//   ....[2]....
        /*0058*/ 	.word	0x000057d0


	//   ....[3]....
        /*005c*/ 	.word	0x000071c0


	//   ....[4]....
        /*0060*/ 	.word	0x000090c0


	//   ....[5]....
        /*0064*/ 	.word	0x0000aab0


	//   ....[6]....
        /*0068*/ 	.word	0x0000c9c0


	//   ....[7]....
        /*006c*/ 	.word	0x0000e390


	//----- nvinfo : EIATTR_EXIT_INSTR_OFFSETS
	.align		4
.L_3311:
        /*0070*/ 	.byte	0x04, 0x1c
        /*0072*/ 	.short	(.L_3313 - .L_3312)


	//   ....[0]....
.L_3312:
        /*0074*/ 	.word	0x0000ab50


	//   ....[1]....
        /*0078*/ 	.word	0x0000d4a0


	//   ....[2]....
        /*007c*/ 	.word	0x0000d4e0


	//   ....[3]....
        /*0080*/ 	.word	0x0000d570


	//   ....[4]....
        /*0084*/ 	.word	0x0000d5a0


	//   ....[5]....
        /*0088*/ 	.word	0x0000d5d0


	//   ....[6]....
        /*008c*/ 	.word	0x0000d680


	//   ....[7]....
        /*0090*/ 	.word	0x0000d6e0


	//   ....[8]....
        /*0094*/ 	.word	0x0000d7c0


	//   ....[9]....
        /*0098*/ 	.word	0x0000d850


	//   ....[10]....
        /*009c*/ 	.word	0x0000d870


	//   ....[11]....
        /*00a0*/ 	.word	0x0000d940


	//   ....[12]....
        /*00a4*/ 	.word	0x0000d960


	//   ....[13]....
        /*00a8*/ 	.word	0x0000db10


	//   ....[14]....
        /*00ac*/ 	.word	0x0000dc90


	//   ....[15]....
        /*00b0*/ 	.word	0x0000dcf0


	//   ....[16]....
        /*00b4*/ 	.word	0x0000dda0


	//   ....[17]....
        /*00b8*/ 	.word	0x0000df40


	//   ....[18]....
        /*00bc*/ 	.word	0x0000e0e0


	//   ....[19]....
        /*00c0*/ 	.word	0x0000e260


	//   ....[20]....
        /*00c4*/ 	.word	0x0000e3a0


	//   ....[21]....
        /*00c8*/ 	.word	0x0000e3d0


	//   ....[22]....
        /*00cc*/ 	.word	0x0000e400


	//----- nvinfo : EIATTR_MAX_THREADS
	.align		4
.L_3313:
        /*00d0*/ 	.byte	0x04, 0x05
        /*00d2*/ 	.short	(.L_3315 - .L_3314)
.L_3314:
        /*00d4*/ 	.word	0x00000080
        /*00d8*/ 	.word	0x00000001
        /*00dc*/ 	.word	0x00000001


	//----- nvinfo : EIATTR_CRS_STACK_SIZE
	.align		4
.L_3315:
        /*00e0*/ 	.byte	0x04, 0x1e
        /*00e2*/ 	.short	(.L_3317 - .L_3316)
.L_3316:
        /*00e4*/ 	.word	0x00000000
.L_3317:


//--------------------- .nv.info._ZN2at6native27unrolled_elementwise_kernelIZZZNS0_22reciprocal_kernel_cudaERNS_18TensorIteratorBaseEENKUlvE_clEvENKUlvE1_clEvEUlN3c107complexIdEEE_St5arrayIPcLm2EELi4E23TrivialOffsetCalculatorILi1EjESE_NS0_6memory12LoadWithCastILi1EEENSF_13StoreWithCastILi1EEEEEviT_T0_T2_T3_T4_T5_ --------------------------
	.section	.nv.info._ZN2at6native27unrolled_elementwise_kernelIZZZNS0_22reciprocal_kernel_cudaERNS_18TensorIteratorBaseEENKUlvE_clEvENKUlvE1_clEvEUlN3c107complexIdEEE_St5arrayIPcLm2EELi4E23TrivialOffsetCalculatorILi1EjESE_NS0_6memory12LoadWithCastILi1EEENSF_13StoreWithCastILi1EEEEEviT_T0_T2_T3_T4_T5_,"",@"SHT_CUDA_INFO"
	.sectionflags	@""
	.align	4


	//----- nvinfo : EIATTR_CUDA_API_VERSION
	.align		4
        /*0000*/ 	.byte	0x04, 0x37
        /*0002*/ 	.short	(.L_3319 - .L_3318)
.L_3318:
        /*0004*/ 	.word	0x00000082


	//----- nvinfo : EIATTR_SW2861232_WAR
	.align		4
.L_3319:
        /*0008*/ 	.byte	0x01, 0x35
	.zero		2


	//----- nvinfo : EIATTR_PARAM_CBANK
	.align		4
        /*000c*/ 	.byte	0x04, 0x0a
        /*000e*/ 	.short	(.L_3321 - .L_3320)
	.align		4
.L_3320:
        /*0010*/ 	.word	index@(.nv.constant0._ZN2at6native27unrolled_elementwise_kernelIZZZNS0_22reciprocal_kernel_cudaERNS_18TensorIteratorBaseEENKUlvE_clEvENKUlvE1_clEvEUlN3c107complexIdEEE_St5arrayIPcLm2EELi4E23TrivialOffsetCalculatorILi1EjESE_NS0_6memory12LoadWithCastILi1EEENSF_13StoreWithCastILi1EEEEEviT_T0_T2_T3_T4_T5_)
        /*0014*/ 	.short	0x0160
        /*0016*/ 	.short	0x002c


	//----- nvinfo : EIATTR_CBANK_PARAM_SIZE
	.align		4
.L_3321:
        /*0018*/ 	.byte	0x03, 0x19
        /*001a*/ 	.short	0x002c


	//----- nvinfo : EIATTR_KPARAM_INFO
	.align		4
        /*001c*/ 	.byte	0x04, 0x17
        /*001e*/ 	.short	(.L_3323 - .L_3322)
.L_3322:
        /*0020*/ 	.word	0x00000000
        /*0024*/ 	.short	0x0006
        /*0026*/ 	.short	0x0024
        /*0028*/ 	.byte	0x00, 0xf0, 0x21, 0x00


	//----- nvinfo : EIATTR_KPARAM_INFO
	.align		4
.L_3323:
        /*002c*/ 	.byte	0x04, 0x17
        /*002e*/ 	.short	(.L_3325 - .L_3324)
.L_3324:
        /*0030*/ 	.word	0x00000000
        /*0034*/ 	.short	0x0005
        /*0036*/ 	.short	0x001c
        /*0038*/ 	.byte	0x00, 0xf0, 0x21, 0x00


	//----- nvinfo : EIATTR_KPARAM_INFO
	.align		4
.L_3325:
        /*003c*/ 	.byte	0x04, 0x17
        /*003e*/ 	.short	(.L_3327 - .L_3326)
.L_3326:
        /*0040*/ 	.word	0x00000000
        /*0044*/ 	.short	0x0004
        /*0046*/ 	.short	0x0019
        /*0048*/ 	.byte	0x00, 0xf0, 0x05, 0x00


	//----- nvinfo : EIATTR_KPARAM_INFO
	.align		4
.L_3327:
        /*004c*/ 	.byte	0x04, 0x17
        /*004e*/ 	.short	(.L_3329 - .L_3328)
.L_3328:
        /*0050*/ 	.word	0x00000000
        /*0054*/ 	.short	0x0003
        /*0056*/ 	.short	0x0018
        /*0058*/ 	.byte	0x00, 0xf0, 0x05, 0x00


	//----- nvinfo : EIATTR_KPARAM_INFO
	.align		4
.L_3329:
        /*005c*/ 	.byte	0x04, 0x17
        /*005e*/ 	.short	(.L_3331 - .L_3330)
.L_3330:
        /*0060*/ 	.word	0x00000000
        /*0064*/ 	.short	0x0002
        /*0066*/ 	.short	0x0008
        /*0068*/ 	.byte	0x00, 0xf0, 0x41, 0x00


	//----- nvinfo : EIATTR_KPARAM_INFO
	.align		4
.L_3331:
        /*006c*/ 	.byte	0x04, 0x17
        /*006e*/ 	.short	(.L_3333 - .L_3332)
.L_3332:
        /*0070*/ 	.word	0x00000000
        /*0074*/ 	.short	0x0001
        /*0076*/ 	.short	0x0004
        /*0078*/ 	.byte	0x00, 0xf0, 0x05, 0x00


	//----- nvinfo : EIATTR_KPARAM_INFO
	.align		4
.L_3333:
        /*007c*/ 	.byte	0x04, 0x17
        /*007e*/ 	.short	(.L_3335 - .L_3334)
.L_3334:
        /*0080*/ 	.word	0x00000000
        /*0084*/ 	.short	0x0000
        /*0086*/ 	.short	0x0000
        /*0088*/ 	.byte	0x00, 0xf0, 0x11, 0x00


	//----- nvinfo : EIATTR_MAXREG_COUNT
	.align		4
.L_3335:
        /*008c*/ 	.byte	0x03, 0x1b
        /*008e*/ 	.short	0x00ff


	//----- nvinfo : EIATTR_EXTERNS
	.align		4
        /*0090*/ 	.byte	0x04, 0x0f
        /*0092*/ 	.short	(.L_3337 - .L_3336)


	//   ....[0]....
	.align		4
.L_3336:
        /*0094*/ 	.word	index@(__assertfail)


	//----- nvinfo : EIATTR_MERCURY_ISA_VERSION
	.align		4
.L_3337:
        /*0098*/ 	.byte	0x03, 0x5f
        /*009a*/ 	.short	0x0000


	//----- nvinfo : EIATTR_SYSCALL_OFFSETS
	.align		4
        /*009c*/ 	.byte	0x04, 0x46
        /*009e*/ 	.short	(.L_3339 - .L_3338)


	//   ....[0]....
.L_3338:
        /*00a0*/ 	.word	0x000010d0


	//   ....[1]....
        /*00a4*/ 	.word	0x00002230


	//   ....[2]....
        /*00a8*/ 	.word	0x00003370


	//   ....[3]....
        /*00ac*/ 	.word	0x000044a0


	//   ....[4]....
        /*00b0*/ 	.word	0x00007ea0


	//   ....[5]....
        /*00b4*/ 	.word	0x00008f70


	//   ....[6]....
        /*00b8*/ 	.word	0x0000a000


	//   ....[7]....
        /*00bc*/ 	.word	0x0000b0b0


	//----- nvinfo : EIATTR_EXIT_INSTR_OFFSETS
	.align		4
.L_3339:
        /*00c0*/ 	.byte	0x04, 0x1c
        /*00c2*/ 	.short	(.L_3341 - .L_3340)


	//   ....[0]....
.L_3340:
        /*00c4*/ 	.word	0x0000a0a0


	//   ....[1]....
        /*00c8*/ 	.word	0x0000a1c0


	//   ....[2]....
        /*00cc*/ 	.word	0x0000a200


	//   ....[3]....
        /*00d0*/ 	.word	0x0000a290


	//   ....[4]....
        /*00d4*/ 	.word	0x0000a2c0


	//   ....[5]....
        /*00d8*/ 	.word	0x0000a2f0


	//   ....[6]....
        /*00dc*/ 	.word	0x0000a3a0


	//   ....[7]....
        /*00e0*/ 	.word	0x0000a400


	//   ....[8]....
        /*00e4*/ 	.word	0x0000a4e0


	//   ....[9]....
        /*00e8*/ 	.word	0x0000a570


	//   ....[10]....
        /*00ec*/ 	.word	0x0000a590


	//   ....[11]....
        /*00f0*/ 	.word	0x0000a660


	//   ....[12]....
        /*00f4*/ 	.word	0x0000a680


	//   ....[13]....
        /*00f8*/ 	.word	0x0000a830


	//   ....[14]....
        /*00fc*/ 	.word	0x0000a9b0


	//   ....[15]....
        /*0100*/ 	.word	0x0000aa10


	//   ....[16]....
        /*0104*/ 	.word	0x0000aac0


	//   ....[17]....
        /*0108*/ 	.word	0x0000ac60


	//   ....[18]....
        /*010c*/ 	.word	0x0000ae00


	//   ....[19]....
        /*0110*/ 	.word	0x0000af80


	//   ....[20]....
        /*0114*/ 	.word	0x0000b0c0


	//   ....[21]....
        /*0118*/ 	.word	0x0000b0f0


	//   ....[22]....
        /*011c*/ 	.word	0x0000b120


	//----- nvinfo : EIATTR_MAX_THREADS
	.align		4
.L_3341:
        /*0120*/ 	.byte	0x04, 0x05
        /*0122*/ 	.short	(.L_3343 - .L_3342)
.L_3342:
        /*0124*/ 	.word	0x00000080
        /*0128*/ 	.word	0x00000001
        /*012c*/ 	.word	0x00000001


	//----- nvinfo : EIATTR_CRS_STACK_SIZE
	.align		4
.L_3343:
        /*0130*/ 	.byte	0x04, 0x1e
        /*0132*/ 	.short	(.L_3345 - .L_3344)
.L_3344:
        /*0134*/ 	.word	0x00000000
.L_3345:


//--------------------- .nv.info._ZN2at6native18elementwise_kernelILi128ELi2EZNS0_22gpu_kernel_impl_nocastIZZZNS0_22reciprocal_kernel_cudaERNS_18TensorIteratorBaseEENKUlvE_clEvENKUlvE1_clEvEUlN3c107complexIdEEE_EEvS4_RKT_EUliE_EEviT1_ --------------------------
	.section	.nv.info._ZN2at6native18elementwise_kernelILi128ELi2EZNS0_22gpu_kernel_impl_nocastIZZZNS0_22reciprocal_kernel_cudaERNS_18TensorIteratorBaseEENKUlvE_clEvENKUlvE1_clEvEUlN3c107complexIdEEE_EEvS4_RKT_EUliE_EEviT1_,"",@"SHT_CUDA_INFO"
	.sectionflags	@""
	.align	4


	//----- nvinfo : EIATTR_CUDA_API_VERSION
	.align		4
        /*0000*/ 	.byte	0x04, 0x37
        /*0002*/ 	.short	(.L_3347 - .L_3346)
.L_3346:
        /*0004*/ 	.word	0x00000082


	//----- nvinfo : EIATTR_SW2861232_WAR
	.align		4
.L_3347:
        /*0008*/ 	.byte	0x01, 0x35
	.zero		2


	//----- nvinfo : EIATTR_PARAM_CBANK
	.align		4
        /*000c*/ 	.byte	0x04, 0x0a
        /*000e*/ 	.short	(.L_3349 - .L_3348)
	.align		4
.L_3348:
        /*0010*/ 	.word	index@(.nv.constant0._ZN2at6native18elementwise_kernelILi128ELi2EZNS0_22gpu_kernel_impl_nocastIZZZNS0_22reciprocal_kernel_cudaERNS_18TensorIteratorBaseEENKUlvE_clEvENKUlvE1_clEvEUlN3c107complexIdEEE_EEvS4_RKT_EUliE_EEviT1_)
        /*0014*/ 	.short	0x0160
        /*0016*/ 	.short	0x0220


	//----- nvinfo : EIATTR_CBANK_PARAM_SIZE
	.align		4
.L_3349:
        /*0018*/ 	.byte	0x03, 0x19
        /*001a*/ 	.short	0x0220


	//----- nvinfo : EIATTR_KPARAM_INFO
	.align		4
        /*001c*/ 	.byte	0x04, 0x17
        /*001e*/ 	.short	(.L_3351 - .L_3350)
.L_3350:
        /*0020*/ 	.word	0x00000000
        /*0024*/ 	.short	0x0001
        /*0026*/ 	.short	0x0008
        /*0028*/ 	.byte	0x00, 0xf0, 0x61, 0x08


	//----- nvinfo : EIATTR_KPARAM_INFO
	.align		4
.L_3351:
        /*002c*/ 	.byte	0x04, 0x17
        /*002e*/ 	.short	(.L_3353 - .L_3352)
.L_3352:
        /*0030*/ 	.word	0x00000000
        /*0034*/ 	.short	0x0000
        /*0036*/ 	.short	0x0000
        /*0038*/ 	.byte	0x00, 0xf0, 0x11, 0x00


	//----- nvinfo : EIATTR_MAXREG_COUNT
	.align		4
.L_3353:
        /*003c*/ 	.byte	0x03, 0x1b
        /*003e*/ 	.short	0x0080


	//----- nvinfo : EIATTR_MERCURY_ISA_VERSION
	.align		4
        /*0040*/ 	.byte	0x03, 0x5f
        /*0042*/ 	.short	0x0000


	//----- nvinfo : EIATTR_EXIT_INSTR_OFFSETS
	.align		4
        /*0044*/ 	.byte	0x04, 0x1c
        /*0046*/ 	.short	(.L_3355 - .L_3354)


	//   ....[0]....
.L_3354:
        /*0048*/ 	.word	0x000018c0


	//   ....[1]....
        /*004c*/ 	.word	0x00003020


	//----- nvinfo : EIATTR_MAX_THREADS
	.align		4
.L_3355:
        /*0050*/ 	.byte	0x04, 0x05
        /*0052*/ 	.short	(.L_3357 - .L_3356)
.L_3356:
        /*0054*/ 	.word	0x00000080
        /*0058*/ 	.word	0x00000001
        /*005c*/ 	.word	0x00000001


	//----- nvinfo : EIATTR_CRS_STACK_SIZE
	.align		4
.L_3357:
        /*0060*/ 	.byte	0x04, 0x1e
        /*0062*/ 	.short	(.L_3359 - .L_3358)
.L_3358:
        /*0064*/ 	.word	0x00000000
.L_3359:


//--------------------- .nv.info._ZN2at6native27unrolled_elementwise_kernelIZZZNS0_22reciprocal_kernel_cudaERNS_18TensorIteratorBaseEENKUlvE_clEvENKUlvE1_clEvEUlN3c107complexIdEEE_St5arrayIPcLm2EELi4E23TrivialOffsetCalculatorILi1EjESE_NS0_6memory15LoadWithoutCastENSF_16StoreWithoutCastEEEviT_T0_T2_T3_T4_T5_ --------------------------
	.section	.nv.info._ZN2at6native27unrolled_elementwise_kernelIZZZNS0_22reciprocal_kernel_cudaERNS_18TensorIteratorBaseEENKUlvE_clEvENKUlvE1_clEvEUlN3c107complexIdEEE_St5arrayIPcLm2EELi4E23TrivialOffsetCalculatorILi1EjESE_NS0_6memory15LoadWithoutCastENSF_16StoreWithoutCastEEEviT_T0_T2_T3_T4_T5_,"",@"SHT_CUDA_INFO"
	.sectionflags	@""
	.align	4


	//----- nvinfo : EIATTR_CUDA_API_VERSION
	.align		4
        /*0000*/ 	.byte	0x04, 0x37
        /*0002*/ 	.short	(.L_3361 - .L_3360)
.L_3360:
        /*0004*/ 	.word	0x00000082


	//----- nvinfo : EIATTR_SW2861232_WAR
	.align		4
.L_3361:
        /*0008*/ 	.byte	0x01, 0x35
	.zero		2


	//----- nvinfo : EIATTR_PARAM_CBANK
	.align		4
        /*000c*/ 	.byte	0x04, 0x0a
        /*000e*/ 	.short	(.L_3363 - .L_3362)
	.align		4
.L_3362:
        /*0010*/ 	.word	index@(.nv.constant0._ZN2at6native27unrolled_elementwise_kernelIZZZNS0_22reciprocal_kernel_cudaERNS_18TensorIteratorBaseEENKUlvE_clEvENKUlvE1_clEvEUlN3c107complexIdEEE_St5arrayIPcLm2EELi4E23TrivialOffsetCalculatorILi1EjESE_NS0_6memory15LoadWithoutCastENSF_16StoreWithoutCastEEEviT_T0_T2_T3_T4_T5_)
        /*0014*/ 	.short	0x0160
        /*0016*/ 	.short	0x001c


	//----- nvinfo : EIATTR_CBANK_PARAM_SIZE
	.align		4
.L_3363:
        /*0018*/ 	.byte	0x03, 0x19
        /*001a*/ 	.short	0x001c


	//----- nvinfo : EIATTR_KPARAM_INFO
	.align		4
        /*001c*/ 	.byte	0x04, 0x17
        /*001e*/ 	.short	(.L_3365 - .L_3364)
.L_3364:
        /*0020*/ 	.word	0x00000000
        /*0024*/ 	.short	0x0006
        /*0026*/ 	.short	0x001b
        /*0028*/ 	.byte	0x00, 0xf0, 0x05, 0x00


	//----- nvinfo : EIATTR_KPARAM_INFO
	.align		4
.L_3365:
        /*002c*/ 	.byte	0x04, 0x17
        /*002e*/ 	.short	(.L_3367 - .L_3366)
.L_3366:
        /*0030*/ 	.word	0x00000000
        /*0034*/ 	.short	0x0005
        /*0036*/ 	.short	0x001a
        /*0038*/ 	.byte	0x00, 0xf0, 0x05, 0x00


	//----- nvinfo : EIATTR_KPARAM_INFO
	.align		4
.L_3367:
        /*003c*/ 	.byte	0x04, 0x17
        /*003e*/ 	.short	(.L_3369 - .L_3368)
.L_3368:
        /*0040*/ 	.word	0x00000000
        /*0044*/ 	.short	0x0004
        /*0046*/ 	.short	0x0019
        /*0048*/ 	.byte	0x00, 0xf0, 0x05, 0x00


	//----- nvinfo : EIATTR_KPARAM_INFO
	.align		4
.L_3369:
        /*004c*/ 	.byte	0x04, 0x17
        /*004e*/ 	.short	(.L_3371 - .L_3370)
.L_3370:
        /*0050*/ 	.word	0x00000000
        /*0054*/ 	.short	0x0003
        /*0056*/ 	.short	0x0018
        /*0058*/ 	.byte	0x00, 0xf0, 0x05, 0x00


	//----- nvinfo : EIATTR_KPARAM_INFO
	.align		4
.L_3371:
        /*005c*/ 	.byte	0x04, 0x17
        /*005e*/ 	.short	(.L_3373 - .L_3372)
.L_3372:
        /*0060*/ 	.word	0x00000000
        /*0064*/ 	.short	0x0002
        /*0066*/ 	.short	0x0008
        /*0068*/ 	.byte	0x00, 0xf0, 0x41, 0x00


	//----- nvinfo : EIATTR_KPARAM_INFO
	.align		4
.L_3373:
        /*006c*/ 	.byte	0x04, 0x17
        /*006e*/ 	.short	(.L_3375 - .L_3374)
.L_3374:
        /*0070*/ 	.word	0x00000000
        /*0074*/ 	.short	0x0001
        /*0076*/ 	.short	0x0004
        /*0078*/ 	.byte	0x00, 0xf0, 0x05, 0x00


	//----- nvinfo : EIATTR_KPARAM_INFO
	.align		4
.L_3375:
        /*007c*/ 	.byte	0x04, 0x17
        /*007e*/ 	.short	(.L_3377 - .L_3376)
.L_3376:
        /*0080*/ 	.word	0x00000000
        /*0084*/ 	.short	0x0000
        /*0086*/ 	.short	0x0000
        /*0088*/ 	.byte	0x00, 0xf0, 0x11, 0x00


	//----- nvinfo : EIATTR_MAXREG_COUNT
	.align		4
.L_3377:
        /*008c*/ 	.byte	0x03, 0x1b
        /*008e*/ 	.short	0x00ff


	//----- nvinfo : EIATTR_MERCURY_ISA_VERSION
	.align		4
        /*0090*/ 	.byte	0x03, 0x5f
        /*0092*/ 	.short	0x0000


	//----- nvinfo : EIATTR_EXIT_INSTR_OFFSETS
	.align		4
        /*0094*/ 	.byte	0x04, 0x1c
        /*0096*/ 	.short	(.L_3379 - .L_3378)


	//   ....[0]....
.L_3378:
        /*0098*/ 	.word	0x00002b10


	//   ....[1]....
        /*009c*/ 	.word	0x00002b60


	//----- nvinfo : EIATTR_MAX_THREADS
	.align		4
.L_3379:
        /*00a0*/ 	.byte	0x04, 0x05
        /*00a2*/ 	.short	(.L_3381 - .L_3380)
.L_3380:
        /*00a4*/ 	.word	0x00000080
        /*00a8*/ 	.word	0x00000001
        /*00ac*/ 	.word	0x00000001


	//----- nvinfo : EIATTR_CRS_STACK_SIZE
	.align		4
.L_3381:
        /*00b0*/ 	.byte	0x04, 0x1e
        /*00b2*/ 	.short	(.L_3383 - .L_3382)
.L_3382:
        /*00b4*/ 	.word	0x00000000
.L_3383:


//--------------------- .nv.info._ZN2at6native29vectorized_elementwise_kernelILi2EZZZNS0_22reciprocal_kernel_cudaERNS_18TensorIteratorBaseEENKUlvE_clEvENKUlvE1_clEvEUlN3c107complexIdEEE_St5arrayIPcLm2EEEEviT0_T1_ --------------------------
	.section	.nv.info._ZN2at6native29vectorized_elementwise_kernelILi2EZZZNS0_22reciprocal_kernel_cudaERNS_18TensorIteratorBaseEENKUlvE_clEvENKUlvE1_clEvEUlN3c107complexIdEEE_St5arrayIPcLm2EEEEviT0_T1_,"",@"SHT_CUDA_INFO"
	.sectionflags	@""
	.align	4


	//----- nvinfo : EIATTR_CUDA_API_VERSION
	.align		4
        /*0000*/ 	.byte	0x04, 0x37
        /*0002*/ 	.short	(.L_3385 - .L_3384)
.L_3384:
        /*0004*/ 	.word	0x00000082


	//----- nvinfo : EIATTR_SW2861232_WAR
	.align		4
.L_3385:
        /*0008*/ 	.byte	0x01, 0x35
	.zero		2


	//----- nvinfo : EIATTR_PARAM_CBANK
	.align		4
        /*000c*/ 	.byte	0x04, 0x0a
        /*000e*/ 	.short	(.L_3387 - .L_3386)
	.align		4
.L_3386:
        /*0010*/ 	.word	index@(.nv.constant0._ZN2at6native29vectorized_elementwise_kernelILi2EZZZNS0_22reciprocal_kernel_cudaERNS_18TensorIteratorBaseEENKUlvE_clEvENKUlvE1_clEvEUlN3c107complexIdEEE_St5arrayIPcLm2EEEEviT0_T1_)
        /*0014*/ 	.short	0x0160
        /*0016*/ 	.short	0x0018


	//----- nvinfo : EIATTR_CBANK_PARAM_SIZE
	.align		4
.L_3387:
        /*0018*/ 	.byte	0x03, 0x19
        /*001a*/ 	.short	0x0018


	//----- nvinfo : EIATTR_KPARAM_INFO
	.align		4
        /*001c*/ 	.byte	0x04, 0x17
        /*001e*/ 	.short	(.L_3389 - .L_3388)
.L_3388:
        /*0020*/ 	.word	0x00000000
        /*0024*/ 	.short	0x0002
        /*0026*/ 	.short	0x0008
        /*0028*/ 	.byte	0x00, 0xf0, 0x41, 0x00


	//----- nvinfo : EIATTR_KPARAM_INFO
	.align		4
.L_3389:
        /*002c*/ 	.byte	0x04, 0x17
        /*002e*/ 	.short	(.L_3391 - .L_3390)
.L_3390:
        /*0030*/ 	.word	0x00000000
        /*0034*/ 	.short	0x0001
        /*0036*/ 	.short	0x0004
        /*0038*/ 	.byte	0x00, 0xf0, 0x05, 0x00


	//----- nvinfo : EIATTR_KPARAM_INFO
	.align		4
.L_3391:
        /*003c*/ 	.byte	0x04, 0x17
        /*003e*/ 	.short	(.L_3393 - .L_3392)
.L_3392:
        /*0040*/ 	.word	0x00000000
        /*0044*/ 	.short	0x0000
        /*0046*/ 	.short	0x0000
        /*0048*/ 	.byte	0x00, 0xf0, 0x11, 0x00


	//----- nvinfo : EIATTR_MAXREG_COUNT
	.align		4
.L_3393:
        /*004c*/ 	.byte	0x03, 0x1b
        /*004e*/ 	.short	0x00ff


	//----- nvinfo : EIATTR_MERCURY_ISA_VERSION
	.align		4
        /*0050*/ 	.byte	0x03, 0x5f
        /*0052*/ 	.short	0x0000


	//----- nvinfo : EIATTR_EXIT_INSTR_OFFSETS
	.align		4
        /*0054*/ 	.byte	0x04, 0x1c
        /*0056*/ 	.short	(.L_3395 - .L_3394)


	//   ....[0]....
.L_3394:
        /*0058*/ 	.word	0x00005100


	//   ....[1]....
        /*005c*/ 	.word	0x0000ac20


	//   ....[2]....
        /*0060*/ 	.word	0x0000ac70


	//----- nvinfo : EIATTR_MAX_THREADS
	.align		4
.L_3395:
        /*0064*/ 	.byte	0x04, 0x05
        /*0066*/ 	.short	(.L_3397 - .L_3396)
.L_3396:
        /*0068*/ 	.word	0x00000080
        /*006c*/ 	.word	0x00000001
        /*0070*/ 	.word	0x00000001


	//----- nvinfo : EIATTR_CRS_STACK_SIZE
	.align		4
.L_3397:
        /*0074*/ 	.byte	0x04, 0x1e
        /*0076*/ 	.short	(.L_3399 - .L_3398)
.L_3398:
        /*0078*/ 	.word	0x00000000
.L_3399:


//--------------------- .nv.info._ZN2at6native29vectorized_elementwise_kernelILi4EZZZNS0_22reciprocal_kernel_cudaERNS_18TensorIteratorBaseEENKUlvE_clEvENKUlvE1_clEvEUlN3c107complexIdEEE_St5arrayIPcLm2EEEEviT0_T1_ --------------------------
	.section	.nv.info._ZN2at6native29vectorized_elementwise_kernelILi4EZZZNS0_22reciprocal_kernel_cudaERNS_18TensorIteratorBaseEENKUlvE_clEvENKUlvE1_clEvEUlN3c107complexIdEEE_St5arrayIPcLm2EEEEviT0_T1_,"",@"SHT_CUDA_INFO"
	.sectionflags	@""
	.align	4


	//----- nvinfo : EIATTR_CUDA_API_VERSION
	.align		4
        /*0000*/ 	.byte	0x04, 0x37
        /*0002*/ 	.short	(.L_3401 - .L_3400)
.L_3400:
        /*0004*/ 	.word	0x00000082


	//----- nvinfo : EIATTR_SW2861232_WAR
	.align		4
.L_3401:
        /*0008*/ 	.byte	0x01, 0x35
	.zero		2


	//----- nvinfo : EIATTR_PARAM_CBANK
	.align		4
        /*000c*/ 	.byte	0x04, 0x0a
        /*000e*/ 	.short	(.L_3403 - .L_3402)
	.align		4
.L_3402:
        /*0010*/ 	.word	index@(.nv.constant0._ZN2at6native29vectorized_elementwise_kernelILi4EZZZNS0_22reciprocal_kernel_cudaERNS_18TensorIteratorBaseEENKUlvE_clEvENKUlvE1_clEvEUlN3c107complexIdEEE_St5arrayIPcLm2EEEEviT0_T1_)
        /*0014*/ 	.short	0x0160
        /*0016*/ 	.short	0x0018


	//----- nvinfo : EIATTR_CBANK_PARAM_SIZE
	.align		4
.L_3403:
        /*0018*/ 	.byte	0x03, 0x19
        /*001a*/ 	.short	0x0018


	//----- nvinfo : EIATTR_KPARAM_INFO
	.align		4
        /*001c*/ 	.byte	0x04, 0x17
        /*001e*/ 	.short	(.L_3405 - .L_3404)
.L_3404:
        /*0020*/ 	.word	0x00000000
        /*0024*/ 	.short	0x0002
        /*0026*/ 	.short	0x0008
        /*0028*/ 	.byte	0x00, 0xf0, 0x41, 0x00


	//----- nvinfo : EIATTR_KPARAM_INFO
	.align		4
.L_3405:
        /*002c*/ 	.byte	0x04, 0x17
        /*002e*/ 	.short	(.L_3407 - .L_3406)
.L_3406:
        /*0030*/ 	.word	0x00000000
        /*0034*/ 	.short	0x0001
        /*0036*/ 	.short	0x0004
        /*0038*/ 	.byte	0x00, 0xf0, 0x05, 0x00


	//----- nvinfo : EIATTR_KPARAM_INFO
	.align		4
.L_3407:
        /*003c*/ 	.byte	0x04, 0x17
        /*003e*/ 	.short	(.L_3409 - .L_3408)
.L_3408:
        /*0040*/ 	.word	0x00000000
        /*0044*/ 	.short	0x0000
        /*0046*/ 	.short	0x0000
        /*0048*/ 	.byte	0x00, 0xf0, 0x11, 0x00


	//----- nvinfo : EIATTR_MAXREG_COUNT
	.align		4
.L_3409:
        /*004c*/ 	.byte	0x03, 0x1b
        /*004e*/ 	.short	0x00ff


	//----- nvinfo : EIATTR_MERCURY_ISA_VERSION
	.align		4
        /*0050*/ 	.byte	0x03, 0x5f
        /*0052*/ 	.short	0x0000


	//----- nvinfo : EIATTR_EXIT_INSTR_OFFSETS
	.align		4
        /*0054*/ 	.byte	0x04, 0x1c
        /*0056*/ 	.short	(.L_3411 - .L_3410)


	//   ....[0]....
.L_3410:
        /*0058*/ 	.word	0x00005100


	//   ....[1]....
        /*005c*/ 	.word	0x0000ac20


	//   ....[2]....
        /*0060*/ 	.word	0x0000ac70


	//----- nvinfo : EIATTR_MAX_THREADS
	.align		4
.L_3411:
        /*0064*/ 	.byte	0x04, 0x05
        /*0066*/ 	.short	(.L_3413 - .L_3412)
.L_3412:
        /*0068*/ 	.word	0x00000080
        /*006c*/ 	.word	0x00000001
        /*0070*/ 	.word	0x00000001


	//----- nvinfo : EIATTR_CRS_STACK_SIZE
	.align		4
.L_3413:
        /*0074*/ 	.byte	0x04, 0x1e
        /*0076*/ 	.short	(.L_3415 - .L_3414)
.L_3414:
        /*0078*/ 	.word	0x00000000
.L_3415:


//--------------------- .nv.info._ZN2at6native29vectorized_elementwise_kernelILi8EZZZNS0_22reciprocal_kernel_cudaERNS_18TensorIteratorBaseEENKUlvE_clEvENKUlvE1_clEvEUlN3c107complexIdEEE_St5arrayIPcLm2EEEEviT0_T1_ --------------------------
	.section	.nv.info._ZN2at6native29vectorized_elementwise_kernelILi8EZZZNS0_22reciprocal_kernel_cudaERNS_18TensorIteratorBaseEENKUlvE_clEvENKUlvE1_clEvEUlN3c107complexIdEEE_St5arrayIPcLm2EEEEviT0_T1_,"",@"SHT_CUDA_INFO"
	.sectionflags	@""
	.align	4


	//----- nvinfo : EIATTR_CUDA_API_VERSION
	.align		4
        /*0000*/ 	.byte	0x04, 0x37
        /*0002*/ 	.short	(.L_3417 - .L_3416)
.L_3416:
        /*0004*/ 	.word	0x00000082


	//----- nvinfo : EIATTR_SW2861232_WAR
	.align		4
.L_3417:
        /*0008*/ 	.byte	0x01, 0x35
	.zero		2


	//----- nvinfo : EIATTR_PARAM_CBANK
	.align		4
        /*000c*/ 	.byte	0x04, 0x0a
        /*000e*/ 	.short	(.L_3419 - .L_3418)
	.align		4
.L_3418:
        /*0010*/ 	.word	index@(.nv.constant0._ZN2at6native29vectorized_elementwise_kernelILi8EZZZNS0_22reciprocal_kernel_cudaERNS_18TensorIteratorBaseEENKUlvE_clEvENKUlvE1_clEvEUlN3c107complexIdEEE_St5arrayIPcLm2EEEEviT0_T1_)
        /*0014*/ 	.short	0x0160
        /*0016*/ 	.short	0x0018


	//----- nvinfo : EIATTR_CBANK_PARAM_SIZE
	.align		4
.L_3419:
        /*0018*/ 	.byte	0x03, 0x19
        /*001a*/ 	.short	0x0018


	//----- nvinfo : EIATTR_KPARAM_INFO
	.align		4
        /*001c*/ 	.byte	0x04, 0x17
        /*001e*/ 	.short	(.L_3421 - .L_3420)
.L_3420:
        /*0020*/ 	.word	0x00000000
        /*0024*/ 	.short	0x0002
        /*0026*/ 	.short	0x0008
        /*0028*/ 	.byte	0x00, 0xf0, 0x41, 0x00


	//----- nvinfo : EIATTR_KPARAM_INFO
	.align		4
.L_3421:
        /*002c*/ 	.byte	0x04, 0x17
        /*002e*/ 	.short	(.L_3423 - .L_3422)
.L_3422:
        /*0030*/ 	.word	0x00000000
        /*0034*/ 	.short	0x0001
        /*0036*/ 	.short	0x0004
        /*0038*/ 	.byte	0x00, 0xf0, 0x05, 0x00


	//----- nvinfo : EIATTR_KPARAM_INFO
	.align		4
.L_3423:
        /*003c*/ 	.byte	0x04, 0x17
        /*003e*/ 	.short	(.L_3425 - .L_3424)
.L_3424:
        /*0040*/ 	.word	0x00000000
        /*0044*/ 	.short	0x0000
        /*0046*/ 	.short	0x0000
        /*0048*/ 	.byte	0x00, 0xf0, 0x11, 0x00


	//----- nvinfo : EIATTR_MAXREG_COUNT
	.align		4
.L_3425:
        /*004c*/ 	.byte	0x03, 0x1b
        /*004e*/ 	.short	0x00ff


	//----- nvinfo : EIATTR_MERCURY_ISA_VERSION
	.align		4
        /*0050*/ 	.byte	0x03, 0x5f
        /*0052*/ 	.short	0x0000


	//----- nvinfo : EIATTR_EXIT_INSTR_OFFSETS
	.align		4
        /*0054*/ 	.byte	0x04, 0x1c
        /*0056*/ 	.short	(.L_3427 - .L_3426)


	//   ....[0]....
.L_3426:
        /*0058*/ 	.word	0x00000010


	//----- nvinfo : EIATTR_MAX_THREADS
	.align		4
.L_3427:
        /*005c*/ 	.byte	0x04, 0x05
        /*005e*/ 	.short	(.L_3429 - .L_3428)
.L_3428:
        /*0060*/ 	.word	0x00000080
        /*0064*/ 	.word	0x00000001
        /*0068*/ 	.word	0x00000001
.L_3429:


//--------------------- .nv.info._ZN2at6native18elementwise_kernelILi128ELi4EZNS0_15gpu_kernel_implIZZZNS0_22reciprocal_kernel_cudaERNS_18TensorIteratorBaseEENKUlvE_clEvENKUlvE0_clEvEUlfE_EEvS4_RKT_EUliE_EEviT1_ --------------------------
	.section	.nv.info._ZN2at6native18elementwise_kernelILi128ELi4EZNS0_15gpu_kernel_implIZZZNS0_22reciprocal_kernel_cudaERNS_18TensorIteratorBaseEENKUlvE_clEvENKUlvE0_clEvEUlfE_EEvS4_RKT_EUliE_EEviT1_,"",@"SHT_CUDA_INFO"
	.sectionflags	@""
	.align	4


	//----- nvinfo : EIATTR_CUDA_API_VERSION
	.align		4
        /*0000*/ 	.byte	0x04, 0x37
        /*0002*/ 	.short	(.L_3431 - .L_3430)
.L_3430:
        /*0004*/ 	.word	0x00000082


	//----- nvinfo : EIATTR_SW2861232_WAR
	.align		4
.L_3431:
        /*0008*/ 	.byte	0x01, 0x35
	.zero		2


	//----- nvinfo : EIATTR_PARAM_CBANK
	.align		4
        /*000c*/ 	.byte	0x04, 0x0a
        /*000e*/ 	.short	(.L_3433 - .L_3432)
	.align		4
.L_3432:
        /*0010*/ 	.word	index@(.nv.constant0._ZN2at6native18elementwise_kernelILi128ELi4EZNS0_15gpu_kernel_implIZZZNS0_22reciprocal_kernel_cudaERNS_18TensorIteratorBaseEENKUlvE_clEvENKUlvE0_clEvEUlfE_EEvS4_RKT_EUliE_EEviT1_)
        /*0014*/ 	.short	0x0160
        /*0016*/ 	.short	0x0220


	//----- nvinfo : EIATTR_CBANK_PARAM_SIZE
	.align		4
.L_3433:
        /*0018*/ 	.byte	0x03, 0x19
        /*001a*/ 	.short	0x0220


	//----- nvinfo : EIATTR_KPARAM_INFO
	.align		4
        /*001c*/ 	.byte	0x04, 0x17
        /*001e*/ 	.short	(.L_3435 - .L_3434)
.L_3434:
        /*0020*/ 	.word	0x00000000
        /*0024*/ 	.short	0x0001
        /*0026*/ 	.short	0x0008
        /*0028*/ 	.byte	0x00, 0xf0, 0x61, 0x08


	//----- nvinfo : EIATTR_KPARAM_INFO
	.align		4
.L_3435:
        /*002c*/ 	.byte	0x04, 0x17
        /*002e*/ 	.short	(.L_3437 - .L_3436)
.L_3436:
        /*0030*/ 	.word	0x00000000
        /*0034*/ 	.short	0x0000
        /*0036*/ 	.short	0x0000
        /*0038*/ 	.byte	0x00, 0xf0, 0x11, 0x00


	//----- nvinfo : EIATTR_MAXREG_COUNT
	.align		4
.L_3437:
        /*003c*/ 	.byte	0x03, 0x1b
        /*003e*/ 	.short	0x0080


	//----- nvinfo : EIATTR_EXTERNS
	.align		4
        /*0040*/ 	.byte	0x04, 0x0f
        /*0042*/ 	.short	(.L_3439 - .L_3438)


	//   ....[0]....
	.align		4
.L_3438:
        /*0044*/ 	.word	index@(__assertfail)


	//----- nvinfo : EIATTR_MERCURY_ISA_VERSION
	.align		4
.L_3439:
        /*0048*/ 	.byte	0x03, 0x5f
        /*004a*/ 	.short	0x0000


	//----- nvinfo : EIATTR_SYSCALL_OFFSETS
	.align		4
        /*004c*/ 	.byte	0x04, 0x46
        /*004e*/ 	.short	(.L_3441 - .L_3440)


	//   ....[0]....
.L_3440:
        /*0050*/ 	.word	0x00001c50


	//   ....[1]....
        /*0054*/ 	.word	0x00002ae0


	//   ....[2]....
        /*0058*/ 	.word	0x00004780


	//   ....[3]....
        /*005c*/ 	.word	0x00005610


	//   ....[4]....
        /*0060*/ 	.word	0x00007280


	//   ....[5]....
        /*0064*/ 	.word	0x00008110


	//   ....[6]....
        /*0068*/ 	.word	0x00009d90


	//   ....[7]....
        /*006c*/ 	.word	0x0000ac20


	//----- nvinfo : EIATTR_EXIT_INSTR_OFFSETS
	.align		4
.L_3441:
        /*0070*/ 	.byte	0x04, 0x1c
        /*0072*/ 	.short	(.L_3443 - .L_3442)


	//   ....[0]....
.L_3442:
        /*0074*/ 	.word	0x000081b0


	//   ....[1]....
        /*0078*/ 	.word	0x00009f10


	//   ....[2]....
        /*007c*/ 	.word	0x00009f50


	//   ....[3]....
        /*0080*/ 	.word	0x00009fe0


	//   ....[4]....
        /*0084*/ 	.word	0x0000a010


	//   ....[5]....
        /*0088*/ 	.word	0x0000a040


	//   ....[6]....
        /*008c*/ 	.word	0x0000a0c0


	//   ....[7]....
        /*0090*/ 	.word	0x0000a0f0


	//   ....[8]....
        /*0094*/ 	.word	0x0000a180


	//   ....[9]....
        /*0098*/ 	.word	0x0000a1c0


	//   ....[10]....
        /*009c*/ 	.word	0x0000a200


	//   ....[11]....
        /*00a0*/ 	.word	0x0000a2c0


	//   ....[12]....
        /*00a4*/ 	.word	0x0000a310


	//   ....[13]....
        /*00a8*/ 	.word	0x0000a490


	//   ....[14]....
        /*00ac*/ 	.word	0x0000a5e0


	//   ....[15]....
        /*00b0*/ 	.word	0x0000a610


	//   ....[16]....
        /*00b4*/ 	.word	0x0000a6c0


	//   ....[17]....
        /*00b8*/ 	.word	0x0000a830


	//   ....[18]....
        /*00bc*/ 	.word	0x0000a9a0


	//   ....[19]....
        /*00c0*/ 	.word	0x0000aaf0


	//   ....[20]....
        /*00c4*/ 	.word	0x0000ac30


	//   ....[21]....
        /*00c8*/ 	.word	0x0000ac60


	//   ....[22]....
        /*00cc*/ 	.word	0x0000ac90


	//----- nvinfo : EIATTR_MAX_THREADS
	.align		4
.L_3443:
        /*00d0*/ 	.byte	0x04, 0x05
        /*00d2*/ 	.short	(.L_3445 - .L_3444)
.L_3444:
        /*00d4*/ 	.word	0x00000080
        /*00d8*/ 	.word	0x00000001
        /*00dc*/ 	.word	0x00000001


	//----- nvinfo : EIATTR_CRS_STACK_SIZE
	.align		4
.L_3445:
        /*00e0*/ 	.byte	0x04, 0x1e
        /*00e2*/ 	.short	(.L_3447 - .L_3446)
.L_3446:
        /*00e4*/ 	.word	0x00000000
.L_3447:


//--------------------- .nv.info._ZN2at6native27unrolled_elementwise_kernelIZZZNS0_22reciprocal_kernel_cudaERNS_18TensorIteratorBaseEENKUlvE_clEvENKUlvE0_clEvEUlfE_St5arrayIPcLm2EELi4E23TrivialOffsetCalculatorILi1EjESB_NS0_6memory12LoadWithCastILi1EEENSC_13StoreWithCastILi1EEEEEviT_T0_T2_T3_T4_T5_ --------------------------
	.section	.nv.info._ZN2at6native27unrolled_elementwise_kernelIZZZNS0_22reciprocal_kernel_cudaERNS_18TensorIteratorBaseEENKUlvE_clEvENKUlvE0_clEvEUlfE_St5arrayIPcLm2EELi4E23TrivialOffsetCalculatorILi1EjESB_NS0_6memory12LoadWithCastILi1EEENSC_13StoreWithCastILi1EEEEEviT_T0_T2_T3_T4_T5_,"",@"SHT_CUDA_INFO"
	.sectionflags	@""
	.align	4


	//----- nvinfo : EIATTR_CUDA_API_VERSION
	.align		4
        /*0000*/ 	.byte	0x04, 0x37
        /*0002*/ 	.short	(.L_3449 - .L_3448)
.L_3448:
        /*0004*/ 	.word	0x00000082


	//----- nvinfo : EIATTR_SW2861232_WAR
	.align		4
.L_3449:
        /*0008*/ 	.byte	0x01, 0x35
	.zero		2


	//----- nvinfo : EIATTR_PARAM_CBANK
	.align		4
        /*000c*/ 	.byte	0x04, 0x0a
        /*000e*/ 	.short	(.L_3451 - .L_3450)
	.align		4
.L_3450:
        /*0010*/ 	.word	index@(.nv.constant0._ZN2at6native27unrolled_elementwise_kernelIZZZNS0_22reciprocal_kernel_cudaERNS_18TensorIteratorBaseEENKUlvE_clEvENKUlvE0_clEvEUlfE_St5arrayIPcLm2EELi4E23TrivialOffsetCalculatorILi1EjESB_NS0_6memory12LoadWithCastILi1EEENSC_13StoreWithCastILi1EEEEEviT_T0_T2_T3_T4_T5_)
        /*0014*/ 	.short	0x0160
        /*0016*/ 	.short	0x002c


	//----- nvinfo : EIATTR_CBANK_PARAM_SIZE
	.align		4
.L_3451:
        /*0018*/ 	.byte	0x03, 0x19
        /*001a*/ 	.short	0x002c


	//----- nvinfo : EIATTR_KPARAM_INFO
	.align		4
        /*001c*/ 	.byte	0x04, 0x17
        /*001e*/ 	.short	(.L_3453 - .L_3452)
.L_3452:
        /*0020*/ 	.word	0x00000000
        /*0024*/ 	.short	0x0006
        /*0026*/ 	.short	0x0024
        /*0028*/ 	.byte	0x00, 0xf0, 0x21, 0x00


	//----- nvinfo : EIATTR_KPARAM_INFO
	.align		4
.L_3453:
        /*002c*/ 	.byte	0x04, 0x17
        /*002e*/ 	.short	(.L_3455 - .L_3454)
.L_3454:
        /*0030*/ 	.word	0x00000000
        /*0034*/ 	.short	0x0005
        /*0036*/ 	.short	0x001c
        /*0038*/ 	.byte	0x00, 0xf0, 0x21, 0x00


	//----- nvinfo : EIATTR_KPARAM_INFO
	.align		4
.L_3455:
        /*003c*/ 	.byte	0x04, 0x17
        /*003e*/ 	.short	(.L_3457 - .L_3456)
.L_3456:
        /*0040*/ 	.word	0x00000000
        /*0044*/ 	.short	0x0004
        /*0046*/ 	.short	0x0019
        /*0048*/ 	.byte	0x00, 0xf0, 0x05, 0x00


	//----- nvinfo : EIATTR_KPARAM_INFO
	.align		4
.L_3457:
        /*004c*/ 	.byte	0x04, 0x17
        /*004e*/ 	.short	(.L_3459 - .L_3458)
.L_3458:
        /*0050*/ 	.word	0x00000000
        /*0054*/ 	.short	0x0003
        /*0056*/ 	.short	0x0018
        /*0058*/ 	.byte	0x00, 0xf0, 0x05, 0x00


	//----- nvinfo : EIATTR_KPARAM_INFO
	.align		4
.L_3459:
        /*005c*/ 	.byte	0x04, 0x17
        /*005e*/ 	.short	(.L_3461 - .L_3460)
.L_3460:
        /*0060*/ 	.word	0x00000000
        /*0064*/ 	.short	0x0002
        /*0066*/ 	.short	0x0008
        /*0068*/ 	.byte	0x00, 0xf0, 0x41, 0x00


	//----- nvinfo : EIATTR_KPARAM_INFO
	.align		4
.L_3461:
        /*006c*/ 	.byte	0x04, 0x17
        /*006e*/ 	.short	(.L_3463 - .L_3462)
.L_3462:
        /*0070*/ 	.word	0x00000000
        /*0074*/ 	.short	0x0001
        /*0076*/ 	.short	0x0004
        /*0078*/ 	.byte	0x00, 0xf0, 0x05, 0x00


	//----- nvinfo : EIATTR_KPARAM_INFO
	.align		4
.L_3463:
        /*007c*/ 	.byte	0x04, 0x17
        /*007e*/ 	.short	(.L_3465 - .L_3464)
.L_3464:
        /*0080*/ 	.word	0x00000000
        /*0084*/ 	.short	0x0000
        /*0086*/ 	.short	0x0000
        /*0088*/ 	.byte	0x00, 0xf0, 0x11, 0x00


	//----- nvinfo : EIATTR_MAXREG_COUNT
	.align		4
.L_3465:
        /*008c*/ 	.byte	0x03, 0x1b
        /*008e*/ 	.short	0x00ff


	//----- nvinfo : EIATTR_EXTERNS
	.align		4
        /*0090*/ 	.byte	0x04, 0x0f
        /*0092*/ 	.short	(.L_3467 - .L_3466)


	//   ....[0]....
	.align		4
.L_3466:
        /*0094*/ 	.word	index@(__assertfail)


	//----- nvinfo : EIATTR_MERCURY_ISA_VERSION
	.align		4
.L_3467:
        /*0098*/ 	.byte	0x03, 0x5f
        /*009a*/ 	.short	0x0000


	//----- nvinfo : EIATTR_SYSCALL_OFFSETS
	.align		4
        /*009c*/ 	.byte	0x04, 0x46
        /*009e*/ 	.short	(.L_3469 - .L_3468)


	//   ....[0]....
.L_3468:
        /*00a0*/ 	.word	0x00000e50


	//   ....[1]....
        /*00a4*/ 	.word	0x00001cd0


	//   ....[2]....
        /*00a8*/ 	.word	0x00002b60


	//   ....[3]....
        /*00ac*/ 	.word	0x00003990


	//   ....[4]....
        /*00b0*/ 	.word	0x00004a60


	//   ....[5]....
        /*00b4*/ 	.word	0x00005970


	//   ....[6]....
        /*00b8*/ 	.word	0x00006840


	//   ....[7]....
        /*00bc*/ 	.word	0x00007710


	//----- nvinfo : EIATTR_EXIT_INSTR_OFFSETS
	.align		4
.L_3469:
        /*00c0*/ 	.byte	0x04, 0x1c
        /*00c2*/ 	.short	(.L_3471 - .L_3470)


	//   ....[0]....
.L_3470:
        /*00c4*/ 	.word	0x000068e0


	//   ....[1]....
        /*00c8*/ 	.word	0x00006a00


	//   ....[2]....
        /*00cc*/ 	.word	0x00006a40


	//   ....[3]....
        /*00d0*/ 	.word	0x00006ad0


	//   ....[4]....
        /*00d4*/ 	.word	0x00006b00


	//   ....[5]....
        /*00d8*/ 	.word	0x00006b30


	//   ....[6]....
        /*00dc*/ 	.word	0x00006bb0


	//   ....[7]....
        /*00e0*/ 	.word	0x00006be0


	//   ....[8]....
        /*00e4*/ 	.word	0x00006c70


	//   ....[9]....
        /*00e8*/ 	.word	0x00006cb0


	//   ....[10]....
        /*00ec*/ 	.word	0x00006cf0


	//   ....[11]....
        /*00f0*/ 	.word	0x00006db0


	//   ....[12]....
        /*00f4*/ 	.word	0x00006e00


	//   ....[13]....
        /*00f8*/ 	.word	0x00006f80


	//   ....[14]....
        /*00fc*/ 	.word	0x000070d0


	//   ....[15]....
        /*0100*/ 	.word	0x00007100


	//   ....[16]....
        /*0104*/ 	.word	0x000071b0


	//   ....[17]....
        /*0108*/ 	.word	0x00007320


	//   ....[18]....
        /*010c*/ 	.word	0x00007490


	//   ....[19]....
        /*0110*/ 	.word	0x000075e0


	//   ....[20]....
        /*0114*/ 	.word	0x00007720


	//   ....[21]....
        /*0118*/ 	.word	0x00007750


	//   ....[22]....
        /*011c*/ 	.word	0x00007780


	//----- nvinfo : EIATTR_MAX_THREADS
	.align		4
.L_3471:
        /*0120*/ 	.byte	0x04, 0x05
        /*0122*/ 	.short	(.L_3473 - .L_3472)
.L_3472:
        /*0124*/ 	.word	0x00000080
        /*0128*/ 	.word	0x00000001
        /*012c*/ 	.word	0x00000001


	//----- nvinfo : EIATTR_CRS_STACK_SIZE
	.align		4
.L_3473:
        /*0130*/ 	.byte	0x04, 0x1e
        /*0132*/ 	.short	(.L_3475 - .L_3474)
.L_3474:
        /*0134*/ 	.word	0x00000000
.L_3475:


//--------------------- .nv.info._ZN2at6native18elementwise_kernelILi128ELi2EZNS0_22gpu_kernel_impl_nocastIZZZNS0_22reciprocal_kernel_cudaERNS_18TensorIteratorBaseEENKUlvE_clEvENKUlvE0_clEvEUlfE_EEvS4_RKT_EUliE_EEviT1_ --------------------------
	.section	.nv.info._ZN2at6native18elementwise_kernelILi128ELi2EZNS0_22gpu_kernel_impl_nocastIZZZNS0_22reciprocal_kernel_cudaERNS_18TensorIteratorBaseEENKUlvE_clEvENKUlvE0_clEvEUlfE_EEvS4_RKT_EUliE_EEviT1_,"",@"SHT_CUDA_INFO"
	.sectionflags	@""
	.align	4


	//----- nvinfo : EIATTR_CUDA_API_VERSION
	.align		4
        /*0000*/ 	.byte	0x04, 0x37
        /*0002*/ 	.short	(.L_3477 - .L_3476)
.L_3476:
        /*0004*/ 	.word	0x00000082


	//----- nvinfo : EIATTR_SW2861232_WAR
	.align		4
.L_3477:
        /*0008*/ 	.byte	0x01, 0x35
	.zero		2


	//----- nvinfo : EIATTR_PARAM_CBANK
	.align		4
        /*000c*/ 	.byte	0x04, 0x0a
        /*000e*/ 	.short	(.L_3479 - .L_3478)
	.align		4
.L_3478:
        /*0010*/ 	.word	index@(.nv.constant0._ZN2at6native18elementwise_kernelILi128ELi2EZNS0_22gpu_kernel_impl_nocastIZZZNS0_22reciprocal_kernel_cudaERNS_18TensorIteratorBaseEENKUlvE_clEvENKUlvE0_clEvEUlfE_EEvS4_RKT_EUliE_EEviT1_)
        /*0014*/ 	.short	0x0160
        /*0016*/ 	.short	0x0220


	//----- nvinfo : EIATTR_CBANK_PARAM_SIZE
	.align		4
.L_3479:
        /*0018*/ 	.byte	0x03, 0x19
        /*001a*/ 	.short	0x0220


	//----- nvinfo : EIATTR_KPARAM_INFO
	.align		4
        /*001c*/ 	.byte	0x04, 0x17
        /*001e*/ 	.short	(.L_3481 - .L_3480)
.L_3480:
        /*0020*/ 	.word	0x00000000
        /*0024*/ 	.short	0x0001
        /*0026*/ 	.short	0x0008
        /*0028*/ 	.byte	0x00, 0xf0, 0x61, 0x08


	//----- nvinfo : EIATTR_KPARAM_INFO
	.align		4
.L_3481:
        /*002c*/ 	.byte	0x04, 0x17
        /*002e*/ 	.short	(.L_3483 - .L_3482)
.L_3482:
        /*0030*/ 	.word	0x00000000
        /*0034*/ 	.short	0x0000
        /*0036*/ 	.short	0x0000
        /*0038*/ 	.byte	0x00, 0xf0, 0x11, 0x00


	//----- nvinfo : EIATTR_MAXREG_COUNT
	.align		4
.L_3483:
        /*003c*/ 	.byte	0x03, 0x1b
        /*003e*/ 	.short	0x0080


	//----- nvinfo : EIATTR_MERCURY_ISA_VERSION
	.align		4
        /*0040*/ 	.byte	0x03, 0x5f
        /*0042*/ 	.short	0x0000


	//----- nvinfo : EIATTR_EXIT_INSTR_OFFSETS
	.align		4
        /*0044*/ 	.byte	0x04, 0x1c
        /*0046*/ 	.short	(.L_3485 - .L_3484)


	//   ....[0]....
.L_3484:
        /*0048*/ 	.word	0x00000f60


	//   ....[1]....
        /*004c*/ 	.word	0x00001e20


	//----- nvinfo : EIATTR_MAX_THREADS
	.align		4
.L_3485:
        /*0050*/ 	.byte	0x04, 0x05
        /*0052*/ 	.short	(.L_3487 - .L_3486)
.L_3486:
        /*0054*/ 	.word	0x00000080
        /*0058*/ 	.word	0x00000001
        /*005c*/ 	.word	0x00000001


	//----- nvinfo : EIATTR_CRS_STACK_SIZE
	.align		4
.L_3487:
        /*0060*/ 	.byte	0x04, 0x1e
        /*0062*/ 	.short	(.L_3489 - .L_3488)
.L_3488:
        /*0064*/ 	.word	0x00000000
.L_3489:


//--------------------- .nv.info._ZN2at6native27unrolled_elementwise_kernelIZZZNS0_22reciprocal_kernel_cudaERNS_18TensorIteratorBaseEENKUlvE_clEvENKUlvE0_clEvEUlfE_St5arrayIPcLm2EELi4E23TrivialOffsetCalculatorILi1EjESB_NS0_6memory15LoadWithoutCastENSC_16StoreWithoutCastEEEviT_T0_T2_T3_T4_T5_ --------------------------
	.section	.nv.info._ZN2at6native27unrolled_elementwise_kernelIZZZNS0_22reciprocal_kernel_cudaERNS_18TensorIteratorBaseEENKUlvE_clEvENKUlvE0_clEvEUlfE_St5arrayIPcLm2EELi4E23TrivialOffsetCalculatorILi1EjESB_NS0_6memory15LoadWithoutCastENSC_16StoreWithoutCastEEEviT_T0_T2_T3_T4_T5_,"",@"SHT_CUDA_INFO"
	.sectionflags	@""
	.align	4


	//----- nvinfo : EIATTR_CUDA_API_VERSION
	.align		4
        /*0000*/ 	.byte	0x04, 0x37
        /*0002*/ 	.short	(.L_3491 - .L_3490)
.L_3490:
        /*0004*/ 	.word	0x00000082


	//----- nvinfo : EIATTR_SW2861232_WAR
	.align		4
.L_3491:
        /*0008*/ 	.byte	0x01, 0x35
	.zero		2


	//----- nvinfo : EIATTR_PARAM_CBANK
	.align		4
        /*000c*/ 	.byte	0x04, 0x0a
        /*000e*/ 	.short	(.L_3493 - .L_3492)
	.align		4
.L_3492:
        /*0010*/ 	.word	index@(.nv.constant0._ZN2at6native27unrolled_elementwise_kernelIZZZNS0_22reciprocal_kernel_cudaERNS_18TensorIteratorBaseEENKUlvE_clEvENKUlvE0_clEvEUlfE_St5arrayIPcLm2EELi4E23TrivialOffsetCalculatorILi1EjESB_NS0_6memory15LoadWithoutCastENSC_16StoreWithoutCastEEEviT_T0_T2_T3_T4_T5_)
        /*0014*/ 	.short	0x0160
        /*0016*/ 	.short	0x001c


	//----- nvinfo : EIATTR_CBANK_PARAM_SIZE
	.align		4
.L_3493:
        /*0018*/ 	.byte	0x03, 0x19
        /*001a*/ 	.short	0x001c


	//----- nvinfo : EIATTR_KPARAM_INFO
	.align		4
        /*001c*/ 	.byte	0x04, 0x17
        /*001e*/ 	.short	(.L_3495 - .L_3494)
.L_3494:
        /*0020*/ 	.word	0x00000000
        /*0024*/ 	.short	0x0006
        /*0026*/ 	.short	0x001b
        /*0028*/ 	.byte	0x00, 0xf0, 0x05, 0x00


	//----- nvinfo : EIATTR_KPARAM_INFO
	.align		4
.L_3495:
        /*002c*/ 	.byte	0x04, 0x17
        /*002e*/ 	.short	(.L_3497 - .L_3496)
.L_3496:
        /*0030*/ 	.word	0x00000000
        /*0034*/ 	.short	0x0005
        /*0036*/ 	.short	0x001a
        /*0038*/ 	.byte	0x00, 0xf0, 0x05, 0x00


	//----- nvinfo : EIATTR_KPARAM_INFO
	.align		4
.L_3497:
        /*003c*/ 	.byte	0x04, 0x17
        /*003e*/ 	.short	(.L_3499 - .L_3498)
.L_3498:
        /*0040*/ 	.word	0x00000000
        /*0044*/ 	.short	0x0004
        /*0046*/ 	.short	0x0019
        /*0048*/ 	.byte	0x00, 0xf0, 0x05, 0x00


	//----- nvinfo : EIATTR_KPARAM_INFO
	.align		4
.L_3499:
        /*004c*/ 	.byte	0x04, 0x17
        /*004e*/ 	.short	(.L_3501 - .L_3500)
.L_3500:
        /*0050*/ 	.word	0x00000000
        /*0054*/ 	.short	0x0003
        /*0056*/ 	.short	0x0018
        /*0058*/ 	.byte	0x00, 0xf0, 0x05, 0x00


	//----- nvinfo : EIATTR_KPARAM_INFO
	.align		4
.L_3501:
        /*005c*/ 	.byte	0x04, 0x17
        /*005e*/ 	.short	(.L_3503 - .L_3502)
.L_3502:
        /*0060*/ 	.word	0x00000000
        /*0064*/ 	.short	0x0002
        /*0066*/ 	.short	0x0008
        /*0068*/ 	.byte	0x00, 0xf0, 0x41, 0x00


	//----- nvinfo : EIATTR_KPARAM_INFO
	.align		4
.L_3503:
        /*006c*/ 	.byte	0x04, 0x17
        /*006e*/ 	.short	(.L_3505 - .L_3504)
.L_3504:
        /*0070*/ 	.word	0x00000000
        /*0074*/ 	.short	0x0001
        /*0076*/ 	.short	0x0004
        /*0078*/ 	.byte	0x00, 0xf0, 0x05, 0x00


	//----- nvinfo : EIATTR_KPARAM_INFO
	.align		4
.L_3505:
        /*007c*/ 	.byte	0x04, 0x17
        /*007e*/ 	.short	(.L_3507 - .L_3506)
.L_3506:
        /*0080*/ 	.word	0x00000000
        /*0084*/ 	.short	0x0000
        /*0086*/ 	.short	0x0000
        /*0088*/ 	.byte	0x00, 0xf0, 0x11, 0x00


	//----- nvinfo : EIATTR_MAXREG_COUNT
	.align		4
.L_3507:
        /*008c*/ 	.byte	0x03, 0x1b
        /*008e*/ 	.short	0x00ff


	//----- nvinfo : EIATTR_MERCURY_ISA_VERSION
	.align		4
        /*0090*/ 	.byte	0x03, 0x5f
        /*0092*/ 	.short	0x0000


	//----- nvinfo : EIATTR_EXIT_INSTR_OFFSETS
	.align		4
        /*0094*/ 	.byte	0x04, 0x1c
        /*0096*/ 	.short	(.L_3509 - .L_3508)


	//   ....[0]....
.L_3508:
        /*0098*/ 	.word	0x00000400


	//   ....[1]....
        /*009c*/ 	.word	0x00000450


	//----- nvinfo : EIATTR_MAX_THREADS
	.align		4
.L_3509:
        /*00a0*/ 	.byte	0x04, 0x05
        /*00a2*/ 	.short	(.L_3511 - .L_3510)
.L_3510:
        /*00a4*/ 	.word	0x00000080
        /*00a8*/ 	.word	0x00000001
        /*00ac*/ 	.word	0x00000001


	//----- nvinfo : EIATTR_CRS_STACK_SIZE
	.align		4
.L_3511:
        /*00b0*/ 	.byte	0x04, 0x1e
        /*00b2*/ 	.short	(.L_3513 - .L_3512)
.L_3512:
        /*00b4*/ 	.word	0x00000000
.L_3513:


//--------------------- .nv.info._ZN2at6native29vectorized_elementwise_kernelILi2EZZZNS0_22reciprocal_kernel_cudaERNS_18TensorIteratorBaseEENKUlvE_clEvENKUlvE0_clEvEUlfE_St5arrayIPcLm2EEEEviT0_T1_ --------------------------
	.section	.nv.info._ZN2at6native29vectorized_elementwise_kernelILi2EZZZNS0_22reciprocal_kernel_cudaERNS_18TensorIteratorBaseEENKUlvE_clEvENKUlvE0_clEvEUlfE_St5arrayIPcLm2EEEEviT0_T1_,"",@"SHT_CUDA_INFO"
	.sectionflags	@""
	.align	4


	//----- nvinfo : EIATTR_CUDA_API_VERSION
	.align		4
        /*0000*/ 	.byte	0x04, 0x37
        /*0002*/ 	.short	(.L_3515 - .L_3514)
.L_3514:
        /*0004*/ 	.word	0x00000082


	//----- nvinfo : EIATTR_SW2861232_WAR
	.align		4
.L_3515:
        /*0008*/ 	.byte	0x01, 0x35
	.zero		2


	//----- nvinfo : EIATTR_PARAM_CBANK
	.align		4
        /*000c*/ 	.byte	0x04, 0x0a
        /*000e*/ 	.short	(.L_3517 - .L_3516)
	.align		4
.L_3516:
        /*0010*/ 	.word	index@(.nv.constant0._ZN2at6native29vectorized_elementwise_kernelILi2EZZZNS0_22reciprocal_kernel_cudaERNS_18TensorIteratorBaseEENKUlvE_clEvENKUlvE0_clEvEUlfE_St5arrayIPcLm2EEEEviT0_T1_)
        /*0014*/ 	.short	0x0160
        /*0016*/ 	.short	0x0018


	//----- nvinfo : EIATTR_CBANK_PARAM_SIZE
	.align		4
.L_3517:
        /*0018*/ 	.byte	0x03, 0x19
        /*001a*/ 	.short	0x0018


	//----- nvinfo : EIATTR_KPARAM_INFO
	.align		4
        /*001c*/ 	.byte	0x04, 0x17
        /*001e*/ 	.short	(.L_3519 - .L_3518)
.L_3518:
        /*0020*/ 	.word	0x00000000
        /*0024*/ 	.short	0x0002
        /*0026*/ 	.short	0x0008
        /*0028*/ 	.byte	0x00, 0xf0, 0x41, 0x00


	//----- nvinfo : EIATTR_KPARAM_INFO
	.align		4
.L_3519:
        /*002c*/ 	.byte	0x04, 0x17
        /*002e*/ 	.short	(.L_3521 - .L_3520)
.L_3520:
        /*0030*/ 	.word	0x00000000
        /*0034*/ 	.short	0x0001
        /*0036*/ 	.short	0x0004
        /*0038*/ 	.byte	0x00, 0xf0, 0x05, 0x00


	//----- nvinfo : EIATTR_KPARAM_INFO
	.align		4
.L_3521:
        /*003c*/ 	.byte	0x04, 0x17
        /*003e*/ 	.short	(.L_3523 - .L_3522)
.L_3522:
        /*0040*/ 	.word	0x00000000
        /*0044*/ 	.short	0x0000
        /*0046*/ 	.short	0x0000
        /*0048*/ 	.byte	0x00, 0xf0, 0x11, 0x00


	//----- nvinfo : EIATTR_MAXREG_COUNT
	.align		4
.L_3523:
        /*004c*/ 	.byte	0x03, 0x1b
        /*004e*/ 	.short	0x00ff


	//----- nvinfo : EIATTR_MERCURY_ISA_VERSION
	.align		4
        /*0050*/ 	.byte	0x03, 0x5f
        /*0052*/ 	.short	0x0000


	//----- nvinfo : EIATTR_EXIT_INSTR_OFFSETS
	.align		4
        /*0054*/ 	.byte	0x04, 0x1c
        /*0056*/ 	.short	(.L_3525 - .L_3524)


	//   ....[0]....
.L_3524:
        /*0058*/ 	.word	0x000001d0


	//   ....[1]....
        /*005c*/ 	.word	0x000009e0


	//   ....[2]....
        /*0060*/ 	.word	0x00000a30


	//----- nvinfo : EIATTR_MAX_THREADS
	.align		4
.L_3525:
        /*0064*/ 	.byte	0x04, 0x05
        /*0066*/ 	.short	(.L_3527 - .L_3526)
.L_3526:
        /*0068*/ 	.word	0x00000080
        /*006c*/ 	.word	0x00000001
        /*0070*/ 	.word	0x00000001


	//----- nvinfo : EIATTR_CRS_STACK_SIZE
	.align		4
.L_3527:
        /*0074*/ 	.byte	0x04, 0x1e
        /*0076*/ 	.short	(.L_3529 - .L_3528)
.L_3528:
        /*0078*/ 	.word	0x00000000
.L_3529:


//--------------------- .nv.info._ZN2at6native29vectorized_elementwise_kernelILi4EZZZNS0_22reciprocal_kernel_cudaERNS_18TensorIteratorBaseEENKUlvE_clEvENKUlvE0_clEvEUlfE_St5arrayIPcLm2EEEEviT0_T1_ --------------------------
	.section	.nv.info._ZN2at6native29vectorized_elementwise_kernelILi4EZZZNS0_22reciprocal_kernel_cudaERNS_18TensorIteratorBaseEENKUlvE_clEvENKUlvE0_clEvEUlfE_St5arrayIPcLm2EEEEviT0_T1_,"",@"SHT_CUDA_INFO"
	.sectionflags	@""
	.align	4


	//----- nvinfo : EIATTR_CUDA_API_VERSION
	.align		4
        /*0000*/ 	.byte	0x04, 0x37
        /*0002*/ 	.short	(.L_3531 - .L_3530)
.L_3530:
        /*0004*/ 	.word	0x00000082


	//----- nvinfo : EIATTR_SW2861232_WAR
	.align		4
.L_3531:
        /*0008*/ 	.byte	0x01, 0x35
	.zero		2


	//----- nvinfo : EIATTR_PARAM_CBANK
	.align		4
        /*000c*/ 	.byte	0x04, 0x0a
        /*000e*/ 	.short	(.L_3533 - .L_3532)
	.align		4
.L_3532:
        /*0010*/ 	.word	index@(.nv.constant0._ZN2at6native29vectorized_elementwise_kernelILi4EZZZNS0_22reciprocal_kernel_cudaERNS_18TensorIteratorBaseEENKUlvE_clEvENKUlvE0_clEvEUlfE_St5arrayIPcLm2EEEEviT0_T1_)
        /*0014*/ 	.short	0x0160
        /*0016*/ 	.short	0x0018


	//----- nvinfo : EIATTR_CBANK_PARAM_SIZE
	.align		4
.L_3533:
        /*0018*/ 	.byte	0x03, 0x19
        /*001a*/ 	.short	0x0018


	//----- nvinfo : EIATTR_KPARAM_INFO
	.align		4
        /*001c*/ 	.byte	0x04, 0x17
        /*001e*/ 	.short	(.L_3535 - .L_3534)
.L_3534:
        /*0020*/ 	.word	0x00000000
        /*0024*/ 	.short	0x0002
        /*0026*/ 	.short	0x0008
        /*0028*/ 	.byte	0x00, 0xf0, 0x41, 0x00


	//----- nvinfo : EIATTR_KPARAM_INFO
	.align		4
.L_3535:
        /*002c*/ 	.byte	0x04, 0x17
        /*002e*/ 	.short	(.L_3537 - .L_3536)
.L_3536:
        /*0030*/ 	.word	0x00000000
        /*0034*/ 	.short	0x0001
        /*0036*/ 	.short	0x0004
        /*0038*/ 	.byte	0x00, 0xf0, 0x05, 0x00


	//----- nvinfo : EIATTR_KPARAM_INFO
	.align		4
.L_3537:
        /*003c*/ 	.byte	0x04, 0x17
        /*003e*/ 	.short	(.L_3539 - .L_3538)
.L_3538:
        /*0040*/ 	.word	0x00000000
        /*0044*/ 	.short	0x0000
        /*0046*/ 	.short	0x0000
        /*0048*/ 	.byte	0x00, 0xf0, 0x11, 0x00


	//----- nvinfo : EIATTR_MAXREG_COUNT
	.align		4
.L_3539:
        /*004c*/ 	.byte	0x03, 0x1b
        /*004e*/ 	.short	0x00ff


	//----- nvinfo : EIATTR_MERCURY_ISA_VERSION
	.align		4
        /*0050*/ 	.byte	0x03, 0x5f
        /*0052*/ 	.short	0x0000


	//----- nvinfo : EIATTR_EXIT_INSTR_OFFSETS
	.align		4
        /*0054*/ 	.byte	0x04, 0x1c
        /*0056*/ 	.short	(.L_3541 - .L_3540)


	//   ....[0]....
.L_3540:
        /*0058*/ 	.word	0x00000190


	//   ....[1]....
        /*005c*/ 	.word	0x000009a0


	//   ....[2]....
        /*0060*/ 	.word	0x000009f0


	//----- nvinfo : EIATTR_MAX_THREADS
	.align		4
.L_3541:
        /*0064*/ 	.byte	0x04, 0x05
        /*0066*/ 	.short	(.L_3543 - .L_3542)
.L_3542:
        /*0068*/ 	.word	0x00000080
        /*006c*/ 	.word	0x00000001
        /*0070*/ 	.word	0x00000001


	//----- nvinfo : EIATTR_CRS_STACK_SIZE
	.align		4
.L_3543:
        /*0074*/ 	.byte	0x04, 0x1e
        /*0076*/ 	.short	(.L_3545 - .L_3544)
.L_3544:
        /*0078*/ 	.word	0x00000000
.L_3545:


//--------------------- .nv.info._ZN2at6native29vectorized_elementwise_kernelILi8EZZZNS0_22reciprocal_kernel_cudaERNS_18TensorIteratorBaseEENKUlvE_clEvENKUlvE0_clEvEUlfE_St5arrayIPcLm2EEEEviT0_T1_ --------------------------
	.section	.nv.info._ZN2at6native29vectorized_elementwise_kernelILi8EZZZNS0_22reciprocal_kernel_cudaERNS_18TensorIteratorBaseEENKUlvE_clEvENKUlvE0_clEvEUlfE_St5arrayIPcLm2EEEEviT0_T1_,"",@"SHT_CUDA_INFO"
	.sectionflags	@""
	.align	4


	//----- nvinfo : EIATTR_CUDA_API_VERSION
	.align		4
        /*0000*/ 	.byte	0x04, 0x37
        /*0002*/ 	.short	(.L_3547 - .L_3546)
.L_3546:
        /*0004*/ 	.word	0x00000082


	//----- nvinfo : EIATTR_SW2861232_WAR
	.align		4
.L_3547:
        /*0008*/ 	.byte	0x01, 0x35
	.zero		2


	//----- nvinfo : EIATTR_PARAM_CBANK
	.align		4
        /*000c*/ 	.byte	0x04, 0x0a
        /*000e*/ 	.short	(.L_3549 - .L_3548)
	.align		4
.L_3548:
        /*0010*/ 	.word	index@(.nv.constant0._ZN2at6native29vectorized_elementwise_kernelILi8EZZZNS0_22reciprocal_kernel_cudaERNS_18TensorIteratorBaseEENKUlvE_clEvENKUlvE0_clEvEUlfE_St5arrayIPcLm2EEEEviT0_T1_)
        /*0014*/ 	.short	0x0160
        /*0016*/ 	.short	0x0018


	//----- nvinfo : EIATTR_CBANK_PARAM_SIZE
	.align		4
.L_3549:
        /*0018*/ 	.byte	0x03, 0x19
        /*001a*/ 	.short	0x0018


	//----- nvinfo : EIATTR_KPARAM_INFO
	.align		4
        /*001c*/ 	.byte	0x04, 0x17
        /*001e*/ 	.short	(.L_3551 - .L_3550)
.L_3550:
        /*0020*/ 	.word	0x00000000
        /*0024*/ 	.short	0x0002
        /*0026*/ 	.short	0x0008
        /*0028*/ 	.byte	0x00, 0xf0, 0x41, 0x00


	//----- nvinfo : EIATTR_KPARAM_INFO
	.align		4
.L_3551:
        /*002c*/ 	.byte	0x04, 0x17
        /*002e*/ 	.short	(.L_3553 - .L_3552)
.L_3552:
        /*0030*/ 	.word	0x00000000
        /*0034*/ 	.short	0x0001
        /*0036*/ 	.short	0x0004
        /*0038*/ 	.byte	0x00, 0xf0, 0x05, 0x00


	//----- nvinfo : EIATTR_KPARAM_INFO
	.align		4
.L_3553:
        /*003c*/ 	.byte	0x04, 0x17
        /*003e*/ 	.short	(.L_3555 - .L_3554)
.L_3554:
        /*0040*/ 	.word	0x00000000
        /*0044*/ 	.short	0x0000
        /*0046*/ 	.short	0x0000
        /*0048*/ 	.byte	0x00, 0xf0, 0x11, 0x00


	//----- nvinfo : EIATTR_MAXREG_COUNT
	.align		4
.L_3555:
        /*004c*/ 	.byte	0x03, 0x1b
        /*004e*/ 	.short	0x00ff


	//----- nvinfo : EIATTR_MERCURY_ISA_VERSION
	.align		4
        /*0050*/ 	.byte	0x03, 0x5f
        /*0052*/ 	.short	0x0000


	//----- nvinfo : EIATTR_EXIT_INSTR_OFFSETS
	.align		4
        /*0054*/ 	.byte	0x04, 0x1c
        /*0056*/ 	.short	(.L_3557 - .L_3556)


	//   ....[0]....
.L_3556:
        /*0058*/ 	.word	0x00000010


	//----- nvinfo : EIATTR_MAX_THREADS
	.align		4
.L_3557:
        /*005c*/ 	.byte	0x04, 0x05
        /*005e*/ 	.short	(.L_3559 - .L_3558)
.L_3558:
        /*0060*/ 	.word	0x00000080
        /*0064*/ 	.word	0x00000001
        /*0068*/ 	.word	0x00000001
.L_3559:


//--------------------- .nv.info._ZN2at6native18elementwise_kernelILi128ELi4EZNS0_15gpu_kernel_implIZZZNS0_22reciprocal_kernel_cudaERNS_18TensorIteratorBaseEENKUlvE_clEvENKUlvE_clEvEUldE_EEvS4_RKT_EUliE_EEviT1_ --------------------------
	.section	.nv.info._ZN2at6native18elementwise_kernelILi128ELi4EZNS0_15gpu_kernel_implIZZZNS0_22reciprocal_kernel_cudaERNS_18TensorIteratorBaseEENKUlvE_clEvENKUlvE_clEvEUldE_EEvS4_RKT_EUliE_EEviT1_,"",@"SHT_CUDA_INFO"
	.sectionflags	@""
	.align	4


	//----- nvinfo : EIATTR_CUDA_API_VERSION
	.align		4
        /*0000*/ 	.byte	0x04, 0x37
        /*0002*/ 	.short	(.L_3561 - .L_3560)
.L_3560:
        /*0004*/ 	.word	0x00000082


	//----- nvinfo : EIATTR_SW2861232_WAR
	.align		4
.L_3561:
        /*0008*/ 	.byte	0x01, 0x35
	.zero		2


	//----- nvinfo : EIATTR_PARAM_CBANK
	.align		4
        /*000c*/ 	.byte	0x04, 0x0a
        /*000e*/ 	.short	(.L_3563 - .L_3562)
	.align		4
.L_3562:
        /*0010*/ 	.word	index@(.nv.constant0._ZN2at6native18elementwise_kernelILi128ELi4EZNS0_15gpu_kernel_implIZZZNS0_22reciprocal_kernel_cudaERNS_18TensorIteratorBaseEENKUlvE_clEvENKUlvE_clEvEUldE_EEvS4_RKT_EUliE_EEviT1_)
        /*0014*/ 	.short	0x0160
        /*0016*/ 	.short	0x0220


	//----- nvinfo : EIATTR_CBANK_PARAM_SIZE
	.align		4
.L_3563:
        /*0018*/ 	.byte	0x03, 0x19
        /*001a*/ 	.short	0x0220


	//----- nvinfo : EIATTR_KPARAM_INFO
	.align		4
        /*001c*/ 	.byte	0x04, 0x17
        /*001e*/ 	.short	(.L_3565 - .L_3564)
.L_3564:
        /*0020*/ 	.word	0x00000000
        /*0024*/ 	.short	0x0001
        /*0026*/ 	.short	0x0008
        /*0028*/ 	.byte	0x00, 0xf0, 0x61, 0x08


	//----- nvinfo : EIATTR_KPARAM_INFO
	.align		4
.L_3565:
        /*002c*/ 	.byte	0x04, 0x17
        /*002e*/ 	.short	(.L_3567 - .L_3566)
.L_3566:
        /*0030*/ 	.word	0x00000000
        /*0034*/ 	.short	0x0000
        /*0036*/ 	.short	0x0000
        /*0038*/ 	.byte	0x00, 0xf0, 0x11, 0x00


	//----- nvinfo : EIATTR_MAXREG_COUNT
	.align		4
.L_3567:
        /*003c*/ 	.byte	0x03, 0x1b
        /*003e*/ 	.short	0x0080


	//----- nvinfo : EIATTR_EXTERNS
	.align		4
        /*0040*/ 	.byte	0x04, 0x0f
        /*0042*/ 	.short	(.L_3569 - .L_3568)


	//   ....[0]....
	.align		4
.L_3568:
        /*0044*/ 	.word	index@(__assertfail)


	//----- nvinfo : EIATTR_MERCURY_ISA_VERSION
	.align		4
.L_3569:
        /*0048*/ 	.byte	0x03, 0x5f
        /*004a*/ 	.short	0x0000


	//----- nvinfo : EIATTR_SYSCALL_OFFSETS
	.align		4
        /*004c*/ 	.byte	0x04, 0x46
        /*004e*/ 	.short	(.L_3571 - .L_3570)


	//   ....[0]....
.L_3570:
        /*0050*/ 	.word	0x00001d90


	//   ....[1]....
        /*0054*/ 	.word	0x00002e90


	//   ....[2]....
        /*0058*/ 	.word	0x00004c70


	//   ....[3]....
        /*005c*/ 	.word	0x00005d70


	//   ....[4]....
        /*0060*/ 	.word	0x00007b20


	//   ....[5]....
        /*0064*/ 	.word	0x00008c20


	//   ....[6]....
        /*0068*/ 	.word	0x0000a9e0


	//   ....[7]....
        /*006c*/ 	.word	0x0000bae0


	//----- nvinfo : EIATTR_EXIT_INSTR_OFFSETS
	.align		4
.L_3571:
        /*0070*/ 	.byte	0x04, 0x1c
        /*0072*/ 	.short	(.L_3573 - .L_3572)


	//   ....[0]....
.L_3572:
        /*0074*/ 	.word	0x00008cc0


	//   ....[1]....
        /*0078*/ 	.word	0x0000ac30


	//   ....[2]....
        /*007c*/ 	.word	0x0000ac70


	//   ....[3]....
        /*0080*/ 	.word	0x0000ad00


	//   ....[4]....
        /*0084*/ 	.word	0x0000ad30


	//   ....[5]....
        /*0088*/ 	.word	0x0000ad60


	//   ....[6]....
        /*008c*/ 	.word	0x0000ae10


	//   ....[7]....
        /*0090*/ 	.word	0x0000ae70


	//   ....[8]....
        /*0094*/ 	.word	0x0000af30


	//   ....[9]....
        /*0098*/ 	.word	0x0000afa0


	//   ....[10]....
        /*009c*/ 	.word	0x0000afc0


	//   ....[11]....
        /*00a0*/ 	.word	0x0000b080


	//   ....[12]....
        /*00a4*/ 	.word	0x0000b0b0


	//   ....[13]....
        /*00a8*/ 	.word	0x0000b260


	//   ....[14]....
        /*00ac*/ 	.word	0x0000b3e0


	//   ....[15]....
        /*00b0*/ 	.word	0x0000b440


	//   ....[16]....
        /*00b4*/ 	.word	0x0000b4f0


	//   ....[17]....
        /*00b8*/ 	.word	0x0000b690


	//   ....[18]....
        /*00bc*/ 	.word	0x0000b830


	//   ....[19]....
        /*00c0*/ 	.word	0x0000b9b0


	//   ....[20]....
        /*00c4*/ 	.word	0x0000baf0


	//   ....[21]....
        /*00c8*/ 	.word	0x0000bb20


	//   ....[22]....
        /*00cc*/ 	.word	0x0000bb50


	//----- nvinfo : EIATTR_MAX_THREADS
	.align		4
.L_3573:
        /*00d0*/ 	.byte	0x04, 0x05
        /*00d2*/ 	.short	(.L_3575 - .L_3574)
.L_3574:
        /*00d4*/ 	.word	0x00000080
        /*00d8*/ 	.word	0x00000001
        /*00dc*/ 	.word	0x00000001


	//----- nvinfo : EIATTR_CRS_STACK_SIZE
	.align		4
.L_3575:
        /*00e0*/ 	.byte	0x04, 0x1e
        /*00e2*/ 	.short	(.L_3577 - .L_3576)
.L_3576:
        /*00e4*/ 	.word	0x00000000
.L_3577:


//--------------------- .nv.info._ZN2at6native27unrolled_elementwise_kernelIZZZNS0_22reciprocal_kernel_cudaERNS_18TensorIteratorBaseEENKUlvE_clEvENKUlvE_clEvEUldE_St5arrayIPcLm2EELi4E23TrivialOffsetCalculatorILi1EjESB_NS0_6memory12LoadWithCastILi1EEENSC_13StoreWithCastILi1EEEEEviT_T0_T2_T3_T4_T5_ --------------------------
	.section	.nv.info._ZN2at6native27unrolled_elementwise_kernelIZZZNS0_22reciprocal_kernel_cudaERNS_18TensorIteratorBaseEENKUlvE_clEvENKUlvE_clEvEUldE_St5arrayIPcLm2EELi4E23TrivialOffsetCalculatorILi1EjESB_NS0_6memory12LoadWithCastILi1EEENSC_13StoreWithCastILi1EEEEEviT_T0_T2_T3_T4_T5_,"",@"SHT_CUDA_INFO"
	.sectionflags	@""
	.align	4


	//----- nvinfo : EIATTR_CUDA_API_VERSION
	.align		4
        /*0000*/ 	.byte	0x04, 0x37
        /*0002*/ 	.short	(.L_3579 - .L_3578)
.L_3578:
        /*0004*/ 	.word	0x00000082


	//----- nvinfo : EIATTR_SW2861232_WAR
	.align		4
.L_3579:
        /*0008*/ 	.byte	0x01, 0x35
	.zero		2


	//----- nvinfo : EIATTR_PARAM_CBANK
	.align		4
        /*000c*/ 	.byte	0x04, 0x0a
        /*000e*/ 	.short	(.L_3581 - .L_3580)
	.align		4
.L_3580:
        /*0010*/ 	.word	index@(.nv.constant0._ZN2at6native27unrolled_elementwise_kernelIZZZNS0_22reciprocal_kernel_cudaERNS_18TensorIteratorBaseEENKUlvE_clEvENKUlvE_clEvEUldE_St5arrayIPcLm2EELi4E23TrivialOffsetCalculatorILi1EjESB_NS0_6memory12LoadWithCastILi1EEENSC_13StoreWithCastILi1EEEEEviT_T0_T2_T3_T4_T5_)
        /*0014*/ 	.short	0x0160
        /*0016*/ 	.short	0x002c


	//----- nvinfo : EIATTR_CBANK_PARAM_SIZE
	.align		4
.L_3581:
        /*0018*/ 	.byte	0x03, 0x19
        /*001a*/ 	.short	0x002c


	//----- nvinfo : EIATTR_KPARAM_INFO
	.align		4
        /*001c*/ 	.byte	0x04, 0x17
        /*001e*/ 	.short	(.L_3583 - .L_3582)
.L_3582:
        /*0020*/ 	.word	0x00000000
        /*0024*/ 	.short	0x0006
        /*0026*/ 	.short	0x0024
        /*0028*/ 	.byte	0x00, 0xf0, 0x21, 0x00


	//----- nvinfo : EIATTR_KPARAM_INFO
	.align		4
.L_3583:
        /*002c*/ 	.byte	0x04, 0x17
        /*002e*/ 	.short	(.L_3585 - .L_3584)
.L_3584:
        /*0030*/ 	.word	0x00000000
        /*0034*/ 	.short	0x0005
        /*0036*/ 	.short	0x001c
        /*0038*/ 	.byte	0x00, 0xf0, 0x21, 0x00


	//----- nvinfo : EIATTR_KPARAM_INFO
	.align		4
.L_3585:
        /*003c*/ 	.byte	0x04, 0x17
        /*003e*/ 	.short	(.L_3587 - .L_3586)
.L_3586:
        /*0040*/ 	.word	0x00000000
        /*0044*/ 	.short	0x0004
        /*0046*/ 	.short	0x0019
        /*0048*/ 	.byte	0x00, 0xf0, 0x05, 0x00


	//----- nvinfo : EIATTR_KPARAM_INFO
	.align		4
.L_3587:
        /*004c*/ 	.byte	0x04, 0x17
        /*004e*/ 	.short	(.L_3589 - .L_3588)
.L_3588:
        /*0050*/ 	.word	0x00000000
        /*0054*/ 	.short	0x0003
        /*0056*/ 	.short	0x0018
        /*0058*/ 	.byte	0x00, 0xf0, 0x05, 0x00


	//----- nvinfo : EIATTR_KPARAM_INFO
	.align		4
.L_3589:
        /*005c*/ 	.byte	0x04, 0x17
        /*005e*/ 	.short	(.L_3591 - .L_3590)
.L_3590:
        /*0060*/ 	.word	0x00000000
        /*0064*/ 	.short	0x0002
        /*0066*/ 	.short	0x0008
        /*0068*/ 	.byte	0x00, 0xf0, 0x41, 0x00


	//----- nvinfo : EIATTR_KPARAM_INFO
	.align		4
.L_3591:
        /*006c*/ 	.byte	0x04, 0x17
        /*006e*/ 	.short	(.L_3593 - .L_3592)
.L_3592:
        /*0070*/ 	.word	0x00000000
        /*0074*/ 	.short	0x0001
        /*0076*/ 	.short	0x0004
        /*0078*/ 	.byte	0x00, 0xf0, 0x05, 0x00


	//----- nvinfo : EIATTR_KPARAM_INFO
	.align		4
.L_3593:
        /*007c*/ 	.byte	0x04, 0x17
        /*007e*/ 	.short	(.L_3595 - .L_3594)
.L_3594:
        /*0080*/ 	.word	0x00000000
        /*0084*/ 	.short	0x0000
        /*0086*/ 	.short	0x0000
        /*0088*/ 	.byte	0x00, 0xf0, 0x11, 0x00


	//----- nvinfo : EIATTR_MAXREG_COUNT
	.align		4
.L_3595:
        /*008c*/ 	.byte	0x03, 0x1b
        /*008e*/ 	.short	0x00ff


	//----- nvinfo : EIATTR_EXTERNS
	.align		4
        /*0090*/ 	.byte	0x04, 0x0f
        /*0092*/ 	.short	(.L_3597 - .L_3596)


	//   ....[0]....
	.align		4
.L_3596:
        /*0094*/ 	.word	index@(__assertfail)


	//----- nvinfo : EIATTR_MERCURY_ISA_VERSION
	.align		4
.L_3597:
        /*0098*/ 	.byte	0x03, 0x5f
        /*009a*/ 	.short	0x0000


	//----- nvinfo : EIATTR_SYSCALL_OFFSETS
	.align		4
        /*009c*/ 	.byte	0x04, 0x46
        /*009e*/ 	.short	(.L_3599 - .L_3598)


	//   ....[0]....
.L_3598:
        /*00a0*/ 	.word	0x00000f90


	//   ....[1]....
        /*00a4*/ 	.word	0x00001f40


	//   ....[2]....
        /*00a8*/ 	.word	0x00002f00


	//   ....[3]....
        /*00ac*/ 	.word	0x00003e90


	//   ....[4]....
        /*00b0*/ 	.word	0x000055b0


	//   ....[5]....
        /*00b4*/ 	.word	0x00006640


	//   ....[6]....
        /*00b8*/ 	.word	0x00007690


	//   ....[7]....
        /*00bc*/ 	.word	0x00008700


	//----- nvinfo : EIATTR_EXIT_INSTR_OFFSETS
	.align		4
.L_3599:
        /*00c0*/ 	.byte	0x04, 0x1c
        /*00c2*/ 	.short	(.L_3601 - .L_3600)


	//   ....[0]....
.L_3600:
        /*00c4*/ 	.word	0x00007730


	//   ....[1]....
        /*00c8*/ 	.word	0x00007850


	//   ....[2]....
        /*00cc*/ 	.word	0x00007890


	//   ....[3]....
        /*00d0*/ 	.word	0x00007920


	//   ....[4]....
        /*00d4*/ 	.word	0x00007950


	//   ....[5]....
        /*00d8*/ 	.word	0x00007980


	//   ....[6]....
        /*00dc*/ 	.word	0x00007a30


	//   ....[7]....
        /*00e0*/ 	.word	0x00007a90


	//   ....[8]....
        /*00e4*/ 	.word	0x00007b50


	//   ....[9]....
        /*00e8*/ 	.word	0x00007bc0


	//   ....[10]....
        /*00ec*/ 	.word	0x00007be0


	//   ....[11]....
        /*00f0*/ 	.word	0x00007ca0


	//   ....[12]....
        /*00f4*/ 	.word	0x00007cd0


	//   ....[13]....
        /*00f8*/ 	.word	0x00007e80


	//   ....[14]....
        /*00fc*/ 	.word	0x00008000


	//   ....[15]....
        /*0100*/ 	.word	0x00008060


	//   ....[16]....
        /*0104*/ 	.word	0x00008110


	//   ....[17]....
        /*0108*/ 	.word	0x000082b0


	//   ....[18]....
        /*010c*/ 	.word	0x00008450


	//   ....[19]....
        /*0110*/ 	.word	0x000085d0


	//   ....[20]....
        /*0114*/ 	.word	0x00008710


	//   ....[21]....
        /*0118*/ 	.word	0x00008740


	//   ....[22]....
        /*011c*/ 	.word	0x00008770


	//----- nvinfo : EIATTR_MAX_THREADS
	.align		4
.L_3601:
        /*0120*/ 	.byte	0x04, 0x05
        /*0122*/ 	.short	(.L_3603 - .L_3602)
.L_3602:
        /*0124*/ 	.word	0x00000080
        /*0128*/ 	.word	0x00000001
        /*012c*/ 	.word	0x00000001


	//----- nvinfo : EIATTR_CRS_STACK_SIZE
	.align		4
.L_3603:
        /*0130*/ 	.byte	0x04, 0x1e
        /*0132*/ 	.short	(.L_3605 - .L_3604)
.L_3604:
        /*0134*/ 	.word	0x00000000
.L_3605:


//--------------------- .nv.info._ZN2at6native18elementwise_kernelILi128ELi2EZNS0_22gpu_kernel_impl_nocastIZZZNS0_22reciprocal_kernel_cudaERNS_18TensorIteratorBaseEENKUlvE_clEvENKUlvE_clEvEUldE_EEvS4_RKT_EUliE_EEviT1_ --------------------------
	.section	.nv.info._ZN2at6native18elementwise_kernelILi128ELi2EZNS0_22gpu_kernel_impl_nocastIZZZNS0_22reciprocal_kernel_cudaERNS_18TensorIteratorBaseEENKUlvE_clEvENKUlvE_clEvEUldE_EEvS4_RKT_EUliE_EEviT1_,"",@"SHT_CUDA_INFO"
	.sectionflags	@""
	.align	4


	//----- nvinfo : EIATTR_CUDA_API_VERSION
	.align		4
        /*0000*/ 	.byte	0x04, 0x37
        /*0002*/ 	.short	(.L_3607 - .L_3606)
.L_3606:
        /*0004*/ 	.word	0x00000082


	//----- nvinfo : EIATTR_SW2861232_WAR
	.align		4
.L_3607:
        /*0008*/ 	.byte	0x01, 0x35
	.zero		2


	//----- nvinfo : EIATTR_PARAM_CBANK
	.align		4
        /*000c*/ 	.byte	0x04, 0x0a
        /*000e*/ 	.short	(.L_3609 - .L_3608)
	.align		4
.L_3608:
        /*0010*/ 	.word	index@(.nv.constant0._ZN2at6native18elementwise_kernelILi128ELi2EZNS0_22gpu_kernel_impl_nocastIZZZNS0_22reciprocal_kernel_cudaERNS_18TensorIteratorBaseEENKUlvE_clEvENKUlvE_clEvEUldE_EEvS4_RKT_EUliE_EEviT1_)
        /*0014*/ 	.short	0x0160
        /*0016*/ 	.short	0x0220


	//----- nvinfo : EIATTR_CBANK_PARAM_SIZE
	.align		4
.L_3609:
        /*0018*/ 	.byte	0x03, 0x19
        /*001a*/ 	.short	0x0220


	//----- nvinfo : EIATTR_KPARAM_INFO
	.align		4
        /*001c*/ 	.byte	0x04, 0x17
        /*001e*/ 	.short	(.L_3611 - .L_3610)
.L_3610:
        /*0020*/ 	.word	0x00000000
        /*0024*/ 	.short	0x0001
        /*0026*/ 	.short	0x0008
        /*0028*/ 	.byte	0x00, 0xf0, 0x61, 0x08


	//----- nvinfo : EIATTR_KPARAM_INFO
	.align		4
.L_3611:
        /*002c*/ 	.byte	0x04, 0x17
        /*002e*/ 	.short	(.L_3613 - .L_3612)
.L_3612:
        /*0030*/ 	.word	0x00000000
        /*0034*/ 	.short	0x0000
        /*0036*/ 	.short	0x0000
        /*0038*/ 	.byte	0x00, 0xf0, 0x11, 0x00


	//----- nvinfo : EIATTR_MAXREG_COUNT
	.align		4
.L_3613:
        /*003c*/ 	.byte	0x03, 0x1b
        /*003e*/ 	.short	0x0080


	//----- nvinfo : EIATTR_MERCURY_ISA_VERSION
	.align		4
        /*0040*/ 	.byte	0x03, 0x5f
        /*0042*/ 	.short	0x0000


	//----- nvinfo : EIATTR_EXIT_INSTR_OFFSETS
	.align		4
        /*0044*/ 	.byte	0x04, 0x1c
        /*0046*/ 	.short	(.L_3615 - .L_3614)


	//   ....[0]....
.L_3614:
        /*0048*/ 	.word	0x00001090


	//   ....[1]....
        /*004c*/ 	.word	0x00002050


	//----- nvinfo : EIATTR_MAX_THREADS
	.align		4
.L_3615:
        /*0050*/ 	.byte	0x04, 0x05
        /*0052*/ 	.short	(.L_3617 - .L_3616)
.L_3616:
        /*0054*/ 	.word	0x00000080
        /*0058*/ 	.word	0x00000001
        /*005c*/ 	.word	0x00000001


	//----- nvinfo : EIATTR_CRS_STACK_SIZE
	.align		4
.L_3617:
        /*0060*/ 	.byte	0x04, 0x1e
        /*0062*/ 	.short	(.L_3619 - .L_3618)
.L_3618:
        /*0064*/ 	.word	0x00000000
.L_3619:


//--------------------- .nv.info._ZN2at6native27unrolled_elementwise_kernelIZZZNS0_22reciprocal_kernel_cudaERNS_18TensorIteratorBaseEENKUlvE_clEvENKUlvE_clEvEUldE_St5arrayIPcLm2EELi4E23TrivialOffsetCalculatorILi1EjESB_NS0_6memory15LoadWithoutCastENSC_16StoreWithoutCastEEEviT_T0_T2_T3_T4_T5_ --------------------------
	.section	.nv.info._ZN2at6native27unrolled_elementwise_kernelIZZZNS0_22reciprocal_kernel_cudaERNS_18TensorIteratorBaseEENKUlvE_clEvENKUlvE_clEvEUldE_St5arrayIPcLm2EELi4E23TrivialOffsetCalculatorILi1EjESB_NS0_6memory15LoadWithoutCastENSC_16StoreWithoutCastEEEviT_T0_T2_T3_T4_T5_,"",@"SHT_CUDA_INFO"
	.sectionflags	@""
	.align	4


	//----- nvinfo : EIATTR_CUDA_API_VERSION
	.align		4
        /*0000*/ 	.byte	0x04, 0x37
        /*0002*/ 	.short	(.L_3621 - .L_3620)
.L_3620:
        /*0004*/ 	.word	0x00000082


	//----- nvinfo : EIATTR_SW2861232_WAR
	.align		4
.L_3621:
        /*0008*/ 	.byte	0x01, 0x35
	.zero		2


	//----- nvinfo : EIATTR_PARAM_CBANK
	.align		4
        /*000c*/ 	.byte	0x04, 0x0a
        /*000e*/ 	.short	(.L_3623 - .L_3622)
	.align		4
.L_3622:
        /*0010*/ 	.word	index@(.nv.constant0._ZN2at6native27unrolled_elementwise_kernelIZZZNS0_22reciprocal_kernel_cudaERNS_18TensorIteratorBaseEENKUlvE_clEvENKUlvE_clEvEUldE_St5arrayIPcLm2EELi4E23TrivialOffsetCalculatorILi1EjESB_NS0_6memory15LoadWithoutCastENSC_16StoreWithoutCastEEEviT_T0_T2_T3_T4_T5_)
        /*0014*/ 	.short	0x0160
        /*0016*/ 	.short	0x001c


	//----- nvinfo : EIATTR_CBANK_PARAM_SIZE
	.align		4
.L_3623:
        /*0018*/ 	.byte	0x03, 0x19
        /*001a*/ 	.short	0x001c


	//----- nvinfo : EIATTR_KPARAM_INFO
	.align		4
        /*001c*/ 	.byte	0x04, 0x17
        /*001e*/ 	.short	(.L_3625 - .L_3624)
.L_3624:
        /*0020*/ 	.word	0x00000000
        /*0024*/ 	.short	0x0006
        /*0026*/ 	.short	0x001b
        /*0028*/ 	.byte	0x00, 0xf0, 0x05, 0x00


	//----- nvinfo : EIATTR_KPARAM_INFO
	.align		4
.L_3625:
        /*002c*/ 	.byte	0x04, 0x17
        /*002e*/ 	.short	(.L_3627 - .L_3626)
.L_3626:
        /*0030*/ 	.word	0x00000000
        /*0034*/ 	.short	0x0005
        /*0036*/ 	.short	0x001a
        /*0038*/ 	.byte	0x00, 0xf0, 0x05, 0x00


	//----- nvinfo : EIATTR_KPARAM_INFO
	.align		4
.L_3627:
        /*003c*/ 	.byte	0x04, 0x17
        /*003e*/ 	.short	(.L_3629 - .L_3628)
.L_3628:
        /*0040*/ 	.word	0x00000000
        /*0044*/ 	.short	0x0004
        /*0046*/ 	.short	0x0019
        /*0048*/ 	.byte	0x00, 0xf0, 0x05, 0x00


	//----- nvinfo : EIATTR_KPARAM_INFO
	.align		4
.L_3629:
        /*004c*/ 	.byte	0x04, 0x17
        /*004e*/ 	.short	(.L_3631 - .L_3630)
.L_3630:
        /*0050*/ 	.word	0x00000000
        /*0054*/ 	.short	0x0003
        /*0056*/ 	.short	0x0018
        /*0058*/ 	.byte	0x00, 0xf0, 0x05, 0x00


	//----- nvinfo : EIATTR_KPARAM_INFO
	.align		4
.L_3631:
        /*005c*/ 	.byte	0x04, 0x17
        /*005e*/ 	.short	(.L_3633 - .L_3632)
.L_3632:
        /*0060*/ 	.word	0x00000000
        /*0064*/ 	.short	0x0002
        /*0066*/ 	.short	0x0008
        /*0068*/ 	.byte	0x00, 0xf0, 0x41, 0x00


	//----- nvinfo : EIATTR_KPARAM_INFO
	.align		4
.L_3633:
        /*006c*/ 	.byte	0x04, 0x17
        /*006e*/ 	.short	(.L_3635 - .L_3634)
.L_3634:
        /*0070*/ 	.word	0x00000000
        /*0074*/ 	.short	0x0001
        /*0076*/ 	.short	0x0004
        /*0078*/ 	.byte	0x00, 0xf0, 0x05, 0x00


	//----- nvinfo : EIATTR_KPARAM_INFO
	.align		4
.L_3635:
        /*007c*/ 	.byte	0x04, 0x17
        /*007e*/ 	.short	(.L_3637 - .L_3636)
.L_3636:
        /*0080*/ 	.word	0x00000000
        /*0084*/ 	.short	0x0000
        /*0086*/ 	.short	0x0000
        /*0088*/ 	.byte	0x00, 0xf0, 0x11, 0x00


	//----- nvinfo : EIATTR_MAXREG_COUNT
	.align		4
.L_3637:
        /*008c*/ 	.byte	0x03, 0x1b
        /*008e*/ 	.short	0x00ff


	//----- nvinfo : EIATTR_MERCURY_ISA_VERSION
	.align		4
        /*0090*/ 	.byte	0x03, 0x5f
        /*0092*/ 	.short	0x0000


	//----- nvinfo : EIATTR_EXIT_INSTR_OFFSETS
	.align		4
        /*0094*/ 	.byte	0x04, 0x1c
        /*0096*/ 	.short	(.L_3639 - .L_3638)


	//   ....[0]....
.L_3638:
        /*0098*/ 	.word	0x000008d0


	//   ....[1]....
        /*009c*/ 	.word	0x00000920


	//----- nvinfo : EIATTR_MAX_THREADS
	.align		4
.L_3639:
        /*00a0*/ 	.byte	0x04, 0x05
        /*00a2*/ 	.short	(.L_3641 - .L_3640)
.L_3640:
        /*00a4*/ 	.word	0x00000080
        /*00a8*/ 	.word	0x00000001
        /*00ac*/ 	.word	0x00000001


	//----- nvinfo : EIATTR_CRS_STACK_SIZE
	.align		4
.L_3641:
        /*00b0*/ 	.byte	0x04, 0x1e
        /*00b2*/ 	.short	(.L_3643 - .L_3642)
.L_3642:
        /*00b4*/ 	.word	0x00000000
.L_3643:


//--------------------- .nv.info._ZN2at6native29vectorized_elementwise_kernelILi2EZZZNS0_22reciprocal_kernel_cudaERNS_18TensorIteratorBaseEENKUlvE_clEvENKUlvE_clEvEUldE_St5arrayIPcLm2EEEEviT0_T1_ --------------------------
	.section	.nv.info._ZN2at6native29vectorized_elementwise_kernelILi2EZZZNS0_22reciprocal_kernel_cudaERNS_18TensorIteratorBaseEENKUlvE_clEvENKUlvE_clEvEUldE_St5arrayIPcLm2EEEEviT0_T1_,"",@"SHT_CUDA_INFO"
	.sectionflags	@""
	.align	4


	//----- nvinfo : EIATTR_CUDA_API_VERSION
	.align		4
        /*0000*/ 	.byte	0x04, 0x37
        /*0002*/ 	.short	(.L_3645 - .L_3644)
.L_3644:
        /*0004*/ 	.word	0x00000082


	//----- nvinfo : EIATTR_SW2861232_WAR
	.align		4
.L_3645:
        /*0008*/ 	.byte	0x01, 0x35
	.zero		2


	//----- nvinfo : EIATTR_PARAM_CBANK
	.align		4
        /*000c*/ 	.byte	0x04, 0x0a
        /*000e*/ 	.short	(.L_3647 - .L_3646)
	.align		4
.L_3646:
        /*0010*/ 	.word	index@(.nv.constant0._ZN2at6native29vectorized_elementwise_kernelILi2EZZZNS0_22reciprocal_kernel_cudaERNS_18TensorIteratorBaseEENKUlvE_clEvENKUlvE_clEvEUldE_St5arrayIPcLm2EEEEviT0_T1_)
        /*0014*/ 	.short	0x0160
        /*0016*/ 	.short	0x0018


	//----- nvinfo : EIATTR_CBANK_PARAM_SIZE
	.align		4
.L_3647:
        /*0018*/ 	.byte	0x03, 0x19
        /*001a*/ 	.short	0x0018


	//----- nvinfo : EIATTR_KPARAM_INFO
	.align		4
        /*001c*/ 	.byte	0x04, 0x17
        /*001e*/ 	.short	(.L_3649 - .L_3648)
.L_3648:
        /*0020*/ 	.word	0x00000000
        /*0024*/ 	.short	0x0002
        /*0026*/ 	.short	0x0008
        /*0028*/ 	.byte	0x00, 0xf0, 0x41, 0x00


	//----- nvinfo : EIATTR_KPARAM_INFO
	.align		4
.L_3649:
        /*002c*/ 	.byte	0x04, 0x17
        /*002e*/ 	.short	(.L_3651 - .L_3650)
.L_3650:
        /*0030*/ 	.word	0x00000000
        /*0034*/ 	.short	0x0001
        /*0036*/ 	.short	0x0004
        /*0038*/ 	.byte	0x00, 0xf0, 0x05, 0x00


	//----- nvinfo : EIATTR_KPARAM_INFO
	.align		4
.L_3651:
        /*003c*/ 	.byte	0x04, 0x17
        /*003e*/ 	.short	(.L_3653 - .L_3652)
.L_3652:
        /*0040*/ 	.word	0x00000000
        /*0044*/ 	.short	0x0000
        /*0046*/ 	.short	0x0000
        /*0048*/ 	.byte	0x00, 0xf0, 0x11, 0x00


	//----- nvinfo : EIATTR_MAXREG_COUNT
	.align		4
.L_3653:
        /*004c*/ 	.byte	0x03, 0x1b
        /*004e*/ 	.short	0x00ff


	//----- nvinfo : EIATTR_MERCURY_ISA_VERSION
	.align		4
        /*0050*/ 	.byte	0x03, 0x5f
        /*0052*/ 	.short	0x0000


	//----- nvinfo : EIATTR_EXIT_INSTR_OFFSETS
	.align		4
        /*0054*/ 	.byte	0x04, 0x1c
        /*0056*/ 	.short	(.L_3655 - .L_3654)


	//   ....[0]....
.L_3654:
        /*0058*/ 	.word	0x00000ac0


	//   ....[1]....
        /*005c*/ 	.word	0x00001c90


	//   ....[2]....
        /*0060*/ 	.word	0x00001ce0


	//----- nvinfo : EIATTR_MAX_THREADS
	.align		4
.L_3655:
        /*0064*/ 	.byte	0x04, 0x05
        /*0066*/ 	.short	(.L_3657 - .L_3656)
.L_3656:
        /*0068*/ 	.word	0x00000080
        /*006c*/ 	.word	0x00000001
        /*0070*/ 	.word	0x00000001


	//----- nvinfo : EIATTR_CRS_STACK_SIZE
	.align		4
.L_3657:
        /*0074*/ 	.byte	0x04, 0x1e
        /*0076*/ 	.short	(.L_3659 - .L_3658)
.L_3658:
        /*0078*/ 	.word	0x00000000
.L_3659:


//--------------------- .nv.info._ZN2at6native29vectorized_elementwise_kernelILi4EZZZNS0_22reciprocal_kernel_cudaERNS_18TensorIteratorBaseEENKUlvE_clEvENKUlvE_clEvEUldE_St5arrayIPcLm2EEEEviT0_T1_ --------------------------
	.section	.nv.info._ZN2at6native29vectorized_elementwise_kernelILi4EZZZNS0_22reciprocal_kernel_cudaERNS_18TensorIteratorBaseEENKUlvE_clEvENKUlvE_clEvEUldE_St5arrayIPcLm2EEEEviT0_T1_,"",@"SHT_CUDA_INFO"
	.sectionflags	@""
	.align	4


	//----- nvinfo : EIATTR_CUDA_API_VERSION
	.align		4
        /*0000*/ 	.byte	0x04, 0x37
        /*0002*/ 	.short	(.L_3661 - .L_3660)
.L_3660:
        /*0004*/ 	.word	0x00000082


	//----- nvinfo : EIATTR_SW2861232_WAR
	.align		4
.L_3661:
        /*0008*/ 	.byte	0x01, 0x35
	.zero		2


	//----- nvinfo : EIATTR_PARAM_CBANK
	.align		4
        /*000c*/ 	.byte	0x04, 0x0a
        /*000e*/ 	.short	(.L_3663 - .L_3662)
	.align		4
.L_3662:
        /*0010*/ 	.word	index@(.nv.constant0._ZN2at6native29vectorized_elementwise_kernelILi4EZZZNS0_22reciprocal_kernel_cudaERNS_18TensorIteratorBaseEENKUlvE_clEvENKUlvE_clEvEUldE_St5arrayIPcLm2EEEEviT0_T1_)
        /*0014*/ 	.short	0x0160
        /*0016*/ 	.short	0x0018


	//----- nvinfo : EIATTR_CBANK_PARAM_SIZE
	.align		4
.L_3663:
        /*0018*/ 	.byte	0x03, 0x19
        /*001a*/ 	.short	0x0018


	//----- nvinfo : EIATTR_KPARAM_INFO
	.align		4
        /*001c*/ 	.byte	0x04, 0x17
        /*001e*/ 	.short	(.L_3665 - .L_3664)
.L_3664:
        /*0020*/ 	.word	0x00000000
        /*0024*/ 	.short	0x0002
        /*0026*/ 	.short	0x0008
        /*0028*/ 	.byte	0x00, 0xf0, 0x41, 0x00


	//----- nvinfo : EIATTR_KPARAM_INFO
	.align		4
.L_3665:
        /*002c*/ 	.byte	0x04, 0x17
        /*002e*/ 	.short	(.L_3667 - .L_3666)
.L_3666:
        /*0030*/ 	.word	0x00000000
        /*0034*/ 	.short	0x0001
        /*0036*/ 	.short	0x0004
        /*0038*/ 	.byte	0x00, 0xf0, 0x05, 0x00


	//----- nvinfo : EIATTR_KPARAM_INFO
	.align		4
.L_3667:
        /*003c*/ 	.byte	0x04, 0x17
        /*003e*/ 	.short	(.L_3669 - .L_3668)
.L_3668:
        /*0040*/ 	.word	0x00000000
        /*0044*/ 	.short	0x0000
        /*0046*/ 	.short	0x0000
        /*0048*/ 	.byte	0x00, 0xf0, 0x11, 0x00


	//----- nvinfo : EIATTR_MAXREG_COUNT
	.align		4
.L_3669:
        /*004c*/ 	.byte	0x03, 0x1b
        /*004e*/ 	.short	0x00ff


	//----- nvinfo : EIATTR_MERCURY_ISA_VERSION
	.align		4
        /*0050*/ 	.byte	0x03, 0x5f
        /*0052*/ 	.short	0x0000


	//----- nvinfo : EIATTR_EXIT_INSTR_OFFSETS
	.align		4
        /*0054*/ 	.byte	0x04, 0x1c
        /*0056*/ 	.short	(.L_3671 - .L_3670)


	//   ....[0]....
.L_3670:
        /*0058*/ 	.word	0x00000ac0


	//   ....[1]....
        /*005c*/ 	.word	0x00001c90


	//   ....[2]....
        /*0060*/ 	.word	0x00001ce0


	//----- nvinfo : EIATTR_MAX_THREADS
	.align		4
.L_3671:
        /*0064*/ 	.byte	0x04, 0x05
        /*0066*/ 	.short	(.L_3673 - .L_3672)
.L_3672:
        /*0068*/ 	.word	0x00000080
        /*006c*/ 	.word	0x00000001
        /*0070*/ 	.word	0x00000001


	//----- nvinfo : EIATTR_CRS_STACK_SIZE
	.align		4
.L_3673:
        /*0074*/ 	.byte	0x04, 0x1e
        /*0076*/ 	.short	(.L_3675 - .L_3674)
.L_3674:
        /*0078*/ 	.word	0x00000000
.L_3675:


//--------------------- .nv.info._ZN2at6native29vectorized_elementwise_kernelILi8EZZZNS0_22reciprocal_kernel_cudaERNS_18TensorIteratorBaseEENKUlvE_clEvENKUlvE_clEvEUldE_St5arrayIPcLm2EEEEviT0_T1_ --------------------------
	.section	.nv.info._ZN2at6native29vectorized_elementwise_kernelILi8EZZZNS0_22reciprocal_kernel_cudaERNS_18TensorIteratorBaseEENKUlvE_clEvENKUlvE_clEvEUldE_St5arrayIPcLm2EEEEviT0_T1_,"",@"SHT_CUDA_INFO"
	.sectionflags	@""
	.align	4


	//----- nvinfo : EIATTR_CUDA_API_VERSION
	.align		4
        /*0000*/ 	.byte	0x04, 0x37
        /*0002*/ 	.short	(.L_3677 - .L_3676)
.L_3676:
        /*0004*/ 	.word	0x00000082


	//----- nvinfo : EIATTR_SW2861232_WAR
	.align		4
.L_3677:
        /*0008*/ 	.byte	0x01, 0x35
	.zero		2


	//----- nvinfo : EIATTR_PARAM_CBANK
	.align		4
        /*000c*/ 	.byte	0x04, 0x0a
        /*000e*/ 	.short	(.L_3679 - .L_3678)
	.align		4
.L_3678:
        /*0010*/ 	.word	index@(.nv.constant0._ZN2at6native29vectorized_elementwise_kernelILi8EZZZNS0_22reciprocal_kernel_cudaERNS_18TensorIteratorBaseEENKUlvE_clEvENKUlvE_clEvEUldE_St5arrayIPcLm2EEEEviT0_T1_)
        /*0014*/ 	.short	0x0160
        /*0016*/ 	.short	0x0018


	//----- nvinfo : EIATTR_CBANK_PARAM_SIZE
	.align		4
.L_3679:
        /*0018*/ 	.byte	0x03, 0x19
        /*001a*/ 	.short	0x0018


	//----- nvinfo : EIATTR_KPARAM_INFO
	.align		4
        /*001c*/ 	.byte	0x04, 0x17
        /*001e*/ 	.short	(.L_3681 - .L_3680)
.L_3680:
        /*0020*/ 	.word	0x00000000
        /*0024*/ 	.short	0x0002
        /*0026*/ 	.short	0x0008
        /*0028*/ 	.byte	0x00, 0xf0, 0x41, 0x00


	//----- nvinfo : EIATTR_KPARAM_INFO
	.align		4
.L_3681:
        /*002c*/ 	.byte	0x04, 0x17
        /*002e*/ 	.short	(.L_3683 - .L_3682)
.L_3682:
        /*0030*/ 	.word	0x00000000
        /*0034*/ 	.short	0x0001
        /*0036*/ 	.short	0x0004
        /*0038*/ 	.byte	0x00, 0xf0, 0x05, 0x00


	//----- nvinfo : EIATTR_KPARAM_INFO
	.align		4
.L_3683:
        /*003c*/ 	.byte	0x04, 0x17
        /*003e*/ 	.short	(.L_3685 - .L_3684)
.L_3684:
        /*0040*/ 	.word	0x00000000
        /*0044*/ 	.short	0x0000
        /*0046*/ 	.short	0x0000
        /*0048*/ 	.byte	0x00, 0xf0, 0x11, 0x00


	//----- nvinfo : EIATTR_MAXREG_COUNT
	.align		4
.L_3685:
        /*004c*/ 	.byte	0x03, 0x1b
        /*004e*/ 	.short	0x00ff


	//----- nvinfo : EIATTR_MERCURY_ISA_VERSION
	.align		4
        /*0050*/ 	.byte	0x03, 0x5f
        /*0052*/ 	.short	0x0000


	//----- nvinfo : EIATTR_EXIT_INSTR_OFFSETS
	.align		4
        /*0054*/ 	.byte	0x04, 0x1c
        /*0056*/ 	.short	(.L_3687 - .L_3686)


	//   ....[0]....
.L_3686:
        /*0058*/ 	.word	0x00000010


	//----- nvinfo : EIATTR_MAX_THREADS
	.align		4
.L_3687:
        /*005c*/ 	.byte	0x04, 0x05
        /*005e*/ 	.short	(.L_3689 - .L_3688)
.L_3688:
        /*0060*/ 	.word	0x00000080
        /*0064*/ 	.word	0x00000001
        /*0068*/ 	.word	0x00000001
.L_3689:


//--------------------- .nv.info._ZN2at6native18elementwise_kernelILi128ELi4EZNS0_15gpu_kernel_implIZZZNS0_17floor_kernel_cudaERNS_18TensorIteratorBaseEENKUlvE_clEvENKUlvE2_clEvEUlN3c108BFloat16EE_EEvS4_RKT_EUliE_EEviT1_ --------------------------
	.section	.nv.info._ZN2at6native18elementwise_kernelILi128ELi4EZNS0_15gpu_kernel_implIZZZNS0_17floor_kernel_cudaERNS_18TensorIteratorBaseEENKUlvE_clEvENKUlvE2_clEvEUlN3c108BFloat16EE_EEvS4_RKT_EUliE_EEviT1_,"",@"SHT_CUDA_INFO"
	.sectionflags	@""
	.align	4


	//----- nvinfo : EIATTR_CUDA_API_VERSION
	.align		4
        /*0000*/ 	.byte	0x04, 0x37
        /*0002*/ 	.short	(.L_3691 - .L_3690)
.L_3690:
        /*0004*/ 	.word	0x00000082


	//----- nvinfo : EIATTR_SW2861232_WAR
	.align		4
.L_3691:
        /*0008*/ 	.byte	0x01, 0x35
	.zero		2


	//----- nvinfo : EIATTR_PARAM_CBANK
	.align		4
        /*000c*/ 	.byte	0x04, 0x0a
        /*000e*/ 	.short	(.L_3693 - .L_3692)
	.align		4
.L_3692:
        /*0010*/ 	.word	index@(.nv.constant0._ZN2at6native18elementwise_kernelILi128ELi4EZNS0_15gpu_kernel_implIZZZNS0_17floor_kernel_cudaERNS_18TensorIteratorBaseEENKUlvE_clEvENKUlvE2_clEvEUlN3c108BFloat16EE_EEvS4_RKT_EUliE_EEviT1_)
        /*0014*/ 	.short	0x0160
        /*0016*/ 	.short	0x0220


	//----- nvinfo : EIATTR_CBANK_PARAM_SIZE
	.align		4
.L_3693:
        /*0018*/ 	.byte	0x03, 0x19
        /*001a*/ 	.short	0x0220


	//----- nvinfo : EIATTR_KPARAM_INFO
	.align		4
        /*001c*/ 	.byte	0x04, 0x17
        /*001e*/ 	.short	(.L_3695 - .L_3694)
.L_3694:
        /*0020*/ 	.word	0x00000000
        /*0024*/ 	.short	0x0001
        /*0026*/ 	.short	0x0008
        /*0028*/ 	.byte	0x00, 0xf0, 0x61, 0x08


	//----- nvinfo : EIATTR_KPARAM_INFO
	.align		4
.L_3695:
        /*002c*/ 	.byte	0x04, 0x17
        /*002e*/ 	.short	(.L_3697 - .L_3696)
.L_3696:
        /*0030*/ 	.word	0x00000000
        /*0034*/ 	.short	0x0000
        /*0036*/ 	.short	0x0000
        /*0038*/ 	.byte	0x00, 0xf0, 0x11, 0x00


	//----- nvinfo : EIATTR_MAXREG_COUNT
	.align		4
.L_3697:
        /*003c*/ 	.byte	0x03, 0x1b
        /*003e*/ 	.short	0x0080


	//----- nvinfo : EIATTR_EXTERNS
	.align		4
        /*0040*/ 	.byte	0x04, 0x0f
        /*0042*/ 	.short	(.L_3699 - .L_3698)


	//   ....[0]....
	.align		4
.L_3698:
        /*0044*/ 	.word	index@(__assertfail)


	//----- nvinfo : EIATTR_MERCURY_ISA_VERSION
	.align		4
.L_3699:
        /*0048*/ 	.byte	0x03, 0x5f
        /*004a*/ 	.short	0x0000


	//----- nvinfo : EIATTR_SYSCALL_OFFSETS
	.align		4
        /*004c*/ 	.byte	0x04, 0x46
        /*004e*/ 	.short	(.L_3701 - .L_3700)


	//   ....[0]....
.L_3700:
        /*0050*/ 	.word	0x00001dd0


	//   ....[1]....
        /*0054*/ 	.word	0x00002d90


	//   ....[2]....
        /*0058*/ 	.word	0x00004bd0


	//   ....[3]....
        /*005c*/ 	.word	0x00005b90


	//   ....[4]....
        /*0060*/ 	.word	0x000079a0


	//   ....[5]....
        /*0064*/ 	.word	0x00008960


	//   ....[6]....
        /*0068*/ 	.word	0x0000a780


	//   ....[7]....
        /*006c*/ 	.word	0x0000b740


	//----- nvinfo : EIATTR_EXIT_INSTR_OFFSETS
	.align		4
.L_3701:
        /*0070*/ 	.byte	0x04, 0x1c
        /*0072*/ 	.short	(.L_3703 - .L_3702)


	//   ....[0]....
.L_3702:
        /*0074*/ 	.word	0x00008a20


	//   ....[1]....
        /*0078*/ 	.word	0x0000a940


	//   ....[2]....
        /*007c*/ 	.word	0x0000a980


	//   ....[3]....
        /*0080*/ 	.word	0x0000aa20


	//   ....[4]....
        /*0084*/ 	.word	0x0000aa60


	//   ....[5]....
        /*0088*/ 	.word	0x0000aaa0


	//   ....[6]....
        /*008c*/ 	.word	0x0000ab30


	//   ....[7]....
        /*0090*/ 	.word	0x0000ab70


	//   ....[8]....
        /*0094*/ 	.word	0x0000ac10


	//   ....[9]....
        /*0098*/ 	.word	0x0000ac60


	//   ....[10]....
        /*009c*/ 	.word	0x0000acb0


	//   ....[11]....
        /*00a0*/ 	.word	0x0000ad80


	//   ....[12]....
        /*00a4*/ 	.word	0x0000ade0


	//   ....[13]....
        /*00a8*/ 	.word	0x0000af70


	//   ....[14]....
        /*00ac*/ 	.word	0x0000b0d0


	//   ....[15]....
        /*00b0*/ 	.word	0x0000b0f0


	//   ....[16]....
        /*00b4*/ 	.word	0x0000b1b0


	//   ....[17]....
        /*00b8*/ 	.word	0x0000b330


	//   ....[18]....
        /*00bc*/ 	.word	0x0000b4b0


	//   ....[19]....
        /*00c0*/ 	.word	0x0000b610


	//   ....[20]....
        /*00c4*/ 	.word	0x0000b750


	//   ....[21]....
        /*00c8*/ 	.word	0x0000b790


	//   ....[22]....
        /*00cc*/ 	.word	0x0000b7d0


	//----- nvinfo : EIATTR_MAX_THREADS
	.align		4
.L_3703:
        /*00d0*/ 	.byte	0x04, 0x05
        /*00d2*/ 	.short	(.L_3705 - .L_3704)
.L_3704:
        /*00d4*/ 	.word	0x00000080
        /*00d8*/ 	.word	0x00000001
        /*00dc*/ 	.word	0x00000001


	//----- nvinfo : EIATTR_CRS_STACK_SIZE
	.align		4
.L_3705:
        /*00e0*/ 	.byte	0x04, 0x1e
        /*00e2*/ 	.short	(.L_3707 - .L_3706)
.L_3706:
        /*00e4*/ 	.word	0x00000000
.L_3707:


//--------------------- .nv.info._ZN2at6native27unrolled_elementwise_kernelIZZZNS0_17floor_kernel_cudaERNS_18TensorIteratorBaseEENKUlvE_clEvENKUlvE2_clEvEUlN3c108BFloat16EE_St5arrayIPcLm2EELi4E23TrivialOffsetCalculatorILi1EjESD_NS0_6memory12LoadWithCastILi1EEENSE_13StoreWithCastILi1EEEEEviT_T0_T2_T3_T4_T5_ --------------------------
	.section	.nv.info._ZN2at6native27unrolled_elementwise_kernelIZZZNS0_17floor_kernel_cudaERNS_18TensorIteratorBaseEENKUlvE_clEvENKUlvE2_clEvEUlN3c108BFloat16EE_St5arrayIPcLm2EELi4E23TrivialOffsetCalculatorILi1EjESD_NS0_6memory12LoadWithCastILi1EEENSE_13StoreWithCastILi1EEEEEviT_T0_T2_T3_T4_T5_,"",@"SHT_CUDA_INFO"
	.sectionflags	@""
	.align	4


	//----- nvinfo : EIATTR_CUDA_API_VERSION
	.align		4
        /*0000*/ 	.byte	0x04, 0x37
        /*0002*/ 	.short	(.L_3709 - .L_3708)
.L_3708:
        /*0004*/ 	.word	0x00000082


	//----- nvinfo : EIATTR_SW2861232_WAR
	.align		4
.L_3709:
        /*0008*/ 	.byte	0x01, 0x35
	.zero		2


	//----- nvinfo : EIATTR_PARAM_CBANK
	.align		4
        /*000c*/ 	.byte	0x04, 0x0a
        /*000e*/ 	.short	(.L_3711 - .L_3710)
	.align		4
.L_3710:
        /*0010*/ 	.word	index@(.nv.constant0._ZN2at6native27unrolled_elementwise_kernelIZZZNS0_17floor_kernel_cudaERNS_18TensorIteratorBaseEENKUlvE_clEvENKUlvE2_clEvEUlN3c108BFloat16EE_St5arrayIPcLm2EELi4E23TrivialOffsetCalculatorILi1EjESD_NS0_6memory12LoadWithCastILi1EEENSE_13StoreWithCastILi1EEEEEviT_T0_T2_T3_T4_T5_)
        /*0014*/ 	.short	0x0160
        /*0016*/ 	.short	0x002c


	//----- nvinfo : EIATTR_CBANK_PARAM_SIZE
	.align		4
.L_3711:
        /*0018*/ 	.byte	0x03, 0x19
        /*001a*/ 	.short	0x002c


	//----- nvinfo : EIATTR_KPARAM_INFO
	.align		4
        /*001c*/ 	.byte	0x04, 0x17
        /*001e*/ 	.short	(.L_3713 - .L_3712)
.L_3712:
        /*0020*/ 	.word	0x00000000
        /*0024*/ 	.short	0x0006
        /*0026*/ 	.short	0x0024
        /*0028*/ 	.byte	0x00, 0xf0, 0x21, 0x00


	//----- nvinfo : EIATTR_KPARAM_INFO
	.align		4
.L_3713:
        /*002c*/ 	.byte	0x04, 0x17
        /*002e*/ 	.short	(.L_3715 - .L_3714)
.L_3714:
        /*0030*/ 	.word	0x00000000
        /*0034*/ 	.short	0x0005
        /*0036*/ 	.short	0x001c
        /*0038*/ 	.byte	0x00, 0xf0, 0x21, 0x00


	//----- nvinfo : EIATTR_KPARAM_INFO
	.align		4
.L_3715:
        /*003c*/ 	.byte	0x04, 0x17
        /*003e*/ 	.short	(.L_3717 - .L_3716)
.L_3716:
        /*0040*/ 	.word	0x00000000
        /*0044*/ 	.short	0x0004
        /*0046*/ 	.short	0x0019
        /*0048*/ 	.byte	0x00, 0xf0, 0x05, 0x00


	//----- nvinfo : EIATTR_KPARAM_INFO
	.align		4
.L_3717:
        /*004c*/ 	.byte	0x04, 0x17
        /*004e*/ 	.short	(.L_3719 - .L_3718)
.L_3718:
        /*0050*/ 	.word	0x00000000
        /*0054*/ 	.short	0x0003
        /*0056*/ 	.short	0x0018
        /*0058*/ 	.byte	0x00, 0xf0, 0x05, 0x00


	//----- nvinfo : EIATTR_KPARAM_INFO
	.align		4
.L_3719:
        /*005c*/ 	.byte	0x04, 0x17
        /*005e*/ 	.short	(.L_3721 - .L_3720)
.L_3720:
        /*0060*/ 	.word	0x00000000
        /*0064*/ 	.short	0x0002
        /*0066*/ 	.short	0x0008
        /*0068*/ 	.byte	0x00, 0xf0, 0x41, 0x00


	//----- nvinfo : EIATTR_KPARAM_INFO
	.align		4
.L_3721:
        /*006c*/ 	.byte	0x04, 0x17
        /*006e*/ 	.short	(.L_3723 - .L_3722)
.L_3722:
        /*0070*/ 	.word	0x00000000
        /*0074*/ 	.short	0x0001
        /*0076*/ 	.short	0x0004
        /*0078*/ 	.byte	0x00, 0xf0, 0x05, 0x00


	//----- nvinfo : EIATTR_KPARAM_INFO
	.align		4
.L_3723:
        /*007c*/ 	.byte	0x04, 0x17
        /*007e*/ 	.short	(.L_3725 - .L_3724)
.L_3724:
        /*0080*/ 	.word	0x00000000
        /*0084*/ 	.short	0x0000
        /*0086*/ 	.short	0x0000
        /*0088*/ 	.byte	0x00, 0xf0, 0x11, 0x00


	//----- nvinfo : EIATTR_MAXREG_COUNT
	.align		4
.L_3725:
        /*008c*/ 	.byte	0x03, 0x1b
        /*008e*/ 	.short	0x00ff


	//----- nvinfo : EIATTR_EXTERNS
	.align		4
        /*0090*/ 	.byte	0x04, 0x0f
        /*0092*/ 	.short	(.L_3727 - .L_3726)


	//   ....[0]....
	.align		4
.L_3726:
        /*0094*/ 	.word	index@(__assertfail)


	//----- nvinfo : EIATTR_MERCURY_ISA_VERSION
	.align		4
.L_3727:
        /*0098*/ 	.byte	0x03, 0x5f
        /*009a*/ 	.short	0x0000


	//----- nvinfo : EIATTR_SYSCALL_OFFSETS
	.align		4
        /*009c*/ 	.byte	0x04, 0x46
        /*009e*/ 	.short	(.L_3729 - .L_3728)


	//   ....[0]....
.L_3728:
        /*00a0*/ 	.word	0x000010a0


	//   ....[1]....
        /*00a4*/ 	.word	0x000021a0


	//   ....[2]....
        /*00a8*/ 	.word	0x000032b0


	//   ....[3]....
        /*00ac*/ 	.word	0x00004390


	//   ....[4]....
        /*00b0*/ 	.word	0x00005630


	//   ....[5]....
        /*00b4*/ 	.word	0x00006660


	//   ....[6]....
        /*00b8*/ 	.word	0x00007650


	//   ....[7]....
        /*00bc*/ 	.word	0x00008640


	//----- nvinfo : EIATTR_EXIT_INSTR_OFFSETS
	.align		4
.L_3729:
        /*00c0*/ 	.byte	0x04, 0x1c
        /*00c2*/ 	.short	(.L_3731 - .L_3730)


	//   ....[0]....
.L_3730:
        /*00c4*/ 	.word	0x00007710


	//   ....[1]....
        /*00c8*/ 	.word	0x00007840


	//   ....[2]....
        /*00cc*/ 	.word	0x00007880


	//   ....[3]....
        /*00d0*/ 	.word	0x00007920


	//   ....[4]....
        /*00d4*/ 	.word	0x00007960


	//   ....[5]....
        /*00d8*/ 	.word	0x000079a0


	//   ....[6]....
        /*00dc*/ 	.word	0x00007a30


	//   ....[7]....
        /*00e0*/ 	.word	0x00007a70


	//   ....[8]....
        /*00e4*/ 	.word	0x00007b10


	//   ....[9]....
        /*00e8*/ 	.word	0x00007b60


	//   ....[10]....
        /*00ec*/ 	.word	0x00007bb0


	//   ....[11]....
        /*00f0*/ 	.word	0x00007c80


	//   ....[12]....
        /*00f4*/ 	.word	0x00007ce0


	//   ....[13]....
        /*00f8*/ 	.word	0x00007e70


	//   ....[14]....
        /*00fc*/ 	.word	0x00007fd0


	//   ....[15]....
        /*0100*/ 	.word	0x00007ff0


	//   ....[16]....
        /*0104*/ 	.word	0x000080b0


	//   ....[17]....
        /*0108*/ 	.word	0x00008230


	//   ....[18]....
        /*010c*/ 	.word	0x000083b0


	//   ....[19]....
        /*0110*/ 	.word	0x00008510


	//   ....[20]....
        /*0114*/ 	.word	0x00008650


	//   ....[21]....
        /*0118*/ 	.word	0x00008690


	//   ....[22]....
        /*011c*/ 	.word	0x000086d0


	//----- nvinfo : EIATTR_MAX_THREADS
	.align		4
.L_3731:
        /*0120*/ 	.byte	0x04, 0x05
        /*0122*/ 	.short	(.L_3733 - .L_3732)
.L_3732:
        /*0124*/ 	.word	0x00000080
        /*0128*/ 	.word	0x00000001
        /*012c*/ 	.word	0x00000001


	//----- nvinfo : EIATTR_CRS_STACK_SIZE
	.align		4
.L_3733:
        /*0130*/ 	.byte	0x04, 0x1e
        /*0132*/ 	.short	(.L_3735 - .L_3734)
.L_3734:
        /*0134*/ 	.word	0x00000000
.L_3735:


//--------------------- .nv.info._ZN2at6native18elementwise_kernelILi128ELi4EZNS0_22gpu_kernel_impl_nocastIZZZNS0_17floor_kernel_cudaERNS_18TensorIteratorBaseEENKUlvE_clEvENKUlvE2_clEvEUlN3c108BFloat16EE_EEvS4_RKT_EUliE_EEviT1_ --------------------------
	.section	.nv.info._ZN2at6native18elementwise_kernelILi128ELi4EZNS0_22gpu_kernel_impl_nocastIZZZNS0_17floor_kernel_cudaERNS_18TensorIteratorBaseEENKUlvE_clEvENKUlvE2_clEvEUlN3c108BFloat16EE_EEvS4_RKT_EUliE_EEviT1_,"",@"SHT_CUDA_INFO"
	.sectionflags	@""
	.align	4


	//----- nvinfo : EIATTR_CUDA_API_VERSION
	.align		4
        /*0000*/ 	.byte	0x04, 0x37
        /*0002*/ 	.short	(.L_3737 - .L_3736)
.L_3736:
        /*0004*/ 	.word	0x00000082


	//----- nvinfo : EIATTR_SW2861232_WAR
	.align		4
.L_3737:
        /*0008*/ 	.byte	0x01, 0x35
	.zero		2


	//----- nvinfo : EIATTR_PARAM_CBANK
	.align		4
        /*000c*/ 	.byte	0x04, 0x0a
        /*000e*/ 	.short	(.L_3739 - .L_3738)
	.align		4
.L_3738:
        /*0010*/ 	.word	index@(.nv.constant0._ZN2at6native18elementwise_kernelILi128ELi4EZNS0_22gpu_kernel_impl_nocastIZZZNS0_17floor_kernel_cudaERNS_18TensorIteratorBaseEENKUlvE_clEvENKUlvE2_clEvEUlN3c108BFloat16EE_EEvS4_RKT_EUliE_EEviT1_)
        /*0014*/ 	.short	0x0160
        /*0016*/ 	.short	0x0220


	//----- nvinfo : EIATTR_CBANK_PARAM_SIZE
	.align		4
.L_3739:
        /*0018*/ 	.byte	0x03, 0x19
        /*001a*/ 	.short	0x0220


	//----- nvinfo : EIATTR_KPARAM_INFO
	.align		4
        /*001c*/ 	.byte	0x04, 0x17
        /*001e*/ 	.short	(.L_3741 - .L_3740)
.L_3740:
        /*0020*/ 	.word	0x00000000
        /*0024*/ 	.short	0x0001
        /*0026*/ 	.short	0x0008
        /*0028*/ 	.byte	0x00, 0xf0, 0x61, 0x08


	//----- nvinfo : EIATTR_KPARAM_INFO
	.align		4
.L_3741:
        /*002c*/ 	.byte	0x04, 0x17
        /*002e*/ 	.short	(.L_3743 - .L_3742)
.L_3742:
        /*0030*/ 	.word	0x00000000
        /*0034*/ 	.short	0x0000
        /*0036*/ 	.short	0x0000
        /*0038*/ 	.byte	0x00, 0xf0, 0x11, 0x00


	//----- nvinfo : EIATTR_MAXREG_COUNT
	.align		4
.L_3743:
        /*003c*/ 	.byte	0x03, 0x1b
        /*003e*/ 	.short	0x0080


	//----- nvinfo : EIATTR_MERCURY_ISA_VERSION
	.align		4
        /*0040*/ 	.byte	0x03, 0x5f
        /*0042*/ 	.short	0x0000


	//----- nvinfo : EIATTR_EXIT_INSTR_OFFSETS
	.align		4
        /*0044*/ 	.byte	0x04, 0x1c
        /*0046*/ 	.short	(.L_3745 - .L_3744)


	//   ....[0]....
.L_3744:
        /*0048*/ 	.word	0x00002d70


	//   ....[1]....
        /*004c*/ 	.word	0x00003c40


	//----- nvinfo : EIATTR_MAX_THREADS
	.align		4
.L_3745:
        /*0050*/ 	.byte	0x04, 0x05
        /*0052*/ 	.short	(.L_3747 - .L_3746)
.L_3746:
        /*0054*/ 	.word	0x00000080
        /*0058*/ 	.word	0x00000001
        /*005c*/ 	.word	0x00000001


	//----- nvinfo : EIATTR_CRS_STACK_SIZE
	.align		4
.L_3747:
        /*0060*/ 	.byte	0x04, 0x1e
        /*0062*/ 	.short	(.L_3749 - .L_3748)
.L_3748:
        /*0064*/ 	.word	0x00000000
.L_3749:


//--------------------- .nv.info._ZN2at6native27unrolled_elementwise_kernelIZZZNS0_17floor_kernel_cudaERNS_18TensorIteratorBaseEENKUlvE_clEvENKUlvE2_clEvEUlN3c108BFloat16EE_St5arrayIPcLm2EELi4E23TrivialOffsetCalculatorILi1EjESD_NS0_6memory15LoadWithoutCastENSE_16StoreWithoutCastEEEviT_T0_T2_T3_T4_T5_ --------------------------
	.section	.nv.info._ZN2at6native27unrolled_elementwise_kernelIZZZNS0_17floor_kernel_cudaERNS_18TensorIteratorBaseEENKUlvE_clEvENKUlvE2_clEvEUlN3c108BFloat16EE_St5arrayIPcLm2EELi4E23TrivialOffsetCalculatorILi1EjESD_NS0_6memory15LoadWithoutCastENSE_16StoreWithoutCastEEEviT_T0_T2_T3_T4_T5_,"",@"SHT_CUDA_INFO"
	.sectionflags	@""
	.align	4


	//----- nvinfo : EIATTR_CUDA_API_VERSION
	.align		4
        /*0000*/ 	.byte	0x04, 0x37
        /*0002*/ 	.short	(.L_3751 - .L_3750)
.L_3750:
        /*0004*/ 	.word	0x00000082


	//----- nvinfo : EIATTR_SW2861232_WAR
	.align		4
.L_3751:
        /*0008*/ 	.byte	0x01, 0x35
	.zero		2


	//----- nvinfo : EIATTR_PARAM_CBANK
	.align		4
        /*000c*/ 	.byte	0x04, 0x0a
        /*000e*/ 	.short	(.L_3753 - .L_3752)
	.align		4
.L_3752:
        /*0010*/ 	.word	index@(.nv.constant0._ZN2at6native27unrolled_elementwise_kernelIZZZNS0_17floor_kernel_cudaERNS_18TensorIteratorBaseEENKUlvE_clEvENKUlvE2_clEvEUlN3c108BFloat16EE_St5arrayIPcLm2EELi4E23TrivialOffsetCalculatorILi1EjESD_NS0_6memory15LoadWithoutCastENSE_16StoreWithoutCastEEEviT_T0_T2_T3_T4_T5_)
        /*0014*/ 	.short	0x0160
        /*0016*/ 	.short	0x001c


	//----- nvinfo : EIATTR_CBANK_PARAM_SIZE
	.align		4
.L_3753:
        /*0018*/ 	.byte	0x03, 0x19
        /*001a*/ 	.short	0x001c


	//----- nvinfo : EIATTR_KPARAM_INFO
	.align		4
        /*001c*/ 	.byte	0x04, 0x17
        /*001e*/ 	.short	(.L_3755 - .L_3754)
.L_3754:
        /*0020*/ 	.word	0x00000000
        /*0024*/ 	.short	0x0006
        /*0026*/ 	.short	0x001b
        /*0028*/ 	.byte	0x00, 0xf0, 0x05, 0x00


	//----- nvinfo : EIATTR_KPARAM_INFO
	.align		4
.L_3755:
        /*002c*/ 	.byte	0x04, 0x17
        /*002e*/ 	.short	(.L_3757 - .L_3756)
.L_3756:
        /*0030*/ 	.word	0x00000000
        /*0034*/ 	.short	0x0005
        /*0036*/ 	.short	0x001a
        /*0038*/ 	.byte	0x00, 0xf0, 0x05, 0x00


	//----- nvinfo : EIATTR_KPARAM_INFO
	.align		4
.L_3757:
        /*003c*/ 	.byte	0x04, 0x17
        /*003e*/ 	.short	(.L_3759 - .L_3758)
.L_3758:
        /*0040*/ 	.word	0x00000000
        /*0044*/ 	.short	0x0004
        /*0046*/ 	.short	0x0019
        /*0048*/ 	.byte	0x00, 0xf0, 0x05, 0x00


	//----- nvinfo : EIATTR_KPARAM_INFO
	.align		4
.L_3759:
        /*004c*/ 	.byte	0x04, 0x17
        /*004e*/ 	.short	(.L_3761 - .L_3760)
.L_3760:
        /*0050*/ 	.word	0x00000000
        /*0054*/ 	.short	0x0003
        /*0056*/ 	.short	0x0018
        /*0058*/ 	.byte	0x00, 0xf0, 0x05, 0x00


	//----- nvinfo : EIATTR_KPARAM_INFO
	.align		4
.L_3761:
        /*005c*/ 	.byte	0x04, 0x17
        /*005e*/ 	.short	(.L_3763 - .L_3762)
.L_3762:
        /*0060*/ 	.word	0x00000000
        /*0064*/ 	.short	0x0002
        /*0066*/ 	.short	0x0008
        /*0068*/ 	.byte	0x00, 0xf0, 0x41, 0x00


	//----- nvinfo : EIATTR_KPARAM_INFO
	.align		4
.L_3763:
        /*006c*/ 	.byte	0x04, 0x17
        /*006e*/ 	.short	(.L_3765 - .L_3764)
.L_3764:
        /*0070*/ 	.word	0x00000000
        /*0074*/ 	.short	0x0001
        /*0076*/ 	.short	0x0004
        /*0078*/ 	.byte	0x00, 0xf0, 0x05, 0x00


	//----- nvinfo : EIATTR_KPARAM_INFO
	.align		4
.L_3765:
        /*007c*/ 	.byte	0x04, 0x17
        /*007e*/ 	.short	(.L_3767 - .L_3766)
.L_3766:
        /*0080*/ 	.word	0x00000000
        /*0084*/ 	.short	0x0000
        /*0086*/ 	.short	0x0000
        /*0088*/ 	.byte	0x00, 0xf0, 0x11, 0x00


	//----- nvinfo : EIATTR_MAXREG_COUNT
	.align		4
.L_3767:
        /*008c*/ 	.byte	0x03, 0x1b
        /*008e*/ 	.short	0x00ff


	//----- nvinfo : EIATTR_MERCURY_ISA_VERSION
	.align		4
        /*0090*/ 	.byte	0x03, 0x5f
        /*0092*/ 	.short	0x0000


	//----- nvinfo : EIATTR_EXIT_INSTR_OFFSETS
	.align		4
        /*0094*/ 	.byte	0x04, 0x1c
        /*0096*/ 	.short	(.L_3769 - .L_3768)


	//   ....[0]....
.L_3768:
        /*0098*/ 	.word	0x00000480


	//   ....[1]....
        /*009c*/ 	.word	0x000004d0


	//----- nvinfo : EIATTR_MAX_THREADS
	.align		4
.L_3769:
        /*00a0*/ 	.byte	0x04, 0x05
        /*00a2*/ 	.short	(.L_3771 - .L_3770)
.L_3770:
        /*00a4*/ 	.word	0x00000080
        /*00a8*/ 	.word	0x00000001
        /*00ac*/ 	.word	0x00000001


	//----- nvinfo : EIATTR_CRS_STACK_SIZE
	.align		4
.L_3771:
        /*00b0*/ 	.byte	0x04, 0x1e
        /*00b2*/ 	.short	(.L_3773 - .L_3772)
.L_3772:
        /*00b4*/ 	.word	0x00000000
.L_3773:


//--------------------- .nv.info._ZN2at6native29vectorized_elementwise_kernelILi2EZZZNS0_17floor_kernel_cudaERNS_18TensorIteratorBaseEENKUlvE_clEvENKUlvE2_clEvEUlN3c108BFloat16EE_St5arrayIPcLm2EEEEviT0_T1_ --------------------------
	.section	.nv.info._ZN2at6native29vectorized_elementwise_kernelILi2EZZZNS0_17floor_kernel_cudaERNS_18TensorIteratorBaseEENKUlvE_clEvENKUlvE2_clEvEUlN3c108BFloat16EE_St5arrayIPcLm2EEEEviT0_T1_,"",@"SHT_CUDA_INFO"
	.sectionflags	@""
	.align	4


	//----- nvinfo : EIATTR_CUDA_API_VERSION
	.align		4
        /*0000*/ 	.byte	0x04, 0x37
        /*0002*/ 	.short	(.L_3775 - .L_3774)
.L_3774:
        /*0004*/ 	.word	0x00000082


	//----- nvinfo : EIATTR_SW2861232_WAR
	.align		4
.L_3775:
        /*0008*/ 	.byte	0x01, 0x35
	.zero		2


	//----- nvinfo : EIATTR_PARAM_CBANK
	.align		4
        /*000c*/ 	.byte	0x04, 0x0a
        /*000e*/ 	.short	(.L_3777 - .L_3776)
	.align		4
.L_3776:
        /*0010*/ 	.word	index@(.nv.constant0._ZN2at6native29vectorized_elementwise_kernelILi2EZZZNS0_17floor_kernel_cudaERNS_18TensorIteratorBaseEENKUlvE_clEvENKUlvE2_clEvEUlN3c108BFloat16EE_St5arrayIPcLm2EEEEviT0_T1_)
        /*0014*/ 	.short	0x0160
        /*0016*/ 	.short	0x0018


	//----- nvinfo : EIATTR_CBANK_PARAM_SIZE
	.align		4
.L_3777:
        /*0018*/ 	.byte	0x03, 0x19
        /*001a*/ 	.short	0x0018


	//----- nvinfo : EIATTR_KPARAM_INFO
	.align		4
        /*001c*/ 	.byte	0x04, 0x17
        /*001e*/ 	.short	(.L_3779 - .L_3778)
.L_3778:
        /*0020*/ 	.word	0x00000000
        /*0024*/ 	.short	0x0002
        /*0026*/ 	.short	0x0008
        /*0028*/ 	.byte	0x00, 0xf0, 0x41, 0x00


	//----- nvinfo : EIATTR_KPARAM_INFO
	.align		4
.L_3779:
        /*002c*/ 	.byte	0x04, 0x17
        /*002e*/ 	.short	(.L_3781 - .L_3780)
.L_3780:
        /*0030*/ 	.word	0x00000000
        /*0034*/ 	.short	0x0001
        /*0036*/ 	.short	0x0004
        /*0038*/ 	.byte	0x00, 0xf0, 0x05, 0x00


	//----- nvinfo : EIATTR_KPARAM_INFO
	.align		4
.L_3781:
        /*003c*/ 	.byte	0x04, 0x17
        /*003e*/ 	.short	(.L_3783 - .L_3782)
.L_3782:
        /*0040*/ 	.word	0x00000000
        /*0044*/ 	.short	0x0000
        /*0046*/ 	.short	0x0000
        /*0048*/ 	.byte	0x00, 0xf0, 0x11, 0x00


	//----- nvinfo : EIATTR_MAXREG_COUNT
	.align		4
.L_3783:
        /*004c*/ 	.byte	0x03, 0x1b
        /*004e*/ 	.short	0x00ff


	//----- nvinfo : EIATTR_MERCURY_ISA_VERSION
	.align		4
        /*0050*/ 	.byte	0x03, 0x5f
        /*0052*/ 	.short	0x0000


	//----- nvinfo : EIATTR_EXIT_INSTR_OFFSETS
	.align		4
        /*0054*/ 	.byte	0x04, 0x1c
        /*0056*/ 	.short	(.L_3785 - .L_3784)


	//   ....[0]....
.L_3784:
        /*0058*/ 	.word	0x00000290


	//   ....[1]....
        /*005c*/ 	.word	0x00000c10


	//   ....[2]....
        /*0060*/ 	.word	0x00000c60


	//----- nvinfo : EIATTR_MAX_THREADS
	.align		4
.L_3785:
        /*0064*/ 	.byte	0x04, 0x05
        /*0066*/ 	.short	(.L_3787 - .L_3786)
.L_3786:
        /*0068*/ 	.word	0x00000080
        /*006c*/ 	.word	0x00000001
        /*0070*/ 	.word	0x00000001


	//----- nvinfo : EIATTR_CRS_STACK_SIZE
	.align		4
.L_3787:
        /*0074*/ 	.byte	0x04, 0x1e
        /*0076*/ 	.short	(.L_3789 - .L_3788)
.L_3788:
        /*0078*/ 	.word	0x00000000
.L_3789:


//--------------------- .nv.info._ZN2at6native29vectorized_elementwise_kernelILi4EZZZNS0_17floor_kernel_cudaERNS_18TensorIteratorBaseEENKUlvE_clEvENKUlvE2_clEvEUlN3c108BFloat16EE_St5arrayIPcLm2EEEEviT0_T1_ --------------------------
	.section	.nv.info._ZN2at6native29vectorized_elementwise_kernelILi4EZZZNS0_17floor_kernel_cudaERNS_18TensorIteratorBaseEENKUlvE_clEvENKUlvE2_clEvEUlN3c108BFloat16EE_St5arrayIPcLm2EEEEviT0_T1_,"",@"SHT_CUDA_INFO"
	.sectionflags	@""
	.align	4


	//----- nvinfo : EIATTR_CUDA_API_VERSION
	.align		4
        /*0000*/ 	.byte	0x04, 0x37
        /*0002*/ 	.short	(.L_3791 - .L_3790)
.L_3790:
        /*0004*/ 	.word	0x00000082


	//----- nvinfo : EIATTR_SW2861232_WAR
	.align		4
.L_3791:
        /*0008*/ 	.byte	0x01, 0x35
	.zero		2


	//----- nvinfo : EIATTR_PARAM_CBANK
	.align		4
        /*000c*/ 	.byte	0x04, 0x0a
        /*000e*/ 	.short	(.L_3793 - .L_3792)
	.align		4
.L_3792:
        /*0010*/ 	.word	index@(.nv.constant0._ZN2at6native29vectorized_elementwise_kernelILi4EZZZNS0_17floor_kernel_cudaERNS_18TensorIteratorBaseEENKUlvE_clEvENKUlvE2_clEvEUlN3c108BFloat16EE_St5arrayIPcLm2EEEEviT0_T1_)
        /*0014*/ 	.short	0x0160
        /*0016*/ 	.short	0x0018


	//----- nvinfo : EIATTR_CBANK_PARAM_SIZE
	.align		4
.L_3793:
        /*0018*/ 	.byte	0x03, 0x19
        /*001a*/ 	.short	0x0018


	//----- nvinfo : EIATTR_KPARAM_INFO
	.align		4
        /*001c*/ 	.byte	0x04, 0x17
        /*001e*/ 	.short	(.L_3795 - .L_3794)
.L_3794:
        /*0020*/ 	.word	0x00000000
        /*0024*/ 	.short	0x0002
        /*0026*/ 	.short	0x0008
        /*0028*/ 	.byte	0x00, 0xf0, 0x41, 0x00


	//----- nvinfo : EIATTR_KPARAM_INFO
	.align		4
.L_3795:
        /*002c*/ 	.byte	0x04, 0x17
        /*002e*/ 	.short	(.L_3797 - .L_3796)
.L_3796:
        /*0030*/ 	.word	0x00000000
        /*0034*/ 	.short	0x0001
        /*0036*/ 	.short	0x0004
        /*0038*/ 	.byte	0x00, 0xf0, 0x05, 0x00


	//----- nvinfo : EIATTR_KPARAM_INFO
	.align		4
.L_3797:
        /*003c*/ 	.byte	0x04, 0x17
        /*003e*/ 	.short	(.L_3799 - .L_3798)
.L_3798:
        /*0040*/ 	.word	0x00000000
        /*0044*/ 	.short	0x0000
        /*0046*/ 	.short	0x0000
        /*0048*/ 	.byte	0x00, 0xf0, 0x11, 0x00


	//----- nvinfo : EIATTR_MAXREG_COUNT
	.align		4
.L_3799:
        /*004c*/ 	.byte	0x03, 0x1b
        /*004e*/ 	.short	0x00ff


	//----- nvinfo : EIATTR_MERCURY_ISA_VERSION
	.align		4
        /*0050*/ 	.byte	0x03, 0x5f
        /*0052*/ 	.short	0x0000


	//----- nvinfo : EIATTR_EXIT_INSTR_OFFSETS
	.align		4
        /*0054*/ 	.byte	0x04, 0x1c
        /*0056*/ 	.short	(.L_3801 - .L_3800)


	//   ....[0]....
.L_3800:
        /*0058*/ 	.word	0x00000250


	//   ....[1]....
        /*005c*/ 	.word	0x00000bd0


	//   ....[2]....
        /*0060*/ 	.word	0x00000c20


	//----- nvinfo : EIATTR_MAX_THREADS
	.align		4
.L_3801:
        /*0064*/ 	.byte	0x04, 0x05
        /*0066*/ 	.short	(.L_3803 - .L_3802)
.L_3802:
        /*0068*/ 	.word	0x00000080
        /*006c*/ 	.word	0x00000001
        /*0070*/ 	.word	0x00000001


	//----- nvinfo : EIATTR_CRS_STACK_SIZE
	.align		4
.L_3803:
        /*0074*/ 	.byte	0x04, 0x1e
        /*0076*/ 	.short	(.L_3805 - .L_3804)
.L_3804:
        /*0078*/ 	.word	0x00000000
.L_3805:


//--------------------- .nv.info._ZN2at6native29vectorized_elementwise_kernelILi8EZZZNS0_17floor_kernel_cudaERNS_18TensorIteratorBaseEENKUlvE_clEvENKUlvE2_clEvEUlN3c108BFloat16EE_St5arrayIPcLm2EEEEviT0_T1_ --------------------------
	.section	.nv.info._ZN2at6native29vectorized_elementwise_kernelILi8EZZZNS0_17floor_kernel_cudaERNS_18TensorIteratorBaseEENKUlvE_clEvENKUlvE2_clEvEUlN3c108BFloat16EE_St5arrayIPcLm2EEEEviT0_T1_,"",@"SHT_CUDA_INFO"
	.sectionflags	@""
	.align	4


	//----- nvinfo : EIATTR_CUDA_API_VERSION
	.align		4
        /*0000*/ 	.byte	0x04, 0x37
        /*0002*/ 	.short	(.L_3807 - .L_3806)
.L_3806:
        /*0004*/ 	.word	0x00000082


	//----- nvinfo : EIATTR_SW2861232_WAR
	.align		4
.L_3807:
        /*0008*/ 	.byte	0x01, 0x35
	.zero		2


	//----- nvinfo : EIATTR_PARAM_CBANK
	.align		4
        /*000c*/ 	.byte	0x04, 0x0a
        /*000e*/ 	.short	(.L_3809 - .L_3808)
	.align		4
.L_3808:
        /*0010*/ 	.word	index@(.nv.constant0._ZN2at6native29vectorized_elementwise_kernelILi8EZZZNS0_17floor_kernel_cudaERNS_18TensorIteratorBaseEENKUlvE_clEvENKUlvE2_clEvEUlN3c108BFloat16EE_St5arrayIPcLm2EEEEviT0_T1_)
        /*0014*/ 	.short	0x0160
        /*0016*/ 	.short	0x0018


	//----- nvinfo : EIATTR_CBANK_PARAM_SIZE
	.align		4
.L_3809:
        /*0018*/ 	.byte	0x03, 0x19
        /*001a*/ 	.short	0x0018


	//----- nvinfo : EIATTR_KPARAM_INFO
	.align		4
        /*001c*/ 	.byte	0x04, 0x17
        /*001e*/ 	.short	(.L_3811 - .L_3810)
.L_3810:
        /*0020*/ 	.word	0x00000000
        /*0024*/ 	.short	0x0002
        /*0026*/ 	.short	0x0008
        /*0028*/ 	.byte	0x00, 0xf0, 0x41, 0x00


	//----- nvinfo : EIATTR_KPARAM_INFO
	.align		4
.L_3811:
        /*002c*/ 	.byte	0x04, 0x17
        /*002e*/ 	.short	(.L_3813 - .L_3812)
.L_3812:
        /*0030*/ 	.word	0x00000000
        /*0034*/ 	.short	0x0001
        /*0036*/ 	.short	0x0004
        /*0038*/ 	.byte	0x00, 0xf0, 0x05, 0x00


	//----- nvinfo : EIATTR_KPARAM_INFO
	.align		4
.L_3813:
        /*003c*/ 	.byte	0x04, 0x17
        /*003e*/ 	.short	(.L_3815 - .L_3814)
.L_3814:
        /*0040*/ 	.word	0x00000000
        /*0044*/ 	.short	0x0000
        /*0046*/ 	.short	0x0000
        /*0048*/ 	.byte	0x00, 0xf0, 0x11, 0x00


	//----- nvinfo : EIATTR_MAXREG_COUNT
	.align		4
.L_3815:
        /*004c*/ 	.byte	0x03, 0x1b
        /*004e*/ 	.short	0x00ff


	//----- nvinfo : EIATTR_MERCURY_ISA_VERSION
	.align		4
        /*0050*/ 	.byte	0x03, 0x5f
        /*0052*/ 	.short	0x0000


	//----- nvinfo : EIATTR_EXIT_INSTR_OFFSETS
	.align		4
        /*0054*/ 	.byte	0x04, 0x1c
        /*0056*/ 	.short	(.L_3817 - .L_3816)


	//   ....[0]....
.L_3816:
        /*0058*/ 	.word	0x00000010


	//----- nvinfo : EIATTR_MAX_THREADS
	.align		4
.L_3817:
        /*005c*/ 	.byte	0x04, 0x05
        /*005e*/ 	.short	(.L_3819 - .L_3818)
.L_3818:
        /*0060*/ 	.word	0x00000080
        /*0064*/ 	.word	0x00000001
        /*0068*/ 	.word	0x00000001
.L_3819:


//--------------------- .nv.info._ZN2at6native18elementwise_kernelILi128ELi4EZNS0_15gpu_kernel_implIZZZNS0_17floor_kernel_cudaERNS_18TensorIteratorBaseEENKUlvE_clEvENKUlvE1_clEvEUlN3c104HalfEE_EEvS4_RKT_EUliE_EEviT1_ --------------------------
	.section	.nv.info._ZN2at6native18elementwise_kernelILi128ELi4EZNS0_15gpu_kernel_implIZZZNS0_17floor_kernel_cudaERNS_18TensorIteratorBaseEENKUlvE_clEvENKUlvE1_clEvEUlN3c104HalfEE_EEvS4_RKT_EUliE_EEviT1_,"",@"SHT_CUDA_INFO"
	.sectionflags	@""
	.align	4


	//----- nvinfo : EIATTR_CUDA_API_VERSION
	.align		4
        /*0000*/ 	.byte	0x04, 0x37
        /*0002*/ 	.short	(.L_3821 - .L_3820)
.L_3820:
        /*0004*/ 	.word	0x00000082


	//----- nvinfo : EIATTR_SW2861232_WAR
	.align		4
.L_3821:
        /*0008*/ 	.byte	0x01, 0x35
	.zero		2


	//----- nvinfo : EIATTR_PARAM_CBANK
	.align		4
        /*000c*/ 	.byte	0x04, 0x0a
        /*000e*/ 	.short	(.L_3823 - .L_3822)
	.align		4
.L_3822:
        /*0010*/ 	.word	index@(.nv.constant0._ZN2at6native18elementwise_kernelILi128ELi4EZNS0_15gpu_kernel_implIZZZNS0_17floor_kernel_cudaERNS_18TensorIteratorBaseEENKUlvE_clEvENKUlvE1_clEvEUlN3c104HalfEE_EEvS4_RKT_EUliE_EEviT1_)
        /*0014*/ 	.short	0x0160
        /*0016*/ 	.short	0x0220


	//----- nvinfo : EIATTR_CBANK_PARAM_SIZE
	.align		4
.L_3823:
        /*0018*/ 	.byte	0x03, 0x19
        /*001a*/ 	.short	0x0220


	//----- nvinfo : EIATTR_KPARAM_INFO
	.align		4
        /*001c*/ 	.byte	0x04, 0x17
        /*001e*/ 	.short	(.L_3825 - .L_3824)
.L_3824:
        /*0020*/ 	.word	0x00000000
        /*0024*/ 	.short	0x0001
        /*0026*/ 	.short	0x0008
        /*0028*/ 	.byte	0x00, 0xf0, 0x61, 0x08


	//----- nvinfo : EIATTR_KPARAM_INFO
	.align		4
.L_3825:
        /*002c*/ 	.byte	0x04, 0x17
        /*002e*/ 	.short	(.L_3827 - .L_3826)
.L_3826:
        /*0030*/ 	.word	0x00000000
        /*0034*/ 	.short	0x0000
        /*0036*/ 	.short	0x0000
        /*0038*/ 	.byte	0x00, 0xf0, 0x11, 0x00


	//----- nvinfo : EIATTR_MAXREG_COUNT
	.align		4
.L_3827:
        /*003c*/ 	.byte	0x03, 0x1b
        /*003e*/ 	.short	0x0080


	//----- nvinfo : EIATTR_EXTERNS
	.align		4
        /*0040*/ 	.byte	0x04, 0x0f
        /*0042*/ 	.short	(.L_3829 - .L_3828)


	//   ....[0]....
	.align		4
.L_3828:
        /*0044*/ 	.word	index@(__assertfail)


	//----- nvinfo : EIATTR_MERCURY_ISA_VERSION
	.align		4
.L_3829:
        /*0048*/ 	.byte	0x03, 0x5f
        /*004a*/ 	.short	0x0000


	//----- nvinfo : EIATTR_SYSCALL_OFFSETS
	.align		4
        /*004c*/ 	.byte	0x04, 0x46
        /*004e*/ 	.short	(.L_3831 - .L_3830)


	//   ....[0]....
.L_3830:
        /*0050*/ 	.word	0x00001db0


	//   ....[1]....
        /*0054*/ 	.word	0x00002d70


	//   ....[2]....
        /*0058*/ 	.word	0x00004b90


	//   ....[3]....
        /*005c*/ 	.word	0x00005b50


	//   ....[4]....
        /*0060*/ 	.word	0x00007940


	//   ....[5]....
        /*0064*/ 	.word	0x00008900


	//   ....[6]....
        /*0068*/ 	.word	0x0000a700


	//   ....[7]....
        /*006c*/ 	.word	0x0000b6c0


	//----- nvinfo : EIATTR_EXIT_INSTR_OFFSETS
	.align		4
.L_3831:
        /*0070*/ 	.byte	0x04, 0x1c
        /*0072*/ 	.short	(.L_3833 - .L_3832)


	//   ....[0]....
.L_3832:
        /*0074*/ 	.word	0x000089c0


	//   ....[1]....
        /*0078*/ 	.word	0x0000a8c0


	//   ....[2]....
        /*007c*/ 	.word	0x0000a900


	//   ....[3]....
        /*0080*/ 	.word	0x0000a9a0


	//   ....[4]....
        /*0084*/ 	.word	0x0000a9e0


	//   ....[5]....
        /*0088*/ 	.word	0x0000aa20


	//   ....[6]....
        /*008c*/ 	.word	0x0000aab0


	//   ....[7]....
        /*0090*/ 	.word	0x0000aad0


	//   ....[8]....
        /*0094*/ 	.word	0x0000ab70


	//   ....[9]....
        /*0098*/ 	.word	0x0000abc0


	//   ....[10]....
        /*009c*/ 	.word	0x0000ac10


	//   ....[11]....
        /*00a0*/ 	.word	0x0000ace0


	//   ....[12]....
        /*00a4*/ 	.word	0x0000ad40


	//   ....[13]....
        /*00a8*/ 	.word	0x0000aed0


	//   ....[14]....
        /*00ac*/ 	.word	0x0000b030


	//   ....[15]....
        /*00b0*/ 	.word	0x0000b070


	//   ....[16]....
        /*00b4*/ 	.word	0x0000b130


	//   ....[17]....
        /*00b8*/ 	.word	0x0000b2b0


	//   ....[18]....
        /*00bc*/ 	.word	0x0000b430


	//   ....[19]....
        /*00c0*/ 	.word	0x0000b590


	//   ....[20]....
        /*00c4*/ 	.word	0x0000b6d0


	//   ....[21]....
        /*00c8*/ 	.word	0x0000b710


	//   ....[22]....
        /*00cc*/ 	.word	0x0000b750


	//----- nvinfo : EIATTR_MAX_THREADS
	.align		4
.L_3833:
        /*00d0*/ 	.byte	0x04, 0x05
        /*00d2*/ 	.short	(.L_3835 - .L_3834)
.L_3834:
        /*00d4*/ 	.word	0x00000080
        /*00d8*/ 	.word	0x00000001
        /*00dc*/ 	.word	0x00000001


	//----- nvinfo : EIATTR_CRS_STACK_SIZE
	.align		4
.L_3835:
        /*00e0*/ 	.byte	0x04, 0x1e
        /*00e2*/ 	.short	(.L_3837 - .L_3836)
.L_3836:
        /*00e4*/ 	.word	0x00000000
.L_3837:


//--------------------- .nv.info._ZN2at6native27unrolled_elementwise_kernelIZZZNS0_17floor_kernel_cudaERNS_18TensorIteratorBaseEENKUlvE_clEvENKUlvE1_clEvEUlN3c104HalfEE_St5arrayIPcLm2EELi4E23TrivialOffsetCalculatorILi1EjESD_NS0_6memory12LoadWithCastILi1EEENSE_13StoreWithCastILi1EEEEEviT_T0_T2_T3_T4_T5_ --------------------------
	.section	.nv.info._ZN2at6native27unrolled_elementwise_kernelIZZZNS0_17floor_kernel_cudaERNS_18TensorIteratorBaseEENKUlvE_clEvENKUlvE1_clEvEUlN3c104HalfEE_St5arrayIPcLm2EELi4E23TrivialOffsetCalculatorILi1EjESD_NS0_6memory12LoadWithCastILi1EEENSE_13StoreWithCastILi1EEEEEviT_T0_T2_T3_T4_T5_,"",@"SHT_CUDA_INFO"
	.sectionflags	@""
	.align	4


	//----- nvinfo : EIATTR_CUDA_API_VERSION
	.align		4
        /*0000*/ 	.byte	0x04, 0x37
        /*0002*/ 	.short	(.L_3839 - .L_3838)
.L_3838:
        /*0004*/ 	.word	0x00000082


	//----- nvinfo : EIATTR_SW2861232_WAR
	.align		4
.L_3839:
        /*0008*/ 	.byte	0x01, 0x35
	.zero		2


	//----- nvinfo : EIATTR_PARAM_CBANK
	.align		4
        /*000c*/ 	.byte	0x04, 0x0a
        /*000e*/ 	.short	(.L_3841 - .L_3840)
	.align		4
.L_3840:
        /*0010*/ 	.word	index@(.nv.constant0._ZN2at6native27unrolled_elementwise_kernelIZZZNS0_17floor_kernel_cudaERNS_18TensorIteratorBaseEENKUlvE_clEvENKUlvE1_clEvEUlN3c104HalfEE_St5arrayIPcLm2EELi4E23TrivialOffsetCalculatorILi1EjESD_NS0_6memory12LoadWithCastILi1EEENSE_13StoreWithCastILi1EEEEEviT_T0_T2_T3_T4_T5_)
        /*0014*/ 	.short	0x0160
        /*0016*/ 	.short	0x002c


	//----- nvinfo : EIATTR_CBANK_PARAM_SIZE
	.align		4
.L_3841:
        /*0018*/ 	.byte	0x03, 0x19
        /*001a*/ 	.short	0x002c


	//----- nvinfo : EIATTR_KPARAM_INFO
	.align		4
        /*001c*/ 	.byte	0x04, 0x17
        /*001e*/ 	.short	(.L_3843 - .L_3842)
.L_3842:
        /*0020*/ 	.word	0x00000000
        /*0024*/ 	.short	0x0006
        /*0026*/ 	.short	0x0024
        /*0028*/ 	.byte	0x00, 0xf0, 0x21, 0x00


	//----- nvinfo : EIATTR_KPARAM_INFO
	.align		4
.L_3843:
        /*002c*/ 	.byte	0x04, 0x17
        /*002e*/ 	.short	(.L_3845 - .L_3844)
.L_3844:
        /*0030*/ 	.word	0x00000000
        /*0034*/ 	.short	0x0005
        /*0036*/ 	.short	0x001c
        /*0038*/ 	.byte	0x00, 0xf0, 0x21, 0x00


	//----- nvinfo : EIATTR_KPARAM_INFO
	.align		4
.L_3845:
        /*003c*/ 	.byte	0x04, 0x17
        /*003e*/ 	.short	(.L_3847 - .L_3846)
.L_3846:
        /*0040*/ 	.word	0x00000000
        /*0044*/ 	.short	0x0004
        /*0046*/ 	.short	0x0019
        /*0048*/ 	.byte	0x00, 0xf0, 0x05, 0x00


	//----- nvinfo : EIATTR_KPARAM_INFO
	.align		4
.L_3847:
        /*004c*/ 	.byte	0x04, 0x17
        /*004e*/ 	.short	(.L_3849 - .L_3848)
.L_3848:
        /*0050*/ 	.word	0x00000000
        /*0054*/ 	.short	0x0003
        /*0056*/ 	.short	0x0018
        /*0058*/ 	.byte	0x00, 0xf0, 0x05, 0x00


	//----- nvinfo : EIATTR_KPARAM_INFO
	.align		4
.L_3849:
        /*005c*/ 	.byte	0x04, 0x17
        /*005e*/ 	.short	(.L_3851 - .L_3850)
.L_3850:
        /*0060*/ 	.word	0x00000000
        /*0064*/ 	.short	0x0002
        /*0066*/ 	.short	0x0008
        /*0068*/ 	.byte	0x00, 0xf0, 0x41, 0x00


	//----- nvinfo : EIATTR_KPARAM_INFO
	.align		4
.L_3851:
        /*006c*/ 	.byte	0x04, 0x17
        /*006e*/ 	.short	(.L_3853 - .L_3852)
.L_3852:
        /*0070*/ 	.word	0x00000000
        /*0074*/ 	.short	0x0001
        /*0076*/ 	.short	0x0004
        /*0078*/ 	.byte	0x00, 0xf0, 0x05, 0x00


	//----- nvinfo : EIATTR_KPARAM_INFO
	.align		4
.L_3853:
        /*007c*/ 	.byte	0x04, 0x17
        /*007e*/ 	.short	(.L_3855 - .L_3854)
.L_3854:
        /*0080*/ 	.word	0x00000000
        /*0084*/ 	.short	0x0000
        /*0086*/ 	.short	0x0000
        /*0088*/ 	.byte	0x00, 0xf0, 0x11, 0x00


	//----- nvinfo : EIATTR_MAXREG_COUNT
	.align		4
.L_3855:
        /*008c*/ 	.byte	0x03, 0x1b
        /*008e*/ 	.short	0x00ff


	//----- nvinfo : EIATTR_EXTERNS
	.align		4
        /*0090*/ 	.byte	0x04, 0x0f
        /*0092*/ 	.short	(.L_3857 - .L_3856)


	//   ....[0]....
	.align		4
.L_3856:
        /*0094*/ 	.word	index@(__assertfail)


	//----- nvinfo : EIATTR_MERCURY_ISA_VERSION
	.align		4
.L_3857:
        /*0098*/ 	.byte	0x03, 0x5f
        /*009a*/ 	.short	0x0000


	//----- nvinfo : EIATTR_SYSCALL_OFFSETS
	.align		4
        /*009c*/ 	.byte	0x04, 0x46
        /*009e*/ 	.short	(.L_3859 - .L_3858)


	//   ....[0]....
.L_3858:
        /*00a0*/ 	.word	0x00001070


	//   ....[1]....
        /*00a4*/ 	.word	0x00002140


	//   ....[2]....
        /*00a8*/ 	.word	0x00003220


	//   ....[3]....
        /*00ac*/ 	.word	0x000042d0


	//   ....[4]....
        /*00b0*/ 	.word	0x00005570


	//   ....[5]....
        /*00b4*/ 	.word	0x000065a0


	//   ....[6]....
        /*00b8*/ 	.word	0x00007590


	//   ....[7]....
        /*00bc*/ 	.word	0x00008580


	//----- nvinfo : EIATTR_EXIT_INSTR_OFFSETS
	.align		4
.L_3859:
        /*00c0*/ 	.byte	0x04, 0x1c
        /*00c2*/ 	.short	(.L_3861 - .L_3860)


	//   ....[0]....
.L_3860:
        /*00c4*/ 	.word	0x00007650


	//   ....[1]....
        /*00c8*/ 	.word	0x00007780


	//   ....[2]....
        /*00cc*/ 	.word	0x000077c0


	//   ....[3]....
        /*00d0*/ 	.word	0x00007860


	//   ....[4]....
        /*00d4*/ 	.word	0x000078a0


	//   ....[5]....
        /*00d8*/ 	.word	0x000078e0


	//   ....[6]....
        /*00dc*/ 	.word	0x00007970


	//   ....[7]....
        /*00e0*/ 	.word	0x00007990


	//   ....[8]....
        /*00e4*/ 	.word	0x00007a30


	//   ....[9]....
        /*00e8*/ 	.word	0x00007a80


	//   ....[10]....
        /*00ec*/ 	.word	0x00007ad0


	//   ....[11]....
        /*00f0*/ 	.word	0x00007ba0


	//   ....[12]....
        /*00f4*/ 	.word	0x00007c00


	//   ....[13]....
        /*00f8*/ 	.word	0x00007d90


	//   ....[14]....
        /*00fc*/ 	.word	0x00007ef0


	//   ....[15]....
        /*0100*/ 	.word	0x00007f30


	//   ....[16]....
        /*0104*/ 	.word	0x00007ff0


	//   ....[17]....
        /*0108*/ 	.word	0x00008170


	//   ....[18]....
        /*010c*/ 	.word	0x000082f0


	//   ....[19]....
        /*0110*/ 	.word	0x00008450


	//   ....[20]....
        /*0114*/ 	.word	0x00008590


	//   ....[21]....
        /*0118*/ 	.word	0x000085d0


	//   ....[22]....
        /*011c*/ 	.word	0x00008610


	//----- nvinfo : EIATTR_MAX_THREADS
	.align		4
.L_3861:
        /*0120*/ 	.byte	0x04, 0x05
        /*0122*/ 	.short	(.L_3863 - .L_3862)
.L_3862:
        /*0124*/ 	.word	0x00000080
        /*0128*/ 	.word	0x00000001
        /*012c*/ 	.word	0x00000001


	//----- nvinfo : EIATTR_CRS_STACK_SIZE
	.align		4
.L_3863:
        /*0130*/ 	.byte	0x04, 0x1e
        /*0132*/ 	.short	(.L_3865 - .L_3864)
.L_3864:
        /*0134*/ 	.word	0x00000000
.L_3865:


//--------------------- .nv.info._ZN2at6native18elementwise_kernelILi128ELi4EZNS0_22gpu_kernel_impl_nocastIZZZNS0_17floor_kernel_cudaERNS_18TensorIteratorBaseEENKUlvE_clEvENKUlvE1_clEvEUlN3c104HalfEE_EEvS4_RKT_EUliE_EEviT1_ --------------------------
	.section	.nv.info._ZN2at6native18elementwise_kernelILi128ELi4EZNS0_22gpu_kernel_impl_nocastIZZZNS0_17floor_kernel_cudaERNS_18TensorIteratorBaseEENKUlvE_clEvENKUlvE1_clEvEUlN3c104HalfEE_EEvS4_RKT_EUliE_EEviT1_,"",@"SHT_CUDA_INFO"
	.sectionflags	@""
	.align	4


	//----- nvinfo : EIATTR_CUDA_API_VERSION
	.align		4
        /*0000*/ 	.byte	0x04, 0x37
        /*0002*/ 	.short	(.L_3867 - .L_3866)
.L_3866:
        /*0004*/ 	.word	0x00000082


	//----- nvinfo : EIATTR_SW2861232_WAR
	.align		4
.L_3867:
        /*0008*/ 	.byte	0x01, 0x35
	.zero		2


	//----- nvinfo : EIATTR_PARAM_CBANK
	.align		4
        /*000c*/ 	.byte	0x04, 0x0a
        /*000e*/ 	.short	(.L_3869 - .L_3868)
	.align		4
.L_3868:
        /*0010*/ 	.word	index@(.nv.constant0._ZN2at6native18elementwise_kernelILi128ELi4EZNS0_22gpu_kernel_impl_nocastIZZZNS0_17floor_kernel_cudaERNS_18TensorIteratorBaseEENKUlvE_clEvENKUlvE1_clEvEUlN3c104HalfEE_EEvS4_RKT_EUliE_EEviT1_)
        /*0014*/ 	.short	0x0160
        /*0016*/ 	.short	0x0220


	//----- nvinfo : EIATTR_CBANK_PARAM_SIZE
	.align		4
.L_3869:
        /*0018*/ 	.byte	0x03, 0x19
        /*001a*/ 	.short	0x0220


	//----- nvinfo : EIATTR_KPARAM_INFO
	.align		4
        /*001c*/ 	.byte	0x04, 0x17
        /*001e*/ 	.short	(.L_3871 - .L_3870)
.L_3870:
        /*0020*/ 	.word	0x00000000
        /*0024*/ 	.short	0x0001
        /*0026*/ 	.short	0x0008
        /*0028*/ 	.byte	0x00, 0xf0, 0x61, 0x08


	//----- nvinfo : EIATTR_KPARAM_INFO
	.align		4
.L_3871:
        /*002c*/ 	.byte	0x04, 0x17
        /*002e*/ 	.short	(.L_3873 - .L_3872)
.L_3872:
        /*0030*/ 	.word	0x00000000
        /*0034*/ 	.short	0x0000
        /*0036*/ 	.short	0x0000
        /*0038*/ 	.byte	0x00, 0xf0, 0x11, 0x00


	//----- nvinfo : EIATTR_MAXREG_COUNT
	.align		4
.L_3873:
        /*003c*/ 	.byte	0x03, 0x1b
        /*003e*/ 	.short	0x0080


	//----- nvinfo : EIATTR_MERCURY_ISA_VERSION
	.align		4
        /*0040*/ 	.byte	0x03, 0x5f
        /*0042*/ 	.short	0x0000


	//----- nvinfo : EIATTR_EXIT_INSTR_OFFSETS
	.align		4
        /*0044*/ 	.byte	0x04, 0x1c
        /*0046*/ 	.short	(.L_3875 - .L_3874)


	//   ....[0]....
.L_3874:
        /*0048*/ 	.word	0x00002d70


	//   ....[1]....
        /*004c*/ 	.word	0x00003c40


	//----- nvinfo : EIATTR_MAX_THREADS
	.align		4
.L_3875:
        /*0050*/ 	.byte	0x04, 0x05
        /*0052*/ 	.short	(.L_3877 - .L_3876)
.L_3876:
        /*0054*/ 	.word	0x00000080
        /*0058*/ 	.word	0x00000001
        /*005c*/ 	.word	0x00000001


	//----- nvinfo : EIATTR_CRS_STACK_SIZE
	.align		4
.L_3877:
        /*0060*/ 	.byte	0x04, 0x1e
        /*0062*/ 	.short	(.L_3879 - .L_3878)
.L_3878:
        /*0064*/ 	.word	0x00000000
.L_3879:


//--------------------- .nv.info._ZN2at6native27unrolled_elementwise_kernelIZZZNS0_17floor_kernel_cudaERNS_18TensorIteratorBaseEENKUlvE_clEvENKUlvE1_clEvEUlN3c104HalfEE_St5arrayIPcLm2EELi4E23TrivialOffsetCalculatorILi1EjESD_NS0_6memory15LoadWithoutCastENSE_16StoreWithoutCastEEEviT_T0_T2_T3_T4_T5_ --------------------------
	.section	.nv.info._ZN2at6native27unrolled_elementwise_kernelIZZZNS0_17floor_kernel_cudaERNS_18TensorIteratorBaseEENKUlvE_clEvENKUlvE1_clEvEUlN3c104HalfEE_St5arrayIPcLm2EELi4E23TrivialOffsetCalculatorILi1EjESD_NS0_6memory15LoadWithoutCastENSE_16StoreWithoutCastEEEviT_T0_T2_T3_T4_T5_,"",@"SHT_CUDA_INFO"
	.sectionflags	@""
	.align	4


	//----- nvinfo : EIATTR_CUDA_API_VERSION
	.align		4
        /*0000*/ 	.byte	0x04, 0x37
        /*0002*/ 	.short	(.L_3881 - .L_3880)
.L_3880:
        /*0004*/ 	.word	0x00000082


	//----- nvinfo : EIATTR_SW2861232_WAR
	.align		4
.L_3881:
        /*0008*/ 	.byte	0x01, 0x35
	.zero		2


	//----- nvinfo : EIATTR_PARAM_CBANK
	.align		4
        /*000c*/ 	.byte	0x04, 0x0a
        /*000e*/ 	.short	(.L_3883 - .L_3882)
	.align		4
.L_3882:
        /*0010*/ 	.word	index@(.nv.constant0._ZN2at6native27unrolled_elementwise_kernelIZZZNS0_17floor_kernel_cudaERNS_18TensorIteratorBaseEENKUlvE_clEvENKUlvE1_clEvEUlN3c104HalfEE_St5arrayIPcLm2EELi4E23TrivialOffsetCalculatorILi1EjESD_NS0_6memory15LoadWithoutCastENSE_16StoreWithoutCastEEEviT_T0_T2_T3_T4_T5_)
        /*0014*/ 	.short	0x0160
        /*0016*/ 	.short	0x001c


	//----- nvinfo : EIATTR_CBANK_PARAM_SIZE
	.align		4
.L_3883:
        /*0018*/ 	.byte	0x03, 0x19
        /*001a*/ 	.short	0x001c


	//----- nvinfo : EIATTR_KPARAM_INFO
	.align		4
        /*001c*/ 	.byte	0x04, 0x17
        /*001e*/ 	.short	(.L_3885 - .L_3884)
.L_3884:
        /*0020*/ 	.word	0x00000000
        /*0024*/ 	.short	0x0006
        /*0026*/ 	.short	0x001b
        /*0028*/ 	.byte	0x00, 0xf0, 0x05, 0x00


	//----- nvinfo : EIATTR_KPARAM_INFO
	.align		4
.L_3885:
        /*002c*/ 	.byte	0x04, 0x17
        /*002e*/ 	.short	(.L_3887 - .L_3886)
.L_3886:
        /*0030*/ 	.word	0x00000000
        /*0034*/ 	.short	0x0005
        /*0036*/ 	.short	0x001a
        /*0038*/ 	.byte	0x00, 0xf0, 0x05, 0x00


	//----- nvinfo : EIATTR_KPARAM_INFO
	.align		4
.L_3887:
        /*003c*/ 	.byte	0x04, 0x17
        /*003e*/ 	.short	(.L_3889 - .L_3888)
.L_3888:
        /*0040*/ 	.word	0x00000000
        /*0044*/ 	.short	0x0004
        /*0046*/ 	.short	0x0019
        /*0048*/ 	.byte	0x00, 0xf0, 0x05, 0x00


	//----- nvinfo : EIATTR_KPARAM_INFO
	.align		4
.L_3889:
        /*004c*/ 	.byte	0x04, 0x17
        /*004e*/ 	.short	(.L_3891 - .L_3890)
.L_3890:
        /*0050*/ 	.word	0x00000000
        /*0054*/ 	.short	0x0003
        /*0056*/ 	.short	0x0018
        /*0058*/ 	.byte	0x00, 0xf0, 0x05, 0x00


	//----- nvinfo : EIATTR_KPARAM_INFO
	.align		4
.L_3891:
        /*005c*/ 	.byte	0x04, 0x17
        /*005e*/ 	.short	(.L_3893 - .L_3892)
.L_3892:
        /*0060*/ 	.word	0x00000000
        /*0064*/ 	.short	0x0002
        /*0066*/ 	.short	0x0008
        /*0068*/ 	.byte	0x00, 0xf0, 0x41, 0x00


	//----- nvinfo : EIATTR_KPARAM_INFO
	.align		4
.L_3893:
        /*006c*/ 	.byte	0x04, 0x17
        /*006e*/ 	.short	(.L_3895 - .L_3894)
.L_3894:
        /*0070*/ 	.word	0x00000000
        /*0074*/ 	.short	0x0001
        /*0076*/ 	.short	0x0004
        /*0078*/ 	.byte	0x00, 0xf0, 0x05, 0x00


	//----- nvinfo : EIATTR_KPARAM_INFO
	.align		4
.L_3895:
        /*007c*/ 	.byte	0x04, 0x17
        /*007e*/ 	.short	(.L_3897 - .L_3896)
.L_3896:
        /*0080*/ 	.word	0x00000000
        /*0084*/ 	.short	0x0000
        /*0086*/ 	.short	0x0000
        /*0088*/ 	.byte	0x00, 0xf0, 0x11, 0x00


	//----- nvinfo : EIATTR_MAXREG_COUNT
	.align		4
.L_3897:
        /*008c*/ 	.byte	0x03, 0x1b
        /*008e*/ 	.short	0x00ff


	//----- nvinfo : EIATTR_MERCURY_ISA_VERSION
	.align		4
        /*0090*/ 	.byte	0x03, 0x5f
        /*0092*/ 	.short	0x0000


	//----- nvinfo : EIATTR_EXIT_INSTR_OFFSETS
	.align		4
        /*0094*/ 	.byte	0x04, 0x1c
        /*0096*/ 	.short	(.L_3899 - .L_3898)


	//   ....[0]....
.L_3898:
        /*0098*/ 	.word	0x00000480


	//   ....[1]....
        /*009c*/ 	.word	0x000004d0


	//----- nvinfo : EIATTR_MAX_THREADS
	.align		4
.L_3899:
        /*00a0*/ 	.byte	0x04, 0x05
        /*00a2*/ 	.short	(.L_3901 - .L_3900)
.L_3900:
        /*00a4*/ 	.word	0x00000080
        /*00a8*/ 	.word	0x00000001
        /*00ac*/ 	.word	0x00000001


	//----- nvinfo : EIATTR_CRS_STACK_SIZE
	.align		4
.L_3901:
        /*00b0*/ 	.byte	0x04, 0x1e
        /*00b2*/ 	.short	(.L_3903 - .L_3902)
.L_3902:
        /*00b4*/ 	.word	0x00000000
.L_3903:


//--------------------- .nv.info._ZN2at6native29vectorized_elementwise_kernelILi2EZZZNS0_17floor_kernel_cudaERNS_18TensorIteratorBaseEENKUlvE_clEvENKUlvE1_clEvEUlN3c104HalfEE_St5arrayIPcLm2EEEEviT0_T1_ --------------------------
	.section	.nv.info._ZN2at6native29vectorized_elementwise_kernelILi2EZZZNS0_17floor_kernel_cudaERNS_18TensorIteratorBaseEENKUlvE_clEvENKUlvE1_clEvEUlN3c104HalfEE_St5arrayIPcLm2EEEEviT0_T1_,"",@"SHT_CUDA_INFO"
	.sectionflags	@""
	.align	4


	//----- nvinfo : EIATTR_CUDA_API_VERSION
	.align		4
        /*0000*/ 	.byte	0x04, 0x37
        /*0002*/ 	.short	(.L_3905 - .L_3904)
.L_3904:
        /*0004*/ 	.word	0x00000082


	//----- nvinfo : EIATTR_SW2861232_WAR
	.align		4
.L_3905:
        /*0008*/ 	.byte	0x01, 0x35
	.zero		2


	//----- nvinfo : EIATTR_PARAM_CBANK
	.align		4
        /*000c*/ 	.byte	0x04, 0x0a
        /*000e*/ 	.short	(.L_3907 - .L_3906)
	.align		4
.L_3906:
        /*0010*/ 	.word	index@(.nv.constant0._ZN2at6native29vectorized_elementwise_kernelILi2EZZZNS0_17floor_kernel_cudaERNS_18TensorIteratorBaseEENKUlvE_clEvENKUlvE1_clEvEUlN3c104HalfEE_St5arrayIPcLm2EEEEviT0_T1_)
        /*0014*/ 	.short	0x0160
        /*0016*/ 	.short	0x0018


	//----- nvinfo : EIATTR_CBANK_PARAM_SIZE
	.align		4
.L_3907:
        /*0018*/ 	.byte	0x03, 0x19
        /*001a*/ 	.short	0x0018


	//----- nvinfo : EIATTR_KPARAM_INFO
	.align		4
        /*001c*/ 	.byte	0x04, 0x17
        /*001e*/ 	.short	(.L_3909 - .L_3908)
.L_3908:
        /*0020*/ 	.word	0x00000000
        /*0024*/ 	.short	0x0002
        /*0026*/ 	.short	0x0008
        /*0028*/ 	.byte	0x00, 0xf0, 0x41, 0x00


	//----- nvinfo : EIATTR_KPARAM_INFO
	.align		4
.L_3909:
        /*002c*/ 	.byte	0x04, 0x17
        /*002e*/ 	.short	(.L_3911 - .L_3910)
.L_3910:
        /*0030*/ 	.word	0x00000000
        /*0034*/ 	.short	0x0001
        /*0036*/ 	.short	0x0004
        /*0038*/ 	.byte	0x00, 0xf0, 0x05, 0x00


	//----- nvinfo : EIATTR_KPARAM_INFO
	.align		4
.L_3911:
        /*003c*/ 	.byte	0x04, 0x17
        /*003e*/ 	.short	(.L_3913 - .L_3912)
.L_3912:
        /*0040*/ 	.word	0x00000000
        /*0044*/ 	.short	0x0000
        /*0046*/ 	.short	0x0000
        /*0048*/ 	.byte	0x00, 0xf0, 0x11, 0x00


	//----- nvinfo : EIATTR_MAXREG_COUNT
	.align		4
.L_3913:
        /*004c*/ 	.byte	0x03, 0x1b
        /*004e*/ 	.short	0x00ff


	//----- nvinfo : EIATTR_MERCURY_ISA_VERSION
	.align		4
        /*0050*/ 	.byte	0x03, 0x5f
        /*0052*/ 	.short	0x0000


	//----- nvinfo : EIATTR_EXIT_INSTR_OFFSETS
	.align		4
        /*0054*/ 	.byte	0x04, 0x1c
        /*0056*/ 	.short	(.L_3915 - .L_3914)


	//   ....[0]....
.L_3914:
        /*0058*/ 	.word	0x00000290


	//   ....[1]....
        /*005c*/ 	.word	0x00000c10


	//   ....[2]....
        /*0060*/ 	.word	0x00000c60


	//----- nvinfo : EIATTR_MAX_THREADS
	.align		4
.L_3915:
        /*0064*/ 	.byte	0x04, 0x05
        /*0066*/ 	.short	(.L_3917 - .L_3916)
.L_3916:
        /*0068*/ 	.word	0x00000080
        /*006c*/ 	.word	0x00000001
        /*0070*/ 	.word	0x00000001


	//----- nvinfo : EIATTR_CRS_STACK_SIZE
	.align		4
.L_3917:
        /*0074*/ 	.byte	0x04, 0x1e
        /*0076*/ 	.short	(.L_3919 - .L_3918)
.L_3918:
        /*0078*/ 	.word	0x00000000
.L_3919:


//--------------------- .nv.info._ZN2at6native29vectorized_elementwise_kernelILi4EZZZNS0_17floor_kernel_cudaERNS_18TensorIteratorBaseEENKUlvE_clEvENKUlvE1_clEvEUlN3c104HalfEE_St5arrayIPcLm2EEEEviT0_T1_ --------------------------
	.section	.nv.info._ZN2at6native29vectorized_elementwise_kernelILi4EZZZNS0_17floor_kernel_cudaERNS_18TensorIteratorBaseEENKUlvE_clEvENKUlvE1_clEvEUlN3c104HalfEE_St5arrayIPcLm2EEEEviT0_T1_,"",@"SHT_CUDA_INFO"
	.sectionflags	@""
	.align	4


	//----- nvinfo : EIATTR_CUDA_API_VERSION
	.align		4
        /*0000*/ 	.byte	0x04, 0x37
        /*0002*/ 	.short	(.L_3921 - .L_3920)
.L_3920:
        /*0004*/ 	.word	0x00000082


	//----- nvinfo : EIATTR_SW2861232_WAR
	.align		4
.L_3921:
        /*0008*/ 	.byte	0x01, 0x35
	.zero		2


	//----- nvinfo : EIATTR_PARAM_CBANK
	.align		4
        /*000c*/ 	.byte	0x04, 0x0a
        /*000e*/ 	.short	(.L_3923 - .L_3922)
	.align		4
.L_3922:
        /*0010*/ 	.word	index@(.nv.constant0._ZN2at6native29vectorized_elementwise_kernelILi4EZZZNS0_17floor_kernel_cudaERNS_18TensorIteratorBaseEENKUlvE_clEvENKUlvE1_clEvEUlN3c104HalfEE_St5arrayIPcLm2EEEEviT0_T1_)
        /*0014*/ 	.short	0x0160
        /*0016*/ 	.short	0x0018


	//----- nvinfo : EIATTR_CBANK_PARAM_SIZE
	.align		4
.L_3923:
        /*0018*/ 	.byte	0x03, 0x19
        /*001a*/ 	.short	0x0018


	//----- nvinfo : EIATTR_KPARAM_INFO
	.align		4
        /*001c*/ 	.byte	0x04, 0x17
        /*001e*/ 	.short	(.L_3925 - .L_3924)
.L_3924:
        /*0020*/ 	.word	0x00000000
        /*0024*/ 	.short	0x0002
        /*0026*/ 	.short	0x0008
        /*0028*/ 	.byte	0x00, 0xf0, 0x41, 0x00


	//----- nvinfo : EIATTR_KPARAM_INFO
	.align		4
.L_3925:
        /*002c*/ 	.byte	0x04, 0x17
        /*002e*/ 	.short	(.L_3927 - .L_3926)
.L_3926:
        /*0030*/ 	.word	0x00000000
        /*0034*/ 	.short	0x0001
        /*0036*/ 	.short	0x0004
        /*0038*/ 	.byte	0x00, 0xf0, 0x05, 0x00


	//----- nvinfo : EIATTR_KPARAM_INFO
	.align		4
.L_3927:
        /*003c*/ 	.byte	0x04, 0x17
        /*003e*/ 	.short	(.L_3929 - .L_3928)
.L_3928:
        /*0040*/ 	.word	0x00000000
        /*0044*/ 	.short	0x0000
        /*0046*/ 	.short	0x0000
        /*0048*/ 	.byte	0x00, 0xf0, 0x11, 0x00


	//----- nvinfo : EIATTR_MAXREG_COUNT
	.align		4
.L_3929:
        /*004c*/ 	.byte	0x03, 0x1b
        /*004e*/ 	.short	0x00ff


	//----- nvinfo : EIATTR_MERCURY_ISA_VERSION
	.align		4
        /*0050*/ 	.byte	0x03, 0x5f
        /*0052*/ 	.short	0x0000


	//----- nvinfo : EIATTR_EXIT_INSTR_OFFSETS
	.align		4
        /*0054*/ 	.byte	0x04, 0x1c
        /*0056*/ 	.short	(.L_3931 - .L_3930)


	//   ....[0]....
.L_3930:
        /*0058*/ 	.word	0x00000250


	//   ....[1]....
        /*005c*/ 	.word	0x00000bd0


	//   ....[2]....
        /*0060*/ 	.word	0x00000c20


	//----- nvinfo : EIATTR_MAX_THREADS
	.align		4
.L_3931:
        /*0064*/ 	.byte	0x04, 0x05
        /*0066*/ 	.short	(.L_3933 - .L_3932)
.L_3932:
        /*0068*/ 	.word	0x00000080
        /*006c*/ 	.word	0x00000001
        /*0070*/ 	.word	0x00000001


	//----- nvinfo : EIATTR_CRS_STACK_SIZE
	.align		4
.L_3933:
        /*0074*/ 	.byte	0x04, 0x1e
        /*0076*/ 	.short	(.L_3935 - .L_3934)
.L_3934:
        /*0078*/ 	.word	0x00000000
.L_3935:


//--------------------- .nv.info._ZN2at6native29vectorized_elementwise_kernelILi8EZZZNS0_17floor_kernel_cudaERNS_18TensorIteratorBaseEENKUlvE_clEvENKUlvE1_clEvEUlN3c104HalfEE_St5arrayIPcLm2EEEEviT0_T1_ --------------------------
	.section	.nv.info._ZN2at6native29vectorized_elementwise_kernelILi8EZZZNS0_17floor_kernel_cudaERNS_18TensorIteratorBaseEENKUlvE_clEvENKUlvE1_clEvEUlN3c104HalfEE_St5arrayIPcLm2EEEEviT0_T1_,"",@"SHT_CUDA_INFO"
	.sectionflags	@""
	.align	4


	//----- nvinfo : EIATTR_CUDA_API_VERSION
	.align		4
        /*0000*/ 	.byte	0x04, 0x37
        /*0002*/ 	.short	(.L_3937 - .L_3936)
.L_3936:
        /*0004*/ 	.word	0x00000082


	//----- nvinfo : EIATTR_SW2861232_WAR
	.align		4
.L_3937:
        /*0008*/ 	.byte	0x01, 0x35
	.zero		2


	//----- nvinfo : EIATTR_PARAM_CBANK
	.align		4
        /*000c*/ 	.byte	0x04, 0x0a
        /*000e*/ 	.short	(.L_3939 - .L_3938)
	.align		4
.L_3938:
        /*0010*/ 	.word	index@(.nv.constant0._ZN2at6native29vectorized_elementwise_kernelILi8EZZZNS0_17floor_kernel_cudaERNS_18TensorIteratorBaseEENKUlvE_clEvENKUlvE1_clEvEUlN3c104HalfEE_St5arrayIPcLm2EEEEviT0_T1_)
        /*0014*/ 	.short	0x0160
        /*0016*/ 	.short	0x0018


	//----- nvinfo : EIATTR_CBANK_PARAM_SIZE
	.align		4
.L_3939:
        /*0018*/ 	.byte	0x03, 0x19
        /*001a*/ 	.short	0x0018


	//----- nvinfo : EIATTR_KPARAM_INFO
	.align		4
        /*001c*/ 	.byte	0x04, 0x17
        /*001e*/ 	.short	(.L_3941 - .L_3940)
.L_3940:
        /*0020*/ 	.word	0x00000000
        /*0024*/ 	.short	0x0002
        /*0026*/ 	.short	0x0008
        /*0028*/ 	.byte	0x00, 0xf0, 0x41, 0x00


	//----- nvinfo : EIATTR_KPARAM_INFO
	.align		4
.L_3941:
        /*002c*/ 	.byte	0x04, 0x17
        /*002e*/ 	.short	(.L_3943 - .L_3942)
.L_3942:
        /*0030*/ 	.word	0x00000000
        /*0034*/ 	.short	0x0001
        /*0036*/ 	.short	0x0004
        /*0038*/ 	.byte	0x00, 0xf0, 0x05, 0x00


	//----- nvinfo : EIATTR_KPARAM_INFO
	.align		4
.L_3943:
        /*003c*/ 	.byte	0x04, 0x17
        /*003e*/ 	.short	(.L_3945 - .L_3944)
.L_3944:
        /*0040*/ 	.word	0x00000000
        /*0044*/ 	.short	0x0000
        /*0046*/ 	.short	0x0000
        /*0048*/ 	.byte	0x00, 0xf0, 0x11, 0x00


	//----- nvinfo : EIATTR_MAXREG_COUNT
	.align		4
.L_3945:
        /*004c*/ 	.byte	0x03, 0x1b
        /*004e*/ 	.short	0x00ff


	//----- nvinfo : EIATTR_MERCURY_ISA_VERSION
	.align		4
        /*0050*/ 	.byte	0x03, 0x5f
        /*0052*/ 	.short	0x0000


	//----- nvinfo : EIATTR_EXIT_INSTR_OFFSETS
	.align		4
        /*0054*/ 	.byte	0x04, 0x1c
        /*0056*/ 	.short	(.L_3947 - .L_3946)


	//   ....[0]....
.L_3946:
        /*0058*/ 	.word	0x00000010


	//----- nvinfo : EIATTR_MAX_THREADS
	.align		4
.L_3947:
        /*005c*/ 	.byte	0x04, 0x05
        /*005e*/ 	.short	(.L_3949 - .L_3948)
.L_3948:
        /*0060*/ 	.word	0x00000080
        /*0064*/ 	.word	0x00000001
        /*0068*/ 	.word	0x00000001
.L_3949:


//--------------------- .nv.info._ZN2at6native18elementwise_kernelILi128ELi4EZNS0_15gpu_kernel_implIZZZNS0_17floor_kernel_cudaERNS_18TensorIteratorBaseEENKUlvE_clEvENKUlvE0_clEvEUlfE_EEvS4_RKT_EUliE_EEviT1_ --------------------------
	.section	.nv.info._ZN2at6native18elementwise_kernelILi128ELi4EZNS0_15gpu_kernel_implIZZZNS0_17floor_kernel_cudaERNS_18TensorIteratorBaseEENKUlvE_clEvENKUlvE0_clEvEUlfE_EEvS4_RKT_EUliE_EEviT1_,"",@"SHT_CUDA_INFO"
	.sectionflags	@""
	.align	4


	//----- nvinfo : EIATTR_CUDA_API_VERSION
	.align		4
        /*0000*/ 	.byte	0x04, 0x37
        /*0002*/ 	.short	(.L_3951 - .L_3950)
.L_3950:
        /*0004*/ 	.word	0x00000082


	//----- nvinfo : EIATTR_SW2861232_WAR
	.align		4
.L_3951:
        /*0008*/ 	.byte	0x01, 0x35
	.zero		2


	//----- nvinfo : EIATTR_PARAM_CBANK
	.align		4
        /*000c*/ 	.byte	0x04, 0x0a
        /*000e*/ 	.short	(.L_3953 - .L_3952)
	.align		4
.L_3952:
        /*0010*/ 	.word	index@(.nv.constant0._ZN2at6native18elementwise_kernelILi128ELi4EZNS0_15gpu_kernel_implIZZZNS0_17floor_kernel_cudaERNS_18TensorIteratorBaseEENKUlvE_clEvENKUlvE0_clEvEUlfE_EEvS4_RKT_EUliE_EEviT1_)
        /*0014*/ 	.short	0x0160
        /*0016*/ 	.short	0x0220


	//----- nvinfo : EIATTR_CBANK_PARAM_SIZE
	.align		4
.L_3953:
        /*0018*/ 	.byte	0x03, 0x19
        /*001a*/ 	.short	0x0220


	//----- nvinfo : EIATTR_KPARAM_INFO
	.align		4
        /*001c*/ 	.byte	0x04, 0x17
        /*001e*/ 	.short	(.L_3955 - .L_3954)
.L_3954:
        /*0020*/ 	.word	0x00000000
        /*0024*/ 	.short	0x0001
        /*0026*/ 	.short	0x0008
        /*0028*/ 	.byte	0x00, 0xf0, 0x61, 0x08


	//----- nvinfo : EIATTR_KPARAM_INFO
	.align		4
.L_3955:
        /*002c*/ 	.byte	0x04, 0x17
        /*002e*/ 	.short	(.L_3957 - .L_3956)
.L_3956:
        /*0030*/ 	.word	0x00000000
        /*0034*/ 	.short	0x0000
        /*0036*/ 	.short	0x0000
        /*0038*/ 	.byte	0x00, 0xf0, 0x11, 0x00


	//----- nvinfo : EIATTR_MAXREG_COUNT
	.align		4
.L_3957:
        /*003c*/ 	.byte	0x03, 0x1b
        /*003e*/ 	.short	0x0080


	//----- nvinfo : EIATTR_EXTERNS
	.align		4
        /*0040*/ 	.byte	0x04, 0x0f
        /*0042*/ 	.short	(.L_3959 - .L_3958)


	//   ....[0]....
	.align		4
.L_3958:
        /*0044*/ 	.word	index@(__assertfail)


	//----- nvinfo : EIATTR_MERCURY_ISA_VERSION
	.align		4
.L_3959:
        /*0048*/ 	.byte	0x03, 0x5f
        /*004a*/ 	.short	0x0000


	//----- nvinfo : EIATTR_SYSCALL_OFFSETS
	.align		4
        /*004c*/ 	.byte	0x04, 0x46
        /*004e*/ 	.short	(.L_3961 - .L_3960)


	//   ....[0]....
.L_3960:
        /*0050*/ 	.word	0x00001c50


	//   ....[1]....
        /*0054*/ 	.word	0x00002ad0


	//   ....[2]....
        /*0058*/ 	.word	0x00004770


	//   ....[3]....
        /*005c*/ 	.word	0x000055f0


	//   ....[4]....
        /*0060*/ 	.word	0x00007260


	//   ....[5]....
        /*0064*/ 	.word	0x000080e0


	//   ....[6]....
        /*0068*/ 	.word	0x00009d60


	//   ....[7]....
        /*006c*/ 	.word	0x0000abe0


	//----- nvinfo : EIATTR_EXIT_INSTR_OFFSETS
	.align		4
.L_3961:
        /*0070*/ 	.byte	0x04, 0x1c
        /*0072*/ 	.short	(.L_3963 - .L_3962)


	//   ....[0]....
.L_3962:
        /*0074*/ 	.word	0x00008180


	//   ....[1]....
        /*0078*/ 	.word	0x00009ee0


	//   ....[2]....
        /*007c*/ 	.word	0x00009f10


	//   ....[3]....
        /*0080*/ 	.word	0x00009fa0


	//   ....[4]....
        /*0084*/ 	.word	0x00009fd0


	//   ....[5]....
        /*0088*/ 	.word	0x0000a000


	//   ....[6]....
        /*008c*/ 	.word	0x0000a080


	//   ....[7]....
        /*0090*/ 	.word	0x0000a0b0


	//   ....[8]....
        /*0094*/ 	.word	0x0000a140


	//   ....[9]....
        /*0098*/ 	.word	0x0000a180


	//   ....[10]....
        /*009c*/ 	.word	0x0000a1c0


	//   ....[11]....
        /*00a0*/ 	.word	0x0000a280


	//   ....[12]....
        /*00a4*/ 	.word	0x0000a2d0


	//   ....[13]....
        /*00a8*/ 	.word	0x0000a450


	//   ....[14]....
        /*00ac*/ 	.word	0x0000a5a0


	//   ....[15]....
        /*00b0*/ 	.word	0x0000a5d0


	//   ....[16]....
        /*00b4*/ 	.word	0x0000a680


	//   ....[17]....
        /*00b8*/ 	.word	0x0000a7f0


	//   ....[18]....
        /*00bc*/ 	.word	0x0000a960


	//   ....[19]....
        /*00c0*/ 	.word	0x0000aab0


	//   ....[20]....
        /*00c4*/ 	.word	0x0000abf0


	//   ....[21]....
        /*00c8*/ 	.word	0x0000ac20


	//   ....[22]....
        /*00cc*/ 	.word	0x0000ac50


	//----- nvinfo : EIATTR_MAX_THREADS
	.align		4
.L_3963:
        /*00d0*/ 	.byte	0x04, 0x05
        /*00d2*/ 	.short	(.L_3965 - .L_3964)
.L_3964:
        /*00d4*/ 	.word	0x00000080
        /*00d8*/ 	.word	0x00000001
        /*00dc*/ 	.word	0x00000001


	//----- nvinfo : EIATTR_CRS_STACK_SIZE
	.align		4
.L_3965:
        /*00e0*/ 	.byte	0x04, 0x1e
        /*00e2*/ 	.short	(.L_3967 - .L_3966)
.L_3966:
        /*00e4*/ 	.word	0x00000000
.L_3967:


//--------------------- .nv.info._ZN2at6native27unrolled_elementwise_kernelIZZZNS0_17floor_kernel_cudaERNS_18TensorIteratorBaseEENKUlvE_clEvENKUlvE0_clEvEUlfE_St5arrayIPcLm2EELi4E23TrivialOffsetCalculatorILi1EjESB_NS0_6memory12LoadWithCastILi1EEENSC_13StoreWithCastILi1EEEEEviT_T0_T2_T3_T4_T5_ --------------------------
	.section	.nv.info._ZN2at6native27unrolled_elementwise_kernelIZZZNS0_17floor_kernel_cudaERNS_18TensorIteratorBaseEENKUlvE_clEvENKUlvE0_clEvEUlfE_St5arrayIPcLm2EELi4E23TrivialOffsetCalculatorILi1EjESB_NS0_6memory12LoadWithCastILi1EEENSC_13StoreWithCastILi1EEEEEviT_T0_T2_T3_T4_T5_,"",@"SHT_CUDA_INFO"
	.sectionflags	@""
	.align	4


	//----- nvinfo : EIATTR_CUDA_API_VERSION
	.align		4
        /*0000*/ 	.byte	0x04, 0x37
        /*0002*/ 	.short	(.L_3969 - .L_3968)
.L_3968:
        /*0004*/ 	.word	0x00000082


	//----- nvinfo : EIATTR_SW2861232_WAR
	.align		4
.L_3969:
        /*0008*/ 	.byte	0x01, 0x35
	.zero		2


	//----- nvinfo : EIATTR_PARAM_CBANK
	.align		4
        /*000c*/ 	.byte	0x04, 0x0a
        /*000e*/ 	.short	(.L_3971 - .L_3970)
	.align		4
.L_3970:
        /*0010*/ 	.word	index@(.nv.constant0._ZN2at6native27unrolled_elementwise_kernelIZZZNS0_17floor_kernel_cudaERNS_18TensorIteratorBaseEENKUlvE_clEvENKUlvE0_clEvEUlfE_St5arrayIPcLm2EELi4E23TrivialOffsetCalculatorILi1EjESB_NS0_6memory12LoadWithCastILi1EEENSC_13StoreWithCastILi1EEEEEviT_T0_T2_T3_T4_T5_)
        /*0014*/ 	.short	0x0160
        /*0016*/ 	.short	0x002c


	//----- nvinfo : EIATTR_CBANK_PARAM_SIZE
	.align		4
.L_3971:
        /*0018*/ 	.byte	0x03, 0x19
        /*001a*/ 	.short	0x002c


	//----- nvinfo : EIATTR_KPARAM_INFO
	.align		4
        /*001c*/ 	.byte	0x04, 0x17
        /*001e*/ 	.short	(.L_3973 - .L_3972)
.L_3972:
        /*0020*/ 	.word	0x00000000
        /*0024*/ 	.short	0x0006
        /*0026*/ 	.short	0x0024
        /*0028*/ 	.byte	0x00, 0xf0, 0x21, 0x00


	//----- nvinfo : EIATTR_KPARAM_INFO
	.align		4
.L_3973:
        /*002c*/ 	.byte	0x04, 0x17
        /*002e*/ 	.short	(.L_3975 - .L_3974)
.L_3974:
        /*0030*/ 	.word	0x00000000
        /*0034*/ 	.short	0x0005
        /*0036*/ 	.short	0x001c
        /*0038*/ 	.byte	0x00, 0xf0, 0x21, 0x00


	//----- nvinfo : EIATTR_KPARAM_INFO
	.align		4
.L_3975:
        /*003c*/ 	.byte	0x04, 0x17
        /*003e*/ 	.short	(.L_3977 - .L_3976)
.L_3976:
        /*0040*/ 	.word	0x00000000
        /*0044*/ 	.short	0x0004
        /*0046*/ 	.short	0x0019
        /*0048*/ 	.byte	0x00, 0xf0, 0x05, 0x00


	//----- nvinfo : EIATTR_KPARAM_INFO
	.align		4
.L_3977:
        /*004c*/ 	.byte	0x04, 0x17
        /*004e*/ 	.short	(.L_3979 - .L_3978)
.L_3978:
        /*0050*/ 	.word	0x00000000
        /*0054*/ 	.short	0x0003
        /*0056*/ 	.short	0x0018
        /*0058*/ 	.byte	0x00, 0xf0, 0x05, 0x00


	//----- nvinfo : EIATTR_KPARAM_INFO
	.align		4
.L_3979:
        /*005c*/ 	.byte	0x04, 0x17
        /*005e*/ 	.short	(.L_3981 - .L_3980)
.L_3980:
        /*0060*/ 	.word	0x00000000
        /*0064*/ 	.short	0x0002
        /*0066*/ 	.short	0x0008
        /*0068*/ 	.byte	0x00, 0xf0, 0x41, 0x00


	//----- nvinfo : EIATTR_KPARAM_INFO
	.align		4
.L_3981:
        /*006c*/ 	.byte	0x04, 0x17
        /*006e*/ 	.short	(.L_3983 - .L_3982)
.L_3982:
        /*0070*/ 	.word	0x00000000
        /*0074*/ 	.short	0x0001
        /*0076*/ 	.short	0x0004
        /*0078*/ 	.byte	0x00, 0xf0, 0x05, 0x00


	//----- nvinfo : EIATTR_KPARAM_INFO
	.align		4
.L_3983:
        /*007c*/ 	.byte	0x04, 0x17
        /*007e*/ 	.short	(.L_3985 - .L_3984)
.L_3984:
        /*0080*/ 	.word	0x00000000
        /*0084*/ 	.short	0x0000
        /*0086*/ 	.short	0x0000
        /*0088*/ 	.byte	0x00, 0xf0, 0x11, 0x00


	//----- nvinfo : EIATTR_MAXREG_COUNT
	.align		4
.L_3985:
        /*008c*/ 	.byte	0x03, 0x1b
        /*008e*/ 	.short	0x00ff


	//----- nvinfo : EIATTR_EXTERNS
	.align		4
        /*0090*/ 	.byte	0x04, 0x0f
        /*0092*/ 	.short	(.L_3987 - .L_3986)


	//   ....[0]....
	.align		4
.L_3986:
        /*0094*/ 	.word	index@(__assertfail)


	//----- nvinfo : EIATTR_MERCURY_ISA_VERSION
	.align		4
.L_3987:
        /*0098*/ 	.byte	0x03, 0x5f
        /*009a*/ 	.short	0x0000


	//----- nvinfo : EIATTR_SYSCALL_OFFSETS
	.align		4
        /*009c*/ 	.byte	0x04, 0x46
        /*009e*/ 	.short	(.L_3989 - .L_3988)


	//   ....[0]....
.L_3988:
        /*00a0*/ 	.word	0x00000e50


	//   ....[1]....
        /*00a4*/ 	.word	0x00001cd0


	//   ....[2]....
        /*00a8*/ 	.word	0x00002b60


	//   ....[3]....
        /*00ac*/ 	.word	0x00003990


	//   ....[4]....
        /*00b0*/ 	.word	0x00004a50


	//   ....[5]....
        /*00b4*/ 	.word	0x00005950


	//   ....[6]....
        /*00b8*/ 	.word	0x00006810


	//   ....[7]....
        /*00bc*/ 	.word	0x000076e0


	//----- nvinfo : EIATTR_EXIT_INSTR_OFFSETS
	.align		4
.L_3989:
        /*00c0*/ 	.byte	0x04, 0x1c
        /*00c2*/ 	.short	(.L_3991 - .L_3990)


	//   ....[0]....
.L_3990:
        /*00c4*/ 	.word	0x000068b0


	//   ....[1]....
        /*00c8*/ 	.word	0x000069d0


	//   ....[2]....
        /*00cc*/ 	.word	0x00006a10


	//   ....[3]....
        /*00d0*/ 	.word	0x00006aa0


	//   ....[4]....
        /*00d4*/ 	.word	0x00006ad0


	//   ....[5]....
        /*00d8*/ 	.word	0x00006b00


	//   ....[6]....
        /*00dc*/ 	.word	0x00006b80


	//   ....[7]....
        /*00e0*/ 	.word	0x00006bb0


	//   ....[8]....
        /*00e4*/ 	.word	0x00006c40


	//   ....[9]....
        /*00e8*/ 	.word	0x00006c80


	//   ....[10]....
        /*00ec*/ 	.word	0x00006cc0


	//   ....[11]....
        /*00f0*/ 	.word	0x00006d80


	//   ....[12]....
        /*00f4*/ 	.word	0x00006dd0


	//   ....[13]....
        /*00f8*/ 	.word	0x00006f50


	//   ....[14]....
        /*00fc*/ 	.word	0x000070a0


	//   ....[15]....
        /*0100*/ 	.word	0x000070d0


	//   ....[16]....
        /*0104*/ 	.word	0x00007180


	//   ....[17]....
        /*0108*/ 	.word	0x000072f0


	//   ....[18]....
        /*010c*/ 	.word	0x00007460


	//   ....[19]....
        /*0110*/ 	.word	0x000075b0


	//   ....[20]....
        /*0114*/ 	.word	0x000076f0


	//   ....[21]....
        /*0118*/ 	.word	0x00007720


	//   ....[22]....
        /*011c*/ 	.word	0x00007750


	//----- nvinfo : EIATTR_MAX_THREADS
	.align		4
.L_3991:
        /*0120*/ 	.byte	0x04, 0x05
        /*0122*/ 	.short	(.L_3993 - .L_3992)
.L_3992:
        /*0124*/ 	.word	0x00000080
        /*0128*/ 	.word	0x00000001
        /*012c*/ 	.word	0x00000001


	//----- nvinfo : EIATTR_CRS_STACK_SIZE
	.align		4
.L_3993:
        /*0130*/ 	.byte	0x04, 0x1e
        /*0132*/ 	.short	(.L_3995 - .L_3994)
.L_3994:
        /*0134*/ 	.word	0x00000000
.L_3995:


//--------------------- .nv.info._ZN2at6native18elementwise_kernelILi128ELi2EZNS0_22gpu_kernel_impl_nocastIZZZNS0_17floor_kernel_cudaERNS_18TensorIteratorBaseEENKUlvE_clEvENKUlvE0_clEvEUlfE_EEvS4_RKT_EUliE_EEviT1_ --------------------------
	.section	.nv.info._ZN2at6native18elementwise_kernelILi128ELi2EZNS0_22gpu_kernel_impl_nocastIZZZNS0_17floor_kernel_cudaERNS_18TensorIteratorBaseEENKUlvE_clEvENKUlvE0_clEvEUlfE_EEvS4_RKT_EUliE_EEviT1_,"",@"SHT_CUDA_INFO"
	.sectionflags	@""
	.align	4


	//----- nvinfo : EIATTR_CUDA_API_VERSION
	.align		4
        /*0000*/ 	.byte	0x04, 0x37
        /*0002*/ 	.short	(.L_3997 - .L_3996)
.L_3996:
        /*0004*/ 	.word	0x00000082


	//----- nvinfo : EIATTR_SW2861232_WAR
	.align		4
.L_3997:
        /*0008*/ 	.byte	0x01, 0x35
	.zero		2


	//----- nvinfo : EIATTR_PARAM_CBANK
	.align		4
        /*000c*/ 	.byte	0x04, 0x0a
        /*000e*/ 	.short	(.L_3999 - .L_3998)
	.align		4
.L_3998:
        /*0010*/ 	.word	index@(.nv.constant0._ZN2at6native18elementwise_kernelILi128ELi2EZNS0_22gpu_kernel_impl_nocastIZZZNS0_17floor_kernel_cudaERNS_18TensorIteratorBaseEENKUlvE_clEvENKUlvE0_clEvEUlfE_EEvS4_RKT_EUliE_EEviT1_)
        /*0014*/ 	.short	0x0160
        /*0016*/ 	.short	0x0220


	//----- nvinfo : EIATTR_CBANK_PARAM_SIZE
	.align		4
.L_3999:
        /*0018*/ 	.byte	0x03, 0x19
        /*001a*/ 	.short	0x0220


	//----- nvinfo : EIATTR_KPARAM_INFO
	.align		4
        /*001c*/ 	.byte	0x04, 0x17
        /*001e*/ 	.short	(.L_4001 - .L_4000)
.L_4000:
        /*0020*/ 	.word	0x00000000
        /*0024*/ 	.short	0x0001
        /*0026*/ 	.short	0x0008
        /*0028*/ 	.byte	0x00, 0xf0, 0x61, 0x08


	//----- nvinfo : EIATTR_KPARAM_INFO
	.align		4
.L_4001:
        /*002c*/ 	.byte	0x04, 0x17
        /*002e*/ 	.short	(.L_4003 - .L_4002)
.L_4002:
        /*0030*/ 	.word	0x00000000
        /*0034*/ 	.short	0x0000
        /*0036*/ 	.short	0x0000
        /*0038*/ 	.byte	0x00, 0xf0, 0x11, 0x00


	//----- nvinfo : EIATTR_MAXREG_COUNT
	.align		4
.L_4003:
        /*003c*/ 	.byte	0x03, 0x1b
        /*003e*/ 	.short	0x0080


	//----- nvinfo : EIATTR_MERCURY_ISA_VERSION
	.align		4
        /*0040*/ 	.byte	0x03, 0x5f
        /*0042*/ 	.short	0x0000


	//----- nvinfo : EIATTR_EXIT_INSTR_OFFSETS
	.align		4
        /*0044*/ 	.byte	0x04, 0x1c
        /*0046*/ 	.short	(.L_4005 - .L_4004)


	//   ....[0]....
.L_4004:
        /*0048*/ 	.word	0x00000f60


	//   ....[1]....
        /*004c*/ 	.word	0x00001e20


	//----- nvinfo : EIATTR_MAX_THREADS
	.align		4
.L_4005:
        /*0050*/ 	.byte	0x04, 0x05
        /*0052*/ 	.short	(.L_4007 - .L_4006)
.L_4006:
        /*0054*/ 	.word	0x00000080
        /*0058*/ 	.word	0x00000001
        /*005c*/ 	.word	0x00000001


	//----- nvinfo : EIATTR_CRS_STACK_SIZE
	.align		4
.L_4007:
        /*0060*/ 	.byte	0x04, 0x1e
        /*0062*/ 	.short	(.L_4009 - .L_4008)
.L_4008:
        /*0064*/ 	.word	0x00000000
.L_4009:


//--------------------- .nv.info._ZN2at6native27unrolled_elementwise_kernelIZZZNS0_17floor_kernel_cudaERNS_18TensorIteratorBaseEENKUlvE_clEvENKUlvE0_clEvEUlfE_St5arrayIPcLm2EELi4E23TrivialOffsetCalculatorILi1EjESB_NS0_6memory15LoadWithoutCastENSC_16StoreWithoutCastEEEviT_T0_T2_T3_T4_T5_ --------------------------
	.section	.nv.info._ZN2at6native27unrolled_elementwise_kernelIZZZNS0_17floor_kernel_cudaERNS_18TensorIteratorBaseEENKUlvE_clEvENKUlvE0_clEvEUlfE_St5arrayIPcLm2EELi4E23TrivialOffsetCalculatorILi1EjESB_NS0_6memory15LoadWithoutCastENSC_16StoreWithoutCastEEEviT_T0_T2_T3_T4_T5_,"",@"SHT_CUDA_INFO"
	.sectionflags	@""
	.align	4


	//----- nvinfo : EIATTR_CUDA_API_VERSION
	.align		4
        /*0000*/ 	.byte	0x04, 0x37
        /*0002*/ 	.short	(.L_4011 - .L_4010)
.L_4010:
        /*0004*/ 	.word	0x00000082


	//----- nvinfo : EIATTR_SW2861232_WAR
	.align		4
.L_4011:
        /*0008*/ 	.byte	0x01, 0x35
	.zero		2


	//----- nvinfo : EIATTR_PARAM_CBANK
	.align		4
        /*000c*/ 	.byte	0x04, 0x0a
        /*000e*/ 	.short	(.L_4013 - .L_4012)
	.align		4
.L_4012:
        /*0010*/ 	.word	index@(.nv.constant0._ZN2at6native27unrolled_elementwise_kernelIZZZNS0_17floor_kernel_cudaERNS_18TensorIteratorBaseEENKUlvE_clEvENKUlvE0_clEvEUlfE_St5arrayIPcLm2EELi4E23TrivialOffsetCalculatorILi1EjESB_NS0_6memory15LoadWithoutCastENSC_16StoreWithoutCastEEEviT_T0_T2_T3_T4_T5_)
        /*0014*/ 	.short	0x0160
        /*0016*/ 	.short	0x001c


	//----- nvinfo : EIATTR_CBANK_PARAM_SIZE
	.align		4
.L_4013:
        /*0018*/ 	.byte	0x03, 0x19
        /*001a*/ 	.short	0x001c


	//----- nvinfo : EIATTR_KPARAM_INFO
	.align		4
        /*001c*/ 	.byte	0x04, 0x17
        /*001e*/ 	.short	(.L_4015 - .L_4014)
.L_4014:
        /*0020*/ 	.word	0x00000000
        /*0024*/ 	.short	0x0006
        /*0026*/ 	.short	0x001b
        /*0028*/ 	.byte	0x00, 0xf0, 0x05, 0x00


	//----- nvinfo : EIATTR_KPARAM_INFO
	.align		4
.L_4015:
        /*002c*/ 	.byte	0x04, 0x17
        /*002e*/ 	.short	(.L_4017 - .L_4016)
.L_4016:
        /*0030*/ 	.word	0x00000000
        /*0034*/ 	.short	0x0005
        /*0036*/ 	.short	0x001a
        /*0038*/ 	.byte	0x00, 0xf0, 0x05, 0x00


	//----- nvinfo : EIATTR_KPARAM_INFO
	.align		4
.L_4017:
        /*003c*/ 	.byte	0x04, 0x17
        /*003e*/ 	.short	(.L_4019 - .L_4018)
.L_4018:
        /*0040*/ 	.word	0x00000000
        /*0044*/ 	.short	0x0004
        /*0046*/ 	.short	0x0019
        /*0048*/ 	.byte	0x00, 0xf0, 0x05, 0x00


	//----- nvinfo : EIATTR_KPARAM_INFO
	.align		4
.L_4019:
        /*004c*/ 	.byte	0x04, 0x17
        /*004e*/ 	.short	(.L_4021 - .L_4020)
.L_4020:
        /*0050*/ 	.word	0x00000000
        /*0054*/ 	.short	0x0003
        /*0056*/ 	.short	0x0018
        /*0058*/ 	.byte	0x00, 0xf0, 0x05, 0x00


	//----- nvinfo : EIATTR_KPARAM_INFO
	.align		4
.L_4021:
        /*005c*/ 	.byte	0x04, 0x17
        /*005e*/ 	.short	(.L_4023 - .L_4022)
.L_4022:
        /*0060*/ 	.word	0x00000000
        /*0064*/ 	.short	0x0002
        /*0066*/ 	.short	0x0008
        /*0068*/ 	.byte	0x00, 0xf0, 0x41, 0x00


	//----- nvinfo : EIATTR_KPARAM_INFO
	.align		4
.L_4023:
        /*006c*/ 	.byte	0x04, 0x17
        /*006e*/ 	.short	(.L_4025 - .L_4024)
.L_4024:
        /*0070*/ 	.word	0x00000000
        /*0074*/ 	.short	0x0001
        /*0076*/ 	.short	0x0004
        /*0078*/ 	.byte	0x00, 0xf0, 0x05, 0x00


	//----- nvinfo : EIATTR_KPARAM_INFO
	.align		4
.L_4025:
        /*007c*/ 	.byte	0x04, 0x17
        /*007e*/ 	.short	(.L_4027 - .L_4026)
.L_4026:
        /*0080*/ 	.word	0x00000000
        /*0084*/ 	.short	0x0000
        /*0086*/ 	.short	0x0000
        /*0088*/ 	.byte	0x00, 0xf0, 0x11, 0x00


	//----- nvinfo : EIATTR_MAXREG_COUNT
	.align		4
.L_4027:
        /*008c*/ 	.byte	0x03, 0x1b
        /*008e*/ 	.short	0x00ff


	//----- nvinfo : EIATTR_MERCURY_ISA_VERSION
	.align		4
        /*0090*/ 	.byte	0x03, 0x5f
        /*0092*/ 	.short	0x0000


	//----- nvinfo : EIATTR_EXIT_INSTR_OFFSETS
	.align		4
        /*0094*/ 	.byte	0x04, 0x1c
        /*0096*/ 	.short	(.L_4029 - .L_4028)


	//   ....[0]....
.L_4028:
        /*0098*/ 	.word	0x00000400


	//   ....[1]....
        /*009c*/ 	.word	0x00000450


	//----- nvinfo : EIATTR_MAX_THREADS
	.align		4
.L_4029:
        /*00a0*/ 	.byte	0x04, 0x05
        /*00a2*/ 	.short	(.L_4031 - .L_4030)
.L_4030:
        /*00a4*/ 	.word	0x00000080
        /*00a8*/ 	.word	0x00000001
        /*00ac*/ 	.word	0x00000001


	//----- nvinfo : EIATTR_CRS_STACK_SIZE
	.align		4
.L_4031:
        /*00b0*/ 	.byte	0x04, 0x1e
        /*00b2*/ 	.short	(.L_4033 - .L_4032)
.L_4032:
        /*00b4*/ 	.word	0x00000000
.L_4033:


//--------------------- .nv.info._ZN2at6native29vectorized_elementwise_kernelILi2EZZZNS0_17floor_kernel_cudaERNS_18TensorIteratorBaseEENKUlvE_clEvENKUlvE0_clEvEUlfE_St5arrayIPcLm2EEEEviT0_T1_ --------------------------
	.section	.nv.info._ZN2at6native29vectorized_elementwise_kernelILi2EZZZNS0_17floor_kernel_cudaERNS_18TensorIteratorBaseEENKUlvE_clEvENKUlvE0_clEvEUlfE_St5arrayIPcLm2EEEEviT0_T1_,"",@"SHT_CUDA_INFO"
	.sectionflags	@""
	.align	4


	//----- nvinfo : EIATTR_CUDA_API_VERSION
	.align		4
        /*0000*/ 	.byte	0x04, 0x37
        /*0002*/ 	.short	(.L_4035 - .L_4034)
.L_4034:
        /*0004*/ 	.word	0x00000082


	//----- nvinfo : EIATTR_SW2861232_WAR
	.align		4
.L_4035:
        /*0008*/ 	.byte	0x01, 0x35
	.zero		2


	//----- nvinfo : EIATTR_PARAM_CBANK
	.align		4
        /*000c*/ 	.byte	0x04, 0x0a
        /*000e*/ 	.short	(.L_4037 - .L_4036)
	.align		4
.L_4036:
        /*0010*/ 	.word	index@(.nv.constant0._ZN2at6native29vectorized_elementwise_kernelILi2EZZZNS0_17floor_kernel_cudaERNS_18TensorIteratorBaseEENKUlvE_clEvENKUlvE0_clEvEUlfE_St5arrayIPcLm2EEEEviT0_T1_)
        /*0014*/ 	.short	0x0160
        /*0016*/ 	.short	0x0018


	//----- nvinfo : EIATTR_CBANK_PARAM_SIZE
	.align		4
.L_4037:
        /*0018*/ 	.byte	0x03, 0x19
        /*001a*/ 	.short	0x0018


	//----- nvinfo : EIATTR_KPARAM_INFO
	.align		4
        /*001c*/ 	.byte	0x04, 0x17
        /*001e*/ 	.short	(.L_4039 - .L_4038)
.L_4038:
        /*0020*/ 	.word	0x00000000
        /*0024*/ 	.short	0x0002
        /*0026*/ 	.short	0x0008
        /*0028*/ 	.byte	0x00, 0xf0, 0x41, 0x00


	//----- nvinfo : EIATTR_KPARAM_INFO
	.align		4
.L_4039:
        /*002c*/ 	.byte	0x04, 0x17
        /*002e*/ 	.short	(.L_4041 - .L_4040)
.L_4040:
        /*0030*/ 	.word	0x00000000
        /*0034*/ 	.short	0x0001
        /*0036*/ 	.short	0x0004
        /*0038*/ 	.byte	0x00, 0xf0, 0x05, 0x00


	//----- nvinfo : EIATTR_KPARAM_INFO
	.align		4
.L_4041:
        /*003c*/ 	.byte	0x04, 0x17
        /*003e*/ 	.short	(.L_4043 - .L_4042)
.L_4042:
        /*0040*/ 	.word	0x00000000
        /*0044*/ 	.short	0x0000
        /*0046*/ 	.short	0x0000
        /*0048*/ 	.byte	0x00, 0xf0, 0x11, 0x00


	//----- nvinfo : EIATTR_MAXREG_COUNT
	.align		4
.L_4043:
        /*004c*/ 	.byte	0x03, 0x1b
        /*004e*/ 	.short	0x00ff


	//----- nvinfo : EIATTR_MERCURY_ISA_VERSION
	.align		4
        /*0050*/ 	.byte	0x03, 0x5f
        /*0052*/ 	.short	0x0000


	//----- nvinfo : EIATTR_EXIT_INSTR_OFFSETS
	.align		4
        /*0054*/ 	.byte	0x04, 0x1c
        /*0056*/ 	.short	(.L_4045 - .L_4044)


	//   ....[0]....
.L_4044:
        /*0058*/ 	.word	0x000001d0


	//   ....[1]....
        /*005c*/ 	.word	0x000009e0


	//   ....[2]....
        /*0060*/ 	.word	0x00000a30


	//----- nvinfo : EIATTR_MAX_THREADS
	.align		4
.L_4045:
        /*0064*/ 	.byte	0x04, 0x05
        /*0066*/ 	.short	(.L_4047 - .L_4046)
.L_4046:
        /*0068*/ 	.word	0x00000080
        /*006c*/ 	.word	0x00000001
        /*0070*/ 	.word	0x00000001


	//----- nvinfo : EIATTR_CRS_STACK_SIZE
	.align		4
.L_4047:
        /*0074*/ 	.byte	0x04, 0x1e
        /*0076*/ 	.short	(.L_4049 - .L_4048)
.L_4048:
        /*0078*/ 	.word	0x00000000
.L_4049:


//--------------------- .nv.info._ZN2at6native29vectorized_elementwise_kernelILi4EZZZNS0_17floor_kernel_cudaERNS_18TensorIteratorBaseEENKUlvE_clEvENKUlvE0_clEvEUlfE_St5arrayIPcLm2EEEEviT0_T1_ --------------------------
	.section	.nv.info._ZN2at6native29vectorized_elementwise_kernelILi4EZZZNS0_17floor_kernel_cudaERNS_18TensorIteratorBaseEENKUlvE_clEvENKUlvE0_clEvEUlfE_St5arrayIPcLm2EEEEviT0_T1_,"",@"SHT_CUDA_INFO"
	.sectionflags	@""
	.align	4


	//----- nvinfo : EIATTR_CUDA_API_VERSION
	.align		4
        /*0000*/ 	.byte	0x04, 0x37
        /*0002*/ 	.short	(.L_4051 - .L_4050)
.L_4050:
        /*0004*/ 	.word	0x00000082


	//----- nvinfo : EIATTR_SW2861232_WAR
	.align		4
.L_4051:
        /*0008*/ 	.byte	0x01, 0x35
	.zero		2


	//----- nvinfo : EIATTR_PARAM_CBANK
	.align		4
        /*000c*/ 	.byte	0x04, 0x0a
        /*000e*/ 	.short	(.L_4053 - .L_4052)
	.align		4
.L_4052:
        /*0010*/ 	.word	index@(.nv.constant0._ZN2at6native29vectorized_elementwise_kernelILi4EZZZNS0_17floor_kernel_cudaERNS_18TensorIteratorBaseEENKUlvE_clEvENKUlvE0_clEvEUlfE_St5arrayIPcLm2EEEEviT0_T1_)
        /*0014*/ 	.short	0x0160
        /*0016*/ 	.short	0x0018


	//----- nvinfo : EIATTR_CBANK_PARAM_SIZE
	.align		4
.L_4053:
        /*0018*/ 	.byte	0x03, 0x19
        /*001a*/ 	.short	0x0018


	//----- nvinfo : EIATTR_KPARAM_INFO
	.align		4
        /*001c*/ 	.byte	0x04, 0x17
        /*001e*/ 	.short	(.L_4055 - .L_4054)
.L_4054:
        /*0020*/ 	.word	0x00000000
        /*0024*/ 	.short	0x0002
        /*0026*/ 	.short	0x0008
        /*0028*/ 	.byte	0x00, 0xf0, 0x41, 0x00


	//----- nvinfo : EIATTR_KPARAM_INFO
	.align		4
.L_4055:
        /*002c*/ 	.byte	0x04, 0x17
        /*002e*/ 	.short	(.L_4057 - .L_4056)
.L_4056:
        /*0030*/ 	.word	0x00000000
        /*0034*/ 	.short	0x0001
        /*0036*/ 	.short	0x0004
        /*0038*/ 	.byte	0x00, 0xf0, 0x05, 0x00


	//----- nvinfo : EIATTR_KPARAM_INFO
	.align		4
.L_4057:
        /*003c*/ 	.byte	0x04, 0x17
        /*003e*/ 	.short	(.L_4059 - .L_4058)
.L_4058:
        /*0040*/ 	.word	0x00000000
        /*0044*/ 	.short	0x0000
        /*0046*/ 	.short	0x0000
        /*0048*/ 	.byte	0x00, 0xf0, 0x11, 0x00


	//----- nvinfo : EIATTR_MAXREG_COUNT
	.align		4
.L_4059:
        /*004c*/ 	.byte	0x03, 0x1b
        /*004e*/ 	.short	0x00ff


	//----- nvinfo : EIATTR_MERCURY_ISA_VERSION
	.align		4
        /*0050*/ 	.byte	0x03, 0x5f
        /*0052*/ 	.short	0x0000


	//----- nvinfo : EIATTR_EXIT_INSTR_OFFSETS
	.align		4
        /*0054*/ 	.byte	0x04, 0x1c
        /*0056*/ 	.short	(.L_4061 - .L_4060)


	//   ....[0]....
.L_4060:
        /*0058*/ 	.word	0x00000190


	//   ....[1]....
        /*005c*/ 	.word	0x000009a0


	//   ....[2]....
        /*0060*/ 	.word	0x000009f0


	//----- nvinfo : EIATTR_MAX_THREADS
	.align		4
.L_4061:
        /*0064*/ 	.byte	0x04, 0x05
        /*0066*/ 	.short	(.L_4063 - .L_4062)
.L_4062:
        /*0068*/ 	.word	0x00000080
        /*006c*/ 	.word	0x00000001
        /*0070*/ 	.word	0x00000001


	//----- nvinfo : EIATTR_CRS_STACK_SIZE
	.align		4
.L_4063:
        /*0074*/ 	.byte	0x04, 0x1e
        /*0076*/ 	.short	(.L_4065 - .L_4064)
.L_4064:
        /*0078*/ 	.word	0x00000000
.L_4065:


//--------------------- .nv.info._ZN2at6native29vectorized_elementwise_kernelILi8EZZZNS0_17floor_kernel_cudaERNS_18TensorIteratorBaseEENKUlvE_clEvENKUlvE0_clEvEUlfE_St5arrayIPcLm2EEEEviT0_T1_ --------------------------
	.section	.nv.info._ZN2at6native29vectorized_elementwise_kernelILi8EZZZNS0_17floor_kernel_cudaERNS_18TensorIteratorBaseEENKUlvE_clEvENKUlvE0_clEvEUlfE_St5arrayIPcLm2EEEEviT0_T1_,"",@"SHT_CUDA_INFO"
	.sectionflags	@""
	.align	4


	//----- nvinfo : EIATTR_CUDA_API_VERSION
	.align		4
        /*0000*/ 	.byte	0x04, 0x37
        /*0002*/ 	.short	(.L_4067 - .L_4066)
.L_4066:
        /*0004*/ 	.word	0x00000082


	//----- nvinfo : EIATTR_SW2861232_WAR
	.align		4
.L_4067:
        /*0008*/ 	.byte	0x01, 0x35
	.zero		2


	//----- nvinfo : EIATTR_PARAM_CBANK
	.align		4
        /*000c*/ 	.byte	0x04, 0x0a
        /*000e*/ 	.short	(.L_4069 - .L_4068)
	.align		4
.L_4068:
        /*0010*/ 	.word	index@(.nv.constant0._ZN2at6native29vectorized_elementwise_kernelILi8EZZZNS0_17floor_kernel_cudaERNS_18TensorIteratorBaseEENKUlvE_clEvENKUlvE0_clEvEUlfE_St5arrayIPcLm2EEEEviT0_T1_)
        /*0014*/ 	.short	0x0160
        /*0016*/ 	.short	0x0018


	//----- nvinfo : EIATTR_CBANK_PARAM_SIZE
	.align		4
.L_4069:
        /*0018*/ 	.byte	0x03, 0x19
        /*001a*/ 	.short	0x0018


	//----- nvinfo : EIATTR_KPARAM_INFO
	.align		4
        /*001c*/ 	.byte	0x04, 0x17
        /*001e*/ 	.short	(.L_4071 - .L_4070)
.L_4070:
        /*0020*/ 	.word	0x00000000
        /*0024*/ 	.short	0x0002
        /*0026*/ 	.short	0x0008
        /*0028*/ 	.byte	0x00, 0xf0, 0x41, 0x00


	//----- nvinfo : EIATTR_KPARAM_INFO
	.align		4
.L_4071:
        /*002c*/ 	.byte	0x04, 0x17
        /*002e*/ 	.short	(.L_4073 - .L_4072)
.L_4072:
        /*0030*/ 	.word	0x00000000
        /*0034*/ 	.short	0x0001
        /*0036*/ 	.short	0x0004
        /*0038*/ 	.byte	0x00, 0xf0, 0x05, 0x00


	//----- nvinfo : EIATTR_KPARAM_INFO
	.align		4
.L_4073:
        /*003c*/ 	.byte	0x04, 0x17
        /*003e*/ 	.short	(.L_4075 - .L_4074)
.L_4074:
        /*0040*/ 	.word	0x00000000
        /*0044*/ 	.short	0x0000
        /*0046*/ 	.short	0x0000
        /*0048*/ 	.byte	0x00, 0xf0, 0x11, 0x00


	//----- nvinfo : EIATTR_MAXREG_COUNT
	.align		4
.L_4075:
        /*004c*/ 	.byte	0x03, 0x1b
        /*004e*/ 	.short	0x00ff


	//----- nvinfo : EIATTR_MERCURY_ISA_VERSION
	.align		4
        /*0050*/ 	.byte	0x03, 0x5f
        /*0052*/ 	.short	0x0000


	//----- nvinfo : EIATTR_EXIT_INSTR_OFFSETS
	.align		4
        /*0054*/ 	.byte	0x04, 0x1c
        /*0056*/ 	.short	(.L_4077 - .L_4076)


	//   ....[0]....
.L_4076:
        /*0058*/ 	.word	0x00000010


	//----- nvinfo : EIATTR_MAX_THREADS
	.align		4
.L_4077:
        /*005c*/ 	.byte	0x04, 0x05
        /*005e*/ 	.short	(.L_4079 - .L_4078)
.L_4078:
        /*0060*/ 	.word	0x00000080
        /*0064*/ 	.word	0x00000001
        /*0068*/ 	.word	0x00000001
.L_4079:


//--------------------- .nv.info._ZN2at6native18elementwise_kernelILi128ELi4EZNS0_15gpu_kernel_implIZZZNS0_17floor_kernel_cudaERNS_18TensorIteratorBaseEENKUlvE_clEvENKUlvE_clEvEUldE_EEvS4_RKT_EUliE_EEviT1_ --------------------------
	.section	.nv.info._ZN2at6native18elementwise_kernelILi128ELi4EZNS0_15gpu_kernel_implIZZZNS0_17floor_kernel_cudaERNS_18TensorIteratorBaseEENKUlvE_clEvENKUlvE_clEvEUldE_EEvS4_RKT_EUliE_EEviT1_,"",@"SHT_CUDA_INFO"
	.sectionflags	@""
	.align	4


	//----- nvinfo : EIATTR_CUDA_API_VERSION
	.align		4
        /*0000*/ 	.byte	0x04, 0x37
        /*0002*/ 	.short	(.L_4081 - .L_4080)
.L_4080:
        /*0004*/ 	.word	0x00000082


	//----- nvinfo : EIATTR_SW2861232_WAR
	.align		4
.L_4081:
        /*0008*/ 	.byte	0x01, 0x35
	.zero		2


	//----- nvinfo : EIATTR_PARAM_CBANK
	.align		4
        /*000c*/ 	.byte	0x04, 0x0a
        /*000e*/ 	.short	(.L_4083 - .L_4082)
	.align		4
.L_4082:
        /*0010*/ 	.word	index@(.nv.constant0._ZN2at6native18elementwise_kernelILi128ELi4EZNS0_15gpu_kernel_implIZZZNS0_17floor_kernel_cudaERNS_18TensorIteratorBaseEENKUlvE_clEvENKUlvE_clEvEUldE_EEvS4_RKT_EUliE_EEviT1_)
        /*0014*/ 	.short	0x0160
        /*0016*/ 	.short	0x0220


	//----- nvinfo : EIATTR_CBANK_PARAM_SIZE
	.align		4
.L_4083:
        /*0018*/ 	.byte	0x03, 0x19
        /*001a*/ 	.short	0x0220


	//----- nvinfo : EIATTR_KPARAM_INFO
	.align		4
        /*001c*/ 	.byte	0x04, 0x17
        /*001e*/ 	.short	(.L_4085 - .L_4084)
.L_4084:
        /*0020*/ 	.word	0x00000000
        /*0024*/ 	.short	0x0001
        /*0026*/ 	.short	0x0008
        /*0028*/ 	.byte	0x00, 0xf0, 0x61, 0x08


	//----- nvinfo : EIATTR_KPARAM_INFO
	.align		4
.L_4085:
        /*002c*/ 	.byte	0x04, 0x17
        /*002e*/ 	.short	(.L_4087 - .L_4086)
.L_4086:
        /*0030*/ 	.word	0x00000000
        /*0034*/ 	.short	0x0000
        /*0036*/ 	.short	0x0000
        /*0038*/ 	.byte	0x00, 0xf0, 0x11, 0x00


	//----- nvinfo : EIATTR_MAXREG_COUNT
	.align		4
.L_4087:
        /*003c*/ 	.byte	0x03, 0x1b
        /*003e*/ 	.short	0x0080


	//----- nvinfo : EIATTR_EXTERNS
	.align		4
        /*0040*/ 	.byte	0x04, 0x0f
        /*0042*/ 	.short	(.L_4089 - .L_4088)


	//   ....[0]....
	.align		4
.L_4088:
        /*0044*/ 	.word	index@(__assertfail)


	//----- nvinfo : EIATTR_MERCURY_ISA_VERSION
	.align		4
.L_4089:
        /*0048*/ 	.byte	0x03, 0x5f
        /*004a*/ 	.short	0x0000


	//----- nvinfo : EIATTR_SYSCALL_OFFSETS
	.align		4
        /*004c*/ 	.byte	0x04, 0x46
        /*004e*/ 	.short	(.L_4091 - .L_4090)


	//   ....[0]....
.L_4090:
        /*0050*/ 	.word	0x00001d90


	//   ....[1]....
        /*0054*/ 	.word	0x00002db0


	//   ....[2]....
        /*0058*/ 	.word	0x00004b90


	//   ....[3]....
        /*005c*/ 	.word	0x00005bb0


	//   ....[4]....
        /*0060*/ 	.word	0x00007960


	//   ....[5]....
        /*0064*/ 	.word	0x00008980


	//   ....[6]....
        /*0068*/ 	.word	0x0000a740


	//   ....[7]....
        /*006c*/ 	.word	0x0000b760


	//----- nvinfo : EIATTR_EXIT_INSTR_OFFSETS
	.align		4
.L_4091:
        /*0070*/ 	.byte	0x04, 0x1c
        /*0072*/ 	.short	(.L_4093 - .L_4092)


	//   ....[0]....
.L_4092:
        /*0074*/ 	.word	0x00008a20


	//   ....[1]....
        /*0078*/ 	.word	0x0000a8b0


	//   ....[2]....
        /*007c*/ 	.word	0x0000a8f0


	//   ....[3]....
        /*0080*/ 	.word	0x0000a980


	//   ....[4]....
        /*0084*/ 	.word	0x0000a9b0


	//   ....[5]....
        /*0088*/ 	.word	0x0000a9e0


	//   ....[6]....
        /*008c*/ 	.word	0x0000aa90


	//   ....[7]....
        /*0090*/ 	.word	0x0000aaf0


	//   ....[8]....
        /*0094*/ 	.word	0x0000abb0


	//   ....[9]....
        /*0098*/ 	.word	0x0000ac20


	//   ....[10]....
        /*009c*/ 	.word	0x0000ac40


	//   ....[11]....
        /*00a0*/ 	.word	0x0000ad00


	//   ....[12]....
        /*00a4*/ 	.word	0x0000ad30


	//   ....[13]....
        /*00a8*/ 	.word	0x0000aee0


	//   ....[14]....
        /*00ac*/ 	.word	0x0000b060


	//   ....[15]....
        /*00b0*/ 	.word	0x0000b0c0


	//   ....[16]....
        /*00b4*/ 	.word	0x0000b170


	//   ....[17]....
        /*00b8*/ 	.word	0x0000b310


	//   ....[18]....
        /*00bc*/ 	.word	0x0000b4b0


	//   ....[19]....
        /*00c0*/ 	.word	0x0000b630


	//   ....[20]....
        /*00c4*/ 	.word	0x0000b770


	//   ....[21]....
        /*00c8*/ 	.word	0x0000b7a0


	//   ....[22]....
        /*00cc*/ 	.word	0x0000b7d0


	//----- nvinfo : EIATTR_MAX_THREADS
	.align		4
.L_4093:
        /*00d0*/ 	.byte	0x04, 0x05
        /*00d2*/ 	.short	(.L_4095 - .L_4094)
.L_4094:
        /*00d4*/ 	.word	0x00000080
        /*00d8*/ 	.word	0x00000001
        /*00dc*/ 	.word	0x00000001


	//----- nvinfo : EIATTR_CRS_STACK_SIZE
	.align		4
.L_4095:
        /*00e0*/ 	.byte	0x04, 0x1e
        /*00e2*/ 	.short	(.L_4097 - .L_4096)
.L_4096:
        /*00e4*/ 	.word	0x00000000
.L_4097:


//--------------------- .nv.info._ZN2at6native27unrolled_elementwise_kernelIZZZNS0_17floor_kernel_cudaERNS_18TensorIteratorBaseEENKUlvE_clEvENKUlvE_clEvEUldE_St5arrayIPcLm2EELi4E23TrivialOffsetCalculatorILi1EjESB_NS0_6memory12LoadWithCastILi1EEENSC_13StoreWithCastILi1EEEEEviT_T0_T2_T3_T4_T5_ --------------------------
	.section	.nv.info._ZN2at6native27unrolled_elementwise_kernelIZZZNS0_17floor_kernel_cudaERNS_18TensorIteratorBaseEENKUlvE_clEvENKUlvE_clEvEUldE_St5arrayIPcLm2EELi4E23TrivialOffsetCalculatorILi1EjESB_NS0_6memory12LoadWithCastILi1EEENSC_13StoreWithCastILi1EEEEEviT_T0_T2_T3_T4_T5_,"",@"SHT_CUDA_INFO"
	.sectionflags	@""
	.align	4


	//----- nvinfo : EIATTR_CUDA_API_VERSION
	.align		4
        /*0000*/ 	.byte	0x04, 0x37
        /*0002*/ 	.short	(.L_4099 - .L_4098)
.L_4098:
        /*0004*/ 	.word	0x00000082


	//----- nvinfo : EIATTR_SW2861232_WAR
	.align		4
.L_4099:
        /*0008*/ 	.byte	0x01, 0x35
	.zero		2


	//----- nvinfo : EIATTR_PARAM_CBANK
	.align		4
        /*000c*/ 	.byte	0x04, 0x0a
        /*000e*/ 	.short	(.L_4101 - .L_4100)
	.align		4
.L_4100:
        /*0010*/ 	.word	index@(.nv.constant0._ZN2at6native27unrolled_elementwise_kernelIZZZNS0_17floor_kernel_cudaERNS_18TensorIteratorBaseEENKUlvE_clEvENKUlvE_clEvEUldE_St5arrayIPcLm2EELi4E23TrivialOffsetCalculatorILi1EjESB_NS0_6memory12LoadWithCastILi1EEENSC_13StoreWithCastILi1EEEEEviT_T0_T2_T3_T4_T5_)
        /*0014*/ 	.short	0x0160
        /*0016*/ 	.short	0x002c


	//----- nvinfo : EIATTR_CBANK_PARAM_SIZE
	.align		4
.L_4101:
        /*0018*/ 	.byte	0x03, 0x19
        /*001a*/ 	.short	0x002c


	//----- nvinfo : EIATTR_KPARAM_INFO
	.align		4
        /*001c*/ 	.byte	0x04, 0x17
        /*001e*/ 	.short	(.L_4103 - .L_4102)
.L_4102:
        /*0020*/ 	.word	0x00000000
        /*0024*/ 	.short	0x0006
        /*0026*/ 	.short	0x0024
        /*0028*/ 	.byte	0x00, 0xf0, 0x21, 0x00


	//----- nvinfo : EIATTR_KPARAM_INFO
	.align		4
.L_4103:
        /*002c*/ 	.byte	0x04, 0x17
        /*002e*/ 	.short	(.L_4105 - .L_4104)
.L_4104:
        /*0030*/ 	.word	0x00000000
        /*0034*/ 	.short	0x0005
        /*0036*/ 	.short	0x001c
        /*0038*/ 	.byte	0x00, 0xf0, 0x21, 0x00


	//----- nvinfo : EIATTR_KPARAM_INFO
	.align		4
.L_4105:
        /*003c*/ 	.byte	0x04, 0x17
        /*003e*/ 	.short	(.L_4107 - .L_4106)
.L_4106:
        /*0040*/ 	.word	0x00000000
        /*0044*/ 	.short	0x0004
        /*0046*/ 	.short	0x0019
        /*0048*/ 	.byte	0x00, 0xf0, 0x05, 0x00


	//----- nvinfo : EIATTR_KPARAM_INFO
	.align		4
.L_4107:
        /*004c*/ 	.byte	0x04, 0x17
        /*004e*/ 	.short	(.L_4109 - .L_4108)
.L_4108:
        /*0050*/ 	.word	0x00000000
        /*0054*/ 	.short	0x0003
        /*0056*/ 	.short	0x0018
        /*0058*/ 	.byte	0x00, 0xf0, 0x05, 0x00


	//----- nvinfo : EIATTR_KPARAM_INFO
	.align		4
.L_4109:
        /*005c*/ 	.byte	0x04, 0x17
        /*005e*/ 	.short	(.L_4111 - .L_4110)
.L_4110:
        /*0060*/ 	.word	0x00000000
        /*0064*/ 	.short	0x0002
        /*0066*/ 	.short	0x0008
        /*0068*/ 	.byte	0x00, 0xf0, 0x41, 0x00


	//----- nvinfo : EIATTR_KPARAM_INFO
	.align		4
.L_4111:
        /*006c*/ 	.byte	0x04, 0x17
        /*006e*/ 	.short	(.L_4113 - .L_4112)
.L_4112:
        /*0070*/ 	.word	0x00000000
        /*0074*/ 	.short	0x0001
        /*0076*/ 	.short	0x0004
        /*0078*/ 	.byte	0x00, 0xf0, 0x05, 0x00


	//----- nvinfo : EIATTR_KPARAM_INFO
	.align		4
.L_4113:
        /*007c*/ 	.byte	0x04, 0x17
        /*007e*/ 	.short	(.L_4115 - .L_4114)
.L_4114:
        /*0080*/ 	.word	0x00000000
        /*0084*/ 	.short	0x0000
        /*0086*/ 	.short	0x0000
        /*0088*/ 	.byte	0x00, 0xf0, 0x11, 0x00


	//----- nvinfo : EIATTR_MAXREG_COUNT
	.align		4
.L_4115:
        /*008c*/ 	.byte	0x03, 0x1b
        /*008e*/ 	.short	0x00ff


	//----- nvinfo : EIATTR_EXTERNS
	.align		4
        /*0090*/ 	.byte	0x04, 0x0f
        /*0092*/ 	.short	(.L_4117 - .L_4116)


	//   ....[0]....
	.align		4
.L_4116:
        /*0094*/ 	.word	index@(__assertfail)


	//----- nvinfo : EIATTR_MERCURY_ISA_VERSION
	.align		4
.L_4117:
        /*0098*/ 	.byte	0x03, 0x5f
        /*009a*/ 	.short	0x0000


	//----- nvinfo : EIATTR_SYSCALL_OFFSETS
	.align		4
        /*009c*/ 	.byte	0x04, 0x46
        /*009e*/ 	.short	(.L_4119 - .L_4118)


	//   ....[0]....
.L_4118:
        /*00a0*/ 	.word	0x00000f90


	//   ....[1]....
        /*00a4*/ 	.word	0x00001f40


	//   ....[2]....
        /*00a8*/ 	.word	0x00002f00


	//   ....[3]....
        /*00ac*/ 	.word	0x00003e90


	//   ....[4]....
        /*00b0*/ 	.word	0x000050e0


	//   ....[5]....
        /*00b4*/ 	.word	0x00006170


	//   ....[6]....
        /*00b8*/ 	.word	0x000071c0


	//   ....[7]....
        /*00bc*/ 	.word	0x00008230


	//----- nvinfo : EIATTR_EXIT_INSTR_OFFSETS
	.align		4
.L_4119:
        /*00c0*/ 	.byte	0x04, 0x1c
        /*00c2*/ 	.short	(.L_4121 - .L_4120)


	//   ....[0]....
.L_4120:
        /*00c4*/ 	.word	0x00007260


	//   ....[1]....
        /*00c8*/ 	.word	0x00007380


	//   ....[2]....
        /*00cc*/ 	.word	0x000073c0


	//   ....[3]....
        /*00d0*/ 	.word	0x00007450


	//   ....[4]....
        /*00d4*/ 	.word	0x00007480


	//   ....[5]....
        /*00d8*/ 	.word	0x000074b0


	//   ....[6]....
        /*00dc*/ 	.word	0x00007560


	//   ....[7]....
        /*00e0*/ 	.word	0x000075c0


	//   ....[8]....
        /*00e4*/ 	.word	0x00007680


	//   ....[9]....
        /*00e8*/ 	.word	0x000076f0


	//   ....[10]....
        /*00ec*/ 	.word	0x00007710


	//   ....[11]....
        /*00f0*/ 	.word	0x000077d0


	//   ....[12]....
        /*00f4*/ 	.word	0x00007800


	//   ....[13]....
        /*00f8*/ 	.word	0x000079b0


	//   ....[14]....
        /*00fc*/ 	.word	0x00007b30


	//   ....[15]....
        /*0100*/ 	.word	0x00007b90


	//   ....[16]....
        /*0104*/ 	.word	0x00007c40


	//   ....[17]....
        /*0108*/ 	.word	0x00007de0


	//   ....[18]....
        /*010c*/ 	.word	0x00007f80


	//   ....[19]....
        /*0110*/ 	.word	0x00008100


	//   ....[20]....
        /*0114*/ 	.word	0x00008240


	//   ....[21]....
        /*0118*/ 	.word	0x00008270


	//   ....[22]....
        /*011c*/ 	.word	0x000082a0


	//----- nvinfo : EIATTR_MAX_THREADS
	.align		4
.L_4121:
        /*0120*/ 	.byte	0x04, 0x05
        /*0122*/ 	.short	(.L_4123 - .L_4122)
.L_4122:
        /*0124*/ 	.word	0x00000080
        /*0128*/ 	.word	0x00000001
        /*012c*/ 	.word	0x00000001


	//----- nvinfo : EIATTR_CRS_STACK_SIZE
	.align		4
.L_4123:
        /*0130*/ 	.byte	0x04, 0x1e
        /*0132*/ 	.short	(.L_4125 - .L_4124)
.L_4124:
        /*0134*/ 	.word	0x00000000
.L_4125:


//--------------------- .nv.info._ZN2at6native18elementwise_kernelILi128ELi2EZNS0_22gpu_kernel_impl_nocastIZZZNS0_17floor_kernel_cudaERNS_18TensorIteratorBaseEENKUlvE_clEvENKUlvE_clEvEUldE_EEvS4_RKT_EUliE_EEviT1_ --------------------------
	.section	.nv.info._ZN2at6native18elementwise_kernelILi128ELi2EZNS0_22gpu_kernel_impl_nocastIZZZNS0_17floor_kernel_cudaERNS_18TensorIteratorBaseEENKUlvE_clEvENKUlvE_clEvEUldE_EEvS4_RKT_EUliE_EEviT1_,"",@"SHT_CUDA_INFO"
	.sectionflags	@""
	.align	4


	//----- nvinfo : EIATTR_CUDA_API_VERSION
	.align		4
        /*0000*/ 	.byte	0x04, 0x37
        /*0002*/ 	.short	(.L_4127 - .L_4126)
.L_4126:
        /*0004*/ 	.word	0x00000082


	//----- nvinfo : EIATTR_SW2861232_WAR
	.align		4
.L_4127:
        /*0008*/ 	.byte	0x01, 0x35
	.zero		2


	//----- nvinfo : EIATTR_PARAM_CBANK
	.align		4
        /*000c*/ 	.byte	0x04, 0x0a
        /*000e*/ 	.short	(.L_4129 - .L_4128)
	.align		4
.L_4128:
        /*0010*/ 	.word	index@(.nv.constant0._ZN2at6native18elementwise_kernelILi128ELi2EZNS0_22gpu_kernel_impl_nocastIZZZNS0_17floor_kernel_cudaERNS_18TensorIteratorBaseEENKUlvE_clEvENKUlvE_clEvEUldE_EEvS4_RKT_EUliE_EEviT1_)
        /*0014*/ 	.short	0x0160
        /*0016*/ 	.short	0x0220


	//----- nvinfo : EIATTR_CBANK_PARAM_SIZE
	.align		4
.L_4129:
        /*0018*/ 	.byte	0x03, 0x19
        /*001a*/ 	.short	0x0220


	//----- nvinfo : EIATTR_KPARAM_INFO
	.align		4
        /*001c*/ 	.byte	0x04, 0x17
        /*001e*/ 	.short	(.L_4131 - .L_4130)
.L_4130:
        /*0020*/ 	.word	0x00000000
        /*0024*/ 	.short	0x0001
        /*0026*/ 	.short	0x0008
        /*0028*/ 	.byte	0x00, 0xf0, 0x61, 0x08


	//----- nvinfo : EIATTR_KPARAM_INFO
	.align		4
.L_4131:
        /*002c*/ 	.byte	0x04, 0x17
        /*002e*/ 	.short	(.L_4133 - .L_4132)
.L_4132:
        /*0030*/ 	.word	0x00000000
        /*0034*/ 	.short	0x0000
        /*0036*/ 	.short	0x0000
        /*0038*/ 	.byte	0x00, 0xf0, 0x11, 0x00


	//----- nvinfo : EIATTR_MAXREG_COUNT
	.align		4
.L_4133:
        /*003c*/ 	.byte	0x03, 0x1b
        /*003e*/ 	.short	0x0080


	//----- nvinfo : EIATTR_MERCURY_ISA_VERSION
	.align		4
        /*0040*/ 	.byte	0x03, 0x5f
        /*0042*/ 	.short	0x0000


	//----- nvinfo : EIATTR_EXIT_INSTR_OFFSETS
	.align		4
        /*0044*/ 	.byte	0x04, 0x1c
        /*0046*/ 	.short	(.L_4135 - .L_4134)


	//   ....[0]....
.L_4134:
        /*0048*/ 	.word	0x00000f60


	//   ....[1]....
        /*004c*/ 	.word	0x00001e20


	//----- nvinfo : EIATTR_MAX_THREADS
	.align		4
.L_4135:
        /*0050*/ 	.byte	0x04, 0x05
        /*0052*/ 	.short	(.L_4137 - .L_4136)
.L_4136:
        /*0054*/ 	.word	0x00000080
        /*0058*/ 	.word	0x00000001
        /*005c*/ 	.word	0x00000001


	//----- nvinfo : EIATTR_CRS_STACK_SIZE
	.align		4
.L_4137:
        /*0060*/ 	.byte	0x04, 0x1e
        /*0062*/ 	.short	(.L_4139 - .L_4138)
.L_4138:
        /*0064*/ 	.word	0x00000000
.L_4139:


//--------------------- .nv.info._ZN2at6native27unrolled_elementwise_kernelIZZZNS0_17floor_kernel_cudaERNS_18TensorIteratorBaseEENKUlvE_clEvENKUlvE_clEvEUldE_St5arrayIPcLm2EELi4E23TrivialOffsetCalculatorILi1EjESB_NS0_6memory15LoadWithoutCastENSC_16StoreWithoutCastEEEviT_T0_T2_T3_T4_T5_ --------------------------
	.section	.nv.info._ZN2at6native27unrolled_elementwise_kernelIZZZNS0_17floor_kernel_cudaERNS_18TensorIteratorBaseEENKUlvE_clEvENKUlvE_clEvEUldE_St5arrayIPcLm2EELi4E23TrivialOffsetCalculatorILi1EjESB_NS0_6memory15LoadWithoutCastENSC_16StoreWithoutCastEEEviT_T0_T2_T3_T4_T5_,"",@"SHT_CUDA_INFO"
	.sectionflags	@""
	.align	4


	//----- nvinfo : EIATTR_CUDA_API_VERSION
	.align		4
        /*0000*/ 	.byte	0x04, 0x37
        /*0002*/ 	.short	(.L_4141 - .L_4140)
.L_4140:
        /*0004*/ 	.word	0x00000082


	//----- nvinfo : EIATTR_SW2861232_WAR
	.align		4
.L_4141:
        /*0008*/ 	.byte	0x01, 0x35
	.zero		2


	//----- nvinfo : EIATTR_PARAM_CBANK
	.align		4
        /*000c*/ 	.byte	0x04, 0x0a
        /*000e*/ 	.short	(.L_4143 - .L_4142)
	.align		4
.L_4142:
        /*0010*/ 	.word	index@(.nv.constant0._ZN2at6native27unrolled_elementwise_kernelIZZZNS0_17floor_kernel_cudaERNS_18TensorIteratorBaseEENKUlvE_clEvENKUlvE_clEvEUldE_St5arrayIPcLm2EELi4E23TrivialOffsetCalculatorILi1EjESB_NS0_6memory15LoadWithoutCastENSC_16StoreWithoutCastEEEviT_T0_T2_T3_T4_T5_)
        /*0014*/ 	.short	0x0160
        /*0016*/ 	.short	0x001c


	//----- nvinfo : EIATTR_CBANK_PARAM_SIZE
	.align		4
.L_4143:
        /*0018*/ 	.byte	0x03, 0x19
        /*001a*/ 	.short	0x001c


	//----- nvinfo : EIATTR_KPARAM_INFO
	.align		4
        /*001c*/ 	.byte	0x04, 0x17
        /*001e*/ 	.short	(.L_4145 - .L_4144)
.L_4144:
        /*0020*/ 	.word	0x00000000
        /*0024*/ 	.short	0x0006
        /*0026*/ 	.short	0x001b
        /*0028*/ 	.byte	0x00, 0xf0, 0x05, 0x00


	//----- nvinfo : EIATTR_KPARAM_INFO
	.align		4
.L_4145:
        /*002c*/ 	.byte	0x04, 0x17
        /*002e*/ 	.short	(.L_4147 - .L_4146)
.L_4146:
        /*0030*/ 	.word	0x00000000
        /*0034*/ 	.short	0x0005
        /*0036*/ 	.short	0x001a
        /*0038*/ 	.byte	0x00, 0xf0, 0x05, 0x00


	//----- nvinfo : EIATTR_KPARAM_INFO
	.align		4
.L_4147:
        /*003c*/ 	.byte	0x04, 0x17
        /*003e*/ 	.short	(.L_4149 - .L_4148)
.L_4148:
        /*0040*/ 	.word	0x00000000
        /*0044*/ 	.short	0x0004
        /*0046*/ 	.short	0x0019
        /*0048*/ 	.byte	0x00, 0xf0, 0x05, 0x00


	//----- nvinfo : EIATTR_KPARAM_INFO
	.align		4
.L_4149:
        /*004c*/ 	.byte	0x04, 0x17
        /*004e*/ 	.short	(.L_4151 - .L_4150)
.L_4150:
        /*0050*/ 	.word	0x00000000
        /*0054*/ 	.short	0x0003
        /*0056*/ 	.short	0x0018
        /*0058*/ 	.byte	0x00, 0xf0, 0x05, 0x00


	//----- nvinfo : EIATTR_KPARAM_INFO
	.align		4
.L_4151:
        /*005c*/ 	.byte	0x04, 0x17
        /*005e*/ 	.short	(.L_4153 - .L_4152)
.L_4152:
        /*0060*/ 	.word	0x00000000
        /*0064*/ 	.short	0x0002
        /*0066*/ 	.short	0x0008
        /*0068*/ 	.byte	0x00, 0xf0, 0x41, 0x00


	//----- nvinfo : EIATTR_KPARAM_INFO
	.align		4
.L_4153:
        /*006c*/ 	.byte	0x04, 0x17
        /*006e*/ 	.short	(.L_4155 - .L_4154)
.L_4154:
        /*0070*/ 	.word	0x00000000
        /*0074*/ 	.short	0x0001
        /*0076*/ 	.short	0x0004
        /*0078*/ 	.byte	0x00, 0xf0, 0x05, 0x00


	//----- nvinfo : EIATTR_KPARAM_INFO
	.align		4
.L_4155:
        /*007c*/ 	.byte	0x04, 0x17
        /*007e*/ 	.short	(.L_4157 - .L_4156)
.L_4156:
        /*0080*/ 	.word	0x00000000
        /*0084*/ 	.short	0x0000
        /*0086*/ 	.short	0x0000
        /*0088*/ 	.byte	0x00, 0xf0, 0x11, 0x00


	//----- nvinfo : EIATTR_MAXREG_COUNT
	.align		4
.L_4157:
        /*008c*/ 	.byte	0x03, 0x1b
        /*008e*/ 	.short	0x00ff


	//----- nvinfo : EIATTR_MERCURY_ISA_VERSION
	.align		4
        /*0090*/ 	.byte	0x03, 0x5f
        /*0092*/ 	.short	0x0000


	//----- nvinfo : EIATTR_EXIT_INSTR_OFFSETS
	.align		4
        /*0094*/ 	.byte	0x04, 0x1c
        /*0096*/ 	.short	(.L_4159 - .L_4158)


	//   ....[0]....
.L_4158:
        /*0098*/ 	.word	0x00000410


	//   ....[1]....
        /*009c*/ 	.word	0x00000460


	//----- nvinfo : EIATTR_MAX_THREADS
	.align		4
.L_4159:
        /*00a0*/ 	.byte	0x04, 0x05
        /*00a2*/ 	.short	(.L_4161 - .L_4160)
.L_4160:
        /*00a4*/ 	.word	0x00000080
        /*00a8*/ 	.word	0x00000001
        /*00ac*/ 	.word	0x00000001


	//----- nvinfo : EIATTR_CRS_STACK_SIZE
	.align		4
.L_4161:
        /*00b0*/ 	.byte	0x04, 0x1e
        /*00b2*/ 	.short	(.L_4163 - .L_4162)
.L_4162:
        /*00b4*/ 	.word	0x00000000
.L_4163:


//--------------------- .nv.info._ZN2at6native29vectorized_elementwise_kernelILi2EZZZNS0_17floor_kernel_cudaERNS_18TensorIteratorBaseEENKUlvE_clEvENKUlvE_clEvEUldE_St5arrayIPcLm2EEEEviT0_T1_ --------------------------
	.section	.nv.info._ZN2at6native29vectorized_elementwise_kernelILi2EZZZNS0_17floor_kernel_cudaERNS_18TensorIteratorBaseEENKUlvE_clEvENKUlvE_clEvEUldE_St5arrayIPcLm2EEEEviT0_T1_,"",@"SHT_CUDA_INFO"
	.sectionflags	@""
	.align	4


	//----- nvinfo : EIATTR_CUDA_API_VERSION
	.align		4
        /*0000*/ 	.byte	0x04, 0x37
        /*0002*/ 	.short	(.L_4165 - .L_4164)
.L_4164:
        /*0004*/ 	.word	0x00000082


	//----- nvinfo : EIATTR_SW2861232_WAR
	.align		4
.L_4165:
        /*0008*/ 	.byte	0x01, 0x35
	.zero		2


	//----- nvinfo : EIATTR_PARAM_CBANK
	.align		4
        /*000c*/ 	.byte	0x04, 0x0a
        /*000e*/ 	.short	(.L_4167 - .L_4166)
	.align		4
.L_4166:
        /*0010*/ 	.word	index@(.nv.constant0._ZN2at6native29vectorized_elementwise_kernelILi2EZZZNS0_17floor_kernel_cudaERNS_18TensorIteratorBaseEENKUlvE_clEvENKUlvE_clEvEUldE_St5arrayIPcLm2EEEEviT0_T1_)
        /*0014*/ 	.short	0x0160
        /*0016*/ 	.short	0x0018


	//----- nvinfo : EIATTR_CBANK_PARAM_SIZE
	.align		4
.L_4167:
        /*0018*/ 	.byte	0x03, 0x19
        /*001a*/ 	.short	0x0018


	//----- nvinfo : EIATTR_KPARAM_INFO
	.align		4
        /*001c*/ 	.byte	0x04, 0x17
        /*001e*/ 	.short	(.L_4169 - .L_4168)
.L_4168:
        /*0020*/ 	.word	0x00000000
        /*0024*/ 	.short	0x0002
        /*0026*/ 	.short	0x0008
        /*0028*/ 	.byte	0x00, 0xf0, 0x41, 0x00


	//----- nvinfo : EIATTR_KPARAM_INFO
	.align		4
.L_4169:
        /*002c*/ 	.byte	0x04, 0x17
        /*002e*/ 	.short	(.L_4171 - .L_4170)
.L_4170:
        /*0030*/ 	.word	0x00000000
        /*0034*/ 	.short	0x0001
        /*0036*/ 	.short	0x0004
        /*0038*/ 	.byte	0x00, 0xf0, 0x05, 0x00


	//----- nvinfo : EIATTR_KPARAM_INFO
	.align		4
.L_4171:
        /*003c*/ 	.byte	0x04, 0x17
        /*003e*/ 	.short	(.L_4173 - .L_4172)
.L_4172:
        /*0040*/ 	.word	0x00000000
        /*0044*/ 	.short	0x0000
        /*0046*/ 	.short	0x0000
        /*0048*/ 	.byte	0x00, 0xf0, 0x11, 0x00


	//----- nvinfo : EIATTR_MAXREG_COUNT
	.align		4
.L_4173:
        /*004c*/ 	.byte	0x03, 0x1b
        /*004e*/ 	.short	0x00ff


	//----- nvinfo : EIATTR_MERCURY_ISA_VERSION
	.align		4
        /*0050*/ 	.byte	0x03, 0x5f
        /*0052*/ 	.short	0x0000


	//----- nvinfo : EIATTR_EXIT_INSTR_OFFSETS
	.align		4
        /*0054*/ 	.byte	0x04, 0x1c
        /*0056*/ 	.short	(.L_4175 - .L_4174)


	//   ....[0]....
.L_4174:
        /*0058*/ 	.word	0x000001d0


	//   ....[1]....
        /*005c*/ 	.word	0x00000a20


	//   ....[2]....
        /*0060*/ 	.word	0x00000a70


	//----- nvinfo : EIATTR_MAX_THREADS
	.align		4
.L_4175:
        /*0064*/ 	.byte	0x04, 0x05
        /*0066*/ 	.short	(.L_4177 - .L_4176)
.L_4176:
        /*0068*/ 	.word	0x00000080
        /*006c*/ 	.word	0x00000001
        /*0070*/ 	.word	0x00000001


	//----- nvinfo : EIATTR_CRS_STACK_SIZE
	.align		4
.L_4177:
        /*0074*/ 	.byte	0x04, 0x1e
        /*0076*/ 	.short	(.L_4179 - .L_4178)
.L_4178:
        /*0078*/ 	.word	0x00000000
.L_4179:


//--------------------- .nv.info._ZN2at6native29vectorized_elementwise_kernelILi4EZZZNS0_17floor_kernel_cudaERNS_18TensorIteratorBaseEENKUlvE_clEvENKUlvE_clEvEUldE_St5arrayIPcLm2EEEEviT0_T1_ --------------------------
	.section	.nv.info._ZN2at6native29vectorized_elementwise_kernelILi4EZZZNS0_17floor_kernel_cudaERNS_18TensorIteratorBaseEENKUlvE_clEvENKUlvE_clEvEUldE_St5arrayIPcLm2EEEEviT0_T1_,"",@"SHT_CUDA_INFO"
	.sectionflags	@""
	.align	4


	//----- nvinfo : EIATTR_CUDA_API_VERSION
	.align		4
        /*0000*/ 	.byte	0x04, 0x37
        /*0002*/ 	.short	(.L_4181 - .L_4180)
.L_4180:
        /*0004*/ 	.word	0x00000082


	//----- nvinfo : EIATTR_SW2861232_WAR
	.align		4
.L_4181:
        /*0008*/ 	.byte	0x01, 0x35
	.zero		2


	//----- nvinfo : EIATTR_PARAM_CBANK
	.align		4
        /*000c*/ 	.byte	0x04, 0x0a
        /*000e*/ 	.short	(.L_4183 - .L_4182)
	.align		4
.L_4182:
        /*0010*/ 	.word	index@(.nv.constant0._ZN2at6native29vectorized_elementwise_kernelILi4EZZZNS0_17floor_kernel_cudaERNS_18TensorIteratorBaseEENKUlvE_clEvENKUlvE_clEvEUldE_St5arrayIPcLm2EEEEviT0_T1_)
        /*0014*/ 	.short	0x0160
        /*0016*/ 	.short	0x0018


	//----- nvinfo : EIATTR_CBANK_PARAM_SIZE
	.align		4
.L_4183:
        /*0018*/ 	.byte	0x03, 0x19
        /*001a*/ 	.short	0x0018


	//----- nvinfo : EIATTR_KPARAM_INFO
	.align		4
        /*001c*/ 	.byte	0x04, 0x17
        /*001e*/ 	.short	(.L_4185 - .L_4184)
.L_4184:
        /*0020*/ 	.word	0x00000000
        /*0024*/ 	.short	0x0002
        /*0026*/ 	.short	0x0008
        /*0028*/ 	.byte	0x00, 0xf0, 0x41, 0x00


	//----- nvinfo : EIATTR_KPARAM_INFO
	.align		4
.L_4185:
        /*002c*/ 	.byte	0x04, 0x17
        /*002e*/ 	.short	(.L_4187 - .L_4186)
.L_4186:
        /*0030*/ 	.word	0x00000000
        /*0034*/ 	.short	0x0001
        /*0036*/ 	.short	0x0004
        /*0038*/ 	.byte	0x00, 0xf0, 0x05, 0x00


	//----- nvinfo : EIATTR_KPARAM_INFO
	.align		4
.L_4187:
        /*003c*/ 	.byte	0x04, 0x17
        /*003e*/ 	.short	(.L_4189 - .L_4188)
.L_4188:
        /*0040*/ 	.word	0x00000000
        /*0044*/ 	.short	0x0000
        /*0046*/ 	.short	0x0000
        /*0048*/ 	.byte	0x00, 0xf0, 0x11, 0x00


	//----- nvinfo : EIATTR_MAXREG_COUNT
	.align		4
.L_4189:
        /*004c*/ 	.byte	0x03, 0x1b
        /*004e*/ 	.short	0x00ff


	//----- nvinfo : EIATTR_MERCURY_ISA_VERSION
	.align		4
        /*0050*/ 	.byte	0x03, 0x5f
        /*0052*/ 	.short	0x0000


	//----- nvinfo : EIATTR_EXIT_INSTR_OFFSETS
	.align		4
        /*0054*/ 	.byte	0x04, 0x1c
        /*0056*/ 	.short	(.L_4191 - .L_4190)


	//   ....[0]....
.L_4190:
        /*0058*/ 	.word	0x000001d0


	//   ....[1]....
        /*005c*/ 	.word	0x00000a20


	//   ....[2]....
        /*0060*/ 	.word	0x00000a70


	//----- nvinfo : EIATTR_MAX_THREADS
	.align		4
.L_4191:
        /*0064*/ 	.byte	0x04, 0x05
        /*0066*/ 	.short	(.L_4193 - .L_4192)
.L_4192:
        /*0068*/ 	.word	0x00000080
        /*006c*/ 	.word	0x00000001
        /*0070*/ 	.word	0x00000001


	//----- nvinfo : EIATTR_CRS_STACK_SIZE
	.align		4
.L_4193:
        /*0074*/ 	.byte	0x04, 0x1e
        /*0076*/ 	.short	(.L_4195 - .L_4194)
.L_4194:
        /*0078*/ 	.word	0x00000000
.L_4195:


//--------------------- .nv.info._ZN2at6native29vectorized_elementwise_kernelILi8EZZZNS0_17floor_kernel_cudaERNS_18TensorIteratorBaseEENKUlvE_clEvENKUlvE_clEvEUldE_St5arrayIPcLm2EEEEviT0_T1_ --------------------------
	.section	.nv.info._ZN2at6native29vectorized_elementwise_kernelILi8EZZZNS0_17floor_kernel_cudaERNS_18TensorIteratorBaseEENKUlvE_clEvENKUlvE_clEvEUldE_St5arrayIPcLm2EEEEviT0_T1_,"",@"SHT_CUDA_INFO"
	.sectionflags	@""
	.align	4


	//----- nvinfo : EIATTR_CUDA_API_VERSION
	.align		4
        /*0000*/ 	.byte	0x04, 0x37
        /*0002*/ 	.short	(.L_4197 - .L_4196)
.L_4196:
        /*0004*/ 	.word	0x00000082


	//----- nvinfo : EIATTR_SW2861232_WAR
	.align		4
.L_4197:
        /*0008*/ 	.byte	0x01, 0x35
	.zero		2


	//----- nvinfo : EIATTR_PARAM_CBANK
	.align		4
        /*000c*/ 	.byte	0x04, 0x0a
        /*000e*/ 	.short	(.L_4199 - .L_4198)
	.align		4
.L_4198:
        /*0010*/ 	.word	index@(.nv.constant0._ZN2at6native29vectorized_elementwise_kernelILi8EZZZNS0_17floor_kernel_cudaERNS_18TensorIteratorBaseEENKUlvE_clEvENKUlvE_clEvEUldE_St5arrayIPcLm2EEEEviT0_T1_)
        /*0014*/ 	.short	0x0160
        /*0016*/ 	.short	0x0018


	//----- nvinfo : EIATTR_CBANK_PARAM_SIZE
	.align		4
.L_4199:
        /*0018*/ 	.byte	0x03, 0x19
        /*001a*/ 	.short	0x0018


	//----- nvinfo : EIATTR_KPARAM_INFO
	.align		4
        /*001c*/ 	.byte	0x04, 0x17
        /*001e*/ 	.short	(.L_4201 - .L_4200)
.L_4200:
        /*0020*/ 	.word	0x00000000
        /*0024*/ 	.short	0x0002
        /*0026*/ 	.short	0x0008
        /*0028*/ 	.byte	0x00, 0xf0, 0x41, 0x00


	//----- nvinfo : EIATTR_KPARAM_INFO
	.align		4
.L_4201:
        /*002c*/ 	.byte	0x04, 0x17
        /*002e*/ 	.short	(.L_4203 - .L_4202)
.L_4202:
        /*0030*/ 	.word	0x00000000
        /*0034*/ 	.short	0x0001
        /*0036*/ 	.short	0x0004
        /*0038*/ 	.byte	0x00, 0xf0, 0x05, 0x00


	//----- nvinfo : EIATTR_KPARAM_INFO
	.align		4
.L_4203:
        /*003c*/ 	.byte	0x04, 0x17
        /*003e*/ 	.short	(.L_4205 - .L_4204)
.L_4204:
        /*0040*/ 	.word	0x00000000
        /*0044*/ 	.short	0x0000
        /*0046*/ 	.short	0x0000
        /*0048*/ 	.byte	0x00, 0xf0, 0x11, 0x00


	//----- nvinfo : EIATTR_MAXREG_COUNT
	.align		4
.L_4205:
        /*004c*/ 	.byte	0x03, 0x1b
        /*004e*/ 	.short	0x00ff


	//----- nvinfo : EIATTR_MERCURY_ISA_VERSION
	.align		4
        /*0050*/ 	.byte	0x03, 0x5f
        /*0052*/ 	.short	0x0000


	//----- nvinfo : EIATTR_EXIT_INSTR_OFFSETS
	.align		4
        /*0054*/ 	.byte	0x04, 0x1c
        /*0056*/ 	.short	(.L_4207 - .L_4206)


	//   ....[0]....
.L_4206:
        /*0058*/ 	.word	0x00000010


	//----- nvinfo : EIATTR_MAX_THREADS
	.align		4
.L_4207:
        /*005c*/ 	.byte	0x04, 0x05
        /*005e*/ 	.short	(.L_4209 - .L_4208)
.L_4208:
        /*0060*/ 	.word	0x00000080
        /*0064*/ 	.word	0x00000001
        /*0068*/ 	.word	0x00000001
.L_4209:


//--------------------- .nv.info._ZN2at6native18elementwise_kernelILi128ELi4EZNS0_15gpu_kernel_implIZZZNS0_16frac_kernel_cudaERNS_18TensorIteratorBaseEENKUlvE_clEvENKUlvE2_clEvEUlN3c108BFloat16EE_EEvS4_RKT_EUliE_EEviT1_ --------------------------
	.section	.nv.info._ZN2at6native18elementwise_kernelILi128ELi4EZNS0_15gpu_kernel_implIZZZNS0_16frac_kernel_cudaERNS_18TensorIteratorBaseEENKUlvE_clEvENKUlvE2_clEvEUlN3c108BFloat16EE_EEvS4_RKT_EUliE_EEviT1_,"",@"SHT_CUDA_INFO"
	.sectionflags	@""
	.align	4


	//----- nvinfo : EIATTR_CUDA_API_VERSION
	.align		4
        /*0000*/ 	.byte	0x04, 0x37
        /*0002*/ 	.short	(.L_4211 - .L_4210)
.L_4210:
        /*0004*/ 	.word	0x00000082


	//----- nvinfo : EIATTR_SW2861232_WAR
	.align		4
.L_4211:
        /*0008*/ 	.byte	0x01, 0x35
	.zero		2


	//----- nvinfo : EIATTR_PARAM_CBANK
	.align		4
        /*000c*/ 	.byte	0x04, 0x0a
        /*000e*/ 	.short	(.L_4213 - .L_4212)
	.align		4
.L_4212:
        /*0010*/ 	.word	index@(.nv.constant0._ZN2at6native18elementwise_kernelILi128ELi4EZNS0_15gpu_kernel_implIZZZNS0_16frac_kernel_cudaERNS_18TensorIteratorBaseEENKUlvE_clEvENKUlvE2_clEvEUlN3c108BFloat16EE_EEvS4_RKT_EUliE_EEviT1_)
        /*0014*/ 	.short	0x0160
        /*0016*/ 	.short	0x0220


	//----- nvinfo : EIATTR_CBANK_PARAM_SIZE
	.align		4
.L_4213:
        /*0018*/ 	.byte	0x03, 0x19
        /*001a*/ 	.short	0x0220


	//----- nvinfo : EIATTR_KPARAM_INFO
	.align		4
        /*001c*/ 	.byte	0x04, 0x17
        /*001e*/ 	.short	(.L_4215 - .L_4214)
.L_4214:
        /*0020*/ 	.word	0x00000000
        /*0024*/ 	.short	0x0001
        /*0026*/ 	.short	0x0008
        /*0028*/ 	.byte	0x00, 0xf0, 0x61, 0x08


	//----- nvinfo : EIATTR_KPARAM_INFO
	.align		4
.L_4215:
        /*002c*/ 	.byte	0x04, 0x17
        /*002e*/ 	.short	(.L_4217 - .L_4216)
.L_4216:
        /*0030*/ 	.word	0x00000000
        /*0034*/ 	.short	0x0000
        /*0036*/ 	.short	0x0000
        /*0038*/ 	.byte	0x00, 0xf0, 0x11, 0x00


	//----- nvinfo : EIATTR_MAXREG_COUNT
	.align		4
.L_4217:
        /*003c*/ 	.byte	0x03, 0x1b
        /*003e*/ 	.short	0x0080


	//----- nvinfo : EIATTR_EXTERNS
	.align		4
        /*0040*/ 	.byte	0x04, 0x0f
        /*0042*/ 	.short	(.L_4219 - .L_4218)


	//   ....[0]....
	.align		4
.L_4218:
        /*0044*/ 	.word	index@(__assertfail)


	//----- nvinfo : EIATTR_MERCURY_ISA_VERSION
	.align		4
.L_4219:
        /*0048*/ 	.byte	0x03, 0x5f
        /*004a*/ 	.short	0x0000


	//----- nvinfo : EIATTR_SYSCALL_OFFSETS
	.align		4
        /*004c*/ 	.byte	0x04, 0x46
        /*004e*/ 	.short	(.L_4221 - .L_4220)


	//   ....[0]....
.L_4220:
        /*0050*/ 	.word	0x00001dd0


	//   ....[1]....
        /*0054*/ 	.word	0x00002da0


	//   ....[2]....
        /*0058*/ 	.word	0x00004be0


	//   ....[3]....
        /*005c*/ 	.word	0x00005bb0


	//   ....[4]....
        /*0060*/ 	.word	0x000079c0


	//   ....[5]....
        /*0064*/ 	.word	0x00008990


	//   ....[6]....
        /*0068*/ 	.word	0x0000a7b0


	//   ....[7]....
        /*006c*/ 	.word	0x0000b780


	//----- nvinfo : EIATTR_EXIT_INSTR_OFFSETS
	.align		4
.L_4221:
        /*0070*/ 	.byte	0x04, 0x1c
        /*0072*/ 	.short	(.L_4223 - .L_4222)


	//   ....[0]....
.L_4222:
        /*0074*/ 	.word	0x00008a50


	//   ....[1]....
        /*0078*/ 	.word	0x0000a980


	//   ....[2]....
        /*007c*/ 	.word	0x0000a9c0


	//   ....[3]....
        /*0080*/ 	.word	0x0000aa60


	//   ....[4]....
        /*0084*/ 	.word	0x0000aaa0


	//   ....[5]....
        /*0088*/ 	.word	0x0000aae0


	//   ....[6]....
        /*008c*/ 	.word	0x0000ab70


	//   ....[7]....
        /*0090*/ 	.word	0x0000abb0


	//   ....[8]....
        /*0094*/ 	.word	0x0000ac50


	//   ....[9]....
        /*0098*/ 	.word	0x0000aca0


	//   ....[10]....
        /*009c*/ 	.word	0x0000acf0


	//   ....[11]....
        /*00a0*/ 	.word	0x0000adc0


	//   ....[12]....
        /*00a4*/ 	.word	0x0000ae20


	//   ....[13]....
        /*00a8*/ 	.word	0x0000afb0


	//   ....[14]....
        /*00ac*/ 	.word	0x0000b110


	//   ....[15]....
        /*00b0*/ 	.word	0x0000b130


	//   ....[16]....
        /*00b4*/ 	.word	0x0000b1f0


	//   ....[17]....
        /*00b8*/ 	.word	0x0000b370


	//   ....[18]....
        /*00bc*/ 	.word	0x0000b4f0


	//   ....[19]....
        /*00c0*/ 	.word	0x0000b650


	//   ....[20]....
        /*00c4*/ 	.word	0x0000b790


	//   ....[21]....
        /*00c8*/ 	.word	0x0000b7d0


	//   ....[22]....
        /*00cc*/ 	.word	0x0000b810


	//----- nvinfo : EIATTR_MAX_THREADS
	.align		4
.L_4223:
        /*00d0*/ 	.byte	0x04, 0x05
        /*00d2*/ 	.short	(.L_4225 - .L_4224)
.L_4224:
        /*00d4*/ 	.word	0x00000080
        /*00d8*/ 	.word	0x00000001
        /*00dc*/ 	.word	0x00000001


	//----- nvinfo : EIATTR_CRS_STACK_SIZE
	.align		4
.L_4225:
        /*00e0*/ 	.byte	0x04, 0x1e
        /*00e2*/ 	.short	(.L_4227 - .L_4226)
.L_4226:
        /*00e4*/ 	.word	0x00000000
.L_4227:


//--------------------- .nv.info._ZN2at6native27unrolled_elementwise_kernelIZZZNS0_16frac_kernel_cudaERNS_18TensorIteratorBaseEENKUlvE_clEvENKUlvE2_clEvEUlN3c108BFloat16EE_St5arrayIPcLm2EELi4E23TrivialOffsetCalculatorILi1EjESD_NS0_6memory12LoadWithCastILi1EEENSE_13StoreWithCastILi1EEEEEviT_T0_T2_T3_T4_T5_ --------------------------
	.section	.nv.info._ZN2at6native27unrolled_elementwise_kernelIZZZNS0_16frac_kernel_cudaERNS_18TensorIteratorBaseEENKUlvE_clEvENKUlvE2_clEvEUlN3c108BFloat16EE_St5arrayIPcLm2EELi4E23TrivialOffsetCalculatorILi1EjESD_NS0_6memory12LoadWithCastILi1EEENSE_13StoreWithCastILi1EEEEEviT_T0_T2_T3_T4_T5_,"",@"SHT_CUDA_INFO"
	.sectionflags	@""
	.align	4


	//----- nvinfo : EIATTR_CUDA_API_VERSION
	.align		4
        /*0000*/ 	.byte	0x04, 0x37
        /*0002*/ 	.short	(.L_4229 - .L_4228)
.L_4228:
        /*0004*/ 	.word	0x00000082


	//----- nvinfo : EIATTR_SW2861232_WAR
	.align		4
.L_4229:
        /*0008*/ 	.byte	0x01, 0x35
	.zero		2


	//----- nvinfo : EIATTR_PARAM_CBANK
	.align		4
        /*000c*/ 	.byte	0x04, 0x0a
        /*000e*/ 	.short	(.L_4231 - .L_4230)
	.align		4
.L_4230:
        /*0010*/ 	.word	index@(.nv.constant0._ZN2at6native27unrolled_elementwise_kernelIZZZNS0_16frac_kernel_cudaERNS_18TensorIteratorBaseEENKUlvE_clEvENKUlvE2_clEvEUlN3c108BFloat16EE_St5arrayIPcLm2EELi4E23TrivialOffsetCalculatorILi1EjESD_NS0_6memory12LoadWithCastILi1EEENSE_13StoreWithCastILi1EEEEEviT_T0_T2_T3_T4_T5_)
        /*0014*/ 	.short	0x0160
        /*0016*/ 	.short	0x002c


	//----- nvinfo : EIATTR_CBANK_PARAM_SIZE
	.align		4
.L_4231:
        /*0018*/ 	.byte	0x03, 0x19
        /*001a*/ 	.short	0x002c


	//----- nvinfo : EIATTR_KPARAM_INFO
	.align		4
        /*001c*/ 	.byte	0x04, 0x17
        /*001e*/ 	.short	(.L_4233 - .L_4232)
.L_4232:
        /*0020*/ 	.word	0x00000000
        /*0024*/ 	.short	0x0006
        /*0026*/ 	.short	0x0024
        /*0028*/ 	.byte	0x00, 0xf0, 0x21, 0x00


	//----- nvinfo : EIATTR_KPARAM_INFO
	.align		4
.L_4233:
        /*002c*/ 	.byte	0x04, 0x17
        /*002e*/ 	.short	(.L_4235 - .L_4234)
.L_4234:
        /*0030*/ 	.word	0x00000000
        /*0034*/ 	.short	0x0005
        /*0036*/ 	.short	0x001c
        /*0038*/ 	.byte	0x00, 0xf0, 0x21, 0x00


	//----- nvinfo : EIATTR_KPARAM_INFO
	.align		4
.L_4235:
        /*003c*/ 	.byte	0x04, 0x17
        /*003e*/ 	.short	(.L_4237 - .L_4236)
.L_4236:
        /*0040*/ 	.word	0x00000000
        /*0044*/ 	.short	0x0004
        /*0046*/ 	.short	0x0019
        /*0048*/ 	.byte	0x00, 0xf0, 0x05, 0x00


	//----- nvinfo : EIATTR_KPARAM_INFO
	.align		4
.L_4237:
        /*004c*/ 	.byte	0x04, 0x17
        /*004e*/ 	.short	(.L_4239 - .L_4238)
.L_4238:
        /*0050*/ 	.word	0x00000000
        /*0054*/ 	.short	0x0003
        /*0056*/ 	.short	0x0018
        /*0058*/ 	.byte	0x00, 0xf0, 0x05, 0x00


	//----- nvinfo : EIATTR_KPARAM_INFO
	.align		4
.L_4239:
        /*005c*/ 	.byte	0x04, 0x17
        /*005e*/ 	.short	(.L_4241 - .L_4240)
.L_4240:
        /*0060*/ 	.word	0x00000000
        /*0064*/ 	.short	0x0002
        /*0066*/ 	.short	0x0008
        /*0068*/ 	.byte	0x00, 0xf0, 0x41, 0x00


	//----- nvinfo : EIATTR_KPARAM_INFO
	.align		4
.L_4241:
        /*006c*/ 	.byte	0x04, 0x17
        /*006e*/ 	.short	(.L_4243 - .L_4242)
.L_4242:
        /*0070*/ 	.word	0x00000000
        /*0074*/ 	.short	0x0001
        /*0076*/ 	.short	0x0004
        /*0078*/ 	.byte	0x00, 0xf0, 0x05, 0x00


	//----- nvinfo : EIATTR_KPARAM_INFO
	.align		4
.L_4243:
        /*007c*/ 	.byte	0x04, 0x17
        /*007e*/ 	.short	(.L_4245 - .L_4244)
.L_4244:
        /*0080*/ 	.word	0x00000000
        /*0084*/ 	.short	0x0000
        /*0086*/ 	.short	0x0000
        /*0088*/ 	.byte	0x00, 0xf0, 0x11, 0x00


	//----- nvinfo : EIATTR_MAXREG_COUNT
	.align		4
.L_4245:
        /*008c*/ 	.byte	0x03, 0x1b
        /*008e*/ 	.short	0x00ff


	//----- nvinfo : EIATTR_EXTERNS
	.align		4
        /*0090*/ 	.byte	0x04, 0x0f
        /*0092*/ 	.short	(.L_4247 - .L_4246)


	//   ....[0]....
	.align		4
.L_4246:
        /*0094*/ 	.word	index@(__assertfail)


	//----- nvinfo : EIATTR_MERCURY_ISA_VERSION
	.align		4
.L_4247:
        /*0098*/ 	.byte	0x03, 0x5f
        /*009a*/ 	.short	0x0000


	//----- nvinfo : EIATTR_SYSCALL_OFFSETS
	.align		4
        /*009c*/ 	.byte	0x04, 0x46
        /*009e*/ 	.short	(.L_4249 - .L_4248)


	//   ....[0]....
.L_4248:
        /*00a0*/ 	.word	0x000010a0


	//   ....[1]....
        /*00a4*/ 	.word	0x000021a0


	//   ....[2]....
        /*00a8*/ 	.word	0x000032b0


	//   ....[3]....
        /*00ac*/ 	.word	0x00004390


	//   ....[4]....
        /*00b0*/ 	.word	0x00005670


	//   ....[5]....
        /*00b4*/ 	.word	0x000066a0


	//   ....[6]....
        /*00b8*/ 	.word	0x00007690


	//   ....[7]....
        /*00bc*/ 	.word	0x00008680


	//----- nvinfo : EIATTR_EXIT_INSTR_OFFSETS
	.align		4
.L_4249:
        /*00c0*/ 	.byte	0x04, 0x1c
        /*00c2*/ 	.short	(.L_4251 - .L_4250)


	//   ....[0]....
.L_4250:
        /*00c4*/ 	.word	0x00007750


	//   ....[1]....
        /*00c8*/ 	.word	0x00007880


	//   ....[2]....
        /*00cc*/ 	.word	0x000078c0


	//   ....[3]....
        /*00d0*/ 	.word	0x00007960


	//   ....[4]....
        /*00d4*/ 	.word	0x000079a0


	//   ....[5]....
        /*00d8*/ 	.word	0x000079e0


	//   ....[6]....
        /*00dc*/ 	.word	0x00007a70


	//   ....[7]....
        /*00e0*/ 	.word	0x00007ab0


	//   ....[8]....
        /*00e4*/ 	.word	0x00007b50


	//   ....[9]....
        /*00e8*/ 	.word	0x00007ba0


	//   ....[10]....
        /*00ec*/ 	.word	0x00007bf0


	//   ....[11]....
        /*00f0*/ 	.word	0x00007cc0


	//   ....[12]....
        /*00f4*/ 	.word	0x00007d20


	//   ....[13]....
        /*00f8*/ 	.word	0x00007eb0


	//   ....[14]....
        /*00fc*/ 	.word	0x00008010


	//   ....[15]....
        /*0100*/ 	.word	0x00008030


	//   ....[16]....
        /*0104*/ 	.word	0x000080f0


	//   ....[17]....
        /*0108*/ 	.word	0x00008270


	//   ....[18]....
        /*010c*/ 	.word	0x000083f0


	//   ....[19]....
        /*0110*/ 	.word	0x00008550


	//   ....[20]....
        /*0114*/ 	.word	0x00008690


	//   ....[21]....
        /*0118*/ 	.word	0x000086d0


	//   ....[22]....
        /*011c*/ 	.word	0x00008710


	//----- nvinfo : EIATTR_MAX_THREADS
	.align		4
.L_4251:
        /*0120*/ 	.byte	0x04, 0x05
        /*0122*/ 	.short	(.L_4253 - .L_4252)
.L_4252:
        /*0124*/ 	.word	0x00000080
        /*0128*/ 	.word	0x00000001
        /*012c*/ 	.word	0x00000001


	//----- nvinfo : EIATTR_CRS_STACK_SIZE
	.align		4
.L_4253:
        /*0130*/ 	.byte	0x04, 0x1e
        /*0132*/ 	.short	(.L_4255 - .L_4254)
.L_4254:
        /*0134*/ 	.word	0x00000000
.L_4255:


//--------------------- .nv.info._ZN2at6native18elementwise_kernelILi128ELi4EZNS0_22gpu_kernel_impl_nocastIZZZNS0_16frac_kernel_cudaERNS_18TensorIteratorBaseEENKUlvE_clEvENKUlvE2_clEvEUlN3c108BFloat16EE_EEvS4_RKT_EUliE_EEviT1_ --------------------------
	.section	.nv.info._ZN2at6native18elementwise_kernelILi128ELi4EZNS0_22gpu_kernel_impl_nocastIZZZNS0_16frac_kernel_cudaERNS_18TensorIteratorBaseEENKUlvE_clEvENKUlvE2_clEvEUlN3c108BFloat16EE_EEvS4_RKT_EUliE_EEviT1_,"",@"SHT_CUDA_INFO"
	.sectionflags	@""
	.align	4


	//----- nvinfo : EIATTR_CUDA_API_VERSION
	.align		4
        /*0000*/ 	.byte	0x04, 0x37
        /*0002*/ 	.short	(.L_4257 - .L_4256)
.L_4256:
        /*0004*/ 	.word	0x00000082


	//----- nvinfo : EIATTR_SW2861232_WAR
	.align		4
.L_4257:
        /*0008*/ 	.byte	0x01, 0x35
	.zero		2


	//----- nvinfo : EIATTR_PARAM_CBANK
	.align		4
        /*000c*/ 	.byte	0x04, 0x0a
        /*000e*/ 	.short	(.L_4259 - .L_4258)
	.align		4
.L_4258:
        /*0010*/ 	.word	index@(.nv.constant0._ZN2at6native18elementwise_kernelILi128ELi4EZNS0_22gpu_kernel_impl_nocastIZZZNS0_16frac_kernel_cudaERNS_18TensorIteratorBaseEENKUlvE_clEvENKUlvE2_clEvEUlN3c108BFloat16EE_EEvS4_RKT_EUliE_EEviT1_)
        /*0014*/ 	.short	0x0160
        /*0016*/ 	.short	0x0220


	//----- nvinfo : EIATTR_CBANK_PARAM_SIZE
	.align		4
.L_4259:
        /*0018*/ 	.byte	0x03, 0x19
        /*001a*/ 	.short	0x0220


	//----- nvinfo : EIATTR_KPARAM_INFO
	.align		4
        /*001c*/ 	.byte	0x04, 0x17
        /*001e*/ 	.short	(.L_4261 - .L_4260)
.L_4260:
        /*0020*/ 	.word	0x00000000
        /*0024*/ 	.short	0x0001
        /*0026*/ 	.short	0x0008
        /*0028*/ 	.byte	0x00, 0xf0, 0x61, 0x08


	//----- nvinfo : EIATTR_KPARAM_INFO
	.align		4
.L_4261:
        /*002c*/ 	.byte	0x04, 0x17
        /*002e*/ 	.short	(.L_4263 - .L_4262)
.L_4262:
        /*0030*/ 	.word	0x00000000
        /*0034*/ 	.short	0x0000
        /*0036*/ 	.short	0x0000
        /*0038*/ 	.byte	0x00, 0xf0, 0x11, 0x00


	//----- nvinfo : EIATTR_MAXREG_COUNT
	.align		4
.L_4263:
        /*003c*/ 	.byte	0x03, 0x1b
        /*003e*/ 	.short	0x0080


	//----- nvinfo : EIATTR_MERCURY_ISA_VERSION
	.align		4
        /*0040*/ 	.byte	0x03, 0x5f
        /*0042*/ 	.short	0x0000


	//----- nvinfo : EIATTR_EXIT_INSTR_OFFSETS
	.align		4
        /*0044*/ 	.byte	0x04, 0x1c
        /*0046*/ 	.short	(.L_4265 - .L_4264)


	//   ....[0]....
.L_4264:
        /*0048*/ 	.word	0x00002da0


	//   ....[1]....
        /*004c*/ 	.word	0x00003c80


	//----- nvinfo : EIATTR_MAX_THREADS
	.align		4
.L_4265:
        /*0050*/ 	.byte	0x04, 0x05
        /*0052*/ 	.short	(.L_4267 - .L_4266)
.L_4266:
        /*0054*/ 	.word	0x00000080
        /*0058*/ 	.word	0x00000001
        /*005c*/ 	.word	0x00000001


	//----- nvinfo : EIATTR_CRS_STACK_SIZE
	.align		4
.L_4267:
        /*0060*/ 	.byte	0x04, 0x1e
        /*0062*/ 	.short	(.L_4269 - .L_4268)
.L_4268:
        /*0064*/ 	.word	0x00000000
.L_4269:


//--------------------- .nv.info._ZN2at6native27unrolled_elementwise_kernelIZZZNS0_16frac_kernel_cudaERNS_18TensorIteratorBaseEENKUlvE_clEvENKUlvE2_clEvEUlN3c108BFloat16EE_St5arrayIPcLm2EELi4E23TrivialOffsetCalculatorILi1EjESD_NS0_6memory15LoadWithoutCastENSE_16StoreWithoutCastEEEviT_T0_T2_T3_T4_T5_ --------------------------
	.section	.nv.info._ZN2at6native27unrolled_elementwise_kernelIZZZNS0_16frac_kernel_cudaERNS_18TensorIteratorBaseEENKUlvE_clEvENKUlvE2_clEvEUlN3c108BFloat16EE_St5arrayIPcLm2EELi4E23TrivialOffsetCalculatorILi1EjESD_NS0_6memory15LoadWithoutCastENSE_16StoreWithoutCastEEEviT_T0_T2_T3_T4_T5_,"",@"SHT_CUDA_INFO"
	.sectionflags	@""
	.align	4


	//----- nvinfo : EIATTR_CUDA_API_VERSION
	.align		4
        /*0000*/ 	.byte	0x04, 0x37
        /*0002*/ 	.short	(.L_4271 - .L_4270)
.L_4270:
        /*0004*/ 	.word	0x00000082


	//----- nvinfo : EIATTR_SW2861232_WAR
	.align		4
.L_4271:
        /*0008*/ 	.byte	0x01, 0x35
	.zero		2


	//----- nvinfo : EIATTR_PARAM_CBANK
	.align		4
        /*000c*/ 	.byte	0x04, 0x0a
        /*000e*/ 	.short	(.L_4273 - .L_4272)
	.align		4
.L_4272:
        /*0010*/ 	.word	index@(.nv.constant0._ZN2at6native27unrolled_elementwise_kernelIZZZNS0_16frac_kernel_cudaERNS_18TensorIteratorBaseEENKUlvE_clEvENKUlvE2_clEvEUlN3c108BFloat16EE_St5arrayIPcLm2EELi4E23TrivialOffsetCalculatorILi1EjESD_NS0_6memory15LoadWithoutCastENSE_16StoreWithoutCastEEEviT_T0_T2_T3_T4_T5_)
        /*0014*/ 	.short	0x0160
        /*0016*/ 	.short	0x001c


	//----- nvinfo : EIATTR_CBANK_PARAM_SIZE
	.align		4
.L_4273:
        /*0018*/ 	.byte	0x03, 0x19
        /*001a*/ 	.short	0x001c


	//----- nvinfo : EIATTR_KPARAM_INFO
	.align		4
        /*001c*/ 	.byte	0x04, 0x17
        /*001e*/ 	.short	(.L_4275 - .L_4274)
.L_4274:
        /*0020*/ 	.word	0x00000000
        /*0024*/ 	.short	0x0006
        /*0026*/ 	.short	0x001b
        /*0028*/ 	.byte	0x00, 0xf0, 0x05, 0x00


	//----- nvinfo : EIATTR_KPARAM_INFO
	.align		4
.L_4275:
        /*002c*/ 	.byte	0x04, 0x17
        /*002e*/ 	.short	(.L_4277 - .L_4276)
.L_4276:
        /*0030*/ 	.word	0x00000000
        /*0034*/ 	.short	0x0005
        /*0036*/ 	.short	0x001a
        /*0038*/ 	.byte	0x00, 0xf0, 0x05, 0x00


	//----- nvinfo : EIATTR_KPARAM_INFO
	.align		4
.L_4277:
        /*003c*/ 	.byte	0x04, 0x17
        /*003e*/ 	.short	(.L_4279 - .L_4278)
.L_4278:
        /*0040*/ 	.word	0x00000000
        /*0044*/ 	.short	0x0004
        /*0046*/ 	.short	0x0019
        /*0048*/ 	.byte	0x00, 0xf0, 0x05, 0x00


	//----- nvinfo : EIATTR_KPARAM_INFO
	.align		4
.L_4279:
        /*004c*/ 	.byte	0x04, 0x17
        /*004e*/ 	.short	(.L_4281 - .L_4280)
.L_4280:
        /*0050*/ 	.word	0x00000000
        /*0054*/ 	.short	0x0003
        /*0056*/ 	.short	0x0018
        /*0058*/ 	.byte	0x00, 0xf0, 0x05, 0x00


	//----- nvinfo : EIATTR_KPARAM_INFO
	.align		4
.L_4281:
        /*005c*/ 	.byte	0x04, 0x17
        /*005e*/ 	.short	(.L_4283 - .L_4282)
.L_4282:
        /*0060*/ 	.word	0x00000000
        /*0064*/ 	.short	0x0002
        /*0066*/ 	.short	0x0008
        /*0068*/ 	.byte	0x00, 0xf0, 0x41, 0x00


	//----- nvinfo : EIATTR_KPARAM_INFO
	.align		4
.L_4283:
        /*006c*/ 	.byte	0x04, 0x17
        /*006e*/ 	.short	(.L_4285 - .L_4284)
.L_4284:
        /*0070*/ 	.word	0x00000000
        /*0074*/ 	.short	0x0001
        /*0076*/ 	.short	0x0004
        /*0078*/ 	.byte	0x00, 0xf0, 0x05, 0x00


	//----- nvinfo : EIATTR_KPARAM_INFO
	.align		4
.L_4285:
        /*007c*/ 	.byte	0x04, 0x17
        /*007e*/ 	.short	(.L_4287 - .L_4286)
.L_4286:
        /*0080*/ 	.word	0x00000000
        /*0084*/ 	.short	0x0000
        /*0086*/ 	.short	0x0000
        /*0088*/ 	.byte	0x00, 0xf0, 0x11, 0x00


	//----- nvinfo : EIATTR_MAXREG_COUNT
	.align		4
.L_4287:
        /*008c*/ 	.byte	0x03, 0x1b
        /*008e*/ 	.short	0x00ff


	//----- nvinfo : EIATTR_MERCURY_ISA_VERSION
	.align		4
        /*0090*/ 	.byte	0x03, 0x5f
        /*0092*/ 	.short	0x0000


	//----- nvinfo : EIATTR_EXIT_INSTR_OFFSETS
	.align		4
        /*0094*/ 	.byte	0x04, 0x1c
        /*0096*/ 	.short	(.L_4289 - .L_4288)


	//   ....[0]....
.L_4288:
        /*0098*/ 	.word	0x000004d0


	//   ....[1]....
        /*009c*/ 	.word	0x00000520


	//----- nvinfo : EIATTR_MAX_THREADS
	.align		4
.L_4289:
        /*00a0*/ 	.byte	0x04, 0x05
        /*00a2*/ 	.short	(.L_4291 - .L_4290)
.L_4290:
        /*00a4*/ 	.word	0x00000080
        /*00a8*/ 	.word	0x00000001
        /*00ac*/ 	.word	0x00000001


	//----- nvinfo : EIATTR_CRS_STACK_SIZE
	.align		4
.L_4291:
        /*00b0*/ 	.byte	0x04, 0x1e
        /*00b2*/ 	.short	(.L_4293 - .L_4292)
.L_4292:
        /*00b4*/ 	.word	0x00000000
.L_4293:


//--------------------- .nv.info._ZN2at6native29vectorized_elementwise_kernelILi2EZZZNS0_16frac_kernel_cudaERNS_18TensorIteratorBaseEENKUlvE_clEvENKUlvE2_clEvEUlN3c108BFloat16EE_St5arrayIPcLm2EEEEviT0_T1_ --------------------------
	.section	.nv.info._ZN2at6native29vectorized_elementwise_kernelILi2EZZZNS0_16frac_kernel_cudaERNS_18TensorIteratorBaseEENKUlvE_clEvENKUlvE2_clEvEUlN3c108BFloat16EE_St5arrayIPcLm2EEEEviT0_T1_,"",@"SHT_CUDA_INFO"
	.sectionflags	@""
	.align	4


	//----- nvinfo : EIATTR_CUDA_API_VERSION
	.align		4
        /*0000*/ 	.byte	0x04, 0x37
        /*0002*/ 	.short	(.L_4295 - .L_4294)
.L_4294:
        /*0004*/ 	.word	0x00000082


	//----- nvinfo : EIATTR_SW2861232_WAR
	.align		4
.L_4295:
        /*0008*/ 	.byte	0x01, 0x35
	.zero		2


	//----- nvinfo : EIATTR_PARAM_CBANK
	.align		4
        /*000c*/ 	.byte	0x04, 0x0a
        /*000e*/ 	.short	(.L_4297 - .L_4296)
	.align		4
.L_4296:
        /*0010*/ 	.word	index@(.nv.constant0._ZN2at6native29vectorized_elementwise_kernelILi2EZZZNS0_16frac_kernel_cudaERNS_18TensorIteratorBaseEENKUlvE_clEvENKUlvE2_clEvEUlN3c108BFloat16EE_St5arrayIPcLm2EEEEviT0_T1_)
        /*0014*/ 	.short	0x0160
        /*0016*/ 	.short	0x0018


	//----- nvinfo : EIATTR_CBANK_PARAM_SIZE
	.align		4
.L_4297:
        /*0018*/ 	.byte	0x03, 0x19
        /*001a*/ 	.short	0x0018


	//----- nvinfo : EIATTR_KPARAM_INFO
	.align		4
        /*001c*/ 	.byte	0x04, 0x17
        /*001e*/ 	.short	(.L_4299 - .L_4298)
.L_4298:
        /*0020*/ 	.word	0x00000000
        /*0024*/ 	.short	0x0002
        /*0026*/ 	.short	0x0008
        /*0028*/ 	.byte	0x00, 0xf0, 0x41, 0x00


	//----- nvinfo : EIATTR_KPARAM_INFO
	.align		4
.L_4299:
        /*002c*/ 	.byte	0x04, 0x17
        /*002e*/ 	.short	(.L_4301 - .L_4300)
.L_4300:
        /*0030*/ 	.word	0x00000000
        /*0034*/ 	.short	0x0001
        /*0036*/ 	.short	0x0004
        /*0038*/ 	.byte	0x00, 0xf0, 0x05, 0x00


	//----- nvinfo : EIATTR_KPARAM_INFO
	.align		4
.L_4301:
        /*003c*/ 	.byte	0x04, 0x17
        /*003e*/ 	.short	(.L_4303 - .L_4302)
.L_4302:
        /*0040*/ 	.word	0x00000000
        /*0044*/ 	.short	0x0000
        /*0046*/ 	.short	0x0000
        /*0048*/ 	.byte	0x00, 0xf0, 0x11, 0x00


	//----- nvinfo : EIATTR_MAXREG_COUNT
	.align		4
.L_4303:
        /*004c*/ 	.byte	0x03, 0x1b
        /*004e*/ 	.short	0x00ff


	//----- nvinfo : EIATTR_MERCURY_ISA_VERSION
	.align		4
        /*0050*/ 	.byte	0x03, 0x5f
        /*0052*/ 	.short	0x0000


	//----- nvinfo : EIATTR_EXIT_INSTR_OFFSETS
	.align		4
        /*0054*/ 	.byte	0x04, 0x1c
        /*0056*/ 	.short	(.L_4305 - .L_4304)


	//   ....[0]....
.L_4304:
        /*0058*/ 	.word	0x00000310


	//   ....[1]....
        /*005c*/ 	.word	0x00000d10


	//   ....[2]....
        /*0060*/ 	.word	0x00000d70


	//----- nvinfo : EIATTR_MAX_THREADS
	.align		4
.L_4305:
        /*0064*/ 	.byte	0x04, 0x05
        /*0066*/ 	.short	(.L_4307 - .L_4306)
.L_4306:
        /*0068*/ 	.word	0x00000080
        /*006c*/ 	.word	0x00000001
        /*0070*/ 	.word	0x00000001


	//----- nvinfo : EIATTR_CRS_STACK_SIZE
	.align		4
.L_4307:
        /*0074*/ 	.byte	0x04, 0x1e
        /*0076*/ 	.short	(.L_4309 - .L_4308)
.L_4308:
        /*0078*/ 	.word	0x00000000
.L_4309:


//--------------------- .nv.info._ZN2at6native29vectorized_elementwise_kernelILi4EZZZNS0_16frac_kernel_cudaERNS_18TensorIteratorBaseEENKUlvE_clEvENKUlvE2_clEvEUlN3c108BFloat16EE_St5arrayIPcLm2EEEEviT0_T1_ --------------------------
	.section	.nv.info._ZN2at6native29vectorized_elementwise_kernelILi4EZZZNS0_16frac_kernel_cudaERNS_18TensorIteratorBaseEENKUlvE_clEvENKUlvE2_clEvEUlN3c108BFloat16EE_St5arrayIPcLm2EEEEviT0_T1_,"",@"SHT_CUDA_INFO"
	.sectionflags	@""
	.align	4


	//----- nvinfo : EIATTR_CUDA_API_VERSION
	.align		4
        /*0000*/ 	.byte	0x04, 0x37
        /*0002*/ 	.short	(.L_4311 - .L_4310)
.L_4310:
        /*0004*/ 	.word	0x00000082


	//----- nvinfo : EIATTR_SW2861232_WAR
	.align		4
.L_4311:
        /*0008*/ 	.byte	0x01, 0x35
	.zero		2


	//----- nvinfo : EIATTR_PARAM_CBANK
	.align		4
        /*000c*/ 	.byte	0x04, 0x0a
        /*000e*/ 	.short	(.L_4313 - .L_4312)
	.align		4
.L_4312:
        /*0010*/ 	.word	index@(.nv.constant0._ZN2at6native29vectorized_elementwise_kernelILi4EZZZNS0_16frac_kernel_cudaERNS_18TensorIteratorBaseEENKUlvE_clEvENKUlvE2_clEvEUlN3c108BFloat16EE_St5arrayIPcLm2EEEEviT0_T1_)
        /*0014*/ 	.short	0x0160
        /*0016*/ 	.short	0x0018


	//----- nvinfo : EIATTR_CBANK_PARAM_SIZE
	.align		4
.L_4313:
        /*0018*/ 	.byte	0x03, 0x19
        /*001a*/ 	.short	0x0018


	//----- nvinfo : EIATTR_KPARAM_INFO
	.align		4
        /*001c*/ 	.byte	0x04, 0x17
        /*001e*/ 	.short	(.L_4315 - .L_4314)
.L_4314:
        /*0020*/ 	.word	0x00000000
        /*0024*/ 	.short	0x0002
        /*0026*/ 	.short	0x0008
        /*0028*/ 	.byte	0x00, 0xf0, 0x41, 0x00


	//----- nvinfo : EIATTR_KPARAM_INFO
	.align		4
.L_4315:
        /*002c*/ 	.byte	0x04, 0x17
        /*002e*/ 	.short	(.L_4317 - .L_4316)
.L_4316:
        /*0030*/ 	.word	0x00000000
        /*0034*/ 	.short	0x0001
        /*0036*/ 	.short	0x0004
        /*0038*/ 	.byte	0x00, 0xf0, 0x05, 0x00


	//----- nvinfo : EIATTR_KPARAM_INFO
	.align		4
.L_4317:
        /*003c*/ 	.byte	0x04, 0x17
        /*003e*/ 	.short	(.L_4319 - .L_4318)
.L_4318:
        /*0040*/ 	.word	0x00000000
        /*0044*/ 	.short	0x0000
        /*0046*/ 	.short	0x0000
        /*0048*/ 	.byte	0x00, 0xf0, 0x11, 0x00


	//----- nvinfo : EIATTR_MAXREG_COUNT
	.align		4
.L_4319:
        /*004c*/ 	.byte	0x03, 0x1b
        /*004e*/ 	.short	0x00ff


	//----- nvinfo : EIATTR_MERCURY_ISA_VERSION
	.align		4
        /*0050*/ 	.byte	0x03, 0x5f
        /*0052*/ 	.short	0x0000


	//----- nvinfo : EIATTR_EXIT_INSTR_OFFSETS
	.align		4
        /*0054*/ 	.byte	0x04, 0x1c
        /*0056*/ 	.short	(.L_4321 - .L_4320)


	//   ....[0]....
.L_4320:
        /*0058*/ 	.word	0x000002d0


	//   ....[1]....
        /*005c*/ 	.word	0x00000cd0


	//   ....[2]....
        /*0060*/ 	.word	0x00000d30


	//----- nvinfo : EIATTR_MAX_THREADS
	.align		4
.L_4321:
        /*0064*/ 	.byte	0x04, 0x05
        /*0066*/ 	.short	(.L_4323 - .L_4322)
.L_4322:
        /*0068*/ 	.word	0x00000080
        /*006c*/ 	.word	0x00000001
        /*0070*/ 	.word	0x00000001


	//----- nvinfo : EIATTR_CRS_STACK_SIZE
	.align		4
.L_4323:
        /*0074*/ 	.byte	0x04, 0x1e
        /*0076*/ 	.short	(.L_4325 - .L_4324)
.L_4324:
        /*0078*/ 	.word	0x00000000
.L_4325:


//--------------------- .nv.info._ZN2at6native29vectorized_elementwise_kernelILi8EZZZNS0_16frac_kernel_cudaERNS_18TensorIteratorBaseEENKUlvE_clEvENKUlvE2_clEvEUlN3c108BFloat16EE_St5arrayIPcLm2EEEEviT0_T1_ --------------------------
	.section	.nv.info._ZN2at6native29vectorized_elementwise_kernelILi8EZZZNS0_16frac_kernel_cudaERNS_18TensorIteratorBaseEENKUlvE_clEvENKUlvE2_clEvEUlN3c108BFloat16EE_St5arrayIPcLm2EEEEviT0_T1_,"",@"SHT_CUDA_INFO"
	.sectionflags	@""
	.align	4


	//----- nvinfo : EIATTR_CUDA_API_VERSION
	.align		4
        /*0000*/ 	.byte	0x04, 0x37
        /*0002*/ 	.short	(.L_4327 - .L_4326)
.L_4326:
        /*0004*/ 	.word	0x00000082


	//----- nvinfo : EIATTR_SW2861232_WAR
	.align		4
.L_4327:
        /*0008*/ 	.byte	0x01, 0x35
	.zero		2


	//----- nvinfo : EIATTR_PARAM_CBANK
	.align		4
        /*000c*/ 	.byte	0x04, 0x0a
        /*000e*/ 	.short	(.L_4329 - .L_4328)
	.align		4
.L_4328:
        /*0010*/ 	.word	index@(.nv.constant0._ZN2at6native29vectorized_elementwise_kernelILi8EZZZNS0_16frac_kernel_cudaERNS_18TensorIteratorBaseEENKUlvE_clEvENKUlvE2_clEvEUlN3c108BFloat16EE_St5arrayIPcLm2EEEEviT0_T1_)
        /*0014*/ 	.short	0x0160
        /*0016*/ 	.short	0x0018


	//----- nvinfo : EIATTR_CBANK_PARAM_SIZE
	.align		4
.L_4329:
        /*0018*/ 	.byte	0x03, 0x19
        /*001a*/ 	.short	0x0018


	//----- nvinfo : EIATTR_KPARAM_INFO
	.align		4
        /*001c*/ 	.byte	0x04, 0x17
        /*001e*/ 	.short	(.L_4331 - .L_4330)
.L_4330:
        /*0020*/ 	.word	0x00000000
        /*0024*/ 	.short	0x0002
        /*0026*/ 	.short	0x0008
        /*0028*/ 	.byte	0x00, 0xf0, 0x41, 0x00


	//----- nvinfo : EIATTR_KPARAM_INFO
	.align		4
.L_4331:
        /*002c*/ 	.byte	0x04, 0x17
        /*002e*/ 	.short	(.L_4333 - .L_4332)
.L_4332:
        /*0030*/ 	.word	0x00000000
        /*0034*/ 	.short	0x0001
        /*0036*/ 	.short	0x0004
        /*0038*/ 	.byte	0x00, 0xf0, 0x05, 0x00


	//----- nvinfo : EIATTR_KPARAM_INFO
	.align		4
.L_4333:
        /*003c*/ 	.byte	0x04, 0x17
        /*003e*/ 	.short	(.L_4335 - .L_4334)
.L_4334:
        /*0040*/ 	.word	0x00000000
        /*0044*/ 	.short	0x0000
        /*0046*/ 	.short	0x0000
        /*0048*/ 	.byte	0x00, 0xf0, 0x11, 0x00


	//----- nvinfo : EIATTR_MAXREG_COUNT
	.align		4
.L_4335:
        /*004c*/ 	.byte	0x03, 0x1b
        /*004e*/ 	.short	0x00ff


	//----- nvinfo : EIATTR_MERCURY_ISA_VERSION
	.align		4
        /*0050*/ 	.byte	0x03, 0x5f
        /*0052*/ 	.short	0x0000


	//----- nvinfo : EIATTR_EXIT_INSTR_OFFSETS
	.align		4
        /*0054*/ 	.byte	0x04, 0x1c
        /*0056*/ 	.short	(.L_4337 - .L_4336)


	//   ....[0]....
.L_4336:
        /*0058*/ 	.word	0x00000010


	//----- nvinfo : EIATTR_MAX_THREADS
	.align		4
.L_4337:
        /*005c*/ 	.byte	0x04, 0x05
        /*005e*/ 	.short	(.L_4339 - .L_4338)
.L_4338:
        /*0060*/ 	.word	0x00000080
        /*0064*/ 	.word	0x00000001
        /*0068*/ 	.word	0x00000001
.L_4339:


//--------------------- .nv.info._ZN2at6native18elementwise_kernelILi128ELi4EZNS0_15gpu_kernel_implIZZZNS0_16frac_kernel_cudaERNS_18TensorIteratorBaseEENKUlvE_clEvENKUlvE1_clEvEUlN3c104HalfEE_EEvS4_RKT_EUliE_EEviT1_ --------------------------
	.section	.nv.info._ZN2at6native18elementwise_kernelILi128ELi4EZNS0_15gpu_kernel_implIZZZNS0_16frac_kernel_cudaERNS_18TensorIteratorBaseEENKUlvE_clEvENKUlvE1_clEvEUlN3c104HalfEE_EEvS4_RKT_EUliE_EEviT1_,"",@"SHT_CUDA_INFO"
	.sectionflags	@""
	.align	4


	//----- nvinfo : EIATTR_CUDA_API_VERSION
	.align		4
        /*0000*/ 	.byte	0x04, 0x37
        /*0002*/ 	.short	(.L_4341 - .L_4340)
.L_4340:
        /*0004*/ 	.word	0x00000082


	//----- nvinfo : EIATTR_SW2861232_WAR
	.align		4
.L_4341:
        /*0008*/ 	.byte	0x01, 0x35
	.zero		2


	//----- nvinfo : EIATTR_PARAM_CBANK
	.align		4
        /*000c*/ 	.byte	0x04, 0x0a
        /*000e*/ 	.short	(.L_4343 - .L_4342)
	.align		4
.L_4342:
        /*0010*/ 	.word	index@(.nv.constant0._ZN2at6native18elementwise_kernelILi128ELi4EZNS0_15gpu_kernel_implIZZZNS0_16frac_kernel_cudaERNS_18TensorIteratorBaseEENKUlvE_clEvENKUlvE1_clEvEUlN3c104HalfEE_EEvS4_RKT_EUliE_EEviT1_)
        /*0014*/ 	.short	0x0160
        /*0016*/ 	.short	0x0220


	//----- nvinfo : EIATTR_CBANK_PARAM_SIZE
	.align		4
.L_4343:
        /*0018*/ 	.byte	0x03, 0x19
        /*001a*/ 	.short	0x0220


	//----- nvinfo : EIATTR_KPARAM_INFO
	.align		4
        /*001c*/ 	.byte	0x04, 0x17
        /*001e*/ 	.short	(.L_4345 - .L_4344)
.L_4344:
        /*0020*/ 	.word	0x00000000
        /*0024*/ 	.short	0x0001
        /*0026*/ 	.short	0x0008
        /*0028*/ 	.byte	0x00, 0xf0, 0x61, 0x08


	//----- nvinfo : EIATTR_KPARAM_INFO
	.align		4
.L_4345:
        /*002c*/ 	.byte	0x04, 0x17
        /*002e*/ 	.short	(.L_4347 - .L_4346)
.L_4346:
        /*0030*/ 	.word	0x00000000
        /*0034*/ 	.short	0x0000
        /*0036*/ 	.short	0x0000
        /*0038*/ 	.byte	0x00, 0xf0, 0x11, 0x00


	//----- nvinfo : EIATTR_MAXREG_COUNT
	.align		4
.L_4347:
        /*003c*/ 	.byte	0x03, 0x1b
        /*003e*/ 	.short	0x0080


	//----- nvinfo : EIATTR_EXTERNS
	.align		4
        /*0040*/ 	.byte	0x04, 0x0f
        /*0042*/ 	.short	(.L_4349 - .L_4348)


	//   ....[0]....
	.align		4
.L_4348:
        /*0044*/ 	.word	index@(__assertfail)


	//----- nvinfo : EIATTR_MERCURY_ISA_VERSION
	.align		4
.L_4349:
        /*0048*/ 	.byte	0x03, 0x5f
        /*004a*/ 	.short	0x0000


	//----- nvinfo : EIATTR_SYSCALL_OFFSETS
	.align		4
        /*004c*/ 	.byte	0x04, 0x46
        /*004e*/ 	.short	(.L_4351 - .L_4350)


	//   ....[0]....
.L_4350:
        /*0050*/ 	.word	0x00001db0


	//   ....[1]....
        /*0054*/ 	.word	0x00002d80


	//   ....[2]....
        /*0058*/ 	.word	0x00004ba0


	//   ....[3]....
        /*005c*/ 	.word	0x00005b70


	//   ....[4]....
        /*0060*/ 	.word	0x00007960


	//   ....[5]....
        /*0064*/ 	.word	0x00008930


	//   ....[6]....
        /*0068*/ 	.word	0x0000a730


	//   ....[7]....
        /*006c*/ 	.word	0x0000b700


	//----- nvinfo : EIATTR_EXIT_INSTR_OFFSETS
	.align		4
.L_4351:
        /*0070*/ 	.byte	0x04, 0x1c
        /*0072*/ 	.short	(.L_4353 - .L_4352)


	//   ....[0]....
.L_4352:
        /*0074*/ 	.word	0x000089f0


	//   ....[1]....
        /*0078*/ 	.word	0x0000a900


	//   ....[2]....
        /*007c*/ 	.word	0x0000a940


	//   ....[3]....
        /*0080*/ 	.word	0x0000a9e0


	//   ....[4]....
        /*0084*/ 	.word	0x0000aa20


	//   ....[5]....
        /*0088*/ 	.word	0x0000aa60


	//   ....[6]....
        /*008c*/ 	.word	0x0000aaf0


	//   ....[7]....
        /*0090*/ 	.word	0x0000ab10


	//   ....[8]....
        /*0094*/ 	.word	0x0000abb0


	//   ....[9]....
        /*0098*/ 	.word	0x0000ac00


	//   ....[10]....
        /*009c*/ 	.word	0x0000ac50


	//   ....[11]....
        /*00a0*/ 	.word	0x0000ad20


	//   ....[12]....
        /*00a4*/ 	.word	0x0000ad80


	//   ....[13]....
        /*00a8*/ 	.word	0x0000af10


	//   ....[14]....
        /*00ac*/ 	.word	0x0000b070


	//   ....[15]....
        /*00b0*/ 	.word	0x0000b0b0


	//   ....[16]....
        /*00b4*/ 	.word	0x0000b170


	//   ....[17]....
        /*00b8*/ 	.word	0x0000b2f0


	//   ....[18]....
        /*00bc*/ 	.word	0x0000b470


	//   ....[19]....
        /*00c0*/ 	.word	0x0000b5d0


	//   ....[20]....
        /*00c4*/ 	.word	0x0000b710


	//   ....[21]....
        /*00c8*/ 	.word	0x0000b750


	//   ....[22]....
        /*00cc*/ 	.word	0x0000b790


	//----- nvinfo : EIATTR_MAX_THREADS
	.align		4
.L_4353:
        /*00d0*/ 	.byte	0x04, 0x05
        /*00d2*/ 	.short	(.L_4355 - .L_4354)
.L_4354:
        /*00d4*/ 	.word	0x00000080
        /*00d8*/ 	.word	0x00000001
        /*00dc*/ 	.word	0x00000001


	//----- nvinfo : EIATTR_CRS_STACK_SIZE
	.align		4
.L_4355:
        /*00e0*/ 	.byte	0x04, 0x1e
        /*00e2*/ 	.short	(.L_4357 - .L_4356)
.L_4356:
        /*00e4*/ 	.word	0x00000000
.L_4357:


//--------------------- .nv.info._ZN2at6native27unrolled_elementwise_kernelIZZZNS0_16frac_kernel_cudaERNS_18TensorIteratorBaseEENKUlvE_clEvENKUlvE1_clEvEUlN3c104HalfEE_St5arrayIPcLm2EELi4E23TrivialOffsetCalculatorILi1EjESD_NS0_6memory12LoadWithCastILi1EEENSE_13StoreWithCastILi1EEEEEviT_T0_T2_T3_T4_T5_ --------------------------
	.section	.nv.info._ZN2at6native27unrolled_elementwise_kernelIZZZNS0_16frac_kernel_cudaERNS_18TensorIteratorBaseEENKUlvE_clEvENKUlvE1_clEvEUlN3c104HalfEE_St5arrayIPcLm2EELi4E23TrivialOffsetCalculatorILi1EjESD_NS0_6memory12LoadWithCastILi1EEENSE_13StoreWithCastILi1EEEEEviT_T0_T2_T3_T4_T5_,"",@"SHT_CUDA_INFO"
	.sectionflags	@""
	.align	4


	//----- nvinfo : EIATTR_CUDA_API_VERSION
	.align		4
        /*0000*/ 	.byte	0x04, 0x37
        /*0002*/ 	.short	(.L_4359 - .L_4358)
.L_4358:
        /*0004*/ 	.word	0x00000082


	//----- nvinfo : EIATTR_SW2861232_WAR
	.align		4
.L_4359:
        /*0008*/ 	.byte	0x01, 0x35
	.zero		2


	//----- nvinfo : EIATTR_PARAM_CBANK
	.align		4
        /*000c*/ 	.byte	0x04, 0x0a
        /*000e*/ 	.short	(.L_4361 - .L_4360)
	.align		4
.L_4360:
        /*0010*/ 	.word	index@(.nv.constant0._ZN2at6native27unrolled_elementwise_kernelIZZZNS0_16frac_kernel_cudaERNS_18TensorIteratorBaseEENKUlvE_clEvENKUlvE1_clEvEUlN3c104HalfEE_St5arrayIPcLm2EELi4E23TrivialOffsetCalculatorILi1EjESD_NS0_6memory12LoadWithCastILi1EEENSE_13StoreWithCastILi1EEEEEviT_T0_T2_T3_T4_T5_)
        /*0014*/ 	.short	0x0160
        /*0016*/ 	.short	0x002c


	//----- nvinfo : EIATTR_CBANK_PARAM_SIZE
	.align		4
.L_4361:
        /*0018*/ 	.byte	0x03, 0x19
        /*001a*/ 	.short	0x002c


	//----- nvinfo : EIATTR_KPARAM_INFO
	.align		4
        /*001c*/ 	.byte	0x04, 0x17
        /*001e*/ 	.short	(.L_4363 - .L_4362)
.L_4362:
        /*0020*/ 	.word	0x00000000
        /*0024*/ 	.short	0x0006
        /*0026*/ 	.short	0x0024
        /*0028*/ 	.byte	0x00, 0xf0, 0x21, 0x00


	//----- nvinfo : EIATTR_KPARAM_INFO
	.align		4
.L_4363:
        /*002c*/ 	.byte	0x04, 0x17
        /*002e*/ 	.short	(.L_4365 - .L_4364)
.L_4364:
        /*0030*/ 	.word	0x00000000
        /*0034*/ 	.short	0x0005
        /*0036*/ 	.short	0x001c
        /*0038*/ 	.byte	0x00, 0xf0, 0x21, 0x00


	//----- nvinfo : EIATTR_KPARAM_INFO
	.align		4
.L_4365:
        /*003c*/ 	.byte	0x04, 0x17
        /*003e*/ 	.short	(.L_4367 - .L_4366)
.L_4366:
        /*0040*/ 	.word	0x00000000
        /*0044*/ 	.short	0x0004
        /*0046*/ 	.short	0x0019
        /*0048*/ 	.byte	0x00, 0xf0, 0x05, 0x00


	//----- nvinfo : EIATTR_KPARAM_INFO
	.align		4
.L_4367:
        /*004c*/ 	.byte	0x04, 0x17
        /*004e*/ 	.short	(.L_4369 - .L_4368)
.L_4368:
        /*0050*/ 	.word	0x00000000
        /*0054*/ 	.short	0x0003
        /*0056*/ 	.short	0x0018
        /*0058*/ 	.byte	0x00, 0xf0, 0x05, 0x00


	//----- nvinfo : EIATTR_KPARAM_INFO
	.align		4
.L_4369:
        /*005c*/ 	.byte	0x04, 0x17
        /*005e*/ 	.short	(.L_4371 - .L_4370)
.L_4370:
        /*0060*/ 	.word	0x00000000
        /*0064*/ 	.short	0x0002
        /*0066*/ 	.short	0x0008
        /*0068*/ 	.byte	0x00, 0xf0, 0x41, 0x00


	//----- nvinfo : EIATTR_KPARAM_INFO
	.align		4
.L_4371:
        /*006c*/ 	.byte	0x04, 0x17
        /*006e*/ 	.short	(.L_4373 - .L_4372)
.L_4372:
        /*0070*/ 	.word	0x00000000
        /*0074*/ 	.short	0x0001
        /*0076*/ 	.short	0x0004
        /*0078*/ 	.byte	0x00, 0xf0, 0x05, 0x00


	//----- nvinfo : EIATTR_KPARAM_INFO
	.align		4
.L_4373:
        /*007c*/ 	.byte	0x04, 0x17
        /*007e*/ 	.short	(.L_4375 - .L_4374)
.L_4374:
        /*0080*/ 	.word	0x00000000
        /*0084*/ 	.short	0x0000
        /*0086*/ 	.short	0x0000
        /*0088*/ 	.byte	0x00, 0xf0, 0x11, 0x00


	//----- nvinfo : EIATTR_MAXREG_COUNT
	.align		4
.L_4375:
        /*008c*/ 	.byte	0x03, 0x1b
        /*008e*/ 	.short	0x00ff


	//----- nvinfo : EIATTR_EXTERNS
	.align		4
        /*0090*/ 	.byte	0x04, 0x0f
        /*0092*/ 	.short	(.L_4377 - .L_4376)


	//   ....[0]....
	.align		4
.L_4376:
        /*0094*/ 	.word	index@(__assertfail)


	//----- nvinfo : EIATTR_MERCURY_ISA_VERSION
	.align		4
.L_4377:
        /*0098*/ 	.byte	0x03, 0x5f
        /*009a*/ 	.short	0x0000


	//----- nvinfo : EIATTR_SYSCALL_OFFSETS
	.align		4
        /*009c*/ 	.byte	0x04, 0x46
        /*009e*/ 	.short	(.L_4379 - .L_4378)


	//   ....[0]....
.L_4378:
        /*00a0*/ 	.word	0x00001070


	//   ....[1]....
        /*00a4*/ 	.word	0x00002140


	//   ....[2]....
        /*00a8*/ 	.word	0x00003220


	//   ....[3]....
        /*00ac*/ 	.word	0x000042d0


	//   ....[4]....
        /*00b0*/ 	.word	0x000055b0


	//   ....[5]....
        /*00b4*/ 	.word	0x000065e0


	//   ....[6]....
        /*00b8*/ 	.word	0x000075d0


	//   ....[7]....
        /*00bc*/ 	.word	0x000085c0


	//----- nvinfo : EIATTR_EXIT_INSTR_OFFSETS
	.align		4
.L_4379:
        /*00c0*/ 	.byte	0x04, 0x1c
        /*00c2*/ 	.short	(.L_4381 - .L_4380)


	//   ....[0]....
.L_4380:
        /*00c4*/ 	.word	0x00007690


	//   ....[1]....
        /*00c8*/ 	.word	0x000077c0


	//   ....[2]....
        /*00cc*/ 	.word	0x00007800


	//   ....[3]....
        /*00d0*/ 	.word	0x000078a0


	//   ....[4]....
        /*00d4*/ 	.word	0x000078e0


	//   ....[5]....
        /*00d8*/ 	.word	0x00007920


	//   ....[6]....
        /*00dc*/ 	.word	0x000079b0


	//   ....[7]....
        /*00e0*/ 	.word	0x000079d0


	//   ....[8]....
        /*00e4*/ 	.word	0x00007a70


	//   ....[9]....
        /*00e8*/ 	.word	0x00007ac0


	//   ....[10]....
        /*00ec*/ 	.word	0x00007b10


	//   ....[11]....
        /*00f0*/ 	.word	0x00007be0


	//   ....[12]....
        /*00f4*/ 	.word	0x00007c40


	//   ....[13]....
        /*00f8*/ 	.word	0x00007dd0


	//   ....[14]....
        /*00fc*/ 	.word	0x00007f30


	//   ....[15]....
        /*0100*/ 	.word	0x00007f70


	//   ....[16]....
        /*0104*/ 	.word	0x00008030


	//   ....[17]....
        /*0108*/ 	.word	0x000081b0


	//   ....[18]....
        /*010c*/ 	.word	0x00008330


	//   ....[19]....
        /*0110*/ 	.word	0x00008490


	//   ....[20]....
        /*0114*/ 	.word	0x000085d0


	//   ....[21]....
        /*0118*/ 	.word	0x00008610


	//   ....[22]....
        /*011c*/ 	.word	0x00008650


	//----- nvinfo : EIATTR_MAX_THREADS
	.align		4
.L_4381:
        /*0120*/ 	.byte	0x04, 0x05
        /*0122*/ 	.short	(.L_4383 - .L_4382)
.L_4382:
        /*0124*/ 	.word	0x00000080
        /*0128*/ 	.word	0x00000001
        /*012c*/ 	.word	0x00000001


	//----- nvinfo : EIATTR_CRS_STACK_SIZE
	.align		4
.L_4383:
        /*0130*/ 	.byte	0x04, 0x1e
        /*0132*/ 	.short	(.L_4385 - .L_4384)
.L_4384:
        /*0134*/ 	.word	0x00000000
.L_4385:


//--------------------- .nv.info._ZN2at6native18elementwise_kernelILi128ELi4EZNS0_22gpu_kernel_impl_nocastIZZZNS0_16frac_kernel_cudaERNS_18TensorIteratorBaseEENKUlvE_clEvENKUlvE1_clEvEUlN3c104HalfEE_EEvS4_RKT_EUliE_EEviT1_ --------------------------
	.section	.nv.info._ZN2at6native18elementwise_kernelILi128ELi4EZNS0_22gpu_kernel_impl_nocastIZZZNS0_16frac_kernel_cudaERNS_18TensorIteratorBaseEENKUlvE_clEvENKUlvE1_clEvEUlN3c104HalfEE_EEvS4_RKT_EUliE_EEviT1_,"",@"SHT_CUDA_INFO"
	.sectionflags	@""
	.align	4


	//----- nvinfo : EIATTR_CUDA_API_VERSION
	.align		4
        /*0000*/ 	.byte	0x04, 0x37
        /*0002*/ 	.short	(.L_4387 - .L_4386)
.L_4386:
        /*0004*/ 	.word	0x00000082


	//----- nvinfo : EIATTR_SW2861232_WAR
	.align		4
.L_4387:
        /*0008*/ 	.byte	0x01, 0x35
	.zero		2


	//----- nvinfo : EIATTR_PARAM_CBANK
	.align		4
        /*000c*/ 	.byte	0x04, 0x0a
        /*000e*/ 	.short	(.L_4389 - .L_4388)
	.align		4
.L_4388:
        /*0010*/ 	.word	index@(.nv.constant0._ZN2at6native18elementwise_kernelILi128ELi4EZNS0_22gpu_kernel_impl_nocastIZZZNS0_16frac_kernel_cudaERNS_18TensorIteratorBaseEENKUlvE_clEvENKUlvE1_clEvEUlN3c104HalfEE_EEvS4_RKT_EUliE_EEviT1_)
        /*0014*/ 	.short	0x0160
        /*0016*/ 	.short	0x0220


	//----- nvinfo : EIATTR_CBANK_PARAM_SIZE
	.align		4
.L_4389:
        /*0018*/ 	.byte	0x03, 0x19
        /*001a*/ 	.short	0x0220


	//----- nvinfo : EIATTR_KPARAM_INFO
	.align		4
        /*001c*/ 	.byte	0x04, 0x17
        /*001e*/ 	.short	(.L_4391 - .L_4390)
.L_4390:
        /*0020*/ 	.word	0x00000000
        /*0024*/ 	.short	0x0001
        /*0026*/ 	.short	0x0008
        /*0028*/ 	.byte	0x00, 0xf0, 0x61, 0x08


	//----- nvinfo : EIATTR_KPARAM_INFO
	.align		4
.L_4391:
        /*002c*/ 	.byte	0x04, 0x17
        /*002e*/ 	.short	(.L_4393 - .L_4392)
.L_4392:
        /*0030*/ 	.word	0x00000000
        /*0034*/ 	.short	0x0000
        /*0036*/ 	.short	0x0000
        /*0038*/ 	.byte	0x00, 0xf0, 0x11, 0x00


	//----- nvinfo : EIATTR_MAXREG_COUNT
	.align		4
.L_4393:
        /*003c*/ 	.byte	0x03, 0x1b
        /*003e*/ 	.short	0x0080


	//----- nvinfo : EIATTR_MERCURY_ISA_VERSION
	.align		4
        /*0040*/ 	.byte	0x03, 0x5f
        /*0042*/ 	.short	0x0000


	//----- nvinfo : EIATTR_EXIT_INSTR_OFFSETS
	.align		4
        /*0044*/ 	.byte	0x04, 0x1c
        /*0046*/ 	.short	(.L_4395 - .L_4394)


	//   ....[0]....
.L_4394:
        /*0048*/ 	.word	0x00002da0


	//   ....[1]....
        /*004c*/ 	.word	0x00003c80


	//----- nvinfo : EIATTR_MAX_THREADS
	.align		4
.L_4395:
        /*0050*/ 	.byte	0x04, 0x05
        /*0052*/ 	.short	(.L_4397 - .L_4396)
.L_4396:
        /*0054*/ 	.word	0x00000080
        /*0058*/ 	.word	0x00000001
        /*005c*/ 	.word	0x00000001


	//----- nvinfo : EIATTR_CRS_STACK_SIZE
	.align		4
.L_4397:
        /*0060*/ 	.byte	0x04, 0x1e
        /*0062*/ 	.short	(.L_4399 - .L_4398)
.L_4398:
        /*0064*/ 	.word	0x00000000
.L_4399:


//--------------------- .nv.info._ZN2at6native27unrolled_elementwise_kernelIZZZNS0_16frac_kernel_cudaERNS_18TensorIteratorBaseEENKUlvE_clEvENKUlvE1_clEvEUlN3c104HalfEE_St5arrayIPcLm2EELi4E23TrivialOffsetCalculatorILi1EjESD_NS0_6memory15LoadWithoutCastENSE_16StoreWithoutCastEEEviT_T0_T2_T3_T4_T5_ --------------------------
	.section	.nv.info._ZN2at6native27unrolled_elementwise_kernelIZZZNS0_16frac_kernel_cudaERNS_18TensorIteratorBaseEENKUlvE_clEvENKUlvE1_clEvEUlN3c104HalfEE_St5arrayIPcLm2EELi4E23TrivialOffsetCalculatorILi1EjESD_NS0_6memory15LoadWithoutCastENSE_16StoreWithoutCastEEEviT_T0_T2_T3_T4_T5_,"",@"SHT_CUDA_INFO"
	.sectionflags	@""
	.align	4


	//----- nvinfo : EIATTR_CUDA_API_VERSION
	.align		4
        /*0000*/ 	.byte	0x04, 0x37
        /*0002*/ 	.short	(.L_4401 - .L_4400)
.L_4400:
        /*0004*/ 	.word	0x00000082


	//----- nvinfo : EIATTR_SW2861232_WAR
	.align		4
.L_4401:
        /*0008*/ 	.byte	0x01, 0x35
	.zero		2


	//----- nvinfo : EIATTR_PARAM_CBANK
	.align		4
        /*000c*/ 	.byte	0x04, 0x0a
        /*000e*/ 	.short	(.L_4403 - .L_4402)
	.align		4
.L_4402:
        /*0010*/ 	.word	index@(.nv.constant0._ZN2at6native27unrolled_elementwise_kernelIZZZNS0_16frac_kernel_cudaERNS_18TensorIteratorBaseEENKUlvE_clEvENKUlvE1_clEvEUlN3c104HalfEE_St5arrayIPcLm2EELi4E23TrivialOffsetCalculatorILi1EjESD_NS0_6memory15LoadWithoutCastENSE_16StoreWithoutCastEEEviT_T0_T2_T3_T4_T5_)
        /*0014*/ 	.short	0x0160
        /*0016*/ 	.short	0x001c


	//----- nvinfo : EIATTR_CBANK_PARAM_SIZE
	.align		4
.L_4403:
        /*0018*/ 	.byte	0x03, 0x19
        /*001a*/ 	.short	0x001c


	//----- nvinfo : EIATTR_KPARAM_INFO
	.align		4
        /*001c*/ 	.byte	0x04, 0x17
        /*001e*/ 	.short	(.L_4405 - .L_4404)
.L_4404:
        /*0020*/ 	.word	0x00000000
        /*0024*/ 	.short	0x0006
        /*0026*/ 	.short	0x001b
        /*0028*/ 	.byte	0x00, 0xf0, 0x05, 0x00


	//----- nvinfo : EIATTR_KPARAM_INFO
	.align		4
.L_4405:
        /*002c*/ 	.byte	0x04, 0x17
        /*002e*/ 	.short	(.L_4407 - .L_4406)
.L_4406:
        /*0030*/ 	.word	0x00000000
        /*0034*/ 	.short	0x0005
        /*0036*/ 	.short	0x001a
        /*0038*/ 	.byte	0x00, 0xf0, 0x05, 0x00


	//----- nvinfo : EIATTR_KPARAM_INFO
	.align		4
.L_4407:
        /*003c*/ 	.byte	0x04, 0x17
        /*003e*/ 	.short	(.L_4409 - .L_4408)
.L_4408:
        /*0040*/ 	.word	0x00000000
        /*0044*/ 	.short	0x0004
        /*0046*/ 	.short	0x0019
        /*0048*/ 	.byte	0x00, 0xf0, 0x05, 0x00


	//----- nvinfo : EIATTR_KPARAM_INFO
	.align		4
.L_4409:
        /*004c*/ 	.byte	0x04, 0x17
        /*004e*/ 	.short	(.L_4411 - .L_4410)
.L_4410:
        /*0050*/ 	.word	0x00000000
        /*0054*/ 	.short	0x0003
        /*0056*/ 	.short	0x0018
        /*0058*/ 	.byte	0x00, 0xf0, 0x05, 0x00


	//----- nvinfo : EIATTR_KPARAM_INFO
	.align		4
.L_4411:
        /*005c*/ 	.byte	0x04, 0x17
        /*005e*/ 	.short	(.L_4413 - .L_4412)
.L_4412:
        /*0060*/ 	.word	0x00000000
        /*0064*/ 	.short	0x0002
        /*0066*/ 	.short	0x0008
        /*0068*/ 	.byte	0x00, 0xf0, 0x41, 0x00


	//----- nvinfo : EIATTR_KPARAM_INFO
	.align		4
.L_4413:
        /*006c*/ 	.byte	0x04, 0x17
        /*006e*/ 	.short	(.L_4415 - .L_4414)
.L_4414:
        /*0070*/ 	.word	0x00000000
        /*0074*/ 	.short	0x0001
        /*0076*/ 	.short	0x0004
        /*0078*/ 	.byte	0x00, 0xf0, 0x05, 0x00


	//----- nvinfo : EIATTR_KPARAM_INFO
	.align		4
.L_4415:
        /*007c*/ 	.byte	0x04, 0x17
        /*007e*/ 	.short	(.L_4417 - .L_4416)
.L_4416:
        /*0080*/ 	.word	0x00000000
        /*0084*/ 	.short	0x0000
        /*0086*/ 	.short	0x0000
        /*0088*/ 	.byte	0x00, 0xf0, 0x11, 0x00


	//----- nvinfo : EIATTR_MAXREG_COUNT
	.align		4
.L_4417:
        /*008c*/ 	.byte	0x03, 0x1b
        /*008e*/ 	.short	0x00ff


	//----- nvinfo : EIATTR_MERCURY_ISA_VERSION
	.align		4
        /*0090*/ 	.byte	0x03, 0x5f
        /*0092*/ 	.short	0x0000


	//----- nvinfo : EIATTR_EXIT_INSTR_OFFSETS
	.align		4
        /*0094*/ 	.byte	0x04, 0x1c
        /*0096*/ 	.short	(.L_4419 - .L_4418)


	//   ....[0]....
.L_4418:
        /*0098*/ 	.word	0x000004d0


	//   ....[1]....
        /*009c*/ 	.word	0x00000520


	//----- nvinfo : EIATTR_MAX_THREADS
	.align		4
.L_4419:
        /*00a0*/ 	.byte	0x04, 0x05
        /*00a2*/ 	.short	(.L_4421 - .L_4420)
.L_4420:
        /*00a4*/ 	.word	0x00000080
        /*00a8*/ 	.word	0x00000001
        /*00ac*/ 	.word	0x00000001


	//----- nvinfo : EIATTR_CRS_STACK_SIZE
	.align		4
.L_4421:
        /*00b0*/ 	.byte	0x04, 0x1e
        /*00b2*/ 	.short	(.L_4423 - .L_4422)
.L_4422:
        /*00b4*/ 	.word	0x00000000
.L_4423:


//--------------------- .nv.info._ZN2at6native29vectorized_elementwise_kernelILi2EZZZNS0_16frac_kernel_cudaERNS_18TensorIteratorBaseEENKUlvE_clEvENKUlvE1_clEvEUlN3c104HalfEE_St5arrayIPcLm2EEEEviT0_T1_ --------------------------
	.section	.nv.info._ZN2at6native29vectorized_elementwise_kernelILi2EZZZNS0_16frac_kernel_cudaERNS_18TensorIteratorBaseEENKUlvE_clEvENKUlvE1_clEvEUlN3c104HalfEE_St5arrayIPcLm2EEEEviT0_T1_,"",@"SHT_CUDA_INFO"
	.sectionflags	@""
	.align	4


	//----- nvinfo : EIATTR_CUDA_API_VERSION
	.align		4
        /*0000*/ 	.byte	0x04, 0x37
        /*0002*/ 	.short	(.L_4425 - .L_4424)
.L_4424:
        /*0004*/ 	.word	0x00000082


	//----- nvinfo : EIATTR_SW2861232_WAR
	.align		4
.L_4425:
        /*0008*/ 	.byte	0x01, 0x35
	.zero		2


	//----- nvinfo : EIATTR_PARAM_CBANK
	.align		4
        /*000c*/ 	.byte	0x04, 0x0a
        /*000e*/ 	.short	(.L_4427 - .L_4426)
	.align		4
.L_4426:
        /*0010*/ 	.word	index@(.nv.constant0._ZN2at6native29vectorized_elementwise_kernelILi2EZZZNS0_16frac_kernel_cudaERNS_18TensorIteratorBaseEENKUlvE_clEvENKUlvE1_clEvEUlN3c104HalfEE_St5arrayIPcLm2EEEEviT0_T1_)
        /*0014*/ 	.short	0x0160
        /*0016*/ 	.short	0x0018


	//----- nvinfo : EIATTR_CBANK_PARAM_SIZE
	.align		4
.L_4427:
        /*0018*/ 	.byte	0x03, 0x19
        /*001a*/ 	.short	0x0018


	//----- nvinfo : EIATTR_KPARAM_INFO
	.align		4
        /*001c*/ 	.byte	0x04, 0x17
        /*001e*/ 	.short	(.L_4429 - .L_4428)
.L_4428:
        /*0020*/ 	.word	0x00000000
        /*0024*/ 	.short	0x0002
        /*0026*/ 	.short	0x0008
        /*0028*/ 	.byte	0x00, 0xf0, 0x41, 0x00


	//----- nvinfo : EIATTR_KPARAM_INFO
	.align		4
.L_4429:
        /*002c*/ 	.byte	0x04, 0x17
        /*002e*/ 	.short	(.L_4431 - .L_4430)
.L_4430:
        /*0030*/ 	.word	0x00000000
        /*0034*/ 	.short	0x0001
        /*0036*/ 	.short	0x0004
        /*0038*/ 	.byte	0x00, 0xf0, 0x05, 0x00


	//----- nvinfo : EIATTR_KPARAM_INFO
	.align		4
.L_4431:
        /*003c*/ 	.byte	0x04, 0x17
        /*003e*/ 	.short	(.L_4433 - .L_4432)
.L_4432:
        /*0040*/ 	.word	0x00000000
        /*0044*/ 	.short	0x0000
        /*0046*/ 	.short	0x0000
        /*0048*/ 	.byte	0x00, 0xf0, 0x11, 0x00


	//----- nvinfo : EIATTR_MAXREG_COUNT
	.align		4
.L_4433:
        /*004c*/ 	.byte	0x03, 0x1b
        /*004e*/ 	.short	0x00ff


	//----- nvinfo : EIATTR_MERCURY_ISA_VERSION
	.align		4
        /*0050*/ 	.byte	0x03, 0x5f
        /*0052*/ 	.short	0x0000


	//----- nvinfo : EIATTR_EXIT_INSTR_OFFSETS
	.align		4
        /*0054*/ 	.byte	0x04, 0x1c
        /*0056*/ 	.short	(.L_4435 - .L_4434)


	//   ....[0]....
.L_4434:
        /*0058*/ 	.word	0x00000310


	//   ....[1]....
        /*005c*/ 	.word	0x00000d00


	//   ....[2]....
        /*0060*/ 	.word	0x00000d60


	//----- nvinfo : EIATTR_MAX_THREADS
	.align		4
.L_4435:
        /*0064*/ 	.byte	0x04, 0x05
        /*0066*/ 	.short	(.L_4437 - .L_4436)
.L_4436:
        /*0068*/ 	.word	0x00000080
        /*006c*/ 	.word	0x00000001
        /*0070*/ 	.word	0x00000001


	//----- nvinfo : EIATTR_CRS_STACK_SIZE
	.align		4
.L_4437:
        /*0074*/ 	.byte	0x04, 0x1e
        /*0076*/ 	.short	(.L_4439 - .L_4438)
.L_4438:
        /*0078*/ 	.word	0x00000000
.L_4439:


//--------------------- .nv.info._ZN2at6native29vectorized_elementwise_kernelILi4EZZZNS0_16frac_kernel_cudaERNS_18TensorIteratorBaseEENKUlvE_clEvENKUlvE1_clEvEUlN3c104HalfEE_St5arrayIPcLm2EEEEviT0_T1_ --------------------------
	.section	.nv.info._ZN2at6native29vectorized_elementwise_kernelILi4EZZZNS0_16frac_kernel_cudaERNS_18TensorIteratorBaseEENKUlvE_clEvENKUlvE1_clEvEUlN3c104HalfEE_St5arrayIPcLm2EEEEviT0_T1_,"",@"SHT_CUDA_INFO"
	.sectionflags	@""
	.align	4


	//----- nvinfo : EIATTR_CUDA_API_VERSION
	.align		4
        /*0000*/ 	.byte	0x04, 0x37
        /*0002*/ 	.short	(.L_4441 - .L_4440)
.L_4440:
        /*0004*/ 	.word	0x00000082


	//----- nvinfo : EIATTR_SW2861232_WAR
	.align		4
.L_4441:
        /*0008*/ 	.byte	0x01, 0x35
	.zero		2


	//----- nvinfo : EIATTR_PARAM_CBANK
	.align		4
        /*000c*/ 	.byte	0x04, 0x0a
        /*000e*/ 	.short	(.L_4443 - .L_4442)
	.align		4
.L_4442:
        /*0010*/ 	.word	index@(.nv.constant0._ZN2at6native29vectorized_elementwise_kernelILi4EZZZNS0_16frac_kernel_cudaERNS_18TensorIteratorBaseEENKUlvE_clEvENKUlvE1_clEvEUlN3c104HalfEE_St5arrayIPcLm2EEEEviT0_T1_)
        /*0014*/ 	.short	0x0160
        /*0016*/ 	.short	0x0018


	//----- nvinfo : EIATTR_CBANK_PARAM_SIZE
	.align		4
.L_4443:
        /*0018*/ 	.byte	0x03, 0x19
        /*001a*/ 	.short	0x0018


	//----- nvinfo : EIATTR_KPARAM_INFO
	.align		4
        /*001c*/ 	.byte	0x04, 0x17
        /*001e*/ 	.short	(.L_4445 - .L_4444)
.L_4444:
        /*0020*/ 	.word	0x00000000
        /*0024*/ 	.short	0x0002
        /*0026*/ 	.short	0x0008
        /*0028*/ 	.byte	0x00, 0xf0, 0x41, 0x00


	//----- nvinfo : EIATTR_KPARAM_INFO
	.align		4
.L_4445:
        /*002c*/ 	.byte	0x04, 0x17
        /*002e*/ 	.short	(.L_4447 - .L_4446)
.L_4446:
        /*0030*/ 	.word	0x00000000
        /*0034*/ 	.short	0x0001
        /*0036*/ 	.short	0x0004
        /*0038*/ 	.byte	0x00, 0xf0, 0x05, 0x00


	//----- nvinfo : EIATTR_KPARAM_INFO
	.align		4
.L_4447:
        /*003c*/ 	.byte	0x04, 0x17
        /*003e*/ 	.short	(.L_4449 - .L_4448)
.L_4448:
        /*0040*/ 	.word	0x00000000
        /*0044*/ 	.short	0x0000
        /*0046*/ 	.short	0x0000
        /*0048*/ 	.byte	0x00, 0xf0, 0x11, 0x00


	//----- nvinfo : EIATTR_MAXREG_COUNT
	.align		4
.L_4449:
        /*004c*/ 	.byte	0x03, 0x1b
        /*004e*/ 	.short	0x00ff


	//----- nvinfo : EIATTR_MERCURY_ISA_VERSION
	.align		4
        /*0050*/ 	.byte	0x03, 0x5f
        /*0052*/ 	.short	0x0000


	//----- nvinfo : EIATTR_EXIT_INSTR_OFFSETS
	.align		4
        /*0054*/ 	.byte	0x04, 0x1c
        /*0056*/ 	.short	(.L_4451 - .L_4450)


	//   ....[0]....
.L_4450:
        /*0058*/ 	.word	0x000002d0


	//   ....[1]....
        /*005c*/ 	.word	0x00000cc0


	//   ....[2]....
        /*0060*/ 	.word	0x00000d20


	//----- nvinfo : EIATTR_MAX_THREADS
	.align		4
.L_4451:
        /*0064*/ 	.byte	0x04, 0x05
        /*0066*/ 	.short	(.L_4453 - .L_4452)
.L_4452:
        /*0068*/ 	.word	0x00000080
        /*006c*/ 	.word	0x00000001
        /*0070*/ 	.word	0x00000001


	//----- nvinfo : EIATTR_CRS_STACK_SIZE
	.align		4
.L_4453:
        /*0074*/ 	.byte	0x04, 0x1e
        /*0076*/ 	.short	(.L_4455 - .L_4454)
.L_4454:
        /*0078*/ 	.word	0x00000000
.L_4455:


//--------------------- .nv.info._ZN2at6native29vectorized_elementwise_kernelILi8EZZZNS0_16frac_kernel_cudaERNS_18TensorIteratorBaseEENKUlvE_clEvENKUlvE1_clEvEUlN3c104HalfEE_St5arrayIPcLm2EEEEviT0_T1_ --------------------------
	.section	.nv.info._ZN2at6native29vectorized_elementwise_kernelILi8EZZZNS0_16frac_kernel_cudaERNS_18TensorIteratorBaseEENKUlvE_clEvENKUlvE1_clEvEUlN3c104HalfEE_St5arrayIPcLm2EEEEviT0_T1_,"",@"SHT_CUDA_INFO"
	.sectionflags	@""
	.align	4


	//----- nvinfo : EIATTR_CUDA_API_VERSION
	.align		4
        /*0000*/ 	.byte	0x04, 0x37
        /*0002*/ 	.short	(.L_4457 - .L_4456)
.L_4456:
        /*0004*/ 	.word	0x00000082


	//----- nvinfo : EIATTR_SW2861232_WAR
	.align		4
.L_4457:
        /*0008*/ 	.byte	0x01, 0x35
	.zero		2


	//----- nvinfo : EIATTR_PARAM_CBANK
	.align		4
        /*000c*/ 	.byte	0x04, 0x0a
        /*000e*/ 	.short	(.L_4459 - .L_4458)
	.align		4
.L_4458:
        /*0010*/ 	.word	index@(.nv.constant0._ZN2at6native29vectorized_elementwise_kernelILi8EZZZNS0_16frac_kernel_cudaERNS_18TensorIteratorBaseEENKUlvE_clEvENKUlvE1_clEvEUlN3c104HalfEE_St5arrayIPcLm2EEEEviT0_T1_)
        /*0014*/ 	.short	0x0160
        /*0016*/ 	.short	0x0018


	//----- nvinfo : EIATTR_CBANK_PARAM_SIZE
	.align		4
.L_4459:
        /*0018*/ 	.byte	0x03, 0x19
        /*001a*/ 	.short	0x0018


	//----- nvinfo : EIATTR_KPARAM_INFO
	.align		4
        /*001c*/ 	.byte	0x04, 0x17
        /*001e*/ 	.short	(.L_4461 - .L_4460)
.L_4460:
        /*0020*/ 	.word	0x00000000
        /*0024*/ 	.short	0x0002
        /*0026*/ 	.short	0x0008
        /*0028*/ 	.byte	0x00, 0xf0, 0x41, 0x00


	//----- nvinfo : EIATTR_KPARAM_INFO
	.align		4
.L_4461:
        /*002c*/ 	.byte	0x04, 0x17
        /*002e*/ 	.short	(.L_4463 - .L_4462)
.L_4462:
        /*0030*/ 	.word	0x00000000
        /*0034*/ 	.short	0x0001
        /*0036*/ 	.short	0x0004
        /*0038*/ 	.byte	0x00, 0xf0, 0x05, 0x00


	//----- nvinfo : EIATTR_KPARAM_INFO
	.align		4
.L_4463:
        /*003c*/ 	.byte	0x04, 0x17
        /*003e*/ 	.short	(.L_4465 - .L_4464)
.L_4464:
        /*0040*/ 	.word	0x00000000
        /*0044*/ 	.short	0x0000
        /*0046*/ 	.short	0x0000
        /*0048*/ 	.byte	0x00, 0xf0, 0x11, 0x00


	//----- nvinfo : EIATTR_MAXREG_COUNT
	.align		4
.L_4465:
        /*004c*/ 	.byte	0x03, 0x1b
        /*004e*/ 	.short	0x00ff


	//----- nvinfo : EIATTR_MERCURY_ISA_VERSION
	.align		4
        /*0050*/ 	.byte	0x03, 0x5f
        /*0052*/ 	.short	0x0000


	//----- nvinfo : EIATTR_EXIT_INSTR_OFFSETS
	.align		4
        /*0054*/ 	.byte	0x04, 0x1c
        /*0056*/ 	.short	(.L_4467 - .L_4466)


	//   ....[0]....
.L_4466:
        /*0058*/ 	.word	0x00000010


	//----- nvinfo : EIATTR_MAX_THREADS
	.align		4
.L_4467:
        /*005c*/ 	.byte	0x04, 0x05
        /*005e*/ 	.short	(.L_4469 - .L_4468)
.L_4468:
        /*0060*/ 	.word	0x00000080
        /*0064*/ 	.word	0x00000001
        /*0068*/ 	.word	0x00000001
.L_4469:


//--------------------- .nv.info._ZN2at6native18elementwise_kernelILi128ELi4EZNS0_15gpu_kernel_implIZZZNS0_16frac_kernel_cudaERNS_18TensorIteratorBaseEENKUlvE_clEvENKUlvE0_clEvEUlfE_EEvS4_RKT_EUliE_EEviT1_ --------------------------
	.section	.nv.info._ZN2at6native18elementwise_kernelILi128ELi4EZNS0_15gpu_kernel_implIZZZNS0_16frac_kernel_cudaERNS_18TensorIteratorBaseEENKUlvE_clEvENKUlvE0_clEvEUlfE_EEvS4_RKT_EUliE_EEviT1_,"",@"SHT_CUDA_INFO"
	.sectionflags	@""
	.align	4


	//----- nvinfo : EIATTR_CUDA_API_VERSION
	.align		4
        /*0000*/ 	.byte	0x04, 0x37
        /*0002*/ 	.short	(.L_4471 - .L_4470)
.L_4470:
        /*0004*/ 	.word	0x00000082


	//----- nvinfo : EIATTR_SW2861232_WAR
	.align		4
.L_4471:
        /*0008*/ 	.byte	0x01, 0x35
	.zero		2


	//----- nvinfo : EIATTR_PARAM_CBANK
	.align		4
        /*000c*/ 	.byte	0x04, 0x0a
        /*000e*/ 	.short	(.L_4473 - .L_4472)
	.align		4
.L_4472:
        /*0010*/ 	.word	index@(.nv.constant0._ZN2at6native18elementwise_kernelILi128ELi4EZNS0_15gpu_kernel_implIZZZNS0_16frac_kernel_cudaERNS_18TensorIteratorBaseEENKUlvE_clEvENKUlvE0_clEvEUlfE_EEvS4_RKT_EUliE_EEviT1_)
        /*0014*/ 	.short	0x0160
        /*0016*/ 	.short	0x0220


	//----- nvinfo : EIATTR_CBANK_PARAM_SIZE
	.align		4
.L_4473:
        /*0018*/ 	.byte	0x03, 0x19
        /*001a*/ 	.short	0x0220


	//----- nvinfo : EIATTR_KPARAM_INFO
	.align		4
        /*001c*/ 	.byte	0x04, 0x17
        /*001e*/ 	.short	(.L_4475 - .L_4474)
.L_4474:
        /*0020*/ 	.word	0x00000000
        /*0024*/ 	.short	0x0001
        /*0026*/ 	.short	0x0008
        /*0028*/ 	.byte	0x00, 0xf0, 0x61, 0x08


	//----- nvinfo : EIATTR_KPARAM_INFO
	.align		4
.L_4475:
        /*002c*/ 	.byte	0x04, 0x17
        /*002e*/ 	.short	(.L_4477 - .L_4476)
.L_4476:
        /*0030*/ 	.word	0x00000000
        /*0034*/ 	.short	0x0000
        /*0036*/ 	.short	0x0000
        /*0038*/ 	.byte	0x00, 0xf0, 0x11, 0x00


	//----- nvinfo : EIATTR_MAXREG_COUNT
	.align		4
.L_4477:
        /*003c*/ 	.byte	0x03, 0x1b
        /*003e*/ 	.short	0x0080


	//----- nvinfo : EIATTR_EXTERNS
	.align		4
        /*0040*/ 	.byte	0x04, 0x0f
        /*0042*/ 	.short	(.L_4479 - .L_4478)


	//   ....[0]....
	.align		4
.L_4478:
        /*0044*/ 	.word	index@(__assertfail)


	//----- nvinfo : EIATTR_MERCURY_ISA_VERSION
	.align		4
.L_4479:
        /*0048*/ 	.byte	0x03, 0x5f
        /*004a*/ 	.short	0x0000


	//----- nvinfo : EIATTR_SYSCALL_OFFSETS
	.align		4
        /*004c*/ 	.byte	0x04, 0x46
        /*004e*/ 	.short	(.L_4481 - .L_4480)


	//   ....[0]....
.L_4480:
        /*0050*/ 	.word	0x00001c50


	//   ....[1]....
        /*0054*/ 	.word	0x00002af0


	//   ....[2]....
        /*0058*/ 	.word	0x00004790


	//   ....[3]....
        /*005c*/ 	.word	0x00005630


	//   ....[4]....
        /*0060*/ 	.word	0x000072a0


	//   ....[5]....
        /*0064*/ 	.word	0x00008140


	//   ....[6]....
        /*0068*/ 	.word	0x00009dc0


	//   ....[7]....
        /*006c*/ 	.word	0x0000ac60


	//----- nvinfo : EIATTR_EXIT_INSTR_OFFSETS
	.align		4
.L_4481:
        /*0070*/ 	.byte	0x04, 0x1c
        /*0072*/ 	.short	(.L_4483 - .L_4482)


	//   ....[0]....
.L_4482:
        /*0074*/ 	.word	0x000081e0


	//   ....[1]....
        /*0078*/ 	.word	0x00009f50


	//   ....[2]....
        /*007c*/ 	.word	0x00009f90


	//   ....[3]....
        /*0080*/ 	.word	0x0000a020


	//   ....[4]....
        /*0084*/ 	.word	0x0000a050


	//   ....[5]....
        /*0088*/ 	.word	0x0000a080


	//   ....[6]....
        /*008c*/ 	.word	0x0000a100


	//   ....[7]....
        /*0090*/ 	.word	0x0000a130


	//   ....[8]....
        /*0094*/ 	.word	0x0000a1c0


	//   ....[9]....
        /*0098*/ 	.word	0x0000a200


	//   ....[10]....
        /*009c*/ 	.word	0x0000a240


	//   ....[11]....
        /*00a0*/ 	.word	0x0000a300


	//   ....[12]....
        /*00a4*/ 	.word	0x0000a350


	//   ....[13]....
        /*00a8*/ 	.word	0x0000a4d0


	//   ....[14]....
        /*00ac*/ 	.word	0x0000a620


	//   ....[15]....
        /*00b0*/ 	.word	0x0000a650


	//   ....[16]....
        /*00b4*/ 	.word	0x0000a700


	//   ....[17]....
        /*00b8*/ 	.word	0x0000a870


	//   ....[18]....
        /*00bc*/ 	.word	0x0000a9e0


	//   ....[19]....
        /*00c0*/ 	.word	0x0000ab30


	//   ....[20]....
        /*00c4*/ 	.word	0x0000ac70


	//   ....[21]....
        /*00c8*/ 	.word	0x0000aca0


	//   ....[22]....
        /*00cc*/ 	.word	0x0000acd0


	//----- nvinfo : EIATTR_MAX_THREADS
	.align		4
.L_4483:
        /*00d0*/ 	.byte	0x04, 0x05
        /*00d2*/ 	.short	(.L_4485 - .L_4484)
.L_4484:
        /*00d4*/ 	.word	0x00000080
        /*00d8*/ 	.word	0x00000001
        /*00dc*/ 	.word	0x00000001


	//----- nvinfo : EIATTR_CRS_STACK_SIZE
	.align		4
.L_4485:
        /*00e0*/ 	.byte	0x04, 0x1e
        /*00e2*/ 	.short	(.L_4487 - .L_4486)
.L_4486:
        /*00e4*/ 	.word	0x00000000
.L_4487:


//--------------------- .nv.info._ZN2at6native27unrolled_elementwise_kernelIZZZNS0_16frac_kernel_cudaERNS_18TensorIteratorBaseEENKUlvE_clEvENKUlvE0_clEvEUlfE_St5arrayIPcLm2EELi4E23TrivialOffsetCalculatorILi1EjESB_NS0_6memory12LoadWithCastILi1EEENSC_13StoreWithCastILi1EEEEEviT_T0_T2_T3_T4_T5_ --------------------------
	.section	.nv.info._ZN2at6native27unrolled_elementwise_kernelIZZZNS0_16frac_kernel_cudaERNS_18TensorIteratorBaseEENKUlvE_clEvENKUlvE0_clEvEUlfE_St5arrayIPcLm2EELi4E23TrivialOffsetCalculatorILi1EjESB_NS0_6memory12LoadWithCastILi1EEENSC_13StoreWithCastILi1EEEEEviT_T0_T2_T3_T4_T5_,"",@"SHT_CUDA_INFO"
	.sectionflags	@""
	.align	4


	//----- nvinfo : EIATTR_CUDA_API_VERSION
	.align		4
        /*0000*/ 	.byte	0x04, 0x37
        /*0002*/ 	.short	(.L_4489 - .L_4488)
.L_4488:
        /*0004*/ 	.word	0x00000082


	//----- nvinfo : EIATTR_SW2861232_WAR
	.align		4
.L_4489:
        /*0008*/ 	.byte	0x01, 0x35
	.zero		2


	//----- nvinfo : EIATTR_PARAM_CBANK
	.align		4
        /*000c*/ 	.byte	0x04, 0x0a
        /*000e*/ 	.short	(.L_4491 - .L_4490)
	.align		4
.L_4490:
        /*0010*/ 	.word	index@(.nv.constant0._ZN2at6native27unrolled_elementwise_kernelIZZZNS0_16frac_kernel_cudaERNS_18TensorIteratorBaseEENKUlvE_clEvENKUlvE0_clEvEUlfE_St5arrayIPcLm2EELi4E23TrivialOffsetCalculatorILi1EjESB_NS0_6memory12LoadWithCastILi1EEENSC_13StoreWithCastILi1EEEEEviT_T0_T2_T3_T4_T5_)
        /*0014*/ 	.short	0x0160
        /*0016*/ 	.short	0x002c


	//----- nvinfo : EIATTR_CBANK_PARAM_SIZE
	.align		4
.L_4491:
        /*0018*/ 	.byte	0x03, 0x19
        /*001a*/ 	.short	0x002c


	//----- nvinfo : EIATTR_KPARAM_INFO
	.align		4
        /*001c*/ 	.byte	0x04, 0x17
        /*001e*/ 	.short	(.L_4493 - .L_4492)
.L_4492:
        /*0020*/ 	.word	0x00000000
        /*0024*/ 	.short	0x0006
        /*0026*/ 	.short	0x0024
        /*0028*/ 	.byte	0x00, 0xf0, 0x21, 0x00


	//----- nvinfo : EIATTR_KPARAM_INFO
	.align		4
.L_4493:
        /*002c*/ 	.byte	0x04, 0x17
        /*002e*/ 	.short	(.L_4495 - .L_4494)
.L_4494:
        /*0030*/ 	.word	0x00000000
        /*0034*/ 	.short	0x0005
        /*0036*/ 	.short	0x001c
        /*0038*/ 	.byte	0x00, 0xf0, 0x21, 0x00


	//----- nvinfo : EIATTR_KPARAM_INFO
	.align		4
.L_4495:
        /*003c*/ 	.byte	0x04, 0x17
        /*003e*/ 	.short	(.L_4497 - .L_4496)
.L_4496:
        /*0040*/ 	.word	0x00000000
        /*0044*/ 	.short	0x0004
        /*0046*/ 	.short	0x0019
        /*0048*/ 	.byte	0x00, 0xf0, 0x05, 0x00


	//----- nvinfo : EIATTR_KPARAM_INFO
	.align		4
.L_4497:
        /*004c*/ 	.byte	0x04, 0x17
        /*004e*/ 	.short	(.L_4499 - .L_4498)
.L_4498:
        /*0050*/ 	.word	0x00000000
        /*0054*/ 	.short	0x0003
        /*0056*/ 	.short	0x0018
        /*0058*/ 	.byte	0x00, 0xf0, 0x05, 0x00


	//----- nvinfo : EIATTR_KPARAM_INFO
	.align		4
.L_4499:
        /*005c*/ 	.byte	0x04, 0x17
        /*005e*/ 	.short	(.L_4501 - .L_4500)
.L_4500:
        /*0060*/ 	.word	0x00000000
        /*0064*/ 	.short	0x0002
        /*0066*/ 	.short	0x0008
        /*0068*/ 	.byte	0x00, 0xf0, 0x41, 0x00


	//----- nvinfo : EIATTR_KPARAM_INFO
	.align		4
.L_4501:
        /*006c*/ 	.byte	0x04, 0x17
        /*006e*/ 	.short	(.L_4503 - .L_4502)
.L_4502:
        /*0070*/ 	.word	0x00000000
        /*0074*/ 	.short	0x0001
        /*0076*/ 	.short	0x0004
        /*0078*/ 	.byte	0x00, 0xf0, 0x05, 0x00


	//----- nvinfo : EIATTR_KPARAM_INFO
	.align		4
.L_4503:
        /*007c*/ 	.byte	0x04, 0x17
        /*007e*/ 	.short	(.L_4505 - .L_4504)
.L_4504:
        /*0080*/ 	.word	0x00000000
        /*0084*/ 	.short	0x0000
        /*0086*/ 	.short	0x0000
        /*0088*/ 	.byte	0x00, 0xf0, 0x11, 0x00


	//----- nvinfo : EIATTR_MAXREG_COUNT
	.align		4
.L_4505:
        /*008c*/ 	.byte	0x03, 0x1b
        /*008e*/ 	.short	0x00ff


	//----- nvinfo : EIATTR_EXTERNS
	.align		4
        /*0090*/ 	.byte	0x04, 0x0f
        /*0092*/ 	.short	(.L_4507 - .L_4506)


	//   ....[0]....
	.align		4
.L_4506:
        /*0094*/ 	.word	index@(__assertfail)


	//----- nvinfo : EIATTR_MERCURY_ISA_VERSION
	.align		4
.L_4507:
        /*0098*/ 	.byte	0x03, 0x5f
        /*009a*/ 	.short	0x0000


	//----- nvinfo : EIATTR_SYSCALL_OFFSETS
	.align		4
        /*009c*/ 	.byte	0x04, 0x46
        /*009e*/ 	.short	(.L_4509 - .L_4508)


	//   ....[0]....
.L_4508:
        /*00a0*/ 	.word	0x00000e40


	//   ....[1]....
        /*00a4*/ 	.word	0x00001cc0


	//   ....[2]....
        /*00a8*/ 	.word	0x00002b50


	//   ....[3]....
        /*00ac*/ 	.word	0x00003980


	//   ....[4]....
        /*00b0*/ 	.word	0x00004a90


	//   ....[5]....
        /*00b4*/ 	.word	0x000059a0


	//   ....[6]....
        /*00b8*/ 	.word	0x00006870


	//   ....[7]....
        /*00bc*/ 	.word	0x00007740


	//----- nvinfo : EIATTR_EXIT_INSTR_OFFSETS
	.align		4
.L_4509:
        /*00c0*/ 	.byte	0x04, 0x1c
        /*00c2*/ 	.short	(.L_4511 - .L_4510)


	//   ....[0]....
.L_4510:
        /*00c4*/ 	.word	0x00006910


	//   ....[1]....
        /*00c8*/ 	.word	0x00006a30


	//   ....[2]....
        /*00cc*/ 	.word	0x00006a70


	//   ....[3]....
        /*00d0*/ 	.word	0x00006b00


	//   ....[4]....
        /*00d4*/ 	.word	0x00006b30


	//   ....[5]....
        /*00d8*/ 	.word	0x00006b60


	//   ....[6]....
        /*00dc*/ 	.word	0x00006be0


	//   ....[7]....
        /*00e0*/ 	.word	0x00006c10


	//   ....[8]....
        /*00e4*/ 	.word	0x00006ca0


	//   ....[9]....
        /*00e8*/ 	.word	0x00006ce0


	//   ....[10]....
        /*00ec*/ 	.word	0x00006d20


	//   ....[11]....
        /*00f0*/ 	.word	0x00006de0


	//   ....[12]....
        /*00f4*/ 	.word	0x00006e30


	//   ....[13]....
        /*00f8*/ 	.word	0x00006fb0


	//   ....[14]....
        /*00fc*/ 	.word	0x00007100


	//   ....[15]....
        /*0100*/ 	.word	0x00007130


	//   ....[16]....
        /*0104*/ 	.word	0x000071e0


	//   ....[17]....
        /*0108*/ 	.word	0x00007350


	//   ....[18]....
        /*010c*/ 	.word	0x000074c0


	//   ....[19]....
        /*0110*/ 	.word	0x00007610


	//   ....[20]....
        /*0114*/ 	.word	0x00007750


	//   ....[21]....
        /*0118*/ 	.word	0x00007780


	//   ....[22]....
        /*011c*/ 	.word	0x000077b0


	//----- nvinfo : EIATTR_MAX_THREADS
	.align		4
.L_4511:
        /*0120*/ 	.byte	0x04, 0x05
        /*0122*/ 	.short	(.L_4513 - .L_4512)
.L_4512:
        /*0124*/ 	.word	0x00000080
        /*0128*/ 	.word	0x00000001
        /*012c*/ 	.word	0x00000001


	//----- nvinfo : EIATTR_CRS_STACK_SIZE
	.align		4
.L_4513:
        /*0130*/ 	.byte	0x04, 0x1e
        /*0132*/ 	.short	(.L_4515 - .L_4514)
.L_4514:
        /*0134*/ 	.word	0x00000000
.L_4515:


//--------------------- .nv.info._ZN2at6native18elementwise_kernelILi128ELi2EZNS0_22gpu_kernel_impl_nocastIZZZNS0_16frac_kernel_cudaERNS_18TensorIteratorBaseEENKUlvE_clEvENKUlvE0_clEvEUlfE_EEvS4_RKT_EUliE_EEviT1_ --------------------------
	.section	.nv.info._ZN2at6native18elementwise_kernelILi128ELi2EZNS0_22gpu_kernel_impl_nocastIZZZNS0_16frac_kernel_cudaERNS_18TensorIteratorBaseEENKUlvE_clEvENKUlvE0_clEvEUlfE_EEvS4_RKT_EUliE_EEviT1_,"",@"SHT_CUDA_INFO"
	.sectionflags	@""
	.align	4


	//----- nvinfo : EIATTR_CUDA_API_VERSION
	.align		4
        /*0000*/ 	.byte	0x04, 0x37
        /*0002*/ 	.short	(.L_4517 - .L_4516)
.L_4516:
        /*0004*/ 	.word	0x00000082


	//----- nvinfo : EIATTR_SW2861232_WAR
	.align		4
.L_4517:
        /*0008*/ 	.byte	0x01, 0x35
	.zero		2


	//----- nvinfo : EIATTR_PARAM_CBANK
	.align		4
        /*000c*/ 	.byte	0x04, 0x0a
        /*000e*/ 	.short	(.L_4519 - .L_4518)
	.align		4
.L_4518:
        /*0010*/ 	.word	index@(.nv.constant0._ZN2at6native18elementwise_kernelILi128ELi2EZNS0_22gpu_kernel_impl_nocastIZZZNS0_16frac_kernel_cudaERNS_18TensorIteratorBaseEENKUlvE_clEvENKUlvE0_clEvEUlfE_EEvS4_RKT_EUliE_EEviT1_)
        /*0014*/ 	.short	0x0160
        /*0016*/ 	.short	0x0220


	//----- nvinfo : EIATTR_CBANK_PARAM_SIZE
	.align		4
.L_4519:
        /*0018*/ 	.byte	0x03, 0x19
        /*001a*/ 	.short	0x0220


	//----- nvinfo : EIATTR_KPARAM_INFO
	.align		4
        /*001c*/ 	.byte	0x04, 0x17
        /*001e*/ 	.short	(.L_4521 - .L_4520)
.L_4520:
        /*0020*/ 	.word	0x00000000
        /*0024*/ 	.short	0x0001
        /*0026*/ 	.short	0x0008
        /*0028*/ 	.byte	0x00, 0xf0, 0x61, 0x08


	//----- nvinfo : EIATTR_KPARAM_INFO
	.align		4
.L_4521:
        /*002c*/ 	.byte	0x04, 0x17
        /*002e*/ 	.short	(.L_4523 - .L_4522)
.L_4522:
        /*0030*/ 	.word	0x00000000
        /*0034*/ 	.short	0x0000
        /*0036*/ 	.short	0x0000
        /*0038*/ 	.byte	0x00, 0xf0, 0x11, 0x00


	//----- nvinfo : EIATTR_MAXREG_COUNT
	.align		4
.L_4523:
        /*003c*/ 	.byte	0x03, 0x1b
        /*003e*/ 	.short	0x0080


	//----- nvinfo : EIATTR_MERCURY_ISA_VERSION
	.align		4
        /*0040*/ 	.byte	0x03, 0x5f
        /*0042*/ 	.short	0x0000


	//----- nvinfo : EIATTR_EXIT_INSTR_OFFSETS
	.align		4
        /*0044*/ 	.byte	0x04, 0x1c
        /*0046*/ 	.short	(.L_4525 - .L_4524)


	//   ....[0]....
.L_4524:
        /*0048*/ 	.word	0x00000f70


	//   ....[1]....
        /*004c*/ 	.word	0x00001e40


	//----- nvinfo : EIATTR_MAX_THREADS
	.align		4
.L_4525:
        /*0050*/ 	.byte	0x04, 0x05
        /*0052*/ 	.short	(.L_4527 - .L_4526)
.L_4526:
        /*0054*/ 	.word	0x00000080
        /*0058*/ 	.word	0x00000001
        /*005c*/ 	.word	0x00000001


	//----- nvinfo : EIATTR_CRS_STACK_SIZE
	.align		4
.L_4527:
        /*0060*/ 	.byte	0x04, 0x1e
        /*0062*/ 	.short	(.L_4529 - .L_4528)
.L_4528:
        /*0064*/ 	.word	0x00000000
.L_4529:


//--------------------- .nv.info._ZN2at6native27unrolled_elementwise_kernelIZZZNS0_16frac_kernel_cudaERNS_18TensorIteratorBaseEENKUlvE_clEvENKUlvE0_clEvEUlfE_St5arrayIPcLm2EELi4E23TrivialOffsetCalculatorILi1EjESB_NS0_6memory15LoadWithoutCastENSC_16StoreWithoutCastEEEviT_T0_T2_T3_T4_T5_ --------------------------
	.section	.nv.info._ZN2at6native27unrolled_elementwise_kernelIZZZNS0_16frac_kernel_cudaERNS_18TensorIteratorBaseEENKUlvE_clEvENKUlvE0_clEvEUlfE_St5arrayIPcLm2EELi4E23TrivialOffsetCalculatorILi1EjESB_NS0_6memory15LoadWithoutCastENSC_16StoreWithoutCastEEEviT_T0_T2_T3_T4_T5_,"",@"SHT_CUDA_INFO"
	.sectionflags	@""
	.align	4


	//----- nvinfo : EIATTR_CUDA_API_VERSION
	.align		4
        /*0000*/ 	.byte	0x04, 0x37
        /*0002*/ 	.short	(.L_4531 - .L_4530)
.L_4530:
        /*0004*/ 	.word	0x00000082


	//----- nvinfo : EIATTR_SW2861232_WAR
	.align		4
.L_4531:
        /*0008*/ 	.byte	0x01, 0x35
	.zero		2


	//----- nvinfo : EIATTR_PARAM_CBANK
	.align		4
        /*000c*/ 	.byte	0x04, 0x0a
        /*000e*/ 	.short	(.L_4533 - .L_4532)
	.align		4
.L_4532:
        /*0010*/ 	.word	index@(.nv.constant0._ZN2at6native27unrolled_elementwise_kernelIZZZNS0_16frac_kernel_cudaERNS_18TensorIteratorBaseEENKUlvE_clEvENKUlvE0_clEvEUlfE_St5arrayIPcLm2EELi4E23TrivialOffsetCalculatorILi1EjESB_NS0_6memory15LoadWithoutCastENSC_16StoreWithoutCastEEEviT_T0_T2_T3_T4_T5_)
        /*0014*/ 	.short	0x0160
        /*0016*/ 	.short	0x001c


	//----- nvinfo : EIATTR_CBANK_PARAM_SIZE
	.align		4
.L_4533:
        /*0018*/ 	.byte	0x03, 0x19
        /*001a*/ 	.short	0x001c


	//----- nvinfo : EIATTR_KPARAM_INFO
	.align		4
        /*001c*/ 	.byte	0x04, 0x17
        /*001e*/ 	.short	(.L_4535 - .L_4534)
.L_4534:
        /*0020*/ 	.word	0x00000000
        /*0024*/ 	.short	0x0006
        /*0026*/ 	.short	0x001b
        /*0028*/ 	.byte	0x00, 0xf0, 0x05, 0x00


	//----- nvinfo : EIATTR_KPARAM_INFO
	.align		4
.L_4535:
        /*002c*/ 	.byte	0x04, 0x17
        /*002e*/ 	.short	(.L_4537 - .L_4536)
.L_4536:
        /*0030*/ 	.word	0x00000000
        /*0034*/ 	.short	0x0005
        /*0036*/ 	.short	0x001a
        /*0038*/ 	.byte	0x00, 0xf0, 0x05, 0x00


	//----- nvinfo : EIATTR_KPARAM_INFO
	.align		4
.L_4537:
        /*003c*/ 	.byte	0x04, 0x17
        /*003e*/ 	.short	(.L_4539 - .L_4538)
.L_4538:
        /*0040*/ 	.word	0x00000000
        /*0044*/ 	.short	0x0004
        /*0046*/ 	.short	0x0019
        /*0048*/ 	.byte	0x00, 0xf0, 0x05, 0x00


	//----- nvinfo : EIATTR_KPARAM_INFO
	.align		4
.L_4539:
        /*004c*/ 	.byte	0x04, 0x17
        /*004e*/ 	.short	(.L_4541 - .L_4540)
.L_4540:
        /*0050*/ 	.word	0x00000000
        /*0054*/ 	.short	0x0003
        /*0056*/ 	.short	0x0018
        /*0058*/ 	.byte	0x00, 0xf0, 0x05, 0x00


	//----- nvinfo : EIATTR_KPARAM_INFO
	.align		4
.L_4541:
        /*005c*/ 	.byte	0x04, 0x17
        /*005e*/ 	.short	(.L_4543 - .L_4542)
.L_4542:
        /*0060*/ 	.word	0x00000000
        /*0064*/ 	.short	0x0002
        /*0066*/ 	.short	0x0008
        /*0068*/ 	.byte	0x00, 0xf0, 0x41, 0x00


	//----- nvinfo : EIATTR_KPARAM_INFO
	.align		4
.L_4543:
        /*006c*/ 	.byte	0x04, 0x17
        /*006e*/ 	.short	(.L_4545 - .L_4544)
.L_4544:
        /*0070*/ 	.word	0x00000000
        /*0074*/ 	.short	0x0001
        /*0076*/ 	.short	0x0004
        /*0078*/ 	.byte	0x00, 0xf0, 0x05, 0x00


	//----- nvinfo : EIATTR_KPARAM_INFO
	.align		4
.L_4545:
        /*007c*/ 	.byte	0x04, 0x17
        /*007e*/ 	.short	(.L_4547 - .L_4546)
.L_4546:
        /*0080*/ 	.word	0x00000000
        /*0084*/ 	.short	0x0000
        /*0086*/ 	.short	0x0000
        /*0088*/ 	.byte	0x00, 0xf0, 0x11, 0x00


	//----- nvinfo : EIATTR_MAXREG_COUNT
	.align		4
.L_4547:
        /*008c*/ 	.byte	0x03, 0x1b
        /*008e*/ 	.short	0x00ff


	//----- nvinfo : EIATTR_MERCURY_ISA_VERSION
	.align		4
        /*0090*/ 	.byte	0x03, 0x5f
        /*0092*/ 	.short	0x0000


	//----- nvinfo : EIATTR_EXIT_INSTR_OFFSETS
	.align		4
        /*0094*/ 	.byte	0x04, 0x1c
        /*0096*/ 	.short	(.L_4549 - .L_4548)


	//   ....[0]....
.L_4548:
        /*0098*/ 	.word	0x00000440


	//   ....[1]....
        /*009c*/ 	.word	0x000004a0


	//----- nvinfo : EIATTR_MAX_THREADS
	.align		4
.L_4549:
        /*00a0*/ 	.byte	0x04, 0x05
        /*00a2*/ 	.short	(.L_4551 - .L_4550)
.L_4550:
        /*00a4*/ 	.word	0x00000080
        /*00a8*/ 	.word	0x00000001
        /*00ac*/ 	.word	0x00000001


	//----- nvinfo : EIATTR_CRS_STACK_SIZE
	.align		4
.L_4551:
        /*00b0*/ 	.byte	0x04, 0x1e
        /*00b2*/ 	.short	(.L_4553 - .L_4552)
.L_4552:
        /*00b4*/ 	.word	0x00000000
.L_4553:


//--------------------- .nv.info._ZN2at6native29vectorized_elementwise_kernelILi2EZZZNS0_16frac_kernel_cudaERNS_18TensorIteratorBaseEENKUlvE_clEvENKUlvE0_clEvEUlfE_St5arrayIPcLm2EEEEviT0_T1_ --------------------------
	.section	.nv.info._ZN2at6native29vectorized_elementwise_kernelILi2EZZZNS0_16frac_kernel_cudaERNS_18TensorIteratorBaseEENKUlvE_clEvENKUlvE0_clEvEUlfE_St5arrayIPcLm2EEEEviT0_T1_,"",@"SHT_CUDA_INFO"
	.sectionflags	@""
	.align	4


	//----- nvinfo : EIATTR_CUDA_API_VERSION
	.align		4
        /*0000*/ 	.byte	0x04, 0x37
        /*0002*/ 	.short	(.L_4555 - .L_4554)
.L_4554:
        /*0004*/ 	.word	0x00000082


	//----- nvinfo : EIATTR_SW2861232_WAR
	.align		4
.L_4555:
        /*0008*/ 	.byte	0x01, 0x35
	.zero		2


	//----- nvinfo : EIATTR_PARAM_CBANK
	.align		4
        /*000c*/ 	.byte	0x04, 0x0a
        /*000e*/ 	.short	(.L_4557 - .L_4556)
	.align		4
.L_4556:
        /*0010*/ 	.word	index@(.nv.constant0._ZN2at6native29vectorized_elementwise_kernelILi2EZZZNS0_16frac_kernel_cudaERNS_18TensorIteratorBaseEENKUlvE_clEvENKUlvE0_clEvEUlfE_St5arrayIPcLm2EEEEviT0_T1_)
        /*0014*/ 	.short	0x0160
        /*0016*/ 	.short	0x0018


	//----- nvinfo : EIATTR_CBANK_PARAM_SIZE
	.align		4
.L_4557:
        /*0018*/ 	.byte	0x03, 0x19
        /*001a*/ 	.short	0x0018


	//----- nvinfo : EIATTR_KPARAM_INFO
	.align		4
        /*001c*/ 	.byte	0x04, 0x17
        /*001e*/ 	.short	(.L_4559 - .L_4558)
.L_4558:
        /*0020*/ 	.word	0x00000000
        /*0024*/ 	.short	0x0002
        /*0026*/ 	.short	0x0008
        /*0028*/ 	.byte	0x00, 0xf0, 0x41, 0x00


	//----- nvinfo : EIATTR_KPARAM_INFO
	.align		4
.L_4559:
        /*002c*/ 	.byte	0x04, 0x17
        /*002e*/ 	.short	(.L_4561 - .L_4560)
.L_4560:
        /*0030*/ 	.word	0x00000000
        /*0034*/ 	.short	0x0001
        /*0036*/ 	.short	0x0004
        /*0038*/ 	.byte	0x00, 0xf0, 0x05, 0x00


	//----- nvinfo : EIATTR_KPARAM_INFO
	.align		4
.L_4561:
        /*003c*/ 	.byte	0x04, 0x17
        /*003e*/ 	.short	(.L_4563 - .L_4562)
.L_4562:
        /*0040*/ 	.word	0x00000000
        /*0044*/ 	.short	0x0000
        /*0046*/ 	.short	0x0000
        /*0048*/ 	.byte	0x00, 0xf0, 0x11, 0x00


	//----- nvinfo : EIATTR_MAXREG_COUNT
	.align		4
.L_4563:
        /*004c*/ 	.byte	0x03, 0x1b
        /*004e*/ 	.short	0x00ff


	//----- nvinfo : EIATTR_MERCURY_ISA_VERSION
	.align		4
        /*0050*/ 	.byte	0x03, 0x5f
        /*0052*/ 	.short	0x0000


	//----- nvinfo : EIATTR_EXIT_INSTR_OFFSETS
	.align		4
        /*0054*/ 	.byte	0x04, 0x1c
        /*0056*/ 	.short	(.L_4565 - .L_4564)


	//   ....[0]....
.L_4564:
        /*0058*/ 	.word	0x00000250


	//   ....[1]....
        /*005c*/ 	.word	0x00000b10


	//   ....[2]....
        /*0060*/ 	.word	0x00000b60


	//----- nvinfo : EIATTR_MAX_THREADS
	.align		4
.L_4565:
        /*0064*/ 	.byte	0x04, 0x05
        /*0066*/ 	.short	(.L_4567 - .L_4566)
.L_4566:
        /*0068*/ 	.word	0x00000080
        /*006c*/ 	.word	0x00000001
        /*0070*/ 	.word	0x00000001


	//----- nvinfo : EIATTR_CRS_STACK_SIZE
	.align		4
.L_4567:
        /*0074*/ 	.byte	0x04, 0x1e
        /*0076*/ 	.short	(.L_4569 - .L_4568)
.L_4568:
        /*0078*/ 	.word	0x00000000
.L_4569:


//--------------------- .nv.info._ZN2at6native29vectorized_elementwise_kernelILi4EZZZNS0_16frac_kernel_cudaERNS_18TensorIteratorBaseEENKUlvE_clEvENKUlvE0_clEvEUlfE_St5arrayIPcLm2EEEEviT0_T1_ --------------------------
	.section	.nv.info._ZN2at6native29vectorized_elementwise_kernelILi4EZZZNS0_16frac_kernel_cudaERNS_18TensorIteratorBaseEENKUlvE_clEvENKUlvE0_clEvEUlfE_St5arrayIPcLm2EEEEviT0_T1_,"",@"SHT_CUDA_INFO"
	.sectionflags	@""
	.align	4


	//----- nvinfo : EIATTR_CUDA_API_VERSION
	.align		4
        /*0000*/ 	.byte	0x04, 0x37
        /*0002*/ 	.short	(.L_4571 - .L_4570)
.L_4570:
        /*0004*/ 	.word	0x00000082


	//----- nvinfo : EIATTR_SW2861232_WAR
	.align		4
.L_4571:
        /*0008*/ 	.byte	0x01, 0x35
	.zero		2


	//----- nvinfo : EIATTR_PARAM_CBANK
	.align		4
        /*000c*/ 	.byte	0x04, 0x0a
        /*000e*/ 	.short	(.L_4573 - .L_4572)
	.align		4
.L_4572:
        /*0010*/ 	.word	index@(.nv.constant0._ZN2at6native29vectorized_elementwise_kernelILi4EZZZNS0_16frac_kernel_cudaERNS_18TensorIteratorBaseEENKUlvE_clEvENKUlvE0_clEvEUlfE_St5arrayIPcLm2EEEEviT0_T1_)
        /*0014*/ 	.short	0x0160
        /*0016*/ 	.short	0x0018


	//----- nvinfo : EIATTR_CBANK_PARAM_SIZE
	.align		4
.L_4573:
        /*0018*/ 	.byte	0x03, 0x19
        /*001a*/ 	.short	0x0018


	//----- nvinfo : EIATTR_KPARAM_INFO
	.align		4
        /*001c*/ 	.byte	0x04, 0x17
        /*001e*/ 	.short	(.L_4575 - .L_4574)
.L_4574:
        /*0020*/ 	.word	0x00000000
        /*0024*/ 	.short	0x0002
        /*0026*/ 	.short	0x0008
        /*0028*/ 	.byte	0x00, 0xf0, 0x41, 0x00


	//----- nvinfo : EIATTR_KPARAM_INFO
	.align		4
.L_4575:
        /*002c*/ 	.byte	0x04, 0x17
        /*002e*/ 	.short	(.L_4577 - .L_4576)
.L_4576:
        /*0030*/ 	.word	0x00000000
        /*0034*/ 	.short	0x0001
        /*0036*/ 	.short	0x0004
        /*0038*/ 	.byte	0x00, 0xf0, 0x05, 0x00


	//----- nvinfo : EIATTR_KPARAM_INFO
	.align		4
.L_4577:
        /*003c*/ 	.byte	0x04, 0x17
        /*003e*/ 	.short	(.L_4579 - .L_4578)
.L_4578:
        /*0040*/ 	.word	0x00000000
        /*0044*/ 	.short	0x0000
        /*0046*/ 	.short	0x0000
        /*0048*/ 	.byte	0x00, 0xf0, 0x11, 0x00


	//----- nvinfo : EIATTR_MAXREG_COUNT
	.align		4
.L_4579:
        /*004c*/ 	.byte	0x03, 0x1b
        /*004e*/ 	.short	0x00ff


	//----- nvinfo : EIATTR_MERCURY_ISA_VERSION
	.align		4
        /*0050*/ 	.byte	0x03, 0x5f
        /*0052*/ 	.short	0x0000


	//----- nvinfo : EIATTR_EXIT_INSTR_OFFSETS
	.align		4
        /*0054*/ 	.byte	0x04, 0x1c
        /*0056*/ 	.short	(.L_4581 - .L_4580)


	//   ....[0]....
.L_4580:
        /*0058*/ 	.word	0x00000210


	//   ....[1]....
        /*005c*/ 	.word	0x00000ad0


	//   ....[2]....
        /*0060*/ 	.word	0x00000b20


	//----- nvinfo : EIATTR_MAX_THREADS
	.align		4
.L_4581:
        /*0064*/ 	.byte	0x04, 0x05
        /*0066*/ 	.short	(.L_4583 - .L_4582)
.L_4582:
        /*0068*/ 	.word	0x00000080
        /*006c*/ 	.word	0x00000001
        /*0070*/ 	.word	0x00000001


	//----- nvinfo : EIATTR_CRS_STACK_SIZE
	.align		4
.L_4583:
        /*0074*/ 	.byte	0x04, 0x1e
        /*0076*/ 	.short	(.L_4585 - .L_4584)
.L_4584:
        /*0078*/ 	.word	0x00000000
.L_4585:


//--------------------- .nv.info._ZN2at6native29vectorized_elementwise_kernelILi8EZZZNS0_16frac_kernel_cudaERNS_18TensorIteratorBaseEENKUlvE_clEvENKUlvE0_clEvEUlfE_St5arrayIPcLm2EEEEviT0_T1_ --------------------------
	.section	.nv.info._ZN2at6native29vectorized_elementwise_kernelILi8EZZZNS0_16frac_kernel_cudaERNS_18TensorIteratorBaseEENKUlvE_clEvENKUlvE0_clEvEUlfE_St5arrayIPcLm2EEEEviT0_T1_,"",@"SHT_CUDA_INFO"
	.sectionflags	@""
	.align	4


	//----- nvinfo : EIATTR_CUDA_API_VERSION
	.align		4
        /*0000*/ 	.byte	0x04, 0x37
        /*0002*/ 	.short	(.L_4587 - .L_4586)
.L_4586:
        /*0004*/ 	.word	0x00000082


	//----- nvinfo : EIATTR_SW2861232_WAR
	.align		4
.L_4587:
        /*0008*/ 	.byte	0x01, 0x35
	.zero		2


	//----- nvinfo : EIATTR_PARAM_CBANK
	.align		4
        /*000c*/ 	.byte	0x04, 0x0a
        /*000e*/ 	.short	(.L_4589 - .L_4588)
	.align		4
.L_4588:
        /*0010*/ 	.word	index@(.nv.constant0._ZN2at6native29vectorized_elementwise_kernelILi8EZZZNS0_16frac_kernel_cudaERNS_18TensorIteratorBaseEENKUlvE_clEvENKUlvE0_clEvEUlfE_St5arrayIPcLm2EEEEviT0_T1_)
        /*0014*/ 	.short	0x0160
        /*0016*/ 	.short	0x0018


	//----- nvinfo : EIATTR_CBANK_PARAM_SIZE
	.align		4
.L_4589:
        /*0018*/ 	.byte	0x03, 0x19
        /*001a*/ 	.short	0x0018


	//----- nvinfo : EIATTR_KPARAM_INFO
	.align		4
        /*001c*/ 	.byte	0x04, 0x17
        /*001e*/ 	.short	(.L_4591 - .L_4590)
.L_4590:
        /*0020*/ 	.word	0x00000000
        /*0024*/ 	.short	0x0002
        /*0026*/ 	.short	0x0008
        /*0028*/ 	.byte	0x00, 0xf0, 0x41, 0x00


	//----- nvinfo : EIATTR_KPARAM_INFO
	.align		4
.L_4591:
        /*002c*/ 	.byte	0x04, 0x17
        /*002e*/ 	.short	(.L_4593 - .L_4592)
.L_4592:
        /*0030*/ 	.word	0x00000000
        /*0034*/ 	.short	0x0001
        /*0036*/ 	.short	0x0004
        /*0038*/ 	.byte	0x00, 0xf0, 0x05, 0x00


	//----- nvinfo : EIATTR_KPARAM_INFO
	.align		4
.L_4593:
        /*003c*/ 	.byte	0x04, 0x17
        /*003e*/ 	.short	(.L_4595 - .L_4594)
.L_4594:
        /*0040*/ 	.word	0x00000000
        /*0044*/ 	.short	0x0000
        /*0046*/ 	.short	0x0000
        /*0048*/ 	.byte	0x00, 0xf0, 0x11, 0x00


	//----- nvinfo : EIATTR_MAXREG_COUNT
	.align		4
.L_4595:
        /*004c*/ 	.byte	0x03, 0x1b
        /*004e*/ 	.short	0x00ff


	//----- nvinfo : EIATTR_MERCURY_ISA_VERSION
	.align		4
        /*0050*/ 	.byte	0x03, 0x5f
        /*0052*/ 	.short	0x0000


	//----- nvinfo : EIATTR_EXIT_INSTR_OFFSETS
	.align		4
        /*0054*/ 	.byte	0x04, 0x1c
        /*0056*/ 	.short	(.L_4597 - .L_4596)


	//   ....[0]....
.L_4596:
        /*0058*/ 	.word	0x00000010


	//----- nvinfo : EIATTR_MAX_THREADS
	.align		4
.L_4597:
        /*005c*/ 	.byte	0x04, 0x05
        /*005e*/ 	.short	(.L_4599 - .L_4598)
.L_4598:
        /*0060*/ 	.word	0x00000080
        /*0064*/ 	.word	0x00000001
        /*0068*/ 	.word	0x00000001
.L_4599:


//--------------------- .nv.info._ZN2at6native18elementwise_kernelILi128ELi4EZNS0_15gpu_kernel_implIZZZNS0_16frac_kernel_cudaERNS_18TensorIteratorBaseEENKUlvE_clEvENKUlvE_clEvEUldE_EEvS4_RKT_EUliE_EEviT1_ --------------------------
	.section	.nv.info._ZN2at6native18elementwise_kernelILi128ELi4EZNS0_15gpu_kernel_implIZZZNS0_16frac_kernel_cudaERNS_18TensorIteratorBaseEENKUlvE_clEvENKUlvE_clEvEUldE_EEvS4_RKT_EUliE_EEviT1_,"",@"SHT_CUDA_INFO"
	.sectionflags	@""
	.align	4


	//----- nvinfo : EIATTR_CUDA_API_VERSION
	.align		4
        /*0000*/ 	.byte	0x04, 0x37
        /*0002*/ 	.short	(.L_4601 - .L_4600)
.L_4600:
        /*0004*/ 	.word	0x00000082


	//----- nvinfo : EIATTR_SW2861232_WAR
	.align		4
.L_4601:
        /*0008*/ 	.byte	0x01, 0x35
	.zero		2


	//----- nvinfo : EIATTR_PARAM_CBANK
	.align		4
        /*000c*/ 	.byte	0x04, 0x0a
        /*000e*/ 	.short	(.L_4603 - .L_4602)
	.align		4
.L_4602:
        /*0010*/ 	.word	index@(.nv.constant0._ZN2at6native18elementwise_kernelILi128ELi4EZNS0_15gpu_kernel_implIZZZNS0_16frac_kernel_cudaERNS_18TensorIteratorBaseEENKUlvE_clEvENKUlvE_clEvEUldE_EEvS4_RKT_EUliE_EEviT1_)
        /*0014*/ 	.short	0x0160
        /*0016*/ 	.short	0x0220


	//----- nvinfo : EIATTR_CBANK_PARAM_SIZE
	.align		4
.L_4603:
        /*0018*/ 	.byte	0x03, 0x19
        /*001a*/ 	.short	0x0220


	//----- nvinfo : EIATTR_KPARAM_INFO
	.align		4
        /*001c*/ 	.byte	0x04, 0x17
        /*001e*/ 	.short	(.L_4605 - .L_4604)
.L_4604:
        /*0020*/ 	.word	0x00000000
        /*0024*/ 	.short	0x0001
        /*0026*/ 	.short	0x0008
        /*0028*/ 	.byte	0x00, 0xf0, 0x61, 0x08


	//----- nvinfo : EIATTR_KPARAM_INFO
	.align		4
.L_4605:
        /*002c*/ 	.byte	0x04, 0x17
        /*002e*/ 	.short	(.L_4607 - .L_4606)
.L_4606:
        /*0030*/ 	.word	0x00000000
        /*0034*/ 	.short	0x0000
        /*0036*/ 	.short	0x0000
        /*0038*/ 	.byte	0x00, 0xf0, 0x11, 0x00


	//----- nvinfo : EIATTR_MAXREG_COUNT
	.align		4
.L_4607:
        /*003c*/ 	.byte	0x03, 0x1b
        /*003e*/ 	.short	0x0080


	//----- nvinfo : EIATTR_EXTERNS
	.align		4
        /*0040*/ 	.byte	0x04, 0x0f
        /*0042*/ 	.short	(.L_4609 - .L_4608)


	//   ....[0]....
	.align		4
.L_4608:
        /*0044*/ 	.word	index@(__assertfail)


	//----- nvinfo : EIATTR_MERCURY_ISA_VERSION
	.align		4
.L_4609:
        /*0048*/ 	.byte	0x03, 0x5f
        /*004a*/ 	.short	0x0000


	//----- nvinfo : EIATTR_SYSCALL_OFFSETS
	.align		4
        /*004c*/ 	.byte	0x04, 0x46
        /*004e*/ 	.short	(.L_4611 - .L_4610)


	//   ....[0]....
.L_4610:
        /*0050*/ 	.word	0x00001d90


	//   ....[1]....
        /*0054*/ 	.word	0x00002dc0


	//   ....[2]....
        /*0058*/ 	.word	0x00004ba0


	//   ....[3]....
        /*005c*/ 	.word	0x00005bd0


	//   ....[4]....
        /*0060*/ 	.word	0x00007980


	//   ....[5]....
        /*0064*/ 	.word	0x000089b0


	//   ....[6]....
        /*0068*/ 	.word	0x0000a770


	//   ....[7]....
        /*006c*/ 	.word	0x0000b7a0


	//----- nvinfo : EIATTR_EXIT_INSTR_OFFSETS
	.align		4
.L_4611:
        /*0070*/ 	.byte	0x04, 0x1c
        /*0072*/ 	.short	(.L_4613 - .L_4612)


	//   ....[0]....
.L_4612:
        /*0074*/ 	.word	0x00008a50


	//   ....[1]....
        /*0078*/ 	.word	0x0000a8f0


	//   ....[2]....
        /*007c*/ 	.word	0x0000a930


	//   ....[3]....
        /*0080*/ 	.word	0x0000a9c0


	//   ....[4]....
        /*0084*/ 	.word	0x0000a9f0


	//   ....[5]....
        /*0088*/ 	.word	0x0000aa20


	//   ....[6]....
        /*008c*/ 	.word	0x0000aad0


	//   ....[7]....
        /*0090*/ 	.word	0x0000ab30


	//   ....[8]....
        /*0094*/ 	.word	0x0000abf0


	//   ....[9]....
        /*0098*/ 	.word	0x0000ac60


	//   ....[10]....
        /*009c*/ 	.word	0x0000ac80


	//   ....[11]....
        /*00a0*/ 	.word	0x0000ad40


	//   ....[12]....
        /*00a4*/ 	.word	0x0000ad70


	//   ....[13]....
        /*00a8*/ 	.word	0x0000af20


	//   ....[14]....
        /*00ac*/ 	.word	0x0000b0a0


	//   ....[15]....
        /*00b0*/ 	.word	0x0000b100


	//   ....[16]....
        /*00b4*/ 	.word	0x0000b1b0


	//   ....[17]....
        /*00b8*/ 	.word	0x0000b350


	//   ....[18]....
        /*00bc*/ 	.word	0x0000b4f0


	//   ....[19]....
        /*00c0*/ 	.word	0x0000b670


	//   ....[20]....
        /*00c4*/ 	.word	0x0000b7b0


	//   ....[21]....
        /*00c8*/ 	.word	0x0000b7e0


	//   ....[22]....
        /*00cc*/ 	.word	0x0000b810


	//----- nvinfo : EIATTR_MAX_THREADS
	.align		4
.L_4613:
        /*00d0*/ 	.byte	0x04, 0x05
        /*00d2*/ 	.short	(.L_4615 - .L_4614)
.L_4614:
        /*00d4*/ 	.word	0x00000080
        /*00d8*/ 	.word	0x00000001
        /*00dc*/ 	.word	0x00000001


	//----- nvinfo : EIATTR_CRS_STACK_SIZE
	.align		4
.L_4615:
        /*00e0*/ 	.byte	0x04, 0x1e
        /*00e2*/ 	.short	(.L_4617 - .L_4616)
.L_4616:
        /*00e4*/ 	.word	0x00000000
.L_4617:


//--------------------- .nv.info._ZN2at6native27unrolled_elementwise_kernelIZZZNS0_16frac_kernel_cudaERNS_18TensorIteratorBaseEENKUlvE_clEvENKUlvE_clEvEUldE_St5arrayIPcLm2EELi4E23TrivialOffsetCalculatorILi1EjESB_NS0_6memory12LoadWithCastILi1EEENSC_13StoreWithCastILi1EEEEEviT_T0_T2_T3_T4_T5_ --------------------------
	.section	.nv.info._ZN2at6native27unrolled_elementwise_kernelIZZZNS0_16frac_kernel_cudaERNS_18TensorIteratorBaseEENKUlvE_clEvENKUlvE_clEvEUldE_St5arrayIPcLm2EELi4E23TrivialOffsetCalculatorILi1EjESB_NS0_6memory12LoadWithCastILi1EEENSC_13StoreWithCastILi1EEEEEviT_T0_T2_T3_T4_T5_,"",@"SHT_CUDA_INFO"
	.sectionflags	@""
	.align	4


	//----- nvinfo : EIATTR_CUDA_API_VERSION
	.align		4
        /*0000*/ 	.byte	0x04, 0x37
        /*0002*/ 	.short	(.L_4619 - .L_4618)
.L_4618:
        /*0004*/ 	.word	0x00000082


	//----- nvinfo : EIATTR_SW2861232_WAR
	.align		4
.L_4619:
        /*0008*/ 	.byte	0x01, 0x35
	.zero		2


	//----- nvinfo : EIATTR_PARAM_CBANK
	.align		4
        /*000c*/ 	.byte	0x04, 0x0a
        /*000e*/ 	.short	(.L_4621 - .L_4620)
	.align		4
.L_4620:
        /*0010*/ 	.word	index@(.nv.constant0._ZN2at6native27unrolled_elementwise_kernelIZZZNS0_16frac_kernel_cudaERNS_18TensorIteratorBaseEENKUlvE_clEvENKUlvE_clEvEUldE_St5arrayIPcLm2EELi4E23TrivialOffsetCalculatorILi1EjESB_NS0_6memory12LoadWithCastILi1EEENSC_13StoreWithCastILi1EEEEEviT_T0_T2_T3_T4_T5_)
        /*0014*/ 	.short	0x0160
        /*0016*/ 	.short	0x002c


	//----- nvinfo : EIATTR_CBANK_PARAM_SIZE
	.align		4
.L_4621:
        /*0018*/ 	.byte	0x03, 0x19
        /*001a*/ 	.short	0x002c


	//----- nvinfo : EIATTR_KPARAM_INFO
	.align		4
        /*001c*/ 	.byte	0x04, 0x17
        /*001e*/ 	.short	(.L_4623 - .L_4622)
.L_4622:
        /*0020*/ 	.word	0x00000000
        /*0024*/ 	.short	0x0006
        /*0026*/ 	.short	0x0024
        /*0028*/ 	.byte	0x00, 0xf0, 0x21, 0x00


	//----- nvinfo : EIATTR_KPARAM_INFO
	.align		4
.L_4623:
        /*002c*/ 	.byte	0x04, 0x17
        /*002e*/ 	.short	(.L_4625 - .L_4624)
.L_4624:
        /*0030*/ 	.word	0x00000000
        /*0034*/ 	.short	0x0005
        /*0036*/ 	.short	0x001c
        /*0038*/ 	.byte	0x00, 0xf0, 0x21, 0x00


	//----- nvinfo : EIATTR_KPARAM_INFO
	.align		4
.L_4625:
        /*003c*/ 	.byte	0x04, 0x17
        /*003e*/ 	.short	(.L_4627 - .L_4626)
.L_4626:
        /*0040*/ 	.word	0x00000000
        /*0044*/ 	.short	0x0004
        /*0046*/ 	.short	0x0019
        /*0048*/ 	.byte	0x00, 0xf0, 0x05, 0x00


	//----- nvinfo : EIATTR_KPARAM_INFO
	.align		4
.L_4627:
        /*004c*/ 	.byte	0x04, 0x17
        /*004e*/ 	.short	(.L_4629 - .L_4628)
.L_4628:
        /*0050*/ 	.word	0x00000000
        /*0054*/ 	.short	0x0003
        /*0056*/ 	.short	0x0018
        /*0058*/ 	.byte	0x00, 0xf0, 0x05, 0x00


	//----- nvinfo : EIATTR_KPARAM_INFO
	.align		4
.L_4629:
        /*005c*/ 	.byte	0x04, 0x17
        /*005e*/ 	.short	(.L_4631 - .L_4630)
.L_4630:
        /*0060*/ 	.word	0x00000000
        /*0064*/ 	.short	0x0002
        /*0066*/ 	.short	0x0008
        /*0068*/ 	.byte	0x00, 0xf0, 0x41, 0x00


	//----- nvinfo : EIATTR_KPARAM_INFO
	.align		4
.L_4631:
        /*006c*/ 	.byte	0x04, 0x17
        /*006e*/ 	.short	(.L_4633 - .L_4632)
.L_4632:
        /*0070*/ 	.word	0x00000000
        /*0074*/ 	.short	0x0001
        /*0076*/ 	.short	0x0004
        /*0078*/ 	.byte	0x00, 0xf0, 0x05, 0x00


	//----- nvinfo : EIATTR_KPARAM_INFO
	.align		4
.L_4633:
        /*007c*/ 	.byte	0x04, 0x17
        /*007e*/ 	.short	(.L_4635 - .L_4634)
.L_4634:
        /*0080*/ 	.word	0x00000000
        /*0084*/ 	.short	0x0000
        /*0086*/ 	.short	0x0000
        /*0088*/ 	.byte	0x00, 0xf0, 0x11, 0x00


	//----- nvinfo : EIATTR_MAXREG_COUNT
	.align		4
.L_4635:
        /*008c*/ 	.byte	0x03, 0x1b
        /*008e*/ 	.short	0x00ff


	//----- nvinfo : EIATTR_EXTERNS
	.align		4
        /*0090*/ 	.byte	0x04, 0x0f
        /*0092*/ 	.short	(.L_4637 - .L_4636)


	//   ....[0]....
	.align		4
.L_4636:
        /*0094*/ 	.word	index@(__assertfail)


	//----- nvinfo : EIATTR_MERCURY_ISA_VERSION
	.align		4
.L_4637:
        /*0098*/ 	.byte	0x03, 0x5f
        /*009a*/ 	.short	0x0000


	//----- nvinfo : EIATTR_SYSCALL_OFFSETS
	.align		4
        /*009c*/ 	.byte	0x04, 0x46
        /*009e*/ 	.short	(.L_4639 - .L_4638)


	//   ....[0]....
.L_4638:
        /*00a0*/ 	.word	0x00000f90


	//   ....[1]....
        /*00a4*/ 	.word	0x00001f40


	//   ....[2]....
        /*00a8*/ 	.word	0x00002f00


	//   ....[3]....
        /*00ac*/ 	.word	0x00003e90


	//   ....[4]....
        /*00b0*/ 	.word	0x00005110


	//   ....[5]....
        /*00b4*/ 	.word	0x000061a0


	//   ....[6]....
        /*00b8*/ 	.word	0x000071f0


	//   ....[7]....
        /*00bc*/ 	.word	0x00008260


	//----- nvinfo : EIATTR_EXIT_INSTR_OFFSETS
	.align		4
.L_4639:
        /*00c0*/ 	.byte	0x04, 0x1c
        /*00c2*/ 	.short	(.L_4641 - .L_4640)


	//   ....[0]....
.L_4640:
        /*00c4*/ 	.word	0x00007290


	//   ....[1]....
        /*00c8*/ 	.word	0x000073b0


	//   ....[2]....
        /*00cc*/ 	.word	0x000073f0


	//   ....[3]....
        /*00d0*/ 	.word	0x00007480


	//   ....[4]....
        /*00d4*/ 	.word	0x000074b0


	//   ....[5]....
        /*00d8*/ 	.word	0x000074e0


	//   ....[6]....
        /*00dc*/ 	.word	0x00007590


	//   ....[7]....
        /*00e0*/ 	.word	0x000075f0


	//   ....[8]....
        /*00e4*/ 	.word	0x000076b0


	//   ....[9]....
        /*00e8*/ 	.word	0x00007720


	//   ....[10]....
        /*00ec*/ 	.word	0x00007740


	//   ....[11]....
        /*00f0*/ 	.word	0x00007800


	//   ....[12]....
        /*00f4*/ 	.word	0x00007830


	//   ....[13]....
        /*00f8*/ 	.word	0x000079e0


	//   ....[14]....
        /*00fc*/ 	.word	0x00007b60


	//   ....[15]....
        /*0100*/ 	.word	0x00007bc0


	//   ....[16]....
        /*0104*/ 	.word	0x00007c70


	//   ....[17]....
        /*0108*/ 	.word	0x00007e10


	//   ....[18]....
        /*010c*/ 	.word	0x00007fb0


	//   ....[19]....
        /*0110*/ 	.word	0x00008130


	//   ....[20]....
        /*0114*/ 	.word	0x00008270


	//   ....[21]....
        /*0118*/ 	.word	0x000082a0


	//   ....[22]....
        /*011c*/ 	.word	0x000082d0


	//----- nvinfo : EIATTR_MAX_THREADS
	.align		4
.L_4641:
        /*0120*/ 	.byte	0x04, 0x05
        /*0122*/ 	.short	(.L_4643 - .L_4642)
.L_4642:
        /*0124*/ 	.word	0x00000080
        /*0128*/ 	.word	0x00000001
        /*012c*/ 	.word	0x00000001


	//----- nvinfo : EIATTR_CRS_STACK_SIZE
	.align		4
.L_4643:
        /*0130*/ 	.byte	0x04, 0x1e
        /*0132*/ 	.short	(.L_4645 - .L_4644)
.L_4644:
        /*0134*/ 	.word	0x00000000
.L_4645:


//--------------------- .nv.info._ZN2at6native18elementwise_kernelILi128ELi2EZNS0_22gpu_kernel_impl_nocastIZZZNS0_16frac_kernel_cudaERNS_18TensorIteratorBaseEENKUlvE_clEvENKUlvE_clEvEUldE_EEvS4_RKT_EUliE_EEviT1_ --------------------------
	.section	.nv.info._ZN2at6native18elementwise_kernelILi128ELi2EZNS0_22gpu_kernel_impl_nocastIZZZNS0_16frac_kernel_cudaERNS_18TensorIteratorBaseEENKUlvE_clEvENKUlvE_clEvEUldE_EEvS4_RKT_EUliE_EEviT1_,"",@"SHT_CUDA_INFO"
	.sectionflags	@""
	.align	4


	//----- nvinfo : EIATTR_CUDA_API_VERSION
	.align		4
        /*0000*/ 	.byte	0x04, 0x37
        /*0002*/ 	.short	(.L_4647 - .L_4646)
.L_4646:
        /*0004*/ 	.word	0x00000082


	//----- nvinfo : EIATTR_SW2861232_WAR
	.align		4
.L_4647:
        /*0008*/ 	.byte	0x01, 0x35
	.zero		2


	//----- nvinfo : EIATTR_PARAM_CBANK
	.align		4
        /*000c*/ 	.byte	0x04, 0x0a
        /*000e*/ 	.short	(.L_4649 - .L_4648)
	.align		4
.L_4648:
        /*0010*/ 	.word	index@(.nv.constant0._ZN2at6native18elementwise_kernelILi128ELi2EZNS0_22gpu_kernel_impl_nocastIZZZNS0_16frac_kernel_cudaERNS_18TensorIteratorBaseEENKUlvE_clEvENKUlvE_clEvEUldE_EEvS4_RKT_EUliE_EEviT1_)
        /*0014*/ 	.short	0x0160
        /*0016*/ 	.short	0x0220


	//----- nvinfo : EIATTR_CBANK_PARAM_SIZE
	.align		4
.L_4649:
        /*0018*/ 	.byte	0x03, 0x19
        /*001a*/ 	.short	0x0220


	//----- nvinfo : EIATTR_KPARAM_INFO
	.align		4
        /*001c*/ 	.byte	0x04, 0x17
        /*001e*/ 	.short	(.L_4651 - .L_4650)
.L_4650:
        /*0020*/ 	.word	0x00000000
        /*0024*/ 	.short	0x0001
        /*0026*/ 	.short	0x0008
        /*0028*/ 	.byte	0x00, 0xf0, 0x61, 0x08


	//----- nvinfo : EIATTR_KPARAM_INFO
	.align		4
.L_4651:
        /*002c*/ 	.byte	0x04, 0x17
        /*002e*/ 	.short	(.L_4653 - .L_4652)
.L_4652:
        /*0030*/ 	.word	0x00000000
        /*0034*/ 	.short	0x0000
        /*0036*/ 	.short	0x0000
        /*0038*/ 	.byte	0x00, 0xf0, 0x11, 0x00


	//----- nvinfo : EIATTR_MAXREG_COUNT
	.align		4
.L_4653:
        /*003c*/ 	.byte	0x03, 0x1b
        /*003e*/ 	.short	0x0080


	//----- nvinfo : EIATTR_MERCURY_ISA_VERSION
	.align		4
        /*0040*/ 	.byte	0x03, 0x5f
        /*0042*/ 	.short	0x0000


	//----- nvinfo : EIATTR_EXIT_INSTR_OFFSETS
	.align		4
        /*0044*/ 	.byte	0x04, 0x1c
        /*0046*/ 	.short	(.L_4655 - .L_4654)


	//   ....[0]....
.L_4654:
        /*0048*/ 	.word	0x00000f70


	//   ....[1]....
        /*004c*/ 	.word	0x00001e40


	//----- nvinfo : EIATTR_MAX_THREADS
	.align		4
.L_4655:
        /*0050*/ 	.byte	0x04, 0x05
        /*0052*/ 	.short	(.L_4657 - .L_4656)
.L_4656:
        /*0054*/ 	.word	0x00000080
        /*0058*/ 	.word	0x00000001
        /*005c*/ 	.word	0x00000001


	//----- nvinfo : EIATTR_CRS_STACK_SIZE
	.align		4
.L_4657:
        /*0060*/ 	.byte	0x04, 0x1e
        /*0062*/ 	.short	(.L_4659 - .L_4658)
.L_4658:
        /*0064*/ 	.word	0x00000000
.L_4659:


//--------------------- .nv.info._ZN2at6native27unrolled_elementwise_kernelIZZZNS0_16frac_kernel_cudaERNS_18TensorIteratorBaseEENKUlvE_clEvENKUlvE_clEvEUldE_St5arrayIPcLm2EELi4E23TrivialOffsetCalculatorILi1EjESB_NS0_6memory15LoadWithoutCastENSC_16StoreWithoutCastEEEviT_T0_T2_T3_T4_T5_ --------------------------
	.section	.nv.info._ZN2at6native27unrolled_elementwise_kernelIZZZNS0_16frac_kernel_cudaERNS_18TensorIteratorBaseEENKUlvE_clEvENKUlvE_clEvEUldE_St5arrayIPcLm2EELi4E23TrivialOffsetCalculatorILi1EjESB_NS0_6memory15LoadWithoutCastENSC_16StoreWithoutCastEEEviT_T0_T2_T3_T4_T5_,"",@"SHT_CUDA_INFO"
	.sectionflags	@""
	.align	4


	//----- nvinfo : EIATTR_CUDA_API_VERSION
	.align		4
        /*0000*/ 	.byte	0x04, 0x37
        /*0002*/ 	.short	(.L_4661 - .L_4660)
.L_4660:
        /*0004*/ 	.word	0x00000082


	//----- nvinfo : EIATTR_SW2861232_WAR
	.align		4
.L_4661:
        /*0008*/ 	.byte	0x01, 0x35
	.zero		2


	//----- nvinfo : EIATTR_PARAM_CBANK
	.align		4
        /*000c*/ 	.byte	0x04, 0x0a
        /*000e*/ 	.short	(.L_4663 - .L_4662)
	.align		4
.L_4662:
        /*0010*/ 	.word	index@(.nv.constant0._ZN2at6native27unrolled_elementwise_kernelIZZZNS0_16frac_kernel_cudaERNS_18TensorIteratorBaseEENKUlvE_clEvENKUlvE_clEvEUldE_St5arrayIPcLm2EELi4E23TrivialOffsetCalculatorILi1EjESB_NS0_6memory15LoadWithoutCastENSC_16StoreWithoutCastEEEviT_T0_T2_T3_T4_T5_)
        /*0014*/ 	.short	0x0160
        /*0016*/ 	.short	0x001c


	//----- nvinfo : EIATTR_CBANK_PARAM_SIZE
	.align		4
.L_4663:
        /*0018*/ 	.byte	0x03, 0x19
        /*001a*/ 	.short	0x001c


	//----- nvinfo : EIATTR_KPARAM_INFO
	.align		4
        /*001c*/ 	.byte	0x04, 0x17
        /*001e*/ 	.short	(.L_4665 - .L_4664)
.L_4664:
        /*0020*/ 	.word	0x00000000
        /*0024*/ 	.short	0x0006
        /*0026*/ 	.short	0x001b
        /*0028*/ 	.byte	0x00, 0xf0, 0x05, 0x00


	//----- nvinfo : EIATTR_KPARAM_INFO
	.align		4
.L_4665:
        /*002c*/ 	.byte	0x04, 0x17
        /*002e*/ 	.short	(.L_4667 - .L_4666)
.L_4666:
        /*0030*/ 	.word	0x00000000
        /*0034*/ 	.short	0x0005
        /*0036*/ 	.short	0x001a
        /*0038*/ 	.byte	0x00, 0xf0, 0x05, 0x00


	//----- nvinfo : EIATTR_KPARAM_INFO
	.align		4
.L_4667:
        /*003c*/ 	.byte	0x04, 0x17
        /*003e*/ 	.short	(.L_4669 - .L_4668)
.L_4668:
        /*0040*/ 	.word	0x00000000
        /*0044*/ 	.short	0x0004
        /*0046*/ 	.short	0x0019
        /*0048*/ 	.byte	0x00, 0xf0, 0x05, 0x00


	//----- nvinfo : EIATTR_KPARAM_INFO
	.align		4
.L_4669:
        /*004c*/ 	.byte	0x04, 0x17
        /*004e*/ 	.short	(.L_4671 - .L_4670)
.L_4670:
        /*0050*/ 	.word	0x00000000
        /*0054*/ 	.short	0x0003
        /*0056*/ 	.short	0x0018
        /*0058*/ 	.byte	0x00, 0xf0, 0x05, 0x00


	//----- nvinfo : EIATTR_KPARAM_INFO
	.align		4
.L_4671:
        /*005c*/ 	.byte	0x04, 0x17
        /*005e*/ 	.short	(.L_4673 - .L_4672)
.L_4672:
        /*0060*/ 	.word	0x00000000
        /*0064*/ 	.short	0x0002
        /*0066*/ 	.short	0x0008
        /*0068*/ 	.byte	0x00, 0xf0, 0x41, 0x00


	//----- nvinfo : EIATTR_KPARAM_INFO
	.align		4
.L_4673:
        /*006c*/ 	.byte	0x04, 0x17
        /*006e*/ 	.short	(.L_4675 - .L_4674)
.L_4674:
        /*0070*/ 	.word	0x00000000
        /*0074*/ 	.short	0x0001
        /*0076*/ 	.short	0x0004
        /*0078*/ 	.byte	0x00, 0xf0, 0x05, 0x00


	//----- nvinfo : EIATTR_KPARAM_INFO
	.align		4
.L_4675:
        /*007c*/ 	.byte	0x04, 0x17
        /*007e*/ 	.short	(.L_4677 - .L_4676)
.L_4676:
        /*0080*/ 	.word	0x00000000
        /*0084*/ 	.short	0x0000
        /*0086*/ 	.short	0x0000
        /*0088*/ 	.byte	0x00, 0xf0, 0x11, 0x00


	//----- nvinfo : EIATTR_MAXREG_COUNT
	.align		4
.L_4677:
        /*008c*/ 	.byte	0x03, 0x1b
        /*008e*/ 	.short	0x00ff


	//----- nvinfo : EIATTR_MERCURY_ISA_VERSION
	.align		4
        /*0090*/ 	.byte	0x03, 0x5f
        /*0092*/ 	.short	0x0000


	//----- nvinfo : EIATTR_EXIT_INSTR_OFFSETS
	.align		4
        /*0094*/ 	.byte	0x04, 0x1c
        /*0096*/ 	.short	(.L_4679 - .L_4678)


	//   ....[0]....
.L_4678:
        /*0098*/ 	.word	0x00000440


	//   ....[1]....
        /*009c*/ 	.word	0x000004a0


	//----- nvinfo : EIATTR_MAX_THREADS
	.align		4
.L_4679:
        /*00a0*/ 	.byte	0x04, 0x05
        /*00a2*/ 	.short	(.L_4681 - .L_4680)
.L_4680:
        /*00a4*/ 	.word	0x00000080
        /*00a8*/ 	.word	0x00000001
        /*00ac*/ 	.word	0x00000001


	//----- nvinfo : EIATTR_CRS_STACK_SIZE
	.align		4
.L_4681:
        /*00b0*/ 	.byte	0x04, 0x1e
        /*00b2*/ 	.short	(.L_4683 - .L_4682)
.L_4682:
        /*00b4*/ 	.word	0x00000000
.L_4683:


//--------------------- .nv.info._ZN2at6native29vectorized_elementwise_kernelILi2EZZZNS0_16frac_kernel_cudaERNS_18TensorIteratorBaseEENKUlvE_clEvENKUlvE_clEvEUldE_St5arrayIPcLm2EEEEviT0_T1_ --------------------------
	.section	.nv.info._ZN2at6native29vectorized_elementwise_kernelILi2EZZZNS0_16frac_kernel_cudaERNS_18TensorIteratorBaseEENKUlvE_clEvENKUlvE_clEvEUldE_St5arrayIPcLm2EEEEviT0_T1_,"",@"SHT_CUDA_INFO"
	.sectionflags	@""
	.align	4


	//----- nvinfo : EIATTR_CUDA_API_VERSION
	.align		4
        /*0000*/ 	.byte	0x04, 0x37
        /*0002*/ 	.short	(.L_4685 - .L_4684)
.L_4684:
        /*0004*/ 	.word	0x00000082


	//----- nvinfo : EIATTR_SW2861232_WAR
	.align		4
.L_4685:
        /*0008*/ 	.byte	0x01, 0x35
	.zero		2


	//----- nvinfo : EIATTR_PARAM_CBANK
	.align		4
        /*000c*/ 	.byte	0x04, 0x0a
        /*000e*/ 	.short	(.L_4687 - .L_4686)
	.align		4
.L_4686:
        /*0010*/ 	.word	index@(.nv.constant0._ZN2at6native29vectorized_elementwise_kernelILi2EZZZNS0_16frac_kernel_cudaERNS_18TensorIteratorBaseEENKUlvE_clEvENKUlvE_clEvEUldE_St5arrayIPcLm2EEEEviT0_T1_)
        /*0014*/ 	.short	0x0160
        /*0016*/ 	.short	0x0018


	//----- nvinfo : EIATTR_CBANK_PARAM_SIZE
	.align		4
.L_4687:
        /*0018*/ 	.byte	0x03, 0x19
        /*001a*/ 	.short	0x0018


	//----- nvinfo : EIATTR_KPARAM_INFO
	.align		4
        /*001c*/ 	.byte	0x04, 0x17
        /*001e*/ 	.short	(.L_4689 - .L_4688)
.L_4688:
        /*0020*/ 	.word	0x00000000
        /*0024*/ 	.short	0x0002
        /*0026*/ 	.short	0x0008
        /*0028*/ 	.byte	0x00, 0xf0, 0x41, 0x00


	//----- nvinfo : EIATTR_KPARAM_INFO
	.align		4
.L_4689:
        /*002c*/ 	.byte	0x04, 0x17
        /*002e*/ 	.short	(.L_4691 - .L_4690)
.L_4690:
        /*0030*/ 	.word	0x00000000
        /*0034*/ 	.short	0x0001
        /*0036*/ 	.short	0x0004
        /*0038*/ 	.byte	0x00, 0xf0, 0x05, 0x00


	//----- nvinfo : EIATTR_KPARAM_INFO
	.align		4
.L_4691:
        /*003c*/ 	.byte	0x04, 0x17
        /*003e*/ 	.short	(.L_4693 - .L_4692)
.L_4692:
        /*0040*/ 	.word	0x00000000
        /*0044*/ 	.short	0x0000
        /*0046*/ 	.short	0x0000
        /*0048*/ 	.byte	0x00, 0xf0, 0x11, 0x00


	//----- nvinfo : EIATTR_MAXREG_COUNT
	.align		4
.L_4693:
        /*004c*/ 	.byte	0x03, 0x1b
        /*004e*/ 	.short	0x00ff


	//----- nvinfo : EIATTR_MERCURY_ISA_VERSION
	.align		4
        /*0050*/ 	.byte	0x03, 0x5f
        /*0052*/ 	.short	0x0000


	//----- nvinfo : EIATTR_EXIT_INSTR_OFFSETS
	.align		4
        /*0054*/ 	.byte	0x04, 0x1c
        /*0056*/ 	.short	(.L_4695 - .L_4694)


	//   ....[0]....
.L_4694:
        /*0058*/ 	.word	0x00000250


	//   ....[1]....
        /*005c*/ 	.word	0x00000b20


	//   ....[2]....
        /*0060*/ 	.word	0x00000b70


	//----- nvinfo : EIATTR_MAX_THREADS
	.align		4
.L_4695:
        /*0064*/ 	.byte	0x04, 0x05
        /*0066*/ 	.short	(.L_4697 - .L_4696)
.L_4696:
        /*0068*/ 	.word	0x00000080
        /*006c*/ 	.word	0x00000001
        /*0070*/ 	.word	0x00000001


	//----- nvinfo : EIATTR_CRS_STACK_SIZE
	.align		4
.L_4697:
        /*0074*/ 	.byte	0x04, 0x1e
        /*0076*/ 	.short	(.L_4699 - .L_4698)
.L_4698:
        /*0078*/ 	.word	0x00000000
.L_4699:


//--------------------- .nv.info._ZN2at6native29vectorized_elementwise_kernelILi4EZZZNS0_16frac_kernel_cudaERNS_18TensorIteratorBaseEENKUlvE_clEvENKUlvE_clEvEUldE_St5arrayIPcLm2EEEEviT0_T1_ --------------------------
	.section	.nv.info._ZN2at6native29vectorized_elementwise_kernelILi4EZZZNS0_16frac_kernel_cudaERNS_18TensorIteratorBaseEENKUlvE_clEvENKUlvE_clEvEUldE_St5arrayIPcLm2EEEEviT0_T1_,"",@"SHT_CUDA_INFO"
	.sectionflags	@""
	.align	4


	//----- nvinfo : EIATTR_CUDA_API_VERSION
	.align		4
        /*0000*/ 	.byte	0x04, 0x37
        /*0002*/ 	.short	(.L_4701 - .L_4700)
.L_4700:
        /*0004*/ 	.word	0x00000082


	//----- nvinfo : EIATTR_SW2861232_WAR
	.align		4
.L_4701:
        /*0008*/ 	.byte	0x01, 0x35
	.zero		2


	//----- nvinfo : EIATTR_PARAM_CBANK
	.align		4
        /*000c*/ 	.byte	0x04, 0x0a
        /*000e*/ 	.short	(.L_4703 - .L_4702)
	.align		4
.L_4702:
        /*0010*/ 	.word	index@(.nv.constant0._ZN2at6native29vectorized_elementwise_kernelILi4EZZZNS0_16frac_kernel_cudaERNS_18TensorIteratorBaseEENKUlvE_clEvENKUlvE_clEvEUldE_St5arrayIPcLm2EEEEviT0_T1_)
        /*0014*/ 	.short	0x0160
        /*0016*/ 	.short	0x0018


	//----- nvinfo : EIATTR_CBANK_PARAM_SIZE
	.align		4
.L_4703:
        /*0018*/ 	.byte	0x03, 0x19
        /*001a*/ 	.short	0x0018


	//----- nvinfo : EIATTR_KPARAM_INFO
	.align		4
        /*001c*/ 	.byte	0x04, 0x17
        /*001e*/ 	.short	(.L_4705 - .L_4704)
.L_4704:
        /*0020*/ 	.word	0x00000000
        /*0024*/ 	.short	0x0002
        /*0026*/ 	.short	0x0008
        /*0028*/ 	.byte	0x00, 0xf0, 0x41, 0x00


	//----- nvinfo : EIATTR_KPARAM_INFO
	.align		4
.L_4705:
        /*002c*/ 	.byte	0x04, 0x17
        /*002e*/ 	.short	(.L_4707 - .L_4706)
.L_4706:
        /*0030*/ 	.word	0x00000000
        /*0034*/ 	.short	0x0001
        /*0036*/ 	.short	0x0004
        /*0038*/ 	.byte	0x00, 0xf0, 0x05, 0x00


	//----- nvinfo : EIATTR_KPARAM_INFO
	.align		4
.L_4707:
        /*003c*/ 	.byte	0x04, 0x17
        /*003e*/ 	.short	(.L_4709 - .L_4708)
.L_4708:
        /*0040*/ 	.word	0x00000000
        /*0044*/ 	.short	0x0000
        /*0046*/ 	.short	0x0000
        /*0048*/ 	.byte	0x00, 0xf0, 0x11, 0x00


	//----- nvinfo : EIATTR_MAXREG_COUNT
	.align		4
.L_4709:
        /*004c*/ 	.byte	0x03, 0x1b
        /*004e*/ 	.short	0x00ff


	//----- nvinfo : EIATTR_MERCURY_ISA_VERSION
	.align		4
        /*0050*/ 	.byte	0x03, 0x5f
        /*0052*/ 	.short	0x0000


	//----- nvinfo : EIATTR_EXIT_INSTR_OFFSETS
	.align		4
        /*0054*/ 	.byte	0x04, 0x1c
        /*0056*/ 	.short	(.L_4711 - .L_4710)


	//   ....[0]....
.L_4710:
        /*0058*/ 	.word	0x00000250


	//   ....[1]....
        /*005c*/ 	.word	0x00000b20


	//   ....[2]....
        /*0060*/ 	.word	0x00000b70


	//----- nvinfo : EIATTR_MAX_THREADS
	.align		4
.L_4711:
        /*0064*/ 	.byte	0x04, 0x05
        /*0066*/ 	.short	(.L_4713 - .L_4712)
.L_4712:
        /*0068*/ 	.word	0x00000080
        /*006c*/ 	.word	0x00000001
        /*0070*/ 	.word	0x00000001


	//----- nvinfo : EIATTR_CRS_STACK_SIZE
	.align		4
.L_4713:
        /*0074*/ 	.byte	0x04, 0x1e
        /*0076*/ 	.short	(.L_4715 - .L_4714)
.L_4714:
        /*0078*/ 	.word	0x00000000
.L_4715:


//--------------------- .nv.info._ZN2at6native29vectorized_elementwise_kernelILi8EZZZNS0_16frac_kernel_cudaERNS_18TensorIteratorBaseEENKUlvE_clEvENKUlvE_clEvEUldE_St5arrayIPcLm2EEEEviT0_T1_ --------------------------
	.section	.nv.info._ZN2at6native29vectorized_elementwise_kernelILi8EZZZNS0_16frac_kernel_cudaERNS_18TensorIteratorBaseEENKUlvE_clEvENKUlvE_clEvEUldE_St5arrayIPcLm2EEEEviT0_T1_,"",@"SHT_CUDA_INFO"
	.sectionflags	@""
	.align	4


	//----- nvinfo : EIATTR_CUDA_API_VERSION
	.align		4
        /*0000*/ 	.byte	0x04, 0x37
        /*0002*/ 	.short	(.L_4717 - .L_4716)
.L_4716:
        /*0004*/ 	.word	0x00000082


	//----- nvinfo : EIATTR_SW2861232_WAR
	.align		4
.L_4717:
        /*0008*/ 	.byte	0x01, 0x35
	.zero		2


	//----- nvinfo : EIATTR_PARAM_CBANK
	.align		4
        /*000c*/ 	.byte	0x04, 0x0a
        /*000e*/ 	.short	(.L_4719 - .L_4718)
	.align		4
.L_4718:
        /*0010*/ 	.word	index@(.nv.constant0._ZN2at6native29vectorized_elementwise_kernelILi8EZZZNS0_16frac_kernel_cudaERNS_18TensorIteratorBaseEENKUlvE_clEvENKUlvE_clEvEUldE_St5arrayIPcLm2EEEEviT0_T1_)
        /*0014*/ 	.short	0x0160
        /*0016*/ 	.short	0x0018


	//----- nvinfo : EIATTR_CBANK_PARAM_SIZE
	.align		4
.L_4719:
        /*0018*/ 	.byte	0x03, 0x19
        /*001a*/ 	.short	0x0018


	//----- nvinfo : EIATTR_KPARAM_INFO
	.align		4
        /*001c*/ 	.byte	0x04, 0x17
        /*001e*/ 	.short	(.L_4721 - .L_4720)
.L_4720:
        /*0020*/ 	.word	0x00000000
        /*0024*/ 	.short	0x0002
        /*0026*/ 	.short	0x0008
        /*0028*/ 	.byte	0x00, 0xf0, 0x41, 0x00


	//----- nvinfo : EIATTR_KPARAM_INFO
	.align		4
.L_4721:
        /*002c*/ 	.byte	0x04, 0x17
        /*002e*/ 	.short	(.L_4723 - .L_4722)
.L_4722:
        /*0030*/ 	.word	0x00000000
        /*0034*/ 	.short	0x0001
        /*0036*/ 	.short	0x0004
        /*0038*/ 	.byte	0x00, 0xf0, 0x05, 0x00


	//----- nvinfo : EIATTR_KPARAM_INFO
	.align		4
.L_4723:
        /*003c*/ 	.byte	0x04, 0x17
        /*003e*/ 	.short	(.L_4725 - .L_4724)
.L_4724:
        /*0040*/ 	.word	0x00000000
        /*0044*/ 	.short	0x0000
        /*0046*/ 	.short	0x0000
        /*0048*/ 	.byte	0x00, 0xf0, 0x11, 0x00


	//----- nvinfo : EIATTR_MAXREG_COUNT
	.align		4
.L_4725:
        /*004c*/ 	.byte	0x03, 0x1b
        /*004e*/ 	.short	0x00ff


	//----- nvinfo : EIATTR_MERCURY_ISA_VERSION
	.align		4
        /*0050*/ 	.byte	0x03, 0x5f
        /*0052*/ 	.short	0x0000


	//----- nvinfo : EIATTR_EXIT_INSTR_OFFSETS
	.align		4
        /*0054*/ 	.byte	0x04, 0x1c
        /*0056*/ 	.short	(.L_4727 - .L_4726)


	//   ....[0]....
.L_4726:
        /*0058*/ 	.word	0x00000010


	//----- nvinfo : EIATTR_MAX_THREADS
	.align		4
.L_4727:
        /*005c*/ 	.byte	0x04, 0x05
        /*005e*/ 	.short	(.L_4729 - .L_4728)
.L_4728:
        /*0060*/ 	.word	0x00000080
        /*0064*/ 	.word	0x00000001
        /*0068*/ 	.word	0x00000001
.L_4729:


//--------------------- .nv.info._ZN2at6native18elementwise_kernelILi128ELi4EZNS0_15gpu_kernel_implIZZZNS0_16ceil_kernel_cudaERNS_18TensorIteratorBaseEENKUlvE_clEvENKUlvE2_clEvEUlN3c108BFloat16EE_EEvS4_RKT_EUliE_EEviT1_ --------------------------
	.section	.nv.info._ZN2at6native18elementwise_kernelILi128ELi4EZNS0_15gpu_kernel_implIZZZNS0_16ceil_kernel_cudaERNS_18TensorIteratorBaseEENKUlvE_clEvENKUlvE2_clEvEUlN3c108BFloat16EE_EEvS4_RKT_EUliE_EEviT1_,"",@"SHT_CUDA_INFO"
	.sectionflags	@""
	.align	4


	//----- nvinfo : EIATTR_CUDA_API_VERSION
	.align		4
        /*0000*/ 	.byte	0x04, 0x37
        /*0002*/ 	.short	(.L_4731 - .L_4730)
.L_4730:
        /*0004*/ 	.word	0x00000082


	//----- nvinfo : EIATTR_SW2861232_WAR
	.align		4
.L_4731:
        /*0008*/ 	.byte	0x01, 0x35
	.zero		2


	//----- nvinfo : EIATTR_PARAM_CBANK
	.align		4
        /*000c*/ 	.byte	0x04, 0x0a
        /*000e*/ 	.short	(.L_4733 - .L_4732)
	.align		4
.L_4732:
        /*0010*/ 	.word	index@(.nv.constant0._ZN2at6native18elementwise_kernelILi128ELi4EZNS0_15gpu_kernel_implIZZZNS0_16ceil_kernel_cudaERNS_18TensorIteratorBaseEENKUlvE_clEvENKUlvE2_clEvEUlN3c108BFloat16EE_EEvS4_RKT_EUliE_EEviT1_)
        /*0014*/ 	.short	0x0160
        /*0016*/ 	.short	0x0220


	//----- nvinfo : EIATTR_CBANK_PARAM_SIZE
	.align		4
.L_4733:
        /*0018*/ 	.byte	0x03, 0x19
        /*001a*/ 	.short	0x0220


	//----- nvinfo : EIATTR_KPARAM_INFO
	.align		4
        /*001c*/ 	.byte	0x04, 0x17
        /*001e*/ 	.short	(.L_4735 - .L_4734)
.L_4734:
        /*0020*/ 	.word	0x00000000
        /*0024*/ 	.short	0x0001
        /*0026*/ 	.short	0x0008
        /*0028*/ 	.byte	0x00, 0xf0, 0x61, 0x08


	//----- nvinfo : EIATTR_KPARAM_INFO
	.align		4
.L_4735:
        /*002c*/ 	.byte	0x04, 0x17
        /*002e*/ 	.short	(.L_4737 - .L_4736)
.L_4736:
        /*0030*/ 	.word	0x00000000
        /*0034*/ 	.short	0x0000
        /*0036*/ 	.short	0x0000
        /*0038*/ 	.byte	0x00, 0xf0, 0x11, 0x00


	//----- nvinfo : EIATTR_MAXREG_COUNT
	.align		4
.L_4737:
        /*003c*/ 	.byte	0x03, 0x1b
        /*003e*/ 	.short	0x0080


	//----- nvinfo : EIATTR_EXTERNS
	.align		4
        /*0040*/ 	.byte	0x04, 0x0f
        /*0042*/ 	.short	(.L_4739 - .L_4738)


	//   ....[0]....
	.align		4
.L_4738:
        /*0044*/ 	.word	index@(__assertfail)


	//----- nvinfo : EIATTR_MERCURY_ISA_VERSION
	.align		4
.L_4739:
        /*0048*/ 	.byte	0x03, 0x5f
        /*004a*/ 	.short	0x0000


	//----- nvinfo : EIATTR_SYSCALL_OFFSETS
	.align		4
        /*004c*/ 	.byte	0x04, 0x46
        /*004e*/ 	.short	(.L_4741 - .L_4740)


	//   ....[0]....
.L_4740:
        /*0050*/ 	.word	0x00001dd0


	//   ....[1]....
        /*0054*/ 	.word	0x00002d90


	//   ....[2]....
        /*0058*/ 	.word	0x00004bd0


	//   ....[3]....
        /*005c*/ 	.word	0x00005b90


	//   ....[4]....
        /*0060*/ 	.word	0x000079a0


	//   ....[5]....
        /*0064*/ 	.word	0x00008960


	//   ....[6]....
        /*0068*/ 	.word	0x0000a780


	//   ....[7]....
        /*006c*/ 	.word	0x0000b740


	//----- nvinfo : EIATTR_EXIT_INSTR_OFFSETS
	.align		4
.L_4741:
        /*0070*/ 	.byte	0x04, 0x1c
        /*0072*/ 	.short	(.L_4743 - .L_4742)


	//   ....[0]....
.L_4742:
        /*0074*/ 	.word	0x00008a20


	//   ....[1]....
        /*0078*/ 	.word	0x0000a940


	//   ....[2]....
        /*007c*/ 	.word	0x0000a980


	//   ....[3]....
        /*0080*/ 	.word	0x0000aa20


	//   ....[4]....
        /*0084*/ 	.word	0x0000aa60


	//   ....[5]....
        /*0088*/ 	.word	0x0000aaa0


	//   ....[6]....
        /*008c*/ 	.word	0x0000ab30


	//   ....[7]....
        /*0090*/ 	.word	0x0000ab70


	//   ....[8]....
        /*0094*/ 	.word	0x0000ac10


	//   ....[9]....
        /*0098*/ 	.word	0x0000ac60


	//   ....[10]....
        /*009c*/ 	.word	0x0000acb0


	//   ....[11]....
        /*00a0*/ 	.word	0x0000ad80


	//   ....[12]....
        /*00a4*/ 	.word	0x0000ade0


	//   ....[13]....
        /*00a8*/ 	.word	0x0000af70


	//   ....[14]....
        /*00ac*/ 	.word	0x0000b0d0


	//   ....[15]....
        /*00b0*/ 	.word	0x0000b0f0


	//   ....[16]....
        /*00b4*/ 	.word	0x0000b1b0


	//   ....[17]....
        /*00b8*/ 	.word	0x0000b330


	//   ....[18]....
        /*00bc*/ 	.word	0x0000b4b0


	//   ....[19]....
        /*00c0*/ 	.word	0x0000b610


	//   ....[20]....
        /*00c4*/ 	.word	0x0000b750


	//   ....[21]....
        /*00c8*/ 	.word	0x0000b790


	//   ....[22]....
        /*00cc*/ 	.word	0x0000b7d0


	//----- nvinfo : EIATTR_MAX_THREADS
	.align		4
.L_4743:
        /*00d0*/ 	.byte	0x04, 0x05
        /*00d2*/ 	.short	(.L_4745 - .L_4744)
.L_4744:
        /*00d4*/ 	.word	0x00000080
        /*00d8*/ 	.word	0x00000001
        /*00dc*/ 	.word	0x00000001


	//----- nvinfo : EIATTR_CRS_STACK_SIZE
	.align		4
.L_4745:
        /*00e0*/ 	.byte	0x04, 0x1e
        /*00e2*/ 	.short	(.L_4747 - .L_4746)
.L_4746:
        /*00e4*/ 	.word	0x00000000
.L_4747:


//--------------------- .nv.info._ZN2at6native27unrolled_elementwise_kernelIZZZNS0_16ceil_kernel_cudaERNS_18TensorIteratorBaseEENKUlvE_clEvENKUlvE2_clEvEUlN3c108BFloat16EE_St5arrayIPcLm2EELi4E23TrivialOffsetCalculatorILi1EjESD_NS0_6memory12LoadWithCastILi1EEENSE_13StoreWithCastILi1EEEEEviT_T0_T2_T3_T4_T5_ --------------------------
	.section	.nv.info._ZN2at6native27unrolled_elementwise_kernelIZZZNS0_16ceil_kernel_cudaERNS_18TensorIteratorBaseEENKUlvE_clEvENKUlvE2_clEvEUlN3c108BFloat16EE_St5arrayIPcLm2EELi4E23TrivialOffsetCalculatorILi1EjESD_NS0_6memory12LoadWithCastILi1EEENSE_13StoreWithCastILi1EEEEEviT_T0_T2_T3_T4_T5_,"",@"SHT_CUDA_INFO"
	.sectionflags	@""
	.align	4


	//----- nvinfo : EIATTR_CUDA_API_VERSION
	.align		4
        /*0000*/ 	.byte	0x04, 0x37
        /*0002*/ 	.short	(.L_4749 - .L_4748)
.L_4748:
        /*0004*/ 	.word	0x00000082


	//----- nvinfo : EIATTR_SW2861232_WAR
	.align		4
.L_4749:
        /*0008*/ 	.byte	0x01, 0x35
	.zero		2


	//----- nvinfo : EIATTR_PARAM_CBANK
	.align		4
        /*000c*/ 	.byte	0x04, 0x0a
        /*000e*/ 	.short	(.L_4751 - .L_4750)
	.align		4
.L_4750:
        /*0010*/ 	.word	index@(.nv.constant0._ZN2at6native27unrolled_elementwise_kernelIZZZNS0_16ceil_kernel_cudaERNS_18TensorIteratorBaseEENKUlvE_clEvENKUlvE2_clEvEUlN3c108BFloat16EE_St5arrayIPcLm2EELi4E23TrivialOffsetCalculatorILi1EjESD_NS0_6memory12LoadWithCastILi1EEENSE_13StoreWithCastILi1EEEEEviT_T0_T2_T3_T4_T5_)
        /*0014*/ 	.short	0x0160
        /*0016*/ 	.short	0x002c


	//----- nvinfo : EIATTR_CBANK_PARAM_SIZE
	.align		4
.L_4751:
        /*0018*/ 	.byte	0x03, 0x19
        /*001a*/ 	.short	0x002c


	//----- nvinfo : EIATTR_KPARAM_INFO
	.align		4
        /*001c*/ 	.byte	0x04, 0x17
        /*001e*/ 	.short	(.L_4753 - .L_4752)
.L_4752:
        /*0020*/ 	.word	0x00000000
        /*0024*/ 	.short	0x0006
        /*0026*/ 	.short	0x0024
        /*0028*/ 	.byte	0x00, 0xf0, 0x21, 0x00


	//----- nvinfo : EIATTR_KPARAM_INFO
	.align		4
.L_4753:
        /*002c*/ 	.byte	0x04, 0x17
        /*002e*/ 	.short	(.L_4755 - .L_4754)
.L_4754:
        /*0030*/ 	.word	0x00000000
        /*0034*/ 	.short	0x0005
        /*0036*/ 	.short	0x001c
        /*0038*/ 	.byte	0x00, 0xf0, 0x21, 0x00


	//----- nvinfo : EIATTR_KPARAM_INFO
	.align		4
.L_4755:
        /*003c*/ 	.byte	0x04, 0x17
        /*003e*/ 	.short	(.L_4757 - .L_4756)
.L_4756:
        /*0040*/ 	.word	0x00000000
        /*0044*/ 	.short	0x0004
        /*0046*/ 	.short	0x0019
        /*0048*/ 	.byte	0x00, 0xf0, 0x05, 0x00


	//----- nvinfo : EIATTR_KPARAM_INFO
	.align		4
.L_4757:
        /*004c*/ 	.byte	0x04, 0x17
        /*004e*/ 	.short	(.L_4759 - .L_4758)
.L_4758:
        /*0050*/ 	.word	0x00000000
        /*0054*/ 	.short	0x0003
        /*0056*/ 	.short	0x0018
        /*0058*/ 	.byte	0x00, 0xf0, 0x05, 0x00


	//----- nvinfo : EIATTR_KPARAM_INFO
	.align		4
.L_4759:
        /*005c*/ 	.byte	0x04, 0x17
        /*005e*/ 	.short	(.L_4761 - .L_4760)
.L_4760:
        /*0060*/ 	.word	0x00000000
        /*0064*/ 	.short	0x0002
        /*0066*/ 	.short	0x0008
        /*0068*/ 	.byte	0x00, 0xf0, 0x41, 0x00


	//----- nvinfo : EIATTR_KPARAM_INFO
	.align		4
.L_4761:
        /*006c*/ 	.byte	0x04, 0x17
        /*006e*/ 	.short	(.L_4763 - .L_4762)
.L_4762:
        /*0070*/ 	.word	0x00000000
        /*0074*/ 	.short	0x0001
        /*0076*/ 	.short	0x0004
        /*0078*/ 	.byte	0x00, 0xf0, 0x05, 0x00


	//----- nvinfo : EIATTR_KPARAM_INFO
	.align		4
.L_4763:
        /*007c*/ 	.byte	0x04, 0x17
        /*007e*/ 	.short	(.L_4765 - .L_4764)
.L_4764:
        /*0080*/ 	.word	0x00000000
        /*0084*/ 	.short	0x0000
        /*0086*/ 	.short	0x0000
        /*0088*/ 	.byte	0x00, 0xf0, 0x11, 0x00


	//----- nvinfo : EIATTR_MAXREG_COUNT
	.align		4
.L_4765:
        /*008c*/ 	.byte	0x03, 0x1b
        /*008e*/ 	.short	0x00ff


	//----- nvinfo : EIATTR_EXTERNS
	.align		4
        /*0090*/ 	.byte	0x04, 0x0f
        /*0092*/ 	.short	(.L_4767 - .L_4766)


	//   ....[0]....
	.align		4
.L_4766:
        /*0094*/ 	.word	index@(__assertfail)


	//----- nvinfo : EIATTR_MERCURY_ISA_VERSION
	.align		4
.L_4767:
        /*0098*/ 	.byte	0x03, 0x5f
        /*009a*/ 	.short	0x0000


	//----- nvinfo : EIATTR_SYSCALL_OFFSETS
	.align		4
        /*009c*/ 	.byte	0x04, 0x46
        /*009e*/ 	.short	(.L_4769 - .L_4768)


	//   ....[0]....
.L_4768:
        /*00a0*/ 	.word	0x000010a0


	//   ....[1]....
        /*00a4*/ 	.word	0x000021a0


	//   ....[2]....
        /*00a8*/ 	.word	0x000032b0


	//   ....[3]....
        /*00ac*/ 	.word	0x00004390


	//   ....[4]....
        /*00b0*/ 	.word	0x00005630


	//   ....[5]....
        /*00b4*/ 	.word	0x00006660


	//   ....[6]....
        /*00b8*/ 	.word	0x00007650


	//   ....[7]....
        /*00bc*/ 	.word	0x00008640


	//----- nvinfo : EIATTR_EXIT_INSTR_OFFSETS
	.align		4
.L_4769:
        /*00c0*/ 	.byte	0x04, 0x1c
        /*00c2*/ 	.short	(.L_4771 - .L_4770)


	//   ....[0]....
.L_4770:
        /*00c4*/ 	.word	0x00007710


	//   ....[1]....
        /*00c8*/ 	.word	0x00007840


	//   ....[2]....
        /*00cc*/ 	.word	0x00007880


	//   ....[3]....
        /*00d0*/ 	.word	0x00007920


	//   ....[4]....
        /*00d4*/ 	.word	0x00007960


	//   ....[5]....
        /*00d8*/ 	.word	0x000079a0


	//   ....[6]....
        /*00dc*/ 	.word	0x00007a30


	//   ....[7]....
        /*00e0*/ 	.word	0x00007a70


	//   ....[8]....
        /*00e4*/ 	.word	0x00007b10


	//   ....[9]....
        /*00e8*/ 	.word	0x00007b60


	//   ....[10]....
        /*00ec*/ 	.word	0x00007bb0


	//   ....[11]....
        /*00f0*/ 	.word	0x00007c80


	//   ....[12]....
        /*00f4*/ 	.word	0x00007ce0


	//   ....[13]....
        /*00f8*/ 	.word	0x00007e70


	//   ....[14]....
        /*00fc*/ 	.word	0x00007fd0


	//   ....[15]....
        /*0100*/ 	.word	0x00007ff0


	//   ....[16]....
        /*0104*/ 	.word	0x000080b0


	//   ....[17]....
        /*0108*/ 	.word	0x00008230


	//   ....[18]....
        /*010c*/ 	.word	0x000083b0


	//   ....[19]....
        /*0110*/ 	.word	0x00008510


	//   ....[20]....
        /*0114*/ 	.word	0x00008650


	//   ....[21]....
        /*0118*/ 	.word	0x00008690


	//   ....[22]....
        /*011c*/ 	.word	0x000086d0


	//----- nvinfo : EIATTR_MAX_THREADS
	.align		4
.L_4771:
        /*0120*/ 	.byte	0x04, 0x05
        /*0122*/ 	.short	(.L_4773 - .L_4772)
.L_4772:
        /*0124*/ 	.word	0x00000080
        /*0128*/ 	.word	0x00000001
        /*012c*/ 	.word	0x00000001


	//----- nvinfo : EIATTR_CRS_STACK_SIZE
	.align		4
.L_4773:
        /*0130*/ 	.byte	0x04, 0x1e
        /*0132*/ 	.short	(.L_4775 - .L_4774)
.L_4774:
        /*0134*/ 	.word	0x00000000
.L_4775:


//--------------------- .nv.info._ZN2at6native18elementwise_kernelILi128ELi4EZNS0_22gpu_kernel_impl_nocastIZZZNS0_16ceil_kernel_cudaERNS_18TensorIteratorBaseEENKUlvE_clEvENKUlvE2_clEvEUlN3c108BFloat16EE_EEvS4_RKT_EUliE_EEviT1_ --------------------------
	.section	.nv.info._ZN2at6native18elementwise_kernelILi128ELi4EZNS0_22gpu_kernel_impl_nocastIZZZNS0_16ceil_kernel_cudaERNS_18TensorIteratorBaseEENKUlvE_clEvENKUlvE2_clEvEUlN3c108BFloat16EE_EEvS4_RKT_EUliE_EEviT1_,"",@"SHT_CUDA_INFO"
	.sectionflags	@""
	.align	4


	//----- nvinfo : EIATTR_CUDA_API_VERSION
	.align		4
        /*0000*/ 	.byte	0x04, 0x37
        /*0002*/ 	.short	(.L_4777 - .L_4776)
.L_4776:
        /*0004*/ 	.word	0x00000082


	//----- nvinfo : EIATTR_SW2861232_WAR
	.align		4
.L_4777:
        /*0008*/ 	.byte	0x01, 0x35
	.zero		2


	//----- nvinfo : EIATTR_PARAM_CBANK
	.align		4
        /*000c*/ 	.byte	0x04, 0x0a
        /*000e*/ 	.short	(.L_4779 - .L_4778)
	.align		4
.L_4778:
        /*0010*/ 	.word	index@(.nv.constant0._ZN2at6native18elementwise_kernelILi128ELi4EZNS0_22gpu_kernel_impl_nocastIZZZNS0_16ceil_kernel_cudaERNS_18TensorIteratorBaseEENKUlvE_clEvENKUlvE2_clEvEUlN3c108BFloat16EE_EEvS4_RKT_EUliE_EEviT1_)
        /*0014*/ 	.short	0x0160
        /*0016*/ 	.short	0x0220


	//----- nvinfo : EIATTR_CBANK_PARAM_SIZE
	.align		4
.L_4779:
        /*0018*/ 	.byte	0x03, 0x19
        /*001a*/ 	.short	0x0220


	//----- nvinfo : EIATTR_KPARAM_INFO
	.align		4
        /*001c*/ 	.byte	0x04, 0x17
        /*001e*/ 	.short	(.L_4781 - .L_4780)
.L_4780:
        /*0020*/ 	.word	0x00000000
        /*0024*/ 	.short	0x0001
        /*0026*/ 	.short	0x0008
        /*0028*/ 	.byte	0x00, 0xf0, 0x61, 0x08


	//----- nvinfo : EIATTR_KPARAM_INFO
	.align		4
.L_4781:
        /*002c*/ 	.byte	0x04, 0x17
        /*002e*/ 	.short	(.L_4783 - .L_4782)
.L_4782:
        /*0030*/ 	.word	0x00000000
        /*0034*/ 	.short	0x0000
        /*0036*/ 	.short	0x0000
        /*0038*/ 	.byte	0x00, 0xf0, 0x11, 0x00


	//----- nvinfo : EIATTR_MAXREG_COUNT
	.align		4
.L_4783:
        /*003c*/ 	.byte	0x03, 0x1b
        /*003e*/ 	.short	0x0080


	//----- nvinfo : EIATTR_MERCURY_ISA_VERSION
	.align		4
        /*0040*/ 	.byte	0x03, 0x5f
        /*0042*/ 	.short	0x0000


	//----- nvinfo : EIATTR_EXIT_INSTR_OFFSETS
	.align		4
        /*0044*/ 	.byte	0x04, 0x1c
        /*0046*/ 	.short	(.L_4785 - .L_4784)


	//   ....[0]....
.L_4784:
        /*0048*/ 	.word	0x00002d70


	//   ....[1]....
        /*004c*/ 	.word	0x00003c40


	//----- nvinfo : EIATTR_MAX_THREADS
	.align		4
.L_4785:
        /*0050*/ 	.byte	0x04, 0x05
        /*0052*/ 	.short	(.L_4787 - .L_4786)
.L_4786:
        /*0054*/ 	.word	0x00000080
        /*0058*/ 	.word	0x00000001
        /*005c*/ 	.word	0x00000001


	//----- nvinfo : EIATTR_CRS_STACK_SIZE
	.align		4
.L_4787:
        /*0060*/ 	.byte	0x04, 0x1e
        /*0062*/ 	.short	(.L_4789 - .L_4788)
.L_4788:
        /*0064*/ 	.word	0x00000000
.L_4789:


//--------------------- .nv.info._ZN2at6native27unrolled_elementwise_kernelIZZZNS0_16ceil_kernel_cudaERNS_18TensorIteratorBaseEENKUlvE_clEvENKUlvE2_clEvEUlN3c108BFloat16EE_St5arrayIPcLm2EELi4E23TrivialOffsetCalculatorILi1EjESD_NS0_6memory15LoadWithoutCastENSE_16StoreWithoutCastEEEviT_T0_T2_T3_T4_T5_ --------------------------
	.section	.nv.info._ZN2at6native27unrolled_elementwise_kernelIZZZNS0_16ceil_kernel_cudaERNS_18TensorIteratorBaseEENKUlvE_clEvENKUlvE2_clEvEUlN3c108BFloat16EE_St5arrayIPcLm2EELi4E23TrivialOffsetCalculatorILi1EjESD_NS0_6memory15LoadWithoutCastENSE_16StoreWithoutCastEEEviT_T0_T2_T3_T4_T5_,"",@"SHT_CUDA_INFO"
	.sectionflags	@""
	.align	4


	//----- nvinfo : EIATTR_CUDA_API_VERSION
	.align		4
        /*0000*/ 	.byte	0x04, 0x37
        /*0002*/ 	.short	(.L_4791 - .L_4790)
.L_4790:
        /*0004*/ 	.word	0x00000082


	//----- nvinfo : EIATTR_SW2861232_WAR
	.align		4
.L_4791:
        /*0008*/ 	.byte	0x01, 0x35
	.zero		2


	//----- nvinfo : EIATTR_PARAM_CBANK
	.align		4
        /*000c*/ 	.byte	0x04, 0x0a
        /*000e*/ 	.short	(.L_4793 - .L_4792)
	.align		4
.L_4792:
        /*0010*/ 	.word	index@(.nv.constant0._ZN2at6native27unrolled_elementwise_kernelIZZZNS0_16ceil_kernel_cudaERNS_18TensorIteratorBaseEENKUlvE_clEvENKUlvE2_clEvEUlN3c108BFloat16EE_St5arrayIPcLm2EELi4E23TrivialOffsetCalculatorILi1EjESD_NS0_6memory15LoadWithoutCastENSE_16StoreWithoutCastEEEviT_T0_T2_T3_T4_T5_)
        /*0014*/ 	.short	0x0160
        /*0016*/ 	.short	0x001c


	//----- nvinfo : EIATTR_CBANK_PARAM_SIZE
	.align		4
.L_4793:
        /*0018*/ 	.byte	0x03, 0x19
        /*001a*/ 	.short	0x001c


	//----- nvinfo : EIATTR_KPARAM_INFO
	.align		4
        /*001c*/ 	.byte	0x04, 0x17
        /*001e*/ 	.short	(.L_4795 - .L_4794)
.L_4794:
        /*0020*/ 	.word	0x00000000
        /*0024*/ 	.short	0x0006
        /*0026*/ 	.short	0x001b
        /*0028*/ 	.byte	0x00, 0xf0, 0x05, 0x00


	//----- nvinfo : EIATTR_KPARAM_INFO
	.align		4
.L_4795:
        /*002c*/ 	.byte	0x04, 0x17
        /*002e*/ 	.short	(.L_4797 - .L_4796)
.L_4796:
        /*0030*/ 	.word	0x00000000
        /*0034*/ 	.short	0x0005
        /*0036*/ 	.short	0x001a
        /*0038*/ 	.byte	0x00, 0xf0, 0x05, 0x00


	//----- nvinfo : EIATTR_KPARAM_INFO
	.align		4
.L_4797:
        /*003c*/ 	.byte	0x04, 0x17
        /*003e*/ 	.short	(.L_4799 - .L_4798)
.L_4798:
        /*0040*/ 	.word	0x00000000
        /*0044*/ 	.short	0x0004
        /*0046*/ 	.short	0x0019
        /*0048*/ 	.byte	0x00, 0xf0, 0x05, 0x00


	//----- nvinfo : EIATTR_KPARAM_INFO
	.align		4
.L_4799:
        /*004c*/ 	.byte	0x04, 0x17
        /*004e*/ 	.short	(.L_4801 - .L_4800)
.L_4800:
        /*0050*/ 	.word	0x00000000
        /*0054*/ 	.short	0x0003
        /*0056*/ 	.short	0x0018
        /*0058*/ 	.byte	0x00, 0xf0, 0x05, 0x00


	//----- nvinfo : EIATTR_KPARAM_INFO
	.align		4
.L_4801:
        /*005c*/ 	.byte	0x04, 0x17
        /*005e*/ 	.short	(.L_4803 - .L_4802)
.L_4802:
        /*0060*/ 	.word	0x00000000
        /*0064*/ 	.short	0x0002
        /*0066*/ 	.short	0x0008
        /*0068*/ 	.byte	0x00, 0xf0, 0x41, 0x00


	//----- nvinfo : EIATTR_KPARAM_INFO
	.align		4
.L_4803:
        /*006c*/ 	.byte	0x04, 0x17
        /*006e*/ 	.short	(.L_4805 - .L_4804)
.L_4804:
        /*0070*/ 	.word	0x00000000
        /*0074*/ 	.short	0x0001
        /*0076*/ 	.short	0x0004
        /*0078*/ 	.byte	0x00, 0xf0, 0x05, 0x00


	//----- nvinfo : EIATTR_KPARAM_INFO
	.align		4
.L_4805:
        /*007c*/ 	.byte	0x04, 0x17
        /*007e*/ 	.short	(.L_4807 - .L_4806)
.L_4806:
        /*0080*/ 	.word	0x00000000
        /*0084*/ 	.short	0x0000
        /*0086*/ 	.short	0x0000
        /*0088*/ 	.byte	0x00, 0xf0, 0x11, 0x00


	//----- nvinfo : EIATTR_MAXREG_COUNT
	.align		4
.L_4807:
        /*008c*/ 	.byte	0x03, 0x1b
        /*008e*/ 	.short	0x00ff


	//----- nvinfo : EIATTR_MERCURY_ISA_VERSION
	.align		4
        /*0090*/ 	.byte	0x03, 0x5f
        /*0092*/ 	.short	0x0000


	//----- nvinfo : EIATTR_EXIT_INSTR_OFFSETS
	.align		4
        /*0094*/ 	.byte	0x04, 0x1c
        /*0096*/ 	.short	(.L_4809 - .L_4808)


	//   ....[0]....
.L_4808:
        /*0098*/ 	.word	0x00000480


	//   ....[1]....
        /*009c*/ 	.word	0x000004d0


	//----- nvinfo : EIATTR_MAX_THREADS
	.align		4
.L_4809:
        /*00a0*/ 	.byte	0x04, 0x05
        /*00a2*/ 	.short	(.L_4811 - .L_4810)
.L_4810:
        /*00a4*/ 	.word	0x00000080
        /*00a8*/ 	.word	0x00000001
        /*00ac*/ 	.word	0x00000001


	//----- nvinfo : EIATTR_CRS_STACK_SIZE
	.align		4
.L_4811:
        /*00b0*/ 	.byte	0x04, 0x1e
        /*00b2*/ 	.short	(.L_4813 - .L_4812)
.L_4812:
        /*00b4*/ 	.word	0x00000000
.L_4813:


//--------------------- .nv.info._ZN2at6native29vectorized_elementwise_kernelILi2EZZZNS0_16ceil_kernel_cudaERNS_18TensorIteratorBaseEENKUlvE_clEvENKUlvE2_clEvEUlN3c108BFloat16EE_St5arrayIPcLm2EEEEviT0_T1_ --------------------------
	.section	.nv.info._ZN2at6native29vectorized_elementwise_kernelILi2EZZZNS0_16ceil_kernel_cudaERNS_18TensorIteratorBaseEENKUlvE_clEvENKUlvE2_clEvEUlN3c108BFloat16EE_St5arrayIPcLm2EEEEviT0_T1_,"",@"SHT_CUDA_INFO"
	.sectionflags	@""
	.align	4


	//----- nvinfo : EIATTR_CUDA_API_VERSION
	.align		4
        /*0000*/ 	.byte	0x04, 0x37
        /*0002*/ 	.short	(.L_4815 - .L_4814)
.L_4814:
        /*0004*/ 	.word	0x00000082


	//----- nvinfo : EIATTR_SW2861232_WAR
	.align		4
.L_4815:
        /*0008*/ 	.byte	0x01, 0x35
	.zero		2


	//----- nvinfo : EIATTR_PARAM_CBANK
	.align		4
        /*000c*/ 	.byte	0x04, 0x0a
        /*000e*/ 	.short	(.L_4817 - .L_4816)
	.align		4
.L_4816:
        /*0010*/ 	.word	index@(.nv.constant0._ZN2at6native29vectorized_elementwise_kernelILi2EZZZNS0_16ceil_kernel_cudaERNS_18TensorIteratorBaseEENKUlvE_clEvENKUlvE2_clEvEUlN3c108BFloat16EE_St5arrayIPcLm2EEEEviT0_T1_)
        /*0014*/ 	.short	0x0160
        /*0016*/ 	.short	0x0018


	//----- nvinfo : EIATTR_CBANK_PARAM_SIZE
	.align		4
.L_4817:
        /*0018*/ 	.byte	0x03, 0x19
        /*001a*/ 	.short	0x0018


	//----- nvinfo : EIATTR_KPARAM_INFO
	.align		4
        /*001c*/ 	.byte	0x04, 0x17
        /*001e*/ 	.short	(.L_4819 - .L_4818)
.L_4818:
        /*0020*/ 	.word	0x00000000
        /*0024*/ 	.short	0x0002
        /*0026*/ 	.short	0x0008
        /*0028*/ 	.byte	0x00, 0xf0, 0x41, 0x00


	//----- nvinfo : EIATTR_KPARAM_INFO
	.align		4
.L_4819:
        /*002c*/ 	.byte	0x04, 0x17
        /*002e*/ 	.short	(.L_4821 - .L_4820)
.L_4820:
        /*0030*/ 	.word	0x00000000
        /*0034*/ 	.short	0x0001
        /*0036*/ 	.short	0x0004
        /*0038*/ 	.byte	0x00, 0xf0, 0x05, 0x00


	//----- nvinfo : EIATTR_KPARAM_INFO
	.align		4
.L_4821:
        /*003c*/ 	.byte	0x04, 0x17
        /*003e*/ 	.short	(.L_4823 - .L_4822)
.L_4822:
        /*0040*/ 	.word	0x00000000
        /*0044*/ 	.short	0x0000
        /*0046*/ 	.short	0x0000
        /*0048*/ 	.byte	0x00, 0xf0, 0x11, 0x00


	//----- nvinfo : EIATTR_MAXREG_COUNT
	.align		4
.L_4823:
        /*004c*/ 	.byte	0x03, 0x1b
        /*004e*/ 	.short	0x00ff


	//----- nvinfo : EIATTR_MERCURY_ISA_VERSION
	.align		4
        /*0050*/ 	.byte	0x03, 0x5f
        /*0052*/ 	.short	0x0000


	//----- nvinfo : EIATTR_EXIT_INSTR_OFFSETS
	.align		4
        /*0054*/ 	.byte	0x04, 0x1c
        /*0056*/ 	.short	(.L_4825 - .L_4824)


	//   ....[0]....
.L_4824:
        /*0058*/ 	.word	0x00000290


	//   ....[1]....
        /*005c*/ 	.word	0x00000c10


	//   ....[2]....
        /*0060*/ 	.word	0x00000c60


	//----- nvinfo : EIATTR_MAX_THREADS
	.align		4
.L_4825:
        /*0064*/ 	.byte	0x04, 0x05
        /*0066*/ 	.short	(.L_4827 - .L_4826)
.L_4826:
        /*0068*/ 	.word	0x00000080
        /*006c*/ 	.word	0x00000001
        /*0070*/ 	.word	0x00000001


	//----- nvinfo : EIATTR_CRS_STACK_SIZE
	.align		4
.L_4827:
        /*0074*/ 	.byte	0x04, 0x1e
        /*0076*/ 	.short	(.L_4829 - .L_4828)
.L_4828:
        /*0078*/ 	.word	0x00000000
.L_4829:


//--------------------- .nv.info._ZN2at6native29vectorized_elementwise_kernelILi4EZZZNS0_16ceil_kernel_cudaERNS_18TensorIteratorBaseEENKUlvE_clEvENKUlvE2_clEvEUlN3c108BFloat16EE_St5arrayIPcLm2EEEEviT0_T1_ --------------------------
	.section	.nv.info._ZN2at6native29vectorized_elementwise_kernelILi4EZZZNS0_16ceil_kernel_cudaERNS_18TensorIteratorBaseEENKUlvE_clEvENKUlvE2_clEvEUlN3c108BFloat16EE_St5arrayIPcLm2EEEEviT0_T1_,"",@"SHT_CUDA_INFO"
	.sectionflags	@""
	.align	4


	//----- nvinfo : EIATTR_CUDA_API_VERSION
	.align		4
        /*0000*/ 	.byte	0x04, 0x37
        /*0002*/ 	.short	(.L_4831 - .L_4830)
.L_4830:
        /*0004*/ 	.word	0x00000082


	//----- nvinfo : EIATTR_SW2861232_WAR
	.align		4
.L_4831:
        /*0008*/ 	.byte	0x01, 0x35
	.zero		2


	//----- nvinfo : EIATTR_PARAM_CBANK
	.align		4
        /*000c*/ 	.byte	0x04, 0x0a
        /*000e*/ 	.short	(.L_4833 - .L_4832)
	.align		4
.L_4832:
        /*0010*/ 	.word	index@(.nv.constant0._ZN2at6native29vectorized_elementwise_kernelILi4EZZZNS0_16ceil_kernel_cudaERNS_18TensorIteratorBaseEENKUlvE_clEvENKUlvE2_clEvEUlN3c108BFloat16EE_St5arrayIPcLm2EEEEviT0_T1_)
        /*0014*/ 	.short	0x0160
        /*0016*/ 	.short	0x0018


	//----- nvinfo : EIATTR_CBANK_PARAM_SIZE
	.align		4
.L_4833:
        /*0018*/ 	.byte	0x03, 0x19
        /*001a*/ 	.short	0x0018


	//----- nvinfo : EIATTR_KPARAM_INFO
	.align		4
        /*001c*/ 	.byte	0x04, 0x17
        /*001e*/ 	.short	(.L_4835 - .L_4834)
.L_4834:
        /*0020*/ 	.word	0x00000000
        /*0024*/ 	.short	0x0002
        /*0026*/ 	.short	0x0008
        /*0028*/ 	.byte	0x00, 0xf0, 0x41, 0x00


	//----- nvinfo : EIATTR_KPARAM_INFO
	.align		4
.L_4835:
        /*002c*/ 	.byte	0x04, 0x17
        /*002e*/ 	.short	(.L_4837 - .L_4836)
.L_4836:
        /*0030*/ 	.word	0x00000000
        /*0034*/ 	.short	0x0001
        /*0036*/ 	.short	0x0004
        /*0038*/ 	.byte	0x00, 0xf0, 0x05, 0x00


	//----- nvinfo : EIATTR_KPARAM_INFO
	.align		4
.L_4837:
        /*003c*/ 	.byte	0x04, 0x17
        /*003e*/ 	.short	(.L_4839 - .L_4838)
.L_4838:
        /*0040*/ 	.word	0x00000000
        /*0044*/ 	.short	0x0000
        /*0046*/ 	.short	0x0000
        /*0048*/ 	.byte	0x00, 0xf0, 0x11, 0x00


	//----- nvinfo : EIATTR_MAXREG_COUNT
	.align		4
.L_4839:
        /*004c*/ 	.byte	0x03, 0x1b
        /*004e*/ 	.short	0x00ff


	//----- nvinfo : EIATTR_MERCURY_ISA_VERSION
	.align		4
        /*0050*/ 	.byte	0x03, 0x5f
        /*0052*/ 	.short	0x0000


	//----- nvinfo : EIATTR_EXIT_INSTR_OFFSETS
	.align		4
        /*0054*/ 	.byte	0x04, 0x1c
        /*0056*/ 	.short	(.L_4841 - .L_4840)


	//   ....[0]....
.L_4840:
        /*0058*/ 	.word	0x00000250


	//   ....[1]....
        /*005c*/ 	.word	0x00000bd0


	//   ....[2]....
        /*0060*/ 	.word	0x00000c20


	//----- nvinfo : EIATTR_MAX_THREADS
	.align		4
.L_4841:
        /*0064*/ 	.byte	0x04, 0x05
        /*0066*/ 	.short	(.L_4843 - .L_4842)
.L_4842:
        /*0068*/ 	.word	0x00000080
        /*006c*/ 	.word	0x00000001
        /*0070*/ 	.word	0x00000001


	//----- nvinfo : EIATTR_CRS_STACK_SIZE
	.align		4
.L_4843:
        /*0074*/ 	.byte	0x04, 0x1e
        /*0076*/ 	.short	(.L_4845 - .L_4844)
.L_4844:
        /*0078*/ 	.word	0x00000000
.L_4845:


//--------------------- .nv.info._ZN2at6native29vectorized_elementwise_kernelILi8EZZZNS0_16ceil_kernel_cudaERNS_18TensorIteratorBaseEENKUlvE_clEvENKUlvE2_clEvEUlN3c108BFloat16EE_St5arrayIPcLm2EEEEviT0_T1_ --------------------------
	.section	.nv.info._ZN2at6native29vectorized_elementwise_kernelILi8EZZZNS0_16ceil_kernel_cudaERNS_18TensorIteratorBaseEENKUlvE_clEvENKUlvE2_clEvEUlN3c108BFloat16EE_St5arrayIPcLm2EEEEviT0_T1_,"",@"SHT_CUDA_INFO"
	.sectionflags	@""
	.align	4


	//----- nvinfo : EIATTR_CUDA_API_VERSION
	.align		4
        /*0000*/ 	.byte	0x04, 0x37
        /*0002*/ 	.short	(.L_4847 - .L_4846)
.L_4846:
        /*0004*/ 	.word	0x00000082


	//----- nvinfo : EIATTR_SW2861232_WAR
	.align		4
.L_4847:
        /*0008*/ 	.byte	0x01, 0x35
	.zero		2


	//----- nvinfo : EIATTR_PARAM_CBANK
	.align		4
        /*000c*/ 	.byte	0x04, 0x0a
        /*000e*/ 	.short	(.L_4849 - .L_4848)
	.align		4
.L_4848:
        /*0010*/ 	.word	index@(.nv.constant0._ZN2at6native29vectorized_elementwise_kernelILi8EZZZNS0_16ceil_kernel_cudaERNS_18TensorIteratorBaseEENKUlvE_clEvENKUlvE2_clEvEUlN3c108BFloat16EE_St5arrayIPcLm2EEEEviT0_T1_)
        /*0014*/ 	.short	0x0160
        /*0016*/ 	.short	0x0018


	//----- nvinfo : EIATTR_CBANK_PARAM_SIZE
	.align		4
.L_4849:
        /*0018*/ 	.byte	0x03, 0x19
        /*001a*/ 	.short	0x0018


	//----- nvinfo : EIATTR_KPARAM_INFO
	.align		4
        /*001c*/ 	.byte	0x04, 0x17
        /*001e*/ 	.short	(.L_4851 - .L_4850)
.L_4850:
        /*0020*/ 	.word	0x00000000
        /*0024*/ 	.short	0x0002
        /*0026*/ 	.short	0x0008
        /*0028*/ 	.byte	0x00, 0xf0, 0x41, 0x00


	//----- nvinfo : EIATTR_KPARAM_INFO
	.align		4
.L_4851:
        /*002c*/ 	.byte	0x04, 0x17
        /*002e*/ 	.short	(.L_4853 - .L_4852)
.L_4852:
        /*0030*/ 	.word	0x00000000
        /*0034*/ 	.short	0x0001
        /*0036*/ 	.short	0x0004
        /*0038*/ 	.byte	0x00, 0xf0, 0x05, 0x00


	//----- nvinfo : EIATTR_KPARAM_INFO
	.align		4
.L_4853:
        /*003c*/ 	.byte	0x04, 0x17
        /*003e*/ 	.short	(.L_4855 - .L_4854)
.L_4854:
        /*0040*/ 	.word	0x00000000
        /*0044*/ 	.short	0x0000
        /*0046*/ 	.short	0x0000
        /*0048*/ 	.byte	0x00, 0xf0, 0x11, 0x00


	//----- nvinfo : EIATTR_MAXREG_COUNT
	.align		4
.L_4855:
        /*004c*/ 	.byte	0x03, 0x1b
        /*004e*/ 	.short	0x00ff


	//----- nvinfo : EIATTR_MERCURY_ISA_VERSION
	.align		4
        /*0050*/ 	.byte	0x03, 0x5f
        /*0052*/ 	.short	0x0000


	//----- nvinfo : EIATTR_EXIT_INSTR_OFFSETS
	.align		4
        /*0054*/ 	.byte	0x04, 0x1c
        /*0056*/ 	.short	(.L_4857 - .L_4856)


	//   ....[0]....
.L_4856:
        /*0058*/ 	.word	0x00000010


	//----- nvinfo : EIATTR_MAX_THREADS
	.align		4
.L_4857:
        /*005c*/ 	.byte	0x04, 0x05
        /*005e*/ 	.short	(.L_4859 - .L_4858)
.L_4858:
        /*0060*/ 	.word	0x00000080
        /*0064*/ 	.word	0x00000001
        /*0068*/ 	.word	0x00000001
.L_4859:


//--------------------- .nv.info._ZN2at6native18elementwise_kernelILi128ELi4EZNS0_15gpu_kernel_implIZZZNS0_16ceil_kernel_cudaERNS_18TensorIteratorBaseEENKUlvE_clEvENKUlvE1_clEvEUlN3c104HalfEE_EEvS4_RKT_EUliE_EEviT1_ --------------------------
	.section	.nv.info._ZN2at6native18elementwise_kernelILi128ELi4EZNS0_15gpu_kernel_implIZZZNS0_16ceil_kernel_cudaERNS_18TensorIteratorBaseEENKUlvE_clEvENKUlvE1_clEvEUlN3c104HalfEE_EEvS4_RKT_EUliE_EEviT1_,"",@"SHT_CUDA_INFO"
	.sectionflags	@""
	.align	4


	//----- nvinfo : EIATTR_CUDA_API_VERSION
	.align		4
        /*0000*/ 	.byte	0x04, 0x37
        /*0002*/ 	.short	(.L_4861 - .L_4860)
.L_4860:
        /*0004*/ 	.word	0x00000082


	//----- nvinfo : EIATTR_SW2861232_WAR
	.align		4
.L_4861:
        /*0008*/ 	.byte	0x01, 0x35
	.zero		2


	//----- nvinfo : EIATTR_PARAM_CBANK
	.align		4
        /*000c*/ 	.byte	0x04, 0x0a
        /*000e*/ 	.short	(.L_4863 - .L_4862)
	.align		4
.L_4862:
        /*0010*/ 	.word	index@(.nv.constant0._ZN2at6native18elementwise_kernelILi128ELi4EZNS0_15gpu_kernel_implIZZZNS0_16ceil_kernel_cudaERNS_18TensorIteratorBaseEENKUlvE_clEvENKUlvE1_clEvEUlN3c104HalfEE_EEvS4_RKT_EUliE_EEviT1_)
        /*0014*/ 	.short	0x0160
        /*0016*/ 	.short	0x0220


	//----- nvinfo : EIATTR_CBANK_PARAM_SIZE
	.align		4
.L_4863:
        /*0018*/ 	.byte	0x03, 0x19
        /*001a*/ 	.short	0x0220


	//----- nvinfo : EIATTR_KPARAM_INFO
	.align		4
        /*001c*/ 	.byte	0x04, 0x17
        /*001e*/ 	.short	(.L_4865 - .L_4864)
.L_4864:
        /*0020*/ 	.word	0x00000000
        /*0024*/ 	.short	0x0001
        /*0026*/ 	.short	0x0008
        /*0028*/ 	.byte	0x00, 0xf0, 0x61, 0x08


	//----- nvinfo : EIATTR_KPARAM_INFO
	.align		4
.L_4865:
        /*002c*/ 	.byte	0x04, 0x17
        /*002e*/ 	.short	(.L_4867 - .L_4866)
.L_4866:
        /*0030*/ 	.word	0x00000000
        /*0034*/ 	.short	0x0000
        /*0036*/ 	.short	0x0000
        /*0038*/ 	.byte	0x00, 0xf0, 0x11, 0x00


	//----- nvinfo : EIATTR_MAXREG_COUNT
	.align		4
.L_4867:
        /*003c*/ 	.byte	0x03, 0x1b
        /*003e*/ 	.short	0x0080


	//----- nvinfo : EIATTR_EXTERNS
	.align		4
        /*0040*/ 	.byte	0x04, 0x0f
        /*0042*/ 	.short	(.L_4869 - .L_4868)


	//   ....[0]....
	.align		4
.L_4868:
        /*0044*/ 	.word	index@(__assertfail)


	//----- nvinfo : EIATTR_MERCURY_ISA_VERSION
	.align		4
.L_4869:
        /*0048*/ 	.byte	0x03, 0x5f
        /*004a*/ 	.short	0x0000


	//----- nvinfo : EIATTR_SYSCALL_OFFSETS
	.align		4
        /*004c*/ 	.byte	0x04, 0x46
        /*004e*/ 	.short	(.L_4871 - .L_4870)


	//   ....[0]....
.L_4870:
        /*0050*/ 	.word	0x00001db0


	//   ....[1]....
        /*0054*/ 	.word	0x00002d70


	//   ....[2]....
        /*0058*/ 	.word	0x00004b90


	//   ....[3]....
        /*005c*/ 	.word	0x00005b50


	//   ....[4]....
        /*0060*/ 	.word	0x00007940


	//   ....[5]....
        /*0064*/ 	.word	0x00008900


	//   ....[6]....
        /*0068*/ 	.word	0x0000a700


	//   ....[7]....
        /*006c*/ 	.word	0x0000b6c0


	//----- nvinfo : EIATTR_EXIT_INSTR_OFFSETS
	.align		4
.L_4871:
        /*0070*/ 	.byte	0x04, 0x1c
        /*0072*/ 	.short	(.L_4873 - .L_4872)


	//   ....[0]....
.L_4872:
        /*0074*/ 	.word	0x000089c0


	//   ....[1]....
        /*0078*/ 	.word	0x0000a8c0


	//   ....[2]....
        /*007c*/ 	.word	0x0000a900


	//   ....[3]....
        /*0080*/ 	.word	0x0000a9a0


	//   ....[4]....
        /*0084*/ 	.word	0x0000a9e0


	//   ....[5]....
        /*0088*/ 	.word	0x0000aa20


	//   ....[6]....
        /*008c*/ 	.word	0x0000aab0


	//   ....[7]....
        /*0090*/ 	.word	0x0000aad0


	//   ....[8]....
        /*0094*/ 	.word	0x0000ab70


	//   ....[9]....
        /*0098*/ 	.word	0x0000abc0


	//   ....[10]....
        /*009c*/ 	.word	0x0000ac10


	//   ....[11]....
        /*00a0*/ 	.word	0x0000ace0


	//   ....[12]....
        /*00a4*/ 	.word	0x0000ad40


	//   ....[13]....
        /*00a8*/ 	.word	0x0000aed0


	//   ....[14]....
        /*00ac*/ 	.word	0x0000b030


	//   ....[15]....
        /*00b0*/ 	.word	0x0000b070


	//   ....[16]....
        /*00b4*/ 	.word	0x0000b130


	//   ....[17]....
        /*00b8*/ 	.word	0x0000b2b0


	//   ....[18]....
        /*00bc*/ 	.word	0x0000b430


	//   ....[19]....
        /*00c0*/ 	.word	0x0000b590


	//   ....[20]....
        /*00c4*/ 	.word	0x0000b6d0


	//   ....[21]....
        /*00c8*/ 	.word	0x0000b710


	//   ....[22]....
        /*00cc*/ 	.word	0x0000b750


	//----- nvinfo : EIATTR_MAX_THREADS
	.align		4
.L_4873:
        /*00d0*/ 	.byte	0x04, 0x05
        /*00d2*/ 	.short	(.L_4875 - .L_4874)
.L_4874:
        /*00d4*/ 	.word	0x00000080
        /*00d8*/ 	.word	0x00000001
        /*00dc*/ 	.word	0x00000001


	//----- nvinfo : EIATTR_CRS_STACK_SIZE
	.align		4
.L_4875:
        /*00e0*/ 	.byte	0x04, 0x1e
        /*00e2*/ 	.short	(.L_4877 - .L_4876)
.L_4876:
        /*00e4*/ 	.word	0x00000000
.L_4877:


//--------------------- .nv.info._ZN2at6native27unrolled_elementwise_kernelIZZZNS0_16ceil_kernel_cudaERNS_18TensorIteratorBaseEENKUlvE_clEvENKUlvE1_clEvEUlN3c104HalfEE_St5arrayIPcLm2EELi4E23TrivialOffsetCalculatorILi1EjESD_NS0_6memory12LoadWithCastILi1EEENSE_13StoreWithCastILi1EEEEEviT_T0_T2_T3_T4_T5_ --------------------------
	.section	.nv.info._ZN2at6native27unrolled_elementwise_kernelIZZZNS0_16ceil_kernel_cudaERNS_18TensorIteratorBaseEENKUlvE_clEvENKUlvE1_clEvEUlN3c104HalfEE_St5arrayIPcLm2EELi4E23TrivialOffsetCalculatorILi1EjESD_NS0_6memory12LoadWithCastILi1EEENSE_13StoreWithCastILi1EEEEEviT_T0_T2_T3_T4_T5_,"",@"SHT_CUDA_INFO"
	.sectionflags	@""
	.align	4


	//----- nvinfo : EIATTR_CUDA_API_VERSION
	.align		4
        /*0000*/ 	.byte	0x04, 0x37
        /*0002*/ 	.short	(.L_4879 - .L_4878)
.L_4878:
        /*0004*/ 	.word	0x00000082


	//----- nvinfo : EIATTR_SW2861232_WAR
	.align		4
.L_4879:
        /*0008*/ 	.byte	0x01, 0x35
	.zero		2


	//----- nvinfo : EIATTR_PARAM_CBANK
	.align		4
        /*000c*/ 	.byte	0x04, 0x0a
        /*000e*/ 	.short	(.L_4881 - .L_4880)
	.align		4
.L_4880:
        /*0010*/ 	.word	index@(.nv.constant0._ZN2at6native27unrolled_elementwise_kernelIZZZNS0_16ceil_kernel_cudaERNS_18TensorIteratorBaseEENKUlvE_clEvENKUlvE1_clEvEUlN3c104HalfEE_St5arrayIPcLm2EELi4E23TrivialOffsetCalculatorILi1EjESD_NS0_6memory12LoadWithCastILi1EEENSE_13StoreWithCastILi1EEEEEviT_T0_T2_T3_T4_T5_)
        /*0014*/ 	.short	0x0160
        /*0016*/ 	.short	0x002c


	//----- nvinfo : EIATTR_CBANK_PARAM_SIZE
	.align		4
.L_4881:
        /*0018*/ 	.byte	0x03, 0x19
        /*001a*/ 	.short	0x002c


	//----- nvinfo : EIATTR_KPARAM_INFO
	.align		4
        /*001c*/ 	.byte	0x04, 0x17
        /*001e*/ 	.short	(.L_4883 - .L_4882)
.L_4882:
        /*0020*/ 	.word	0x00000000
        /*0024*/ 	.short	0x0006
        /*0026*/ 	.short	0x0024
        /*0028*/ 	.byte	0x00, 0xf0, 0x21, 0x00


	//----- nvinfo : EIATTR_KPARAM_INFO
	.align		4
.L_4883:
        /*002c*/ 	.byte	0x04, 0x17
        /*002e*/ 	.short	(.L_4885 - .L_4884)
.L_4884:
        /*0030*/ 	.word	0x00000000
        /*0034*/ 	.short	0x0005
        /*0036*/ 	.short	0x001c
        /*0038*/ 	.byte	0x00, 0xf0, 0x21, 0x00


	//----- nvinfo : EIATTR_KPARAM_INFO
	.align		4
.L_4885:
        /*003c*/ 	.byte	0x04, 0x17
        /*003e*/ 	.short	(.L_4887 - .L_4886)
.L_4886:
        /*0040*/ 	.word	0x00000000
        /*0044*/ 	.short	0x0004
        /*0046*/ 	.short	0x0019
        /*0048*/ 	.byte	0x00, 0xf0, 0x05, 0x00


	//----- nvinfo : EIATTR_KPARAM_INFO
	.align		4
.L_4887:
        /*004c*/ 	.byte	0x04, 0x17
        /*004e*/ 	.short	(.L_4889 - .L_4888)
.L_4888:
        /*0050*/ 	.word	0x00000000
        /*0054*/ 	.short	0x0003
        /*0056*/ 	.short	0x0018
        /*0058*/ 	.byte	0x00, 0xf0, 0x05, 0x00


	//----- nvinfo : EIATTR_KPARAM_INFO
	.align		4
.L_4889:
        /*005c*/ 	.byte	0x04, 0x17
        /*005e*/ 	.short	(.L_4891 - .L_4890)
.L_4890:
        /*0060*/ 	.word	0x00000000
        /*0064*/ 	.short	0x0002
        /*0066*/ 	.short	0x0008
        /*0068*/ 	.byte	0x00, 0xf0, 0x41, 0x00


	//----- nvinfo : EIATTR_KPARAM_INFO
	.align		4
.L_4891:
        /*006c*/ 	.byte	0x04, 0x17
        /*006e*/ 	.short	(.L_4893 - .L_4892)
.L_4892:
        /*0070*/ 	.word	0x00000000
        /*0074*/ 	.short	0x0001
        /*0076*/ 	.short	0x0004
        /*0078*/ 	.byte	0x00, 0xf0, 0x05, 0x00


	//----- nvinfo : EIATTR_KPARAM_INFO
	.align		4
.L_4893:
        /*007c*/ 	.byte	0x04, 0x17
        /*007e*/ 	.short	(.L_4895 - .L_4894)
.L_4894:
        /*0080*/ 	.word	0x00000000
        /*0084*/ 	.short	0x0000
        /*0086*/ 	.short	0x0000
        /*0088*/ 	.byte	0x00, 0xf0, 0x11, 0x00


	//----- nvinfo : EIATTR_MAXREG_COUNT
	.align		4
.L_4895:
        /*008c*/ 	.byte	0x03, 0x1b
        /*008e*/ 	.short	0x00ff


	//----- nvinfo : EIATTR_EXTERNS
	.align		4
        /*0090*/ 	.byte	0x04, 0x0f
        /*0092*/ 	.short	(.L_4897 - .L_4896)


	//   ....[0]....
	.align		4
.L_4896:
        /*0094*/ 	.word	index@(__assertfail)


	//----- nvinfo : EIATTR_MERCURY_ISA_VERSION
	.align		4
.L_4897:
        /*0098*/ 	.byte	0x03, 0x5f
        /*009a*/ 	.short	0x0000


	//----- nvinfo : EIATTR_SYSCALL_OFFSETS
	.align		4
        /*009c*/ 	.byte	0x04, 0x46
        /*009e*/ 	.short	(.L_4899 - .L_4898)


	//   ....[0]....
.L_4898:
        /*00a0*/ 	.word	0x00001070


	//   ....[1]....
        /*00a4*/ 	.word	0x00002140


	//   ....[2]....
        /*00a8*/ 	.word	0x00003220


	//   ....[3]....
        /*00ac*/ 	.word	0x000042d0


	//   ....[4]....
        /*00b0*/ 	.word	0x00005570


	//   ....[5]....
        /*00b4*/ 	.word	0x000065a0


	//   ....[6]....
        /*00b8*/ 	.word	0x00007590


	//   ....[7]....
        /*00bc*/ 	.word	0x00008580


	//----- nvinfo : EIATTR_EXIT_INSTR_OFFSETS
	.align		4
.L_4899:
        /*00c0*/ 	.byte	0x04, 0x1c
        /*00c2*/ 	.short	(.L_4901 - .L_4900)


	//   ....[0]....
.L_4900:
        /*00c4*/ 	.word	0x00007650


	//   ....[1]....
        /*00c8*/ 	.word	0x00007780


	//   ....[2]....
        /*00cc*/ 	.word	0x000077c0


	//   ....[3]....
        /*00d0*/ 	.word	0x00007860


	//   ....[4]....
        /*00d4*/ 	.word	0x000078a0


	//   ....[5]....
        /*00d8*/ 	.word	0x000078e0


	//   ....[6]....
        /*00dc*/ 	.word	0x00007970


	//   ....[7]....
        /*00e0*/ 	.word	0x00007990


	//   ....[8]....
        /*00e4*/ 	.word	0x00007a30


	//   ....[9]....
        /*00e8*/ 	.word	0x00007a80


	//   ....[10]....
        /*00ec*/ 	.word	0x00007ad0


	//   ....[11]....
        /*00f0*/ 	.word	0x00007ba0


	//   ....[12]....
        /*00f4*/ 	.word	0x00007c00


	//   ....[13]....
        /*00f8*/ 	.word	0x00007d90


	//   ....[14]....
        /*00fc*/ 	.word	0x00007ef0


	//   ....[15]....
        /*0100*/ 	.word	0x00007f30


	//   ....[16]....
        /*0104*/ 	.word	0x00007ff0


	//   ....[17]....
        /*0108*/ 	.word	0x00008170


	//   ....[18]....
        /*010c*/ 	.word	0x000082f0


	//   ....[19]....
        /*0110*/ 	.word	0x00008450


	//   ....[20]....
        /*0114*/ 	.word	0x00008590


	//   ....[21]....
        /*0118*/ 	.word	0x000085d0


	//   ....[22]....
        /*011c*/ 	.word	0x00008610


	//----- nvinfo : EIATTR_MAX_THREADS
	.align		4
.L_4901:
        /*0120*/ 	.byte	0x04, 0x05
        /*0122*/ 	.short	(.L_4903 - .L_4902)
.L_4902:
        /*0124*/ 	.word	0x00000080
        /*0128*/ 	.word	0x00000001
        /*012c*/ 	.word	0x00000001


	//----- nvinfo : EIATTR_CRS_STACK_SIZE
	.align		4
.L_4903:
        /*0130*/ 	.byte	0x04, 0x1e
        /*0132*/ 	.short	(.L_4905 - .L_4904)
.L_4904:
        /*0134*/ 	.word	0x00000000
.L_4905:


//--------------------- .nv.info._ZN2at6native18elementwise_kernelILi128ELi4EZNS0_22gpu_kernel_impl_nocastIZZZNS0_16ceil_kernel_cudaERNS_18TensorIteratorBaseEENKUlvE_clEvENKUlvE1_clEvEUlN3c104HalfEE_EEvS4_RKT_EUliE_EEviT1_ --------------------------
	.section	.nv.info._ZN2at6native18elementwise_kernelILi128ELi4EZNS0_22gpu_kernel_impl_nocastIZZZNS0_16ceil_kernel_cudaERNS_18TensorIteratorBaseEENKUlvE_clEvENKUlvE1_clEvEUlN3c104HalfEE_EEvS4_RKT_EUliE_EEviT1_,"",@"SHT_CUDA_INFO"
	.sectionflags	@""
	.align	4


	//----- nvinfo : EIATTR_CUDA_API_VERSION
	.align		4
        /*0000*/ 	.byte	0x04, 0x37
        /*0002*/ 	.short	(.L_4907 - .L_4906)
.L_4906:
        /*0004*/ 	.word	0x00000082


	//----- nvinfo : EIATTR_SW2861232_WAR
	.align		4
.L_4907:
        /*0008*/ 	.byte	0x01, 0x35
	.zero		2


	//----- nvinfo : EIATTR_PARAM_CBANK
	.align		4
        /*000c*/ 	.byte	0x04, 0x0a
        /*000e*/ 	.short	(.L_4909 - .L_4908)
	.align		4
.L_4908:
        /*0010*/ 	.word	index@(.nv.constant0._ZN2at6native18elementwise_kernelILi128ELi4EZNS0_22gpu_kernel_impl_nocastIZZZNS0_16ceil_kernel_cudaERNS_18TensorIteratorBaseEENKUlvE_clEvENKUlvE1_clEvEUlN3c104HalfEE_EEvS4_RKT_EUliE_EEviT1_)
        /*0014*/ 	.short	0x0160
        /*0016*/ 	.short	0x0220


	//----- nvinfo : EIATTR_CBANK_PARAM_SIZE
	.align		4
.L_4909:
        /*0018*/ 	.byte	0x03, 0x19
        /*001a*/ 	.short	0x0220


	//----- nvinfo : EIATTR_KPARAM_INFO
	.align		4
        /*001c*/ 	.byte	0x04, 0x17
        /*001e*/ 	.short	(.L_4911 - .L_4910)
.L_4910:
        /*0020*/ 	.word	0x00000000
        /*0024*/ 	.short	0x0001
        /*0026*/ 	.short	0x0008
        /*0028*/ 	.byte	0x00, 0xf0, 0x61, 0x08


	//----- nvinfo : EIATTR_KPARAM_INFO
	.align		4
.L_4911:
        /*002c*/ 	.byte	0x04, 0x17
        /*002e*/ 	.short	(.L_4913 - .L_4912)
.L_4912:
        /*0030*/ 	.word	0x00000000
        /*0034*/ 	.short	0x0000
        /*0036*/ 	.short	0x0000
        /*0038*/ 	.byte	0x00, 0xf0, 0x11, 0x00


	//----- nvinfo : EIATTR_MAXREG_COUNT
	.align		4
.L_4913:
        /*003c*/ 	.byte	0x03, 0x1b
        /*003e*/ 	.short	0x0080


	//----- nvinfo : EIATTR_MERCURY_ISA_VERSION
	.align		4
        /*0040*/ 	.byte	0x03, 0x5f
        /*0042*/ 	.short	0x0000


	//----- nvinfo : EIATTR_EXIT_INSTR_OFFSETS
	.align		4
        /*0044*/ 	.byte	0x04, 0x1c
        /*0046*/ 	.short	(.L_4915 - .L_4914)


	//   ....[0]....
.L_4914:
        /*0048*/ 	.word	0x00002d70


	//   ....[1]....
        /*004c*/ 	.word	0x00003c40


	//----- nvinfo : EIATTR_MAX_THREADS
	.align		4
.L_4915:
        /*0050*/ 	.byte	0x04, 0x05
        /*0052*/ 	.short	(.L_4917 - .L_4916)
.L_4916:
        /*0054*/ 	.word	0x00000080
        /*0058*/ 	.word	0x00000001
        /*005c*/ 	.word	0x00000001


	//----- nvinfo : EIATTR_CRS_STACK_SIZE
	.align		4
.L_4917:
        /*0060*/ 	.byte	0x04, 0x1e
        /*0062*/ 	.short	(.L_4919 - .L_4918)
.L_4918:
        /*0064*/ 	.word	0x00000000
.L_4919:


//--------------------- .nv.info._ZN2at6native27unrolled_elementwise_kernelIZZZNS0_16ceil_kernel_cudaERNS_18TensorIteratorBaseEENKUlvE_clEvENKUlvE1_clEvEUlN3c104HalfEE_St5arrayIPcLm2EELi4E23TrivialOffsetCalculatorILi1EjESD_NS0_6memory15LoadWithoutCastENSE_16StoreWithoutCastEEEviT_T0_T2_T3_T4_T5_ --------------------------
	.section	.nv.info._ZN2at6native27unrolled_elementwise_kernelIZZZNS0_16ceil_kernel_cudaERNS_18TensorIteratorBaseEENKUlvE_clEvENKUlvE1_clEvEUlN3c104HalfEE_St5arrayIPcLm2EELi4E23TrivialOffsetCalculatorILi1EjESD_NS0_6memory15LoadWithoutCastENSE_16StoreWithoutCastEEEviT_T0_T2_T3_T4_T5_,"",@"SHT_CUDA_INFO"
	.sectionflags	@""
	.align	4


	//----- nvinfo : EIATTR_CUDA_API_VERSION
	.align		4
        /*0000*/ 	.byte	0x04, 0x37
        /*0002*/ 	.short	(.L_4921 - .L_4920)
.L_4920:
        /*0004*/ 	.word	0x00000082


	//----- nvinfo : EIATTR_SW2861232_WAR
	.align		4
.L_4921:
        /*0008*/ 	.byte	0x01, 0x35
	.zero		2


	//----- nvinfo : EIATTR_PARAM_CBANK
	.align		4
        /*000c*/ 	.byte	0x04, 0x0a
        /*000e*/ 	.short	(.L_4923 - .L_4922)
	.align		4
.L_4922:
        /*0010*/ 	.word	index@(.nv.constant0._ZN2at6native27unrolled_elementwise_kernelIZZZNS0_16ceil_kernel_cudaERNS_18TensorIteratorBaseEENKUlvE_clEvENKUlvE1_clEvEUlN3c104HalfEE_St5arrayIPcLm2EELi4E23TrivialOffsetCalculatorILi1EjESD_NS0_6memory15LoadWithoutCastENSE_16StoreWithoutCastEEEviT_T0_T2_T3_T4_T5_)
        /*0014*/ 	.short	0x0160
        /*0016*/ 	.short	0x001c


	//----- nvinfo : EIATTR_CBANK_PARAM_SIZE
	.align		4
.L_4923:
        /*0018*/ 	.byte	0x03, 0x19
        /*001a*/ 	.short	0x001c


	//----- nvinfo : EIATTR_KPARAM_INFO
	.align		4
        /*001c*/ 	.byte	0x04, 0x17
        /*001e*/ 	.short	(.L_4925 - .L_4924)
.L_4924:
        /*0020*/ 	.word	0x00000000
        /*0024*/ 	.short	0x0006
        /*0026*/ 	.short	0x001b
        /*0028*/ 	.byte	0x00, 0xf0, 0x05, 0x00


	//----- nvinfo : EIATTR_KPARAM_INFO
	.align		4
.L_4925:
        /*002c*/ 	.byte	0x04, 0x17
        /*002e*/ 	.short	(.L_4927 - .L_4926)
.L_4926:
        /*0030*/ 	.word	0x00000000
        /*0034*/ 	.short	0x0005
        /*0036*/ 	.short	0x001a
        /*0038*/ 	.byte	0x00, 0xf0, 0x05, 0x00


	//----- nvinfo : EIATTR_KPARAM_INFO
	.align		4
.L_4927:
        /*003c*/ 	.byte	0x04, 0x17
        /*003e*/ 	.short	(.L_4929 - .L_4928)
.L_4928:
        /*0040*/ 	.word	0x00000000
        /*0044*/ 	.short	0x0004
        /*0046*/ 	.short	0x0019
        /*0048*/ 	.byte	0x00, 0xf0, 0x05, 0x00


	//----- nvinfo : EIATTR_KPARAM_INFO
	.align		4
.L_4929:
        /*004c*/ 	.byte	0x04, 0x17
        /*004e*/ 	.short	(.L_4931 - .L_4930)
.L_4930:
        /*0050*/ 	.word	0x00000000
        /*0054*/ 	.short	0x0003
        /*0056*/ 	.short	0x0018
        /*0058*/ 	.byte	0x00, 0xf0, 0x05, 0x00


	//----- nvinfo : EIATTR_KPARAM_INFO
	.align		4
.L_4931:
        /*005c*/ 	.byte	0x04, 0x17
        /*005e*/ 	.short	(.L_4933 - .L_4932)
.L_4932:
        /*0060*/ 	.word	0x00000000
        /*0064*/ 	.short	0x0002
        /*0066*/ 	.short	0x0008
        /*0068*/ 	.byte	0x00, 0xf0, 0x41, 0x00


	//----- nvinfo : EIATTR_KPARAM_INFO
	.align		4
.L_4933:
        /*006c*/ 	.byte	0x04, 0x17
        /*006e*/ 	.short	(.L_4935 - .L_4934)
.L_4934:
        /*0070*/ 	.word	0x00000000
        /*0074*/ 	.short	0x0001
        /*0076*/ 	.short	0x0004
        /*0078*/ 	.byte	0x00, 0xf0, 0x05, 0x00


	//----- nvinfo : EIATTR_KPARAM_INFO
	.align		4
.L_4935:
        /*007c*/ 	.byte	0x04, 0x17
        /*007e*/ 	.short	(.L_4937 - .L_4936)
.L_4936:
        /*0080*/ 	.word	0x00000000
        /*0084*/ 	.short	0x0000
        /*0086*/ 	.short	0x0000
        /*0088*/ 	.byte	0x00, 0xf0, 0x11, 0x00


	//----- nvinfo : EIATTR_MAXREG_COUNT
	.align		4
.L_4937:
        /*008c*/ 	.byte	0x03, 0x1b
        /*008e*/ 	.short	0x00ff


	//----- nvinfo : EIATTR_MERCURY_ISA_VERSION
	.align		4
        /*0090*/ 	.byte	0x03, 0x5f
        /*0092*/ 	.short	0x0000


	//----- nvinfo : EIATTR_EXIT_INSTR_OFFSETS
	.align		4
        /*0094*/ 	.byte	0x04, 0x1c
        /*0096*/ 	.short	(.L_4939 - .L_4938)


	//   ....[0]....
.L_4938:
        /*0098*/ 	.word	0x00000480


	//   ....[1]....
        /*009c*/ 	.word	0x000004d0


	//----- nvinfo : EIATTR_MAX_THREADS
	.align		4
.L_4939:
        /*00a0*/ 	.byte	0x04, 0x05
        /*00a2*/ 	.short	(.L_4941 - .L_4940)
.L_4940:
        /*00a4*/ 	.word	0x00000080
        /*00a8*/ 	.word	0x00000001
        /*00ac*/ 	.word	0x00000001


	//----- nvinfo : EIATTR_CRS_STACK_SIZE
	.align		4
.L_4941:
        /*00b0*/ 	.byte	0x04, 0x1e
        /*00b2*/ 	.short	(.L_4943 - .L_4942)
.L_4942:
        /*00b4*/ 	.word	0x00000000
.L_4943:


//--------------------- .nv.info._ZN2at6native29vectorized_elementwise_kernelILi2EZZZNS0_16ceil_kernel_cudaERNS_18TensorIteratorBaseEENKUlvE_clEvENKUlvE1_clEvEUlN3c104HalfEE_St5arrayIPcLm2EEEEviT0_T1_ --------------------------
	.section	.nv.info._ZN2at6native29vectorized_elementwise_kernelILi2EZZZNS0_16ceil_kernel_cudaERNS_18TensorIteratorBaseEENKUlvE_clEvENKUlvE1_clEvEUlN3c104HalfEE_St5arrayIPcLm2EEEEviT0_T1_,"",@"SHT_CUDA_INFO"
	.sectionflags	@""
	.align	4


	//----- nvinfo : EIATTR_CUDA_API_VERSION
	.align		4
        /*0000*/ 	.byte	0x04, 0x37
        /*0002*/ 	.short	(.L_4945 - .L_4944)
.L_4944:
        /*0004*/ 	.word	0x00000082


	//----- nvinfo : EIATTR_SW2861232_WAR
	.align		4
.L_4945:
        /*0008*/ 	.byte	0x01, 0x35
	.zero		2


	//----- nvinfo : EIATTR_PARAM_CBANK
	.align		4
        /*000c*/ 	.byte	0x04, 0x0a
        /*000e*/ 	.short	(.L_4947 - .L_4946)
	.align		4
.L_4946:
        /*0010*/ 	.word	index@(.nv.constant0._ZN2at6native29vectorized_elementwise_kernelILi2EZZZNS0_16ceil_kernel_cudaERNS_18TensorIteratorBaseEENKUlvE_clEvENKUlvE1_clEvEUlN3c104HalfEE_St5arrayIPcLm2EEEEviT0_T1_)
        /*0014*/ 	.short	0x0160
        /*0016*/ 	.short	0x0018


	//----- nvinfo : EIATTR_CBANK_PARAM_SIZE
	.align		4
.L_4947:
        /*0018*/ 	.byte	0x03, 0x19
        /*001a*/ 	.short	0x0018


	//----- nvinfo : EIATTR_KPARAM_INFO
	.align		4
        /*001c*/ 	.byte	0x04, 0x17
        /*001e*/ 	.short	(.L_4949 - .L_4948)
.L_4948:
        /*0020*/ 	.word	0x00000000
        /*0024*/ 	.short	0x0002
        /*0026*/ 	.short	0x0008
        /*0028*/ 	.byte	0x00, 0xf0, 0x41, 0x00


	//----- nvinfo : EIATTR_KPARAM_INFO
	.align		4
.L_4949:
        /*002c*/ 	.byte	0x04, 0x17
        /*002e*/ 	.short	(.L_4951 - .L_4950)
.L_4950:
        /*0030*/ 	.word	0x00000000
        /*0034*/ 	.short	0x0001
        /*0036*/ 	.short	0x0004
        /*0038*/ 	.byte	0x00, 0xf0, 0x05, 0x00


	//----- nvinfo : EIATTR_KPARAM_INFO
	.align		4
.L_4951:
        /*003c*/ 	.byte	0x04, 0x17
        /*003e*/ 	.short	(.L_4953 - .L_4952)
.L_4952:
        /*0040*/ 	.word	0x00000000
        /*0044*/ 	.short	0x0000
        /*0046*/ 	.short	0x0000
        /*0048*/ 	.byte	0x00, 0xf0, 0x11, 0x00


	//----- nvinfo : EIATTR_MAXREG_COUNT
	.align		4
.L_4953:
        /*004c*/ 	.byte	0x03, 0x1b
        /*004e*/ 	.short	0x00ff


	//----- nvinfo : EIATTR_MERCURY_ISA_VERSION
	.align		4
        /*0050*/ 	.byte	0x03, 0x5f
        /*0052*/ 	.short	0x0000


	//----- nvinfo : EIATTR_EXIT_INSTR_OFFSETS
	.align		4
        /*0054*/ 	.byte	0x04, 0x1c
        /*0056*/ 	.short	(.L_4955 - .L_4954)


	//   ....[0]....
.L_4954:
        /*0058*/ 	.word	0x00000290


	//   ....[1]....
        /*005c*/ 	.word	0x00000c10


	//   ....[2]....
        /*0060*/ 	.word	0x00000c60


	//----- nvinfo : EIATTR_MAX_THREADS
	.align		4
.L_4955:
        /*0064*/ 	.byte	0x04, 0x05
        /*0066*/ 	.short	(.L_4957 - .L_4956)
.L_4956:
        /*0068*/ 	.word	0x00000080
        /*006c*/ 	.word	0x00000001
        /*0070*/ 	.word	0x00000001


	//----- nvinfo : EIATTR_CRS_STACK_SIZE
	.align		4
.L_4957:
        /*0074*/ 	.byte	0x04, 0x1e
        /*0076*/ 	.short	(.L_4959 - .L_4958)
.L_4958:
        /*0078*/ 	.word	0x00000000
.L_4959:


//--------------------- .nv.info._ZN2at6native29vectorized_elementwise_kernelILi4EZZZNS0_16ceil_kernel_cudaERNS_18TensorIteratorBaseEENKUlvE_clEvENKUlvE1_clEvEUlN3c104HalfEE_St5arrayIPcLm2EEEEviT0_T1_ --------------------------
	.section	.nv.info._ZN2at6native29vectorized_elementwise_kernelILi4EZZZNS0_16ceil_kernel_cudaERNS_18TensorIteratorBaseEENKUlvE_clEvENKUlvE1_clEvEUlN3c104HalfEE_St5arrayIPcLm2EEEEviT0_T1_,"",@"SHT_CUDA_INFO"
	.sectionflags	@""
	.align	4


	//----- nvinfo : EIATTR_CUDA_API_VERSION
	.align		4
        /*0000*/ 	.byte	0x04, 0x37
        /*0002*/ 	.short	(.L_4961 - .L_4960)
.L_4960:
        /*0004*/ 	.word	0x00000082


	//----- nvinfo : EIATTR_SW2861232_WAR
	.align		4
.L_4961:
        /*0008*/ 	.byte	0x01, 0x35
	.zero		2


	//----- nvinfo : EIATTR_PARAM_CBANK
	.align		4
        /*000c*/ 	.byte	0x04, 0x0a
        /*000e*/ 	.short	(.L_4963 - .L_4962)
	.align		4
.L_4962:
        /*0010*/ 	.word	index@(.nv.constant0._ZN2at6native29vectorized_elementwise_kernelILi4EZZZNS0_16ceil_kernel_cudaERNS_18TensorIteratorBaseEENKUlvE_clEvENKUlvE1_clEvEUlN3c104HalfEE_St5arrayIPcLm2EEEEviT0_T1_)
        /*0014*/ 	.short	0x0160
        /*0016*/ 	.short	0x0018


	//----- nvinfo : EIATTR_CBANK_PARAM_SIZE
	.align		4
.L_4963:
        /*0018*/ 	.byte	0x03, 0x19
        /*001a*/ 	.short	0x0018


	//----- nvinfo : EIATTR_KPARAM_INFO
	.align		4
        /*001c*/ 	.byte	0x04, 0x17
        /*001e*/ 	.short	(.L_4965 - .L_4964)
.L_4964:
        /*0020*/ 	.word	0x00000000
        /*0024*/ 	.short	0x0002
        /*0026*/ 	.short	0x0008
        /*0028*/ 	.byte	0x00, 0xf0, 0x41, 0x00


	//----- nvinfo : EIATTR_KPARAM_INFO
	.align		4
.L_4965:
        /*002c*/ 	.byte	0x04, 0x17
        /*002e*/ 	.short	(.L_4967 - .L_4966)
.L_4966:
        /*0030*/ 	.word	0x00000000
        /*0034*/ 	.short	0x0001
        /*0036*/ 	.short	0x0004
        /*0038*/ 	.byte	0x00, 0xf0, 0x05, 0x00


	//----- nvinfo : EIATTR_KPARAM_INFO
	.align		4
.L_4967:
        /*003c*/ 	.byte	0x04, 0x17
        /*003e*/ 	.short	(.L_4969 - .L_4968)
.L_4968:
        /*0040*/ 	.word	0x00000000
        /*0044*/ 	.short	0x0000
        /*0046*/ 	.short	0x0000
        /*0048*/ 	.byte	0x00, 0xf0, 0x11, 0x00


	//----- nvinfo : EIATTR_MAXREG_COUNT
	.align		4
.L_4969:
        /*004c*/ 	.byte	0x03, 0x1b
        /*004e*/ 	.short	0x00ff


	//----- nvinfo : EIATTR_MERCURY_ISA_VERSION
	.align		4
        /*0050*/ 	.byte	0x03, 0x5f
        /*0052*/ 	.short	0x0000


	//----- nvinfo : EIATTR_EXIT_INSTR_OFFSETS
	.align		4
        /*0054*/ 	.byte	0x04, 0x1c
        /*0056*/ 	.short	(.L_4971 - .L_4970)


	//   ....[0]....
.L_4970:
        /*0058*/ 	.word	0x00000250


	//   ....[1]....
        /*005c*/ 	.word	0x00000bd0


	//   ....[2]....
        /*0060*/ 	.word	0x00000c20


	//----- nvinfo : EIATTR_MAX_THREADS
	.align		4
.L_4971:
        /*0064*/ 	.byte	0x04, 0x05
        /*0066*/ 	.short	(.L_4973 - .L_4972)
.L_4972:
        /*0068*/ 	.word	0x00000080
        /*006c*/ 	.word	0x00000001
        /*0070*/ 	.word	0x00000001


	//----- nvinfo : EIATTR_CRS_STACK_SIZE
	.align		4
.L_4973:
        /*0074*/ 	.byte	0x04, 0x1e
        /*0076*/ 	.short	(.L_4975 - .L_4974)
.L_4974:
        /*0078*/ 	.word	0x00000000
.L_4975:


//--------------------- .nv.info._ZN2at6native29vectorized_elementwise_kernelILi8EZZZNS0_16ceil_kernel_cudaERNS_18TensorIteratorBaseEENKUlvE_clEvENKUlvE1_clEvEUlN3c104HalfEE_St5arrayIPcLm2EEEEviT0_T1_ --------------------------
	.section	.nv.info._ZN2at6native29vectorized_elementwise_kernelILi8EZZZNS0_16ceil_kernel_cudaERNS_18TensorIteratorBaseEENKUlvE_clEvENKUlvE1_clEvEUlN3c104HalfEE_St5arrayIPcLm2EEEEviT0_T1_,"",@"SHT_CUDA_INFO"
	.sectionflags	@""
	.align	4


	//----- nvinfo : EIATTR_CUDA_API_VERSION
	.align		4
        /*0000*/ 	.byte	0x04, 0x37
        /*0002*/ 	.short	(.L_4977 - .L_4976)
.L_4976:
        /*0004*/ 	.word	0x00000082


	//----- nvinfo : EIATTR_SW2861232_WAR
	.align		4
.L_4977:
        /*0008*/ 	.byte	0x01, 0x35
	.zero		2


	//----- nvinfo : EIATTR_PARAM_CBANK
	.align		4
        /*000c*/ 	.byte	0x04, 0x0a
        /*000e*/ 	.short	(.L_4979 - .L_4978)
	.align		4
.L_4978:
        /*0010*/ 	.word	index@(.nv.constant0._ZN2at6native29vectorized_elementwise_kernelILi8EZZZNS0_16ceil_kernel_cudaERNS_18TensorIteratorBaseEENKUlvE_clEvENKUlvE1_clEvEUlN3c104HalfEE_St5arrayIPcLm2EEEEviT0_T1_)
        /*0014*/ 	.short	0x0160
        /*0016*/ 	.short	0x0018


	//----- nvinfo : EIATTR_CBANK_PARAM_SIZE
	.align		4
.L_4979:
        /*0018*/ 	.byte	0x03, 0x19
        /*001a*/ 	.short	0x0018


	//----- nvinfo : EIATTR_KPARAM_INFO
	.align		4
        /*001c*/ 	.byte	0x04, 0x17
        /*001e*/ 	.short	(.L_4981 - .L_4980)
.L_4980:
        /*0020*/ 	.word	0x00000000
        /*0024*/ 	.short	0x0002
        /*0026*/ 	.short	0x0008
        /*0028*/ 	.byte	0x00, 0xf0, 0x41, 0x00


	//----- nvinfo : EIATTR_KPARAM_INFO
	.align		4
.L_4981:
        /*002c*/ 	.byte	0x04, 0x17
        /*002e*/ 	.short	(.L_4983 - .L_4982)
.L_4982:
        /*0030*/ 	.word	0x00000000
        /*0034*/ 	.short	0x0001
        /*0036*/ 	.short	0x0004
        /*0038*/ 	.byte	0x00, 0xf0, 0x05, 0x00


	//----- nvinfo : EIATTR_KPARAM_INFO
	.align		4
.L_4983:
        /*003c*/ 	.byte	0x04, 0x17
        /*003e*/ 	.short	(.L_4985 - .L_4984)
.L_4984:
        /*0040*/ 	.word	0x00000000
        /*0044*/ 	.short	0x0000
        /*0046*/ 	.short	0x0000
        /*0048*/ 	.byte	0x00, 0xf0, 0x11, 0x00


	//----- nvinfo : EIATTR_MAXREG_COUNT
	.align		4
.L_4985:
        /*004c*/ 	.byte	0x03, 0x1b
        /*004e*/ 	.short	0x00ff


	//----- nvinfo : EIATTR_MERCURY_ISA_VERSION
	.align		4
        /*0050*/ 	.byte	0x03, 0x5f
        /*0052*/ 	.short	0x0000


	//----- nvinfo : EIATTR_EXIT_INSTR_OFFSETS
	.align		4
        /*0054*/ 	.byte	0x04, 0x1c
        /*0056*/ 	.short	(.L_4987 - .L_4986)


	//   ....[0]....
.L_4986:
        /*0058*/ 	.word	0x00000010


	//----- nvinfo : EIATTR_MAX_THREADS
	.align		4
.L_4987:
        /*005c*/ 	.byte	0x04, 0x05
        /*005e*/ 	.short	(.L_4989 - .L_4988)
.L_4988:
        /*0060*/ 	.word	0x00000080
        /*0064*/ 	.word	0x00000001
        /*0068*/ 	.word	0x00000001
.L_4989:


//--------------------- .nv.info._ZN2at6native18elementwise_kernelILi128ELi4EZNS0_15gpu_kernel_implIZZZNS0_16ceil_kernel_cudaERNS_18TensorIteratorBaseEENKUlvE_clEvENKUlvE0_clEvEUlfE_EEvS4_RKT_EUliE_EEviT1_ --------------------------
	.section	.nv.info._ZN2at6native18elementwise_kernelILi128ELi4EZNS0_15gpu_kernel_implIZZZNS0_16ceil_kernel_cudaERNS_18TensorIteratorBaseEENKUlvE_clEvENKUlvE0_clEvEUlfE_EEvS4_RKT_EUliE_EEviT1_,"",@"SHT_CUDA_INFO"
	.sectionflags	@""
	.align	4


	//----- nvinfo : EIATTR_CUDA_API_VERSION
	.align		4
        /*0000*/ 	.byte	0x04, 0x37
        /*0002*/ 	.short	(.L_4991 - .L_4990)
.L_4990:
        /*0004*/ 	.word	0x00000082


	//----- nvinfo : EIATTR_SW2861232_WAR
	.align		4
.L_4991:
        /*0008*/ 	.byte	0x01, 0x35
	.zero		2


	//----- nvinfo : EIATTR_PARAM_CBANK
	.align		4
        /*000c*/ 	.byte	0x04, 0x0a
        /*000e*/ 	.short	(.L_4993 - .L_4992)
	.align		4
.L_4992:
        /*0010*/ 	.word	index@(.nv.constant0._ZN2at6native18elementwise_kernelILi128ELi4EZNS0_15gpu_kernel_implIZZZNS0_16ceil_kernel_cudaERNS_18TensorIteratorBaseEENKUlvE_clEvENKUlvE0_clEvEUlfE_EEvS4_RKT_EUliE_EEviT1_)
        /*0014*/ 	.short	0x0160
        /*0016*/ 	.short	0x0220


	//----- nvinfo : EIATTR_CBANK_PARAM_SIZE
	.align		4
.L_4993:
        /*0018*/ 	.byte	0x03, 0x19
        /*001a*/ 	.short	0x0220


	//----- nvinfo : EIATTR_KPARAM_INFO
	.align		4
        /*001c*/ 	.byte	0x04, 0x17
        /*001e*/ 	.short	(.L_4995 - .L_4994)
.L_4994:
        /*0020*/ 	.word	0x00000000
        /*0024*/ 	.short	0x0001
        /*0026*/ 	.short	0x0008
        /*0028*/ 	.byte	0x00, 0xf0, 0x61, 0x08


	//----- nvinfo : EIATTR_KPARAM_INFO
	.align		4
.L_4995:
        /*002c*/ 	.byte	0x04, 0x17
        /*002e*/ 	.short	(.L_4997 - .L_4996)
.L_4996:
        /*0030*/ 	.word	0x00000000
        /*0034*/ 	.short	0x0000
        /*0036*/ 	.short	0x0000
        /*0038*/ 	.byte	0x00, 0xf0, 0x11, 0x00


	//----- nvinfo : EIATTR_MAXREG_COUNT
	.align		4
.L_4997:
        /*003c*/ 	.byte	0x03, 0x1b
        /*003e*/ 	.short	0x0080


	//----- nvinfo : EIATTR_EXTERNS
	.align		4
        /*0040*/ 	.byte	0x04, 0x0f
        /*0042*/ 	.short	(.L_4999 - .L_4998)


	//   ....[0]....
	.align		4
.L_4998:
        /*0044*/ 	.word	index@(__assertfail)


	//----- nvinfo : EIATTR_MERCURY_ISA_VERSION
	.align		4
.L_4999:
        /*0048*/ 	.byte	0x03, 0x5f
        /*004a*/ 	.short	0x0000


	//----- nvinfo : EIATTR_SYSCALL_OFFSETS
	.align		4
        /*004c*/ 	.byte	0x04, 0x46
        /*004e*/ 	.short	(.L_5001 - .L_5000)


	//   ....[0]....
.L_5000:
        /*0050*/ 	.word	0x00001c50


	//   ....[1]....
        /*0054*/ 	.word	0x00002ad0


	//   ....[2]....
        /*0058*/ 	.word	0x00004770


	//   ....[3]....
        /*005c*/ 	.word	0x000055f0


	//   ....[4]....
        /*0060*/ 	.word	0x00007260


	//   ....[5]....
        /*0064*/ 	.word	0x000080e0


	//   ....[6]....
        /*0068*/ 	.word	0x00009d60


	//   ....[7]....
        /*006c*/ 	.word	0x0000abe0


	//----- nvinfo : EIATTR_EXIT_INSTR_OFFSETS
	.align		4
.L_5001:
        /*0070*/ 	.byte	0x04, 0x1c
        /*0072*/ 	.short	(.L_5003 - .L_5002)


	//   ....[0]....
.L_5002:
        /*0074*/ 	.word	0x00008180


	//   ....[1]....
        /*0078*/ 	.word	0x00009ee0


	//   ....[2]....
        /*007c*/ 	.word	0x00009f10


	//   ....[3]....
        /*0080*/ 	.word	0x00009fa0


	//   ....[4]....
        /*0084*/ 	.word	0x00009fd0


	//   ....[5]....
        /*0088*/ 	.word	0x0000a000


	//   ....[6]....
        /*008c*/ 	.word	0x0000a080


	//   ....[7]....
        /*0090*/ 	.word	0x0000a0b0


	//   ....[8]....
        /*0094*/ 	.word	0x0000a140


	//   ....[9]....
        /*0098*/ 	.word	0x0000a180


	//   ....[10]....
        /*009c*/ 	.word	0x0000a1c0


	//   ....[11]....
        /*00a0*/ 	.word	0x0000a280


	//   ....[12]....
        /*00a4*/ 	.word	0x0000a2d0


	//   ....[13]....
        /*00a8*/ 	.word	0x0000a450


	//   ....[14]....
        /*00ac*/ 	.word	0x0000a5a0


	//   ....[15]....
        /*00b0*/ 	.word	0x0000a5d0


	//   ....[16]....
        /*00b4*/ 	.word	0x0000a680


	//   ....[17]....
        /*00b8*/ 	.word	0x0000a7f0


	//   ....[18]....
        /*00bc*/ 	.word	0x0000a960


	//   ....[19]....
        /*00c0*/ 	.word	0x0000aab0


	//   ....[20]....
        /*00c4*/ 	.word	0x0000abf0


	//   ....[21]....
        /*00c8*/ 	.word	0x0000ac20


	//   ....[22]....
        /*00cc*/ 	.word	0x0000ac50


	//----- nvinfo : EIATTR_MAX_THREADS
	.align		4
.L_5003:
        /*00d0*/ 	.byte	0x04, 0x05
        /*00d2*/ 	.short	(.L_5005 - .L_5004)
.L_5004:
        /*00d4*/ 	.word	0x00000080
        /*00d8*/ 	.word	0x00000001
        /*00dc*/ 	.word	0x00000001


	//----- nvinfo : EIATTR_CRS_STACK_SIZE
	.align		4
.L_5005:
        /*00e0*/ 	.byte	0x04, 0x1e
        /*00e2*/ 	.short	(.L_5007 - .L_5006)
.L_5006:
        /*00e4*/ 	.word	0x00000000
.L_5007:


//--------------------- .nv.info._ZN2at6native27unrolled_elementwise_kernelIZZZNS0_16ceil_kernel_cudaERNS_18TensorIteratorBaseEENKUlvE_clEvENKUlvE0_clEvEUlfE_St5arrayIPcLm2EELi4E23TrivialOffsetCalculatorILi1EjESB_NS0_6memory12LoadWithCastILi1EEENSC_13StoreWithCastILi1EEEEEviT_T0_T2_T3_T4_T5_ --------------------------
	.section	.nv.info._ZN2at6native27unrolled_elementwise_kernelIZZZNS0_16ceil_kernel_cudaERNS_18TensorIteratorBaseEENKUlvE_clEvENKUlvE0_clEvEUlfE_St5arrayIPcLm2EELi4E23TrivialOffsetCalculatorILi1EjESB_NS0_6memory12LoadWithCastILi1EEENSC_13StoreWithCastILi1EEEEEviT_T0_T2_T3_T4_T5_,"",@"SHT_CUDA_INFO"
	.sectionflags	@""
	.align	4


	//----- nvinfo : EIATTR_CUDA_API_VERSION
	.align		4
        /*0000*/ 	.byte	0x04, 0x37
        /*0002*/ 	.short	(.L_5009 - .L_5008)
.L_5008:
        /*0004*/ 	.word	0x00000082


	//----- nvinfo : EIATTR_SW2861232_WAR
	.align		4
.L_5009:
        /*0008*/ 	.byte	0x01, 0x35
	.zero		2


	//----- nvinfo : EIATTR_PARAM_CBANK
	.align		4
        /*000c*/ 	.byte	0x04, 0x0a
        /*000e*/ 	.short	(.L_5011 - .L_5010)
	.align		4
.L_5010:
        /*0010*/ 	.word	index@(.nv.constant0._ZN2at6native27unrolled_elementwise_kernelIZZZNS0_16ceil_kernel_cudaERNS_18TensorIteratorBaseEENKUlvE_clEvENKUlvE0_clEvEUlfE_St5arrayIPcLm2EELi4E23TrivialOffsetCalculatorILi1EjESB_NS0_6memory12LoadWithCastILi1EEENSC_13StoreWithCastILi1EEEEEviT_T0_T2_T3_T4_T5_)
        /*0014*/ 	.short	0x0160
        /*0016*/ 	.short	0x002c


	//----- nvinfo : EIATTR_CBANK_PARAM_SIZE
	.align		4
.L_5011:
        /*0018*/ 	.byte	0x03, 0x19
        /*001a*/ 	.short	0x002c


	//----- nvinfo : EIATTR_KPARAM_INFO
	.align		4
        /*001c*/ 	.byte	0x04, 0x17
        /*001e*/ 	.short	(.L_5013 - .L_5012)
.L_5012:
        /*0020*/ 	.word	0x00000000
        /*0024*/ 	.short	0x0006
        /*0026*/ 	.short	0x0024
        /*0028*/ 	.byte	0x00, 0xf0, 0x21, 0x00


	//----- nvinfo : EIATTR_KPARAM_INFO
	.align		4
.L_5013:
        /*002c*/ 	.byte	0x04, 0x17
        /*002e*/ 	.short	(.L_5015 - .L_5014)
.L_5014:
        /*0030*/ 	.word	0x00000000
        /*0034*/ 	.short	0x0005
        /*0036*/ 	.short	0x001c
        /*0038*/ 	.byte	0x00, 0xf0, 0x21, 0x00


	//----- nvinfo : EIATTR_KPARAM_INFO
	.align		4
.L_5015:
        /*003c*/ 	.byte	0x04, 0x17
        /*003e*/ 	.short	(.L_5017 - .L_5016)
.L_5016:
        /*0040*/ 	.word	0x00000000
        /*0044*/ 	.short	0x0004
        /*0046*/ 	.short	0x0019
        /*0048*/ 	.byte	0x00, 0xf0, 0x05, 0x00


	//----- nvinfo : EIATTR_KPARAM_INFO
	.align		4
.L_5017:
        /*004c*/ 	.byte	0x04, 0x17
        /*004e*/ 	.short	(.L_5019 - .L_5018)
.L_5018:
        /*0050*/ 	.word	0x00000000
        /*0054*/ 	.short	0x0003
        /*0056*/ 	.short	0x0018
        /*0058*/ 	.byte	0x00, 0xf0, 0x05, 0x00


	//----- nvinfo : EIATTR_KPARAM_INFO
	.align		4
.L_5019:
        /*005c*/ 	.byte	0x04, 0x17
        /*005e*/ 	.short	(.L_5021 - .L_5020)
.L_5020:
        /*0060*/ 	.word	0x00000000
        /*0064*/ 	.short	0x0002
        /*0066*/ 	.short	0x0008
        /*0068*/ 	.byte	0x00, 0xf0, 0x41, 0x00


	//----- nvinfo : EIATTR_KPARAM_INFO
	.align		4
.L_5021:
        /*006c*/ 	.byte	0x04, 0x17
        /*006e*/ 	.short	(.L_5023 - .L_5022)
.L_5022:
        /*0070*/ 	.word	0x00000000
        /*0074*/ 	.short	0x0001
        /*0076*/ 	.short	0x0004
        /*0078*/ 	.byte	0x00, 0xf0, 0x05, 0x00


	//----- nvinfo : EIATTR_KPARAM_INFO
	.align		4
.L_5023:
        /*007c*/ 	.byte	0x04, 0x17
        /*007e*/ 	.short	(.L_5025 - .L_5024)
.L_5024:
        /*0080*/ 	.word	0x00000000
        /*0084*/ 	.short	0x0000
        /*0086*/ 	.short	0x0000
        /*0088*/ 	.byte	0x00, 0xf0, 0x11, 0x00


	//----- nvinfo : EIATTR_MAXREG_COUNT
	.align		4
.L_5025:
        /*008c*/ 	.byte	0x03, 0x1b
        /*008e*/ 	.short	0x00ff


	//----- nvinfo : EIATTR_EXTERNS
	.align		4
        /*0090*/ 	.byte	0x04, 0x0f
        /*0092*/ 	.short	(.L_5027 - .L_5026)


	//   ....[0]....
	.align		4
.L_5026:
        /*0094*/ 	.word	index@(__assertfail)


	//----- nvinfo : EIATTR_MERCURY_ISA_VERSION
	.align		4
.L_5027:
        /*0098*/ 	.byte	0x03, 0x5f
        /*009a*/ 	.short	0x0000


	//----- nvinfo : EIATTR_SYSCALL_OFFSETS
	.align		4
        /*009c*/ 	.byte	0x04, 0x46
        /*009e*/ 	.short	(.L_5029 - .L_5028)


	//   ....[0]....
.L_5028:
        /*00a0*/ 	.word	0x00000e50


	//   ....[1]....
        /*00a4*/ 	.word	0x00001cd0


	//   ....[2]....
        /*00a8*/ 	.word	0x00002b60


	//   ....[3]....
        /*00ac*/ 	.word	0x00003990


	//   ....[4]....
        /*00b0*/ 	.word	0x00004a50


	//   ....[5]....
        /*00b4*/ 	.word	0x00005950


	//   ....[6]....
        /*00b8*/ 	.word	0x00006810


	//   ....[7]....
        /*00bc*/ 	.word	0x000076e0


	//----- nvinfo : EIATTR_EXIT_INSTR_OFFSETS
	.align		4
.L_5029:
        /*00c0*/ 	.byte	0x04, 0x1c
        /*00c2*/ 	.short	(.L_5031 - .L_5030)


	//   ....[0]....
.L_5030:
        /*00c4*/ 	.word	0x000068b0


	//   ....[1]....
        /*00c8*/ 	.word	0x000069d0


	//   ....[2]....
        /*00cc*/ 	.word	0x00006a10


	//   ....[3]....
        /*00d0*/ 	.word	0x00006aa0


	//   ....[4]....
        /*00d4*/ 	.word	0x00006ad0


	//   ....[5]....
        /*00d8*/ 	.word	0x00006b00


	//   ....[6]....
        /*00dc*/ 	.word	0x00006b80


	//   ....[7]....
        /*00e0*/ 	.word	0x00006bb0


	//   ....[8]....
        /*00e4*/ 	.word	0x00006c40


	//   ....[9]....
        /*00e8*/ 	.word	0x00006c80


	//   ....[10]....
        /*00ec*/ 	.word	0x00006cc0


	//   ....[11]....
        /*00f0*/ 	.word	0x00006d80


	//   ....[12]....
        /*00f4*/ 	.word	0x00006dd0


	//   ....[13]....
        /*00f8*/ 	.word	0x00006f50


	//   ....[14]....
        /*00fc*/ 	.word	0x000070a0


	//   ....[15]....
        /*0100*/ 	.word	0x000070d0


	//   ....[16]....
        /*0104*/ 	.word	0x00007180


	//   ....[17]....
        /*0108*/ 	.word	0x000072f0


	//   ....[18]....
        /*010c*/ 	.word	0x00007460


	//   ....[19]....
        /*0110*/ 	.word	0x000075b0


	//   ....[20]....
        /*0114*/ 	.word	0x000076f0


	//   ....[21]....
        /*0118*/ 	.word	0x00007720


	//   ....[22]....
        /*011c*/ 	.word	0x00007750


	//----- nvinfo : EIATTR_MAX_THREADS
	.align		4
.L_5031:
        /*0120*/ 	.byte	0x04, 0x05
        /*0122*/ 	.short	(.L_5033 - .L_5032)
.L_5032:
        /*0124*/ 	.word	0x00000080
        /*0128*/ 	.word	0x00000001
        /*012c*/ 	.word	0x00000001


	//----- nvinfo : EIATTR_CRS_STACK_SIZE
	.align		4
.L_5033:
        /*0130*/ 	.byte	0x04, 0x1e
        /*0132*/ 	.short	(.L_5035 - .L_5034)
.L_5034:
        /*0134*/ 	.word	0x00000000
.L_5035:


//--------------------- .nv.info._ZN2at6native18elementwise_kernelILi128ELi2EZNS0_22gpu_kernel_impl_nocastIZZZNS0_16ceil_kernel_cudaERNS_18TensorIteratorBaseEENKUlvE_clEvENKUlvE0_clEvEUlfE_EEvS4_RKT_EUliE_EEviT1_ --------------------------
	.section	.nv.info._ZN2at6native18elementwise_kernelILi128ELi2EZNS0_22gpu_kernel_impl_nocastIZZZNS0_16ceil_kernel_cudaERNS_18TensorIteratorBaseEENKUlvE_clEvENKUlvE0_clEvEUlfE_EEvS4_RKT_EUliE_EEviT1_,"",@"SHT_CUDA_INFO"
	.sectionflags	@""
	.align	4


	//----- nvinfo : EIATTR_CUDA_API_VERSION
	.align		4
        /*0000*/ 	.byte	0x04, 0x37
        /*0002*/ 	.short	(.L_5037 - .L_5036)
.L_5036:
        /*0004*/ 	.word	0x00000082


	//----- nvinfo : EIATTR_SW2861232_WAR
	.align		4
.L_5037:
        /*0008*/ 	.byte	0x01, 0x35
	.zero		2


	//----- nvinfo : EIATTR_PARAM_CBANK
	.align		4
        /*000c*/ 	.byte	0x04, 0x0a
        /*000e*/ 	.short	(.L_5039 - .L_5038)
	.align		4
.L_5038:
        /*0010*/ 	.word	index@(.nv.constant0._ZN2at6native18elementwise_kernelILi128ELi2EZNS0_22gpu_kernel_impl_nocastIZZZNS0_16ceil_kernel_cudaERNS_18TensorIteratorBaseEENKUlvE_clEvENKUlvE0_clEvEUlfE_EEvS4_RKT_EUliE_EEviT1_)
        /*0014*/ 	.short	0x0160
        /*0016*/ 	.short	0x0220


	//----- nvinfo : EIATTR_CBANK_PARAM_SIZE
	.align		4
.L_5039:
        /*0018*/ 	.byte	0x03, 0x19
        /*001a*/ 	.short	0x0220


	//----- nvinfo : EIATTR_KPARAM_INFO
	.align		4
        /*001c*/ 	.byte	0x04, 0x17
        /*001e*/ 	.short	(.L_5041 - .L_5040)
.L_5040:
        /*0020*/ 	.word	0x00000000
        /*0024*/ 	.short	0x0001
        /*0026*/ 	.short	0x0008
        /*0028*/ 	.byte	0x00, 0xf0, 0x61, 0x08


	//----- nvinfo : EIATTR_KPARAM_INFO
	.align		4
.L_5041:
        /*002c*/ 	.byte	0x04, 0x17
        /*002e*/ 	.short	(.L_5043 - .L_5042)
.L_5042:
        /*0030*/ 	.word	0x00000000
        /*0034*/ 	.short	0x0000
        /*0036*/ 	.short	0x0000
        /*0038*/ 	.byte	0x00, 0xf0, 0x11, 0x00


	//----- nvinfo : EIATTR_MAXREG_COUNT
	.align		4
.L_5043:
        /*003c*/ 	.byte	0x03, 0x1b
        /*003e*/ 	.short	0x0080


	//----- nvinfo : EIATTR_MERCURY_ISA_VERSION
	.align		4
        /*0040*/ 	.byte	0x03, 0x5f
        /*0042*/ 	.short	0x0000


	//----- nvinfo : EIATTR_EXIT_INSTR_OFFSETS
	.align		4
        /*0044*/ 	.byte	0x04, 0x1c
        /*0046*/ 	.short	(.L_5045 - .L_5044)


	//   ....[0]....
.L_5044:
        /*0048*/ 	.word	0x00000f60


	//   ....[1]....
        /*004c*/ 	.word	0x00001e20


	//----- nvinfo : EIATTR_MAX_THREADS
	.align		4
.L_5045:
        /*0050*/ 	.byte	0x04, 0x05
        /*0052*/ 	.short	(.L_5047 - .L_5046)
.L_5046:
        /*0054*/ 	.word	0x00000080
        /*0058*/ 	.word	0x00000001
        /*005c*/ 	.word	0x00000001


	//----- nvinfo : EIATTR_CRS_STACK_SIZE
	.align		4
.L_5047:
        /*0060*/ 	.byte	0x04, 0x1e
        /*0062*/ 	.short	(.L_5049 - .L_5048)
.L_5048:
        /*0064*/ 	.word	0x00000000
.L_5049:


//--------------------- .nv.info._ZN2at6native27unrolled_elementwise_kernelIZZZNS0_16ceil_kernel_cudaERNS_18TensorIteratorBaseEENKUlvE_clEvENKUlvE0_clEvEUlfE_St5arrayIPcLm2EELi4E23TrivialOffsetCalculatorILi1EjESB_NS0_6memory15LoadWithoutCastENSC_16StoreWithoutCastEEEviT_T0_T2_T3_T4_T5_ --------------------------
	.section	.nv.info._ZN2at6native27unrolled_elementwise_kernelIZZZNS0_16ceil_kernel_cudaERNS_18TensorIteratorBaseEENKUlvE_clEvENKUlvE0_clEvEUlfE_St5arrayIPcLm2EELi4E23TrivialOffsetCalculatorILi1EjESB_NS0_6memory15LoadWithoutCastENSC_16StoreWithoutCastEEEviT_T0_T2_T3_T4_T5_,"",@"SHT_CUDA_INFO"
	.sectionflags	@""
	.align	4


	//----- nvinfo : EIATTR_CUDA_API_VERSION
	.align		4
        /*0000*/ 	.byte	0x04, 0x37
        /*0002*/ 	.short	(.L_5051 - .L_5050)
.L_5050:
        /*0004*/ 	.word	0x00000082


	//----- nvinfo : EIATTR_SW2861232_WAR
	.align		4
.L_5051:
        /*0008*/ 	.byte	0x01, 0x35
	.zero		2


	//----- nvinfo : EIATTR_PARAM_CBANK
	.align		4
        /*000c*/ 	.byte	0x04, 0x0a
        /*000e*/ 	.short	(.L_5053 - .L_5052)
	.align		4
.L_5052:
        /*0010*/ 	.word	index@(.nv.constant0._ZN2at6native27unrolled_elementwise_kernelIZZZNS0_16ceil_kernel_cudaERNS_18TensorIteratorBaseEENKUlvE_clEvENKUlvE0_clEvEUlfE_St5arrayIPcLm2EELi4E23TrivialOffsetCalculatorILi1EjESB_NS0_6memory15LoadWithoutCastENSC_16StoreWithoutCastEEEviT_T0_T2_T3_T4_T5_)
        /*0014*/ 	.short	0x0160
        /*0016*/ 	.short	0x001c


	//----- nvinfo : EIATTR_CBANK_PARAM_SIZE
	.align		4
.L_5053:
        /*0018*/ 	.byte	0x03, 0x19
        /*001a*/ 	.short	0x001c


	//----- nvinfo : EIATTR_KPARAM_INFO
	.align		4
        /*001c*/ 	.byte	0x04, 0x17
        /*001e*/ 	.short	(.L_5055 - .L_5054)
.L_5054:
        /*0020*/ 	.word	0x00000000
        /*0024*/ 	.short	0x0006
        /*0026*/ 	.short	0x001b
        /*0028*/ 	.byte	0x00, 0xf0, 0x05, 0x00


	//----- nvinfo : EIATTR_KPARAM_INFO
	.align		4
.L_5055:
        /*002c*/ 	.byte	0x04, 0x17
        /*002e*/ 	.short	(.L_5057 - .L_5056)
.L_5056:
        /*0030*/ 	.word	0x00000000
        /*0034*/ 	.short	0x0005
        /*0036*/ 	.short	0x001a
        /*0038*/ 	.byte	0x00, 0xf0, 0x05, 0x00


	//----- nvinfo : EIATTR_KPARAM_INFO
	.align		4
.L_5057:
        /*003c*/ 	.byte	0x04, 0x17
        /*003e*/ 	.short	(.L_5059 - .L_5058)
.L_5058:
        /*0040*/ 	.word	0x00000000
        /*0044*/ 	.short	0x0004
        /*0046*/ 	.short	0x0019
        /*0048*/ 	.byte	0x00, 0xf0, 0x05, 0x00


	//----- nvinfo : EIATTR_KPARAM_INFO
	.align		4
.L_5059:
        /*004c*/ 	.byte	0x04, 0x17
        /*004e*/ 	.short	(.L_5061 - .L_5060)
.L_5060:
        /*0050*/ 	.word	0x00000000
        /*0054*/ 	.short	0x0003
        /*0056*/ 	.short	0x0018
        /*0058*/ 	.byte	0x00, 0xf0, 0x05, 0x00


	//----- nvinfo : EIATTR_KPARAM_INFO
	.align		4
.L_5061:
        /*005c*/ 	.byte	0x04, 0x17
        /*005e*/ 	.short	(.L_5063 - .L_5062)
.L_5062:
        /*0060*/ 	.word	0x00000000
        /*0064*/ 	.short	0x0002
        /*0066*/ 	.short	0x0008
        /*0068*/ 	.byte	0x00, 0xf0, 0x41, 0x00


	//----- nvinfo : EIATTR_KPARAM_INFO
	.align		4
.L_5063:
        /*006c*/ 	.byte	0x04, 0x17
        /*006e*/ 	.short	(.L_5065 - .L_5064)
.L_5064:
        /*0070*/ 	.word	0x00000000
        /*0074*/ 	.short	0x0001
        /*0076*/ 	.short	0x0004
        /*0078*/ 	.byte	0x00, 0xf0, 0x05, 0x00


	//----- nvinfo : EIATTR_KPARAM_INFO
	.align		4
.L_5065:
        /*007c*/ 	.byte	0x04, 0x17
        /*007e*/ 	.short	(.L_5067 - .L_5066)
.L_5066:
        /*0080*/ 	.word	0x00000000
        /*0084*/ 	.short	0x0000
        /*0086*/ 	.short	0x0000
        /*0088*/ 	.byte	0x00, 0xf0, 0x11, 0x00


	//----- nvinfo : EIATTR_MAXREG_COUNT
	.align		4
.L_5067:
        /*008c*/ 	.byte	0x03, 0x1b
        /*008e*/ 	.short	0x00ff


	//----- nvinfo : EIATTR_MERCURY_ISA_VERSION
	.align		4
        /*0090*/ 	.byte	0x03, 0x5f
        /*0092*/ 	.short	0x0000


	//----- nvinfo : EIATTR_EXIT_INSTR_OFFSETS
	.align		4
        /*0094*/ 	.byte	0x04, 0x1c
        /*0096*/ 	.short	(.L_5069 - .L_5068)


	//   ....[0]....
.L_5068:
        /*0098*/ 	.word	0x00000400


	//   ....[1]....
        /*009c*/ 	.word	0x00000450


	//----- nvinfo : EIATTR_MAX_THREADS
	.align		4
.L_5069:
        /*00a0*/ 	.byte	0x04, 0x05
        /*00a2*/ 	.short	(.L_5071 - .L_5070)
.L_5070:
        /*00a4*/ 	.word	0x00000080
        /*00a8*/ 	.word	0x00000001
        /*00ac*/ 	.word	0x00000001


	//----- nvinfo : EIATTR_CRS_STACK_SIZE
	.align		4
.L_5071:
        /*00b0*/ 	.byte	0x04, 0x1e
        /*00b2*/ 	.short	(.L_5073 - .L_5072)
.L_5072:
        /*00b4*/ 	.word	0x00000000
.L_5073:


//--------------------- .nv.info._ZN2at6native29vectorized_elementwise_kernelILi2EZZZNS0_16ceil_kernel_cudaERNS_18TensorIteratorBaseEENKUlvE_clEvENKUlvE0_clEvEUlfE_St5arrayIPcLm2EEEEviT0_T1_ --------------------------
	.section	.nv.info._ZN2at6native29vectorized_elementwise_kernelILi2EZZZNS0_16ceil_kernel_cudaERNS_18TensorIteratorBaseEENKUlvE_clEvENKUlvE0_clEvEUlfE_St5arrayIPcLm2EEEEviT0_T1_,"",@"SHT_CUDA_INFO"
	.sectionflags	@""
	.align	4


	//----- nvinfo : EIATTR_CUDA_API_VERSION
	.align		4
        /*0000*/ 	.byte	0x04, 0x37
        /*0002*/ 	.short	(.L_5075 - .L_5074)
.L_5074:
        /*0004*/ 	.word	0x00000082


	//----- nvinfo : EIATTR_SW2861232_WAR
	.align		4
.L_5075:
        /*0008*/ 	.byte	0x01, 0x35
	.zero		2


	//----- nvinfo : EIATTR_PARAM_CBANK
	.align		4
        /*000c*/ 	.byte	0x04, 0x0a
        /*000e*/ 	.short	(.L_5077 - .L_5076)
	.align		4
.L_5076:
        /*0010*/ 	.word	index@(.nv.constant0._ZN2at6native29vectorized_elementwise_kernelILi2EZZZNS0_16ceil_kernel_cudaERNS_18TensorIteratorBaseEENKUlvE_clEvENKUlvE0_clEvEUlfE_St5arrayIPcLm2EEEEviT0_T1_)
        /*0014*/ 	.short	0x0160
        /*0016*/ 	.short	0x0018


	//----- nvinfo : EIATTR_CBANK_PARAM_SIZE
	.align		4
.L_5077:
        /*0018*/ 	.byte	0x03, 0x19
        /*001a*/ 	.short	0x0018


	//----- nvinfo : EIATTR_KPARAM_INFO
	.align		4
        /*001c*/ 	.byte	0x04, 0x17
        /*001e*/ 	.short	(.L_5079 - .L_5078)
.L_5078:
        /*0020*/ 	.word	0x00000000
        /*0024*/ 	.short	0x0002
        /*0026*/ 	.short	0x0008
        /*0028*/ 	.byte	0x00, 0xf0, 0x41, 0x00


	//----- nvinfo : EIATTR_KPARAM_INFO
	.align		4
.L_5079:
        /*002c*/ 	.byte	0x04, 0x17
        /*002e*/ 	.short	(.L_5081 - .L_5080)
.L_5080:
        /*0030*/ 	.word	0x00000000
        /*0034*/ 	.short	0x0001
        /*0036*/ 	.short	0x0004
        /*0038*/ 	.byte	0x00, 0xf0, 0x05, 0x00


	//----- nvinfo : EIATTR_KPARAM_INFO
	.align		4
.L_5081:
        /*003c*/ 	.byte	0x04, 0x17
        /*003e*/ 	.short	(.L_5083 - .L_5082)
.L_5082:
        /*0040*/ 	.word	0x00000000
        /*0044*/ 	.short	0x0000
        /*0046*/ 	.short	0x0000
        /*0048*/ 	.byte	0x00, 0xf0, 0x11, 0x00


	//----- nvinfo : EIATTR_MAXREG_COUNT
	.align		4
.L_5083:
        /*004c*/ 	.byte	0x03, 0x1b
        /*004e*/ 	.short	0x00ff


	//----- nvinfo : EIATTR_MERCURY_ISA_VERSION
	.align		4
        /*0050*/ 	.byte	0x03, 0x5f
        /*0052*/ 	.short	0x0000


	//----- nvinfo : EIATTR_EXIT_INSTR_OFFSETS
	.align		4
        /*0054*/ 	.byte	0x04, 0x1c
        /*0056*/ 	.short	(.L_5085 - .L_5084)


	//   ....[0]....
.L_5084:
        /*0058*/ 	.word	0x000001d0


	//   ....[1]....
        /*005c*/ 	.word	0x000009e0


	//   ....[2]....
        /*0060*/ 	.word	0x00000a30


	//----- nvinfo : EIATTR_MAX_THREADS
	.align		4
.L_5085:
        /*0064*/ 	.byte	0x04, 0x05
        /*0066*/ 	.short	(.L_5087 - .L_5086)
.L_5086:
        /*0068*/ 	.word	0x00000080
        /*006c*/ 	.word	0x00000001
        /*0070*/ 	.word	0x00000001


	//----- nvinfo : EIATTR_CRS_STACK_SIZE
	.align		4
.L_5087:
        /*0074*/ 	.byte	0x04, 0x1e
        /*0076*/ 	.short	(.L_5089 - .L_5088)
.L_5088:
        /*0078*/ 	.word	0x00000000
.L_5089:


//--------------------- .nv.info._ZN2at6native29vectorized_elementwise_kernelILi4EZZZNS0_16ceil_kernel_cudaERNS_18TensorIteratorBaseEENKUlvE_clEvENKUlvE0_clEvEUlfE_St5arrayIPcLm2EEEEviT0_T1_ --------------------------
	.section	.nv.info._ZN2at6native29vectorized_elementwise_kernelILi4EZZZNS0_16ceil_kernel_cudaERNS_18TensorIteratorBaseEENKUlvE_clEvENKUlvE0_clEvEUlfE_St5arrayIPcLm2EEEEviT0_T1_,"",@"SHT_CUDA_INFO"
	.sectionflags	@""
	.align	4


	//----- nvinfo : EIATTR_CUDA_API_VERSION
	.align		4
        /*0000*/ 	.byte	0x04, 0x37
        /*0002*/ 	.short	(.L_5091 - .L_5090)
.L_5090:
        /*0004*/ 	.word	0x00000082


	//----- nvinfo : EIATTR_SW2861232_WAR
	.align		4
.L_5091:
        /*0008*/ 	.byte	0x01, 0x35
	.zero		2


	//----- nvinfo : EIATTR_PARAM_CBANK
	.align		4
        /*000c*/ 	.byte	0x04, 0x0a
        /*000e*/ 	.short	(.L_5093 - .L_5092)
	.align		4
.L_5092:
        /*0010*/ 	.word	index@(.nv.constant0._ZN2at6native29vectorized_elementwise_kernelILi4EZZZNS0_16ceil_kernel_cudaERNS_18TensorIteratorBaseEENKUlvE_clEvENKUlvE0_clEvEUlfE_St5arrayIPcLm2EEEEviT0_T1_)
        /*0014*/ 	.short	0x0160
        /*0016*/ 	.short	0x0018


	//----- nvinfo : EIATTR_CBANK_PARAM_SIZE
	.align		4
.L_5093:
        /*0018*/ 	.byte	0x03, 0x19
        /*001a*/ 	.short	0x0018


	//----- nvinfo : EIATTR_KPARAM_INFO
	.align		4
        /*001c*/ 	.byte	0x04, 0x17
        /*001e*/ 	.short	(.L_5095 - .L_5094)
.L_5094:
        /*0020*/ 	.word	0x00000000
        /*0024*/ 	.short	0x0002
        /*0026*/ 	.short	0x0008
        /*0028*/ 	.byte	0x00, 0xf0, 0x41, 0x00


	//----- nvinfo : EIATTR_KPARAM_INFO
	.align		4
.L_5095:
        /*002c*/ 	.byte	0x04, 0x17
        /*002e*/ 	.short	(.L_5097 - .L_5096)
.L_5096:
        /*0030*/ 	.word	0x00000000
        /*0034*/ 	.short	0x0001
        /*0036*/ 	.short	0x0004
        /*0038*/ 	.byte	0x00, 0xf0, 0x05, 0x00


	//----- nvinfo : EIATTR_KPARAM_INFO
	.align		4
.L_5097:
        /*003c*/ 	.byte	0x04, 0x17
        /*003e*/ 	.short	(.L_5099 - .L_5098)
.L_5098:
        /*0040*/ 	.word	0x00000000
        /*0044*/ 	.short	0x0000
        /*0046*/ 	.short	0x0000
        /*0048*/ 	.byte	0x00, 0xf0, 0x11, 0x00


	//----- nvinfo : EIATTR_MAXREG_COUNT
	.align		4
.L_5099:
        /*004c*/ 	.byte	0x03, 0x1b
        /*004e*/ 	.short	0x00ff


	//----- nvinfo : EIATTR_MERCURY_ISA_VERSION
	.align		4
        /*0050*/ 	.byte	0x03, 0x5f
        /*0052*/ 	.short	0x0000


	//----- nvinfo : EIATTR_EXIT_INSTR_OFFSETS
	.align		4
        /*0054*/ 	.byte	0x04, 0x1c
        /*0056*/ 	.short	(.L_5101 - .L_5100)


	//   ....[0]....
.L_5100:
        /*0058*/ 	.word	0x00000190


	//   ....[1]....
        /*005c*/ 	.word	0x000009a0


	//   ....[2]....
        /*0060*/ 	.word	0x000009f0


	//----- nvinfo : EIATTR_MAX_THREADS
	.align		4
.L_5101:
        /*0064*/ 	.byte	0x04, 0x05
        /*0066*/ 	.short	(.L_5103 - .L_5102)
.L_5102:
        /*0068*/ 	.word	0x00000080
        /*006c*/ 	.word	0x00000001
        /*0070*/ 	.word	0x00000001


	//----- nvinfo : EIATTR_CRS_STACK_SIZE
	.align		4
.L_5103:
        /*0074*/ 	.byte	0x04, 0x1e
        /*0076*/ 	.short	(.L_5105 - .L_5104)
.L_5104:
        /*0078*/ 	.word	0x00000000
.L_5105:


//--------------------- .nv.info._ZN2at6native29vectorized_elementwise_kernelILi8EZZZNS0_16ceil_kernel_cudaERNS_18TensorIteratorBaseEENKUlvE_clEvENKUlvE0_clEvEUlfE_St5arrayIPcLm2EEEEviT0_T1_ --------------------------
	.section	.nv.info._ZN2at6native29vectorized_elementwise_kernelILi8EZZZNS0_16ceil_kernel_cudaERNS_18TensorIteratorBaseEENKUlvE_clEvENKUlvE0_clEvEUlfE_St5arrayIPcLm2EEEEviT0_T1_,"",@"SHT_CUDA_INFO"
	.sectionflags	@""
	.align	4


	//----- nvinfo : EIATTR_CUDA_API_VERSION
	.align		4
        /*0000*/ 	.byte	0x04, 0x37
        /*0002*/ 	.short	(.L_5107 - .L_5106)
.L_5106:
        /*0004*/ 	.word	0x00000082


	//----- nvinfo : EIATTR_SW2861232_WAR
	.align		4
.L_5107:
        /*0008*/ 	.byte	0x01, 0x35
	.zero		2


	//----- nvinfo : EIATTR_PARAM_CBANK
	.align		4
        /*000c*/ 	.byte	0x04, 0x0a
        /*000e*/ 	.short	(.L_5109 - .L_5108)
	.align		4
.L_5108:
        /*0010*/ 	.word	index@(.nv.constant0._ZN2at6native29vectorized_elementwise_kernelILi8EZZZNS0_16ceil_kernel_cudaERNS_18TensorIteratorBaseEENKUlvE_clEvENKUlvE0_clEvEUlfE_St5arrayIPcLm2EEEEviT0_T1_)
        /*0014*/ 	.short	0x0160
        /*0016*/ 	.short	0x0018


	//----- nvinfo : EIATTR_CBANK_PARAM_SIZE
	.align		4
.L_5109:
        /*0018*/ 	.byte	0x03, 0x19
        /*001a*/ 	.short	0x0018


	//----- nvinfo : EIATTR_KPARAM_INFO
	.align		4
        /*001c*/ 	.byte	0x04, 0x17
        /*001e*/ 	.short	(.L_5111 - .L_5110)
.L_5110:
        /*0020*/ 	.word	0x00000000
        /*0024*/ 	.short	0x0002
        /*0026*/ 	.short	0x0008
        /*0028*/ 	.byte	0x00, 0xf0, 0x41, 0x00


	//----- nvinfo : EIATTR_KPARAM_INFO
	.align		4
.L_5111:
        /*002c*/ 	.byte	0x04, 0x17
        /*002e*/ 	.short	(.L_5113 - .L_5112)
.L_5112:
        /*0030*/ 	.word	0x00000000
        /*0034*/ 	.short	0x0001
        /*0036*/ 	.short	0x0004
        /*0038*/ 	.byte	0x00, 0xf0, 0x05, 0x00


	//----- nvinfo : EIATTR_KPARAM_INFO
	.align		4
.L_5113:
        /*003c*/ 	.byte	0x04, 0x17
        /*003e*/ 	.short	(.L_5115 - .L_5114)
.L_5114:
        /*0040*/ 	.word	0x00000000
        /*0044*/ 	.short	0x0000
        /*0046*/ 	.short	0x0000
        /*0048*/ 	.byte	0x00, 0xf0, 0x11, 0x00


	//----- nvinfo : EIATTR_MAXREG_COUNT
	.align		4
.L_5115:
        /*004c*/ 	.byte	0x03, 0x1b
        /*004e*/ 	.short	0x00ff


	//----- nvinfo : EIATTR_MERCURY_ISA_VERSION
	.align		4
        /*0050*/ 	.byte	0x03, 0x5f
        /*0052*/ 	.short	0x0000


	//----- nvinfo : EIATTR_EXIT_INSTR_OFFSETS
	.align		4
        /*0054*/ 	.byte	0x04, 0x1c
        /*0056*/ 	.short	(.L_5117 - .L_5116)


	//   ....[0]....
.L_5116:
        /*0058*/ 	.word	0x00000010


	//----- nvinfo : EIATTR_MAX_THREADS
	.align		4
.L_5117:
        /*005c*/ 	.byte	0x04, 0x05
        /*005e*/ 	.short	(.L_5119 - .L_5118)
.L_5118:
        /*0060*/ 	.word	0x00000080
        /*0064*/ 	.word	0x00000001
        /*0068*/ 	.word	0x00000001
.L_5119:


//--------------------- .nv.info._ZN2at6native18elementwise_kernelILi128ELi4EZNS0_15gpu_kernel_implIZZZNS0_16ceil_kernel_cudaERNS_18TensorIteratorBaseEENKUlvE_clEvENKUlvE_clEvEUldE_EEvS4_RKT_EUliE_EEviT1_ --------------------------
	.section	.nv.info._ZN2at6native18elementwise_kernelILi128ELi4EZNS0_15gpu_kernel_implIZZZNS0_16ceil_kernel_cudaERNS_18TensorIteratorBaseEENKUlvE_clEvENKUlvE_clEvEUldE_EEvS4_RKT_EUliE_EEviT1_,"",@"SHT_CUDA_INFO"
	.sectionflags	@""
	.align	4


	//----- nvinfo : EIATTR_CUDA_API_VERSION
	.align		4
        /*0000*/ 	.byte	0x04, 0x37
        /*0002*/ 	.short	(.L_5121 - .L_5120)
.L_5120:
        /*0004*/ 	.word	0x00000082


	//----- nvinfo : EIATTR_SW2861232_WAR
	.align		4
.L_5121:
        /*0008*/ 	.byte	0x01, 0x35
	.zero		2


	//----- nvinfo : EIATTR_PARAM_CBANK
	.align		4
        /*000c*/ 	.byte	0x04, 0x0a
        /*000e*/ 	.short	(.L_5123 - .L_5122)
	.align		4
.L_5122:
        /*0010*/ 	.word	index@(.nv.constant0._ZN2at6native18elementwise_kernelILi128ELi4EZNS0_15gpu_kernel_implIZZZNS0_16ceil_kernel_cudaERNS_18TensorIteratorBaseEENKUlvE_clEvENKUlvE_clEvEUldE_EEvS4_RKT_EUliE_EEviT1_)
        /*0014*/ 	.short	0x0160
        /*0016*/ 	.short	0x0220


	//----- nvinfo : EIATTR_CBANK_PARAM_SIZE
	.align		4
.L_5123:
        /*0018*/ 	.byte	0x03, 0x19
        /*001a*/ 	.short	0x0220


	//----- nvinfo : EIATTR_KPARAM_INFO
	.align		4
        /*001c*/ 	.byte	0x04, 0x17
        /*001e*/ 	.short	(.L_5125 - .L_5124)
.L_5124:
        /*0020*/ 	.word	0x00000000
        /*0024*/ 	.short	0x0001
        /*0026*/ 	.short	0x0008
        /*0028*/ 	.byte	0x00, 0xf0, 0x61, 0x08


	//----- nvinfo : EIATTR_KPARAM_INFO
	.align		4
.L_5125:
        /*002c*/ 	.byte	0x04, 0x17
        /*002e*/ 	.short	(.L_5127 - .L_5126)
.L_5126:
        /*0030*/ 	.word	0x00000000
        /*0034*/ 	.short	0x0000
        /*0036*/ 	.short	0x0000
        /*0038*/ 	.byte	0x00, 0xf0, 0x11, 0x00


	//----- nvinfo : EIATTR_MAXREG_COUNT
	.align		4
.L_5127:
        /*003c*/ 	.byte	0x03, 0x1b
        /*003e*/ 	.short	0x0080


	//----- nvinfo : EIATTR_EXTERNS
	.align		4
        /*0040*/ 	.byte	0x04, 0x0f
        /*0042*/ 	.short	(.L_5129 - .L_5128)


	//   ....[0]....
	.align		4
.L_5128:
        /*0044*/ 	.word	index@(__assertfail)


	//----- nvinfo : EIATTR_MERCURY_ISA_VERSION
	.align		4
.L_5129:
        /*0048*/ 	.byte	0x03, 0x5f
        /*004a*/ 	.short	0x0000


	//----- nvinfo : EIATTR_SYSCALL_OFFSETS
	.align		4
        /*004c*/ 	.byte	0x04, 0x46
        /*004e*/ 	.short	(.L_5131 - .L_5130)


	//   ....[0]....
.L_5130:
        /*0050*/ 	.word	0x00001d90


	//   ....[1]....
        /*0054*/ 	.word	0x00002db0


	//   ....[2]....
        /*0058*/ 	.word	0x00004b90


	//   ....[3]....
        /*005c*/ 	.word	0x00005bb0


	//   ....[4]....
        /*0060*/ 	.word	0x00007960


	//   ....[5]....
        /*0064*/ 	.word	0x00008980


	//   ....[6]....
        /*0068*/ 	.word	0x0000a740


	//   ....[7]....
        /*006c*/ 	.word	0x0000b760


	//----- nvinfo : EIATTR_EXIT_INSTR_OFFSETS
	.align		4
.L_5131:
        /*0070*/ 	.byte	0x04, 0x1c
        /*0072*/ 	.short	(.L_5133 - .L_5132)


	//   ....[0]....
.L_5132:
        /*0074*/ 	.word	0x00008a20


	//   ....[1]....
        /*0078*/ 	.word	0x0000a8b0


	//   ....[2]....
        /*007c*/ 	.word	0x0000a8f0


	//   ....[3]....
        /*0080*/ 	.word	0x0000a980


	//   ....[4]....
        /*0084*/ 	.word	0x0000a9b0


	//   ....[5]....
        /*0088*/ 	.word	0x0000a9e0


	//   ....[6]....
        /*008c*/ 	.word	0x0000aa90


	//   ....[7]....
        /*0090*/ 	.word	0x0000aaf0


	//   ....[8]....
        /*0094*/ 	.word	0x0000abb0


	//   ....[9]....
        /*0098*/ 	.word	0x0000ac20


	//   ....[10]....
        /*009c*/ 	.word	0x0000ac40


	//   ....[11]....
        /*00a0*/ 	.word	0x0000ad00


	//   ....[12]....
        /*00a4*/ 	.word	0x0000ad30


	//   ....[13]....
        /*00a8*/ 	.word	0x0000aee0


	//   ....[14]....
        /*00ac*/ 	.word	0x0000b060


	//   ....[15]....
        /*00b0*/ 	.word	0x0000b0c0


	//   ....[16]....
        /*00b4*/ 	.word	0x0000b170


	//   ....[17]....
        /*00b8*/ 	.word	0x0000b310


	//   ....[18]....
        /*00bc*/ 	.word	0x0000b4b0


	//   ....[19]....
        /*00c0*/ 	.word	0x0000b630


	//   ....[20]....
        /*00c4*/ 	.word	0x0000b770


	//   ....[21]....
        /*00c8*/ 	.word	0x0000b7a0


	//   ....[22]....
        /*00cc*/ 	.word	0x0000b7d0


	//----- nvinfo : EIATTR_MAX_THREADS
	.align		4
.L_5133:
        /*00d0*/ 	.byte	0x04, 0x05
        /*00d2*/ 	.short	(.L_5135 - .L_5134)
.L_5134:
        /*00d4*/ 	.word	0x00000080
        /*00d8*/ 	.word	0x00000001
        /*00dc*/ 	.word	0x00000001


	//----- nvinfo : EIATTR_CRS_STACK_SIZE
	.align		4
.L_5135:
        /*00e0*/ 	.byte	0x04, 0x1e
        /*00e2*/ 	.short	(.L_5137 - .L_5136)
.L_5136:
        /*00e4*/ 	.word	0x00000000
.L_5137:


//--------------------- .nv.info._ZN2at6native27unrolled_elementwise_kernelIZZZNS0_16ceil_kernel_cudaERNS_18TensorIteratorBaseEENKUlvE_clEvENKUlvE_clEvEUldE_St5arrayIPcLm2EELi4E23TrivialOffsetCalculatorILi1EjESB_NS0_6memory12LoadWithCastILi1EEENSC_13StoreWithCastILi1EEEEEviT_T0_T2_T3_T4_T5_ --------------------------
	.section	.nv.info._ZN2at6native27unrolled_elementwise_kernelIZZZNS0_16ceil_kernel_cudaERNS_18TensorIteratorBaseEENKUlvE_clEvENKUlvE_clEvEUldE_St5arrayIPcLm2EELi4E23TrivialOffsetCalculatorILi1EjESB_NS0_6memory12LoadWithCastILi1EEENSC_13StoreWithCastILi1EEEEEviT_T0_T2_T3_T4_T5_,"",@"SHT_CUDA_INFO"
	.sectionflags	@""
	.align	4


	//----- nvinfo : EIATTR_CUDA_API_VERSION
	.align		4
        /*0000*/ 	.byte	0x04, 0x37
        /*0002*/ 	.short	(.L_5139 - .L_5138)
.L_5138:
        /*0004*/ 	.word	0x00000082


	//----- nvinfo : EIATTR_SW2861232_WAR
	.align		4
.L_5139:
        /*0008*/ 	.byte	0x01, 0x35
	.zero		2


	//----- nvinfo : EIATTR_PARAM_CBANK
	.align		4
        /*000c*/ 	.byte	0x04, 0x0a
        /*000e*/ 	.short	(.L_5141 - .L_5140)
	.align		4
.L_5140:
        /*0010*/ 	.word	index@(.nv.constant0._ZN2at6native27unrolled_elementwise_kernelIZZZNS0_16ceil_kernel_cudaERNS_18TensorIteratorBaseEENKUlvE_clEvENKUlvE_clEvEUldE_St5arrayIPcLm2EELi4E23TrivialOffsetCalculatorILi1EjESB_NS0_6memory12LoadWithCastILi1EEENSC_13StoreWithCastILi1EEEEEviT_T0_T2_T3_T4_T5_)
        /*0014*/ 	.short	0x0160
        /*0016*/ 	.short	0x002c


	//----- nvinfo : EIATTR_CBANK_PARAM_SIZE
	.align		4
.L_5141:
        /*0018*/ 	.byte	0x03, 0x19
        /*001a*/ 	.short	0x002c


	//----- nvinfo : EIATTR_KPARAM_INFO
	.align		4
        /*001c*/ 	.byte	0x04, 0x17
        /*001e*/ 	.short	(.L_5143 - .L_5142)
.L_5142:
        /*0020*/ 	.word	0x00000000
        /*0024*/ 	.short	0x0006
        /*0026*/ 	.short	0x0024
        /*0028*/ 	.byte	0x00, 0xf0, 0x21, 0x00


	//----- nvinfo : EIATTR_KPARAM_INFO
	.align		4
.L_5143:
        /*002c*/ 	.byte	0x04, 0x17
        /*002e*/ 	.short	(.L_5145 - .L_5144)
.L_5144:
        /*0030*/ 	.word	0x00000000
        /*0034*/ 	.short	0x0005
        /*0036*/ 	.short	0x001c
        /*0038*/ 	.byte	0x00, 0xf0, 0x21, 0x00


	//----- nvinfo : EIATTR_KPARAM_INFO
	.align		4
.L_5145:
        /*003c*/ 	.byte	0x04, 0x17
        /*003e*/ 	.short	(.L_5147 - .L_5146)
.L_5146:
        /*0040*/ 	.word	0x00000000
        /*0044*/ 	.short	0x0004
        /*0046*/ 	.short	0x0019
        /*0048*/ 	.byte	0x00, 0xf0, 0x05, 0x00


	//----- nvinfo : EIATTR_KPARAM_INFO
	.align		4
.L_5147:
        /*004c*/ 	.byte	0x04, 0x17
        /*004e*/ 	.short	(.L_5149 - .L_5148)
.L_5148:
        /*0050*/ 	.word	0x00000000
        /*0054*/ 	.short	0x0003
        /*0056*/ 	.short	0x0018
        /*0058*/ 	.byte	0x00, 0xf0, 0x05, 0x00


	//----- nvinfo : EIATTR_KPARAM_INFO
	.align		4
.L_5149:
        /*005c*/ 	.byte	0x04, 0x17
        /*005e*/ 	.short	(.L_5151 - .L_5150)
.L_5150:
        /*0060*/ 	.word	0x00000000
        /*0064*/ 	.short	0x0002
        /*0066*/ 	.short	0x0008
        /*0068*/ 	.byte	0x00, 0xf0, 0x41, 0x00


	//----- nvinfo : EIATTR_KPARAM_INFO
	.align		4
.L_5151:
        /*006c*/ 	.byte	0x04, 0x17
        /*006e*/ 	.short	(.L_5153 - .L_5152)
.L_5152:
        /*0070*/ 	.word	0x00000000
        /*0074*/ 	.short	0x0001
        /*0076*/ 	.short	0x0004
        /*0078*/ 	.byte	0x00, 0xf0, 0x05, 0x00


	//----- nvinfo : EIATTR_KPARAM_INFO
	.align		4
.L_5153:
        /*007c*/ 	.byte	0x04, 0x17
        /*007e*/ 	.short	(.L_5155 - .L_5154)
.L_5154:
        /*0080*/ 	.word	0x00000000
        /*0084*/ 	.short	0x0000
        /*0086*/ 	.short	0x0000
        /*0088*/ 	.byte	0x00, 0xf0, 0x11, 0x00


	//----- nvinfo : EIATTR_MAXREG_COUNT
	.align		4
.L_5155:
        /*008c*/ 	.byte	0x03, 0x1b
        /*008e*/ 	.short	0x00ff


	//----- nvinfo : EIATTR_EXTERNS
	.align		4
        /*0090*/ 	.byte	0x04, 0x0f
        /*0092*/ 	.short	(.L_5157 - .L_5156)


	//   ....[0]....
	.align		4
.L_5156:
        /*0094*/ 	.word	index@(__assertfail)


	//----- nvinfo : EIATTR_MERCURY_ISA_VERSION
	.align		4
.L_5157:
        /*0098*/ 	.byte	0x03, 0x5f
        /*009a*/ 	.short	0x0000


	//----- nvinfo : EIATTR_SYSCALL_OFFSETS
	.align		4
        /*009c*/ 	.byte	0x04, 0x46
        /*009e*/ 	.short	(.L_5159 - .L_5158)


	//   ....[0]....
.L_5158:
        /*00a0*/ 	.word	0x00000f90


	//   ....[1]....
        /*00a4*/ 	.word	0x00001f40


	//   ....[2]....
        /*00a8*/ 	.word	0x00002f00


	//   ....[3]....
        /*00ac*/ 	.word	0x00003e90


	//   ....[4]....
        /*00b0*/ 	.word	0x000050e0


	//   ....[5]....
        /*00b4*/ 	.word	0x00006170


	//   ....[6]....
        /*00b8*/ 	.word	0x000071c0


	//   ....[7]....
        /*00bc*/ 	.word	0x00008230


	//----- nvinfo : EIATTR_EXIT_INSTR_OFFSETS
	.align		4
.L_5159:
        /*00c0*/ 	.byte	0x04, 0x1c
        /*00c2*/ 	.short	(.L_5161 - .L_5160)


	//   ....[0]....
.L_5160:
        /*00c4*/ 	.word	0x00007260


	//   ....[1]....
        /*00c8*/ 	.word	0x00007380


	//   ....[2]....
        /*00cc*/ 	.word	0x000073c0


	//   ....[3]....
        /*00d0*/ 	.word	0x00007450


	//   ....[4]....
        /*00d4*/ 	.word	0x00007480


	//   ....[5]....
        /*00d8*/ 	.word	0x000074b0


	//   ....[6]....
        /*00dc*/ 	.word	0x00007560


	//   ....[7]....
        /*00e0*/ 	.word	0x000075c0


	//   ....[8]....
        /*00e4*/ 	.word	0x00007680


	//   ....[9]....
        /*00e8*/ 	.word	0x000076f0


	//   ....[10]....
        /*00ec*/ 	.word	0x00007710


	//   ....[11]....
        /*00f0*/ 	.word	0x000077d0


	//   ....[12]....
        /*00f4*/ 	.word	0x00007800


	//   ....[13]....
        /*00f8*/ 	.word	0x000079b0


	//   ....[14]....
        /*00fc*/ 	.word	0x00007b30


	//   ....[15]....
        /*0100*/ 	.word	0x00007b90


	//   ....[16]....
        /*0104*/ 	.word	0x00007c40


	//   ....[17]....
        /*0108*/ 	.word	0x00007de0


	//   ....[18]....
        /*010c*/ 	.word	0x00007f80


	//   ....[19]....
        /*0110*/ 	.word	0x00008100


	//   ....[20]....
        /*0114*/ 	.word	0x00008240


	//   ....[21]....
        /*0118*/ 	.word	0x00008270


	//   ....[22]....
        /*011c*/ 	.word	0x000082a0


	//----- nvinfo : EIATTR_MAX_THREADS
	.align		4
.L_5161:
        /*0120*/ 	.byte	0x04, 0x05
        /*0122*/ 	.short	(.L_5163 - .L_5162)
.L_5162:
        /*0124*/ 	.word	0x00000080
        /*0128*/ 	.word	0x00000001
        /*012c*/ 	.word	0x00000001


	//----- nvinfo : EIATTR_CRS_STACK_SIZE
	.align		4
.L_5163:
        /*0130*/ 	.byte	0x04, 0x1e
        /*0132*/ 	.short	(.L_5165 - .L_5164)
.L_5164:
        /*0134*/ 	.word	0x00000000
.L_5165:


//--------------------- .nv.info._ZN2at6native18elementwise_kernelILi128ELi2EZNS0_22gpu_kernel_impl_nocastIZZZNS0_16ceil_kernel_cudaERNS_18TensorIteratorBaseEENKUlvE_clEvENKUlvE_clEvEUldE_EEvS4_RKT_EUliE_EEviT1_ --------------------------
	.section	.nv.info._ZN2at6native18elementwise_kernelILi128ELi2EZNS0_22gpu_kernel_impl_nocastIZZZNS0_16ceil_kernel_cudaERNS_18TensorIteratorBaseEENKUlvE_clEvENKUlvE_clEvEUldE_EEvS4_RKT_EUliE_EEviT1_,"",@"SHT_CUDA_INFO"
	.sectionflags	@""
	.align	4


	//----- nvinfo : EIATTR_CUDA_API_VERSION
	.align		4
        /*0000*/ 	.byte	0x04, 0x37
        /*0002*/ 	.short	(.L_5167 - .L_5166)
.L_5166:
        /*0004*/ 	.word	0x00000082


	//----- nvinfo : EIATTR_SW2861232_WAR
	.align		4
.L_5167:
        /*0008*/ 	.byte	0x01, 0x35
	.zero		2


	//----- nvinfo : EIATTR_PARAM_CBANK
	.align		4
        /*000c*/ 	.byte	0x04, 0x0a
        /*000e*/ 	.short	(.L_5169 - .L_5168)
	.align		4
.L_5168:
        /*0010*/ 	.word	index@(.nv.constant0._ZN2at6native18elementwise_kernelILi128ELi2EZNS0_22gpu_kernel_impl_nocastIZZZNS0_16ceil_kernel_cudaERNS_18TensorIteratorBaseEENKUlvE_clEvENKUlvE_clEvEUldE_EEvS4_RKT_EUliE_EEviT1_)
        /*0014*/ 	.short	0x0160
        /*0016*/ 	.short	0x0220


	//----- nvinfo : EIATTR_CBANK_PARAM_SIZE
	.align		4
.L_5169:
        /*0018*/ 	.byte	0x03, 0x19
        /*001a*/ 	.short	0x0220


	//----- nvinfo : EIATTR_KPARAM_INFO
	.align		4
        /*001c*/ 	.byte	0x04, 0x17
        /*001e*/ 	.short	(.L_5171 - .L_5170)
.L_5170:
        /*0020*/ 	.word	0x00000000
        /*0024*/ 	.short	0x0001
        /*0026*/ 	.short	0x0008
        /*0028*/ 	.byte	0x00, 0xf0, 0x61, 0x08


	//----- nvinfo : EIATTR_KPARAM_INFO
	.align		4
.L_5171:
        /*002c*/ 	.byte	0x04, 0x17
        /*002e*/ 	.short	(.L_5173 - .L_5172)
.L_5172:
        /*0030*/ 	.word	0x00000000
        /*0034*/ 	.short	0x0000
        /*0036*/ 	.short	0x0000
        /*0038*/ 	.byte	0x00, 0xf0, 0x11, 0x00


	//----- nvinfo : EIATTR_MAXREG_COUNT
	.align		4
.L_5173:
        /*003c*/ 	.byte	0x03, 0x1b
        /*003e*/ 	.short	0x0080


	//----- nvinfo : EIATTR_MERCURY_ISA_VERSION
	.align		4
        /*0040*/ 	.byte	0x03, 0x5f
        /*0042*/ 	.short	0x0000


	//----- nvinfo : EIATTR_EXIT_INSTR_OFFSETS
	.align		4
        /*0044*/ 	.byte	0x04, 0x1c
        /*0046*/ 	.short	(.L_5175 - .L_5174)


	//   ....[0]....
.L_5174:
        /*0048*/ 	.word	0x00000f60


	//   ....[1]....
        /*004c*/ 	.word	0x00001e20


	//----- nvinfo : EIATTR_MAX_THREADS
	.align		4
.L_5175:
        /*0050*/ 	.byte	0x04, 0x05
        /*0052*/ 	.short	(.L_5177 - .L_5176)
.L_5176:
        /*0054*/ 	.word	0x00000080
        /*0058*/ 	.word	0x00000001
        /*005c*/ 	.word	0x00000001


	//----- nvinfo : EIATTR_CRS_STACK_SIZE
	.align		4
.L_5177:
        /*0060*/ 	.byte	0x04, 0x1e
        /*0062*/ 	.short	(.L_5179 - .L_5178)
.L_5178:
        /*0064*/ 	.word	0x00000000
.L_5179:


//--------------------- .nv.info._ZN2at6native27unrolled_elementwise_kernelIZZZNS0_16ceil_kernel_cudaERNS_18TensorIteratorBaseEENKUlvE_clEvENKUlvE_clEvEUldE_St5arrayIPcLm2EELi4E23TrivialOffsetCalculatorILi1EjESB_NS0_6memory15LoadWithoutCastENSC_16StoreWithoutCastEEEviT_T0_T2_T3_T4_T5_ --------------------------
	.section	.nv.info._ZN2at6native27unrolled_elementwise_kernelIZZZNS0_16ceil_kernel_cudaERNS_18TensorIteratorBaseEENKUlvE_clEvENKUlvE_clEvEUldE_St5arrayIPcLm2EELi4E23TrivialOffsetCalculatorILi1EjESB_NS0_6memory15LoadWithoutCastENSC_16StoreWithoutCastEEEviT_T0_T2_T3_T4_T5_,"",@"SHT_CUDA_INFO"
	.sectionflags	@""
	.align	4


	//----- nvinfo : EIATTR_CUDA_API_VERSION
	.align		4
        /*0000*/ 	.byte	0x04, 0x37
        /*0002*/ 	.short	(.L_5181 - .L_5180)
.L_5180:
        /*0004*/ 	.word	0x00000082


	//----- nvinfo : EIATTR_SW2861232_WAR
	.align		4
.L_5181:
        /*0008*/ 	.byte	0x01, 0x35
	.zero		2


	//----- nvinfo : EIATTR_PARAM_CBANK
	.align		4
        /*000c*/ 	.byte	0x04, 0x0a
        /*000e*/ 	.short	(.L_5183 - .L_5182)
	.align		4
.L_5182:
        /*0010*/ 	.word	index@(.nv.constant0._ZN2at6native27unrolled_elementwise_kernelIZZZNS0_16ceil_kernel_cudaERNS_18TensorIteratorBaseEENKUlvE_clEvENKUlvE_clEvEUldE_St5arrayIPcLm2EELi4E23TrivialOffsetCalculatorILi1EjESB_NS0_6memory15LoadWithoutCastENSC_16StoreWithoutCastEEEviT_T0_T2_T3_T4_T5_)
        /*0014*/ 	.short	0x0160
        /*0016*/ 	.short	0x001c


	//----- nvinfo : EIATTR_CBANK_PARAM_SIZE
	.align		4
.L_5183:
        /*0018*/ 	.byte	0x03, 0x19
        /*001a*/ 	.short	0x001c


	//----- nvinfo : EIATTR_KPARAM_INFO
	.align		4
        /*001c*/ 	.byte	0x04, 0x17
        /*001e*/ 	.short	(.L_5185 - .L_5184)
.L_5184:
        /*0020*/ 	.word	0x00000000
        /*0024*/ 	.short	0x0006
        /*0026*/ 	.short	0x001b
        /*0028*/ 	.byte	0x00, 0xf0, 0x05, 0x00


	//----- nvinfo : EIATTR_KPARAM_INFO
	.align		4
.L_5185:
        /*002c*/ 	.byte	0x04, 0x17
        /*002e*/ 	.short	(.L_5187 - .L_5186)
.L_5186:
        /*0030*/ 	.word	0x00000000
        /*0034*/ 	.short	0x0005
        /*0036*/ 	.short	0x001a
        /*0038*/ 	.byte	0x00, 0xf0, 0x05, 0x00


	//----- nvinfo : EIATTR_KPARAM_INFO
	.align		4
.L_5187:
        /*003c*/ 	.byte	0x04, 0x17
        /*003e*/ 	.short	(.L_5189 - .L_5188)
.L_5188:
        /*0040*/ 	.word	0x00000000
        /*0044*/ 	.short	0x0004
        /*0046*/ 	.short	0x0019
        /*0048*/ 	.byte	0x00, 0xf0, 0x05, 0x00


	//----- nvinfo : EIATTR_KPARAM_INFO
	.align		4
.L_5189:
        /*004c*/ 	.byte	0x04, 0x17
        /*004e*/ 	.short	(.L_5191 - .L_5190)
.L_5190:
        /*0050*/ 	.word	0x00000000
        /*0054*/ 	.short	0x0003
        /*0056*/ 	.short	0x0018
        /*0058*/ 	.byte	0x00, 0xf0, 0x05, 0x00


	//----- nvinfo : EIATTR_KPARAM_INFO
	.align		4
.L_5191:
        /*005c*/ 	.byte	0x04, 0x17
        /*005e*/ 	.short	(.L_5193 - .L_5192)
.L_5192:
        /*0060*/ 	.word	0x00000000
        /*0064*/ 	.short	0x0002
        /*0066*/ 	.short	0x0008
        /*0068*/ 	.byte	0x00, 0xf0, 0x41, 0x00


	//----- nvinfo : EIATTR_KPARAM_INFO
	.align		4
.L_5193:
        /*006c*/ 	.byte	0x04, 0x17
        /*006e*/ 	.short	(.L_5195 - .L_5194)
.L_5194:
        /*0070*/ 	.word	0x00000000
        /*0074*/ 	.short	0x0001
        /*0076*/ 	.short	0x0004
        /*0078*/ 	.byte	0x00, 0xf0, 0x05, 0x00


	//----- nvinfo : EIATTR_KPARAM_INFO
	.align		4
.L_5195:
        /*007c*/ 	.byte	0x04, 0x17
        /*007e*/ 	.short	(.L_5197 - .L_5196)
.L_5196:
        /*0080*/ 	.word	0x00000000
        /*0084*/ 	.short	0x0000
        /*0086*/ 	.short	0x0000
        /*0088*/ 	.byte	0x00, 0xf0, 0x11, 0x00


	//----- nvinfo : EIATTR_MAXREG_COUNT
	.align		4
.L_5197:
        /*008c*/ 	.byte	0x03, 0x1b
        /*008e*/ 	.short	0x00ff


	//----- nvinfo : EIATTR_MERCURY_ISA_VERSION
	.align		4
        /*0090*/ 	.byte	0x03, 0x5f
        /*0092*/ 	.short	0x0000


	//----- nvinfo : EIATTR_EXIT_INSTR_OFFSETS
	.align		4
        /*0094*/ 	.byte	0x04, 0x1c
        /*0096*/ 	.short	(.L_5199 - .L_5198)


	//   ....[0]....
.L_5198:
        /*0098*/ 	.word	0x00000410


	//   ....[1]....
        /*009c*/ 	.word	0x00000460


	//----- nvinfo : EIATTR_MAX_THREADS
	.align		4
.L_5199:
        /*00a0*/ 	.byte	0x04, 0x05
        /*00a2*/ 	.short	(.L_5201 - .L_5200)
.L_5200:
        /*00a4*/ 	.word	0x00000080
        /*00a8*/ 	.word	0x00000001
        /*00ac*/ 	.word	0x00000001


	//----- nvinfo : EIATTR_CRS_STACK_SIZE
	.align		4
.L_5201:
        /*00b0*/ 	.byte	0x04, 0x1e
        /*00b2*/ 	.short	(.L_5203 - .L_5202)
.L_5202:
        /*00b4*/ 	.word	0x00000000
.L_5203:


//--------------------- .nv.info._ZN2at6native29vectorized_elementwise_kernelILi2EZZZNS0_16ceil_kernel_cudaERNS_18TensorIteratorBaseEENKUlvE_clEvENKUlvE_clEvEUldE_St5arrayIPcLm2EEEEviT0_T1_ --------------------------
	.section	.nv.info._ZN2at6native29vectorized_elementwise_kernelILi2EZZZNS0_16ceil_kernel_cudaERNS_18TensorIteratorBaseEENKUlvE_clEvENKUlvE_clEvEUldE_St5arrayIPcLm2EEEEviT0_T1_,"",@"SHT_CUDA_INFO"
	.sectionflags	@""
	.align	4


	//----- nvinfo : EIATTR_CUDA_API_VERSION
	.align		4
        /*0000*/ 	.byte	0x04, 0x37
        /*0002*/ 	.short	(.L_5205 - .L_5204)
.L_5204:
        /*0004*/ 	.word	0x00000082


	//----- nvinfo : EIATTR_SW2861232_WAR
	.align		4
.L_5205:
        /*0008*/ 	.byte	0x01, 0x35
	.zero		2


	//----- nvinfo : EIATTR_PARAM_CBANK
	.align		4
        /*000c*/ 	.byte	0x04, 0x0a
        /*000e*/ 	.short	(.L_5207 - .L_5206)
	.align		4
.L_5206:
        /*0010*/ 	.word	index@(.nv.constant0._ZN2at6native29vectorized_elementwise_kernelILi2EZZZNS0_16ceil_kernel_cudaERNS_18TensorIteratorBaseEENKUlvE_clEvENKUlvE_clEvEUldE_St5arrayIPcLm2EEEEviT0_T1_)
        /*0014*/ 	.short	0x0160
        /*0016*/ 	.short	0x0018


	//----- nvinfo : EIATTR_CBANK_PARAM_SIZE
	.align		4
.L_5207:
        /*0018*/ 	.byte	0x03, 0x19
        /*001a*/ 	.short	0x0018


	//----- nvinfo : EIATTR_KPARAM_INFO
	.align		4
        /*001c*/ 	.byte	0x04, 0x17
        /*001e*/ 	.short	(.L_5209 - .L_5208)
.L_5208:
        /*0020*/ 	.word	0x00000000
        /*0024*/ 	.short	0x0002
        /*0026*/ 	.short	0x0008
        /*0028*/ 	.byte	0x00, 0xf0, 0x41, 0x00


	//----- nvinfo : EIATTR_KPARAM_INFO
	.align		4
.L_5209:
        /*002c*/ 	.byte	0x04, 0x17
        /*002e*/ 	.short	(.L_5211 - .L_5210)
.L_5210:
        /*0030*/ 	.word	0x00000000
        /*0034*/ 	.short	0x0001
        /*0036*/ 	.short	0x0004
        /*0038*/ 	.byte	0x00, 0xf0, 0x05, 0x00


	//----- nvinfo : EIATTR_KPARAM_INFO
	.align		4
.L_5211:
        /*003c*/ 	.byte	0x04, 0x17
        /*003e*/ 	.short	(.L_5213 - .L_5212)
.L_5212:
        /*0040*/ 	.word	0x00000000
        /*0044*/ 	.short	0x0000
        /*0046*/ 	.short	0x0000
        /*0048*/ 	.byte	0x00, 0xf0, 0x11, 0x00


	//----- nvinfo : EIATTR_MAXREG_COUNT
	.align		4
.L_5213:
        /*004c*/ 	.byte	0x03, 0x1b
        /*004e*/ 	.short	0x00ff


	//----- nvinfo : EIATTR_MERCURY_ISA_VERSION
	.align		4
        /*0050*/ 	.byte	0x03, 0x5f
        /*0052*/ 	.short	0x0000


	//----- nvinfo : EIATTR_EXIT_INSTR_OFFSETS
	.align		4
        /*0054*/ 	.byte	0x04, 0x1c
        /*0056*/ 	.short	(.L_5215 - .L_5214)


	//   ....[0]....
.L_5214:
        /*0058*/ 	.word	0x000001d0


	//   ....[1]....
        /*005c*/ 	.word	0x00000a20


	//   ....[2]....
        /*0060*/ 	.word	0x00000a70


	//----- nvinfo : EIATTR_MAX_THREADS
	.align		4
.L_5215:
        /*0064*/ 	.byte	0x04, 0x05
        /*0066*/ 	.short	(.L_5217 - .L_5216)
.L_5216:
        /*0068*/ 	.word	0x00000080
        /*006c*/ 	.word	0x00000001
        /*0070*/ 	.word	0x00000001


	//----- nvinfo : EIATTR_CRS_STACK_SIZE
	.align		4
.L_5217:
        /*0074*/ 	.byte	0x04, 0x1e
        /*0076*/ 	.short	(.L_5219 - .L_5218)
.L_5218:
        /*0078*/ 	.word	0x00000000
.L_5219:


//--------------------- .nv.info._ZN2at6native29vectorized_elementwise_kernelILi4EZZZNS0_16ceil_kernel_cudaERNS_18TensorIteratorBaseEENKUlvE_clEvENKUlvE_clEvEUldE_St5arrayIPcLm2EEEEviT0_T1_ --------------------------
	.section	.nv.info._ZN2at6native29vectorized_elementwise_kernelILi4EZZZNS0_16ceil_kernel_cudaERNS_18TensorIteratorBaseEENKUlvE_clEvENKUlvE_clEvEUldE_St5arrayIPcLm2EEEEviT0_T1_,"",@"SHT_CUDA_INFO"
	.sectionflags	@""
	.align	4


	//----- nvinfo : EIATTR_CUDA_API_VERSION
	.align		4
        /*0000*/ 	.byte	0x04, 0x37
        /*0002*/ 	.short	(.L_5221 - .L_5220)
.L_5220:
        /*0004*/ 	.word	0x00000082


	//----- nvinfo : EIATTR_SW2861232_WAR
	.align		4
.L_5221:
        /*0008*/ 	.byte	0x01, 0x35
	.zero		2


	//----- nvinfo : EIATTR_PARAM_CBANK
	.align		4
        /*000c*/ 	.byte	0x04, 0x0a
        /*000e*/ 	.short	(.L_5223 - .L_5222)
	.align		4
.L_5222:
        /*0010*/ 	.word	index@(.nv.constant0._ZN2at6native29vectorized_elementwise_kernelILi4EZZZNS0_16ceil_kernel_cudaERNS_18TensorIteratorBaseEENKUlvE_clEvENKUlvE_clEvEUldE_St5arrayIPcLm2EEEEviT0_T1_)
        /*0014*/ 	.short	0x0160
        /*0016*/ 	.short	0x0018


	//----- nvinfo : EIATTR_CBANK_PARAM_SIZE
	.align		4
.L_5223:
        /*0018*/ 	.byte	0x03, 0x19
        /*001a*/ 	.short	0x0018


	//----- nvinfo : EIATTR_KPARAM_INFO
	.align		4
        /*001c*/ 	.byte	0x04, 0x17
        /*001e*/ 	.short	(.L_5225 - .L_5224)
.L_5224:
        /*0020*/ 	.word	0x00000000
        /*0024*/ 	.short	0x0002
        /*0026*/ 	.short	0x0008
        /*0028*/ 	.byte	0x00, 0xf0, 0x41, 0x00


	//----- nvinfo : EIATTR_KPARAM_INFO
	.align		4
.L_5225:
        /*002c*/ 	.byte	0x04, 0x17
        /*002e*/ 	.short	(.L_5227 - .L_5226)
.L_5226:
        /*0030*/ 	.word	0x00000000
        /*0034*/ 	.short	0x0001
        /*0036*/ 	.short	0x0004
        /*0038*/ 	.byte	0x00, 0xf0, 0x05, 0x00


	//----- nvinfo : EIATTR_KPARAM_INFO
	.align		4
.L_5227:
        /*003c*/ 	.byte	0x04, 0x17
        /*003e*/ 	.short	(.L_5229 - .L_5228)
.L_5228:
        /*0040*/ 	.word	0x00000000
        /*0044*/ 	.short	0x0000
        /*0046*/ 	.short	0x0000
        /*0048*/ 	.byte	0x00, 0xf0, 0x11, 0x00


	//----- nvinfo : EIATTR_MAXREG_COUNT
	.align		4
.L_5229:
        /*004c*/ 	.byte	0x03, 0x1b
        /*004e*/ 	.short	0x00ff


	//----- nvinfo : EIATTR_MERCURY_ISA_VERSION
	.align		4
        /*0050*/ 	.byte	0x03, 0x5f
        /*0052*/ 	.short	0x0000


	//----- nvinfo : EIATTR_EXIT_INSTR_OFFSETS
	.align		4
        /*0054*/ 	.byte	0x04, 0x1c
        /*0056*/ 	.short	(.L_5231 - .L_5230)


	//   ....[0]....
.L_5230:
        /*0058*/ 	.word	0x000001d0


	//   ....[1]....
        /*005c*/ 	.word	0x00000a20


	//   ....[2]....
        /*0060*/ 	.word	0x00000a70


	//----- nvinfo : EIATTR_MAX_THREADS
	.align		4
.L_5231:
        /*0064*/ 	.byte	0x04, 0x05
        /*0066*/ 	.short	(.L_5233 - .L_5232)
.L_5232:
        /*0068*/ 	.word	0x00000080
        /*006c*/ 	.word	0x00000001
        /*0070*/ 	.word	0x00000001


	//----- nvinfo : EIATTR_CRS_STACK_SIZE
	.align		4
.L_5233:
        /*0074*/ 	.byte	0x04, 0x1e
        /*0076*/ 	.short	(.L_5235 - .L_5234)
.L_5234:
        /*0078*/ 	.word	0x00000000
.L_5235:


//--------------------- .nv.info._ZN2at6native29vectorized_elementwise_kernelILi8EZZZNS0_16ceil_kernel_cudaERNS_18TensorIteratorBaseEENKUlvE_clEvENKUlvE_clEvEUldE_St5arrayIPcLm2EEEEviT0_T1_ --------------------------
	.section	.nv.info._ZN2at6native29vectorized_elementwise_kernelILi8EZZZNS0_16ceil_kernel_cudaERNS_18TensorIteratorBaseEENKUlvE_clEvENKUlvE_clEvEUldE_St5arrayIPcLm2EEEEviT0_T1_,"",@"SHT_CUDA_INFO"
	.sectionflags	@""
	.align	4


	//----- nvinfo : EIATTR_CUDA_API_VERSION
	.align		4
        /*0000*/ 	.byte	0x04, 0x37
        /*0002*/ 	.short	(.L_5237 - .L_5236)
.L_5236:
        /*0004*/ 	.word	0x00000082


	//----- nvinfo : EIATTR_SW2861232_WAR
	.align		4
.L_5237:
        /*0008*/ 	.byte	0x01, 0x35
	.zero		2


	//----- nvinfo : EIATTR_PARAM_CBANK
	.align		4
        /*000c*/ 	.byte	0x04, 0x0a
        /*000e*/ 	.short	(.L_5239 - .L_5238)
	.align		4
.L_5238:
        /*0010*/ 	.word	index@(.nv.constant0._ZN2at6native29vectorized_elementwise_kernelILi8EZZZNS0_16ceil_kernel_cudaERNS_18TensorIteratorBaseEENKUlvE_clEvENKUlvE_clEvEUldE_St5arrayIPcLm2EEEEviT0_T1_)
        /*0014*/ 	.short	0x0160
        /*0016*/ 	.short	0x0018


	//----- nvinfo : EIATTR_CBANK_PARAM_SIZE
	.align		4
.L_5239:
        /*0018*/ 	.byte	0x03, 0x19
        /*001a*/ 	.short	0x0018


	//----- nvinfo : EIATTR_KPARAM_INFO
	.align		4
        /*001c*/ 	.byte	0x04, 0x17
        /*001e*/ 	.short	(.L_5241 - .L_5240)
.L_5240:
        /*0020*/ 	.word	0x00000000
        /*0024*/ 	.short	0x0002
        /*0026*/ 	.short	0x0008
        /*0028*/ 	.byte	0x00, 0xf0, 0x41, 0x00


	//----- nvinfo : EIATTR_KPARAM_INFO
	.align		4
.L_5241:
        /*002c*/ 	.byte	0x04, 0x17
        /*002e*/ 	.short	(.L_5243 - .L_5242)
.L_5242:
        /*0030*/ 	.word	0x00000000
        /*0034*/ 	.short	0x0001
        /*0036*/ 	.short	0x0004
        /*0038*/ 	.byte	0x00, 0xf0, 0x05, 0x00


	//----- nvinfo : EIATTR_KPARAM_INFO
	.align		4
.L_5243:
        /*003c*/ 	.byte	0x04, 0x17
        /*003e*/ 	.short	(.L_5245 - .L_5244)
.L_5244:
        /*0040*/ 	.word	0x00000000
        /*0044*/ 	.short	0x0000
        /*0046*/ 	.short	0x0000
        /*0048*/ 	.byte	0x00, 0xf0, 0x11, 0x00


	//----- nvinfo : EIATTR_MAXREG_COUNT
	.align		4
.L_5245:
        /*004c*/ 	.byte	0x03, 0x1b
        /*004e*/ 	.short	0x00ff


	//----- nvinfo : EIATTR_MERCURY_ISA_VERSION
	.align		4
        /*0050*/ 	.byte	0x03, 0x5f
        /*0052*/ 	.short	0x0000


	//----- nvinfo : EIATTR_EXIT_INSTR_OFFSETS
	.align		4
        /*0054*/ 	.byte	0x04, 0x1c
        /*0056*/ 	.short	(.L_5247 - .L_5246)


	//   ....[0]....
.L_5246:
        /*0058*/ 	.word	0x00000010


	//----- nvinfo : EIATTR_MAX_THREADS
	.align		4
.L_5247:
        /*005c*/ 	.byte	0x04, 0x05
        /*005e*/ 	.short	(.L_5249 - .L_5248)
.L_5248:
        /*0060*/ 	.word	0x00000080
        /*0064*/ 	.word	0x00000001
        /*0068*/ 	.word	0x00000001
.L_5249:


//--------------------- .nv.callgraph             --------------------------
	.section	.nv.callgraph,"",@"SHT_CUDA_CALLGRAPH"
	.align	4
	.sectionentsize	8
	.align		4
        /*0000*/ 	.word	0x00000000
	.align		4
        /*0004*/ 	.word	0xffffffff
	.align		4
        /*0008*/ 	.word	index@(_ZN2at6native18elementwise_kernelILi128ELi4EZNS0_15gpu_kernel_implIZZZNS0_17trunc_kernel_cudaERNS_18TensorIteratorBaseEENKUlvE_clEvENKUlvE2_clEvEUlN3c108BFloat16EE_EEvS4_RKT_EUliE_EEviT1_)
	.align		4
        /*000c*/ 	.word	index@(__assertfail)
	.align		4
        /*0010*/ 	.word	index@(_ZN2at6native27unrolled_elementwise_kernelIZZZNS0_17trunc_kernel_cudaERNS_18TensorIteratorBaseEENKUlvE_clEvENKUlvE2_clEvEUlN3c108BFloat16EE_St5arrayIPcLm2EELi4E23TrivialOffsetCalculatorILi1EjESD_NS0_6memory12LoadWithCastILi1EEENSE_13StoreWithCastILi1EEEEEviT_T0_T2_T3_T4_T5_)
	.align		4
        /*0014*/ 	.word	index@(__assertfail)
	.align		4
        /*0018*/ 	.word	index@(_ZN2at6native18elementwise_kernelILi128ELi4EZNS0_15gpu_kernel_implIZZZNS0_17trunc_kernel_cudaERNS_18TensorIteratorBaseEENKUlvE_clEvENKUlvE1_clEvEUlN3c104HalfEE_EEvS4_RKT_EUliE_EEviT1_)
	.align		4
        /*001c*/ 	.word	index@(__assertfail)
	.align		4
        /*0020*/ 	.word	index@(_ZN2at6native27unrolled_elementwise_kernelIZZZNS0_17trunc_kernel_cudaERNS_18TensorIteratorBaseEENKUlvE_clEvENKUlvE1_clEvEUlN3c104HalfEE_St5arrayIPcLm2EELi4E23TrivialOffsetCalculatorILi1EjESD_NS0_6memory12LoadWithCastILi1EEENSE_13StoreWithCastILi1EEEEEviT_T0_T2_T3_T4_T5_)
	.align		4
        /*0024*/ 	.word	index@(__assertfail)
	.align		4
        /*0028*/ 	.word	index@(_ZN2at6native18elementwise_kernelILi128ELi4EZNS0_15gpu_kernel_implIZZZNS0_17trunc_kernel_cudaERNS_18TensorIteratorBaseEENKUlvE_clEvENKUlvE0_clEvEUlfE_EEvS4_RKT_EUliE_EEviT1_)
	.align		4
        /*002c*/ 	.word	index@(__assertfail)
	.align		4
        /*0030*/ 	.word	index@(_ZN2at6native27unrolled_elementwise_kernelIZZZNS0_17trunc_kernel_cudaERNS_18TensorIteratorBaseEENKUlvE_clEvENKUlvE0_clEvEUlfE_St5arrayIPcLm2EELi4E23TrivialOffsetCalculatorILi1EjESB_NS0_6memory12LoadWithCastILi1EEENSC_13StoreWithCastILi1EEEEEviT_T0_T2_T3_T4_T5_)
	.align		4
        /*0034*/ 	.word	index@(__assertfail)
	.align		4
        /*0038*/ 	.word	index@(_ZN2at6native18elementwise_kernelILi128ELi4EZNS0_15gpu_kernel_implIZZZNS0_17trunc_kernel_cudaERNS_18TensorIteratorBaseEENKUlvE_clEvENKUlvE_clEvEUldE_EEvS4_RKT_EUliE_EEviT1_)
	.align		4
        /*003c*/ 	.word	index@(__assertfail)
	.align		4
        /*0040*/ 	.word	index@(_ZN2at6native27unrolled_elementwise_kernelIZZZNS0_17trunc_kernel_cudaERNS_18TensorIteratorBaseEENKUlvE_clEvENKUlvE_clEvEUldE_St5arrayIPcLm2EELi4E23TrivialOffsetCalculatorILi1EjESB_NS0_6memory12LoadWithCastILi1EEENSC_13StoreWithCastILi1EEEEEviT_T0_T2_T3_T4_T5_)
	.align		4
        /*0044*/ 	.word	index@(__assertfail)
	.align		4
        /*0048*/ 	.word	index@(_ZN2at6native18elementwise_kernelILi128ELi4EZNS0_15gpu_kernel_implIZZZNS0_26round_decimals_kernel_cudaERNS_18TensorIteratorBaseElENKUlvE_clEvENKUlvE2_clEvEUlN3c108BFloat16EE_EEvS4_RKT_EUliE_EEviT1_)
	.align		4
        /*004c*/ 	.word	index@(__assertfail)
	.align		4
        /*0050*/ 	.word	index@(_ZN2at6native27unrolled_elementwise_kernelIZZZNS0_26round_decimals_kernel_cudaERNS_18TensorIteratorBaseElENKUlvE_clEvENKUlvE2_clEvEUlN3c108BFloat16EE_St5arrayIPcLm2EELi4E23TrivialOffsetCalculatorILi1EjESD_NS0_6memory12LoadWithCastILi1EEENSE_13StoreWithCastILi1EEEEEviT_T0_T2_T3_T4_T5_)
	.align		4
        /*0054*/ 	.word	index@(__assertfail)
	.align		4
        /*0058*/ 	.word	index@(_ZN2at6native18elementwise_kernelILi128ELi4EZNS0_15gpu_kernel_implIZZZNS0_26round_decimals_kernel_cudaERNS_18TensorIteratorBaseElENKUlvE_clEvENKUlvE1_clEvEUlN3c104HalfEE_EEvS4_RKT_EUliE_EEviT1_)
	.align		4
        /*005c*/ 	.word	index@(__assertfail)
	.align		4
        /*0060*/ 	.word	index@(_ZN2at6native27unrolled_elementwise_kernelIZZZNS0_26round_decimals_kernel_cudaERNS_18TensorIteratorBaseElENKUlvE_clEvENKUlvE1_clEvEUlN3c104HalfEE_St5arrayIPcLm2EELi4E23TrivialOffsetCalculatorILi1EjESD_NS0_6memory12LoadWithCastILi1EEENSE_13StoreWithCastILi1EEEEEviT_T0_T2_T3_T4_T5_)
	.align		4
        /*0064*/ 	.word	index@(__assertfail)
	.align		4
        /*0068*/ 	.word	index@(_ZN2at6native18elementwise_kernelILi128ELi4EZNS0_15gpu_kernel_implIZZZNS0_26round_decimals_kernel_cudaERNS_18TensorIteratorBaseElENKUlvE_clEvENKUlvE0_clEvEUlfE_EEvS4_RKT_EUliE_EEviT1_)
	.align		4
        /*006c*/ 	.word	index@(__assertfail)
	.align		4
        /*0070*/ 	.word	index@(_ZN2at6native27unrolled_elementwise_kernelIZZZNS0_26round_decimals_kernel_cudaERNS_18TensorIteratorBaseElENKUlvE_clEvENKUlvE0_clEvEUlfE_St5arrayIPcLm2EELi4E23TrivialOffsetCalculatorILi1EjESB_NS0_6memory12LoadWithCastILi1EEENSC_13StoreWithCastILi1EEEEEviT_T0_T2_T3_T4_T5_)
	.align		4
        /*0074*/ 	.word	index@(__assertfail)
	.align		4
        /*0078*/ 	.word	index@(_ZN2at6native18elementwise_kernelILi128ELi4EZNS0_15gpu_kernel_implIZZZNS0_26round_decimals_kernel_cudaERNS_18TensorIteratorBaseElENKUlvE_clEvENKUlvE_clEvEUldE_EEvS4_RKT_EUliE_EEviT1_)
	.align		4
        /*007c*/ 	.word	index@(__assertfail)
	.align		4
        /*0080*/ 	.word	index@(_ZN2at6native27unrolled_elementwise_kernelIZZZNS0_26round_decimals_kernel_cudaERNS_18TensorIteratorBaseElENKUlvE_clEvENKUlvE_clEvEUldE_St5arrayIPcLm2EELi4E23TrivialOffsetCalculatorILi1EjESB_NS0_6memory12LoadWithCastILi1EEENSC_13StoreWithCastILi1EEEEEviT_T0_T2_T3_T4_T5_)
	.align		4
        /*0084*/ 	.word	index@(__assertfail)
	.align		4
        /*0088*/ 	.word	index@(_ZN2at6native18elementwise_kernelILi128ELi4EZNS0_15gpu_kernel_implIZZZNS0_17round_kernel_cudaERNS_18TensorIteratorBaseEENKUlvE_clEvENKUlvE2_clEvEUlN3c108BFloat16EE_EEvS4_RKT_EUliE_EEviT1_)
	.align		4
        /*008c*/ 	.word	index@(__assertfail)
	.align		4
        /*0090*/ 	.word	index@(_ZN2at6native27unrolled_elementwise_kernelIZZZNS0_17round_kernel_cudaERNS_18TensorIteratorBaseEENKUlvE_clEvENKUlvE2_clEvEUlN3c108BFloat16EE_St5arrayIPcLm2EELi4E23TrivialOffsetCalculatorILi1EjESD_NS0_6memory12LoadWithCastILi1EEENSE_13StoreWithCastILi1EEEEEviT_T0_T2_T3_T4_T5_)
	.align		4
        /*0094*/ 	.word	index@(__assertfail)
	.align		4
        /*0098*/ 	.word	index@(_ZN2at6native18elementwise_kernelILi128ELi4EZNS0_15gpu_kernel_implIZZZNS0_17round_kernel_cudaERNS_18TensorIteratorBaseEENKUlvE_clEvENKUlvE1_clEvEUlN3c104HalfEE_EEvS4_RKT_EUliE_EEviT1_)
	.align		4
        /*009c*/ 	.word	index@(__assertfail)
	.align		4
        /*00a0*/ 	.word	index@(_ZN2at6native27unrolled_elementwise_kernelIZZZNS0_17round_kernel_cudaERNS_18TensorIteratorBaseEENKUlvE_clEvENKUlvE1_clEvEUlN3c104HalfEE_St5arrayIPcLm2EELi4E23TrivialOffsetCalculatorILi1EjESD_NS0_6memory12LoadWithCastILi1EEENSE_13StoreWithCastILi1EEEEEviT_T0_T2_T3_T4_T5_)
	.align		4
        /*00a4*/ 	.word	index@(__assertfail)
	.align		4
        /*00a8*/ 	.word	index@(_ZN2at6native18elementwise_kernelILi128ELi4EZNS0_15gpu_kernel_implIZZZNS0_17round_kernel_cudaERNS_18TensorIteratorBaseEENKUlvE_clEvENKUlvE0_clEvEUlfE_EEvS4_RKT_EUliE_EEviT1_)
	.align		4
        /*00ac*/ 	.word	index@(__assertfail)
	.align		4
        /*00b0*/ 	.word	index@(_ZN2at6native27unrolled_elementwise_kernelIZZZNS0_17round_kernel_cudaERNS_18TensorIteratorBaseEENKUlvE_clEvENKUlvE0_clEvEUlfE_St5arrayIPcLm2EELi4E23TrivialOffsetCalculatorILi1EjESB_NS0_6memory12LoadWithCastILi1EEENSC_13StoreWithCastILi1EEEEEviT_T0_T2_T3_T4_T5_)
	.align		4
        /*00b4*/ 	.word	index@(__assertfail)
	.align		4
        /*00b8*/ 	.word	index@(_ZN2at6native18elementwise_kernelILi128ELi4EZNS0_15gpu_kernel_implIZZZNS0_17round_kernel_cudaERNS_18TensorIteratorBaseEENKUlvE_clEvENKUlvE_clEvEUldE_EEvS4_RKT_EUliE_EEviT1_)
	.align		4
        /*00bc*/ 	.word	index@(__assertfail)
	.align		4
        /*00c0*/ 	.word	index@(_ZN2at6native27unrolled_elementwise_kernelIZZZNS0_17round_kernel_cudaERNS_18TensorIteratorBaseEENKUlvE_clEvENKUlvE_clEvEUldE_St5arrayIPcLm2EELi4E23TrivialOffsetCalculatorILi1EjESB_NS0_6memory12LoadWithCastILi1EEENSC_13StoreWithCastILi1EEEEEviT_T0_T2_T3_T4_T5_)
	.align		4
        /*00c4*/ 	.word	index@(__assertfail)
	.align		4
        /*00c8*/ 	.word	index@(_ZN2at6native18elementwise_kernelILi128ELi4EZNS0_15gpu_kernel_implIZZZNS0_22reciprocal_kernel_cudaERNS_18TensorIteratorBaseEENKUlvE_clEvENKUlvE4_clEvEUlN3c108BFloat16EE_EEvS4_RKT_EUliE_EEviT1_)
	.align		4
        /*00cc*/ 	.word	index@(__assertfail)
	.align		4
        /*00d0*/ 	.word	index@(_ZN2at6native27unrolled_elementwise_kernelIZZZNS0_22reciprocal_kernel_cudaERNS_18TensorIteratorBaseEENKUlvE_clEvENKUlvE4_clEvEUlN3c108BFloat16EE_St5arrayIPcLm2EELi4E23TrivialOffsetCalculatorILi1EjESD_NS0_6memory12LoadWithCastILi1EEENSE_13StoreWithCastILi1EEEEEviT_T0_T2_T3_T4_T5_)
	.align		4
        /*00d4*/ 	.word	index@(__assertfail)
	.align		4
        /*00d8*/ 	.word	index@(_ZN2at6native18elementwise_kernelILi128ELi4EZNS0_15gpu_kernel_implIZZZNS0_22reciprocal_kernel_cudaERNS_18TensorIteratorBaseEENKUlvE_clEvENKUlvE3_clEvEUlN3c104HalfEE_EEvS4_RKT_EUliE_EEviT1_)
	.align		4
        /*00dc*/ 	.word	index@(__assertfail)
	.align		4
        /*00e0*/ 	.word	index@(_ZN2at6native27unrolled_elementwise_kernelIZZZNS0_22reciprocal_kernel_cudaERNS_18TensorIteratorBaseEENKUlvE_clEvENKUlvE3_clEvEUlN3c104HalfEE_St5arrayIPcLm2EELi4E23TrivialOffsetCalculatorILi1EjESD_NS0_6memory12LoadWithCastILi1EEENSE_13StoreWithCastILi1EEEEEviT_T0_T2_T3_T4_T5_)
	.align		4
        /*00e4*/ 	.word	index@(__assertfail)
	.align		4
        /*00e8*/ 	.word	index@(_ZN2at6native18elementwise_kernelILi128ELi4EZNS0_15gpu_kernel_implIZZZNS0_22reciprocal_kernel_cudaERNS_18TensorIteratorBaseEENKUlvE_clEvENKUlvE2_clEvEUlN3c107complexIfEEE_EEvS4_RKT_EUliE_EEviT1_)
	.align		4
        /*00ec*/ 	.word	index@(__assertfail)
	.align		4
        /*00f0*/ 	.word	index@(_ZN2at6native27unrolled_elementwise_kernelIZZZNS0_22reciprocal_kernel_cudaERNS_18TensorIteratorBaseEENKUlvE_clEvENKUlvE2_clEvEUlN3c107complexIfEEE_St5arrayIPcLm2EELi4E23TrivialOffsetCalculatorILi1EjESE_NS0_6memory12LoadWithCastILi1EEENSF_13StoreWithCastILi1EEEEEviT_T0_T2_T3_T4_T5_)
	.align		4
        /*00f4*/ 	.word	index@(__assertfail)
	.align		4
        /*00f8*/ 	.word	index@(_ZN2at6native18elementwise_kernelILi128ELi4EZNS0_15gpu_kernel_implIZZZNS0_22reciprocal_kernel_cudaERNS_18TensorIteratorBaseEENKUlvE_clEvENKUlvE1_clEvEUlN3c107complexIdEEE_EEvS4_RKT_EUliE_EEviT1_)
	.align		4
        /*00fc*/ 	.word	index@(__assertfail)
	.align		4
        /*0100*/ 	.word	index@(_ZN2at6native27unrolled_elementwise_kernelIZZZNS0_22reciprocal_kernel_cudaERNS_18TensorIteratorBaseEENKUlvE_clEvENKUlvE1_clEvEUlN3c107complexIdEEE_St5arrayIPcLm2EELi4E23TrivialOffsetCalculatorILi1EjESE_NS0_6memory12LoadWithCastILi1EEENSF_13StoreWithCastILi1EEEEEviT_T0_T2_T3_T4_T5_)
	.align		4
        /*0104*/ 	.word	index@(__assertfail)
	.align		4
        /*0108*/ 	.word	index@(_ZN2at6native18elementwise_kernelILi128ELi4EZNS0_15gpu_kernel_implIZZZNS0_22reciprocal_kernel_cudaERNS_18TensorIteratorBaseEENKUlvE_clEvENKUlvE0_clEvEUlfE_EEvS4_RKT_EUliE_EEviT1_)
	.align		4
        /*010c*/ 	.word	index@(__assertfail)
	.align		4
        /*0110*/ 	.word	index@(_ZN2at6native27unrolled_elementwise_kernelIZZZNS0_22reciprocal_kernel_cudaERNS_18TensorIteratorBaseEENKUlvE_clEvENKUlvE0_clEvEUlfE_St5arrayIPcLm2EELi4E23TrivialOffsetCalculatorILi1EjESB_NS0_6memory12LoadWithCastILi1EEENSC_13StoreWithCastILi1EEEEEviT_T0_T2_T3_T4_T5_)
	.align		4
        /*0114*/ 	.word	index@(__assertfail)
	.align		4
        /*0118*/ 	.word	index@(_ZN2at6native18elementwise_kernelILi128ELi4EZNS0_15gpu_kernel_implIZZZNS0_22reciprocal_kernel_cudaERNS_18TensorIteratorBaseEENKUlvE_clEvENKUlvE_clEvEUldE_EEvS4_RKT_EUliE_EEviT1_)
	.align		4
        /*011c*/ 	.word	index@(__assertfail)
	.align		4
        /*0120*/ 	.word	index@(_ZN2at6native27unrolled_elementwise_kernelIZZZNS0_22reciprocal_kernel_cudaERNS_18TensorIteratorBaseEENKUlvE_clEvENKUlvE_clEvEUldE_St5arrayIPcLm2EELi4E23TrivialOffsetCalculatorILi1EjESB_NS0_6memory12LoadWithCastILi1EEENSC_13StoreWithCastILi1EEEEEviT_T0_T2_T3_T4_T5_)
	.align		4
        /*0124*/ 	.word	index@(__assertfail)
	.align		4
        /*0128*/ 	.word	index@(_ZN2at6native18elementwise_kernelILi128ELi4EZNS0_15gpu_kernel_implIZZZNS0_17floor_kernel_cudaERNS_18TensorIteratorBaseEENKUlvE_clEvENKUlvE2_clEvEUlN3c108BFloat16EE_EEvS4_RKT_EUliE_EEviT1_)
	.align		4
        /*012c*/ 	.word	index@(__assertfail)
	.align		4
        /*0130*/ 	.word	index@(_ZN2at6native27unrolled_elementwise_kernelIZZZNS0_17floor_kernel_cudaERNS_18TensorIteratorBaseEENKUlvE_clEvENKUlvE2_clEvEUlN3c108BFloat16EE_St5arrayIPcLm2EELi4E23TrivialOffsetCalculatorILi1EjESD_NS0_6memory12LoadWithCastILi1EEENSE_13StoreWithCastILi1EEEEEviT_T0_T2_T3_T4_T5_)
	.align		4
        /*0134*/ 	.word	index@(__assertfail)
	.align		4
        /*0138*/ 	.word	index@(_ZN2at6native18elementwise_kernelILi128ELi4EZNS0_15gpu_kernel_implIZZZNS0_17floor_kernel_cudaERNS_18TensorIteratorBaseEENKUlvE_clEvENKUlvE1_clEvEUlN3c104HalfEE_EEvS4_RKT_EUliE_EEviT1_)
	.align		4
        /*013c*/ 	.word	index@(__assertfail)
	.align		4
        /*0140*/ 	.word	index@(_ZN2at6native27unrolled_elementwise_kernelIZZZNS0_17floor_kernel_cudaERNS_18TensorIteratorBaseEENKUlvE_clEvENKUlvE1_clEvEUlN3c104HalfEE_St5arrayIPcLm2EELi4E23TrivialOffsetCalculatorILi1EjESD_NS0_6memory12LoadWithCastILi1EEENSE_13StoreWithCastILi1EEEEEviT_T0_T2_T3_T4_T5_)
	.align		4
        /*0144*/ 	.word	index@(__assertfail)
	.align		4
        /*0148*/ 	.word	index@(_ZN2at6native18elementwise_kernelILi128ELi4EZNS0_15gpu_kernel_implIZZZNS0_17floor_kernel_cudaERNS_18TensorIteratorBaseEENKUlvE_clEvENKUlvE0_clEvEUlfE_EEvS4_RKT_EUliE_EEviT1_)
	.align		4
        /*014c*/ 	.word	index@(__assertfail)
	.align		4
        /*0150*/ 	.word	index@(_ZN2at6native27unrolled_elementwise_kernelIZZZNS0_17floor_kernel_cudaERNS_18TensorIteratorBaseEENKUlvE_clEvENKUlvE0_clEvEUlfE_St5arrayIPcLm2EELi4E23TrivialOffsetCalculatorILi1EjESB_NS0_6memory12LoadWithCastILi1EEENSC_13StoreWithCastILi1EEEEEviT_T0_T2_T3_T4_T5_)
	.align		4
        /*0154*/ 	.word	index@(__assertfail)
	.align		4
        /*0158*/ 	.word	index@(_ZN2at6native18elementwise_kernelILi128ELi4EZNS0_15gpu_kernel_implIZZZNS0_17floor_kernel_cudaERNS_18TensorIteratorBaseEENKUlvE_clEvENKUlvE_clEvEUldE_EEvS4_RKT_EUliE_EEviT1_)
	.align		4
        /*015c*/ 	.word	index@(__assertfail)
	.align		4
        /*0160*/ 	.word	index@(_ZN2at6native27unrolled_elementwise_kernelIZZZNS0_17floor_kernel_cudaERNS_18TensorIteratorBaseEENKUlvE_clEvENKUlvE_clEvEUldE_St5arrayIPcLm2EELi4E23TrivialOffsetCalculatorILi1EjESB_NS0_6memory12LoadWithCastILi1EEENSC_13StoreWithCastILi1EEEEEviT_T0_T2_T3_T4_T5_)
	.align		4
        /*0164*/ 	.word	index@(__assertfail)
	.align		4
        /*0168*/ 	.word	index@(_ZN2at6native18elementwise_kernelILi128ELi4EZNS0_15gpu_kernel_implIZZZNS0_16frac_kernel_cudaERNS_18TensorIteratorBaseEENKUlvE_clEvENKUlvE2_clEvEUlN3c108BFloat16EE_EEvS4_RKT_EUliE_EEviT1_)
	.align		4
        /*016c*/ 	.word	index@(__assertfail)
	.align		4
        /*0170*/ 	.word	index@(_ZN2at6native27unrolled_elementwise_kernelIZZZNS0_16frac_kernel_cudaERNS_18TensorIteratorBaseEENKUlvE_clEvENKUlvE2_clEvEUlN3c108BFloat16EE_St5arrayIPcLm2EELi4E23TrivialOffsetCalculatorILi1EjESD_NS0_6memory12LoadWithCastILi1EEENSE_13StoreWithCastILi1EEEEEviT_T0_T2_T3_T4_T5_)
	.align		4
        /*0174*/ 	.word	index@(__assertfail)
	.align		4
        /*0178*/ 	.word	index@(_ZN2at6native18elementwise_kernelILi128ELi4EZNS0_15gpu_kernel_implIZZZNS0_16frac_kernel_cudaERNS_18TensorIteratorBaseEENKUlvE_clEvENKUlvE1_clEvEUlN3c104HalfEE_EEvS4_RKT_EUliE_EEviT1_)
	.align		4
        /*017c*/ 	.word	index@(__assertfail)
	.align		4
        /*0180*/ 	.word	index@(_ZN2at6native27unrolled_elementwise_kernelIZZZNS0_16frac_kernel_cudaERNS_18TensorIteratorBaseEENKUlvE_clEvENKUlvE1_clEvEUlN3c104HalfEE_St5arrayIPcLm2EELi4E23TrivialOffsetCalculatorILi1EjESD_NS0_6memory12LoadWithCastILi1EEENSE_13StoreWithCastILi1EEEEEviT_T0_T2_T3_T4_T5_)
	.align		4
        /*0184*/ 	.word	index@(__assertfail)
	.align		4
        /*0188*/ 	.word	index@(_ZN2at6native18elementwise_kernelILi128ELi4EZNS0_15gpu_kernel_implIZZZNS0_16frac_kernel_cudaERNS_18TensorIteratorBaseEENKUlvE_clEvENKUlvE0_clEvEUlfE_EEvS4_RKT_EUliE_EEviT1_)
	.align		4
        /*018c*/ 	.word	index@(__assertfail)
	.align		4
        /*0190*/ 	.word	index@(_ZN2at6native27unrolled_elementwise_kernelIZZZNS0_16frac_kernel_cudaERNS_18TensorIteratorBaseEENKUlvE_clEvENKUlvE0_clEvEUlfE_St5arrayIPcLm2EELi4E23TrivialOffsetCalculatorILi1EjESB_NS0_6memory12LoadWithCastILi1EEENSC_13StoreWithCastILi1EEEEEviT_T0_T2_T3_T4_T5_)
	.align		4
        /*0194*/ 	.word	index@(__assertfail)
	.align		4
        /*0198*/ 	.word	index@(_ZN2at6native18elementwise_kernelILi128ELi4EZNS0_15gpu_kernel_implIZZZNS0_16frac_kernel_cudaERNS_18TensorIteratorBaseEENKUlvE_clEvENKUlvE_clEvEUldE_EEvS4_RKT_EUliE_EEviT1_)
	.align		4
        /*019c*/ 	.word	index@(__assertfail)
	.align		4
        /*01a0*/ 	.word	index@(_ZN2at6native27unrolled_elementwise_kernelIZZZNS0_16frac_kernel_cudaERNS_18TensorIteratorBaseEENKUlvE_clEvENKUlvE_clEvEUldE_St5arrayIPcLm2EELi4E23TrivialOffsetCalculatorILi1EjESB_NS0_6memory12LoadWithCastILi1EEENSC_13StoreWithCastILi1EEEEEviT_T0_T2_T3_T4_T5_)
	.align		4
        /*01a4*/ 	.word	index@(__assertfail)
	.align		4
        /*01a8*/ 	.word	index@(_ZN2at6native18elementwise_kernelILi128ELi4EZNS0_15gpu_kernel_implIZZZNS0_16ceil_kernel_cudaERNS_18TensorIteratorBaseEENKUlvE_clEvENKUlvE2_clEvEUlN3c108BFloat16EE_EEvS4_RKT_EUliE_EEviT1_)
	.align		4
        /*01ac*/ 	.word	index@(__assertfail)
	.align		4
        /*01b0*/ 	.word	index@(_ZN2at6native27unrolled_elementwise_kernelIZZZNS0_16ceil_kernel_cudaERNS_18TensorIteratorBaseEENKUlvE_clEvENKUlvE2_clEvEUlN3c108BFloat16EE_St5arrayIPcLm2EELi4E23TrivialOffsetCalculatorILi1EjESD_NS0_6memory12LoadWithCastILi1EEENSE_13StoreWithCastILi1EEEEEviT_T0_T2_T3_T4_T5_)
	.align		4
        /*01b4*/ 	.word	index@(__assertfail)
	.align		4
        /*01b8*/ 	.word	index@(_ZN2at6native18elementwise_kernelILi128ELi4EZNS0_15gpu_kernel_implIZZZNS0_16ceil_kernel_cudaERNS_18TensorIteratorBaseEENKUlvE_clEvENKUlvE1_clEvEUlN3c104HalfEE_EEvS4_RKT_EUliE_EEviT1_)
	.align		4
        /*01bc*/ 	.word	index@(__assertfail)
	.align		4
        /*01c0*/ 	.word	index@(_ZN2at6native27unrolled_elementwise_kernelIZZZNS0_16ceil_kernel_cudaERNS_18TensorIteratorBaseEENKUlvE_clEvENKUlvE1_clEvEUlN3c104HalfEE_St5arrayIPcLm2EELi4E23TrivialOffsetCalculatorILi1EjESD_NS0_6memory12LoadWithCastILi1EEENSE_13StoreWithCastILi1EEEEEviT_T0_T2_T3_T4_T5_)
	.align		4
        /*01c4*/ 	.word	index@(__assertfail)
	.align		4
        /*01c8*/ 	.word	index@(_ZN2at6native18elementwise_kernelILi128ELi4EZNS0_15gpu_kernel_implIZZZNS0_16ceil_kernel_cudaERNS_18TensorIteratorBaseEENKUlvE_clEvENKUlvE0_clEvEUlfE_EEvS4_RKT_EUliE_EEviT1_)
	.align		4
        /*01cc*/ 	.word	index@(__assertfail)
	.align		4
        /*01d0*/ 	.word	index@(_ZN2at6native27unrolled_elementwise_kernelIZZZNS0_16ceil_kernel_cudaERNS_18TensorIteratorBaseEENKUlvE_clEvENKUlvE0_clEvEUlfE_St5arrayIPcLm2EELi4E23TrivialOffsetCalculatorILi1EjESB_NS0_6memory12LoadWithCastILi1EEENSC_13StoreWithCastILi1EEEEEviT_T0_T2_T3_T4_T5_)
	.align		4
        /*01d4*/ 	.word	index@(__assertfail)
	.align		4
        /*01d8*/ 	.word	index@(_ZN2at6native18elementwise_kernelILi128ELi4EZNS0_15gpu_kernel_implIZZZNS0_16ceil_kernel_cudaERNS_18TensorIteratorBaseEENKUlvE_clEvENKUlvE_clEvEUldE_EEvS4_RKT_EUliE_EEviT1_)
	.align		4
        /*01dc*/ 	.word	index@(__assertfail)
	.align		4
        /*01e0*/ 	.word	index@(_ZN2at6native27unrolled_elementwise_kernelIZZZNS0_16ceil_kernel_cudaERNS_18TensorIteratorBaseEENKUlvE_clEvENKUlvE_clEvEUldE_St5arrayIPcLm2EELi4E23TrivialOffsetCalculatorILi1EjESB_NS0_6memory12LoadWithCastILi1EEENSC_13StoreWithCastILi1EEEEEviT_T0_T2_T3_T4_T5_)
	.align		4
        /*01e4*/ 	.word	index@(__assertfail)
	.align		4
        /*01e8*/ 	.word	0x00000000
	.align		4
        /*01ec*/ 	.word	0xfffffffe
	.align		4
        /*01f0*/ 	.word	0x00000000
	.align		4
        /*01f4*/ 	.word	0xfffffffd
	.align		4
        /*01f8*/ 	.word	0x00000000
	.align		4
        /*01fc*/ 	.word	0xfffffffc


//--------------------- .nv.rel.action            --------------------------
	.section	.nv.rel.action,"",@"SHT_CUDA_RELOCINFO"
	.align	8
	.sectionentsize	8
        /*0000*/ 	.byte	0x73, 0x00, 0x00, 0x00, 0x00, 0x00, 0x00, 0x00, 0x00, 0x00, 0x00, 0x11, 0x25, 0x00, 0x05, 0x36


//--------------------- .nv.constant4             --------------------------
	.section	.nv.constant4,"a",@progbits
	.align	8
	.align		8
.nv.constant4:
        /*0000*/ 	.dword	__assertfail
	.align		8
        /*0008*/ 	.dword	__unnamed_1
	.align		8
        /*0010*/ 	.dword	__unnamed_2
	.align		8
        /*0018*/ 	.dword	__unnamed_3
	.align		8
        /*0020*/ 	.dword	__unnamed_4
	.align		8
        /*0028*/ 	.dword	__unnamed_5
	.align		8
        /*0030*/ 	.dword	__unnamed_6
	.align		8
        /*0038*/ 	.dword	__unnamed_7
	.align		8
        /*0040*/ 	.dword	__unnamed_8
	.align		8
        /*0048*/ 	.dword	__unnamed_9
	.align		8
        /*0050*/ 	.dword	__unnamed_10
	.align		8
        /*0058*/ 	.dword	__unnamed_11
	.align		8
        /*0060*/ 	.dword	__unnamed_12
	.align		8
        /*0068*/ 	.dword	_ZN54_INTERNAL_21cdf5ef_23_UnaryFractionKernels_cu_944031c04cuda3std3__45__cpo5beginE
	.align		8
        /*0070*/ 	.dword	_ZN54_INTERNAL_21cdf5ef_23_UnaryFractionKernels_cu_944031c04cuda3std3__45__cpo3endE
	.align		8
        /*0078*/ 	.dword	_ZN54_INTERNAL_21cdf5ef_23_UnaryFractionKernels_cu_944031c04cuda3std3__45__cpo6cbeginE
	.align		8
        /*0080*/ 	.dword	_ZN54_INTERNAL_21cdf5ef_23_UnaryFractionKernels_cu_944031c04cuda3std3__45__cpo4cendE
	.align		8
        /*0088*/ 	.dword	_ZN54_INTERNAL_21cdf5ef_23_UnaryFractionKernels_cu_944031c04cuda3std3__45__cpo6rbeginE
	.align		8
        /*0090*/ 	.dword	_ZN54_INTERNAL_21cdf5ef_23_UnaryFractionKernels_cu_944031c04cuda3std3__45__cpo4rendE
	.align		8
        /*0098*/ 	.dword	_ZN54_INTERNAL_21cdf5ef_23_UnaryFractionKernels_cu_944031c04cuda3std3__45__cpo7crbeginE
	.align		8
        /*00a0*/ 	.dword	_ZN54_INTERNAL_21cdf5ef_23_UnaryFractionKernels_cu_944031c04cuda3std3__45__cpo5crendE
	.align		8
        /*00a8*/ 	.dword	_ZN54_INTERNAL_21cdf5ef_23_UnaryFractionKernels_cu_944031c04cuda3std3__456_GLOBAL__N__21cdf5ef_23_UnaryFractionKernels_cu_944031c06ignoreE
	.align		8
        /*00b0*/ 	.dword	_ZN54_INTERNAL_21cdf5ef_23_UnaryFractionKernels_cu_944031c04cuda3std3__419piecewise_constructE
	.align		8
        /*00b8*/ 	.dword	_ZN54_INTERNAL_21cdf5ef_23_UnaryFractionKernels_cu_944031c04cuda3std3__48in_placeE
	.align		8
        /*00c0*/ 	.dword	_ZN54_INTERNAL_21cdf5ef_23_UnaryFractionKernels_cu_944031c04cuda3std3__420unreachable_sentinelE
	.align		8
        /*00c8*/ 	.dword	_ZN54_INTERNAL_21cdf5ef_23_UnaryFractionKernels_cu_944031c04cuda3std6ranges3__45__cpo4swapE
	.align		8
        /*00d0*/ 	.dword	_ZN54_INTERNAL_21cdf5ef_23_UnaryFractionKernels_cu_944031c04cuda3std6ranges3__45__cpo9iter_moveE
	.align		8
        /*00d8*/ 	.dword	_ZN54_INTERNAL_21cdf5ef_23_UnaryFractionKernels_cu_944031c04cuda3std6ranges3__45__cpo5beginE
	.align		8
        /*00e0*/ 	.dword	_ZN54_INTERNAL_21cdf5ef_23_UnaryFractionKernels_cu_944031c04cuda3std6ranges3__45__cpo3endE
	.align		8
        /*00e8*/ 	.dword	_ZN54_INTERNAL_21cdf5ef_23_UnaryFractionKernels_cu_944031c04cuda3std6ranges3__45__cpo6cbeginE
	.align		8
        /*00f0*/ 	.dword	_ZN54_INTERNAL_21cdf5ef_23_UnaryFractionKernels_cu_944031c04cuda3std6ranges3__45__cpo4cendE
	.align		8
        /*00f8*/ 	.dword	_ZN54_INTERNAL_21cdf5ef_23_UnaryFractionKernels_cu_944031c04cuda3std6ranges3__45__cpo7advanceE
	.align		8
        /*0100*/ 	.dword	_ZN54_INTERNAL_21cdf5ef_23_UnaryFractionKernels_cu_944031c04cuda3std6ranges3__45__cpo9iter_swapE
	.align		8
        /*0108*/ 	.dword	_ZN54_INTERNAL_21cdf5ef_23_UnaryFractionKernels_cu_944031c04cuda3std6ranges3__45__cpo4nextE
	.align		8
        /*0110*/ 	.dword	_ZN54_INTERNAL_21cdf5ef_23_UnaryFractionKernels_cu_944031c04cuda3std6ranges3__45__cpo4prevE
	.align		8
        /*0118*/ 	.dword	_ZN54_INTERNAL_21cdf5ef_23_UnaryFractionKernels_cu_944031c04cuda3std6ranges3__45__cpo4dataE
	.align		8
        /*0120*/ 	.dword	_ZN54_INTERNAL_21cdf5ef_23_UnaryFractionKernels_cu_944031c04cuda3std6ranges3__45__cpo5cdataE
	.align		8
        /*0128*/ 	.dword	_ZN54_INTERNAL_21cdf5ef_23_UnaryFractionKernels_cu_944031c04cuda3std6ranges3__45__cpo4sizeE
	.align		8
        /*0130*/ 	.dword	_ZN54_INTERNAL_21cdf5ef_23_UnaryFractionKernels_cu_944031c04cuda3std6ranges3__45__cpo5ssizeE
	.align		8
        /*0138*/ 	.dword	_ZN54_INTERNAL_21cdf5ef_23_UnaryFractionKernels_cu_944031c04cuda3std6ranges3__45__cpo8distanceE
	.align		8
        /*0140*/ 	.dword	_ZN54_INTERNAL_21cdf5ef_23_UnaryFractionKernels_cu_944031c06thrust23THRUST_300001_SM_800_NS6system6detail10sequential3seqE
	.align		8
        /*0148*/ 	.dword	$str$10
	.align		8
        /*0150*/ 	.dword	$str$11


//--------------------- .nv.constant2._ZN2at6native18elementwise_kernelILi128ELi4EZNS0_15gpu_kernel_implIZZZNS0_17trunc_kernel_cudaERNS_18TensorIteratorBaseEENKUlvE_clEvENKUlvE2_clEvEUlN3c108BFloat16EE_EEvS4_RKT_EUliE_EEviT1_ --------------------------
	.section	.nv.constant2._ZN2at6native18elementwise_kernelILi128ELi4EZNS0_15gpu_kernel_implIZZZNS0_17trunc_kernel_cudaERNS_18TensorIteratorBaseEENKUlvE_clEvENKUlvE2_clEvEUlN3c108BFloat16EE_EEvS4_RKT_EUliE_EEviT1_,"a",@progbits
	.sectionflags	@""
	.align	4
.nv.constant2._ZN2at6native18elementwise_kernelILi128ELi4EZNS0_15gpu_kernel_implIZZZNS0_17trunc_kernel_cudaERNS_18TensorIteratorBaseEENKUlvE_clEvENKUlvE2_clEvEUlN3c108BFloat16EE_EEvS4_RKT_EUliE_EEviT1_:
        /*0000*/ 	.byte	0x00, 0x00, 0x00, 0xf0, 0xff, 0xff, 0x0f, 0x38


//--------------------- .nv.constant0._ZN2at6native18elementwise_kernelILi128ELi4EZNS0_15gpu_kernel_implIZZZNS0_17trunc_kernel_cudaERNS_18TensorIteratorBaseEENKUlvE_clEvENKUlvE2_clEvEUlN3c108BFloat16EE_EEvS4_RKT_EUliE_EEviT1_ --------------------------
	.section	.nv.constant0._ZN2at6native18elementwise_kernelILi128ELi4EZNS0_15gpu_kernel_implIZZZNS0_17trunc_kernel_cudaERNS_18TensorIteratorBaseEENKUlvE_clEvENKUlvE2_clEvEUlN3c108BFloat16EE_EEvS4_RKT_EUliE_EEviT1_,"a",@progbits
	.sectionflags	@""
	.align	4
.nv.constant0._ZN2at6native18elementwise_kernelILi128ELi4EZNS0_15gpu_kernel_implIZZZNS0_17trunc_kernel_cudaERNS_18TensorIteratorBaseEENKUlvE_clEvENKUlvE2_clEvEUlN3c108BFloat16EE_EEvS4_RKT_EUliE_EEviT1_:
	.zero		896


//--------------------- .nv.constant2._ZN2at6native27unrolled_elementwise_kernelIZZZNS0_17trunc_kernel_cudaERNS_18TensorIteratorBaseEENKUlvE_clEvENKUlvE2_clEvEUlN3c108BFloat16EE_St5arrayIPcLm2EELi4E23TrivialOffsetCalculatorILi1EjESD_NS0_6memory12LoadWithCastILi1EEENSE_13StoreWithCastILi1EEEEEviT_T0_T2_T3_T4_T5_ --------------------------
	.section	.nv.constant2._ZN2at6native27unrolled_elementwise_kernelIZZZNS0_17trunc_kernel_cudaERNS_18TensorIteratorBaseEENKUlvE_clEvENKUlvE2_clEvEUlN3c108BFloat16EE_St5arrayIPcLm2EELi4E23TrivialOffsetCalculatorILi1EjESD_NS0_6memory12LoadWithCastILi1EEENSE_13StoreWithCastILi1EEEEEviT_T0_T2_T3_T4_T5_,"a",@progbits
	.sectionflags	@""
	.align	4
.nv.constant2._ZN2at6native27unrolled_elementwise_kernelIZZZNS0_17trunc_kernel_cudaERNS_18TensorIteratorBaseEENKUlvE_clEvENKUlvE2_clEvEUlN3c108BFloat16EE_St5arrayIPcLm2EELi4E23TrivialOffsetCalculatorILi1EjESD_NS0_6memory12LoadWithCastILi1EEENSE_13StoreWithCastILi1EEEEEviT_T0_T2_T3_T4_T5_:
        /*0000*/ 	.byte	0x00, 0x00, 0x00, 0xf0, 0xff, 0xff, 0x0f, 0x38


//--------------------- .nv.constant0._ZN2at6native27unrolled_elementwise_kernelIZZZNS0_17trunc_kernel_cudaERNS_18TensorIteratorBaseEENKUlvE_clEvENKUlvE2_clEvEUlN3c108BFloat16EE_St5arrayIPcLm2EELi4E23TrivialOffsetCalculatorILi1EjESD_NS0_6memory12LoadWithCastILi1EEENSE_13StoreWithCastILi1EEEEEviT_T0_T2_T3_T4_T5_ --------------------------
	.section	.nv.constant0._ZN2at6native27unrolled_elementwise_kernelIZZZNS0_17trunc_kernel_cudaERNS_18TensorIteratorBaseEENKUlvE_clEvENKUlvE2_clEvEUlN3c108BFloat16EE_St5arrayIPcLm2EELi4E23TrivialOffsetCalculatorILi1EjESD_NS0_6memory12LoadWithCastILi1EEENSE_13StoreWithCastILi1EEEEEviT_T0_T2_T3_T4_T5_,"a",@progbits
	.sectionflags	@""
	.align	4
.nv.constant0._ZN2at6native27unrolled_elementwise_kernelIZZZNS0_17trunc_kernel_cudaERNS_18TensorIteratorBaseEENKUlvE_clEvENKUlvE2_clEvEUlN3c108BFloat16EE_St5arrayIPcLm2EELi4E23TrivialOffsetCalculatorILi1EjESD_NS0_6memory12LoadWithCastILi1EEENSE_13StoreWithCastILi1EEEEEviT_T0_T2_T3_T4_T5_:
	.zero		396


//--------------------- .nv.constant0._ZN2at6native18elementwise_kernelILi128ELi4EZNS0_22gpu_kernel_impl_nocastIZZZNS0_17trunc_kernel_cudaERNS_18TensorIteratorBaseEENKUlvE_clEvENKUlvE2_clEvEUlN3c108BFloat16EE_EEvS4_RKT_EUliE_EEviT1_ --------------------------
	.section	.nv.constant0._ZN2at6native18elementwise_kernelILi128ELi4EZNS0_22gpu_kernel_impl_nocastIZZZNS0_17trunc_kernel_cudaERNS_18TensorIteratorBaseEENKUlvE_clEvENKUlvE2_clEvEUlN3c108BFloat16EE_EEvS4_RKT_EUliE_EEviT1_,"a",@progbits
	.sectionflags	@""
	.align	4
.nv.constant0._ZN2at6native18elementwise_kernelILi128ELi4EZNS0_22gpu_kernel_impl_nocastIZZZNS0_17trunc_kernel_cudaERNS_18TensorIteratorBaseEENKUlvE_clEvENKUlvE2_clEvEUlN3c108BFloat16EE_EEvS4_RKT_EUliE_EEviT1_:
	.zero		896


//--------------------- .nv.constant0._ZN2at6native27unrolled_elementwise_kernelIZZZNS0_17trunc_kernel_cudaERNS_18TensorIteratorBaseEENKUlvE_clEvENKUlvE2_clEvEUlN3c108BFloat16EE_St5arrayIPcLm2EELi4E23TrivialOffsetCalculatorILi1EjESD_NS0_6memory15LoadWithoutCastENSE_16StoreWithoutCastEEEviT_T0_T2_T3_T4_T5_ --------------------------
	.section	.nv.constant0._ZN2at6native27unrolled_elementwise_kernelIZZZNS0_17trunc_kernel_cudaERNS_18TensorIteratorBaseEENKUlvE_clEvENKUlvE2_clEvEUlN3c108BFloat16EE_St5arrayIPcLm2EELi4E23TrivialOffsetCalculatorILi1EjESD_NS0_6memory15LoadWithoutCastENSE_16StoreWithoutCastEEEviT_T0_T2_T3_T4_T5_,"a",@progbits
	.sectionflags	@""
	.align	4
.nv.constant0._ZN2at6native27unrolled_elementwise_kernelIZZZNS0_17trunc_kernel_cudaERNS_18TensorIteratorBaseEENKUlvE_clEvENKUlvE2_clEvEUlN3c108BFloat16EE_St5arrayIPcLm2EELi4E23TrivialOffsetCalculatorILi1EjESD_NS0_6memory15LoadWithoutCastENSE_16StoreWithoutCastEEEviT_T0_T2_T3_T4_T5_:
	.zero		380


//--------------------- .nv.constant0._ZN2at6native29vectorized_elementwise_kernelILi2EZZZNS0_17trunc_kernel_cudaERNS_18TensorIteratorBaseEENKUlvE_clEvENKUlvE2_clEvEUlN3c108BFloat16EE_St5arrayIPcLm2EEEEviT0_T1_ --------------------------
	.section	.nv.constant0._ZN2at6native29vectorized_elementwise_kernelILi2EZZZNS0_17trunc_kernel_cudaERNS_18TensorIteratorBaseEENKUlvE_clEvENKUlvE2_clEvEUlN3c108BFloat16EE_St5arrayIPcLm2EEEEviT0_T1_,"a",@progbits
	.sectionflags	@""
	.align	4
.nv.constant0._ZN2at6native29vectorized_elementwise_kernelILi2EZZZNS0_17trunc_kernel_cudaERNS_18TensorIteratorBaseEENKUlvE_clEvENKUlvE2_clEvEUlN3c108BFloat16EE_St5arrayIPcLm2EEEEviT0_T1_:
	.zero		376


//--------------------- .nv.constant0._ZN2at6native29vectorized_elementwise_kernelILi4EZZZNS0_17trunc_kernel_cudaERNS_18TensorIteratorBaseEENKUlvE_clEvENKUlvE2_clEvEUlN3c108BFloat16EE_St5arrayIPcLm2EEEEviT0_T1_ --------------------------
	.section	.nv.constant0._ZN2at6native29vectorized_elementwise_kernelILi4EZZZNS0_17trunc_kernel_cudaERNS_18TensorIteratorBaseEENKUlvE_clEvENKUlvE2_clEvEUlN3c108BFloat16EE_St5arrayIPcLm2EEEEviT0_T1_,"a",@progbits
	.sectionflags	@""
	.align	4
.nv.constant0._ZN2at6native29vectorized_elementwise_kernelILi4EZZZNS0_17trunc_kernel_cudaERNS_18TensorIteratorBaseEENKUlvE_clEvENKUlvE2_clEvEUlN3c108BFloat16EE_St5arrayIPcLm2EEEEviT0_T1_:
	.zero		376


//--------------------- .nv.constant0._ZN2at6native29vectorized_elementwise_kernelILi8EZZZNS0_17trunc_kernel_cudaERNS_18TensorIteratorBaseEENKUlvE_clEvENKUlvE2_clEvEUlN3c108BFloat16EE_St5arrayIPcLm2EEEEviT0_T1_ --------------------------
	.section	.nv.constant0._ZN2at6native29vectorized_elementwise_kernelILi8EZZZNS0_17trunc_kernel_cudaERNS_18TensorIteratorBaseEENKUlvE_clEvENKUlvE2_clEvEUlN3c108BFloat16EE_St5arrayIPcLm2EEEEviT0_T1_,"a",@progbits
	.sectionflags	@""
	.align	4
.nv.constant0._ZN2at6native29vectorized_elementwise_kernelILi8EZZZNS0_17trunc_kernel_cudaERNS_18TensorIteratorBaseEENKUlvE_clEvENKUlvE2_clEvEUlN3c108BFloat16EE_St5arrayIPcLm2EEEEviT0_T1_:
	.zero		376


//--------------------- .nv.constant2._ZN2at6native18elementwise_kernelILi128ELi4EZNS0_15gpu_kernel_implIZZZNS0_17trunc_kernel_cudaERNS_18TensorIteratorBaseEENKUlvE_clEvENKUlvE1_clEvEUlN3c104HalfEE_EEvS4_RKT_EUliE_EEviT1_ --------------------------
	.section	.nv.constant2._ZN2at6native18elementwise_kernelILi128ELi4EZNS0_15gpu_kernel_implIZZZNS0_17trunc_kernel_cudaERNS_18TensorIteratorBaseEENKUlvE_clEvENKUlvE1_clEvEUlN3c104HalfEE_EEvS4_RKT_EUliE_EEviT1_,"a",@progbits
	.sectionflags	@""
	.align	4
.nv.constant2._ZN2at6native18elementwise_kernelILi128ELi4EZNS0_15gpu_kernel_implIZZZNS0_17trunc_kernel_cudaERNS_18TensorIteratorBaseEENKUlvE_clEvENKUlvE1_clEvEUlN3c104HalfEE_EEvS4_RKT_EUliE_EEviT1_:
        /*0000*/ 	.byte	0x00, 0x00, 0x00, 0xf0, 0xff, 0xff, 0x0f, 0x38


//--------------------- .nv.constant0._ZN2at6native18elementwise_kernelILi128ELi4EZNS0_15gpu_kernel_implIZZZNS0_17trunc_kernel_cudaERNS_18TensorIteratorBaseEENKUlvE_clEvENKUlvE1_clEvEUlN3c104HalfEE_EEvS4_RKT_EUliE_EEviT1_ --------------------------
	.section	.nv.constant0._ZN2at6native18elementwise_kernelILi128ELi4EZNS0_15gpu_kernel_implIZZZNS0_17trunc_kernel_cudaERNS_18TensorIteratorBaseEENKUlvE_clEvENKUlvE1_clEvEUlN3c104HalfEE_EEvS4_RKT_EUliE_EEviT1_,"a",@progbits
	.sectionflags	@""
	.align	4
.nv.constant0._ZN2at6native18elementwise_kernelILi128ELi4EZNS0_15gpu_kernel_implIZZZNS0_17trunc_kernel_cudaERNS_18TensorIteratorBaseEENKUlvE_clEvENKUlvE1_clEvEUlN3c104HalfEE_EEvS4_RKT_EUliE_EEviT1_:
	.zero		896


//--------------------- .nv.constant2._ZN2at6native27unrolled_elementwise_kernelIZZZNS0_17trunc_kernel_cudaERNS_18TensorIteratorBaseEENKUlvE_clEvENKUlvE1_clEvEUlN3c104HalfEE_St5arrayIPcLm2EELi4E23TrivialOffsetCalculatorILi1EjESD_NS0_6memory12LoadWithCastILi1EEENSE_13StoreWithCastILi1EEEEEviT_T0_T2_T3_T4_T5_ --------------------------
	.section	.nv.constant2._ZN2at6native27unrolled_elementwise_kernelIZZZNS0_17trunc_kernel_cudaERNS_18TensorIteratorBaseEENKUlvE_clEvENKUlvE1_clEvEUlN3c104HalfEE_St5arrayIPcLm2EELi4E23TrivialOffsetCalculatorILi1EjESD_NS0_6memory12LoadWithCastILi1EEENSE_13StoreWithCastILi1EEEEEviT_T0_T2_T3_T4_T5_,"a",@progbits
	.sectionflags	@""
	.align	4
.nv.constant2._ZN2at6native27unrolled_elementwise_kernelIZZZNS0_17trunc_kernel_cudaERNS_18TensorIteratorBaseEENKUlvE_clEvENKUlvE1_clEvEUlN3c104HalfEE_St5arrayIPcLm2EELi4E23TrivialOffsetCalculatorILi1EjESD_NS0_6memory12LoadWithCastILi1EEENSE_13StoreWithCastILi1EEEEEviT_T0_T2_T3_T4_T5_:
        /*0000*/ 	.byte	0x00, 0x00, 0x00, 0xf0, 0xff, 0xff, 0x0f, 0x38


//--------------------- .nv.constant0._ZN2at6native27unrolled_elementwise_kernelIZZZNS0_17trunc_kernel_cudaERNS_18TensorIteratorBaseEENKUlvE_clEvENKUlvE1_clEvEUlN3c104HalfEE_St5arrayIPcLm2EELi4E23TrivialOffsetCalculatorILi1EjESD_NS0_6memory12LoadWithCastILi1EEENSE_13StoreWithCastILi1EEEEEviT_T0_T2_T3_T4_T5_ --------------------------
	.section	.nv.constant0._ZN2at6native27unrolled_elementwise_kernelIZZZNS0_17trunc_kernel_cudaERNS_18TensorIteratorBaseEENKUlvE_clEvENKUlvE1_clEvEUlN3c104HalfEE_St5arrayIPcLm2EELi4E23TrivialOffsetCalculatorILi1EjESD_NS0_6memory12LoadWithCastILi1EEENSE_13StoreWithCastILi1EEEEEviT_T0_T2_T3_T4_T5_,"a",@progbits
	.sectionflags	@""
	.align	4
.nv.constant0._ZN2at6native27unrolled_elementwise_kernelIZZZNS0_17trunc_kernel_cudaERNS_18TensorIteratorBaseEENKUlvE_clEvENKUlvE1_clEvEUlN3c104HalfEE_St5arrayIPcLm2EELi4E23TrivialOffsetCalculatorILi1EjESD_NS0_6memory12LoadWithCastILi1EEENSE_13StoreWithCastILi1EEEEEviT_T0_T2_T3_T4_T5_:
	.zero		396


//--------------------- .nv.constant0._ZN2at6native18elementwise_kernelILi128ELi4EZNS0_22gpu_kernel_impl_nocastIZZZNS0_17trunc_kernel_cudaERNS_18TensorIteratorBaseEENKUlvE_clEvENKUlvE1_clEvEUlN3c104HalfEE_EEvS4_RKT_EUliE_EEviT1_ --------------------------
	.section	.nv.constant0._ZN2at6native18elementwise_kernelILi128ELi4EZNS0_22gpu_kernel_impl_nocastIZZZNS0_17trunc_kernel_cudaERNS_18TensorIteratorBaseEENKUlvE_clEvENKUlvE1_clEvEUlN3c104HalfEE_EEvS4_RKT_EUliE_EEviT1_,"a",@progbits
	.sectionflags	@""
	.align	4
.nv.constant0._ZN2at6native18elementwise_kernelILi128ELi4EZNS0_22gpu_kernel_impl_nocastIZZZNS0_17trunc_kernel_cudaERNS_18TensorIteratorBaseEENKUlvE_clEvENKUlvE1_clEvEUlN3c104HalfEE_EEvS4_RKT_EUliE_EEviT1_:
	.zero		896


//--------------------- .nv.constant0._ZN2at6native27unrolled_elementwise_kernelIZZZNS0_17trunc_kernel_cudaERNS_18TensorIteratorBaseEENKUlvE_clEvENKUlvE1_clEvEUlN3c104HalfEE_St5arrayIPcLm2EELi4E23TrivialOffsetCalculatorILi1EjESD_NS0_6memory15LoadWithoutCastENSE_16StoreWithoutCastEEEviT_T0_T2_T3_T4_T5_ --------------------------
	.section	.nv.constant0._ZN2at6native27unrolled_elementwise_kernelIZZZNS0_17trunc_kernel_cudaERNS_18TensorIteratorBaseEENKUlvE_clEvENKUlvE1_clEvEUlN3c104HalfEE_St5arrayIPcLm2EELi4E23TrivialOffsetCalculatorILi1EjESD_NS0_6memory15LoadWithoutCastENSE_16StoreWithoutCastEEEviT_T0_T2_T3_T4_T5_,"a",@progbits
	.sectionflags	@""
	.align	4
.nv.constant0._ZN2at6native27unrolled_elementwise_kernelIZZZNS0_17trunc_kernel_cudaERNS_18TensorIteratorBaseEENKUlvE_clEvENKUlvE1_clEvEUlN3c104HalfEE_St5arrayIPcLm2EELi4E23TrivialOffsetCalculatorILi1EjESD_NS0_6memory15LoadWithoutCastENSE_16StoreWithoutCastEEEviT_T0_T2_T3_T4_T5_:
	.zero		380


//--------------------- .nv.constant0._ZN2at6native29vectorized_elementwise_kernelILi2EZZZNS0_17trunc_kernel_cudaERNS_18TensorIteratorBaseEENKUlvE_clEvENKUlvE1_clEvEUlN3c104HalfEE_St5arrayIPcLm2EEEEviT0_T1_ --------------------------
	.section	.nv.constant0._ZN2at6native29vectorized_elementwise_kernelILi2EZZZNS0_17trunc_kernel_cudaERNS_18TensorIteratorBaseEENKUlvE_clEvENKUlvE1_clEvEUlN3c104HalfEE_St5arrayIPcLm2EEEEviT0_T1_,"a",@progbits
	.sectionflags	@""
	.align	4
.nv.constant0._ZN2at6native29vectorized_elementwise_kernelILi2EZZZNS0_17trunc_kernel_cudaERNS_18TensorIteratorBaseEENKUlvE_clEvENKUlvE1_clEvEUlN3c104HalfEE_St5arrayIPcLm2EEEEviT0_T1_:
	.zero		376


//--------------------- .nv.constant0._ZN2at6native29vectorized_elementwise_kernelILi4EZZZNS0_17trunc_kernel_cudaERNS_18TensorIteratorBaseEENKUlvE_clEvENKUlvE1_clEvEUlN3c104HalfEE_St5arrayIPcLm2EEEEviT0_T1_ --------------------------
	.section	.nv.constant0._ZN2at6native29vectorized_elementwise_kernelILi4EZZZNS0_17trunc_kernel_cudaERNS_18TensorIteratorBaseEENKUlvE_clEvENKUlvE1_clEvEUlN3c104HalfEE_St5arrayIPcLm2EEEEviT0_T1_,"a",@progbits
	.sectionflags	@""
	.align	4
.nv.constant0._ZN2at6native29vectorized_elementwise_kernelILi4EZZZNS0_17trunc_kernel_cudaERNS_18TensorIteratorBaseEENKUlvE_clEvENKUlvE1_clEvEUlN3c104HalfEE_St5arrayIPcLm2EEEEviT0_T1_:
	.zero		376


//--------------------- .nv.constant0._ZN2at6native29vectorized_elementwise_kernelILi8EZZZNS0_17trunc_kernel_cudaERNS_18TensorIteratorBaseEENKUlvE_clEvENKUlvE1_clEvEUlN3c104HalfEE_St5arrayIPcLm2EEEEviT0_T1_ --------------------------
	.section	.nv.constant0._ZN2at6native29vectorized_elementwise_kernelILi8EZZZNS0_17trunc_kernel_cudaERNS_18TensorIteratorBaseEENKUlvE_clEvENKUlvE1_clEvEUlN3c104HalfEE_St5arrayIPcLm2EEEEviT0_T1_,"a",@progbits
	.sectionflags	@""
	.align	4
.nv.constant0._ZN2at6native29vectorized_elementwise_kernelILi8EZZZNS0_17trunc_kernel_cudaERNS_18TensorIteratorBaseEENKUlvE_clEvENKUlvE1_clEvEUlN3c104HalfEE_St5arrayIPcLm2EEEEviT0_T1_:
	.zero		376


//--------------------- .nv.constant2._ZN2at6native18elementwise_kernelILi128ELi4EZNS0_15gpu_kernel_implIZZZNS0_17trunc_kernel_cudaERNS_18TensorIteratorBaseEENKUlvE_clEvENKUlvE0_clEvEUlfE_EEvS4_RKT_EUliE_EEviT1_ --------------------------
	.section	.nv.constant2._ZN2at6native18elementwise_kernelILi128ELi4EZNS0_15gpu_kernel_implIZZZNS0_17trunc_kernel_cudaERNS_18TensorIteratorBaseEENKUlvE_clEvENKUlvE0_clEvEUlfE_EEvS4_RKT_EUliE_EEviT1_,"a",@progbits
	.sectionflags	@""
	.align	4
.nv.constant2._ZN2at6native18elementwise_kernelILi128ELi4EZNS0_15gpu_kernel_implIZZZNS0_17trunc_kernel_cudaERNS_18TensorIteratorBaseEENKUlvE_clEvENKUlvE0_clEvEUlfE_EEvS4_RKT_EUliE_EEviT1_:
        /*0000*/ 	.byte	0x00, 0x00, 0x00, 0xf0, 0xff, 0xff, 0x0f, 0x38


//--------------------- .nv.constant0._ZN2at6native18elementwise_kernelILi128ELi4EZNS0_15gpu_kernel_implIZZZNS0_17trunc_kernel_cudaERNS_18TensorIteratorBaseEENKUlvE_clEvENKUlvE0_clEvEUlfE_EEvS4_RKT_EUliE_EEviT1_ --------------------------
	.section	.nv.constant0._ZN2at6native18elementwise_kernelILi128ELi4EZNS0_15gpu_kernel_implIZZZNS0_17trunc_kernel_cudaERNS_18TensorIteratorBaseEENKUlvE_clEvENKUlvE0_clEvEUlfE_EEvS4_RKT_EUliE_EEviT1_,"a",@progbits
	.sectionflags	@""
	.align	4
.nv.constant0._ZN2at6native18elementwise_kernelILi128ELi4EZNS0_15gpu_kernel_implIZZZNS0_17trunc_kernel_cudaERNS_18TensorIteratorBaseEENKUlvE_clEvENKUlvE0_clEvEUlfE_EEvS4_RKT_EUliE_EEviT1_:
	.zero		896


//--------------------- .nv.constant2._ZN2at6native27unrolled_elementwise_kernelIZZZNS0_17trunc_kernel_cudaERNS_18TensorIteratorBaseEENKUlvE_clEvENKUlvE0_clEvEUlfE_St5arrayIPcLm2EELi4E23TrivialOffsetCalculatorILi1EjESB_NS0_6memory12LoadWithCastILi1EEENSC_13StoreWithCastILi1EEEEEviT_T0_T2_T3_T4_T5_ --------------------------
	.section	.nv.constant2._ZN2at6native27unrolled_elementwise_kernelIZZZNS0_17trunc_kernel_cudaERNS_18TensorIteratorBaseEENKUlvE_clEvENKUlvE0_clEvEUlfE_St5arrayIPcLm2EELi4E23TrivialOffsetCalculatorILi1EjESB_NS0_6memory12LoadWithCastILi1EEENSC_13StoreWithCastILi1EEEEEviT_T0_T2_T3_T4_T5_,"a",@progbits
	.sectionflags	@""
	.align	4
.nv.constant2._ZN2at6native27unrolled_elementwise_kernelIZZZNS0_17trunc_kernel_cudaERNS_18TensorIteratorBaseEENKUlvE_clEvENKUlvE0_clEvEUlfE_St5arrayIPcLm2EELi4E23TrivialOffsetCalculatorILi1EjESB_NS0_6memory12LoadWithCastILi1EEENSC_13StoreWithCastILi1EEEEEviT_T0_T2_T3_T4_T5_:
        /*0000*/ 	.byte	0x00, 0x00, 0x00, 0xf0, 0xff, 0xff, 0x0f, 0x38


//--------------------- .nv.constant0._ZN2at6native27unrolled_elementwise_kernelIZZZNS0_17trunc_kernel_cudaERNS_18TensorIteratorBaseEENKUlvE_clEvENKUlvE0_clEvEUlfE_St5arrayIPcLm2EELi4E23TrivialOffsetCalculatorILi1EjESB_NS0_6memory12LoadWithCastILi1EEENSC_13StoreWithCastILi1EEEEEviT_T0_T2_T3_T4_T5_ --------------------------
	.section	.nv.constant0._ZN2at6native27unrolled_elementwise_kernelIZZZNS0_17trunc_kernel_cudaERNS_18TensorIteratorBaseEENKUlvE_clEvENKUlvE0_clEvEUlfE_St5arrayIPcLm2EELi4E23TrivialOffsetCalculatorILi1EjESB_NS0_6memory12LoadWithCastILi1EEENSC_13StoreWithCastILi1EEEEEviT_T0_T2_T3_T4_T5_,"a",@progbits
	.sectionflags	@""
	.align	4
.nv.constant0._ZN2at6native27unrolled_elementwise_kernelIZZZNS0_17trunc_kernel_cudaERNS_18TensorIteratorBaseEENKUlvE_clEvENKUlvE0_clEvEUlfE_St5arrayIPcLm2EELi4E23TrivialOffsetCalculatorILi1EjESB_NS0_6memory12LoadWithCastILi1EEENSC_13StoreWithCastILi1EEEEEviT_T0_T2_T3_T4_T5_:
	.zero		396


//--------------------- .nv.constant0._ZN2at6native18elementwise_kernelILi128ELi2EZNS0_22gpu_kernel_impl_nocastIZZZNS0_17trunc_kernel_cudaERNS_18TensorIteratorBaseEENKUlvE_clEvENKUlvE0_clEvEUlfE_EEvS4_RKT_EUliE_EEviT1_ --------------------------
	.section	.nv.constant0._ZN2at6native18elementwise_kernelILi128ELi2EZNS0_22gpu_kernel_impl_nocastIZZZNS0_17trunc_kernel_cudaERNS_18TensorIteratorBaseEENKUlvE_clEvENKUlvE0_clEvEUlfE_EEvS4_RKT_EUliE_EEviT1_,"a",@progbits
	.sectionflags	@""
	.align	4
.nv.constant0._ZN2at6native18elementwise_kernelILi128ELi2EZNS0_22gpu_kernel_impl_nocastIZZZNS0_17trunc_kernel_cudaERNS_18TensorIteratorBaseEENKUlvE_clEvENKUlvE0_clEvEUlfE_EEvS4_RKT_EUliE_EEviT1_:
	.zero		896


//--------------------- .nv.constant0._ZN2at6native27unrolled_elementwise_kernelIZZZNS0_17trunc_kernel_cudaERNS_18TensorIteratorBaseEENKUlvE_clEvENKUlvE0_clEvEUlfE_St5arrayIPcLm2EELi4E23TrivialOffsetCalculatorILi1EjESB_NS0_6memory15LoadWithoutCastENSC_16StoreWithoutCastEEEviT_T0_T2_T3_T4_T5_ --------------------------
	.section	.nv.constant0._ZN2at6native27unrolled_elementwise_kernelIZZZNS0_17trunc_kernel_cudaERNS_18TensorIteratorBaseEENKUlvE_clEvENKUlvE0_clEvEUlfE_St5arrayIPcLm2EELi4E23TrivialOffsetCalculatorILi1EjESB_NS0_6memory15LoadWithoutCastENSC_16StoreWithoutCastEEEviT_T0_T2_T3_T4_T5_,"a",@progbits
	.sectionflags	@""
	.align	4
.nv.constant0._ZN2at6native27unrolled_elementwise_kernelIZZZNS0_17trunc_kernel_cudaERNS_18TensorIteratorBaseEENKUlvE_clEvENKUlvE0_clEvEUlfE_St5arrayIPcLm2EELi4E23TrivialOffsetCalculatorILi1EjESB_NS0_6memory15LoadWithoutCastENSC_16StoreWithoutCastEEEviT_T0_T2_T3_T4_T5_:
	.zero		380


//--------------------- .nv.constant0._ZN2at6native29vectorized_elementwise_kernelILi2EZZZNS0_17trunc_kernel_cudaERNS_18TensorIteratorBaseEENKUlvE_clEvENKUlvE0_clEvEUlfE_St5arrayIPcLm2EEEEviT0_T1_ --------------------------
	.section	.nv.constant0._ZN2at6native29vectorized_elementwise_kernelILi2EZZZNS0_17trunc_kernel_cudaERNS_18TensorIteratorBaseEENKUlvE_clEvENKUlvE0_clEvEUlfE_St5arrayIPcLm2EEEEviT0_T1_,"a",@progbits
	.sectionflags	@""
	.align	4
.nv.constant0._ZN2at6native29vectorized_elementwise_kernelILi2EZZZNS0_17trunc_kernel_cudaERNS_18TensorIteratorBaseEENKUlvE_clEvENKUlvE0_clEvEUlfE_St5arrayIPcLm2EEEEviT0_T1_:
	.zero		376


//--------------------- .nv.constant0._ZN2at6native29vectorized_elementwise_kernelILi4EZZZNS0_17trunc_kernel_cudaERNS_18TensorIteratorBaseEENKUlvE_clEvENKUlvE0_clEvEUlfE_St5arrayIPcLm2EEEEviT0_T1_ --------------------------
	.section	.nv.constant0._ZN2at6native29vectorized_elementwise_kernelILi4EZZZNS0_17trunc_kernel_cudaERNS_18TensorIteratorBaseEENKUlvE_clEvENKUlvE0_clEvEUlfE_St5arrayIPcLm2EEEEviT0_T1_,"a",@progbits
	.sectionflags	@""
	.align	4
.nv.constant0._ZN2at6native29vectorized_elementwise_kernelILi4EZZZNS0_17trunc_kernel_cudaERNS_18TensorIteratorBaseEENKUlvE_clEvENKUlvE0_clEvEUlfE_St5arrayIPcLm2EEEEviT0_T1_:
	.zero		376


//--------------------- .nv.constant0._ZN2at6native29vectorized_elementwise_kernelILi8EZZZNS0_17trunc_kernel_cudaERNS_18TensorIteratorBaseEENKUlvE_clEvENKUlvE0_clEvEUlfE_St5arrayIPcLm2EEEEviT0_T1_ --------------------------
	.section	.nv.constant0._ZN2at6native29vectorized_elementwise_kernelILi8EZZZNS0_17trunc_kernel_cudaERNS_18TensorIteratorBaseEENKUlvE_clEvENKUlvE0_clEvEUlfE_St5arrayIPcLm2EEEEviT0_T1_,"a",@progbits
	.sectionflags	@""
	.align	4
.nv.constant0._ZN2at6native29vectorized_elementwise_kernelILi8EZZZNS0_17trunc_kernel_cudaERNS_18TensorIteratorBaseEENKUlvE_clEvENKUlvE0_clEvEUlfE_St5arrayIPcLm2EEEEviT0_T1_:
	.zero		376


//--------------------- .nv.constant2._ZN2at6native18elementwise_kernelILi128ELi4EZNS0_15gpu_kernel_implIZZZNS0_17trunc_kernel_cudaERNS_18TensorIteratorBaseEENKUlvE_clEvENKUlvE_clEvEUldE_EEvS4_RKT_EUliE_EEviT1_ --------------------------
	.section	.nv.constant2._ZN2at6native18elementwise_kernelILi128ELi4EZNS0_15gpu_kernel_implIZZZNS0_17trunc_kernel_cudaERNS_18TensorIteratorBaseEENKUlvE_clEvENKUlvE_clEvEUldE_EEvS4_RKT_EUliE_EEviT1_,"a",@progbits
	.sectionflags	@""
	.align	4
.nv.constant2._ZN2at6native18elementwise_kernelILi128ELi4EZNS0_15gpu_kernel_implIZZZNS0_17trunc_kernel_cudaERNS_18TensorIteratorBaseEENKUlvE_clEvENKUlvE_clEvEUldE_EEvS4_RKT_EUliE_EEviT1_:
        /*0000*/ 	.byte	0x00, 0x00, 0x00, 0xf0, 0xff, 0xff, 0x0f, 0x38


//--------------------- .nv.constant0._ZN2at6native18elementwise_kernelILi128ELi4EZNS0_15gpu_kernel_implIZZZNS0_17trunc_kernel_cudaERNS_18TensorIteratorBaseEENKUlvE_clEvENKUlvE_clEvEUldE_EEvS4_RKT_EUliE_EEviT1_ --------------------------
	.section	.nv.constant0._ZN2at6native18elementwise_kernelILi128ELi4EZNS0_15gpu_kernel_implIZZZNS0_17trunc_kernel_cudaERNS_18TensorIteratorBaseEENKUlvE_clEvENKUlvE_clEvEUldE_EEvS4_RKT_EUliE_EEviT1_,"a",@progbits
	.sectionflags	@""
	.align	4
.nv.constant0._ZN2at6native18elementwise_kernelILi128ELi4EZNS0_15gpu_kernel_implIZZZNS0_17trunc_kernel_cudaERNS_18TensorIteratorBaseEENKUlvE_clEvENKUlvE_clEvEUldE_EEvS4_RKT_EUliE_EEviT1_:
	.zero		896


//--------------------- .nv.constant2._ZN2at6native27unrolled_elementwise_kernelIZZZNS0_17trunc_kernel_cudaERNS_18TensorIteratorBaseEENKUlvE_clEvENKUlvE_clEvEUldE_St5arrayIPcLm2EELi4E23TrivialOffsetCalculatorILi1EjESB_NS0_6memory12LoadWithCastILi1EEENSC_13StoreWithCastILi1EEEEEviT_T0_T2_T3_T4_T5_ --------------------------
	.section	.nv.constant2._ZN2at6native27unrolled_elementwise_kernelIZZZNS0_17trunc_kernel_cudaERNS_18TensorIteratorBaseEENKUlvE_clEvENKUlvE_clEvEUldE_St5arrayIPcLm2EELi4E23TrivialOffsetCalculatorILi1EjESB_NS0_6memory12LoadWithCastILi1EEENSC_13StoreWithCastILi1EEEEEviT_T0_T2_T3_T4_T5_,"a",@progbits
	.sectionflags	@""
	.align	4
.nv.constant2._ZN2at6native27unrolled_elementwise_kernelIZZZNS0_17trunc_kernel_cudaERNS_18TensorIteratorBaseEENKUlvE_clEvENKUlvE_clEvEUldE_St5arrayIPcLm2EELi4E23TrivialOffsetCalculatorILi1EjESB_NS0_6memory12LoadWithCastILi1EEENSC_13StoreWithCastILi1EEEEEviT_T0_T2_T3_T4_T5_:
        /*0000*/ 	.byte	0x00, 0x00, 0x00, 0xf0, 0xff, 0xff, 0x0f, 0x38


//--------------------- .nv.constant0._ZN2at6native27unrolled_elementwise_kernelIZZZNS0_17trunc_kernel_cudaERNS_18TensorIteratorBaseEENKUlvE_clEvENKUlvE_clEvEUldE_St5arrayIPcLm2EELi4E23TrivialOffsetCalculatorILi1EjESB_NS0_6memory12LoadWithCastILi1EEENSC_13StoreWithCastILi1EEEEEviT_T0_T2_T3_T4_T5_ --------------------------
	.section	.nv.constant0._ZN2at6native27unrolled_elementwise_kernelIZZZNS0_17trunc_kernel_cudaERNS_18TensorIteratorBaseEENKUlvE_clEvENKUlvE_clEvEUldE_St5arrayIPcLm2EELi4E23TrivialOffsetCalculatorILi1EjESB_NS0_6memory12LoadWithCastILi1EEENSC_13StoreWithCastILi1EEEEEviT_T0_T2_T3_T4_T5_,"a",@progbits
	.sectionflags	@""
	.align	4
.nv.constant0._ZN2at6native27unrolled_elementwise_kernelIZZZNS0_17trunc_kernel_cudaERNS_18TensorIteratorBaseEENKUlvE_clEvENKUlvE_clEvEUldE_St5arrayIPcLm2EELi4E23TrivialOffsetCalculatorILi1EjESB_NS0_6memory12LoadWithCastILi1EEENSC_13StoreWithCastILi1EEEEEviT_T0_T2_T3_T4_T5_:
	.zero		396


//--------------------- .nv.constant0._ZN2at6native18elementwise_kernelILi128ELi2EZNS0_22gpu_kernel_impl_nocastIZZZNS0_17trunc_kernel_cudaERNS_18TensorIteratorBaseEENKUlvE_clEvENKUlvE_clEvEUldE_EEvS4_RKT_EUliE_EEviT1_ --------------------------
	.section	.nv.constant0._ZN2at6native18elementwise_kernelILi128ELi2EZNS0_22gpu_kernel_impl_nocastIZZZNS0_17trunc_kernel_cudaERNS_18TensorIteratorBaseEENKUlvE_clEvENKUlvE_clEvEUldE_EEvS4_RKT_EUliE_EEviT1_,"a",@progbits
	.sectionflags	@""
	.align	4
.nv.constant0._ZN2at6native18elementwise_kernelILi128ELi2EZNS0_22gpu_kernel_impl_nocastIZZZNS0_17trunc_kernel_cudaERNS_18TensorIteratorBaseEENKUlvE_clEvENKUlvE_clEvEUldE_EEvS4_RKT_EUliE_EEviT1_:
	.zero		896


//--------------------- .nv.constant0._ZN2at6native27unrolled_elementwise_kernelIZZZNS0_17trunc_kernel_cudaERNS_18TensorIteratorBaseEENKUlvE_clEvENKUlvE_clEvEUldE_St5arrayIPcLm2EELi4E23TrivialOffsetCalculatorILi1EjESB_NS0_6memory15LoadWithoutCastENSC_16StoreWithoutCastEEEviT_T0_T2_T3_T4_T5_ --------------------------
	.section	.nv.constant0._ZN2at6native27unrolled_elementwise_kernelIZZZNS0_17trunc_kernel_cudaERNS_18TensorIteratorBaseEENKUlvE_clEvENKUlvE_clEvEUldE_St5arrayIPcLm2EELi4E23TrivialOffsetCalculatorILi1EjESB_NS0_6memory15LoadWithoutCastENSC_16StoreWithoutCastEEEviT_T0_T2_T3_T4_T5_,"a",@progbits
	.sectionflags	@""
	.align	4
.nv.constant0._ZN2at6native27unrolled_elementwise_kernelIZZZNS0_17trunc_kernel_cudaERNS_18TensorIteratorBaseEENKUlvE_clEvENKUlvE_clEvEUldE_St5arrayIPcLm2EELi4E23TrivialOffsetCalculatorILi1EjESB_NS0_6memory15LoadWithoutCastENSC_16StoreWithoutCastEEEviT_T0_T2_T3_T4_T5_:
	.zero		380


//--------------------- .nv.constant0._ZN2at6native29vectorized_elementwise_kernelILi2EZZZNS0_17trunc_kernel_cudaERNS_18TensorIteratorBaseEENKUlvE_clEvENKUlvE_clEvEUldE_St5arrayIPcLm2EEEEviT0_T1_ --------------------------
	.section	.nv.constant0._ZN2at6native29vectorized_elementwise_kernelILi2EZZZNS0_17trunc_kernel_cudaERNS_18TensorIteratorBaseEENKUlvE_clEvENKUlvE_clEvEUldE_St5arrayIPcLm2EEEEviT0_T1_,"a",@progbits
	.sectionflags	@""
	.align	4
.nv.constant0._ZN2at6native29vectorized_elementwise_kernelILi2EZZZNS0_17trunc_kernel_cudaERNS_18TensorIteratorBaseEENKUlvE_clEvENKUlvE_clEvEUldE_St5arrayIPcLm2EEEEviT0_T1_:
	.zero		376


//--------------------- .nv.constant0._ZN2at6native29vectorized_elementwise_kernelILi4EZZZNS0_17trunc_kernel_cudaERNS_18TensorIteratorBaseEENKUlvE_clEvENKUlvE_clEvEUldE_St5arrayIPcLm2EEEEviT0_T1_ --------------------------
	.section	.nv.constant0._ZN2at6native29vectorized_elementwise_kernelILi4EZZZNS0_17trunc_kernel_cudaERNS_18TensorIteratorBaseEENKUlvE_clEvENKUlvE_clEvEUldE_St5arrayIPcLm2EEEEviT0_T1_,"a",@progbits
	.sectionflags	@""
	.align	4
.nv.constant0._ZN2at6native29vectorized_elementwise_kernelILi4EZZZNS0_17trunc_kernel_cudaERNS_18TensorIteratorBaseEENKUlvE_clEvENKUlvE_clEvEUldE_St5arrayIPcLm2EEEEviT0_T1_:
	.zero		376


//--------------------- .nv.constant0._ZN2at6native29vectorized_elementwise_kernelILi8EZZZNS0_17trunc_kernel_cudaERNS_18TensorIteratorBaseEENKUlvE_clEvENKUlvE_clEvEUldE_St5arrayIPcLm2EEEEviT0_T1_ --------------------------
	.section	.nv.constant0._ZN2at6native29vectorized_elementwise_kernelILi8EZZZNS0_17trunc_kernel_cudaERNS_18TensorIteratorBaseEENKUlvE_clEvENKUlvE_clEvEUldE_St5arrayIPcLm2EEEEviT0_T1_,"a",@progbits
	.sectionflags	@""
	.align	4
.nv.constant0._ZN2at6native29vectorized_elementwise_kernelILi8EZZZNS0_17trunc_kernel_cudaERNS_18TensorIteratorBaseEENKUlvE_clEvENKUlvE_clEvEUldE_St5arrayIPcLm2EEEEviT0_T1_:
	.zero		376


//--------------------- .nv.constant2._ZN2at6native18elementwise_kernelILi128ELi4EZNS0_15gpu_kernel_implIZZZNS0_26round_decimals_kernel_cudaERNS_18TensorIteratorBaseElENKUlvE_clEvENKUlvE2_clEvEUlN3c108BFloat16EE_EEvS4_RKT_EUliE_EEviT1_ --------------------------
	.section	.nv.constant2._ZN2at6native18elementwise_kernelILi128ELi4EZNS0_15gpu_kernel_implIZZZNS0_26round_decimals_kernel_cudaERNS_18TensorIteratorBaseElENKUlvE_clEvENKUlvE2_clEvEUlN3c108BFloat16EE_EEvS4_RKT_EUliE_EEviT1_,"a",@progbits
	.sectionflags	@""
	.align	4
.nv.constant2._ZN2at6native18elementwise_kernelILi128ELi4EZNS0_15gpu_kernel_implIZZZNS0_26round_decimals_kernel_cudaERNS_18TensorIteratorBaseElENKUlvE_clEvENKUlvE2_clEvEUlN3c108BFloat16EE_EEvS4_RKT_EUliE_EEviT1_:
        /*0000*/ 	.byte	0x00, 0x00, 0x00, 0xf0, 0xff, 0xff, 0x0f, 0x38


//--------------------- .nv.constant0._ZN2at6native18elementwise_kernelILi128ELi4EZNS0_15gpu_kernel_implIZZZNS0_26round_decimals_kernel_cudaERNS_18TensorIteratorBaseElENKUlvE_clEvENKUlvE2_clEvEUlN3c108BFloat16EE_EEvS4_RKT_EUliE_EEviT1_ --------------------------
	.section	.nv.constant0._ZN2at6native18elementwise_kernelILi128ELi4EZNS0_15gpu_kernel_implIZZZNS0_26round_decimals_kernel_cudaERNS_18TensorIteratorBaseElENKUlvE_clEvENKUlvE2_clEvEUlN3c108BFloat16EE_EEvS4_RKT_EUliE_EEviT1_,"a",@progbits
	.sectionflags	@""
	.align	4
.nv.constant0._ZN2at6native18elementwise_kernelILi128ELi4EZNS0_15gpu_kernel_implIZZZNS0_26round_decimals_kernel_cudaERNS_18TensorIteratorBaseElENKUlvE_clEvENKUlvE2_clEvEUlN3c108BFloat16EE_EEvS4_RKT_EUliE_EEviT1_:
	.zero		912


//--------------------- .nv.constant2._ZN2at6native27unrolled_elementwise_kernelIZZZNS0_26round_decimals_kernel_cudaERNS_18TensorIteratorBaseElENKUlvE_clEvENKUlvE2_clEvEUlN3c108BFloat16EE_St5arrayIPcLm2EELi4E23TrivialOffsetCalculatorILi1EjESD_NS0_6memory12LoadWithCastILi1EEENSE_13StoreWithCastILi1EEEEEviT_T0_T2_T3_T4_T5_ --------------------------
	.section	.nv.constant2._ZN2at6native27unrolled_elementwise_kernelIZZZNS0_26round_decimals_kernel_cudaERNS_18TensorIteratorBaseElENKUlvE_clEvENKUlvE2_clEvEUlN3c108BFloat16EE_St5arrayIPcLm2EELi4E23TrivialOffsetCalculatorILi1EjESD_NS0_6memory12LoadWithCastILi1EEENSE_13StoreWithCastILi1EEEEEviT_T0_T2_T3_T4_T5_,"a",@progbits
	.sectionflags	@""
	.align	4
.nv.constant2._ZN2at6native27unrolled_elementwise_kernelIZZZNS0_26round_decimals_kernel_cudaERNS_18TensorIteratorBaseElENKUlvE_clEvENKUlvE2_clEvEUlN3c108BFloat16EE_St5arrayIPcLm2EELi4E23TrivialOffsetCalculatorILi1EjESD_NS0_6memory12LoadWithCastILi1EEENSE_13StoreWithCastILi1EEEEEviT_T0_T2_T3_T4_T5_:
        /*0000*/ 	.byte	0x00, 0x00, 0x00, 0xf0, 0xff, 0xff, 0x0f, 0x38


//--------------------- .nv.constant0._ZN2at6native27unrolled_elementwise_kernelIZZZNS0_26round_decimals_kernel_cudaERNS_18TensorIteratorBaseElENKUlvE_clEvENKUlvE2_clEvEUlN3c108BFloat16EE_St5arrayIPcLm2EELi4E23TrivialOffsetCalculatorILi1EjESD_NS0_6memory12LoadWithCastILi1EEENSE_13StoreWithCastILi1EEEEEviT_T0_T2_T3_T4_T5_ --------------------------
	.section	.nv.constant0._ZN2at6native27unrolled_elementwise_kernelIZZZNS0_26round_decimals_kernel_cudaERNS_18TensorIteratorBaseElENKUlvE_clEvENKUlvE2_clEvEUlN3c108BFloat16EE_St5arrayIPcLm2EELi4E23TrivialOffsetCalculatorILi1EjESD_NS0_6memory12LoadWithCastILi1EEENSE_13StoreWithCastILi1EEEEEviT_T0_T2_T3_T4_T5_,"a",@progbits
	.sectionflags	@""
	.align	4
.nv.constant0._ZN2at6native27unrolled_elementwise_kernelIZZZNS0_26round_decimals_kernel_cudaERNS_18TensorIteratorBaseElENKUlvE_clEvENKUlvE2_clEvEUlN3c108BFloat16EE_St5arrayIPcLm2EELi4E23TrivialOffsetCalculatorILi1EjESD_NS0_6memory12LoadWithCastILi1EEENSE_13StoreWithCastILi1EEEEEviT_T0_T2_T3_T4_T5_:
	.zero		412


//--------------------- .nv.constant0._ZN2at6native18elementwise_kernelILi128ELi4EZNS0_22gpu_kernel_impl_nocastIZZZNS0_26round_decimals_kernel_cudaERNS_18TensorIteratorBaseElENKUlvE_clEvENKUlvE2_clEvEUlN3c108BFloat16EE_EEvS4_RKT_EUliE_EEviT1_ --------------------------
	.section	.nv.constant0._ZN2at6native18elementwise_kernelILi128ELi4EZNS0_22gpu_kernel_impl_nocastIZZZNS0_26round_decimals_kernel_cudaERNS_18TensorIteratorBaseElENKUlvE_clEvENKUlvE2_clEvEUlN3c108BFloat16EE_EEvS4_RKT_EUliE_EEviT1_,"a",@progbits
	.sectionflags	@""
	.align	4
.nv.constant0._ZN2at6native18elementwise_kernelILi128ELi4EZNS0_22gpu_kernel_impl_nocastIZZZNS0_26round_decimals_kernel_cudaERNS_18TensorIteratorBaseElENKUlvE_clEvENKUlvE2_clEvEUlN3c108BFloat16EE_EEvS4_RKT_EUliE_EEviT1_:
	.zero		904


//--------------------- .nv.constant0._ZN2at6native27unrolled_elementwise_kernelIZZZNS0_26round_decimals_kernel_cudaERNS_18TensorIteratorBaseElENKUlvE_clEvENKUlvE2_clEvEUlN3c108BFloat16EE_St5arrayIPcLm2EELi4E23TrivialOffsetCalculatorILi1EjESD_NS0_6memory15LoadWithoutCastENSE_16StoreWithoutCastEEEviT_T0_T2_T3_T4_T5_ --------------------------
	.section	.nv.constant0._ZN2at6native27unrolled_elementwise_kernelIZZZNS0_26round_decimals_kernel_cudaERNS_18TensorIteratorBaseElENKUlvE_clEvENKUlvE2_clEvEUlN3c108BFloat16EE_St5arrayIPcLm2EELi4E23TrivialOffsetCalculatorILi1EjESD_NS0_6memory15LoadWithoutCastENSE_16StoreWithoutCastEEEviT_T0_T2_T3_T4_T5_,"a",@progbits
	.sectionflags	@""
	.align	4
.nv.constant0._ZN2at6native27unrolled_elementwise_kernelIZZZNS0_26round_decimals_kernel_cudaERNS_18TensorIteratorBaseElENKUlvE_clEvENKUlvE2_clEvEUlN3c108BFloat16EE_St5arrayIPcLm2EELi4E23TrivialOffsetCalculatorILi1EjESD_NS0_6memory15LoadWithoutCastENSE_16StoreWithoutCastEEEviT_T0_T2_T3_T4_T5_:
	.zero		396


//--------------------- .nv.constant0._ZN2at6native29vectorized_elementwise_kernelILi2EZZZNS0_26round_decimals_kernel_cudaERNS_18TensorIteratorBaseElENKUlvE_clEvENKUlvE2_clEvEUlN3c108BFloat16EE_St5arrayIPcLm2EEEEviT0_T1_ --------------------------
	.section	.nv.constant0._ZN2at6native29vectorized_elementwise_kernelILi2EZZZNS0_26round_decimals_kernel_cudaERNS_18TensorIteratorBaseElENKUlvE_clEvENKUlvE2_clEvEUlN3c108BFloat16EE_St5arrayIPcLm2EEEEviT0_T1_,"a",@progbits
	.sectionflags	@""
	.align	4
.nv.constant0._ZN2at6native29vectorized_elementwise_kernelILi2EZZZNS0_26round_decimals_kernel_cudaERNS_18TensorIteratorBaseElENKUlvE_clEvENKUlvE2_clEvEUlN3c108BFloat16EE_St5arrayIPcLm2EEEEviT0_T1_:
	.zero		392


//--------------------- .nv.constant0._ZN2at6native29vectorized_elementwise_kernelILi4EZZZNS0_26round_decimals_kernel_cudaERNS_18TensorIteratorBaseElENKUlvE_clEvENKUlvE2_clEvEUlN3c108BFloat16EE_St5arrayIPcLm2EEEEviT0_T1_ --------------------------
	.section	.nv.constant0._ZN2at6native29vectorized_elementwise_kernelILi4EZZZNS0_26round_decimals_kernel_cudaERNS_18TensorIteratorBaseElENKUlvE_clEvENKUlvE2_clEvEUlN3c108BFloat16EE_St5arrayIPcLm2EEEEviT0_T1_,"a",@progbits
	.sectionflags	@""
	.align	4
.nv.constant0._ZN2at6native29vectorized_elementwise_kernelILi4EZZZNS0_26round_decimals_kernel_cudaERNS_18TensorIteratorBaseElENKUlvE_clEvENKUlvE2_clEvEUlN3c108BFloat16EE_St5arrayIPcLm2EEEEviT0_T1_:
	.zero		392


//--------------------- .nv.constant0._ZN2at6native29vectorized_elementwise_kernelILi8EZZZNS0_26round_decimals_kernel_cudaERNS_18TensorIteratorBaseElENKUlvE_clEvENKUlvE2_clEvEUlN3c108BFloat16EE_St5arrayIPcLm2EEEEviT0_T1_ --------------------------
	.section	.nv.constant0._ZN2at6native29vectorized_elementwise_kernelILi8EZZZNS0_26round_decimals_kernel_cudaERNS_18TensorIteratorBaseElENKUlvE_clEvENKUlvE2_clEvEUlN3c108BFloat16EE_St5arrayIPcLm2EEEEviT0_T1_,"a",@progbits
	.sectionflags	@""
	.align	4
.nv.constant0._ZN2at6native29vectorized_elementwise_kernelILi8EZZZNS0_26round_decimals_kernel_cudaERNS_18TensorIteratorBaseElENKUlvE_clEvENKUlvE2_clEvEUlN3c108BFloat16EE_St5arrayIPcLm2EEEEviT0_T1_:
	.zero		392


//--------------------- .nv.constant2._ZN2at6native18elementwise_kernelILi128ELi4EZNS0_15gpu_kernel_implIZZZNS0_26round_decimals_kernel_cudaERNS_18TensorIteratorBaseElENKUlvE_clEvENKUlvE1_clEvEUlN3c104HalfEE_EEvS4_RKT_EUliE_EEviT1_ --------------------------
	.section	.nv.constant2._ZN2at6native18elementwise_kernelILi128ELi4EZNS0_15gpu_kernel_implIZZZNS0_26round_decimals_kernel_cudaERNS_18TensorIteratorBaseElENKUlvE_clEvENKUlvE1_clEvEUlN3c104HalfEE_EEvS4_RKT_EUliE_EEviT1_,"a",@progbits
	.sectionflags	@""
	.align	4
.nv.constant2._ZN2at6native18elementwise_kernelILi128ELi4EZNS0_15gpu_kernel_implIZZZNS0_26round_decimals_kernel_cudaERNS_18TensorIteratorBaseElENKUlvE_clEvENKUlvE1_clEvEUlN3c104HalfEE_EEvS4_RKT_EUliE_EEviT1_:
        /*0000*/ 	.byte	0x00, 0x00, 0x00, 0xf0, 0xff, 0xff, 0x0f, 0x38


//--------------------- .nv.constant0._ZN2at6native18elementwise_kernelILi128ELi4EZNS0_15gpu_kernel_implIZZZNS0_26round_decimals_kernel_cudaERNS_18TensorIteratorBaseElENKUlvE_clEvENKUlvE1_clEvEUlN3c104HalfEE_EEvS4_RKT_EUliE_EEviT1_ --------------------------
	.section	.nv.constant0._ZN2at6native18elementwise_kernelILi128ELi4EZNS0_15gpu_kernel_implIZZZNS0_26round_decimals_kernel_cudaERNS_18TensorIteratorBaseElENKUlvE_clEvENKUlvE1_clEvEUlN3c104HalfEE_EEvS4_RKT_EUliE_EEviT1_,"a",@progbits
	.sectionflags	@""
	.align	4
.nv.constant0._ZN2at6native18elementwise_kernelILi128ELi4EZNS0_15gpu_kernel_implIZZZNS0_26round_decimals_kernel_cudaERNS_18TensorIteratorBaseElENKUlvE_clEvENKUlvE1_clEvEUlN3c104HalfEE_EEvS4_RKT_EUliE_EEviT1_:
	.zero		912


//--------------------- .nv.constant2._ZN2at6native27unrolled_elementwise_kernelIZZZNS0_26round_decimals_kernel_cudaERNS_18TensorIteratorBaseElENKUlvE_clEvENKUlvE1_clEvEUlN3c104HalfEE_St5arrayIPcLm2EELi4E23TrivialOffsetCalculatorILi1EjESD_NS0_6memory12LoadWithCastILi1EEENSE_13StoreWithCastILi1EEEEEviT_T0_T2_T3_T4_T5_ --------------------------
	.section	.nv.constant2._ZN2at6native27unrolled_elementwise_kernelIZZZNS0_26round_decimals_kernel_cudaERNS_18TensorIteratorBaseElENKUlvE_clEvENKUlvE1_clEvEUlN3c104HalfEE_St5arrayIPcLm2EELi4E23TrivialOffsetCalculatorILi1EjESD_NS0_6memory12LoadWithCastILi1EEENSE_13StoreWithCastILi1EEEEEviT_T0_T2_T3_T4_T5_,"a",@progbits
	.sectionflags	@""
	.align	4
.nv.constant2._ZN2at6native27unrolled_elementwise_kernelIZZZNS0_26round_decimals_kernel_cudaERNS_18TensorIteratorBaseElENKUlvE_clEvENKUlvE1_clEvEUlN3c104HalfEE_St5arrayIPcLm2EELi4E23TrivialOffsetCalculatorILi1EjESD_NS0_6memory12LoadWithCastILi1EEENSE_13StoreWithCastILi1EEEEEviT_T0_T2_T3_T4_T5_:
        /*0000*/ 	.byte	0x00, 0x00, 0x00, 0xf0, 0xff, 0xff, 0x0f, 0x38


//--------------------- .nv.constant0._ZN2at6native27unrolled_elementwise_kernelIZZZNS0_26round_decimals_kernel_cudaERNS_18TensorIteratorBaseElENKUlvE_clEvENKUlvE1_clEvEUlN3c104HalfEE_St5arrayIPcLm2EELi4E23TrivialOffsetCalculatorILi1EjESD_NS0_6memory12LoadWithCastILi1EEENSE_13StoreWithCastILi1EEEEEviT_T0_T2_T3_T4_T5_ --------------------------
	.section	.nv.constant0._ZN2at6native27unrolled_elementwise_kernelIZZZNS0_26round_decimals_kernel_cudaERNS_18TensorIteratorBaseElENKUlvE_clEvENKUlvE1_clEvEUlN3c104HalfEE_St5arrayIPcLm2EELi4E23TrivialOffsetCalculatorILi1EjESD_NS0_6memory12LoadWithCastILi1EEENSE_13StoreWithCastILi1EEEEEviT_T0_T2_T3_T4_T5_,"a",@progbits
	.sectionflags	@""
	.align	4
.nv.constant0._ZN2at6native27unrolled_elementwise_kernelIZZZNS0_26round_decimals_kernel_cudaERNS_18TensorIteratorBaseElENKUlvE_clEvENKUlvE1_clEvEUlN3c104HalfEE_St5arrayIPcLm2EELi4E23TrivialOffsetCalculatorILi1EjESD_NS0_6memory12LoadWithCastILi1EEENSE_13StoreWithCastILi1EEEEEviT_T0_T2_T3_T4_T5_:
	.zero		412


//--------------------- .nv.constant0._ZN2at6native18elementwise_kernelILi128ELi4EZNS0_22gpu_kernel_impl_nocastIZZZNS0_26round_decimals_kernel_cudaERNS_18TensorIteratorBaseElENKUlvE_clEvENKUlvE1_clEvEUlN3c104HalfEE_EEvS4_RKT_EUliE_EEviT1_ --------------------------
	.section	.nv.constant0._ZN2at6native18elementwise_kernelILi128ELi4EZNS0_22gpu_kernel_impl_nocastIZZZNS0_26round_decimals_kernel_cudaERNS_18TensorIteratorBaseElENKUlvE_clEvENKUlvE1_clEvEUlN3c104HalfEE_EEvS4_RKT_EUliE_EEviT1_,"a",@progbits
	.sectionflags	@""
	.align	4
.nv.constant0._ZN2at6native18elementwise_kernelILi128ELi4EZNS0_22gpu_kernel_impl_nocastIZZZNS0_26round_decimals_kernel_cudaERNS_18TensorIteratorBaseElENKUlvE_clEvENKUlvE1_clEvEUlN3c104HalfEE_EEvS4_RKT_EUliE_EEviT1_:
	.zero		904


//--------------------- .nv.constant0._ZN2at6native27unrolled_elementwise_kernelIZZZNS0_26round_decimals_kernel_cudaERNS_18TensorIteratorBaseElENKUlvE_clEvENKUlvE1_clEvEUlN3c104HalfEE_St5arrayIPcLm2EELi4E23TrivialOffsetCalculatorILi1EjESD_NS0_6memory15LoadWithoutCastENSE_16StoreWithoutCastEEEviT_T0_T2_T3_T4_T5_ --------------------------
	.section	.nv.constant0._ZN2at6native27unrolled_elementwise_kernelIZZZNS0_26round_decimals_kernel_cudaERNS_18TensorIteratorBaseElENKUlvE_clEvENKUlvE1_clEvEUlN3c104HalfEE_St5arrayIPcLm2EELi4E23TrivialOffsetCalculatorILi1EjESD_NS0_6memory15LoadWithoutCastENSE_16StoreWithoutCastEEEviT_T0_T2_T3_T4_T5_,"a",@progbits
	.sectionflags	@""
	.align	4
.nv.constant0._ZN2at6native27unrolled_elementwise_kernelIZZZNS0_26round_decimals_kernel_cudaERNS_18TensorIteratorBaseElENKUlvE_clEvENKUlvE1_clEvEUlN3c104HalfEE_St5arrayIPcLm2EELi4E23TrivialOffsetCalculatorILi1EjESD_NS0_6memory15LoadWithoutCastENSE_16StoreWithoutCastEEEviT_T0_T2_T3_T4_T5_:
	.zero		396


//--------------------- .nv.constant0._ZN2at6native29vectorized_elementwise_kernelILi2EZZZNS0_26round_decimals_kernel_cudaERNS_18TensorIteratorBaseElENKUlvE_clEvENKUlvE1_clEvEUlN3c104HalfEE_St5arrayIPcLm2EEEEviT0_T1_ --------------------------
	.section	.nv.constant0._ZN2at6native29vectorized_elementwise_kernelILi2EZZZNS0_26round_decimals_kernel_cudaERNS_18TensorIteratorBaseElENKUlvE_clEvENKUlvE1_clEvEUlN3c104HalfEE_St5arrayIPcLm2EEEEviT0_T1_,"a",@progbits
	.sectionflags	@""
	.align	4
.nv.constant0._ZN2at6native29vectorized_elementwise_kernelILi2EZZZNS0_26round_decimals_kernel_cudaERNS_18TensorIteratorBaseElENKUlvE_clEvENKUlvE1_clEvEUlN3c104HalfEE_St5arrayIPcLm2EEEEviT0_T1_:
	.zero		392


//--------------------- .nv.constant0._ZN2at6native29vectorized_elementwise_kernelILi4EZZZNS0_26round_decimals_kernel_cudaERNS_18TensorIteratorBaseElENKUlvE_clEvENKUlvE1_clEvEUlN3c104HalfEE_St5arrayIPcLm2EEEEviT0_T1_ --------------------------
	.section	.nv.constant0._ZN2at6native29vectorized_elementwise_kernelILi4EZZZNS0_26round_decimals_kernel_cudaERNS_18TensorIteratorBaseElENKUlvE_clEvENKUlvE1_clEvEUlN3c104HalfEE_St5arrayIPcLm2EEEEviT0_T1_,"a",@progbits
	.sectionflags	@""
	.align	4
.nv.constant0._ZN2at6native29vectorized_elementwise_kernelILi4EZZZNS0_26round_decimals_kernel_cudaERNS_18TensorIteratorBaseElENKUlvE_clEvENKUlvE1_clEvEUlN3c104HalfEE_St5arrayIPcLm2EEEEviT0_T1_:
	.zero		392


//--------------------- .nv.constant0._ZN2at6native29vectorized_elementwise_kernelILi8EZZZNS0_26round_decimals_kernel_cudaERNS_18TensorIteratorBaseElENKUlvE_clEvENKUlvE1_clEvEUlN3c104HalfEE_St5arrayIPcLm2EEEEviT0_T1_ --------------------------
	.section	.nv.constant0._ZN2at6native29vectorized_elementwise_kernelILi8EZZZNS0_26round_decimals_kernel_cudaERNS_18TensorIteratorBaseElENKUlvE_clEvENKUlvE1_clEvEUlN3c104HalfEE_St5arrayIPcLm2EEEEviT0_T1_,"a",@progbits
	.sectionflags	@""
	.align	4
.nv.constant0._ZN2at6native29vectorized_elementwise_kernelILi8EZZZNS0_26round_decimals_kernel_cudaERNS_18TensorIteratorBaseElENKUlvE_clEvENKUlvE1_clEvEUlN3c104HalfEE_St5arrayIPcLm2EEEEviT0_T1_:
	.zero		392


//--------------------- .nv.constant2._ZN2at6native18elementwise_kernelILi128ELi4EZNS0_15gpu_kernel_implIZZZNS0_26round_decimals_kernel_cudaERNS_18TensorIteratorBaseElENKUlvE_clEvENKUlvE0_clEvEUlfE_EEvS4_RKT_EUliE_EEviT1_ --------------------------
	.section	.nv.constant2._ZN2at6native18elementwise_kernelILi128ELi4EZNS0_15gpu_kernel_implIZZZNS0_26round_decimals_kernel_cudaERNS_18TensorIteratorBaseElENKUlvE_clEvENKUlvE0_clEvEUlfE_EEvS4_RKT_EUliE_EEviT1_,"a",@progbits
	.sectionflags	@""
	.align	4
.nv.constant2._ZN2at6native18elementwise_kernelILi128ELi4EZNS0_15gpu_kernel_implIZZZNS0_26round_decimals_kernel_cudaERNS_18TensorIteratorBaseElENKUlvE_clEvENKUlvE0_clEvEUlfE_EEvS4_RKT_EUliE_EEviT1_:
        /*0000*/ 	.byte	0x00, 0x00, 0x00, 0xf0, 0xff, 0xff, 0x0f, 0x38


//--------------------- .nv.constant0._ZN2at6native18elementwise_kernelILi128ELi4EZNS0_15gpu_kernel_implIZZZNS0_26round_decimals_kernel_cudaERNS_18TensorIteratorBaseElENKUlvE_clEvENKUlvE0_clEvEUlfE_EEvS4_RKT_EUliE_EEviT1_ --------------------------
	.section	.nv.constant0._ZN2at6native18elementwise_kernelILi128ELi4EZNS0_15gpu_kernel_implIZZZNS0_26round_decimals_kernel_cudaERNS_18TensorIteratorBaseElENKUlvE_clEvENKUlvE0_clEvEUlfE_EEvS4_RKT_EUliE_EEviT1_,"a",@progbits
	.sectionflags	@""
	.align	4
.nv.constant0._ZN2at6native18elementwise_kernelILi128ELi4EZNS0_15gpu_kernel_implIZZZNS0_26round_decimals_kernel_cudaERNS_18TensorIteratorBaseElENKUlvE_clEvENKUlvE0_clEvEUlfE_EEvS4_RKT_EUliE_EEviT1_:
	.zero		912


//--------------------- .nv.constant2._ZN2at6native27unrolled_elementwise_kernelIZZZNS0_26round_decimals_kernel_cudaERNS_18TensorIteratorBaseElENKUlvE_clEvENKUlvE0_clEvEUlfE_St5arrayIPcLm2EELi4E23TrivialOffsetCalculatorILi1EjESB_NS0_6memory12LoadWithCastILi1EEENSC_13StoreWithCastILi1EEEEEviT_T0_T2_T3_T4_T5_ --------------------------
	.section	.nv.constant2._ZN2at6native27unrolled_elementwise_kernelIZZZNS0_26round_decimals_kernel_cudaERNS_18TensorIteratorBaseElENKUlvE_clEvENKUlvE0_clEvEUlfE_St5arrayIPcLm2EELi4E23TrivialOffsetCalculatorILi1EjESB_NS0_6memory12LoadWithCastILi1EEENSC_13StoreWithCastILi1EEEEEviT_T0_T2_T3_T4_T5_,"a",@progbits
	.sectionflags	@""
	.align	4
.nv.constant2._ZN2at6native27unrolled_elementwise_kernelIZZZNS0_26round_decimals_kernel_cudaERNS_18TensorIteratorBaseElENKUlvE_clEvENKUlvE0_clEvEUlfE_St5arrayIPcLm2EELi4E23TrivialOffsetCalculatorILi1EjESB_NS0_6memory12LoadWithCastILi1EEENSC_13StoreWithCastILi1EEEEEviT_T0_T2_T3_T4_T5_:
        /*0000*/ 	.byte	0x00, 0x00, 0x00, 0xf0, 0xff, 0xff, 0x0f, 0x38


//--------------------- .nv.constant0._ZN2at6native27unrolled_elementwise_kernelIZZZNS0_26round_decimals_kernel_cudaERNS_18TensorIteratorBaseElENKUlvE_clEvENKUlvE0_clEvEUlfE_St5arrayIPcLm2EELi4E23TrivialOffsetCalculatorILi1EjESB_NS0_6memory12LoadWithCastILi1EEENSC_13StoreWithCastILi1EEEEEviT_T0_T2_T3_T4_T5_ --------------------------
	.section	.nv.constant0._ZN2at6native27unrolled_elementwise_kernelIZZZNS0_26round_decimals_kernel_cudaERNS_18TensorIteratorBaseElENKUlvE_clEvENKUlvE0_clEvEUlfE_St5arrayIPcLm2EELi4E23TrivialOffsetCalculatorILi1EjESB_NS0_6memory12LoadWithCastILi1EEENSC_13StoreWithCastILi1EEEEEviT_T0_T2_T3_T4_T5_,"a",@progbits
	.sectionflags	@""
	.align	4
.nv.constant0._ZN2at6native27unrolled_elementwise_kernelIZZZNS0_26round_decimals_kernel_cudaERNS_18TensorIteratorBaseElENKUlvE_clEvENKUlvE0_clEvEUlfE_St5arrayIPcLm2EELi4E23TrivialOffsetCalculatorILi1EjESB_NS0_6memory12LoadWithCastILi1EEENSC_13StoreWithCastILi1EEEEEviT_T0_T2_T3_T4_T5_:
	.zero		412


//--------------------- .nv.constant0._ZN2at6native18elementwise_kernelILi128ELi2EZNS0_22gpu_kernel_impl_nocastIZZZNS0_26round_decimals_kernel_cudaERNS_18TensorIteratorBaseElENKUlvE_clEvENKUlvE0_clEvEUlfE_EEvS4_RKT_EUliE_EEviT1_ --------------------------
	.section	.nv.constant0._ZN2at6native18elementwise_kernelILi128ELi2EZNS0_22gpu_kernel_impl_nocastIZZZNS0_26round_decimals_kernel_cudaERNS_18TensorIteratorBaseElENKUlvE_clEvENKUlvE0_clEvEUlfE_EEvS4_RKT_EUliE_EEviT1_,"a",@progbits
	.sectionflags	@""
	.align	4
.nv.constant0._ZN2at6native18elementwise_kernelILi128ELi2EZNS0_22gpu_kernel_impl_nocastIZZZNS0_26round_decimals_kernel_cudaERNS_18TensorIteratorBaseElENKUlvE_clEvENKUlvE0_clEvEUlfE_EEvS4_RKT_EUliE_EEviT1_:
	.zero		904


//--------------------- .nv.constant0._ZN2at6native27unrolled_elementwise_kernelIZZZNS0_26round_decimals_kernel_cudaERNS_18TensorIteratorBaseElENKUlvE_clEvENKUlvE0_clEvEUlfE_St5arrayIPcLm2EELi4E23TrivialOffsetCalculatorILi1EjESB_NS0_6memory15LoadWithoutCastENSC_16StoreWithoutCastEEEviT_T0_T2_T3_T4_T5_ --------------------------
	.section	.nv.constant0._ZN2at6native27unrolled_elementwise_kernelIZZZNS0_26round_decimals_kernel_cudaERNS_18TensorIteratorBaseElENKUlvE_clEvENKUlvE0_clEvEUlfE_St5arrayIPcLm2EELi4E23TrivialOffsetCalculatorILi1EjESB_NS0_6memory15LoadWithoutCastENSC_16StoreWithoutCastEEEviT_T0_T2_T3_T4_T5_,"a",@progbits
	.sectionflags	@""
	.align	4
.nv.constant0._ZN2at6native27unrolled_elementwise_kernelIZZZNS0_26round_decimals_kernel_cudaERNS_18TensorIteratorBaseElENKUlvE_clEvENKUlvE0_clEvEUlfE_St5arrayIPcLm2EELi4E23TrivialOffsetCalculatorILi1EjESB_NS0_6memory15LoadWithoutCastENSC_16StoreWithoutCastEEEviT_T0_T2_T3_T4_T5_:
	.zero		396


//--------------------- .nv.constant0._ZN2at6native29vectorized_elementwise_kernelILi2EZZZNS0_26round_decimals_kernel_cudaERNS_18TensorIteratorBaseElENKUlvE_clEvENKUlvE0_clEvEUlfE_St5arrayIPcLm2EEEEviT0_T1_ --------------------------
	.section	.nv.constant0._ZN2at6native29vectorized_elementwise_kernelILi2EZZZNS0_26round_decimals_kernel_cudaERNS_18TensorIteratorBaseElENKUlvE_clEvENKUlvE0_clEvEUlfE_St5arrayIPcLm2EEEEviT0_T1_,"a",@progbits
	.sectionflags	@""
	.align	4
.nv.constant0._ZN2at6native29vectorized_elementwise_kernelILi2EZZZNS0_26round_decimals_kernel_cudaERNS_18TensorIteratorBaseElENKUlvE_clEvENKUlvE0_clEvEUlfE_St5arrayIPcLm2EEEEviT0_T1_:
	.zero		392


//--------------------- .nv.constant0._ZN2at6native29vectorized_elementwise_kernelILi4EZZZNS0_26round_decimals_kernel_cudaERNS_18TensorIteratorBaseElENKUlvE_clEvENKUlvE0_clEvEUlfE_St5arrayIPcLm2EEEEviT0_T1_ --------------------------
	.section	.nv.constant0._ZN2at6native29vectorized_elementwise_kernelILi4EZZZNS0_26round_decimals_kernel_cudaERNS_18TensorIteratorBaseElENKUlvE_clEvENKUlvE0_clEvEUlfE_St5arrayIPcLm2EEEEviT0_T1_,"a",@progbits
	.sectionflags	@""
	.align	4
.nv.constant0._ZN2at6native29vectorized_elementwise_kernelILi4EZZZNS0_26round_decimals_kernel_cudaERNS_18TensorIteratorBaseElENKUlvE_clEvENKUlvE0_clEvEUlfE_St5arrayIPcLm2EEEEviT0_T1_:
	.zero		392


//--------------------- .nv.constant0._ZN2at6native29vectorized_elementwise_kernelILi8EZZZNS0_26round_decimals_kernel_cudaERNS_18TensorIteratorBaseElENKUlvE_clEvENKUlvE0_clEvEUlfE_St5arrayIPcLm2EEEEviT0_T1_ --------------------------
	.section	.nv.constant0._ZN2at6native29vectorized_elementwise_kernelILi8EZZZNS0_26round_decimals_kernel_cudaERNS_18TensorIteratorBaseElENKUlvE_clEvENKUlvE0_clEvEUlfE_St5arrayIPcLm2EEEEviT0_T1_,"a",@progbits
	.sectionflags	@""
	.align	4
.nv.constant0._ZN2at6native29vectorized_elementwise_kernelILi8EZZZNS0_26round_decimals_kernel_cudaERNS_18TensorIteratorBaseElENKUlvE_clEvENKUlvE0_clEvEUlfE_St5arrayIPcLm2EEEEviT0_T1_:
	.zero		392


//--------------------- .nv.constant2._ZN2at6native18elementwise_kernelILi128ELi4EZNS0_15gpu_kernel_implIZZZNS0_26round_decimals_kernel_cudaERNS_18TensorIteratorBaseElENKUlvE_clEvENKUlvE_clEvEUldE_EEvS4_RKT_EUliE_EEviT1_ --------------------------
	.section	.nv.constant2._ZN2at6native18elementwise_kernelILi128ELi4EZNS0_15gpu_kernel_implIZZZNS0_26round_decimals_kernel_cudaERNS_18TensorIteratorBaseElENKUlvE_clEvENKUlvE_clEvEUldE_EEvS4_RKT_EUliE_EEviT1_,"a",@progbits
	.sectionflags	@""
	.align	4
.nv.constant2._ZN2at6native18elementwise_kernelILi128ELi4EZNS0_15gpu_kernel_implIZZZNS0_26round_decimals_kernel_cudaERNS_18TensorIteratorBaseElENKUlvE_clEvENKUlvE_clEvEUldE_EEvS4_RKT_EUliE_EEviT1_:
        /*0000*/ 	.byte	0x00, 0x00, 0x00, 0xf0, 0xff, 0xff, 0x0f, 0x38


//--------------------- .nv.constant0._ZN2at6native18elementwise_kernelILi128ELi4EZNS0_15gpu_kernel_implIZZZNS0_26round_decimals_kernel_cudaERNS_18TensorIteratorBaseElENKUlvE_clEvENKUlvE_clEvEUldE_EEvS4_RKT_EUliE_EEviT1_ --------------------------
	.section	.nv.constant0._ZN2at6native18elementwise_kernelILi128ELi4EZNS0_15gpu_kernel_implIZZZNS0_26round_decimals_kernel_cudaERNS_18TensorIteratorBaseElENKUlvE_clEvENKUlvE_clEvEUldE_EEvS4_RKT_EUliE_EEviT1_,"a",@progbits
	.sectionflags	@""
	.align	4
.nv.constant0._ZN2at6native18elementwise_kernelILi128ELi4EZNS0_15gpu_kernel_implIZZZNS0_26round_decimals_kernel_cudaERNS_18TensorIteratorBaseElENKUlvE_clEvENKUlvE_clEvEUldE_EEvS4_RKT_EUliE_EEviT1_:
	.zero		920


//--------------------- .nv.constant2._ZN2at6native27unrolled_elementwise_kernelIZZZNS0_26round_decimals_kernel_cudaERNS_18TensorIteratorBaseElENKUlvE_clEvENKUlvE_clEvEUldE_St5arrayIPcLm2EELi4E23TrivialOffsetCalculatorILi1EjESB_NS0_6memory12LoadWithCastILi1EEENSC_13StoreWithCastILi1EEEEEviT_T0_T2_T3_T4_T5_ --------------------------
	.section	.nv.constant2._ZN2at6native27unrolled_elementwise_kernelIZZZNS0_26round_decimals_kernel_cudaERNS_18TensorIteratorBaseElENKUlvE_clEvENKUlvE_clEvEUldE_St5arrayIPcLm2EELi4E23TrivialOffsetCalculatorILi1EjESB_NS0_6memory12LoadWithCastILi1EEENSC_13StoreWithCastILi1EEEEEviT_T0_T2_T3_T4_T5_,"a",@progbits
	.sectionflags	@""
	.align	4
.nv.constant2._ZN2at6native27unrolled_elementwise_kernelIZZZNS0_26round_decimals_kernel_cudaERNS_18TensorIteratorBaseElENKUlvE_clEvENKUlvE_clEvEUldE_St5arrayIPcLm2EELi4E23TrivialOffsetCalculatorILi1EjESB_NS0_6memory12LoadWithCastILi1EEENSC_13StoreWithCastILi1EEEEEviT_T0_T2_T3_T4_T5_:
        /*0000*/ 	.byte	0x00, 0x00, 0x00, 0xf0, 0xff, 0xff, 0x0f, 0x38


//--------------------- .nv.constant0._ZN2at6native27unrolled_elementwise_kernelIZZZNS0_26round_decimals_kernel_cudaERNS_18TensorIteratorBaseElENKUlvE_clEvENKUlvE_clEvEUldE_St5arrayIPcLm2EELi4E23TrivialOffsetCalculatorILi1EjESB_NS0_6memory12LoadWithCastILi1EEENSC_13StoreWithCastILi1EEEEEviT_T0_T2_T3_T4_T5_ --------------------------
	.section	.nv.constant0._ZN2at6native27unrolled_elementwise_kernelIZZZNS0_26round_decimals_kernel_cudaERNS_18TensorIteratorBaseElENKUlvE_clEvENKUlvE_clEvEUldE_St5arrayIPcLm2EELi4E23TrivialOffsetCalculatorILi1EjESB_NS0_6memory12LoadWithCastILi1EEENSC_13StoreWithCastILi1EEEEEviT_T0_T2_T3_T4_T5_,"a",@progbits
	.sectionflags	@""
	.align	4
.nv.constant0._ZN2at6native27unrolled_elementwise_kernelIZZZNS0_26round_decimals_kernel_cudaERNS_18TensorIteratorBaseElENKUlvE_clEvENKUlvE_clEvEUldE_St5arrayIPcLm2EELi4E23TrivialOffsetCalculatorILi1EjESB_NS0_6memory12LoadWithCastILi1EEENSC_13StoreWithCastILi1EEEEEviT_T0_T2_T3_T4_T5_:
	.zero		420


//--------------------- .nv.constant0._ZN2at6native18elementwise_kernelILi128ELi2EZNS0_22gpu_kernel_impl_nocastIZZZNS0_26round_decimals_kernel_cudaERNS_18TensorIteratorBaseElENKUlvE_clEvENKUlvE_clEvEUldE_EEvS4_RKT_EUliE_EEviT1_ --------------------------
	.section	.nv.constant0._ZN2at6native18elementwise_kernelILi128ELi2EZNS0_22gpu_kernel_impl_nocastIZZZNS0_26round_decimals_kernel_cudaERNS_18TensorIteratorBaseElENKUlvE_clEvENKUlvE_clEvEUldE_EEvS4_RKT_EUliE_EEviT1_,"a",@progbits
	.sectionflags	@""
	.align	4
.nv.constant0._ZN2at6native18elementwise_kernelILi128ELi2EZNS0_22gpu_kernel_impl_nocastIZZZNS0_26round_decimals_kernel_cudaERNS_18TensorIteratorBaseElENKUlvE_clEvENKUlvE_clEvEUldE_EEvS4_RKT_EUliE_EEviT1_:
	.zero		912


//--------------------- .nv.constant0._ZN2at6native27unrolled_elementwise_kernelIZZZNS0_26round_decimals_kernel_cudaERNS_18TensorIteratorBaseElENKUlvE_clEvENKUlvE_clEvEUldE_St5arrayIPcLm2EELi4E23TrivialOffsetCalculatorILi1EjESB_NS0_6memory15LoadWithoutCastENSC_16StoreWithoutCastEEEviT_T0_T2_T3_T4_T5_ --------------------------
	.section	.nv.constant0._ZN2at6native27unrolled_elementwise_kernelIZZZNS0_26round_decimals_kernel_cudaERNS_18TensorIteratorBaseElENKUlvE_clEvENKUlvE_clEvEUldE_St5arrayIPcLm2EELi4E23TrivialOffsetCalculatorILi1EjESB_NS0_6memory15LoadWithoutCastENSC_16StoreWithoutCastEEEviT_T0_T2_T3_T4_T5_,"a",@progbits
	.sectionflags	@""
	.align	4
.nv.constant0._ZN2at6native27unrolled_elementwise_kernelIZZZNS0_26round_decimals_kernel_cudaERNS_18TensorIteratorBaseElENKUlvE_clEvENKUlvE_clEvEUldE_St5arrayIPcLm2EELi4E23TrivialOffsetCalculatorILi1EjESB_NS0_6memory15LoadWithoutCastENSC_16StoreWithoutCastEEEviT_T0_T2_T3_T4_T5_:
	.zero		404


//--------------------- .nv.constant0._ZN2at6native29vectorized_elementwise_kernelILi2EZZZNS0_26round_decimals_kernel_cudaERNS_18TensorIteratorBaseElENKUlvE_clEvENKUlvE_clEvEUldE_St5arrayIPcLm2EEEEviT0_T1_ --------------------------
	.section	.nv.constant0._ZN2at6native29vectorized_elementwise_kernelILi2EZZZNS0_26round_decimals_kernel_cudaERNS_18TensorIteratorBaseElENKUlvE_clEvENKUlvE_clEvEUldE_St5arrayIPcLm2EEEEviT0_T1_,"a",@progbits
	.sectionflags	@""
	.align	4
.nv.constant0._ZN2at6native29vectorized_elementwise_kernelILi2EZZZNS0_26round_decimals_kernel_cudaERNS_18TensorIteratorBaseElENKUlvE_clEvENKUlvE_clEvEUldE_St5arrayIPcLm2EEEEviT0_T1_:
	.zero		400


//--------------------- .nv.constant0._ZN2at6native29vectorized_elementwise_kernelILi4EZZZNS0_26round_decimals_kernel_cudaERNS_18TensorIteratorBaseElENKUlvE_clEvENKUlvE_clEvEUldE_St5arrayIPcLm2EEEEviT0_T1_ --------------------------
	.section	.nv.constant0._ZN2at6native29vectorized_elementwise_kernelILi4EZZZNS0_26round_decimals_kernel_cudaERNS_18TensorIteratorBaseElENKUlvE_clEvENKUlvE_clEvEUldE_St5arrayIPcLm2EEEEviT0_T1_,"a",@progbits
	.sectionflags	@""
	.align	4
.nv.constant0._ZN2at6native29vectorized_elementwise_kernelILi4EZZZNS0_26round_decimals_kernel_cudaERNS_18TensorIteratorBaseElENKUlvE_clEvENKUlvE_clEvEUldE_St5arrayIPcLm2EEEEviT0_T1_:
	.zero		400


//--------------------- .nv.constant0._ZN2at6native29vectorized_elementwise_kernelILi8EZZZNS0_26round_decimals_kernel_cudaERNS_18TensorIteratorBaseElENKUlvE_clEvENKUlvE_clEvEUldE_St5arrayIPcLm2EEEEviT0_T1_ --------------------------
	.section	.nv.constant0._ZN2at6native29vectorized_elementwise_kernelILi8EZZZNS0_26round_decimals_kernel_cudaERNS_18TensorIteratorBaseElENKUlvE_clEvENKUlvE_clEvEUldE_St5arrayIPcLm2EEEEviT0_T1_,"a",@progbits
	.sectionflags	@""
	.align	4
.nv.constant0._ZN2at6native29vectorized_elementwise_kernelILi8EZZZNS0_26round_decimals_kernel_cudaERNS_18TensorIteratorBaseElENKUlvE_clEvENKUlvE_clEvEUldE_St5arrayIPcLm2EEEEviT0_T1_:
	.zero		400


//--------------------- .nv.constant2._ZN2at6native18elementwise_kernelILi128ELi4EZNS0_15gpu_kernel_implIZZZNS0_17round_kernel_cudaERNS_18TensorIteratorBaseEENKUlvE_clEvENKUlvE2_clEvEUlN3c108BFloat16EE_EEvS4_RKT_EUliE_EEviT1_ --------------------------
	.section	.nv.constant2._ZN2at6native18elementwise_kernelILi128ELi4EZNS0_15gpu_kernel_implIZZZNS0_17round_kernel_cudaERNS_18TensorIteratorBaseEENKUlvE_clEvENKUlvE2_clEvEUlN3c108BFloat16EE_EEvS4_RKT_EUliE_EEviT1_,"a",@progbits
	.sectionflags	@""
	.align	4
.nv.constant2._ZN2at6native18elementwise_kernelILi128ELi4EZNS0_15gpu_kernel_implIZZZNS0_17round_kernel_cudaERNS_18TensorIteratorBaseEENKUlvE_clEvENKUlvE2_clEvEUlN3c108BFloat16EE_EEvS4_RKT_EUliE_EEviT1_:
        /*0000*/ 	.byte	0x00, 0x00, 0x00, 0xf0, 0xff, 0xff, 0x0f, 0x38


//--------------------- .nv.constant0._ZN2at6native18elementwise_kernelILi128ELi4EZNS0_15gpu_kernel_implIZZZNS0_17round_kernel_cudaERNS_18TensorIteratorBaseEENKUlvE_clEvENKUlvE2_clEvEUlN3c108BFloat16EE_EEvS4_RKT_EUliE_EEviT1_ --------------------------
	.section	.nv.constant0._ZN2at6native18elementwise_kernelILi128ELi4EZNS0_15gpu_kernel_implIZZZNS0_17round_kernel_cudaERNS_18TensorIteratorBaseEENKUlvE_clEvENKUlvE2_clEvEUlN3c108BFloat16EE_EEvS4_RKT_EUliE_EEviT1_,"a",@progbits
	.sectionflags	@""
	.align	4
.nv.constant0._ZN2at6native18elementwise_kernelILi128ELi4EZNS0_15gpu_kernel_implIZZZNS0_17round_kernel_cudaERNS_18TensorIteratorBaseEENKUlvE_clEvENKUlvE2_clEvEUlN3c108BFloat16EE_EEvS4_RKT_EUliE_EEviT1_:
	.zero		896


//--------------------- .nv.constant2._ZN2at6native27unrolled_elementwise_kernelIZZZNS0_17round_kernel_cudaERNS_18TensorIteratorBaseEENKUlvE_clEvENKUlvE2_clEvEUlN3c108BFloat16EE_St5arrayIPcLm2EELi4E23TrivialOffsetCalculatorILi1EjESD_NS0_6memory12LoadWithCastILi1EEENSE_13StoreWithCastILi1EEEEEviT_T0_T2_T3_T4_T5_ --------------------------
	.section	.nv.constant2._ZN2at6native27unrolled_elementwise_kernelIZZZNS0_17round_kernel_cudaERNS_18TensorIteratorBaseEENKUlvE_clEvENKUlvE2_clEvEUlN3c108BFloat16EE_St5arrayIPcLm2EELi4E23TrivialOffsetCalculatorILi1EjESD_NS0_6memory12LoadWithCastILi1EEENSE_13StoreWithCastILi1EEEEEviT_T0_T2_T3_T4_T5_,"a",@progbits
	.sectionflags	@""
	.align	4
.nv.constant2._ZN2at6native27unrolled_elementwise_kernelIZZZNS0_17round_kernel_cudaERNS_18TensorIteratorBaseEENKUlvE_clEvENKUlvE2_clEvEUlN3c108BFloat16EE_St5arrayIPcLm2EELi4E23TrivialOffsetCalculatorILi1EjESD_NS0_6memory12LoadWithCastILi1EEENSE_13StoreWithCastILi1EEEEEviT_T0_T2_T3_T4_T5_:
        /*0000*/ 	.byte	0x00, 0x00, 0x00, 0xf0, 0xff, 0xff, 0x0f, 0x38


//--------------------- .nv.constant0._ZN2at6native27unrolled_elementwise_kernelIZZZNS0_17round_kernel_cudaERNS_18TensorIteratorBaseEENKUlvE_clEvENKUlvE2_clEvEUlN3c108BFloat16EE_St5arrayIPcLm2EELi4E23TrivialOffsetCalculatorILi1EjESD_NS0_6memory12LoadWithCastILi1EEENSE_13StoreWithCastILi1EEEEEviT_T0_T2_T3_T4_T5_ --------------------------
	.section	.nv.constant0._ZN2at6native27unrolled_elementwise_kernelIZZZNS0_17round_kernel_cudaERNS_18TensorIteratorBaseEENKUlvE_clEvENKUlvE2_clEvEUlN3c108BFloat16EE_St5arrayIPcLm2EELi4E23TrivialOffsetCalculatorILi1EjESD_NS0_6memory12LoadWithCastILi1EEENSE_13StoreWithCastILi1EEEEEviT_T0_T2_T3_T4_T5_,"a",@progbits
	.sectionflags	@""
	.align	4
.nv.constant0._ZN2at6native27unrolled_elementwise_kernelIZZZNS0_17round_kernel_cudaERNS_18TensorIteratorBaseEENKUlvE_clEvENKUlvE2_clEvEUlN3c108BFloat16EE_St5arrayIPcLm2EELi4E23TrivialOffsetCalculatorILi1EjESD_NS0_6memory12LoadWithCastILi1EEENSE_13StoreWithCastILi1EEEEEviT_T0_T2_T3_T4_T5_:
	.zero		396


//--------------------- .nv.constant0._ZN2at6native18elementwise_kernelILi128ELi4EZNS0_22gpu_kernel_impl_nocastIZZZNS0_17round_kernel_cudaERNS_18TensorIteratorBaseEENKUlvE_clEvENKUlvE2_clEvEUlN3c108BFloat16EE_EEvS4_RKT_EUliE_EEviT1_ --------------------------
	.section	.nv.constant0._ZN2at6native18elementwise_kernelILi128ELi4EZNS0_22gpu_kernel_impl_nocastIZZZNS0_17round_kernel_cudaERNS_18TensorIteratorBaseEENKUlvE_clEvENKUlvE2_clEvEUlN3c108BFloat16EE_EEvS4_RKT_EUliE_EEviT1_,"a",@progbits
	.sectionflags	@""
	.align	4
.nv.constant0._ZN2at6native18elementwise_kernelILi128ELi4EZNS0_22gpu_kernel_impl_nocastIZZZNS0_17round_kernel_cudaERNS_18TensorIteratorBaseEENKUlvE_clEvENKUlvE2_clEvEUlN3c108BFloat16EE_EEvS4_RKT_EUliE_EEviT1_:
	.zero		896


//--------------------- .nv.constant0._ZN2at6native27unrolled_elementwise_kernelIZZZNS0_17round_kernel_cudaERNS_18TensorIteratorBaseEENKUlvE_clEvENKUlvE2_clEvEUlN3c108BFloat16EE_St5arrayIPcLm2EELi4E23TrivialOffsetCalculatorILi1EjESD_NS0_6memory15LoadWithoutCastENSE_16StoreWithoutCastEEEviT_T0_T2_T3_T4_T5_ --------------------------
	.section	.nv.constant0._ZN2at6native27unrolled_elementwise_kernelIZZZNS0_17round_kernel_cudaERNS_18TensorIteratorBaseEENKUlvE_clEvENKUlvE2_clEvEUlN3c108BFloat16EE_St5arrayIPcLm2EELi4E23TrivialOffsetCalculatorILi1EjESD_NS0_6memory15LoadWithoutCastENSE_16StoreWithoutCastEEEviT_T0_T2_T3_T4_T5_,"a",@progbits
	.sectionflags	@""
	.align	4
.nv.constant0._ZN2at6native27unrolled_elementwise_kernelIZZZNS0_17round_kernel_cudaERNS_18TensorIteratorBaseEENKUlvE_clEvENKUlvE2_clEvEUlN3c108BFloat16EE_St5arrayIPcLm2EELi4E23TrivialOffsetCalculatorILi1EjESD_NS0_6memory15LoadWithoutCastENSE_16StoreWithoutCastEEEviT_T0_T2_T3_T4_T5_:
	.zero		380


//--------------------- .nv.constant0._ZN2at6native29vectorized_elementwise_kernelILi2EZZZNS0_17round_kernel_cudaERNS_18TensorIteratorBaseEENKUlvE_clEvENKUlvE2_clEvEUlN3c108BFloat16EE_St5arrayIPcLm2EEEEviT0_T1_ --------------------------
	.section	.nv.constant0._ZN2at6native29vectorized_elementwise_kernelILi2EZZZNS0_17round_kernel_cudaERNS_18TensorIteratorBaseEENKUlvE_clEvENKUlvE2_clEvEUlN3c108BFloat16EE_St5arrayIPcLm2EEEEviT0_T1_,"a",@progbits
	.sectionflags	@""
	.align	4
.nv.constant0._ZN2at6native29vectorized_elementwise_kernelILi2EZZZNS0_17round_kernel_cudaERNS_18TensorIteratorBaseEENKUlvE_clEvENKUlvE2_clEvEUlN3c108BFloat16EE_St5arrayIPcLm2EEEEviT0_T1_:
	.zero		376


//--------------------- .nv.constant0._ZN2at6native29vectorized_elementwise_kernelILi4EZZZNS0_17round_kernel_cudaERNS_18TensorIteratorBaseEENKUlvE_clEvENKUlvE2_clEvEUlN3c108BFloat16EE_St5arrayIPcLm2EEEEviT0_T1_ --------------------------
	.section	.nv.constant0._ZN2at6native29vectorized_elementwise_kernelILi4EZZZNS0_17round_kernel_cudaERNS_18TensorIteratorBaseEENKUlvE_clEvENKUlvE2_clEvEUlN3c108BFloat16EE_St5arrayIPcLm2EEEEviT0_T1_,"a",@progbits
	.sectionflags	@""
	.align	4
.nv.constant0._ZN2at6native29vectorized_elementwise_kernelILi4EZZZNS0_17round_kernel_cudaERNS_18TensorIteratorBaseEENKUlvE_clEvENKUlvE2_clEvEUlN3c108BFloat16EE_St5arrayIPcLm2EEEEviT0_T1_:
	.zero		376


//--------------------- .nv.constant0._ZN2at6native29vectorized_elementwise_kernelILi8EZZZNS0_17round_kernel_cudaERNS_18TensorIteratorBaseEENKUlvE_clEvENKUlvE2_clEvEUlN3c108BFloat16EE_St5arrayIPcLm2EEEEviT0_T1_ --------------------------
	.section	.nv.constant0._ZN2at6native29vectorized_elementwise_kernelILi8EZZZNS0_17round_kernel_cudaERNS_18TensorIteratorBaseEENKUlvE_clEvENKUlvE2_clEvEUlN3c108BFloat16EE_St5arrayIPcLm2EEEEviT0_T1_,"a",@progbits
	.sectionflags	@""
	.align	4
.nv.constant0._ZN2at6native29vectorized_elementwise_kernelILi8EZZZNS0_17round_kernel_cudaERNS_18TensorIteratorBaseEENKUlvE_clEvENKUlvE2_clEvEUlN3c108BFloat16EE_St5arrayIPcLm2EEEEviT0_T1_:
	.zero		376


//--------------------- .nv.constant2._ZN2at6native18elementwise_kernelILi128ELi4EZNS0_15gpu_kernel_implIZZZNS0_17round_kernel_cudaERNS_18TensorIteratorBaseEENKUlvE_clEvENKUlvE1_clEvEUlN3c104HalfEE_EEvS4_RKT_EUliE_EEviT1_ --------------------------
	.section	.nv.constant2._ZN2at6native18elementwise_kernelILi128ELi4EZNS0_15gpu_kernel_implIZZZNS0_17round_kernel_cudaERNS_18TensorIteratorBaseEENKUlvE_clEvENKUlvE1_clEvEUlN3c104HalfEE_EEvS4_RKT_EUliE_EEviT1_,"a",@progbits
	.sectionflags	@""
	.align	4
.nv.constant2._ZN2at6native18elementwise_kernelILi128ELi4EZNS0_15gpu_kernel_implIZZZNS0_17round_kernel_cudaERNS_18TensorIteratorBaseEENKUlvE_clEvENKUlvE1_clEvEUlN3c104HalfEE_EEvS4_RKT_EUliE_EEviT1_:
        /*0000*/ 	.byte	0x00, 0x00, 0x00, 0xf0, 0xff, 0xff, 0x0f, 0x38


//--------------------- .nv.constant0._ZN2at6native18elementwise_kernelILi128ELi4EZNS0_15gpu_kernel_implIZZZNS0_17round_kernel_cudaERNS_18TensorIteratorBaseEENKUlvE_clEvENKUlvE1_clEvEUlN3c104HalfEE_EEvS4_RKT_EUliE_EEviT1_ --------------------------
	.section	.nv.constant0._ZN2at6native18elementwise_kernelILi128ELi4EZNS0_15gpu_kernel_implIZZZNS0_17round_kernel_cudaERNS_18TensorIteratorBaseEENKUlvE_clEvENKUlvE1_clEvEUlN3c104HalfEE_EEvS4_RKT_EUliE_EEviT1_,"a",@progbits
	.sectionflags	@""
	.align	4
.nv.constant0._ZN2at6native18elementwise_kernelILi128ELi4EZNS0_15gpu_kernel_implIZZZNS0_17round_kernel_cudaERNS_18TensorIteratorBaseEENKUlvE_clEvENKUlvE1_clEvEUlN3c104HalfEE_EEvS4_RKT_EUliE_EEviT1_:
	.zero		896


//--------------------- .nv.constant2._ZN2at6native27unrolled_elementwise_kernelIZZZNS0_17round_kernel_cudaERNS_18TensorIteratorBaseEENKUlvE_clEvENKUlvE1_clEvEUlN3c104HalfEE_St5arrayIPcLm2EELi4E23TrivialOffsetCalculatorILi1EjESD_NS0_6memory12LoadWithCastILi1EEENSE_13StoreWithCastILi1EEEEEviT_T0_T2_T3_T4_T5_ --------------------------
	.section	.nv.constant2._ZN2at6native27unrolled_elementwise_kernelIZZZNS0_17round_kernel_cudaERNS_18TensorIteratorBaseEENKUlvE_clEvENKUlvE1_clEvEUlN3c104HalfEE_St5arrayIPcLm2EELi4E23TrivialOffsetCalculatorILi1EjESD_NS0_6memory12LoadWithCastILi1EEENSE_13StoreWithCastILi1EEEEEviT_T0_T2_T3_T4_T5_,"a",@progbits
	.sectionflags	@""
	.align	4
.nv.constant2._ZN2at6native27unrolled_elementwise_kernelIZZZNS0_17round_kernel_cudaERNS_18TensorIteratorBaseEENKUlvE_clEvENKUlvE1_clEvEUlN3c104HalfEE_St5arrayIPcLm2EELi4E23TrivialOffsetCalculatorILi1EjESD_NS0_6memory12LoadWithCastILi1EEENSE_13StoreWithCastILi1EEEEEviT_T0_T2_T3_T4_T5_:
        /*0000*/ 	.byte	0x00, 0x00, 0x00, 0xf0, 0xff, 0xff, 0x0f, 0x38


//--------------------- .nv.constant0._ZN2at6native27unrolled_elementwise_kernelIZZZNS0_17round_kernel_cudaERNS_18TensorIteratorBaseEENKUlvE_clEvENKUlvE1_clEvEUlN3c104HalfEE_St5arrayIPcLm2EELi4E23TrivialOffsetCalculatorILi1EjESD_NS0_6memory12LoadWithCastILi1EEENSE_13StoreWithCastILi1EEEEEviT_T0_T2_T3_T4_T5_ --------------------------
	.section	.nv.constant0._ZN2at6native27unrolled_elementwise_kernelIZZZNS0_17round_kernel_cudaERNS_18TensorIteratorBaseEENKUlvE_clEvENKUlvE1_clEvEUlN3c104HalfEE_St5arrayIPcLm2EELi4E23TrivialOffsetCalculatorILi1EjESD_NS0_6memory12LoadWithCastILi1EEENSE_13StoreWithCastILi1EEEEEviT_T0_T2_T3_T4_T5_,"a",@progbits
	.sectionflags	@""
	.align	4
.nv.constant0._ZN2at6native27unrolled_elementwise_kernelIZZZNS0_17round_kernel_cudaERNS_18TensorIteratorBaseEENKUlvE_clEvENKUlvE1_clEvEUlN3c104HalfEE_St5arrayIPcLm2EELi4E23TrivialOffsetCalculatorILi1EjESD_NS0_6memory12LoadWithCastILi1EEENSE_13StoreWithCastILi1EEEEEviT_T0_T2_T3_T4_T5_:
	.zero		396


//--------------------- .nv.constant0._ZN2at6native18elementwise_kernelILi128ELi4EZNS0_22gpu_kernel_impl_nocastIZZZNS0_17round_kernel_cudaERNS_18TensorIteratorBaseEENKUlvE_clEvENKUlvE1_clEvEUlN3c104HalfEE_EEvS4_RKT_EUliE_EEviT1_ --------------------------
	.section	.nv.constant0._ZN2at6native18elementwise_kernelILi128ELi4EZNS0_22gpu_kernel_impl_nocastIZZZNS0_17round_kernel_cudaERNS_18TensorIteratorBaseEENKUlvE_clEvENKUlvE1_clEvEUlN3c104HalfEE_EEvS4_RKT_EUliE_EEviT1_,"a",@progbits
	.sectionflags	@""
	.align	4
.nv.constant0._ZN2at6native18elementwise_kernelILi128ELi4EZNS0_22gpu_kernel_impl_nocastIZZZNS0_17round_kernel_cudaERNS_18TensorIteratorBaseEENKUlvE_clEvENKUlvE1_clEvEUlN3c104HalfEE_EEvS4_RKT_EUliE_EEviT1_:
	.zero		896


//--------------------- .nv.constant0._ZN2at6native27unrolled_elementwise_kernelIZZZNS0_17round_kernel_cudaERNS_18TensorIteratorBaseEENKUlvE_clEvENKUlvE1_clEvEUlN3c104HalfEE_St5arrayIPcLm2EELi4E23TrivialOffsetCalculatorILi1EjESD_NS0_6memory15LoadWithoutCastENSE_16StoreWithoutCastEEEviT_T0_T2_T3_T4_T5_ --------------------------
	.section	.nv.constant0._ZN2at6native27unrolled_elementwise_kernelIZZZNS0_17round_kernel_cudaERNS_18TensorIteratorBaseEENKUlvE_clEvENKUlvE1_clEvEUlN3c104HalfEE_St5arrayIPcLm2EELi4E23TrivialOffsetCalculatorILi1EjESD_NS0_6memory15LoadWithoutCastENSE_16StoreWithoutCastEEEviT_T0_T2_T3_T4_T5_,"a",@progbits
	.sectionflags	@""
	.align	4
.nv.constant0._ZN2at6native27unrolled_elementwise_kernelIZZZNS0_17round_kernel_cudaERNS_18TensorIteratorBaseEENKUlvE_clEvENKUlvE1_clEvEUlN3c104HalfEE_St5arrayIPcLm2EELi4E23TrivialOffsetCalculatorILi1EjESD_NS0_6memory15LoadWithoutCastENSE_16StoreWithoutCastEEEviT_T0_T2_T3_T4_T5_:
	.zero		380


//--------------------- .nv.constant0._ZN2at6native29vectorized_elementwise_kernelILi2EZZZNS0_17round_kernel_cudaERNS_18TensorIteratorBaseEENKUlvE_clEvENKUlvE1_clEvEUlN3c104HalfEE_St5arrayIPcLm2EEEEviT0_T1_ --------------------------
	.section	.nv.constant0._ZN2at6native29vectorized_elementwise_kernelILi2EZZZNS0_17round_kernel_cudaERNS_18TensorIteratorBaseEENKUlvE_clEvENKUlvE1_clEvEUlN3c104HalfEE_St5arrayIPcLm2EEEEviT0_T1_,"a",@progbits
	.sectionflags	@""
	.align	4
.nv.constant0._ZN2at6native29vectorized_elementwise_kernelILi2EZZZNS0_17round_kernel_cudaERNS_18TensorIteratorBaseEENKUlvE_clEvENKUlvE1_clEvEUlN3c104HalfEE_St5arrayIPcLm2EEEEviT0_T1_:
	.zero		376


//--------------------- .nv.constant0._ZN2at6native29vectorized_elementwise_kernelILi4EZZZNS0_17round_kernel_cudaERNS_18TensorIteratorBaseEENKUlvE_clEvENKUlvE1_clEvEUlN3c104HalfEE_St5arrayIPcLm2EEEEviT0_T1_ --------------------------
	.section	.nv.constant0._ZN2at6native29vectorized_elementwise_kernelILi4EZZZNS0_17round_kernel_cudaERNS_18TensorIteratorBaseEENKUlvE_clEvENKUlvE1_clEvEUlN3c104HalfEE_St5arrayIPcLm2EEEEviT0_T1_,"a",@progbits
	.sectionflags	@""
	.align	4
.nv.constant0._ZN2at6native29vectorized_elementwise_kernelILi4EZZZNS0_17round_kernel_cudaERNS_18TensorIteratorBaseEENKUlvE_clEvENKUlvE1_clEvEUlN3c104HalfEE_St5arrayIPcLm2EEEEviT0_T1_:
	.zero		376


//--------------------- .nv.constant0._ZN2at6native29vectorized_elementwise_kernelILi8EZZZNS0_17round_kernel_cudaERNS_18TensorIteratorBaseEENKUlvE_clEvENKUlvE1_clEvEUlN3c104HalfEE_St5arrayIPcLm2EEEEviT0_T1_ --------------------------
	.section	.nv.constant0._ZN2at6native29vectorized_elementwise_kernelILi8EZZZNS0_17round_kernel_cudaERNS_18TensorIteratorBaseEENKUlvE_clEvENKUlvE1_clEvEUlN3c104HalfEE_St5arrayIPcLm2EEEEviT0_T1_,"a",@progbits
	.sectionflags	@""
	.align	4
.nv.constant0._ZN2at6native29vectorized_elementwise_kernelILi8EZZZNS0_17round_kernel_cudaERNS_18TensorIteratorBaseEENKUlvE_clEvENKUlvE1_clEvEUlN3c104HalfEE_St5arrayIPcLm2EEEEviT0_T1_:
	.zero		376


//--------------------- .nv.constant2._ZN2at6native18elementwise_kernelILi128ELi4EZNS0_15gpu_kernel_implIZZZNS0_17round_kernel_cudaERNS_18TensorIteratorBaseEENKUlvE_clEvENKUlvE0_clEvEUlfE_EEvS4_RKT_EUliE_EEviT1_ --------------------------
	.section	.nv.constant2._ZN2at6native18elementwise_kernelILi128ELi4EZNS0_15gpu_kernel_implIZZZNS0_17round_kernel_cudaERNS_18TensorIteratorBaseEENKUlvE_clEvENKUlvE0_clEvEUlfE_EEvS4_RKT_EUliE_EEviT1_,"a",@progbits
	.sectionflags	@""
	.align	4
.nv.constant2._ZN2at6native18elementwise_kernelILi128ELi4EZNS0_15gpu_kernel_implIZZZNS0_17round_kernel_cudaERNS_18TensorIteratorBaseEENKUlvE_clEvENKUlvE0_clEvEUlfE_EEvS4_RKT_EUliE_EEviT1_:
        /*0000*/ 	.byte	0x00, 0x00, 0x00, 0xf0, 0xff, 0xff, 0x0f, 0x38


//--------------------- .nv.constant0._ZN2at6native18elementwise_kernelILi128ELi4EZNS0_15gpu_kernel_implIZZZNS0_17round_kernel_cudaERNS_18TensorIteratorBaseEENKUlvE_clEvENKUlvE0_clEvEUlfE_EEvS4_RKT_EUliE_EEviT1_ --------------------------
	.section	.nv.constant0._ZN2at6native18elementwise_kernelILi128ELi4EZNS0_15gpu_kernel_implIZZZNS0_17round_kernel_cudaERNS_18TensorIteratorBaseEENKUlvE_clEvENKUlvE0_clEvEUlfE_EEvS4_RKT_EUliE_EEviT1_,"a",@progbits
	.sectionflags	@""
	.align	4
.nv.constant0._ZN2at6native18elementwise_kernelILi128ELi4EZNS0_15gpu_kernel_implIZZZNS0_17round_kernel_cudaERNS_18TensorIteratorBaseEENKUlvE_clEvENKUlvE0_clEvEUlfE_EEvS4_RKT_EUliE_EEviT1_:
	.zero		896


//--------------------- .nv.constant2._ZN2at6native27unrolled_elementwise_kernelIZZZNS0_17round_kernel_cudaERNS_18TensorIteratorBaseEENKUlvE_clEvENKUlvE0_clEvEUlfE_St5arrayIPcLm2EELi4E23TrivialOffsetCalculatorILi1EjESB_NS0_6memory12LoadWithCastILi1EEENSC_13StoreWithCastILi1EEEEEviT_T0_T2_T3_T4_T5_ --------------------------
	.section	.nv.constant2._ZN2at6native27unrolled_elementwise_kernelIZZZNS0_17round_kernel_cudaERNS_18TensorIteratorBaseEENKUlvE_clEvENKUlvE0_clEvEUlfE_St5arrayIPcLm2EELi4E23TrivialOffsetCalculatorILi1EjESB_NS0_6memory12LoadWithCastILi1EEENSC_13StoreWithCastILi1EEEEEviT_T0_T2_T3_T4_T5_,"a",@progbits
	.sectionflags	@""
	.align	4
.nv.constant2._ZN2at6native27unrolled_elementwise_kernelIZZZNS0_17round_kernel_cudaERNS_18TensorIteratorBaseEENKUlvE_clEvENKUlvE0_clEvEUlfE_St5arrayIPcLm2EELi4E23TrivialOffsetCalculatorILi1EjESB_NS0_6memory12LoadWithCastILi1EEENSC_13StoreWithCastILi1EEEEEviT_T0_T2_T3_T4_T5_:
        /*0000*/ 	.byte	0x00, 0x00, 0x00, 0xf0, 0xff, 0xff, 0x0f, 0x38


//--------------------- .nv.constant0._ZN2at6native27unrolled_elementwise_kernelIZZZNS0_17round_kernel_cudaERNS_18TensorIteratorBaseEENKUlvE_clEvENKUlvE0_clEvEUlfE_St5arrayIPcLm2EELi4E23TrivialOffsetCalculatorILi1EjESB_NS0_6memory12LoadWithCastILi1EEENSC_13StoreWithCastILi1EEEEEviT_T0_T2_T3_T4_T5_ --------------------------
	.section	.nv.constant0._ZN2at6native27unrolled_elementwise_kernelIZZZNS0_17round_kernel_cudaERNS_18TensorIteratorBaseEENKUlvE_clEvENKUlvE0_clEvEUlfE_St5arrayIPcLm2EELi4E23TrivialOffsetCalculatorILi1EjESB_NS0_6memory12LoadWithCastILi1EEENSC_13StoreWithCastILi1EEEEEviT_T0_T2_T3_T4_T5_,"a",@progbits
	.sectionflags	@""
	.align	4
.nv.constant0._ZN2at6native27unrolled_elementwise_kernelIZZZNS0_17round_kernel_cudaERNS_18TensorIteratorBaseEENKUlvE_clEvENKUlvE0_clEvEUlfE_St5arrayIPcLm2EELi4E23TrivialOffsetCalculatorILi1EjESB_NS0_6memory12LoadWithCastILi1EEENSC_13StoreWithCastILi1EEEEEviT_T0_T2_T3_T4_T5_:
	.zero		396


//--------------------- .nv.constant0._ZN2at6native18elementwise_kernelILi128ELi2EZNS0_22gpu_kernel_impl_nocastIZZZNS0_17round_kernel_cudaERNS_18TensorIteratorBaseEENKUlvE_clEvENKUlvE0_clEvEUlfE_EEvS4_RKT_EUliE_EEviT1_ --------------------------
	.section	.nv.constant0._ZN2at6native18elementwise_kernelILi128ELi2EZNS0_22gpu_kernel_impl_nocastIZZZNS0_17round_kernel_cudaERNS_18TensorIteratorBaseEENKUlvE_clEvENKUlvE0_clEvEUlfE_EEvS4_RKT_EUliE_EEviT1_,"a",@progbits
	.sectionflags	@""
	.align	4
.nv.constant0._ZN2at6native18elementwise_kernelILi128ELi2EZNS0_22gpu_kernel_impl_nocastIZZZNS0_17round_kernel_cudaERNS_18TensorIteratorBaseEENKUlvE_clEvENKUlvE0_clEvEUlfE_EEvS4_RKT_EUliE_EEviT1_:
	.zero		896


//--------------------- .nv.constant0._ZN2at6native27unrolled_elementwise_kernelIZZZNS0_17round_kernel_cudaERNS_18TensorIteratorBaseEENKUlvE_clEvENKUlvE0_clEvEUlfE_St5arrayIPcLm2EELi4E23TrivialOffsetCalculatorILi1EjESB_NS0_6memory15LoadWithoutCastENSC_16StoreWithoutCastEEEviT_T0_T2_T3_T4_T5_ --------------------------
	.section	.nv.constant0._ZN2at6native27unrolled_elementwise_kernelIZZZNS0_17round_kernel_cudaERNS_18TensorIteratorBaseEENKUlvE_clEvENKUlvE0_clEvEUlfE_St5arrayIPcLm2EELi4E23TrivialOffsetCalculatorILi1EjESB_NS0_6memory15LoadWithoutCastENSC_16StoreWithoutCastEEEviT_T0_T2_T3_T4_T5_,"a",@progbits
	.sectionflags	@""
	.align	4
.nv.constant0._ZN2at6native27unrolled_elementwise_kernelIZZZNS0_17round_kernel_cudaERNS_18TensorIteratorBaseEENKUlvE_clEvENKUlvE0_clEvEUlfE_St5arrayIPcLm2EELi4E23TrivialOffsetCalculatorILi1EjESB_NS0_6memory15LoadWithoutCastENSC_16StoreWithoutCastEEEviT_T0_T2_T3_T4_T5_:
	.zero		380


//--------------------- .nv.constant0._ZN2at6native29vectorized_elementwise_kernelILi2EZZZNS0_17round_kernel_cudaERNS_18TensorIteratorBaseEENKUlvE_clEvENKUlvE0_clEvEUlfE_St5arrayIPcLm2EEEEviT0_T1_ --------------------------
	.section	.nv.constant0._ZN2at6native29vectorized_elementwise_kernelILi2EZZZNS0_17round_kernel_cudaERNS_18TensorIteratorBaseEENKUlvE_clEvENKUlvE0_clEvEUlfE_St5arrayIPcLm2EEEEviT0_T1_,"a",@progbits
	.sectionflags	@""
	.align	4
.nv.constant0._ZN2at6native29vectorized_elementwise_kernelILi2EZZZNS0_17round_kernel_cudaERNS_18TensorIteratorBaseEENKUlvE_clEvENKUlvE0_clEvEUlfE_St5arrayIPcLm2EEEEviT0_T1_:
	.zero		376


//--------------------- .nv.constant0._ZN2at6native29vectorized_elementwise_kernelILi4EZZZNS0_17round_kernel_cudaERNS_18TensorIteratorBaseEENKUlvE_clEvENKUlvE0_clEvEUlfE_St5arrayIPcLm2EEEEviT0_T1_ --------------------------
	.section	.nv.constant0._ZN2at6native29vectorized_elementwise_kernelILi4EZZZNS0_17round_kernel_cudaERNS_18TensorIteratorBaseEENKUlvE_clEvENKUlvE0_clEvEUlfE_St5arrayIPcLm2EEEEviT0_T1_,"a",@progbits
	.sectionflags	@""
	.align	4
.nv.constant0._ZN2at6native29vectorized_elementwise_kernelILi4EZZZNS0_17round_kernel_cudaERNS_18TensorIteratorBaseEENKUlvE_clEvENKUlvE0_clEvEUlfE_St5arrayIPcLm2EEEEviT0_T1_:
	.zero		376


//--------------------- .nv.constant0._ZN2at6native29vectorized_elementwise_kernelILi8EZZZNS0_17round_kernel_cudaERNS_18TensorIteratorBaseEENKUlvE_clEvENKUlvE0_clEvEUlfE_St5arrayIPcLm2EEEEviT0_T1_ --------------------------
	.section	.nv.constant0._ZN2at6native29vectorized_elementwise_kernelILi8EZZZNS0_17round_kernel_cudaERNS_18TensorIteratorBaseEENKUlvE_clEvENKUlvE0_clEvEUlfE_St5arrayIPcLm2EEEEviT0_T1_,"a",@progbits
	.sectionflags	@""
	.align	4
.nv.constant0._ZN2at6native29vectorized_elementwise_kernelILi8EZZZNS0_17round_kernel_cudaERNS_18TensorIteratorBaseEENKUlvE_clEvENKUlvE0_clEvEUlfE_St5arrayIPcLm2EEEEviT0_T1_:
	.zero		376


//--------------------- .nv.constant2._ZN2at6native18elementwise_kernelILi128ELi4EZNS0_15gpu_kernel_implIZZZNS0_17round_kernel_cudaERNS_18TensorIteratorBaseEENKUlvE_clEvENKUlvE_clEvEUldE_EEvS4_RKT_EUliE_EEviT1_ --------------------------
	.section	.nv.constant2._ZN2at6native18elementwise_kernelILi128ELi4EZNS0_15gpu_kernel_implIZZZNS0_17round_kernel_cudaERNS_18TensorIteratorBaseEENKUlvE_clEvENKUlvE_clEvEUldE_EEvS4_RKT_EUliE_EEviT1_,"a",@progbits
	.sectionflags	@""
	.align	4
.nv.constant2._ZN2at6native18elementwise_kernelILi128ELi4EZNS0_15gpu_kernel_implIZZZNS0_17round_kernel_cudaERNS_18TensorIteratorBaseEENKUlvE_clEvENKUlvE_clEvEUldE_EEvS4_RKT_EUliE_EEviT1_:
        /*0000*/ 	.byte	0x00, 0x00, 0x00, 0xf0, 0xff, 0xff, 0x0f, 0x38


//--------------------- .nv.constant0._ZN2at6native18elementwise_kernelILi128ELi4EZNS0_15gpu_kernel_implIZZZNS0_17round_kernel_cudaERNS_18TensorIteratorBaseEENKUlvE_clEvENKUlvE_clEvEUldE_EEvS4_RKT_EUliE_EEviT1_ --------------------------
	.section	.nv.constant0._ZN2at6native18elementwise_kernelILi128ELi4EZNS0_15gpu_kernel_implIZZZNS0_17round_kernel_cudaERNS_18TensorIteratorBaseEENKUlvE_clEvENKUlvE_clEvEUldE_EEvS4_RKT_EUliE_EEviT1_,"a",@progbits
	.sectionflags	@""
	.align	4
.nv.constant0._ZN2at6native18elementwise_kernelILi128ELi4EZNS0_15gpu_kernel_implIZZZNS0_17round_kernel_cudaERNS_18TensorIteratorBaseEENKUlvE_clEvENKUlvE_clEvEUldE_EEvS4_RKT_EUliE_EEviT1_:
	.zero		896


//--------------------- .nv.constant2._ZN2at6native27unrolled_elementwise_kernelIZZZNS0_17round_kernel_cudaERNS_18TensorIteratorBaseEENKUlvE_clEvENKUlvE_clEvEUldE_St5arrayIPcLm2EELi4E23TrivialOffsetCalculatorILi1EjESB_NS0_6memory12LoadWithCastILi1EEENSC_13StoreWithCastILi1EEEEEviT_T0_T2_T3_T4_T5_ --------------------------
	.section	.nv.constant2._ZN2at6native27unrolled_elementwise_kernelIZZZNS0_17round_kernel_cudaERNS_18TensorIteratorBaseEENKUlvE_clEvENKUlvE_clEvEUldE_St5arrayIPcLm2EELi4E23TrivialOffsetCalculatorILi1EjESB_NS0_6memory12LoadWithCastILi1EEENSC_13StoreWithCastILi1EEEEEviT_T0_T2_T3_T4_T5_,"a",@progbits
	.sectionflags	@""
	.align	4
.nv.constant2._ZN2at6native27unrolled_elementwise_kernelIZZZNS0_17round_kernel_cudaERNS_18TensorIteratorBaseEENKUlvE_clEvENKUlvE_clEvEUldE_St5arrayIPcLm2EELi4E23TrivialOffsetCalculatorILi1EjESB_NS0_6memory12LoadWithCastILi1EEENSC_13StoreWithCastILi1EEEEEviT_T0_T2_T3_T4_T5_:
        /*0000*/ 	.byte	0x00, 0x00, 0x00, 0xf0, 0xff, 0xff, 0x0f, 0x38


//--------------------- .nv.constant0._ZN2at6native27unrolled_elementwise_kernelIZZZNS0_17round_kernel_cudaERNS_18TensorIteratorBaseEENKUlvE_clEvENKUlvE_clEvEUldE_St5arrayIPcLm2EELi4E23TrivialOffsetCalculatorILi1EjESB_NS0_6memory12LoadWithCastILi1EEENSC_13StoreWithCastILi1EEEEEviT_T0_T2_T3_T4_T5_ --------------------------
	.section	.nv.constant0._ZN2at6native27unrolled_elementwise_kernelIZZZNS0_17round_kernel_cudaERNS_18TensorIteratorBaseEENKUlvE_clEvENKUlvE_clEvEUldE_St5arrayIPcLm2EELi4E23TrivialOffsetCalculatorILi1EjESB_NS0_6memory12LoadWithCastILi1EEENSC_13StoreWithCastILi1EEEEEviT_T0_T2_T3_T4_T5_,"a",@progbits
	.sectionflags	@""
	.align	4
.nv.constant0._ZN2at6native27unrolled_elementwise_kernelIZZZNS0_17round_kernel_cudaERNS_18TensorIteratorBaseEENKUlvE_clEvENKUlvE_clEvEUldE_St5arrayIPcLm2EELi4E23TrivialOffsetCalculatorILi1EjESB_NS0_6memory12LoadWithCastILi1EEENSC_13StoreWithCastILi1EEEEEviT_T0_T2_T3_T4_T5_:
	.zero		396


//--------------------- .nv.constant0._ZN2at6native18elementwise_kernelILi128ELi2EZNS0_22gpu_kernel_impl_nocastIZZZNS0_17round_kernel_cudaERNS_18TensorIteratorBaseEENKUlvE_clEvENKUlvE_clEvEUldE_EEvS4_RKT_EUliE_EEviT1_ --------------------------
	.section	.nv.constant0._ZN2at6native18elementwise_kernelILi128ELi2EZNS0_22gpu_kernel_impl_nocastIZZZNS0_17round_kernel_cudaERNS_18TensorIteratorBaseEENKUlvE_clEvENKUlvE_clEvEUldE_EEvS4_RKT_EUliE_EEviT1_,"a",@progbits
	.sectionflags	@""
	.align	4
.nv.constant0._ZN2at6native18elementwise_kernelILi128ELi2EZNS0_22gpu_kernel_impl_nocastIZZZNS0_17round_kernel_cudaERNS_18TensorIteratorBaseEENKUlvE_clEvENKUlvE_clEvEUldE_EEvS4_RKT_EUliE_EEviT1_:
	.zero		896


//--------------------- .nv.constant0._ZN2at6native27unrolled_elementwise_kernelIZZZNS0_17round_kernel_cudaERNS_18TensorIteratorBaseEENKUlvE_clEvENKUlvE_clEvEUldE_St5arrayIPcLm2EELi4E23TrivialOffsetCalculatorILi1EjESB_NS0_6memory15LoadWithoutCastENSC_16StoreWithoutCastEEEviT_T0_T2_T3_T4_T5_ --------------------------
	.section	.nv.constant0._ZN2at6native27unrolled_elementwise_kernelIZZZNS0_17round_kernel_cudaERNS_18TensorIteratorBaseEENKUlvE_clEvENKUlvE_clEvEUldE_St5arrayIPcLm2EELi4E23TrivialOffsetCalculatorILi1EjESB_NS0_6memory15LoadWithoutCastENSC_16StoreWithoutCastEEEviT_T0_T2_T3_T4_T5_,"a",@progbits
	.sectionflags	@""
	.align	4
.nv.constant0._ZN2at6native27unrolled_elementwise_kernelIZZZNS0_17round_kernel_cudaERNS_18TensorIteratorBaseEENKUlvE_clEvENKUlvE_clEvEUldE_St5arrayIPcLm2EELi4E23TrivialOffsetCalculatorILi1EjESB_NS0_6memory15LoadWithoutCastENSC_16StoreWithoutCastEEEviT_T0_T2_T3_T4_T5_:
	.zero		380


//--------------------- .nv.constant0._ZN2at6native29vectorized_elementwise_kernelILi2EZZZNS0_17round_kernel_cudaERNS_18TensorIteratorBaseEENKUlvE_clEvENKUlvE_clEvEUldE_St5arrayIPcLm2EEEEviT0_T1_ --------------------------
	.section	.nv.constant0._ZN2at6native29vectorized_elementwise_kernelILi2EZZZNS0_17round_kernel_cudaERNS_18TensorIteratorBaseEENKUlvE_clEvENKUlvE_clEvEUldE_St5arrayIPcLm2EEEEviT0_T1_,"a",@progbits
	.sectionflags	@""
	.align	4
.nv.constant0._ZN2at6native29vectorized_elementwise_kernelILi2EZZZNS0_17round_kernel_cudaERNS_18TensorIteratorBaseEENKUlvE_clEvENKUlvE_clEvEUldE_St5arrayIPcLm2EEEEviT0_T1_:
	.zero		376


//--------------------- .nv.constant0._ZN2at6native29vectorized_elementwise_kernelILi4EZZZNS0_17round_kernel_cudaERNS_18TensorIteratorBaseEENKUlvE_clEvENKUlvE_clEvEUldE_St5arrayIPcLm2EEEEviT0_T1_ --------------------------
	.section	.nv.constant0._ZN2at6native29vectorized_elementwise_kernelILi4EZZZNS0_17round_kernel_cudaERNS_18TensorIteratorBaseEENKUlvE_clEvENKUlvE_clEvEUldE_St5arrayIPcLm2EEEEviT0_T1_,"a",@progbits
	.sectionflags	@""
	.align	4
.nv.constant0._ZN2at6native29vectorized_elementwise_kernelILi4EZZZNS0_17round_kernel_cudaERNS_18TensorIteratorBaseEENKUlvE_clEvENKUlvE_clEvEUldE_St5arrayIPcLm2EEEEviT0_T1_:
	.zero		376


//--------------------- .nv.constant0._ZN2at6native29vectorized_elementwise_kernelILi8EZZZNS0_17round_kernel_cudaERNS_18TensorIteratorBaseEENKUlvE_clEvENKUlvE_clEvEUldE_St5arrayIPcLm2EEEEviT0_T1_ --------------------------
	.section	.nv.constant0._ZN2at6native29vectorized_elementwise_kernelILi8EZZZNS0_17round_kernel_cudaERNS_18TensorIteratorBaseEENKUlvE_clEvENKUlvE_clEvEUldE_St5arrayIPcLm2EEEEviT0_T1_,"a",@progbits
	.sectionflags	@""
	.align	4
.nv.constant0._ZN2at6native29vectorized_elementwise_kernelILi8EZZZNS0_17round_kernel_cudaERNS_18TensorIteratorBaseEENKUlvE_clEvENKUlvE_clEvEUldE_St5arrayIPcLm2EEEEviT0_T1_:
	.zero		376


//--------------------- .nv.constant2._ZN2at6native18elementwise_kernelILi128ELi4EZNS0_15gpu_kernel_implIZZZNS0_22reciprocal_kernel_cudaERNS_18TensorIteratorBaseEENKUlvE_clEvENKUlvE4_clEvEUlN3c108BFloat16EE_EEvS4_RKT_EUliE_EEviT1_ --------------------------
	.section	.nv.constant2._ZN2at6native18elementwise_kernelILi128ELi4EZNS0_15gpu_kernel_implIZZZNS0_22reciprocal_kernel_cudaERNS_18TensorIteratorBaseEENKUlvE_clEvENKUlvE4_clEvEUlN3c108BFloat16EE_EEvS4_RKT_EUliE_EEviT1_,"a",@progbits
	.sectionflags	@""
	.align	4
.nv.constant2._ZN2at6native18elementwise_kernelILi128ELi4EZNS0_15gpu_kernel_implIZZZNS0_22reciprocal_kernel_cudaERNS_18TensorIteratorBaseEENKUlvE_clEvENKUlvE4_clEvEUlN3c108BFloat16EE_EEvS4_RKT_EUliE_EEviT1_:
        /*0000*/ 	.byte	0x00, 0x00, 0x00, 0xf0, 0xff, 0xff, 0x0f, 0x38


//--------------------- .nv.constant0._ZN2at6native18elementwise_kernelILi128ELi4EZNS0_15gpu_kernel_implIZZZNS0_22reciprocal_kernel_cudaERNS_18TensorIteratorBaseEENKUlvE_clEvENKUlvE4_clEvEUlN3c108BFloat16EE_EEvS4_RKT_EUliE_EEviT1_ --------------------------
	.section	.nv.constant0._ZN2at6native18elementwise_kernelILi128ELi4EZNS0_15gpu_kernel_implIZZZNS0_22reciprocal_kernel_cudaERNS_18TensorIteratorBaseEENKUlvE_clEvENKUlvE4_clEvEUlN3c108BFloat16EE_EEvS4_RKT_EUliE_EEviT1_,"a",@progbits
	.sectionflags	@""
	.align	4
.nv.constant0._ZN2at6native18elementwise_kernelILi128ELi4EZNS0_15gpu_kernel_implIZZZNS0_22reciprocal_kernel_cudaERNS_18TensorIteratorBaseEENKUlvE_clEvENKUlvE4_clEvEUlN3c108BFloat16EE_EEvS4_RKT_EUliE_EEviT1_:
	.zero		896


//--------------------- .nv.constant2._ZN2at6native27unrolled_elementwise_kernelIZZZNS0_22reciprocal_kernel_cudaERNS_18TensorIteratorBaseEENKUlvE_clEvENKUlvE4_clEvEUlN3c108BFloat16EE_St5arrayIPcLm2EELi4E23TrivialOffsetCalculatorILi1EjESD_NS0_6memory12LoadWithCastILi1EEENSE_13StoreWithCastILi1EEEEEviT_T0_T2_T3_T4_T5_ --------------------------
	.section	.nv.constant2._ZN2at6native27unrolled_elementwise_kernelIZZZNS0_22reciprocal_kernel_cudaERNS_18TensorIteratorBaseEENKUlvE_clEvENKUlvE4_clEvEUlN3c108BFloat16EE_St5arrayIPcLm2EELi4E23TrivialOffsetCalculatorILi1EjESD_NS0_6memory12LoadWithCastILi1EEENSE_13StoreWithCastILi1EEEEEviT_T0_T2_T3_T4_T5_,"a",@progbits
	.sectionflags	@""
	.align	4
.nv.constant2._ZN2at6native27unrolled_elementwise_kernelIZZZNS0_22reciprocal_kernel_cudaERNS_18TensorIteratorBaseEENKUlvE_clEvENKUlvE4_clEvEUlN3c108BFloat16EE_St5arrayIPcLm2EELi4E23TrivialOffsetCalculatorILi1EjESD_NS0_6memory12LoadWithCastILi1EEENSE_13StoreWithCastILi1EEEEEviT_T0_T2_T3_T4_T5_:
        /*0000*/ 	.byte	0x00, 0x00, 0x00, 0xf0, 0xff, 0xff, 0x0f, 0x38


//--------------------- .nv.constant0._ZN2at6native27unrolled_elementwise_kernelIZZZNS0_22reciprocal_kernel_cudaERNS_18TensorIteratorBaseEENKUlvE_clEvENKUlvE4_clEvEUlN3c108BFloat16EE_St5arrayIPcLm2EELi4E23TrivialOffsetCalculatorILi1EjESD_NS0_6memory12LoadWithCastILi1EEENSE_13StoreWithCastILi1EEEEEviT_T0_T2_T3_T4_T5_ --------------------------
	.section	.nv.constant0._ZN2at6native27unrolled_elementwise_kernelIZZZNS0_22reciprocal_kernel_cudaERNS_18TensorIteratorBaseEENKUlvE_clEvENKUlvE4_clEvEUlN3c108BFloat16EE_St5arrayIPcLm2EELi4E23TrivialOffsetCalculatorILi1EjESD_NS0_6memory12LoadWithCastILi1EEENSE_13StoreWithCastILi1EEEEEviT_T0_T2_T3_T4_T5_,"a",@progbits
	.sectionflags	@""
	.align	4
.nv.constant0._ZN2at6native27unrolled_elementwise_kernelIZZZNS0_22reciprocal_kernel_cudaERNS_18TensorIteratorBaseEENKUlvE_clEvENKUlvE4_clEvEUlN3c108BFloat16EE_St5arrayIPcLm2EELi4E23TrivialOffsetCalculatorILi1EjESD_NS0_6memory12LoadWithCastILi1EEENSE_13StoreWithCastILi1EEEEEviT_T0_T2_T3_T4_T5_:
	.zero		396


//--------------------- .nv.constant0._ZN2at6native18elementwise_kernelILi128ELi4EZNS0_22gpu_kernel_impl_nocastIZZZNS0_22reciprocal_kernel_cudaERNS_18TensorIteratorBaseEENKUlvE_clEvENKUlvE4_clEvEUlN3c108BFloat16EE_EEvS4_RKT_EUliE_EEviT1_ --------------------------
	.section	.nv.constant0._ZN2at6native18elementwise_kernelILi128ELi4EZNS0_22gpu_kernel_impl_nocastIZZZNS0_22reciprocal_kernel_cudaERNS_18TensorIteratorBaseEENKUlvE_clEvENKUlvE4_clEvEUlN3c108BFloat16EE_EEvS4_RKT_EUliE_EEviT1_,"a",@progbits
	.sectionflags	@""
	.align	4
.nv.constant0._ZN2at6native18elementwise_kernelILi128ELi4EZNS0_22gpu_kernel_impl_nocastIZZZNS0_22reciprocal_kernel_cudaERNS_18TensorIteratorBaseEENKUlvE_clEvENKUlvE4_clEvEUlN3c108BFloat16EE_EEvS4_RKT_EUliE_EEviT1_:
	.zero		896


//--------------------- .nv.constant0._ZN2at6native27unrolled_elementwise_kernelIZZZNS0_22reciprocal_kernel_cudaERNS_18TensorIteratorBaseEENKUlvE_clEvENKUlvE4_clEvEUlN3c108BFloat16EE_St5arrayIPcLm2EELi4E23TrivialOffsetCalculatorILi1EjESD_NS0_6memory15LoadWithoutCastENSE_16StoreWithoutCastEEEviT_T0_T2_T3_T4_T5_ --------------------------
	.section	.nv.constant0._ZN2at6native27unrolled_elementwise_kernelIZZZNS0_22reciprocal_kernel_cudaERNS_18TensorIteratorBaseEENKUlvE_clEvENKUlvE4_clEvEUlN3c108BFloat16EE_St5arrayIPcLm2EELi4E23TrivialOffsetCalculatorILi1EjESD_NS0_6memory15LoadWithoutCastENSE_16StoreWithoutCastEEEviT_T0_T2_T3_T4_T5_,"a",@progbits
	.sectionflags	@""
	.align	4
.nv.constant0._ZN2at6native27unrolled_elementwise_kernelIZZZNS0_22reciprocal_kernel_cudaERNS_18TensorIteratorBaseEENKUlvE_clEvENKUlvE4_clEvEUlN3c108BFloat16EE_St5arrayIPcLm2EELi4E23TrivialOffsetCalculatorILi1EjESD_NS0_6memory15LoadWithoutCastENSE_16StoreWithoutCastEEEviT_T0_T2_T3_T4_T5_:
	.zero		380


//--------------------- .nv.constant0._ZN2at6native29vectorized_elementwise_kernelILi2EZZZNS0_22reciprocal_kernel_cudaERNS_18TensorIteratorBaseEENKUlvE_clEvENKUlvE4_clEvEUlN3c108BFloat16EE_St5arrayIPcLm2EEEEviT0_T1_ --------------------------
	.section	.nv.constant0._ZN2at6native29vectorized_elementwise_kernelILi2EZZZNS0_22reciprocal_kernel_cudaERNS_18TensorIteratorBaseEENKUlvE_clEvENKUlvE4_clEvEUlN3c108BFloat16EE_St5arrayIPcLm2EEEEviT0_T1_,"a",@progbits
	.sectionflags	@""
	.align	4
.nv.constant0._ZN2at6native29vectorized_elementwise_kernelILi2EZZZNS0_22reciprocal_kernel_cudaERNS_18TensorIteratorBaseEENKUlvE_clEvENKUlvE4_clEvEUlN3c108BFloat16EE_St5arrayIPcLm2EEEEviT0_T1_:
	.zero		376


//--------------------- .nv.constant0._ZN2at6native29vectorized_elementwise_kernelILi4EZZZNS0_22reciprocal_kernel_cudaERNS_18TensorIteratorBaseEENKUlvE_clEvENKUlvE4_clEvEUlN3c108BFloat16EE_St5arrayIPcLm2EEEEviT0_T1_ --------------------------
	.section	.nv.constant0._ZN2at6native29vectorized_elementwise_kernelILi4EZZZNS0_22reciprocal_kernel_cudaERNS_18TensorIteratorBaseEENKUlvE_clEvENKUlvE4_clEvEUlN3c108BFloat16EE_St5arrayIPcLm2EEEEviT0_T1_,"a",@progbits
	.sectionflags	@""
	.align	4
.nv.constant0._ZN2at6native29vectorized_elementwise_kernelILi4EZZZNS0_22reciprocal_kernel_cudaERNS_18TensorIteratorBaseEENKUlvE_clEvENKUlvE4_clEvEUlN3c108BFloat16EE_St5arrayIPcLm2EEEEviT0_T1_:
	.zero		376


//--------------------- .nv.constant0._ZN2at6native29vectorized_elementwise_kernelILi8EZZZNS0_22reciprocal_kernel_cudaERNS_18TensorIteratorBaseEENKUlvE_clEvENKUlvE4_clEvEUlN3c108BFloat16EE_St5arrayIPcLm2EEEEviT0_T1_ --------------------------
	.section	.nv.constant0._ZN2at6native29vectorized_elementwise_kernelILi8EZZZNS0_22reciprocal_kernel_cudaERNS_18TensorIteratorBaseEENKUlvE_clEvENKUlvE4_clEvEUlN3c108BFloat16EE_St5arrayIPcLm2EEEEviT0_T1_,"a",@progbits
	.sectionflags	@""
	.align	4
.nv.constant0._ZN2at6native29vectorized_elementwise_kernelILi8EZZZNS0_22reciprocal_kernel_cudaERNS_18TensorIteratorBaseEENKUlvE_clEvENKUlvE4_clEvEUlN3c108BFloat16EE_St5arrayIPcLm2EEEEviT0_T1_:
	.zero		376


//--------------------- .nv.constant2._ZN2at6native18elementwise_kernelILi128ELi4EZNS0_15gpu_kernel_implIZZZNS0_22reciprocal_kernel_cudaERNS_18TensorIteratorBaseEENKUlvE_clEvENKUlvE3_clEvEUlN3c104HalfEE_EEvS4_RKT_EUliE_EEviT1_ --------------------------
	.section	.nv.constant2._ZN2at6native18elementwise_kernelILi128ELi4EZNS0_15gpu_kernel_implIZZZNS0_22reciprocal_kernel_cudaERNS_18TensorIteratorBaseEENKUlvE_clEvENKUlvE3_clEvEUlN3c104HalfEE_EEvS4_RKT_EUliE_EEviT1_,"a",@progbits
	.sectionflags	@""
	.align	4
.nv.constant2._ZN2at6native18elementwise_kernelILi128ELi4EZNS0_15gpu_kernel_implIZZZNS0_22reciprocal_kernel_cudaERNS_18TensorIteratorBaseEENKUlvE_clEvENKUlvE3_clEvEUlN3c104HalfEE_EEvS4_RKT_EUliE_EEviT1_:
        /*0000*/ 	.byte	0x00, 0x00, 0x00, 0xf0, 0xff, 0xff, 0x0f, 0x38


//--------------------- .nv.constant0._ZN2at6native18elementwise_kernelILi128ELi4EZNS0_15gpu_kernel_implIZZZNS0_22reciprocal_kernel_cudaERNS_18TensorIteratorBaseEENKUlvE_clEvENKUlvE3_clEvEUlN3c104HalfEE_EEvS4_RKT_EUliE_EEviT1_ --------------------------
	.section	.nv.constant0._ZN2at6native18elementwise_kernelILi128ELi4EZNS0_15gpu_kernel_implIZZZNS0_22reciprocal_kernel_cudaERNS_18TensorIteratorBaseEENKUlvE_clEvENKUlvE3_clEvEUlN3c104HalfEE_EEvS4_RKT_EUliE_EEviT1_,"a",@progbits
	.sectionflags	@""
	.align	4
.nv.constant0._ZN2at6native18elementwise_kernelILi128ELi4EZNS0_15gpu_kernel_implIZZZNS0_22reciprocal_kernel_cudaERNS_18TensorIteratorBaseEENKUlvE_clEvENKUlvE3_clEvEUlN3c104HalfEE_EEvS4_RKT_EUliE_EEviT1_:
	.zero		896


//--------------------- .nv.constant2._ZN2at6native27unrolled_elementwise_kernelIZZZNS0_22reciprocal_kernel_cudaERNS_18TensorIteratorBaseEENKUlvE_clEvENKUlvE3_clEvEUlN3c104HalfEE_St5arrayIPcLm2EELi4E23TrivialOffsetCalculatorILi1EjESD_NS0_6memory12LoadWithCastILi1EEENSE_13StoreWithCastILi1EEEEEviT_T0_T2_T3_T4_T5_ --------------------------
	.section	.nv.constant2._ZN2at6native27unrolled_elementwise_kernelIZZZNS0_22reciprocal_kernel_cudaERNS_18TensorIteratorBaseEENKUlvE_clEvENKUlvE3_clEvEUlN3c104HalfEE_St5arrayIPcLm2EELi4E23TrivialOffsetCalculatorILi1EjESD_NS0_6memory12LoadWithCastILi1EEENSE_13StoreWithCastILi1EEEEEviT_T0_T2_T3_T4_T5_,"a",@progbits
	.sectionflags	@""
	.align	4
.nv.constant2._ZN2at6native27unrolled_elementwise_kernelIZZZNS0_22reciprocal_kernel_cudaERNS_18TensorIteratorBaseEENKUlvE_clEvENKUlvE3_clEvEUlN3c104HalfEE_St5arrayIPcLm2EELi4E23TrivialOffsetCalculatorILi1EjESD_NS0_6memory12LoadWithCastILi1EEENSE_13StoreWithCastILi1EEEEEviT_T0_T2_T3_T4_T5_:
        /*0000*/ 	.byte	0x00, 0x00, 0x00, 0xf0, 0xff, 0xff, 0x0f, 0x38


//--------------------- .nv.constant0._ZN2at6native27unrolled_elementwise_kernelIZZZNS0_22reciprocal_kernel_cudaERNS_18TensorIteratorBaseEENKUlvE_clEvENKUlvE3_clEvEUlN3c104HalfEE_St5arrayIPcLm2EELi4E23TrivialOffsetCalculatorILi1EjESD_NS0_6memory12LoadWithCastILi1EEENSE_13StoreWithCastILi1EEEEEviT_T0_T2_T3_T4_T5_ --------------------------
	.section	.nv.constant0._ZN2at6native27unrolled_elementwise_kernelIZZZNS0_22reciprocal_kernel_cudaERNS_18TensorIteratorBaseEENKUlvE_clEvENKUlvE3_clEvEUlN3c104HalfEE_St5arrayIPcLm2EELi4E23TrivialOffsetCalculatorILi1EjESD_NS0_6memory12LoadWithCastILi1EEENSE_13StoreWithCastILi1EEEEEviT_T0_T2_T3_T4_T5_,"a",@progbits
	.sectionflags	@""
	.align	4
.nv.constant0._ZN2at6native27unrolled_elementwise_kernelIZZZNS0_22reciprocal_kernel_cudaERNS_18TensorIteratorBaseEENKUlvE_clEvENKUlvE3_clEvEUlN3c104HalfEE_St5arrayIPcLm2EELi4E23TrivialOffsetCalculatorILi1EjESD_NS0_6memory12LoadWithCastILi1EEENSE_13StoreWithCastILi1EEEEEviT_T0_T2_T3_T4_T5_:
	.zero		396


//--------------------- .nv.constant0._ZN2at6native18elementwise_kernelILi128ELi4EZNS0_22gpu_kernel_impl_nocastIZZZNS0_22reciprocal_kernel_cudaERNS_18TensorIteratorBaseEENKUlvE_clEvENKUlvE3_clEvEUlN3c104HalfEE_EEvS4_RKT_EUliE_EEviT1_ --------------------------
	.section	.nv.constant0._ZN2at6native18elementwise_kernelILi128ELi4EZNS0_22gpu_kernel_impl_nocastIZZZNS0_22reciprocal_kernel_cudaERNS_18TensorIteratorBaseEENKUlvE_clEvENKUlvE3_clEvEUlN3c104HalfEE_EEvS4_RKT_EUliE_EEviT1_,"a",@progbits
	.sectionflags	@""
	.align	4
.nv.constant0._ZN2at6native18elementwise_kernelILi128ELi4EZNS0_22gpu_kernel_impl_nocastIZZZNS0_22reciprocal_kernel_cudaERNS_18TensorIteratorBaseEENKUlvE_clEvENKUlvE3_clEvEUlN3c104HalfEE_EEvS4_RKT_EUliE_EEviT1_:
	.zero		896


//--------------------- .nv.constant0._ZN2at6native27unrolled_elementwise_kernelIZZZNS0_22reciprocal_kernel_cudaERNS_18TensorIteratorBaseEENKUlvE_clEvENKUlvE3_clEvEUlN3c104HalfEE_St5arrayIPcLm2EELi4E23TrivialOffsetCalculatorILi1EjESD_NS0_6memory15LoadWithoutCastENSE_16StoreWithoutCastEEEviT_T0_T2_T3_T4_T5_ --------------------------
	.section	.nv.constant0._ZN2at6native27unrolled_elementwise_kernelIZZZNS0_22reciprocal_kernel_cudaERNS_18TensorIteratorBaseEENKUlvE_clEvENKUlvE3_clEvEUlN3c104HalfEE_St5arrayIPcLm2EELi4E23TrivialOffsetCalculatorILi1EjESD_NS0_6memory15LoadWithoutCastENSE_16StoreWithoutCastEEEviT_T0_T2_T3_T4_T5_,"a",@progbits
	.sectionflags	@""
	.align	4
.nv.constant0._ZN2at6native27unrolled_elementwise_kernelIZZZNS0_22reciprocal_kernel_cudaERNS_18TensorIteratorBaseEENKUlvE_clEvENKUlvE3_clEvEUlN3c104HalfEE_St5arrayIPcLm2EELi4E23TrivialOffsetCalculatorILi1EjESD_NS0_6memory15LoadWithoutCastENSE_16StoreWithoutCastEEEviT_T0_T2_T3_T4_T5_:
	.zero		380


//--------------------- .nv.constant0._ZN2at6native29vectorized_elementwise_kernelILi2EZZZNS0_22reciprocal_kernel_cudaERNS_18TensorIteratorBaseEENKUlvE_clEvENKUlvE3_clEvEUlN3c104HalfEE_St5arrayIPcLm2EEEEviT0_T1_ --------------------------
	.section	.nv.constant0._ZN2at6native29vectorized_elementwise_kernelILi2EZZZNS0_22reciprocal_kernel_cudaERNS_18TensorIteratorBaseEENKUlvE_clEvENKUlvE3_clEvEUlN3c104HalfEE_St5arrayIPcLm2EEEEviT0_T1_,"a",@progbits
	.sectionflags	@""
	.align	4
.nv.constant0._ZN2at6native29vectorized_elementwise_kernelILi2EZZZNS0_22reciprocal_kernel_cudaERNS_18TensorIteratorBaseEENKUlvE_clEvENKUlvE3_clEvEUlN3c104HalfEE_St5arrayIPcLm2EEEEviT0_T1_:
	.zero		376


//--------------------- .nv.constant0._ZN2at6native29vectorized_elementwise_kernelILi4EZZZNS0_22reciprocal_kernel_cudaERNS_18TensorIteratorBaseEENKUlvE_clEvENKUlvE3_clEvEUlN3c104HalfEE_St5arrayIPcLm2EEEEviT0_T1_ --------------------------
	.section	.nv.constant0._ZN2at6native29vectorized_elementwise_kernelILi4EZZZNS0_22reciprocal_kernel_cudaERNS_18TensorIteratorBaseEENKUlvE_clEvENKUlvE3_clEvEUlN3c104HalfEE_St5arrayIPcLm2EEEEviT0_T1_,"a",@progbits
	.sectionflags	@""
	.align	4
.nv.constant0._ZN2at6native29vectorized_elementwise_kernelILi4EZZZNS0_22reciprocal_kernel_cudaERNS_18TensorIteratorBaseEENKUlvE_clEvENKUlvE3_clEvEUlN3c104HalfEE_St5arrayIPcLm2EEEEviT0_T1_:
	.zero		376


//--------------------- .nv.constant0._ZN2at6native29vectorized_elementwise_kernelILi8EZZZNS0_22reciprocal_kernel_cudaERNS_18TensorIteratorBaseEENKUlvE_clEvENKUlvE3_clEvEUlN3c104HalfEE_St5arrayIPcLm2EEEEviT0_T1_ --------------------------
	.section	.nv.constant0._ZN2at6native29vectorized_elementwise_kernelILi8EZZZNS0_22reciprocal_kernel_cudaERNS_18TensorIteratorBaseEENKUlvE_clEvENKUlvE3_clEvEUlN3c104HalfEE_St5arrayIPcLm2EEEEviT0_T1_,"a",@progbits
	.sectionflags	@""
	.align	4
.nv.constant0._ZN2at6native29vectorized_elementwise_kernelILi8EZZZNS0_22reciprocal_kernel_cudaERNS_18TensorIteratorBaseEENKUlvE_clEvENKUlvE3_clEvEUlN3c104HalfEE_St5arrayIPcLm2EEEEviT0_T1_:
	.zero		376


//--------------------- .nv.constant2._ZN2at6native18elementwise_kernelILi128ELi4EZNS0_15gpu_kernel_implIZZZNS0_22reciprocal_kernel_cudaERNS_18TensorIteratorBaseEENKUlvE_clEvENKUlvE2_clEvEUlN3c107complexIfEEE_EEvS4_RKT_EUliE_EEviT1_ --------------------------
	.section	.nv.constant2._ZN2at6native18elementwise_kernelILi128ELi4EZNS0_15gpu_kernel_implIZZZNS0_22reciprocal_kernel_cudaERNS_18TensorIteratorBaseEENKUlvE_clEvENKUlvE2_clEvEUlN3c107complexIfEEE_EEvS4_RKT_EUliE_EEviT1_,"a",@progbits
	.sectionflags	@""
	.align	4
.nv.constant2._ZN2at6native18elementwise_kernelILi128ELi4EZNS0_15gpu_kernel_implIZZZNS0_22reciprocal_kernel_cudaERNS_18TensorIteratorBaseEENKUlvE_clEvENKUlvE2_clEvEUlN3c107complexIfEEE_EEvS4_RKT_EUliE_EEviT1_:
        /*0000*/ 	.byte	0x00, 0x00, 0x00, 0xf0, 0xff, 0xff, 0x0f, 0x38


//--------------------- .nv.constant0._ZN2at6native18elementwise_kernelILi128ELi4EZNS0_15gpu_kernel_implIZZZNS0_22reciprocal_kernel_cudaERNS_18TensorIteratorBaseEENKUlvE_clEvENKUlvE2_clEvEUlN3c107complexIfEEE_EEvS4_RKT_EUliE_EEviT1_ --------------------------
	.section	.nv.constant0._ZN2at6native18elementwise_kernelILi128ELi4EZNS0_15gpu_kernel_implIZZZNS0_22reciprocal_kernel_cudaERNS_18TensorIteratorBaseEENKUlvE_clEvENKUlvE2_clEvEUlN3c107complexIfEEE_EEvS4_RKT_EUliE_EEviT1_,"a",@progbits
	.sectionflags	@""
	.align	4
.nv.constant0._ZN2at6native18elementwise_kernelILi128ELi4EZNS0_15gpu_kernel_implIZZZNS0_22reciprocal_kernel_cudaERNS_18TensorIteratorBaseEENKUlvE_clEvENKUlvE2_clEvEUlN3c107complexIfEEE_EEvS4_RKT_EUliE_EEviT1_:
	.zero		896


//--------------------- .nv.constant2._ZN2at6native27unrolled_elementwise_kernelIZZZNS0_22reciprocal_kernel_cudaERNS_18TensorIteratorBaseEENKUlvE_clEvENKUlvE2_clEvEUlN3c107complexIfEEE_St5arrayIPcLm2EELi4E23TrivialOffsetCalculatorILi1EjESE_NS0_6memory12LoadWithCastILi1EEENSF_13StoreWithCastILi1EEEEEviT_T0_T2_T3_T4_T5_ --------------------------
	.section	.nv.constant2._ZN2at6native27unrolled_elementwise_kernelIZZZNS0_22reciprocal_kernel_cudaERNS_18TensorIteratorBaseEENKUlvE_clEvENKUlvE2_clEvEUlN3c107complexIfEEE_St5arrayIPcLm2EELi4E23TrivialOffsetCalculatorILi1EjESE_NS0_6memory12LoadWithCastILi1EEENSF_13StoreWithCastILi1EEEEEviT_T0_T2_T3_T4_T5_,"a",@progbits
	.sectionflags	@""
	.align	4
.nv.constant2._ZN2at6native27unrolled_elementwise_kernelIZZZNS0_22reciprocal_kernel_cudaERNS_18TensorIteratorBaseEENKUlvE_clEvENKUlvE2_clEvEUlN3c107complexIfEEE_St5arrayIPcLm2EELi4E23TrivialOffsetCalculatorILi1EjESE_NS0_6memory12LoadWithCastILi1EEENSF_13StoreWithCastILi1EEEEEviT_T0_T2_T3_T4_T5_:
        /*0000*/ 	.byte	0x00, 0x00, 0x00, 0xf0, 0xff, 0xff, 0x0f, 0x38


//--------------------- .nv.constant0._ZN2at6native27unrolled_elementwise_kernelIZZZNS0_22reciprocal_kernel_cudaERNS_18TensorIteratorBaseEENKUlvE_clEvENKUlvE2_clEvEUlN3c107complexIfEEE_St5arrayIPcLm2EELi4E23TrivialOffsetCalculatorILi1EjESE_NS0_6memory12LoadWithCastILi1EEENSF_13StoreWithCastILi1EEEEEviT_T0_T2_T3_T4_T5_ --------------------------
	.section	.nv.constant0._ZN2at6native27unrolled_elementwise_kernelIZZZNS0_22reciprocal_kernel_cudaERNS_18TensorIteratorBaseEENKUlvE_clEvENKUlvE2_clEvEUlN3c107complexIfEEE_St5arrayIPcLm2EELi4E23TrivialOffsetCalculatorILi1EjESE_NS0_6memory12LoadWithCastILi1EEENSF_13StoreWithCastILi1EEEEEviT_T0_T2_T3_T4_T5_,"a",@progbits
	.sectionflags	@""
	.align	4
.nv.constant0._ZN2at6native27unrolled_elementwise_kernelIZZZNS0_22reciprocal_kernel_cudaERNS_18TensorIteratorBaseEENKUlvE_clEvENKUlvE2_clEvEUlN3c107complexIfEEE_St5arrayIPcLm2EELi4E23TrivialOffsetCalculatorILi1EjESE_NS0_6memory12LoadWithCastILi1EEENSF_13StoreWithCastILi1EEEEEviT_T0_T2_T3_T4_T5_:
	.zero		396


//--------------------- .nv.constant0._ZN2at6native18elementwise_kernelILi128ELi2EZNS0_22gpu_kernel_impl_nocastIZZZNS0_22reciprocal_kernel_cudaERNS_18TensorIteratorBaseEENKUlvE_clEvENKUlvE2_clEvEUlN3c107complexIfEEE_EEvS4_RKT_EUliE_EEviT1_ --------------------------
	.section	.nv.constant0._ZN2at6native18elementwise_kernelILi128ELi2EZNS0_22gpu_kernel_impl_nocastIZZZNS0_22reciprocal_kernel_cudaERNS_18TensorIteratorBaseEENKUlvE_clEvENKUlvE2_clEvEUlN3c107complexIfEEE_EEvS4_RKT_EUliE_EEviT1_,"a",@progbits
	.sectionflags	@""
	.align	4
.nv.constant0._ZN2at6native18elementwise_kernelILi128ELi2EZNS0_22gpu_kernel_impl_nocastIZZZNS0_22reciprocal_kernel_cudaERNS_18TensorIteratorBaseEENKUlvE_clEvENKUlvE2_clEvEUlN3c107complexIfEEE_EEvS4_RKT_EUliE_EEviT1_:
	.zero		896


//--------------------- .nv.constant0._ZN2at6native27unrolled_elementwise_kernelIZZZNS0_22reciprocal_kernel_cudaERNS_18TensorIteratorBaseEENKUlvE_clEvENKUlvE2_clEvEUlN3c107complexIfEEE_St5arrayIPcLm2EELi4E23TrivialOffsetCalculatorILi1EjESE_NS0_6memory15LoadWithoutCastENSF_16StoreWithoutCastEEEviT_T0_T2_T3_T4_T5_ --------------------------
	.section	.nv.constant0._ZN2at6native27unrolled_elementwise_kernelIZZZNS0_22reciprocal_kernel_cudaERNS_18TensorIteratorBaseEENKUlvE_clEvENKUlvE2_clEvEUlN3c107complexIfEEE_St5arrayIPcLm2EELi4E23TrivialOffsetCalculatorILi1EjESE_NS0_6memory15LoadWithoutCastENSF_16StoreWithoutCastEEEviT_T0_T2_T3_T4_T5_,"a",@progbits
	.sectionflags	@""
	.align	4
.nv.constant0._ZN2at6native27unrolled_elementwise_kernelIZZZNS0_22reciprocal_kernel_cudaERNS_18TensorIteratorBaseEENKUlvE_clEvENKUlvE2_clEvEUlN3c107complexIfEEE_St5arrayIPcLm2EELi4E23TrivialOffsetCalculatorILi1EjESE_NS0_6memory15LoadWithoutCastENSF_16StoreWithoutCastEEEviT_T0_T2_T3_T4_T5_:
	.zero		380


//--------------------- .nv.constant0._ZN2at6native29vectorized_elementwise_kernelILi2EZZZNS0_22reciprocal_kernel_cudaERNS_18TensorIteratorBaseEENKUlvE_clEvENKUlvE2_clEvEUlN3c107complexIfEEE_St5arrayIPcLm2EEEEviT0_T1_ --------------------------
	.section	.nv.constant0._ZN2at6native29vectorized_elementwise_kernelILi2EZZZNS0_22reciprocal_kernel_cudaERNS_18TensorIteratorBaseEENKUlvE_clEvENKUlvE2_clEvEUlN3c107complexIfEEE_St5arrayIPcLm2EEEEviT0_T1_,"a",@progbits
	.sectionflags	@""
	.align	4
.nv.constant0._ZN2at6native29vectorized_elementwise_kernelILi2EZZZNS0_22reciprocal_kernel_cudaERNS_18TensorIteratorBaseEENKUlvE_clEvENKUlvE2_clEvEUlN3c107complexIfEEE_St5arrayIPcLm2EEEEviT0_T1_:
	.zero		376


//--------------------- .nv.constant0._ZN2at6native29vectorized_elementwise_kernelILi4EZZZNS0_22reciprocal_kernel_cudaERNS_18TensorIteratorBaseEENKUlvE_clEvENKUlvE2_clEvEUlN3c107complexIfEEE_St5arrayIPcLm2EEEEviT0_T1_ --------------------------
	.section	.nv.constant0._ZN2at6native29vectorized_elementwise_kernelILi4EZZZNS0_22reciprocal_kernel_cudaERNS_18TensorIteratorBaseEENKUlvE_clEvENKUlvE2_clEvEUlN3c107complexIfEEE_St5arrayIPcLm2EEEEviT0_T1_,"a",@progbits
	.sectionflags	@""
	.align	4
.nv.constant0._ZN2at6native29vectorized_elementwise_kernelILi4EZZZNS0_22reciprocal_kernel_cudaERNS_18TensorIteratorBaseEENKUlvE_clEvENKUlvE2_clEvEUlN3c107complexIfEEE_St5arrayIPcLm2EEEEviT0_T1_:
	.zero		376


//--------------------- .nv.constant0._ZN2at6native29vectorized_elementwise_kernelILi8EZZZNS0_22reciprocal_kernel_cudaERNS_18TensorIteratorBaseEENKUlvE_clEvENKUlvE2_clEvEUlN3c107complexIfEEE_St5arrayIPcLm2EEEEviT0_T1_ --------------------------
	.section	.nv.constant0._ZN2at6native29vectorized_elementwise_kernelILi8EZZZNS0_22reciprocal_kernel_cudaERNS_18TensorIteratorBaseEENKUlvE_clEvENKUlvE2_clEvEUlN3c107complexIfEEE_St5arrayIPcLm2EEEEviT0_T1_,"a",@progbits
	.sectionflags	@""
	.align	4
.nv.constant0._ZN2at6native29vectorized_elementwise_kernelILi8EZZZNS0_22reciprocal_kernel_cudaERNS_18TensorIteratorBaseEENKUlvE_clEvENKUlvE2_clEvEUlN3c107complexIfEEE_St5arrayIPcLm2EEEEviT0_T1_:
	.zero		376


//--------------------- .nv.constant2._ZN2at6native18elementwise_kernelILi128ELi4EZNS0_15gpu_kernel_implIZZZNS0_22reciprocal_kernel_cudaERNS_18TensorIteratorBaseEENKUlvE_clEvENKUlvE1_clEvEUlN3c107complexIdEEE_EEvS4_RKT_EUliE_EEviT1_ --------------------------
	.section	.nv.constant2._ZN2at6native18elementwise_kernelILi128ELi4EZNS0_15gpu_kernel_implIZZZNS0_22reciprocal_kernel_cudaERNS_18TensorIteratorBaseEENKUlvE_clEvENKUlvE1_clEvEUlN3c107complexIdEEE_EEvS4_RKT_EUliE_EEviT1_,"a",@progbits
	.sectionflags	@""
	.align	4
.nv.constant2._ZN2at6native18elementwise_kernelILi128ELi4EZNS0_15gpu_kernel_implIZZZNS0_22reciprocal_kernel_cudaERNS_18TensorIteratorBaseEENKUlvE_clEvENKUlvE1_clEvEUlN3c107complexIdEEE_EEvS4_RKT_EUliE_EEviT1_:
        /*0000*/ 	.byte	0x00, 0x00, 0x00, 0xf0, 0xff, 0xff, 0x0f, 0x38


//--------------------- .nv.constant0._ZN2at6native18elementwise_kernelILi128ELi4EZNS0_15gpu_kernel_implIZZZNS0_22reciprocal_kernel_cudaERNS_18TensorIteratorBaseEENKUlvE_clEvENKUlvE1_clEvEUlN3c107complexIdEEE_EEvS4_RKT_EUliE_EEviT1_ --------------------------
	.section	.nv.constant0._ZN2at6native18elementwise_kernelILi128ELi4EZNS0_15gpu_kernel_implIZZZNS0_22reciprocal_kernel_cudaERNS_18TensorIteratorBaseEENKUlvE_clEvENKUlvE1_clEvEUlN3c107complexIdEEE_EEvS4_RKT_EUliE_EEviT1_,"a",@progbits
	.sectionflags	@""
	.align	4
.nv.constant0._ZN2at6native18elementwise_kernelILi128ELi4EZNS0_15gpu_kernel_implIZZZNS0_22reciprocal_kernel_cudaERNS_18TensorIteratorBaseEENKUlvE_clEvENKUlvE1_clEvEUlN3c107complexIdEEE_EEvS4_RKT_EUliE_EEviT1_:
	.zero		896


//--------------------- .nv.constant2._ZN2at6native27unrolled_elementwise_kernelIZZZNS0_22reciprocal_kernel_cudaERNS_18TensorIteratorBaseEENKUlvE_clEvENKUlvE1_clEvEUlN3c107complexIdEEE_St5arrayIPcLm2EELi4E23TrivialOffsetCalculatorILi1EjESE_NS0_6memory12LoadWithCastILi1EEENSF_13StoreWithCastILi1EEEEEviT_T0_T2_T3_T4_T5_ --------------------------
	.section	.nv.constant2._ZN2at6native27unrolled_elementwise_kernelIZZZNS0_22reciprocal_kernel_cudaERNS_18TensorIteratorBaseEENKUlvE_clEvENKUlvE1_clEvEUlN3c107complexIdEEE_St5arrayIPcLm2EELi4E23TrivialOffsetCalculatorILi1EjESE_NS0_6memory12LoadWithCastILi1EEENSF_13StoreWithCastILi1EEEEEviT_T0_T2_T3_T4_T5_,"a",@progbits
	.sectionflags	@""
	.align	4
.nv.constant2._ZN2at6native27unrolled_elementwise_kernelIZZZNS0_22reciprocal_kernel_cudaERNS_18TensorIteratorBaseEENKUlvE_clEvENKUlvE1_clEvEUlN3c107complexIdEEE_St5arrayIPcLm2EELi4E23TrivialOffsetCalculatorILi1EjESE_NS0_6memory12LoadWithCastILi1EEENSF_13StoreWithCastILi1EEEEEviT_T0_T2_T3_T4_T5_:
        /*0000*/ 	.byte	0x00, 0x00, 0x00, 0xf0, 0xff, 0xff, 0x0f, 0x38


//--------------------- .nv.constant0._ZN2at6native27unrolled_elementwise_kernelIZZZNS0_22reciprocal_kernel_cudaERNS_18TensorIteratorBaseEENKUlvE_clEvENKUlvE1_clEvEUlN3c107complexIdEEE_St5arrayIPcLm2EELi4E23TrivialOffsetCalculatorILi1EjESE_NS0_6memory12LoadWithCastILi1EEENSF_13StoreWithCastILi1EEEEEviT_T0_T2_T3_T4_T5_ --------------------------
	.section	.nv.constant0._ZN2at6native27unrolled_elementwise_kernelIZZZNS0_22reciprocal_kernel_cudaERNS_18TensorIteratorBaseEENKUlvE_clEvENKUlvE1_clEvEUlN3c107complexIdEEE_St5arrayIPcLm2EELi4E23TrivialOffsetCalculatorILi1EjESE_NS0_6memory12LoadWithCastILi1EEENSF_13StoreWithCastILi1EEEEEviT_T0_T2_T3_T4_T5_,"a",@progbits
	.sectionflags	@""
	.align	4
.nv.constant0._ZN2at6native27unrolled_elementwise_kernelIZZZNS0_22reciprocal_kernel_cudaERNS_18TensorIteratorBaseEENKUlvE_clEvENKUlvE1_clEvEUlN3c107complexIdEEE_St5arrayIPcLm2EELi4E23TrivialOffsetCalculatorILi1EjESE_NS0_6memory12LoadWithCastILi1EEENSF_13StoreWithCastILi1EEEEEviT_T0_T2_T3_T4_T5_:
	.zero		396


//--------------------- .nv.constant0._ZN2at6native18elementwise_kernelILi128ELi2EZNS0_22gpu_kernel_impl_nocastIZZZNS0_22reciprocal_kernel_cudaERNS_18TensorIteratorBaseEENKUlvE_clEvENKUlvE1_clEvEUlN3c107complexIdEEE_EEvS4_RKT_EUliE_EEviT1_ --------------------------
	.section	.nv.constant0._ZN2at6native18elementwise_kernelILi128ELi2EZNS0_22gpu_kernel_impl_nocastIZZZNS0_22reciprocal_kernel_cudaERNS_18TensorIteratorBaseEENKUlvE_clEvENKUlvE1_clEvEUlN3c107complexIdEEE_EEvS4_RKT_EUliE_EEviT1_,"a",@progbits
	.sectionflags	@""
	.align	4
.nv.constant0._ZN2at6native18elementwise_kernelILi128ELi2EZNS0_22gpu_kernel_impl_nocastIZZZNS0_22reciprocal_kernel_cudaERNS_18TensorIteratorBaseEENKUlvE_clEvENKUlvE1_clEvEUlN3c107complexIdEEE_EEvS4_RKT_EUliE_EEviT1_:
	.zero		896


//--------------------- .nv.constant0._ZN2at6native27unrolled_elementwise_kernelIZZZNS0_22reciprocal_kernel_cudaERNS_18TensorIteratorBaseEENKUlvE_clEvENKUlvE1_clEvEUlN3c107complexIdEEE_St5arrayIPcLm2EELi4E23TrivialOffsetCalculatorILi1EjESE_NS0_6memory15LoadWithoutCastENSF_16StoreWithoutCastEEEviT_T0_T2_T3_T4_T5_ --------------------------
	.section	.nv.constant0._ZN2at6native27unrolled_elementwise_kernelIZZZNS0_22reciprocal_kernel_cudaERNS_18TensorIteratorBaseEENKUlvE_clEvENKUlvE1_clEvEUlN3c107complexIdEEE_St5arrayIPcLm2EELi4E23TrivialOffsetCalculatorILi1EjESE_NS0_6memory15LoadWithoutCastENSF_16StoreWithoutCastEEEviT_T0_T2_T3_T4_T5_,"a",@progbits
	.sectionflags	@""
	.align	4
.nv.constant0._ZN2at6native27unrolled_elementwise_kernelIZZZNS0_22reciprocal_kernel_cudaERNS_18TensorIteratorBaseEENKUlvE_clEvENKUlvE1_clEvEUlN3c107complexIdEEE_St5arrayIPcLm2EELi4E23TrivialOffsetCalculatorILi1EjESE_NS0_6memory15LoadWithoutCastENSF_16StoreWithoutCastEEEviT_T0_T2_T3_T4_T5_:
	.zero		380


//--------------------- .nv.constant0._ZN2at6native29vectorized_elementwise_kernelILi2EZZZNS0_22reciprocal_kernel_cudaERNS_18TensorIteratorBaseEENKUlvE_clEvENKUlvE1_clEvEUlN3c107complexIdEEE_St5arrayIPcLm2EEEEviT0_T1_ --------------------------
	.section	.nv.constant0._ZN2at6native29vectorized_elementwise_kernelILi2EZZZNS0_22reciprocal_kernel_cudaERNS_18TensorIteratorBaseEENKUlvE_clEvENKUlvE1_clEvEUlN3c107complexIdEEE_St5arrayIPcLm2EEEEviT0_T1_,"a",@progbits
	.sectionflags	@""
	.align	4
.nv.constant0._ZN2at6native29vectorized_elementwise_kernelILi2EZZZNS0_22reciprocal_kernel_cudaERNS_18TensorIteratorBaseEENKUlvE_clEvENKUlvE1_clEvEUlN3c107complexIdEEE_St5arrayIPcLm2EEEEviT0_T1_:
	.zero		376


//--------------------- .nv.constant0._ZN2at6native29vectorized_elementwise_kernelILi4EZZZNS0_22reciprocal_kernel_cudaERNS_18TensorIteratorBaseEENKUlvE_clEvENKUlvE1_clEvEUlN3c107complexIdEEE_St5arrayIPcLm2EEEEviT0_T1_ --------------------------
	.section	.nv.constant0._ZN2at6native29vectorized_elementwise_kernelILi4EZZZNS0_22reciprocal_kernel_cudaERNS_18TensorIteratorBaseEENKUlvE_clEvENKUlvE1_clEvEUlN3c107complexIdEEE_St5arrayIPcLm2EEEEviT0_T1_,"a",@progbits
	.sectionflags	@""
	.align	4
.nv.constant0._ZN2at6native29vectorized_elementwise_kernelILi4EZZZNS0_22reciprocal_kernel_cudaERNS_18TensorIteratorBaseEENKUlvE_clEvENKUlvE1_clEvEUlN3c107complexIdEEE_St5arrayIPcLm2EEEEviT0_T1_:
	.zero		376


//--------------------- .nv.constant0._ZN2at6native29vectorized_elementwise_kernelILi8EZZZNS0_22reciprocal_kernel_cudaERNS_18TensorIteratorBaseEENKUlvE_clEvENKUlvE1_clEvEUlN3c107complexIdEEE_St5arrayIPcLm2EEEEviT0_T1_ --------------------------
	.section	.nv.constant0._ZN2at6native29vectorized_elementwise_kernelILi8EZZZNS0_22reciprocal_kernel_cudaERNS_18TensorIteratorBaseEENKUlvE_clEvENKUlvE1_clEvEUlN3c107complexIdEEE_St5arrayIPcLm2EEEEviT0_T1_,"a",@progbits
	.sectionflags	@""
	.align	4
.nv.constant0._ZN2at6native29vectorized_elementwise_kernelILi8EZZZNS0_22reciprocal_kernel_cudaERNS_18TensorIteratorBaseEENKUlvE_clEvENKUlvE1_clEvEUlN3c107complexIdEEE_St5arrayIPcLm2EEEEviT0_T1_:
	.zero		376


//--------------------- .nv.constant2._ZN2at6native18elementwise_kernelILi128ELi4EZNS0_15gpu_kernel_implIZZZNS0_22reciprocal_kernel_cudaERNS_18TensorIteratorBaseEENKUlvE_clEvENKUlvE0_clEvEUlfE_EEvS4_RKT_EUliE_EEviT1_ --------------------------
	.section	.nv.constant2._ZN2at6native18elementwise_kernelILi128ELi4EZNS0_15gpu_kernel_implIZZZNS0_22reciprocal_kernel_cudaERNS_18TensorIteratorBaseEENKUlvE_clEvENKUlvE0_clEvEUlfE_EEvS4_RKT_EUliE_EEviT1_,"a",@progbits
	.sectionflags	@""
	.align	4
.nv.constant2._ZN2at6native18elementwise_kernelILi128ELi4EZNS0_15gpu_kernel_implIZZZNS0_22reciprocal_kernel_cudaERNS_18TensorIteratorBaseEENKUlvE_clEvENKUlvE0_clEvEUlfE_EEvS4_RKT_EUliE_EEviT1_:
        /*0000*/ 	.byte	0x00, 0x00, 0x00, 0xf0, 0xff, 0xff, 0x0f, 0x38


//--------------------- .nv.constant0._ZN2at6native18elementwise_kernelILi128ELi4EZNS0_15gpu_kernel_implIZZZNS0_22reciprocal_kernel_cudaERNS_18TensorIteratorBaseEENKUlvE_clEvENKUlvE0_clEvEUlfE_EEvS4_RKT_EUliE_EEviT1_ --------------------------
	.section	.nv.constant0._ZN2at6native18elementwise_kernelILi128ELi4EZNS0_15gpu_kernel_implIZZZNS0_22reciprocal_kernel_cudaERNS_18TensorIteratorBaseEENKUlvE_clEvENKUlvE0_clEvEUlfE_EEvS4_RKT_EUliE_EEviT1_,"a",@progbits
	.sectionflags	@""
	.align	4
.nv.constant0._ZN2at6native18elementwise_kernelILi128ELi4EZNS0_15gpu_kernel_implIZZZNS0_22reciprocal_kernel_cudaERNS_18TensorIteratorBaseEENKUlvE_clEvENKUlvE0_clEvEUlfE_EEvS4_RKT_EUliE_EEviT1_:
	.zero		896


//--------------------- .nv.constant2._ZN2at6native27unrolled_elementwise_kernelIZZZNS0_22reciprocal_kernel_cudaERNS_18TensorIteratorBaseEENKUlvE_clEvENKUlvE0_clEvEUlfE_St5arrayIPcLm2EELi4E23TrivialOffsetCalculatorILi1EjESB_NS0_6memory12LoadWithCastILi1EEENSC_13StoreWithCastILi1EEEEEviT_T0_T2_T3_T4_T5_ --------------------------
	.section	.nv.constant2._ZN2at6native27unrolled_elementwise_kernelIZZZNS0_22reciprocal_kernel_cudaERNS_18TensorIteratorBaseEENKUlvE_clEvENKUlvE0_clEvEUlfE_St5arrayIPcLm2EELi4E23TrivialOffsetCalculatorILi1EjESB_NS0_6memory12LoadWithCastILi1EEENSC_13StoreWithCastILi1EEEEEviT_T0_T2_T3_T4_T5_,"a",@progbits
	.sectionflags	@""
	.align	4
.nv.constant2._ZN2at6native27unrolled_elementwise_kernelIZZZNS0_22reciprocal_kernel_cudaERNS_18TensorIteratorBaseEENKUlvE_clEvENKUlvE0_clEvEUlfE_St5arrayIPcLm2EELi4E23TrivialOffsetCalculatorILi1EjESB_NS0_6memory12LoadWithCastILi1EEENSC_13StoreWithCastILi1EEEEEviT_T0_T2_T3_T4_T5_:
        /*0000*/ 	.byte	0x00, 0x00, 0x00, 0xf0, 0xff, 0xff, 0x0f, 0x38


//--------------------- .nv.constant0._ZN2at6native27unrolled_elementwise_kernelIZZZNS0_22reciprocal_kernel_cudaERNS_18TensorIteratorBaseEENKUlvE_clEvENKUlvE0_clEvEUlfE_St5arrayIPcLm2EELi4E23TrivialOffsetCalculatorILi1EjESB_NS0_6memory12LoadWithCastILi1EEENSC_13StoreWithCastILi1EEEEEviT_T0_T2_T3_T4_T5_ --------------------------
	.section	.nv.constant0._ZN2at6native27unrolled_elementwise_kernelIZZZNS0_22reciprocal_kernel_cudaERNS_18TensorIteratorBaseEENKUlvE_clEvENKUlvE0_clEvEUlfE_St5arrayIPcLm2EELi4E23TrivialOffsetCalculatorILi1EjESB_NS0_6memory12LoadWithCastILi1EEENSC_13StoreWithCastILi1EEEEEviT_T0_T2_T3_T4_T5_,"a",@progbits
	.sectionflags	@""
	.align	4
.nv.constant0._ZN2at6native27unrolled_elementwise_kernelIZZZNS0_22reciprocal_kernel_cudaERNS_18TensorIteratorBaseEENKUlvE_clEvENKUlvE0_clEvEUlfE_St5arrayIPcLm2EELi4E23TrivialOffsetCalculatorILi1EjESB_NS0_6memory12LoadWithCastILi1EEENSC_13StoreWithCastILi1EEEEEviT_T0_T2_T3_T4_T5_:
	.zero		396


//--------------------- .nv.constant0._ZN2at6native18elementwise_kernelILi128ELi2EZNS0_22gpu_kernel_impl_nocastIZZZNS0_22reciprocal_kernel_cudaERNS_18TensorIteratorBaseEENKUlvE_clEvENKUlvE0_clEvEUlfE_EEvS4_RKT_EUliE_EEviT1_ --------------------------
	.section	.nv.constant0._ZN2at6native18elementwise_kernelILi128ELi2EZNS0_22gpu_kernel_impl_nocastIZZZNS0_22reciprocal_kernel_cudaERNS_18TensorIteratorBaseEENKUlvE_clEvENKUlvE0_clEvEUlfE_EEvS4_RKT_EUliE_EEviT1_,"a",@progbits
	.sectionflags	@""
	.align	4
.nv.constant0._ZN2at6native18elementwise_kernelILi128ELi2EZNS0_22gpu_kernel_impl_nocastIZZZNS0_22reciprocal_kernel_cudaERNS_18TensorIteratorBaseEENKUlvE_clEvENKUlvE0_clEvEUlfE_EEvS4_RKT_EUliE_EEviT1_:
	.zero		896


//--------------------- .nv.constant0._ZN2at6native27unrolled_elementwise_kernelIZZZNS0_22reciprocal_kernel_cudaERNS_18TensorIteratorBaseEENKUlvE_clEvENKUlvE0_clEvEUlfE_St5arrayIPcLm2EELi4E23TrivialOffsetCalculatorILi1EjESB_NS0_6memory15LoadWithoutCastENSC_16StoreWithoutCastEEEviT_T0_T2_T3_T4_T5_ --------------------------
	.section	.nv.constant0._ZN2at6native27unrolled_elementwise_kernelIZZZNS0_22reciprocal_kernel_cudaERNS_18TensorIteratorBaseEENKUlvE_clEvENKUlvE0_clEvEUlfE_St5arrayIPcLm2EELi4E23TrivialOffsetCalculatorILi1EjESB_NS0_6memory15LoadWithoutCastENSC_16StoreWithoutCastEEEviT_T0_T2_T3_T4_T5_,"a",@progbits
	.sectionflags	@""
	.align	4
.nv.constant0._ZN2at6native27unrolled_elementwise_kernelIZZZNS0_22reciprocal_kernel_cudaERNS_18TensorIteratorBaseEENKUlvE_clEvENKUlvE0_clEvEUlfE_St5arrayIPcLm2EELi4E23TrivialOffsetCalculatorILi1EjESB_NS0_6memory15LoadWithoutCastENSC_16StoreWithoutCastEEEviT_T0_T2_T3_T4_T5_:
	.zero		380


//--------------------- .nv.constant0._ZN2at6native29vectorized_elementwise_kernelILi2EZZZNS0_22reciprocal_kernel_cudaERNS_18TensorIteratorBaseEENKUlvE_clEvENKUlvE0_clEvEUlfE_St5arrayIPcLm2EEEEviT0_T1_ --------------------------
	.section	.nv.constant0._ZN2at6native29vectorized_elementwise_kernelILi2EZZZNS0_22reciprocal_kernel_cudaERNS_18TensorIteratorBaseEENKUlvE_clEvENKUlvE0_clEvEUlfE_St5arrayIPcLm2EEEEviT0_T1_,"a",@progbits
	.sectionflags	@""
	.align	4
.nv.constant0._ZN2at6native29vectorized_elementwise_kernelILi2EZZZNS0_22reciprocal_kernel_cudaERNS_18TensorIteratorBaseEENKUlvE_clEvENKUlvE0_clEvEUlfE_St5arrayIPcLm2EEEEviT0_T1_:
	.zero		376


//--------------------- .nv.constant0._ZN2at6native29vectorized_elementwise_kernelILi4EZZZNS0_22reciprocal_kernel_cudaERNS_18TensorIteratorBaseEENKUlvE_clEvENKUlvE0_clEvEUlfE_St5arrayIPcLm2EEEEviT0_T1_ --------------------------
	.section	.nv.constant0._ZN2at6native29vectorized_elementwise_kernelILi4EZZZNS0_22reciprocal_kernel_cudaERNS_18TensorIteratorBaseEENKUlvE_clEvENKUlvE0_clEvEUlfE_St5arrayIPcLm2EEEEviT0_T1_,"a",@progbits
	.sectionflags	@""
	.align	4
.nv.constant0._ZN2at6native29vectorized_elementwise_kernelILi4EZZZNS0_22reciprocal_kernel_cudaERNS_18TensorIteratorBaseEENKUlvE_clEvENKUlvE0_clEvEUlfE_St5arrayIPcLm2EEEEviT0_T1_:
	.zero		376


//--------------------- .nv.constant0._ZN2at6native29vectorized_elementwise_kernelILi8EZZZNS0_22reciprocal_kernel_cudaERNS_18TensorIteratorBaseEENKUlvE_clEvENKUlvE0_clEvEUlfE_St5arrayIPcLm2EEEEviT0_T1_ --------------------------
	.section	.nv.constant0._ZN2at6native29vectorized_elementwise_kernelILi8EZZZNS0_22reciprocal_kernel_cudaERNS_18TensorIteratorBaseEENKUlvE_clEvENKUlvE0_clEvEUlfE_St5arrayIPcLm2EEEEviT0_T1_,"a",@progbits
	.sectionflags	@""
	.align	4
.nv.constant0._ZN2at6native29vectorized_elementwise_kernelILi8EZZZNS0_22reciprocal_kernel_cudaERNS_18TensorIteratorBaseEENKUlvE_clEvENKUlvE0_clEvEUlfE_St5arrayIPcLm2EEEEviT0_T1_:
	.zero		376


//--------------------- .nv.constant2._ZN2at6native18elementwise_kernelILi128ELi4EZNS0_15gpu_kernel_implIZZZNS0_22reciprocal_kernel_cudaERNS_18TensorIteratorBaseEENKUlvE_clEvENKUlvE_clEvEUldE_EEvS4_RKT_EUliE_EEviT1_ --------------------------
	.section	.nv.constant2._ZN2at6native18elementwise_kernelILi128ELi4EZNS0_15gpu_kernel_implIZZZNS0_22reciprocal_kernel_cudaERNS_18TensorIteratorBaseEENKUlvE_clEvENKUlvE_clEvEUldE_EEvS4_RKT_EUliE_EEviT1_,"a",@progbits
	.sectionflags	@""
	.align	4
.nv.constant2._ZN2at6native18elementwise_kernelILi128ELi4EZNS0_15gpu_kernel_implIZZZNS0_22reciprocal_kernel_cudaERNS_18TensorIteratorBaseEENKUlvE_clEvENKUlvE_clEvEUldE_EEvS4_RKT_EUliE_EEviT1_:
        /*0000*/ 	.byte	0x00, 0x00, 0x00, 0xf0, 0xff, 0xff, 0x0f, 0x38


//--------------------- .nv.constant0._ZN2at6native18elementwise_kernelILi128ELi4EZNS0_15gpu_kernel_implIZZZNS0_22reciprocal_kernel_cudaERNS_18TensorIteratorBaseEENKUlvE_clEvENKUlvE_clEvEUldE_EEvS4_RKT_EUliE_EEviT1_ --------------------------
	.section	.nv.constant0._ZN2at6native18elementwise_kernelILi128ELi4EZNS0_15gpu_kernel_implIZZZNS0_22reciprocal_kernel_cudaERNS_18TensorIteratorBaseEENKUlvE_clEvENKUlvE_clEvEUldE_EEvS4_RKT_EUliE_EEviT1_,"a",@progbits
	.sectionflags	@""
	.align	4
.nv.constant0._ZN2at6native18elementwise_kernelILi128ELi4EZNS0_15gpu_kernel_implIZZZNS0_22reciprocal_kernel_cudaERNS_18TensorIteratorBaseEENKUlvE_clEvENKUlvE_clEvEUldE_EEvS4_RKT_EUliE_EEviT1_:
	.zero		896


//--------------------- .nv.constant2._ZN2at6native27unrolled_elementwise_kernelIZZZNS0_22reciprocal_kernel_cudaERNS_18TensorIteratorBaseEENKUlvE_clEvENKUlvE_clEvEUldE_St5arrayIPcLm2EELi4E23TrivialOffsetCalculatorILi1EjESB_NS0_6memory12LoadWithCastILi1EEENSC_13StoreWithCastILi1EEEEEviT_T0_T2_T3_T4_T5_ --------------------------
	.section	.nv.constant2._ZN2at6native27unrolled_elementwise_kernelIZZZNS0_22reciprocal_kernel_cudaERNS_18TensorIteratorBaseEENKUlvE_clEvENKUlvE_clEvEUldE_St5arrayIPcLm2EELi4E23TrivialOffsetCalculatorILi1EjESB_NS0_6memory12LoadWithCastILi1EEENSC_13StoreWithCastILi1EEEEEviT_T0_T2_T3_T4_T5_,"a",@progbits
	.sectionflags	@""
	.align	4
.nv.constant2._ZN2at6native27unrolled_elementwise_kernelIZZZNS0_22reciprocal_kernel_cudaERNS_18TensorIteratorBaseEENKUlvE_clEvENKUlvE_clEvEUldE_St5arrayIPcLm2EELi4E23TrivialOffsetCalculatorILi1EjESB_NS0_6memory12LoadWithCastILi1EEENSC_13StoreWithCastILi1EEEEEviT_T0_T2_T3_T4_T5_:
        /*0000*/ 	.byte	0x00, 0x00, 0x00, 0xf0, 0xff, 0xff, 0x0f, 0x38


//--------------------- .nv.constant0._ZN2at6native27unrolled_elementwise_kernelIZZZNS0_22reciprocal_kernel_cudaERNS_18TensorIteratorBaseEENKUlvE_clEvENKUlvE_clEvEUldE_St5arrayIPcLm2EELi4E23TrivialOffsetCalculatorILi1EjESB_NS0_6memory12LoadWithCastILi1EEENSC_13StoreWithCastILi1EEEEEviT_T0_T2_T3_T4_T5_ --------------------------
	.section	.nv.constant0._ZN2at6native27unrolled_elementwise_kernelIZZZNS0_22reciprocal_kernel_cudaERNS_18TensorIteratorBaseEENKUlvE_clEvENKUlvE_clEvEUldE_St5arrayIPcLm2EELi4E23TrivialOffsetCalculatorILi1EjESB_NS0_6memory12LoadWithCastILi1EEENSC_13StoreWithCastILi1EEEEEviT_T0_T2_T3_T4_T5_,"a",@progbits
	.sectionflags	@""
	.align	4
.nv.constant0._ZN2at6native27unrolled_elementwise_kernelIZZZNS0_22reciprocal_kernel_cudaERNS_18TensorIteratorBaseEENKUlvE_clEvENKUlvE_clEvEUldE_St5arrayIPcLm2EELi4E23TrivialOffsetCalculatorILi1EjESB_NS0_6memory12LoadWithCastILi1EEENSC_13StoreWithCastILi1EEEEEviT_T0_T2_T3_T4_T5_:
	.zero		396


//--------------------- .nv.constant0._ZN2at6native18elementwise_kernelILi128ELi2EZNS0_22gpu_kernel_impl_nocastIZZZNS0_22reciprocal_kernel_cudaERNS_18TensorIteratorBaseEENKUlvE_clEvENKUlvE_clEvEUldE_EEvS4_RKT_EUliE_EEviT1_ --------------------------
	.section	.nv.constant0._ZN2at6native18elementwise_kernelILi128ELi2EZNS0_22gpu_kernel_impl_nocastIZZZNS0_22reciprocal_kernel_cudaERNS_18TensorIteratorBaseEENKUlvE_clEvENKUlvE_clEvEUldE_EEvS4_RKT_EUliE_EEviT1_,"a",@progbits
	.sectionflags	@""
	.align	4
.nv.constant0._ZN2at6native18elementwise_kernelILi128ELi2EZNS0_22gpu_kernel_impl_nocastIZZZNS0_22reciprocal_kernel_cudaERNS_18TensorIteratorBaseEENKUlvE_clEvENKUlvE_clEvEUldE_EEvS4_RKT_EUliE_EEviT1_:
	.zero		896


//--------------------- .nv.constant0._ZN2at6native27unrolled_elementwise_kernelIZZZNS0_22reciprocal_kernel_cudaERNS_18TensorIteratorBaseEENKUlvE_clEvENKUlvE_clEvEUldE_St5arrayIPcLm2EELi4E23TrivialOffsetCalculatorILi1EjESB_NS0_6memory15LoadWithoutCastENSC_16StoreWithoutCastEEEviT_T0_T2_T3_T4_T5_ --------------------------
	.section	.nv.constant0._ZN2at6native27unrolled_elementwise_kernelIZZZNS0_22reciprocal_kernel_cudaERNS_18TensorIteratorBaseEENKUlvE_clEvENKUlvE_clEvEUldE_St5arrayIPcLm2EELi4E23TrivialOffsetCalculatorILi1EjESB_NS0_6memory15LoadWithoutCastENSC_16StoreWithoutCastEEEviT_T0_T2_T3_T4_T5_,"a",@progbits
	.sectionflags	@""
	.align	4
.nv.constant0._ZN2at6native27unrolled_elementwise_kernelIZZZNS0_22reciprocal_kernel_cudaERNS_18TensorIteratorBaseEENKUlvE_clEvENKUlvE_clEvEUldE_St5arrayIPcLm2EELi4E23TrivialOffsetCalculatorILi1EjESB_NS0_6memory15LoadWithoutCastENSC_16StoreWithoutCastEEEviT_T0_T2_T3_T4_T5_:
	.zero		380


//--------------------- .nv.constant0._ZN2at6native29vectorized_elementwise_kernelILi2EZZZNS0_22reciprocal_kernel_cudaERNS_18TensorIteratorBaseEENKUlvE_clEvENKUlvE_clEvEUldE_St5arrayIPcLm2EEEEviT0_T1_ --------------------------
	.section	.nv.constant0._ZN2at6native29vectorized_elementwise_kernelILi2EZZZNS0_22reciprocal_kernel_cudaERNS_18TensorIteratorBaseEENKUlvE_clEvENKUlvE_clEvEUldE_St5arrayIPcLm2EEEEviT0_T1_,"a",@progbits
	.sectionflags	@""
	.align	4
.nv.constant0._ZN2at6native29vectorized_elementwise_kernelILi2EZZZNS0_22reciprocal_kernel_cudaERNS_18TensorIteratorBaseEENKUlvE_clEvENKUlvE_clEvEUldE_St5arrayIPcLm2EEEEviT0_T1_:
	.zero		376


//--------------------- .nv.constant0._ZN2at6native29vectorized_elementwise_kernelILi4EZZZNS0_22reciprocal_kernel_cudaERNS_18TensorIteratorBaseEENKUlvE_clEvENKUlvE_clEvEUldE_St5arrayIPcLm2EEEEviT0_T1_ --------------------------
	.section	.nv.constant0._ZN2at6native29vectorized_elementwise_kernelILi4EZZZNS0_22reciprocal_kernel_cudaERNS_18TensorIteratorBaseEENKUlvE_clEvENKUlvE_clEvEUldE_St5arrayIPcLm2EEEEviT0_T1_,"a",@progbits
	.sectionflags	@""
	.align	4
.nv.constant0._ZN2at6native29vectorized_elementwise_kernelILi4EZZZNS0_22reciprocal_kernel_cudaERNS_18TensorIteratorBaseEENKUlvE_clEvENKUlvE_clEvEUldE_St5arrayIPcLm2EEEEviT0_T1_:
	.zero		376


//--------------------- .nv.constant0._ZN2at6native29vectorized_elementwise_kernelILi8EZZZNS0_22reciprocal_kernel_cudaERNS_18TensorIteratorBaseEENKUlvE_clEvENKUlvE_clEvEUldE_St5arrayIPcLm2EEEEviT0_T1_ --------------------------
	.section	.nv.constant0._ZN2at6native29vectorized_elementwise_kernelILi8EZZZNS0_22reciprocal_kernel_cudaERNS_18TensorIteratorBaseEENKUlvE_clEvENKUlvE_clEvEUldE_St5arrayIPcLm2EEEEviT0_T1_,"a",@progbits
	.sectionflags	@""
	.align	4
.nv.constant0._ZN2at6native29vectorized_elementwise_kernelILi8EZZZNS0_22reciprocal_kernel_cudaERNS_18TensorIteratorBaseEENKUlvE_clEvENKUlvE_clEvEUldE_St5arrayIPcLm2EEEEviT0_T1_:
	.zero		376


//--------------------- .nv.constant2._ZN2at6native18elementwise_kernelILi128ELi4EZNS0_15gpu_kernel_implIZZZNS0_17floor_kernel_cudaERNS_18TensorIteratorBaseEENKUlvE_clEvENKUlvE2_clEvEUlN3c108BFloat16EE_EEvS4_RKT_EUliE_EEviT1_ --------------------------
	.section	.nv.constant2._ZN2at6native18elementwise_kernelILi128ELi4EZNS0_15gpu_kernel_implIZZZNS0_17floor_kernel_cudaERNS_18TensorIteratorBaseEENKUlvE_clEvENKUlvE2_clEvEUlN3c108BFloat16EE_EEvS4_RKT_EUliE_EEviT1_,"a",@progbits
	.sectionflags	@""
	.align	4
.nv.constant2._ZN2at6native18elementwise_kernelILi128ELi4EZNS0_15gpu_kernel_implIZZZNS0_17floor_kernel_cudaERNS_18TensorIteratorBaseEENKUlvE_clEvENKUlvE2_clEvEUlN3c108BFloat16EE_EEvS4_RKT_EUliE_EEviT1_:
        /*0000*/ 	.byte	0x00, 0x00, 0x00, 0xf0, 0xff, 0xff, 0x0f, 0x38


//--------------------- .nv.constant0._ZN2at6native18elementwise_kernelILi128ELi4EZNS0_15gpu_kernel_implIZZZNS0_17floor_kernel_cudaERNS_18TensorIteratorBaseEENKUlvE_clEvENKUlvE2_clEvEUlN3c108BFloat16EE_EEvS4_RKT_EUliE_EEviT1_ --------------------------
	.section	.nv.constant0._ZN2at6native18elementwise_kernelILi128ELi4EZNS0_15gpu_kernel_implIZZZNS0_17floor_kernel_cudaERNS_18TensorIteratorBaseEENKUlvE_clEvENKUlvE2_clEvEUlN3c108BFloat16EE_EEvS4_RKT_EUliE_EEviT1_,"a",@progbits
	.sectionflags	@""
	.align	4
.nv.constant0._ZN2at6native18elementwise_kernelILi128ELi4EZNS0_15gpu_kernel_implIZZZNS0_17floor_kernel_cudaERNS_18TensorIteratorBaseEENKUlvE_clEvENKUlvE2_clEvEUlN3c108BFloat16EE_EEvS4_RKT_EUliE_EEviT1_:
	.zero		896


//--------------------- .nv.constant2._ZN2at6native27unrolled_elementwise_kernelIZZZNS0_17floor_kernel_cudaERNS_18TensorIteratorBaseEENKUlvE_clEvENKUlvE2_clEvEUlN3c108BFloat16EE_St5arrayIPcLm2EELi4E23TrivialOffsetCalculatorILi1EjESD_NS0_6memory12LoadWithCastILi1EEENSE_13StoreWithCastILi1EEEEEviT_T0_T2_T3_T4_T5_ --------------------------
	.section	.nv.constant2._ZN2at6native27unrolled_elementwise_kernelIZZZNS0_17floor_kernel_cudaERNS_18TensorIteratorBaseEENKUlvE_clEvENKUlvE2_clEvEUlN3c108BFloat16EE_St5arrayIPcLm2EELi4E23TrivialOffsetCalculatorILi1EjESD_NS0_6memory12LoadWithCastILi1EEENSE_13StoreWithCastILi1EEEEEviT_T0_T2_T3_T4_T5_,"a",@progbits
	.sectionflags	@""
	.align	4
.nv.constant2._ZN2at6native27unrolled_elementwise_kernelIZZZNS0_17floor_kernel_cudaERNS_18TensorIteratorBaseEENKUlvE_clEvENKUlvE2_clEvEUlN3c108BFloat16EE_St5arrayIPcLm2EELi4E23TrivialOffsetCalculatorILi1EjESD_NS0_6memory12LoadWithCastILi1EEENSE_13StoreWithCastILi1EEEEEviT_T0_T2_T3_T4_T5_:
        /*0000*/ 	.byte	0x00, 0x00, 0x00, 0xf0, 0xff, 0xff, 0x0f, 0x38


//--------------------- .nv.constant0._ZN2at6native27unrolled_elementwise_kernelIZZZNS0_17floor_kernel_cudaERNS_18TensorIteratorBaseEENKUlvE_clEvENKUlvE2_clEvEUlN3c108BFloat16EE_St5arrayIPcLm2EELi4E23TrivialOffsetCalculatorILi1EjESD_NS0_6memory12LoadWithCastILi1EEENSE_13StoreWithCastILi1EEEEEviT_T0_T2_T3_T4_T5_ --------------------------
	.section	.nv.constant0._ZN2at6native27unrolled_elementwise_kernelIZZZNS0_17floor_kernel_cudaERNS_18TensorIteratorBaseEENKUlvE_clEvENKUlvE2_clEvEUlN3c108BFloat16EE_St5arrayIPcLm2EELi4E23TrivialOffsetCalculatorILi1EjESD_NS0_6memory12LoadWithCastILi1EEENSE_13StoreWithCastILi1EEEEEviT_T0_T2_T3_T4_T5_,"a",@progbits
	.sectionflags	@""
	.align	4
.nv.constant0._ZN2at6native27unrolled_elementwise_kernelIZZZNS0_17floor_kernel_cudaERNS_18TensorIteratorBaseEENKUlvE_clEvENKUlvE2_clEvEUlN3c108BFloat16EE_St5arrayIPcLm2EELi4E23TrivialOffsetCalculatorILi1EjESD_NS0_6memory12LoadWithCastILi1EEENSE_13StoreWithCastILi1EEEEEviT_T0_T2_T3_T4_T5_:
	.zero		396


//--------------------- .nv.constant0._ZN2at6native18elementwise_kernelILi128ELi4EZNS0_22gpu_kernel_impl_nocastIZZZNS0_17floor_kernel_cudaERNS_18TensorIteratorBaseEENKUlvE_clEvENKUlvE2_clEvEUlN3c108BFloat16EE_EEvS4_RKT_EUliE_EEviT1_ --------------------------
	.section	.nv.constant0._ZN2at6native18elementwise_kernelILi128ELi4EZNS0_22gpu_kernel_impl_nocastIZZZNS0_17floor_kernel_cudaERNS_18TensorIteratorBaseEENKUlvE_clEvENKUlvE2_clEvEUlN3c108BFloat16EE_EEvS4_RKT_EUliE_EEviT1_,"a",@progbits
	.sectionflags	@""
	.align	4
.nv.constant0._ZN2at6native18elementwise_kernelILi128ELi4EZNS0_22gpu_kernel_impl_nocastIZZZNS0_17floor_kernel_cudaERNS_18TensorIteratorBaseEENKUlvE_clEvENKUlvE2_clEvEUlN3c108BFloat16EE_EEvS4_RKT_EUliE_EEviT1_:
	.zero		896


//--------------------- .nv.constant0._ZN2at6native27unrolled_elementwise_kernelIZZZNS0_17floor_kernel_cudaERNS_18TensorIteratorBaseEENKUlvE_clEvENKUlvE2_clEvEUlN3c108BFloat16EE_St5arrayIPcLm2EELi4E23TrivialOffsetCalculatorILi1EjESD_NS0_6memory15LoadWithoutCastENSE_16StoreWithoutCastEEEviT_T0_T2_T3_T4_T5_ --------------------------
	.section	.nv.constant0._ZN2at6native27unrolled_elementwise_kernelIZZZNS0_17floor_kernel_cudaERNS_18TensorIteratorBaseEENKUlvE_clEvENKUlvE2_clEvEUlN3c108BFloat16EE_St5arrayIPcLm2EELi4E23TrivialOffsetCalculatorILi1EjESD_NS0_6memory15LoadWithoutCastENSE_16StoreWithoutCastEEEviT_T0_T2_T3_T4_T5_,"a",@progbits
	.sectionflags	@""
	.align	4
.nv.constant0._ZN2at6native27unrolled_elementwise_kernelIZZZNS0_17floor_kernel_cudaERNS_18TensorIteratorBaseEENKUlvE_clEvENKUlvE2_clEvEUlN3c108BFloat16EE_St5arrayIPcLm2EELi4E23TrivialOffsetCalculatorILi1EjESD_NS0_6memory15LoadWithoutCastENSE_16StoreWithoutCastEEEviT_T0_T2_T3_T4_T5_:
	.zero		380


//--------------------- .nv.constant0._ZN2at6native29vectorized_elementwise_kernelILi2EZZZNS0_17floor_kernel_cudaERNS_18TensorIteratorBaseEENKUlvE_clEvENKUlvE2_clEvEUlN3c108BFloat16EE_St5arrayIPcLm2EEEEviT0_T1_ --------------------------
	.section	.nv.constant0._ZN2at6native29vectorized_elementwise_kernelILi2EZZZNS0_17floor_kernel_cudaERNS_18TensorIteratorBaseEENKUlvE_clEvENKUlvE2_clEvEUlN3c108BFloat16EE_St5arrayIPcLm2EEEEviT0_T1_,"a",@progbits
	.sectionflags	@""
	.align	4
.nv.constant0._ZN2at6native29vectorized_elementwise_kernelILi2EZZZNS0_17floor_kernel_cudaERNS_18TensorIteratorBaseEENKUlvE_clEvENKUlvE2_clEvEUlN3c108BFloat16EE_St5arrayIPcLm2EEEEviT0_T1_:
	.zero		376


//--------------------- .nv.constant0._ZN2at6native29vectorized_elementwise_kernelILi4EZZZNS0_17floor_kernel_cudaERNS_18TensorIteratorBaseEENKUlvE_clEvENKUlvE2_clEvEUlN3c108BFloat16EE_St5arrayIPcLm2EEEEviT0_T1_ --------------------------
	.section	.nv.constant0._ZN2at6native29vectorized_elementwise_kernelILi4EZZZNS0_17floor_kernel_cudaERNS_18TensorIteratorBaseEENKUlvE_clEvENKUlvE2_clEvEUlN3c108BFloat16EE_St5arrayIPcLm2EEEEviT0_T1_,"a",@progbits
	.sectionflags	@""
	.align	4
.nv.constant0._ZN2at6native29vectorized_elementwise_kernelILi4EZZZNS0_17floor_kernel_cudaERNS_18TensorIteratorBaseEENKUlvE_clEvENKUlvE2_clEvEUlN3c108BFloat16EE_St5arrayIPcLm2EEEEviT0_T1_:
	.zero		376


//--------------------- .nv.constant0._ZN2at6native29vectorized_elementwise_kernelILi8EZZZNS0_17floor_kernel_cudaERNS_18TensorIteratorBaseEENKUlvE_clEvENKUlvE2_clEvEUlN3c108BFloat16EE_St5arrayIPcLm2EEEEviT0_T1_ --------------------------
	.section	.nv.constant0._ZN2at6native29vectorized_elementwise_kernelILi8EZZZNS0_17floor_kernel_cudaERNS_18TensorIteratorBaseEENKUlvE_clEvENKUlvE2_clEvEUlN3c108BFloat16EE_St5arrayIPcLm2EEEEviT0_T1_,"a",@progbits
	.sectionflags	@""
	.align	4
.nv.constant0._ZN2at6native29vectorized_elementwise_kernelILi8EZZZNS0_17floor_kernel_cudaERNS_18TensorIteratorBaseEENKUlvE_clEvENKUlvE2_clEvEUlN3c108BFloat16EE_St5arrayIPcLm2EEEEviT0_T1_:
	.zero		376


//--------------------- .nv.constant2._ZN2at6native18elementwise_kernelILi128ELi4EZNS0_15gpu_kernel_implIZZZNS0_17floor_kernel_cudaERNS_18TensorIteratorBaseEENKUlvE_clEvENKUlvE1_clEvEUlN3c104HalfEE_EEvS4_RKT_EUliE_EEviT1_ --------------------------
	.section	.nv.constant2._ZN2at6native18elementwise_kernelILi128ELi4EZNS0_15gpu_kernel_implIZZZNS0_17floor_kernel_cudaERNS_18TensorIteratorBaseEENKUlvE_clEvENKUlvE1_clEvEUlN3c104HalfEE_EEvS4_RKT_EUliE_EEviT1_,"a",@progbits
	.sectionflags	@""
	.align	4
.nv.constant2._ZN2at6native18elementwise_kernelILi128ELi4EZNS0_15gpu_kernel_implIZZZNS0_17floor_kernel_cudaERNS_18TensorIteratorBaseEENKUlvE_clEvENKUlvE1_clEvEUlN3c104HalfEE_EEvS4_RKT_EUliE_EEviT1_:
        /*0000*/ 	.byte	0x00, 0x00, 0x00, 0xf0, 0xff, 0xff, 0x0f, 0x38


//--------------------- .nv.constant0._ZN2at6native18elementwise_kernelILi128ELi4EZNS0_15gpu_kernel_implIZZZNS0_17floor_kernel_cudaERNS_18TensorIteratorBaseEENKUlvE_clEvENKUlvE1_clEvEUlN3c104HalfEE_EEvS4_RKT_EUliE_EEviT1_ --------------------------
	.section	.nv.constant0._ZN2at6native18elementwise_kernelILi128ELi4EZNS0_15gpu_kernel_implIZZZNS0_17floor_kernel_cudaERNS_18TensorIteratorBaseEENKUlvE_clEvENKUlvE1_clEvEUlN3c104HalfEE_EEvS4_RKT_EUliE_EEviT1_,"a",@progbits
	.sectionflags	@""
	.align	4
.nv.constant0._ZN2at6native18elementwise_kernelILi128ELi4EZNS0_15gpu_kernel_implIZZZNS0_17floor_kernel_cudaERNS_18TensorIteratorBaseEENKUlvE_clEvENKUlvE1_clEvEUlN3c104HalfEE_EEvS4_RKT_EUliE_EEviT1_:
	.zero		896


//--------------------- .nv.constant2._ZN2at6native27unrolled_elementwise_kernelIZZZNS0_17floor_kernel_cudaERNS_18TensorIteratorBaseEENKUlvE_clEvENKUlvE1_clEvEUlN3c104HalfEE_St5arrayIPcLm2EELi4E23TrivialOffsetCalculatorILi1EjESD_NS0_6memory12LoadWithCastILi1EEENSE_13StoreWithCastILi1EEEEEviT_T0_T2_T3_T4_T5_ --------------------------
	.section	.nv.constant2._ZN2at6native27unrolled_elementwise_kernelIZZZNS0_17floor_kernel_cudaERNS_18TensorIteratorBaseEENKUlvE_clEvENKUlvE1_clEvEUlN3c104HalfEE_St5arrayIPcLm2EELi4E23TrivialOffsetCalculatorILi1EjESD_NS0_6memory12LoadWithCastILi1EEENSE_13StoreWithCastILi1EEEEEviT_T0_T2_T3_T4_T5_,"a",@progbits
	.sectionflags	@""
	.align	4
.nv.constant2._ZN2at6native27unrolled_elementwise_kernelIZZZNS0_17floor_kernel_cudaERNS_18TensorIteratorBaseEENKUlvE_clEvENKUlvE1_clEvEUlN3c104HalfEE_St5arrayIPcLm2EELi4E23TrivialOffsetCalculatorILi1EjESD_NS0_6memory12LoadWithCastILi1EEENSE_13StoreWithCastILi1EEEEEviT_T0_T2_T3_T4_T5_:
        /*0000*/ 	.byte	0x00, 0x00, 0x00, 0xf0, 0xff, 0xff, 0x0f, 0x38


//--------------------- .nv.constant0._ZN2at6native27unrolled_elementwise_kernelIZZZNS0_17floor_kernel_cudaERNS_18TensorIteratorBaseEENKUlvE_clEvENKUlvE1_clEvEUlN3c104HalfEE_St5arrayIPcLm2EELi4E23TrivialOffsetCalculatorILi1EjESD_NS0_6memory12LoadWithCastILi1EEENSE_13StoreWithCastILi1EEEEEviT_T0_T2_T3_T4_T5_ --------------------------
	.section	.nv.constant0._ZN2at6native27unrolled_elementwise_kernelIZZZNS0_17floor_kernel_cudaERNS_18TensorIteratorBaseEENKUlvE_clEvENKUlvE1_clEvEUlN3c104HalfEE_St5arrayIPcLm2EELi4E23TrivialOffsetCalculatorILi1EjESD_NS0_6memory12LoadWithCastILi1EEENSE_13StoreWithCastILi1EEEEEviT_T0_T2_T3_T4_T5_,"a",@progbits
	.sectionflags	@""
	.align	4
.nv.constant0._ZN2at6native27unrolled_elementwise_kernelIZZZNS0_17floor_kernel_cudaERNS_18TensorIteratorBaseEENKUlvE_clEvENKUlvE1_clEvEUlN3c104HalfEE_St5arrayIPcLm2EELi4E23TrivialOffsetCalculatorILi1EjESD_NS0_6memory12LoadWithCastILi1EEENSE_13StoreWithCastILi1EEEEEviT_T0_T2_T3_T4_T5_:
	.zero		396


//--------------------- .nv.constant0._ZN2at6native18elementwise_kernelILi128ELi4EZNS0_22gpu_kernel_impl_nocastIZZZNS0_17floor_kernel_cudaERNS_18TensorIteratorBaseEENKUlvE_clEvENKUlvE1_clEvEUlN3c104HalfEE_EEvS4_RKT_EUliE_EEviT1_ --------------------------
	.section	.nv.constant0._ZN2at6native18elementwise_kernelILi128ELi4EZNS0_22gpu_kernel_impl_nocastIZZZNS0_17floor_kernel_cudaERNS_18TensorIteratorBaseEENKUlvE_clEvENKUlvE1_clEvEUlN3c104HalfEE_EEvS4_RKT_EUliE_EEviT1_,"a",@progbits
	.sectionflags	@""
	.align	4
.nv.constant0._ZN2at6native18elementwise_kernelILi128ELi4EZNS0_22gpu_kernel_impl_nocastIZZZNS0_17floor_kernel_cudaERNS_18TensorIteratorBaseEENKUlvE_clEvENKUlvE1_clEvEUlN3c104HalfEE_EEvS4_RKT_EUliE_EEviT1_:
	.zero		896


//--------------------- .nv.constant0._ZN2at6native27unrolled_elementwise_kernelIZZZNS0_17floor_kernel_cudaERNS_18TensorIteratorBaseEENKUlvE_clEvENKUlvE1_clEvEUlN3c104HalfEE_St5arrayIPcLm2EELi4E23TrivialOffsetCalculatorILi1EjESD_NS0_6memory15LoadWithoutCastENSE_16StoreWithoutCastEEEviT_T0_T2_T3_T4_T5_ --------------------------
	.section	.nv.constant0._ZN2at6native27unrolled_elementwise_kernelIZZZNS0_17floor_kernel_cudaERNS_18TensorIteratorBaseEENKUlvE_clEvENKUlvE1_clEvEUlN3c104HalfEE_St5arrayIPcLm2EELi4E23TrivialOffsetCalculatorILi1EjESD_NS0_6memory15LoadWithoutCastENSE_16StoreWithoutCastEEEviT_T0_T2_T3_T4_T5_,"a",@progbits
	.sectionflags	@""
	.align	4
.nv.constant0._ZN2at6native27unrolled_elementwise_kernelIZZZNS0_17floor_kernel_cudaERNS_18TensorIteratorBaseEENKUlvE_clEvENKUlvE1_clEvEUlN3c104HalfEE_St5arrayIPcLm2EELi4E23TrivialOffsetCalculatorILi1EjESD_NS0_6memory15LoadWithoutCastENSE_16StoreWithoutCastEEEviT_T0_T2_T3_T4_T5_:
	.zero		380


//--------------------- .nv.constant0._ZN2at6native29vectorized_elementwise_kernelILi2EZZZNS0_17floor_kernel_cudaERNS_18TensorIteratorBaseEENKUlvE_clEvENKUlvE1_clEvEUlN3c104HalfEE_St5arrayIPcLm2EEEEviT0_T1_ --------------------------
	.section	.nv.constant0._ZN2at6native29vectorized_elementwise_kernelILi2EZZZNS0_17floor_kernel_cudaERNS_18TensorIteratorBaseEENKUlvE_clEvENKUlvE1_clEvEUlN3c104HalfEE_St5arrayIPcLm2EEEEviT0_T1_,"a",@progbits
	.sectionflags	@""
	.align	4
.nv.constant0._ZN2at6native29vectorized_elementwise_kernelILi2EZZZNS0_17floor_kernel_cudaERNS_18TensorIteratorBaseEENKUlvE_clEvENKUlvE1_clEvEUlN3c104HalfEE_St5arrayIPcLm2EEEEviT0_T1_:
	.zero		376


//--------------------- .nv.constant0._ZN2at6native29vectorized_elementwise_kernelILi4EZZZNS0_17floor_kernel_cudaERNS_18TensorIteratorBaseEENKUlvE_clEvENKUlvE1_clEvEUlN3c104HalfEE_St5arrayIPcLm2EEEEviT0_T1_ --------------------------
	.section	.nv.constant0._ZN2at6native29vectorized_elementwise_kernelILi4EZZZNS0_17floor_kernel_cudaERNS_18TensorIteratorBaseEENKUlvE_clEvENKUlvE1_clEvEUlN3c104HalfEE_St5arrayIPcLm2EEEEviT0_T1_,"a",@progbits
	.sectionflags	@""
	.align	4
.nv.constant0._ZN2at6native29vectorized_elementwise_kernelILi4EZZZNS0_17floor_kernel_cudaERNS_18TensorIteratorBaseEENKUlvE_clEvENKUlvE1_clEvEUlN3c104HalfEE_St5arrayIPcLm2EEEEviT0_T1_:
	.zero		376


//--------------------- .nv.constant0._ZN2at6native29vectorized_elementwise_kernelILi8EZZZNS0_17floor_kernel_cudaERNS_18TensorIteratorBaseEENKUlvE_clEvENKUlvE1_clEvEUlN3c104HalfEE_St5arrayIPcLm2EEEEviT0_T1_ --------------------------
	.section	.nv.constant0._ZN2at6native29vectorized_elementwise_kernelILi8EZZZNS0_17floor_kernel_cudaERNS_18TensorIteratorBaseEENKUlvE_clEvENKUlvE1_clEvEUlN3c104HalfEE_St5arrayIPcLm2EEEEviT0_T1_,"a",@progbits
	.sectionflags	@""
	.align	4
.nv.constant0._ZN2at6native29vectorized_elementwise_kernelILi8EZZZNS0_17floor_kernel_cudaERNS_18TensorIteratorBaseEENKUlvE_clEvENKUlvE1_clEvEUlN3c104HalfEE_St5arrayIPcLm2EEEEviT0_T1_:
	.zero		376


//--------------------- .nv.constant2._ZN2at6native18elementwise_kernelILi128ELi4EZNS0_15gpu_kernel_implIZZZNS0_17floor_kernel_cudaERNS_18TensorIteratorBaseEENKUlvE_clEvENKUlvE0_clEvEUlfE_EEvS4_RKT_EUliE_EEviT1_ --------------------------
	.section	.nv.constant2._ZN2at6native18elementwise_kernelILi128ELi4EZNS0_15gpu_kernel_implIZZZNS0_17floor_kernel_cudaERNS_18TensorIteratorBaseEENKUlvE_clEvENKUlvE0_clEvEUlfE_EEvS4_RKT_EUliE_EEviT1_,"a",@progbits
	.sectionflags	@""
	.align	4
.nv.constant2._ZN2at6native18elementwise_kernelILi128ELi4EZNS0_15gpu_kernel_implIZZZNS0_17floor_kernel_cudaERNS_18TensorIteratorBaseEENKUlvE_clEvENKUlvE0_clEvEUlfE_EEvS4_RKT_EUliE_EEviT1_:
        /*0000*/ 	.byte	0x00, 0x00, 0x00, 0xf0, 0xff, 0xff, 0x0f, 0x38


//--------------------- .nv.constant0._ZN2at6native18elementwise_kernelILi128ELi4EZNS0_15gpu_kernel_implIZZZNS0_17floor_kernel_cudaERNS_18TensorIteratorBaseEENKUlvE_clEvENKUlvE0_clEvEUlfE_EEvS4_RKT_EUliE_EEviT1_ --------------------------
	.section	.nv.constant0._ZN2at6native18elementwise_kernelILi128ELi4EZNS0_15gpu_kernel_implIZZZNS0_17floor_kernel_cudaERNS_18TensorIteratorBaseEENKUlvE_clEvENKUlvE0_clEvEUlfE_EEvS4_RKT_EUliE_EEviT1_,"a",@progbits
	.sectionflags	@""
	.align	4
.nv.constant0._ZN2at6native18elementwise_kernelILi128ELi4EZNS0_15gpu_kernel_implIZZZNS0_17floor_kernel_cudaERNS_18TensorIteratorBaseEENKUlvE_clEvENKUlvE0_clEvEUlfE_EEvS4_RKT_EUliE_EEviT1_:
	.zero		896


//--------------------- .nv.constant2._ZN2at6native27unrolled_elementwise_kernelIZZZNS0_17floor_kernel_cudaERNS_18TensorIteratorBaseEENKUlvE_clEvENKUlvE0_clEvEUlfE_St5arrayIPcLm2EELi4E23TrivialOffsetCalculatorILi1EjESB_NS0_6memory12LoadWithCastILi1EEENSC_13StoreWithCastILi1EEEEEviT_T0_T2_T3_T4_T5_ --------------------------
	.section	.nv.constant2._ZN2at6native27unrolled_elementwise_kernelIZZZNS0_17floor_kernel_cudaERNS_18TensorIteratorBaseEENKUlvE_clEvENKUlvE0_clEvEUlfE_St5arrayIPcLm2EELi4E23TrivialOffsetCalculatorILi1EjESB_NS0_6memory12LoadWithCastILi1EEENSC_13StoreWithCastILi1EEEEEviT_T0_T2_T3_T4_T5_,"a",@progbits
	.sectionflags	@""
	.align	4
.nv.constant2._ZN2at6native27unrolled_elementwise_kernelIZZZNS0_17floor_kernel_cudaERNS_18TensorIteratorBaseEENKUlvE_clEvENKUlvE0_clEvEUlfE_St5arrayIPcLm2EELi4E23TrivialOffsetCalculatorILi1EjESB_NS0_6memory12LoadWithCastILi1EEENSC_13StoreWithCastILi1EEEEEviT_T0_T2_T3_T4_T5_:
        /*0000*/ 	.byte	0x00, 0x00, 0x00, 0xf0, 0xff, 0xff, 0x0f, 0x38


//--------------------- .nv.constant0._ZN2at6native27unrolled_elementwise_kernelIZZZNS0_17floor_kernel_cudaERNS_18TensorIteratorBaseEENKUlvE_clEvENKUlvE0_clEvEUlfE_St5arrayIPcLm2EELi4E23TrivialOffsetCalculatorILi1EjESB_NS0_6memory12LoadWithCastILi1EEENSC_13StoreWithCastILi1EEEEEviT_T0_T2_T3_T4_T5_ --------------------------
	.section	.nv.constant0._ZN2at6native27unrolled_elementwise_kernelIZZZNS0_17floor_kernel_cudaERNS_18TensorIteratorBaseEENKUlvE_clEvENKUlvE0_clEvEUlfE_St5arrayIPcLm2EELi4E23TrivialOffsetCalculatorILi1EjESB_NS0_6memory12LoadWithCastILi1EEENSC_13StoreWithCastILi1EEEEEviT_T0_T2_T3_T4_T5_,"a",@progbits
	.sectionflags	@""
	.align	4
.nv.constant0._ZN2at6native27unrolled_elementwise_kernelIZZZNS0_17floor_kernel_cudaERNS_18TensorIteratorBaseEENKUlvE_clEvENKUlvE0_clEvEUlfE_St5arrayIPcLm2EELi4E23TrivialOffsetCalculatorILi1EjESB_NS0_6memory12LoadWithCastILi1EEENSC_13StoreWithCastILi1EEEEEviT_T0_T2_T3_T4_T5_:
	.zero		396


//--------------------- .nv.constant0._ZN2at6native18elementwise_kernelILi128ELi2EZNS0_22gpu_kernel_impl_nocastIZZZNS0_17floor_kernel_cudaERNS_18TensorIteratorBaseEENKUlvE_clEvENKUlvE0_clEvEUlfE_EEvS4_RKT_EUliE_EEviT1_ --------------------------
	.section	.nv.constant0._ZN2at6native18elementwise_kernelILi128ELi2EZNS0_22gpu_kernel_impl_nocastIZZZNS0_17floor_kernel_cudaERNS_18TensorIteratorBaseEENKUlvE_clEvENKUlvE0_clEvEUlfE_EEvS4_RKT_EUliE_EEviT1_,"a",@progbits
	.sectionflags	@""
	.align	4
.nv.constant0._ZN2at6native18elementwise_kernelILi128ELi2EZNS0_22gpu_kernel_impl_nocastIZZZNS0_17floor_kernel_cudaERNS_18TensorIteratorBaseEENKUlvE_clEvENKUlvE0_clEvEUlfE_EEvS4_RKT_EUliE_EEviT1_:
	.zero		896


//--------------------- .nv.constant0._ZN2at6native27unrolled_elementwise_kernelIZZZNS0_17floor_kernel_cudaERNS_18TensorIteratorBaseEENKUlvE_clEvENKUlvE0_clEvEUlfE_St5arrayIPcLm2EELi4E23TrivialOffsetCalculatorILi1EjESB_NS0_6memory15LoadWithoutCastENSC_16StoreWithoutCastEEEviT_T0_T2_T3_T4_T5_ --------------------------
	.section	.nv.constant0._ZN2at6native27unrolled_elementwise_kernelIZZZNS0_17floor_kernel_cudaERNS_18TensorIteratorBaseEENKUlvE_clEvENKUlvE0_clEvEUlfE_St5arrayIPcLm2EELi4E23TrivialOffsetCalculatorILi1EjESB_NS0_6memory15LoadWithoutCastENSC_16StoreWithoutCastEEEviT_T0_T2_T3_T4_T5_,"a",@progbits
	.sectionflags	@""
	.align	4
.nv.constant0._ZN2at6native27unrolled_elementwise_kernelIZZZNS0_17floor_kernel_cudaERNS_18TensorIteratorBaseEENKUlvE_clEvENKUlvE0_clEvEUlfE_St5arrayIPcLm2EELi4E23TrivialOffsetCalculatorILi1EjESB_NS0_6memory15LoadWithoutCastENSC_16StoreWithoutCastEEEviT_T0_T2_T3_T4_T5_:
	.zero		380


//--------------------- .nv.constant0._ZN2at6native29vectorized_elementwise_kernelILi2EZZZNS0_17floor_kernel_cudaERNS_18TensorIteratorBaseEENKUlvE_clEvENKUlvE0_clEvEUlfE_St5arrayIPcLm2EEEEviT0_T1_ --------------------------
	.section	.nv.constant0._ZN2at6native29vectorized_elementwise_kernelILi2EZZZNS0_17floor_kernel_cudaERNS_18TensorIteratorBaseEENKUlvE_clEvENKUlvE0_clEvEUlfE_St5arrayIPcLm2EEEEviT0_T1_,"a",@progbits
	.sectionflags	@""
	.align	4
.nv.constant0._ZN2at6native29vectorized_elementwise_kernelILi2EZZZNS0_17floor_kernel_cudaERNS_18TensorIteratorBaseEENKUlvE_clEvENKUlvE0_clEvEUlfE_St5arrayIPcLm2EEEEviT0_T1_:
	.zero		376


//--------------------- .nv.constant0._ZN2at6native29vectorized_elementwise_kernelILi4EZZZNS0_17floor_kernel_cudaERNS_18TensorIteratorBaseEENKUlvE_clEvENKUlvE0_clEvEUlfE_St5arrayIPcLm2EEEEviT0_T1_ --------------------------
	.section	.nv.constant0._ZN2at6native29vectorized_elementwise_kernelILi4EZZZNS0_17floor_kernel_cudaERNS_18TensorIteratorBaseEENKUlvE_clEvENKUlvE0_clEvEUlfE_St5arrayIPcLm2EEEEviT0_T1_,"a",@progbits
	.sectionflags	@""
	.align	4
.nv.constant0._ZN2at6native29vectorized_elementwise_kernelILi4EZZZNS0_17floor_kernel_cudaERNS_18TensorIteratorBaseEENKUlvE_clEvENKUlvE0_clEvEUlfE_St5arrayIPcLm2EEEEviT0_T1_:
	.zero		376


//--------------------- .nv.constant0._ZN2at6native29vectorized_elementwise_kernelILi8EZZZNS0_17floor_kernel_cudaERNS_18TensorIteratorBaseEENKUlvE_clEvENKUlvE0_clEvEUlfE_St5arrayIPcLm2EEEEviT0_T1_ --------------------------
	.section	.nv.constant0._ZN2at6native29vectorized_elementwise_kernelILi8EZZZNS0_17floor_kernel_cudaERNS_18TensorIteratorBaseEENKUlvE_clEvENKUlvE0_clEvEUlfE_St5arrayIPcLm2EEEEviT0_T1_,"a",@progbits
	.sectionflags	@""
	.align	4
.nv.constant0._ZN2at6native29vectorized_elementwise_kernelILi8EZZZNS0_17floor_kernel_cudaERNS_18TensorIteratorBaseEENKUlvE_clEvENKUlvE0_clEvEUlfE_St5arrayIPcLm2EEEEviT0_T1_:
	.zero		376


//--------------------- .nv.constant2._ZN2at6native18elementwise_kernelILi128ELi4EZNS0_15gpu_kernel_implIZZZNS0_17floor_kernel_cudaERNS_18TensorIteratorBaseEENKUlvE_clEvENKUlvE_clEvEUldE_EEvS4_RKT_EUliE_EEviT1_ --------------------------
	.section	.nv.constant2._ZN2at6native18elementwise_kernelILi128ELi4EZNS0_15gpu_kernel_implIZZZNS0_17floor_kernel_cudaERNS_18TensorIteratorBaseEENKUlvE_clEvENKUlvE_clEvEUldE_EEvS4_RKT_EUliE_EEviT1_,"a",@progbits
	.sectionflags	@""
	.align	4
.nv.constant2._ZN2at6native18elementwise_kernelILi128ELi4EZNS0_15gpu_kernel_implIZZZNS0_17floor_kernel_cudaERNS_18TensorIteratorBaseEENKUlvE_clEvENKUlvE_clEvEUldE_EEvS4_RKT_EUliE_EEviT1_:
        /*0000*/ 	.byte	0x00, 0x00, 0x00, 0xf0, 0xff, 0xff, 0x0f, 0x38


//--------------------- .nv.constant0._ZN2at6native18elementwise_kernelILi128ELi4EZNS0_15gpu_kernel_implIZZZNS0_17floor_kernel_cudaERNS_18TensorIteratorBaseEENKUlvE_clEvENKUlvE_clEvEUldE_EEvS4_RKT_EUliE_EEviT1_ --------------------------
	.section	.nv.constant0._ZN2at6native18elementwise_kernelILi128ELi4EZNS0_15gpu_kernel_implIZZZNS0_17floor_kernel_cudaERNS_18TensorIteratorBaseEENKUlvE_clEvENKUlvE_clEvEUldE_EEvS4_RKT_EUliE_EEviT1_,"a",@progbits
	.sectionflags	@""
	.align	4
.nv.constant0._ZN2at6native18elementwise_kernelILi128ELi4EZNS0_15gpu_kernel_implIZZZNS0_17floor_kernel_cudaERNS_18TensorIteratorBaseEENKUlvE_clEvENKUlvE_clEvEUldE_EEvS4_RKT_EUliE_EEviT1_:
	.zero		896


//--------------------- .nv.constant2._ZN2at6native27unrolled_elementwise_kernelIZZZNS0_17floor_kernel_cudaERNS_18TensorIteratorBaseEENKUlvE_clEvENKUlvE_clEvEUldE_St5arrayIPcLm2EELi4E23TrivialOffsetCalculatorILi1EjESB_NS0_6memory12LoadWithCastILi1EEENSC_13StoreWithCastILi1EEEEEviT_T0_T2_T3_T4_T5_ --------------------------
	.section	.nv.constant2._ZN2at6native27unrolled_elementwise_kernelIZZZNS0_17floor_kernel_cudaERNS_18TensorIteratorBaseEENKUlvE_clEvENKUlvE_clEvEUldE_St5arrayIPcLm2EELi4E23TrivialOffsetCalculatorILi1EjESB_NS0_6memory12LoadWithCastILi1EEENSC_13StoreWithCastILi1EEEEEviT_T0_T2_T3_T4_T5_,"a",@progbits
	.sectionflags	@""
	.align	4
.nv.constant2._ZN2at6native27unrolled_elementwise_kernelIZZZNS0_17floor_kernel_cudaERNS_18TensorIteratorBaseEENKUlvE_clEvENKUlvE_clEvEUldE_St5arrayIPcLm2EELi4E23TrivialOffsetCalculatorILi1EjESB_NS0_6memory12LoadWithCastILi1EEENSC_13StoreWithCastILi1EEEEEviT_T0_T2_T3_T4_T5_:
        /*0000*/ 	.byte	0x00, 0x00, 0x00, 0xf0, 0xff, 0xff, 0x0f, 0x38


//--------------------- .nv.constant0._ZN2at6native27unrolled_elementwise_kernelIZZZNS0_17floor_kernel_cudaERNS_18TensorIteratorBaseEENKUlvE_clEvENKUlvE_clEvEUldE_St5arrayIPcLm2EELi4E23TrivialOffsetCalculatorILi1EjESB_NS0_6memory12LoadWithCastILi1EEENSC_13StoreWithCastILi1EEEEEviT_T0_T2_T3_T4_T5_ --------------------------
	.section	.nv.constant0._ZN2at6native27unrolled_elementwise_kernelIZZZNS0_17floor_kernel_cudaERNS_18TensorIteratorBaseEENKUlvE_clEvENKUlvE_clEvEUldE_St5arrayIPcLm2EELi4E23TrivialOffsetCalculatorILi1EjESB_NS0_6memory12LoadWithCastILi1EEENSC_13StoreWithCastILi1EEEEEviT_T0_T2_T3_T4_T5_,"a",@progbits
	.sectionflags	@""
	.align	4
.nv.constant0._ZN2at6native27unrolled_elementwise_kernelIZZZNS0_17floor_kernel_cudaERNS_18TensorIteratorBaseEENKUlvE_clEvENKUlvE_clEvEUldE_St5arrayIPcLm2EELi4E23TrivialOffsetCalculatorILi1EjESB_NS0_6memory12LoadWithCastILi1EEENSC_13StoreWithCastILi1EEEEEviT_T0_T2_T3_T4_T5_:
	.zero		396


//--------------------- .nv.constant0._ZN2at6native18elementwise_kernelILi128ELi2EZNS0_22gpu_kernel_impl_nocastIZZZNS0_17floor_kernel_cudaERNS_18TensorIteratorBaseEENKUlvE_clEvENKUlvE_clEvEUldE_EEvS4_RKT_EUliE_EEviT1_ --------------------------
	.section	.nv.constant0._ZN2at6native18elementwise_kernelILi128ELi2EZNS0_22gpu_kernel_impl_nocastIZZZNS0_17floor_kernel_cudaERNS_18TensorIteratorBaseEENKUlvE_clEvENKUlvE_clEvEUldE_EEvS4_RKT_EUliE_EEviT1_,"a",@progbits
	.sectionflags	@""
	.align	4
.nv.constant0._ZN2at6native18elementwise_kernelILi128ELi2EZNS0_22gpu_kernel_impl_nocastIZZZNS0_17floor_kernel_cudaERNS_18TensorIteratorBaseEENKUlvE_clEvENKUlvE_clEvEUldE_EEvS4_RKT_EUliE_EEviT1_:
	.zero		896


//--------------------- .nv.constant0._ZN2at6native27unrolled_elementwise_kernelIZZZNS0_17floor_kernel_cudaERNS_18TensorIteratorBaseEENKUlvE_clEvENKUlvE_clEvEUldE_St5arrayIPcLm2EELi4E23TrivialOffsetCalculatorILi1EjESB_NS0_6memory15LoadWithoutCastENSC_16StoreWithoutCastEEEviT_T0_T2_T3_T4_T5_ --------------------------
	.section	.nv.constant0._ZN2at6native27unrolled_elementwise_kernelIZZZNS0_17floor_kernel_cudaERNS_18TensorIteratorBaseEENKUlvE_clEvENKUlvE_clEvEUldE_St5arrayIPcLm2EELi4E23TrivialOffsetCalculatorILi1EjESB_NS0_6memory15LoadWithoutCastENSC_16StoreWithoutCastEEEviT_T0_T2_T3_T4_T5_,"a",@progbits
	.sectionflags	@""
	.align	4
.nv.constant0._ZN2at6native27unrolled_elementwise_kernelIZZZNS0_17floor_kernel_cudaERNS_18TensorIteratorBaseEENKUlvE_clEvENKUlvE_clEvEUldE_St5arrayIPcLm2EELi4E23TrivialOffsetCalculatorILi1EjESB_NS0_6memory15LoadWithoutCastENSC_16StoreWithoutCastEEEviT_T0_T2_T3_T4_T5_:
	.zero		380


//--------------------- .nv.constant0._ZN2at6native29vectorized_elementwise_kernelILi2EZZZNS0_17floor_kernel_cudaERNS_18TensorIteratorBaseEENKUlvE_clEvENKUlvE_clEvEUldE_St5arrayIPcLm2EEEEviT0_T1_ --------------------------
	.section	.nv.constant0._ZN2at6native29vectorized_elementwise_kernelILi2EZZZNS0_17floor_kernel_cudaERNS_18TensorIteratorBaseEENKUlvE_clEvENKUlvE_clEvEUldE_St5arrayIPcLm2EEEEviT0_T1_,"a",@progbits
	.sectionflags	@""
	.align	4
.nv.constant0._ZN2at6native29vectorized_elementwise_kernelILi2EZZZNS0_17floor_kernel_cudaERNS_18TensorIteratorBaseEENKUlvE_clEvENKUlvE_clEvEUldE_St5arrayIPcLm2EEEEviT0_T1_:
	.zero		376


//--------------------- .nv.constant0._ZN2at6native29vectorized_elementwise_kernelILi4EZZZNS0_17floor_kernel_cudaERNS_18TensorIteratorBaseEENKUlvE_clEvENKUlvE_clEvEUldE_St5arrayIPcLm2EEEEviT0_T1_ --------------------------
	.section	.nv.constant0._ZN2at6native29vectorized_elementwise_kernelILi4EZZZNS0_17floor_kernel_cudaERNS_18TensorIteratorBaseEENKUlvE_clEvENKUlvE_clEvEUldE_St5arrayIPcLm2EEEEviT0_T1_,"a",@progbits
	.sectionflags	@""
	.align	4
.nv.constant0._ZN2at6native29vectorized_elementwise_kernelILi4EZZZNS0_17floor_kernel_cudaERNS_18TensorIteratorBaseEENKUlvE_clEvENKUlvE_clEvEUldE_St5arrayIPcLm2EEEEviT0_T1_:
	.zero		376


//--------------------- .nv.constant0._ZN2at6native29vectorized_elementwise_kernelILi8EZZZNS0_17floor_kernel_cudaERNS_18TensorIteratorBaseEENKUlvE_clEvENKUlvE_clEvEUldE_St5arrayIPcLm2EEEEviT0_T1_ --------------------------
	.section	.nv.constant0._ZN2at6native29vectorized_elementwise_kernelILi8EZZZNS0_17floor_kernel_cudaERNS_18TensorIteratorBaseEENKUlvE_clEvENKUlvE_clEvEUldE_St5arrayIPcLm2EEEEviT0_T1_,"a",@progbits
	.sectionflags	@""
	.align	4
.nv.constant0._ZN2at6native29vectorized_elementwise_kernelILi8EZZZNS0_17floor_kernel_cudaERNS_18TensorIteratorBaseEENKUlvE_clEvENKUlvE_clEvEUldE_St5arrayIPcLm2EEEEviT0_T1_:
	.zero		376


//--------------------- .nv.constant2._ZN2at6native18elementwise_kernelILi128ELi4EZNS0_15gpu_kernel_implIZZZNS0_16frac_kernel_cudaERNS_18TensorIteratorBaseEENKUlvE_clEvENKUlvE2_clEvEUlN3c108BFloat16EE_EEvS4_RKT_EUliE_EEviT1_ --------------------------
	.section	.nv.constant2._ZN2at6native18elementwise_kernelILi128ELi4EZNS0_15gpu_kernel_implIZZZNS0_16frac_kernel_cudaERNS_18TensorIteratorBaseEENKUlvE_clEvENKUlvE2_clEvEUlN3c108BFloat16EE_EEvS4_RKT_EUliE_EEviT1_,"a",@progbits
	.sectionflags	@""
	.align	4
.nv.constant2._ZN2at6native18elementwise_kernelILi128ELi4EZNS0_15gpu_kernel_implIZZZNS0_16frac_kernel_cudaERNS_18TensorIteratorBaseEENKUlvE_clEvENKUlvE2_clEvEUlN3c108BFloat16EE_EEvS4_RKT_EUliE_EEviT1_:
        /*0000*/ 	.byte	0x00, 0x00, 0x00, 0xf0, 0xff, 0xff, 0x0f, 0x38


//--------------------- .nv.constant0._ZN2at6native18elementwise_kernelILi128ELi4EZNS0_15gpu_kernel_implIZZZNS0_16frac_kernel_cudaERNS_18TensorIteratorBaseEENKUlvE_clEvENKUlvE2_clEvEUlN3c108BFloat16EE_EEvS4_RKT_EUliE_EEviT1_ --------------------------
	.section	.nv.constant0._ZN2at6native18elementwise_kernelILi128ELi4EZNS0_15gpu_kernel_implIZZZNS0_16frac_kernel_cudaERNS_18TensorIteratorBaseEENKUlvE_clEvENKUlvE2_clEvEUlN3c108BFloat16EE_EEvS4_RKT_EUliE_EEviT1_,"a",@progbits
	.sectionflags	@""
	.align	4
.nv.constant0._ZN2at6native18elementwise_kernelILi128ELi4EZNS0_15gpu_kernel_implIZZZNS0_16frac_kernel_cudaERNS_18TensorIteratorBaseEENKUlvE_clEvENKUlvE2_clEvEUlN3c108BFloat16EE_EEvS4_RKT_EUliE_EEviT1_:
	.zero		896


//--------------------- .nv.constant2._ZN2at6native27unrolled_elementwise_kernelIZZZNS0_16frac_kernel_cudaERNS_18TensorIteratorBaseEENKUlvE_clEvENKUlvE2_clEvEUlN3c108BFloat16EE_St5arrayIPcLm2EELi4E23TrivialOffsetCalculatorILi1EjESD_NS0_6memory12LoadWithCastILi1EEENSE_13StoreWithCastILi1EEEEEviT_T0_T2_T3_T4_T5_ --------------------------
	.section	.nv.constant2._ZN2at6native27unrolled_elementwise_kernelIZZZNS0_16frac_kernel_cudaERNS_18TensorIteratorBaseEENKUlvE_clEvENKUlvE2_clEvEUlN3c108BFloat16EE_St5arrayIPcLm2EELi4E23TrivialOffsetCalculatorILi1EjESD_NS0_6memory12LoadWithCastILi1EEENSE_13StoreWithCastILi1EEEEEviT_T0_T2_T3_T4_T5_,"a",@progbits
	.sectionflags	@""
	.align	4
.nv.constant2._ZN2at6native27unrolled_elementwise_kernelIZZZNS0_16frac_kernel_cudaERNS_18TensorIteratorBaseEENKUlvE_clEvENKUlvE2_clEvEUlN3c108BFloat16EE_St5arrayIPcLm2EELi4E23TrivialOffsetCalculatorILi1EjESD_NS0_6memory12LoadWithCastILi1EEENSE_13StoreWithCastILi1EEEEEviT_T0_T2_T3_T4_T5_:
        /*0000*/ 	.byte	0x00, 0x00, 0x00, 0xf0, 0xff, 0xff, 0x0f, 0x38


//--------------------- .nv.constant0._ZN2at6native27unrolled_elementwise_kernelIZZZNS0_16frac_kernel_cudaERNS_18TensorIteratorBaseEENKUlvE_clEvENKUlvE2_clEvEUlN3c108BFloat16EE_St5arrayIPcLm2EELi4E23TrivialOffsetCalculatorILi1EjESD_NS0_6memory12LoadWithCastILi1EEENSE_13StoreWithCastILi1EEEEEviT_T0_T2_T3_T4_T5_ --------------------------
	.section	.nv.constant0._ZN2at6native27unrolled_elementwise_kernelIZZZNS0_16frac_kernel_cudaERNS_18TensorIteratorBaseEENKUlvE_clEvENKUlvE2_clEvEUlN3c108BFloat16EE_St5arrayIPcLm2EELi4E23TrivialOffsetCalculatorILi1EjESD_NS0_6memory12LoadWithCastILi1EEENSE_13StoreWithCastILi1EEEEEviT_T0_T2_T3_T4_T5_,"a",@progbits
	.sectionflags	@""
	.align	4
.nv.constant0._ZN2at6native27unrolled_elementwise_kernelIZZZNS0_16frac_kernel_cudaERNS_18TensorIteratorBaseEENKUlvE_clEvENKUlvE2_clEvEUlN3c108BFloat16EE_St5arrayIPcLm2EELi4E23TrivialOffsetCalculatorILi1EjESD_NS0_6memory12LoadWithCastILi1EEENSE_13StoreWithCastILi1EEEEEviT_T0_T2_T3_T4_T5_:
	.zero		396


//--------------------- .nv.constant0._ZN2at6native18elementwise_kernelILi128ELi4EZNS0_22gpu_kernel_impl_nocastIZZZNS0_16frac_kernel_cudaERNS_18TensorIteratorBaseEENKUlvE_clEvENKUlvE2_clEvEUlN3c108BFloat16EE_EEvS4_RKT_EUliE_EEviT1_ --------------------------
	.section	.nv.constant0._ZN2at6native18elementwise_kernelILi128ELi4EZNS0_22gpu_kernel_impl_nocastIZZZNS0_16frac_kernel_cudaERNS_18TensorIteratorBaseEENKUlvE_clEvENKUlvE2_clEvEUlN3c108BFloat16EE_EEvS4_RKT_EUliE_EEviT1_,"a",@progbits
	.sectionflags	@""
	.align	4
.nv.constant0._ZN2at6native18elementwise_kernelILi128ELi4EZNS0_22gpu_kernel_impl_nocastIZZZNS0_16frac_kernel_cudaERNS_18TensorIteratorBaseEENKUlvE_clEvENKUlvE2_clEvEUlN3c108BFloat16EE_EEvS4_RKT_EUliE_EEviT1_:
	.zero		896


//--------------------- .nv.constant0._ZN2at6native27unrolled_elementwise_kernelIZZZNS0_16frac_kernel_cudaERNS_18TensorIteratorBaseEENKUlvE_clEvENKUlvE2_clEvEUlN3c108BFloat16EE_St5arrayIPcLm2EELi4E23TrivialOffsetCalculatorILi1EjESD_NS0_6memory15LoadWithoutCastENSE_16StoreWithoutCastEEEviT_T0_T2_T3_T4_T5_ --------------------------
	.section	.nv.constant0._ZN2at6native27unrolled_elementwise_kernelIZZZNS0_16frac_kernel_cudaERNS_18TensorIteratorBaseEENKUlvE_clEvENKUlvE2_clEvEUlN3c108BFloat16EE_St5arrayIPcLm2EELi4E23TrivialOffsetCalculatorILi1EjESD_NS0_6memory15LoadWithoutCastENSE_16StoreWithoutCastEEEviT_T0_T2_T3_T4_T5_,"a",@progbits
	.sectionflags	@""
	.align	4
.nv.constant0._ZN2at6native27unrolled_elementwise_kernelIZZZNS0_16frac_kernel_cudaERNS_18TensorIteratorBaseEENKUlvE_clEvENKUlvE2_clEvEUlN3c108BFloat16EE_St5arrayIPcLm2EELi4E23TrivialOffsetCalculatorILi1EjESD_NS0_6memory15LoadWithoutCastENSE_16StoreWithoutCastEEEviT_T0_T2_T3_T4_T5_:
	.zero		380


//--------------------- .nv.constant0._ZN2at6native29vectorized_elementwise_kernelILi2EZZZNS0_16frac_kernel_cudaERNS_18TensorIteratorBaseEENKUlvE_clEvENKUlvE2_clEvEUlN3c108BFloat16EE_St5arrayIPcLm2EEEEviT0_T1_ --------------------------
	.section	.nv.constant0._ZN2at6native29vectorized_elementwise_kernelILi2EZZZNS0_16frac_kernel_cudaERNS_18TensorIteratorBaseEENKUlvE_clEvENKUlvE2_clEvEUlN3c108BFloat16EE_St5arrayIPcLm2EEEEviT0_T1_,"a",@progbits
	.sectionflags	@""
	.align	4
.nv.constant0._ZN2at6native29vectorized_elementwise_kernelILi2EZZZNS0_16frac_kernel_cudaERNS_18TensorIteratorBaseEENKUlvE_clEvENKUlvE2_clEvEUlN3c108BFloat16EE_St5arrayIPcLm2EEEEviT0_T1_:
	.zero		376


//--------------------- .nv.constant0._ZN2at6native29vectorized_elementwise_kernelILi4EZZZNS0_16frac_kernel_cudaERNS_18TensorIteratorBaseEENKUlvE_clEvENKUlvE2_clEvEUlN3c108BFloat16EE_St5arrayIPcLm2EEEEviT0_T1_ --------------------------
	.section	.nv.constant0._ZN2at6native29vectorized_elementwise_kernelILi4EZZZNS0_16frac_kernel_cudaERNS_18TensorIteratorBaseEENKUlvE_clEvENKUlvE2_clEvEUlN3c108BFloat16EE_St5arrayIPcLm2EEEEviT0_T1_,"a",@progbits
	.sectionflags	@""
	.align	4
.nv.constant0._ZN2at6native29vectorized_elementwise_kernelILi4EZZZNS0_16frac_kernel_cudaERNS_18TensorIteratorBaseEENKUlvE_clEvENKUlvE2_clEvEUlN3c108BFloat16EE_St5arrayIPcLm2EEEEviT0_T1_:
	.zero		376


//--------------------- .nv.constant0._ZN2at6native29vectorized_elementwise_kernelILi8EZZZNS0_16frac_kernel_cudaERNS_18TensorIteratorBaseEENKUlvE_clEvENKUlvE2_clEvEUlN3c108BFloat16EE_St5arrayIPcLm2EEEEviT0_T1_ --------------------------
	.section	.nv.constant0._ZN2at6native29vectorized_elementwise_kernelILi8EZZZNS0_16frac_kernel_cudaERNS_18TensorIteratorBaseEENKUlvE_clEvENKUlvE2_clEvEUlN3c108BFloat16EE_St5arrayIPcLm2EEEEviT0_T1_,"a",@progbits
	.sectionflags	@""
	.align	4
.nv.constant0._ZN2at6native29vectorized_elementwise_kernelILi8EZZZNS0_16frac_kernel_cudaERNS_18TensorIteratorBaseEENKUlvE_clEvENKUlvE2_clEvEUlN3c108BFloat16EE_St5arrayIPcLm2EEEEviT0_T1_:
	.zero		376


//--------------------- .nv.constant2._ZN2at6native18elementwise_kernelILi128ELi4EZNS0_15gpu_kernel_implIZZZNS0_16frac_kernel_cudaERNS_18TensorIteratorBaseEENKUlvE_clEvENKUlvE1_clEvEUlN3c104HalfEE_EEvS4_RKT_EUliE_EEviT1_ --------------------------
	.section	.nv.constant2._ZN2at6native18elementwise_kernelILi128ELi4EZNS0_15gpu_kernel_implIZZZNS0_16frac_kernel_cudaERNS_18TensorIteratorBaseEENKUlvE_clEvENKUlvE1_clEvEUlN3c104HalfEE_EEvS4_RKT_EUliE_EEviT1_,"a",@progbits
	.sectionflags	@""
	.align	4
.nv.constant2._ZN2at6native18elementwise_kernelILi128ELi4EZNS0_15gpu_kernel_implIZZZNS0_16frac_kernel_cudaERNS_18TensorIteratorBaseEENKUlvE_clEvENKUlvE1_clEvEUlN3c104HalfEE_EEvS4_RKT_EUliE_EEviT1_:
        /*0000*/ 	.byte	0x00, 0x00, 0x00, 0xf0, 0xff, 0xff, 0x0f, 0x38


//--------------------- .nv.constant0._ZN2at6native18elementwise_kernelILi128ELi4EZNS0_15gpu_kernel_implIZZZNS0_16frac_kernel_cudaERNS_18TensorIteratorBaseEENKUlvE_clEvENKUlvE1_clEvEUlN3c104HalfEE_EEvS4_RKT_EUliE_EEviT1_ --------------------------
	.section	.nv.constant0._ZN2at6native18elementwise_kernelILi128ELi4EZNS0_15gpu_kernel_implIZZZNS0_16frac_kernel_cudaERNS_18TensorIteratorBaseEENKUlvE_clEvENKUlvE1_clEvEUlN3c104HalfEE_EEvS4_RKT_EUliE_EEviT1_,"a",@progbits
	.sectionflags	@""
	.align	4
.nv.constant0._ZN2at6native18elementwise_kernelILi128ELi4EZNS0_15gpu_kernel_implIZZZNS0_16frac_kernel_cudaERNS_18TensorIteratorBaseEENKUlvE_clEvENKUlvE1_clEvEUlN3c104HalfEE_EEvS4_RKT_EUliE_EEviT1_:
	.zero		896


//--------------------- .nv.constant2._ZN2at6native27unrolled_elementwise_kernelIZZZNS0_16frac_kernel_cudaERNS_18TensorIteratorBaseEENKUlvE_clEvENKUlvE1_clEvEUlN3c104HalfEE_St5arrayIPcLm2EELi4E23TrivialOffsetCalculatorILi1EjESD_NS0_6memory12LoadWithCastILi1EEENSE_13StoreWithCastILi1EEEEEviT_T0_T2_T3_T4_T5_ --------------------------
	.section	.nv.constant2._ZN2at6native27unrolled_elementwise_kernelIZZZNS0_16frac_kernel_cudaERNS_18TensorIteratorBaseEENKUlvE_clEvENKUlvE1_clEvEUlN3c104HalfEE_St5arrayIPcLm2EELi4E23TrivialOffsetCalculatorILi1EjESD_NS0_6memory12LoadWithCastILi1EEENSE_13StoreWithCastILi1EEEEEviT_T0_T2_T3_T4_T5_,"a",@progbits
	.sectionflags	@""
	.align	4
.nv.constant2._ZN2at6native27unrolled_elementwise_kernelIZZZNS0_16frac_kernel_cudaERNS_18TensorIteratorBaseEENKUlvE_clEvENKUlvE1_clEvEUlN3c104HalfEE_St5arrayIPcLm2EELi4E23TrivialOffsetCalculatorILi1EjESD_NS0_6memory12LoadWithCastILi1EEENSE_13StoreWithCastILi1EEEEEviT_T0_T2_T3_T4_T5_:
        /*0000*/ 	.byte	0x00, 0x00, 0x00, 0xf0, 0xff, 0xff, 0x0f, 0x38


//--------------------- .nv.constant0._ZN2at6native27unrolled_elementwise_kernelIZZZNS0_16frac_kernel_cudaERNS_18TensorIteratorBaseEENKUlvE_clEvENKUlvE1_clEvEUlN3c104HalfEE_St5arrayIPcLm2EELi4E23TrivialOffsetCalculatorILi1EjESD_NS0_6memory12LoadWithCastILi1EEENSE_13StoreWithCastILi1EEEEEviT_T0_T2_T3_T4_T5_ --------------------------
	.section	.nv.constant0._ZN2at6native27unrolled_elementwise_kernelIZZZNS0_16frac_kernel_cudaERNS_18TensorIteratorBaseEENKUlvE_clEvENKUlvE1_clEvEUlN3c104HalfEE_St5arrayIPcLm2EELi4E23TrivialOffsetCalculatorILi1EjESD_NS0_6memory12LoadWithCastILi1EEENSE_13StoreWithCastILi1EEEEEviT_T0_T2_T3_T4_T5_,"a",@progbits
	.sectionflags	@""
	.align	4
.nv.constant0._ZN2at6native27unrolled_elementwise_kernelIZZZNS0_16frac_kernel_cudaERNS_18TensorIteratorBaseEENKUlvE_clEvENKUlvE1_clEvEUlN3c104HalfEE_St5arrayIPcLm2EELi4E23TrivialOffsetCalculatorILi1EjESD_NS0_6memory12LoadWithCastILi1EEENSE_13StoreWithCastILi1EEEEEviT_T0_T2_T3_T4_T5_:
	.zero		396


//--------------------- .nv.constant0._ZN2at6native18elementwise_kernelILi128ELi4EZNS0_22gpu_kernel_impl_nocastIZZZNS0_16frac_kernel_cudaERNS_18TensorIteratorBaseEENKUlvE_clEvENKUlvE1_clEvEUlN3c104HalfEE_EEvS4_RKT_EUliE_EEviT1_ --------------------------
	.section	.nv.constant0._ZN2at6native18elementwise_kernelILi128ELi4EZNS0_22gpu_kernel_impl_nocastIZZZNS0_16frac_kernel_cudaERNS_18TensorIteratorBaseEENKUlvE_clEvENKUlvE1_clEvEUlN3c104HalfEE_EEvS4_RKT_EUliE_EEviT1_,"a",@progbits
	.sectionflags	@""
	.align	4
.nv.constant0._ZN2at6native18elementwise_kernelILi128ELi4EZNS0_22gpu_kernel_impl_nocastIZZZNS0_16frac_kernel_cudaERNS_18TensorIteratorBaseEENKUlvE_clEvENKUlvE1_clEvEUlN3c104HalfEE_EEvS4_RKT_EUliE_EEviT1_:
	.zero		896


//--------------------- .nv.constant0._ZN2at6native27unrolled_elementwise_kernelIZZZNS0_16frac_kernel_cudaERNS_18TensorIteratorBaseEENKUlvE_clEvENKUlvE1_clEvEUlN3c104HalfEE_St5arrayIPcLm2EELi4E23TrivialOffsetCalculatorILi1EjESD_NS0_6memory15LoadWithoutCastENSE_16StoreWithoutCastEEEviT_T0_T2_T3_T4_T5_ --------------------------
	.section	.nv.constant0._ZN2at6native27unrolled_elementwise_kernelIZZZNS0_16frac_kernel_cudaERNS_18TensorIteratorBaseEENKUlvE_clEvENKUlvE1_clEvEUlN3c104HalfEE_St5arrayIPcLm2EELi4E23TrivialOffsetCalculatorILi1EjESD_NS0_6memory15LoadWithoutCastENSE_16StoreWithoutCastEEEviT_T0_T2_T3_T4_T5_,"a",@progbits
	.sectionflags	@""
	.align	4
.nv.constant0._ZN2at6native27unrolled_elementwise_kernelIZZZNS0_16frac_kernel_cudaERNS_18TensorIteratorBaseEENKUlvE_clEvENKUlvE1_clEvEUlN3c104HalfEE_St5arrayIPcLm2EELi4E23TrivialOffsetCalculatorILi1EjESD_NS0_6memory15LoadWithoutCastENSE_16StoreWithoutCastEEEviT_T0_T2_T3_T4_T5_:
	.zero		380


//--------------------- .nv.constant0._ZN2at6native29vectorized_elementwise_kernelILi2EZZZNS0_16frac_kernel_cudaERNS_18TensorIteratorBaseEENKUlvE_clEvENKUlvE1_clEvEUlN3c104HalfEE_St5arrayIPcLm2EEEEviT0_T1_ --------------------------
	.section	.nv.constant0._ZN2at6native29vectorized_elementwise_kernelILi2EZZZNS0_16frac_kernel_cudaERNS_18TensorIteratorBaseEENKUlvE_clEvENKUlvE1_clEvEUlN3c104HalfEE_St5arrayIPcLm2EEEEviT0_T1_,"a",@progbits
	.sectionflags	@""
	.align	4
.nv.constant0._ZN2at6native29vectorized_elementwise_kernelILi2EZZZNS0_16frac_kernel_cudaERNS_18TensorIteratorBaseEENKUlvE_clEvENKUlvE1_clEvEUlN3c104HalfEE_St5arrayIPcLm2EEEEviT0_T1_:
	.zero		376


//--------------------- .nv.constant0._ZN2at6native29vectorized_elementwise_kernelILi4EZZZNS0_16frac_kernel_cudaERNS_18TensorIteratorBaseEENKUlvE_clEvENKUlvE1_clEvEUlN3c104HalfEE_St5arrayIPcLm2EEEEviT0_T1_ --------------------------
	.section	.nv.constant0._ZN2at6native29vectorized_elementwise_kernelILi4EZZZNS0_16frac_kernel_cudaERNS_18TensorIteratorBaseEENKUlvE_clEvENKUlvE1_clEvEUlN3c104HalfEE_St5arrayIPcLm2EEEEviT0_T1_,"a",@progbits
	.sectionflags	@""
	.align	4
.nv.constant0._ZN2at6native29vectorized_elementwise_kernelILi4EZZZNS0_16frac_kernel_cudaERNS_18TensorIteratorBaseEENKUlvE_clEvENKUlvE1_clEvEUlN3c104HalfEE_St5arrayIPcLm2EEEEviT0_T1_:
	.zero		376


//--------------------- .nv.constant0._ZN2at6native29vectorized_elementwise_kernelILi8EZZZNS0_16frac_kernel_cudaERNS_18TensorIteratorBaseEENKUlvE_clEvENKUlvE1_clEvEUlN3c104HalfEE_St5arrayIPcLm2EEEEviT0_T1_ --------------------------
	.section	.nv.constant0._ZN2at6native29vectorized_elementwise_kernelILi8EZZZNS0_16frac_kernel_cudaERNS_18TensorIteratorBaseEENKUlvE_clEvENKUlvE1_clEvEUlN3c104HalfEE_St5arrayIPcLm2EEEEviT0_T1_,"a",@progbits
	.sectionflags	@""
	.align	4
.nv.constant0._ZN2at6native29vectorized_elementwise_kernelILi8EZZZNS0_16frac_kernel_cudaERNS_18TensorIteratorBaseEENKUlvE_clEvENKUlvE1_clEvEUlN3c104HalfEE_St5arrayIPcLm2EEEEviT0_T1_:
	.zero		376


//--------------------- .nv.constant2._ZN2at6native18elementwise_kernelILi128ELi4EZNS0_15gpu_kernel_implIZZZNS0_16frac_kernel_cudaERNS_18TensorIteratorBaseEENKUlvE_clEvENKUlvE0_clEvEUlfE_EEvS4_RKT_EUliE_EEviT1_ --------------------------
	.section	.nv.constant2._ZN2at6native18elementwise_kernelILi128ELi4EZNS0_15gpu_kernel_implIZZZNS0_16frac_kernel_cudaERNS_18TensorIteratorBaseEENKUlvE_clEvENKUlvE0_clEvEUlfE_EEvS4_RKT_EUliE_EEviT1_,"a",@progbits
	.sectionflags	@""
	.align	4
.nv.constant2._ZN2at6native18elementwise_kernelILi128ELi4EZNS0_15gpu_kernel_implIZZZNS0_16frac_kernel_cudaERNS_18TensorIteratorBaseEENKUlvE_clEvENKUlvE0_clEvEUlfE_EEvS4_RKT_EUliE_EEviT1_:
        /*0000*/ 	.byte	0x00, 0x00, 0x00, 0xf0, 0xff, 0xff, 0x0f, 0x38


//--------------------- .nv.constant0._ZN2at6native18elementwise_kernelILi128ELi4EZNS0_15gpu_kernel_implIZZZNS0_16frac_kernel_cudaERNS_18TensorIteratorBaseEENKUlvE_clEvENKUlvE0_clEvEUlfE_EEvS4_RKT_EUliE_EEviT1_ --------------------------
	.section	.nv.constant0._ZN2at6native18elementwise_kernelILi128ELi4EZNS0_15gpu_kernel_implIZZZNS0_16frac_kernel_cudaERNS_18TensorIteratorBaseEENKUlvE_clEvENKUlvE0_clEvEUlfE_EEvS4_RKT_EUliE_EEviT1_,"a",@progbits
	.sectionflags	@""
	.align	4
.nv.constant0._ZN2at6native18elementwise_kernelILi128ELi4EZNS0_15gpu_kernel_implIZZZNS0_16frac_kernel_cudaERNS_18TensorIteratorBaseEENKUlvE_clEvENKUlvE0_clEvEUlfE_EEvS4_RKT_EUliE_EEviT1_:
	.zero		896


//--------------------- .nv.constant2._ZN2at6native27unrolled_elementwise_kernelIZZZNS0_16frac_kernel_cudaERNS_18TensorIteratorBaseEENKUlvE_clEvENKUlvE0_clEvEUlfE_St5arrayIPcLm2EELi4E23TrivialOffsetCalculatorILi1EjESB_NS0_6memory12LoadWithCastILi1EEENSC_13StoreWithCastILi1EEEEEviT_T0_T2_T3_T4_T5_ --------------------------
	.section	.nv.constant2._ZN2at6native27unrolled_elementwise_kernelIZZZNS0_16frac_kernel_cudaERNS_18TensorIteratorBaseEENKUlvE_clEvENKUlvE0_clEvEUlfE_St5arrayIPcLm2EELi4E23TrivialOffsetCalculatorILi1EjESB_NS0_6memory12LoadWithCastILi1EEENSC_13StoreWithCastILi1EEEEEviT_T0_T2_T3_T4_T5_,"a",@progbits
	.sectionflags	@""
	.align	4
.nv.constant2._ZN2at6native27unrolled_elementwise_kernelIZZZNS0_16frac_kernel_cudaERNS_18TensorIteratorBaseEENKUlvE_clEvENKUlvE0_clEvEUlfE_St5arrayIPcLm2EELi4E23TrivialOffsetCalculatorILi1EjESB_NS0_6memory12LoadWithCastILi1EEENSC_13StoreWithCastILi1EEEEEviT_T0_T2_T3_T4_T5_:
        /*0000*/ 	.byte	0x00, 0x00, 0x00, 0xf0, 0xff, 0xff, 0x0f, 0x38


//--------------------- .nv.constant0._ZN2at6native27unrolled_elementwise_kernelIZZZNS0_16frac_kernel_cudaERNS_18TensorIteratorBaseEENKUlvE_clEvENKUlvE0_clEvEUlfE_St5arrayIPcLm2EELi4E23TrivialOffsetCalculatorILi1EjESB_NS0_6memory12LoadWithCastILi1EEENSC_13StoreWithCastILi1EEEEEviT_T0_T2_T3_T4_T5_ --------------------------
	.section	.nv.constant0._ZN2at6native27unrolled_elementwise_kernelIZZZNS0_16frac_kernel_cudaERNS_18TensorIteratorBaseEENKUlvE_clEvENKUlvE0_clEvEUlfE_St5arrayIPcLm2EELi4E23TrivialOffsetCalculatorILi1EjESB_NS0_6memory12LoadWithCastILi1EEENSC_13StoreWithCastILi1EEEEEviT_T0_T2_T3_T4_T5_,"a",@progbits
	.sectionflags	@""
	.align	4
.nv.constant0._ZN2at6native27unrolled_elementwise_kernelIZZZNS0_16frac_kernel_cudaERNS_18TensorIteratorBaseEENKUlvE_clEvENKUlvE0_clEvEUlfE_St5arrayIPcLm2EELi4E23TrivialOffsetCalculatorILi1EjESB_NS0_6memory12LoadWithCastILi1EEENSC_13StoreWithCastILi1EEEEEviT_T0_T2_T3_T4_T5_:
	.zero		396


//--------------------- .nv.constant0._ZN2at6native18elementwise_kernelILi128ELi2EZNS0_22gpu_kernel_impl_nocastIZZZNS0_16frac_kernel_cudaERNS_18TensorIteratorBaseEENKUlvE_clEvENKUlvE0_clEvEUlfE_EEvS4_RKT_EUliE_EEviT1_ --------------------------
	.section	.nv.constant0._ZN2at6native18elementwise_kernelILi128ELi2EZNS0_22gpu_kernel_impl_nocastIZZZNS0_16frac_kernel_cudaERNS_18TensorIteratorBaseEENKUlvE_clEvENKUlvE0_clEvEUlfE_EEvS4_RKT_EUliE_EEviT1_,"a",@progbits
	.sectionflags	@""
	.align	4
.nv.constant0._ZN2at6native18elementwise_kernelILi128ELi2EZNS0_22gpu_kernel_impl_nocastIZZZNS0_16frac_kernel_cudaERNS_18TensorIteratorBaseEENKUlvE_clEvENKUlvE0_clEvEUlfE_EEvS4_RKT_EUliE_EEviT1_:
	.zero		896


//--------------------- .nv.constant0._ZN2at6native27unrolled_elementwise_kernelIZZZNS0_16frac_kernel_cudaERNS_18TensorIteratorBaseEENKUlvE_clEvENKUlvE0_clEvEUlfE_St5arrayIPcLm2EELi4E23TrivialOffsetCalculatorILi1EjESB_NS0_6memory15LoadWithoutCastENSC_16StoreWithoutCastEEEviT_T0_T2_T3_T4_T5_ --------------------------
	.section	.nv.constant0._ZN2at6native27unrolled_elementwise_kernelIZZZNS0_16frac_kernel_cudaERNS_18TensorIteratorBaseEENKUlvE_clEvENKUlvE0_clEvEUlfE_St5arrayIPcLm2EELi4E23TrivialOffsetCalculatorILi1EjESB_NS0_6memory15LoadWithoutCastENSC_16StoreWithoutCastEEEviT_T0_T2_T3_T4_T5_,"a",@progbits
	.sectionflags	@""
	.align	4
.nv.constant0._ZN2at6native27unrolled_elementwise_kernelIZZZNS0_16frac_kernel_cudaERNS_18TensorIteratorBaseEENKUlvE_clEvENKUlvE0_clEvEUlfE_St5arrayIPcLm2EELi4E23TrivialOffsetCalculatorILi1EjESB_NS0_6memory15LoadWithoutCastENSC_16StoreWithoutCastEEEviT_T0_T2_T3_T4_T5_:
	.zero		380


//--------------------- .nv.constant0._ZN2at6native29vectorized_elementwise_kernelILi2EZZZNS0_16frac_kernel_cudaERNS_18TensorIteratorBaseEENKUlvE_clEvENKUlvE0_clEvEUlfE_St5arrayIPcLm2EEEEviT0_T1_ --------------------------
	.section	.nv.constant0._ZN2at6native29vectorized_elementwise_kernelILi2EZZZNS0_16frac_kernel_cudaERNS_18TensorIteratorBaseEENKUlvE_clEvENKUlvE0_clEvEUlfE_St5arrayIPcLm2EEEEviT0_T1_,"a",@progbits
	.sectionflags	@""
	.align	4
.nv.constant0._ZN2at6native29vectorized_elementwise_kernelILi2EZZZNS0_16frac_kernel_cudaERNS_18TensorIteratorBaseEENKUlvE_clEvENKUlvE0_clEvEUlfE_St5arrayIPcLm2EEEEviT0_T1_:
	.zero		376


//--------------------- .nv.constant0._ZN2at6native29vectorized_elementwise_kernelILi4EZZZNS0_16frac_kernel_cudaERNS_18TensorIteratorBaseEENKUlvE_clEvENKUlvE0_clEvEUlfE_St5arrayIPcLm2EEEEviT0_T1_ --------------------------
	.section	.nv.constant0._ZN2at6native29vectorized_elementwise_kernelILi4EZZZNS0_16frac_kernel_cudaERNS_18TensorIteratorBaseEENKUlvE_clEvENKUlvE0_clEvEUlfE_St5arrayIPcLm2EEEEviT0_T1_,"a",@progbits
	.sectionflags	@""
	.align	4
.nv.constant0._ZN2at6native29vectorized_elementwise_kernelILi4EZZZNS0_16frac_kernel_cudaERNS_18TensorIteratorBaseEENKUlvE_clEvENKUlvE0_clEvEUlfE_St5arrayIPcLm2EEEEviT0_T1_:
	.zero		376


//--------------------- .nv.constant0._ZN2at6native29vectorized_elementwise_kernelILi8EZZZNS0_16frac_kernel_cudaERNS_18TensorIteratorBaseEENKUlvE_clEvENKUlvE0_clEvEUlfE_St5arrayIPcLm2EEEEviT0_T1_ --------------------------
	.section	.nv.constant0._ZN2at6native29vectorized_elementwise_kernelILi8EZZZNS0_16frac_kernel_cudaERNS_18TensorIteratorBaseEENKUlvE_clEvENKUlvE0_clEvEUlfE_St5arrayIPcLm2EEEEviT0_T1_,"a",@progbits
	.sectionflags	@""
	.align	4
.nv.constant0._ZN2at6native29vectorized_elementwise_kernelILi8EZZZNS0_16frac_kernel_cudaERNS_18TensorIteratorBaseEENKUlvE_clEvENKUlvE0_clEvEUlfE_St5arrayIPcLm2EEEEviT0_T1_:
	.zero		376


//--------------------- .nv.constant2._ZN2at6native18elementwise_kernelILi128ELi4EZNS0_15gpu_kernel_implIZZZNS0_16frac_kernel_cudaERNS_18TensorIteratorBaseEENKUlvE_clEvENKUlvE_clEvEUldE_EEvS4_RKT_EUliE_EEviT1_ --------------------------
	.section	.nv.constant2._ZN2at6native18elementwise_kernelILi128ELi4EZNS0_15gpu_kernel_implIZZZNS0_16frac_kernel_cudaERNS_18TensorIteratorBaseEENKUlvE_clEvENKUlvE_clEvEUldE_EEvS4_RKT_EUliE_EEviT1_,"a",@progbits
	.sectionflags	@""
	.align	4
.nv.constant2._ZN2at6native18elementwise_kernelILi128ELi4EZNS0_15gpu_kernel_implIZZZNS0_16frac_kernel_cudaERNS_18TensorIteratorBaseEENKUlvE_clEvENKUlvE_clEvEUldE_EEvS4_RKT_EUliE_EEviT1_:
        /*0000*/ 	.byte	0x00, 0x00, 0x00, 0xf0, 0xff, 0xff, 0x0f, 0x38


//--------------------- .nv.constant0._ZN2at6native18elementwise_kernelILi128ELi4EZNS0_15gpu_kernel_implIZZZNS0_16frac_kernel_cudaERNS_18TensorIteratorBaseEENKUlvE_clEvENKUlvE_clEvEUldE_EEvS4_RKT_EUliE_EEviT1_ --------------------------
	.section	.nv.constant0._ZN2at6native18elementwise_kernelILi128ELi4EZNS0_15gpu_kernel_implIZZZNS0_16frac_kernel_cudaERNS_18TensorIteratorBaseEENKUlvE_clEvENKUlvE_clEvEUldE_EEvS4_RKT_EUliE_EEviT1_,"a",@progbits
	.sectionflags	@""
	.align	4
.nv.constant0._ZN2at6native18elementwise_kernelILi128ELi4EZNS0_15gpu_kernel_implIZZZNS0_16frac_kernel_cudaERNS_18TensorIteratorBaseEENKUlvE_clEvENKUlvE_clEvEUldE_EEvS4_RKT_EUliE_EEviT1_:
	.zero		896


//--------------------- .nv.constant2._ZN2at6native27unrolled_elementwise_kernelIZZZNS0_16frac_kernel_cudaERNS_18TensorIteratorBaseEENKUlvE_clEvENKUlvE_clEvEUldE_St5arrayIPcLm2EELi4E23TrivialOffsetCalculatorILi1EjESB_NS0_6memory12LoadWithCastILi1EEENSC_13StoreWithCastILi1EEEEEviT_T0_T2_T3_T4_T5_ --------------------------
	.section	.nv.constant2._ZN2at6native27unrolled_elementwise_kernelIZZZNS0_16frac_kernel_cudaERNS_18TensorIteratorBaseEENKUlvE_clEvENKUlvE_clEvEUldE_St5arrayIPcLm2EELi4E23TrivialOffsetCalculatorILi1EjESB_NS0_6memory12LoadWithCastILi1EEENSC_13StoreWithCastILi1EEEEEviT_T0_T2_T3_T4_T5_,"a",@progbits
	.sectionflags	@""
	.align	4
.nv.constant2._ZN2at6native27unrolled_elementwise_kernelIZZZNS0_16frac_kernel_cudaERNS_18TensorIteratorBaseEENKUlvE_clEvENKUlvE_clEvEUldE_St5arrayIPcLm2EELi4E23TrivialOffsetCalculatorILi1EjESB_NS0_6memory12LoadWithCastILi1EEENSC_13StoreWithCastILi1EEEEEviT_T0_T2_T3_T4_T5_:
        /*0000*/ 	.byte	0x00, 0x00, 0x00, 0xf0, 0xff, 0xff, 0x0f, 0x38


//--------------------- .nv.constant0._ZN2at6native27unrolled_elementwise_kernelIZZZNS0_16frac_kernel_cudaERNS_18TensorIteratorBaseEENKUlvE_clEvENKUlvE_clEvEUldE_St5arrayIPcLm2EELi4E23TrivialOffsetCalculatorILi1EjESB_NS0_6memory12LoadWithCastILi1EEENSC_13StoreWithCastILi1EEEEEviT_T0_T2_T3_T4_T5_ --------------------------
	.section	.nv.constant0._ZN2at6native27unrolled_elementwise_kernelIZZZNS0_16frac_kernel_cudaERNS_18TensorIteratorBaseEENKUlvE_clEvENKUlvE_clEvEUldE_St5arrayIPcLm2EELi4E23TrivialOffsetCalculatorILi1EjESB_NS0_6memory12LoadWithCastILi1EEENSC_13StoreWithCastILi1EEEEEviT_T0_T2_T3_T4_T5_,"a",@progbits
	.sectionflags	@""
	.align	4
.nv.constant0._ZN2at6native27unrolled_elementwise_kernelIZZZNS0_16frac_kernel_cudaERNS_18TensorIteratorBaseEENKUlvE_clEvENKUlvE_clEvEUldE_St5arrayIPcLm2EELi4E23TrivialOffsetCalculatorILi1EjESB_NS0_6memory12LoadWithCastILi1EEENSC_13StoreWithCastILi1EEEEEviT_T0_T2_T3_T4_T5_:
	.zero		396


//--------------------- .nv.constant0._ZN2at6native18elementwise_kernelILi128ELi2EZNS0_22gpu_kernel_impl_nocastIZZZNS0_16frac_kernel_cudaERNS_18TensorIteratorBaseEENKUlvE_clEvENKUlvE_clEvEUldE_EEvS4_RKT_EUliE_EEviT1_ --------------------------
	.section	.nv.constant0._ZN2at6native18elementwise_kernelILi128ELi2EZNS0_22gpu_kernel_impl_nocastIZZZNS0_16frac_kernel_cudaERNS_18TensorIteratorBaseEENKUlvE_clEvENKUlvE_clEvEUldE_EEvS4_RKT_EUliE_EEviT1_,"a",@progbits
	.sectionflags	@""
	.align	4
.nv.constant0._ZN2at6native18elementwise_kernelILi128ELi2EZNS0_22gpu_kernel_impl_nocastIZZZNS0_16frac_kernel_cudaERNS_18TensorIteratorBaseEENKUlvE_clEvENKUlvE_clEvEUldE_EEvS4_RKT_EUliE_EEviT1_:
	.zero		896


//--------------------- .nv.constant0._ZN2at6native27unrolled_elementwise_kernelIZZZNS0_16frac_kernel_cudaERNS_18TensorIteratorBaseEENKUlvE_clEvENKUlvE_clEvEUldE_St5arrayIPcLm2EELi4E23TrivialOffsetCalculatorILi1EjESB_NS0_6memory15LoadWithoutCastENSC_16StoreWithoutCastEEEviT_T0_T2_T3_T4_T5_ --------------------------
	.section	.nv.constant0._ZN2at6native27unrolled_elementwise_kernelIZZZNS0_16frac_kernel_cudaERNS_18TensorIteratorBaseEENKUlvE_clEvENKUlvE_clEvEUldE_St5arrayIPcLm2EELi4E23TrivialOffsetCalculatorILi1EjESB_NS0_6memory15LoadWithoutCastENSC_16StoreWithoutCastEEEviT_T0_T2_T3_T4_T5_,"a",@progbits
	.sectionflags	@""
	.align	4
.nv.constant0._ZN2at6native27unrolled_elementwise_kernelIZZZNS0_16frac_kernel_cudaERNS_18TensorIteratorBaseEENKUlvE_clEvENKUlvE_clEvEUldE_St5arrayIPcLm2EELi4E23TrivialOffsetCalculatorILi1EjESB_NS0_6memory15LoadWithoutCastENSC_16StoreWithoutCastEEEviT_T0_T2_T3_T4_T5_:
	.zero		380


//--------------------- .nv.constant0._ZN2at6native29vectorized_elementwise_kernelILi2EZZZNS0_16frac_kernel_cudaERNS_18TensorIteratorBaseEENKUlvE_clEvENKUlvE_clEvEUldE_St5arrayIPcLm2EEEEviT0_T1_ --------------------------
	.section	.nv.constant0._ZN2at6native29vectorized_elementwise_kernelILi2EZZZNS0_16frac_kernel_cudaERNS_18TensorIteratorBaseEENKUlvE_clEvENKUlvE_clEvEUldE_St5arrayIPcLm2EEEEviT0_T1_,"a",@progbits
	.sectionflags	@""
	.align	4
.nv.constant0._ZN2at6native29vectorized_elementwise_kernelILi2EZZZNS0_16frac_kernel_cudaERNS_18TensorIteratorBaseEENKUlvE_clEvENKUlvE_clEvEUldE_St5arrayIPcLm2EEEEviT0_T1_:
	.zero		376


//--------------------- .nv.constant0._ZN2at6native29vectorized_elementwise_kernelILi4EZZZNS0_16frac_kernel_cudaERNS_18TensorIteratorBaseEENKUlvE_clEvENKUlvE_clEvEUldE_St5arrayIPcLm2EEEEviT0_T1_ --------------------------
	.section	.nv.constant0._ZN2at6native29vectorized_elementwise_kernelILi4EZZZNS0_16frac_kernel_cudaERNS_18TensorIteratorBaseEENKUlvE_clEvENKUlvE_clEvEUldE_St5arrayIPcLm2EEEEviT0_T1_,"a",@progbits
	.sectionflags	@""
	.align	4
.nv.constant0._ZN2at6native29vectorized_elementwise_kernelILi4EZZZNS0_16frac_kernel_cudaERNS_18TensorIteratorBaseEENKUlvE_clEvENKUlvE_clEvEUldE_St5arrayIPcLm2EEEEviT0_T1_:
	.zero		376


//--------------------- .nv.constant0._ZN2at6native29vectorized_elementwise_kernelILi8EZZZNS0_16frac_kernel_cudaERNS_18TensorIteratorBaseEENKUlvE_clEvENKUlvE_clEvEUldE_St5arrayIPcLm2EEEEviT0_T1_ --------------------------
	.section	.nv.constant0._ZN2at6native29vectorized_elementwise_kernelILi8EZZZNS0_16frac_kernel_cudaERNS_18TensorIteratorBaseEENKUlvE_clEvENKUlvE_clEvEUldE_St5arrayIPcLm2EEEEviT0_T1_,"a",@progbits
	.sectionflags	@""
	.align	4
.nv.constant0._ZN2at6native29vectorized_elementwise_kernelILi8EZZZNS0_16frac_kernel_cudaERNS_18TensorIteratorBaseEENKUlvE_clEvENKUlvE_clEvEUldE_St5arrayIPcLm2EEEEviT0_T1_:
	.zero		376


//--------------------- .nv.constant2._ZN2at6native18elementwise_kernelILi128ELi4EZNS0_15gpu_kernel_implIZZZNS0_16ceil_kernel_cudaERNS_18TensorIteratorBaseEENKUlvE_clEvENKUlvE2_clEvEUlN3c108BFloat16EE_EEvS4_RKT_EUliE_EEviT1_ --------------------------
	.section	.nv.constant2._ZN2at6native18elementwise_kernelILi128ELi4EZNS0_15gpu_kernel_implIZZZNS0_16ceil_kernel_cudaERNS_18TensorIteratorBaseEENKUlvE_clEvENKUlvE2_clEvEUlN3c108BFloat16EE_EEvS4_RKT_EUliE_EEviT1_,"a",@progbits
	.sectionflags	@""
	.align	4
.nv.constant2._ZN2at6native18elementwise_kernelILi128ELi4EZNS0_15gpu_kernel_implIZZZNS0_16ceil_kernel_cudaERNS_18TensorIteratorBaseEENKUlvE_clEvENKUlvE2_clEvEUlN3c108BFloat16EE_EEvS4_RKT_EUliE_EEviT1_:
        /*0000*/ 	.byte	0x00, 0x00, 0x00, 0xf0, 0xff, 0xff, 0x0f, 0x38


//--------------------- .nv.constant0._ZN2at6native18elementwise_kernelILi128ELi4EZNS0_15gpu_kernel_implIZZZNS0_16ceil_kernel_cudaERNS_18TensorIteratorBaseEENKUlvE_clEvENKUlvE2_clEvEUlN3c108BFloat16EE_EEvS4_RKT_EUliE_EEviT1_ --------------------------
	.section	.nv.constant0._ZN2at6native18elementwise_kernelILi128ELi4EZNS0_15gpu_kernel_implIZZZNS0_16ceil_kernel_cudaERNS_18TensorIteratorBaseEENKUlvE_clEvENKUlvE2_clEvEUlN3c108BFloat16EE_EEvS4_RKT_EUliE_EEviT1_,"a",@progbits
	.sectionflags	@""
	.align	4
.nv.constant0._ZN2at6native18elementwise_kernelILi128ELi4EZNS0_15gpu_kernel_implIZZZNS0_16ceil_kernel_cudaERNS_18TensorIteratorBaseEENKUlvE_clEvENKUlvE2_clEvEUlN3c108BFloat16EE_EEvS4_RKT_EUliE_EEviT1_:
	.zero		896


//--------------------- .nv.constant2._ZN2at6native27unrolled_elementwise_kernelIZZZNS0_16ceil_kernel_cudaERNS_18TensorIteratorBaseEENKUlvE_clEvENKUlvE2_clEvEUlN3c108BFloat16EE_St5arrayIPcLm2EELi4E23TrivialOffsetCalculatorILi1EjESD_NS0_6memory12LoadWithCastILi1EEENSE_13StoreWithCastILi1EEEEEviT_T0_T2_T3_T4_T5_ --------------------------
	.section	.nv.constant2._ZN2at6native27unrolled_elementwise_kernelIZZZNS0_16ceil_kernel_cudaERNS_18TensorIteratorBaseEENKUlvE_clEvENKUlvE2_clEvEUlN3c108BFloat16EE_St5arrayIPcLm2EELi4E23TrivialOffsetCalculatorILi1EjESD_NS0_6memory12LoadWithCastILi1EEENSE_13StoreWithCastILi1EEEEEviT_T0_T2_T3_T4_T5_,"a",@progbits
	.sectionflags	@""
	.align	4
.nv.constant2._ZN2at6native27unrolled_elementwise_kernelIZZZNS0_16ceil_kernel_cudaERNS_18TensorIteratorBaseEENKUlvE_clEvENKUlvE2_clEvEUlN3c108BFloat16EE_St5arrayIPcLm2EELi4E23TrivialOffsetCalculatorILi1EjESD_NS0_6memory12LoadWithCastILi1EEENSE_13StoreWithCastILi1EEEEEviT_T0_T2_T3_T4_T5_:
        /*0000*/ 	.byte	0x00, 0x00, 0x00, 0xf0, 0xff, 0xff, 0x0f, 0x38


//--------------------- .nv.constant0._ZN2at6native27unrolled_elementwise_kernelIZZZNS0_16ceil_kernel_cudaERNS_18TensorIteratorBaseEENKUlvE_clEvENKUlvE2_clEvEUlN3c108BFloat16EE_St5arrayIPcLm2EELi4E23TrivialOffsetCalculatorILi1EjESD_NS0_6memory12LoadWithCastILi1EEENSE_13StoreWithCastILi1EEEEEviT_T0_T2_T3_T4_T5_ --------------------------
	.section	.nv.constant0._ZN2at6native27unrolled_elementwise_kernelIZZZNS0_16ceil_kernel_cudaERNS_18TensorIteratorBaseEENKUlvE_clEvENKUlvE2_clEvEUlN3c108BFloat16EE_St5arrayIPcLm2EELi4E23TrivialOffsetCalculatorILi1EjESD_NS0_6memory12LoadWithCastILi1EEENSE_13StoreWithCastILi1EEEEEviT_T0_T2_T3_T4_T5_,"a",@progbits
	.sectionflags	@""
	.align	4
.nv.constant0._ZN2at6native27unrolled_elementwise_kernelIZZZNS0_16ceil_kernel_cudaERNS_18TensorIteratorBaseEENKUlvE_clEvENKUlvE2_clEvEUlN3c108BFloat16EE_St5arrayIPcLm2EELi4E23TrivialOffsetCalculatorILi1EjESD_NS0_6memory12LoadWithCastILi1EEENSE_13StoreWithCastILi1EEEEEviT_T0_T2_T3_T4_T5_:
	.zero		396


//--------------------- .nv.constant0._ZN2at6native18elementwise_kernelILi128ELi4EZNS0_22gpu_kernel_impl_nocastIZZZNS0_16ceil_kernel_cudaERNS_18TensorIteratorBaseEENKUlvE_clEvENKUlvE2_clEvEUlN3c108BFloat16EE_EEvS4_RKT_EUliE_EEviT1_ --------------------------
	.section	.nv.constant0._ZN2at6native18elementwise_kernelILi128ELi4EZNS0_22gpu_kernel_impl_nocastIZZZNS0_16ceil_kernel_cudaERNS_18TensorIteratorBaseEENKUlvE_clEvENKUlvE2_clEvEUlN3c108BFloat16EE_EEvS4_RKT_EUliE_EEviT1_,"a",@progbits
	.sectionflags	@""
	.align	4
.nv.constant0._ZN2at6native18elementwise_kernelILi128ELi4EZNS0_22gpu_kernel_impl_nocastIZZZNS0_16ceil_kernel_cudaERNS_18TensorIteratorBaseEENKUlvE_clEvENKUlvE2_clEvEUlN3c108BFloat16EE_EEvS4_RKT_EUliE_EEviT1_:
	.zero		896


//--------------------- .nv.constant0._ZN2at6native27unrolled_elementwise_kernelIZZZNS0_16ceil_kernel_cudaERNS_18TensorIteratorBaseEENKUlvE_clEvENKUlvE2_clEvEUlN3c108BFloat16EE_St5arrayIPcLm2EELi4E23TrivialOffsetCalculatorILi1EjESD_NS0_6memory15LoadWithoutCastENSE_16StoreWithoutCastEEEviT_T0_T2_T3_T4_T5_ --------------------------
	.section	.nv.constant0._ZN2at6native27unrolled_elementwise_kernelIZZZNS0_16ceil_kernel_cudaERNS_18TensorIteratorBaseEENKUlvE_clEvENKUlvE2_clEvEUlN3c108BFloat16EE_St5arrayIPcLm2EELi4E23TrivialOffsetCalculatorILi1EjESD_NS0_6memory15LoadWithoutCastENSE_16StoreWithoutCastEEEviT_T0_T2_T3_T4_T5_,"a",@progbits
	.sectionflags	@""
	.align	4
.nv.constant0._ZN2at6native27unrolled_elementwise_kernelIZZZNS0_16ceil_kernel_cudaERNS_18TensorIteratorBaseEENKUlvE_clEvENKUlvE2_clEvEUlN3c108BFloat16EE_St5arrayIPcLm2EELi4E23TrivialOffsetCalculatorILi1EjESD_NS0_6memory15LoadWithoutCastENSE_16StoreWithoutCastEEEviT_T0_T2_T3_T4_T5_:
	.zero		380


//--------------------- .nv.constant0._ZN2at6native29vectorized_elementwise_kernelILi2EZZZNS0_16ceil_kernel_cudaERNS_18TensorIteratorBaseEENKUlvE_clEvENKUlvE2_clEvEUlN3c108BFloat16EE_St5arrayIPcLm2EEEEviT0_T1_ --------------------------
	.section	.nv.constant0._ZN2at6native29vectorized_elementwise_kernelILi2EZZZNS0_16ceil_kernel_cudaERNS_18TensorIteratorBaseEENKUlvE_clEvENKUlvE2_clEvEUlN3c108BFloat16EE_St5arrayIPcLm2EEEEviT0_T1_,"a",@progbits
	.sectionflags	@""
	.align	4
.nv.constant0._ZN2at6native29vectorized_elementwise_kernelILi2EZZZNS0_16ceil_kernel_cudaERNS_18TensorIteratorBaseEENKUlvE_clEvENKUlvE2_clEvEUlN3c108BFloat16EE_St5arrayIPcLm2EEEEviT0_T1_:
	.zero		376


//--------------------- .nv.constant0._ZN2at6native29vectorized_elementwise_kernelILi4EZZZNS0_16ceil_kernel_cudaERNS_18TensorIteratorBaseEENKUlvE_clEvENKUlvE2_clEvEUlN3c108BFloat16EE_St5arrayIPcLm2EEEEviT0_T1_ --------------------------
	.section	.nv.constant0._ZN2at6native29vectorized_elementwise_kernelILi4EZZZNS0_16ceil_kernel_cudaERNS_18TensorIteratorBaseEENKUlvE_clEvENKUlvE2_clEvEUlN3c108BFloat16EE_St5arrayIPcLm2EEEEviT0_T1_,"a",@progbits
	.sectionflags	@""
	.align	4
.nv.constant0._ZN2at6native29vectorized_elementwise_kernelILi4EZZZNS0_16ceil_kernel_cudaERNS_18TensorIteratorBaseEENKUlvE_clEvENKUlvE2_clEvEUlN3c108BFloat16EE_St5arrayIPcLm2EEEEviT0_T1_:
	.zero		376


//--------------------- .nv.constant0._ZN2at6native29vectorized_elementwise_kernelILi8EZZZNS0_16ceil_kernel_cudaERNS_18TensorIteratorBaseEENKUlvE_clEvENKUlvE2_clEvEUlN3c108BFloat16EE_St5arrayIPcLm2EEEEviT0_T1_ --------------------------
	.section	.nv.constant0._ZN2at6native29vectorized_elementwise_kernelILi8EZZZNS0_16ceil_kernel_cudaERNS_18TensorIteratorBaseEENKUlvE_clEvENKUlvE2_clEvEUlN3c108BFloat16EE_St5arrayIPcLm2EEEEviT0_T1_,"a",@progbits
	.sectionflags	@""
	.align	4
.nv.constant0._ZN2at6native29vectorized_elementwise_kernelILi8EZZZNS0_16ceil_kernel_cudaERNS_18TensorIteratorBaseEENKUlvE_clEvENKUlvE2_clEvEUlN3c108BFloat16EE_St5arrayIPcLm2EEEEviT0_T1_:
	.zero		376


//--------------------- .nv.constant2._ZN2at6native18elementwise_kernelILi128ELi4EZNS0_15gpu_kernel_implIZZZNS0_16ceil_kernel_cudaERNS_18TensorIteratorBaseEENKUlvE_clEvENKUlvE1_clEvEUlN3c104HalfEE_EEvS4_RKT_EUliE_EEviT1_ --------------------------
	.section	.nv.constant2._ZN2at6native18elementwise_kernelILi128ELi4EZNS0_15gpu_kernel_implIZZZNS0_16ceil_kernel_cudaERNS_18TensorIteratorBaseEENKUlvE_clEvENKUlvE1_clEvEUlN3c104HalfEE_EEvS4_RKT_EUliE_EEviT1_,"a",@progbits
	.sectionflags	@""
	.align	4
.nv.constant2._ZN2at6native18elementwise_kernelILi128ELi4EZNS0_15gpu_kernel_implIZZZNS0_16ceil_kernel_cudaERNS_18TensorIteratorBaseEENKUlvE_clEvENKUlvE1_clEvEUlN3c104HalfEE_EEvS4_RKT_EUliE_EEviT1_:
        /*0000*/ 	.byte	0x00, 0x00, 0x00, 0xf0, 0xff, 0xff, 0x0f, 0x38


//--------------------- .nv.constant0._ZN2at6native18elementwise_kernelILi128ELi4EZNS0_15gpu_kernel_implIZZZNS0_16ceil_kernel_cudaERNS_18TensorIteratorBaseEENKUlvE_clEvENKUlvE1_clEvEUlN3c104HalfEE_EEvS4_RKT_EUliE_EEviT1_ --------------------------
	.section	.nv.constant0._ZN2at6native18elementwise_kernelILi128ELi4EZNS0_15gpu_kernel_implIZZZNS0_16ceil_kernel_cudaERNS_18TensorIteratorBaseEENKUlvE_clEvENKUlvE1_clEvEUlN3c104HalfEE_EEvS4_RKT_EUliE_EEviT1_,"a",@progbits
	.sectionflags	@""
	.align	4
.nv.constant0._ZN2at6native18elementwise_kernelILi128ELi4EZNS0_15gpu_kernel_implIZZZNS0_16ceil_kernel_cudaERNS_18TensorIteratorBaseEENKUlvE_clEvENKUlvE1_clEvEUlN3c104HalfEE_EEvS4_RKT_EUliE_EEviT1_:
	.zero		896


//--------------------- .nv.constant2._ZN2at6native27unrolled_elementwise_kernelIZZZNS0_16ceil_kernel_cudaERNS_18TensorIteratorBaseEENKUlvE_clEvENKUlvE1_clEvEUlN3c104HalfEE_St5arrayIPcLm2EELi4E23TrivialOffsetCalculatorILi1EjESD_NS0_6memory12LoadWithCastILi1EEENSE_13StoreWithCastILi1EEEEEviT_T0_T2_T3_T4_T5_ --------------------------
	.section	.nv.constant2._ZN2at6native27unrolled_elementwise_kernelIZZZNS0_16ceil_kernel_cudaERNS_18TensorIteratorBaseEENKUlvE_clEvENKUlvE1_clEvEUlN3c104HalfEE_St5arrayIPcLm2EELi4E23TrivialOffsetCalculatorILi1EjESD_NS0_6memory12LoadWithCastILi1EEENSE_13StoreWithCastILi1EEEEEviT_T0_T2_T3_T4_T5_,"a",@progbits
	.sectionflags	@""
	.align	4
.nv.constant2._ZN2at6native27unrolled_elementwise_kernelIZZZNS0_16ceil_kernel_cudaERNS_18TensorIteratorBaseEENKUlvE_clEvENKUlvE1_clEvEUlN3c104HalfEE_St5arrayIPcLm2EELi4E23TrivialOffsetCalculatorILi1EjESD_NS0_6memory12LoadWithCastILi1EEENSE_13StoreWithCastILi1EEEEEviT_T0_T2_T3_T4_T5_:
        /*0000*/ 	.byte	0x00, 0x00, 0x00, 0xf0, 0xff, 0xff, 0x0f, 0x38


//--------------------- .nv.constant0._ZN2at6native27unrolled_elementwise_kernelIZZZNS0_16ceil_kernel_cudaERNS_18TensorIteratorBaseEENKUlvE_clEvENKUlvE1_clEvEUlN3c104HalfEE_St5arrayIPcLm2EELi4E23TrivialOffsetCalculatorILi1EjESD_NS0_6memory12LoadWithCastILi1EEENSE_13StoreWithCastILi1EEEEEviT_T0_T2_T3_T4_T5_ --------------------------
	.section	.nv.constant0._ZN2at6native27unrolled_elementwise_kernelIZZZNS0_16ceil_kernel_cudaERNS_18TensorIteratorBaseEENKUlvE_clEvENKUlvE1_clEvEUlN3c104HalfEE_St5arrayIPcLm2EELi4E23TrivialOffsetCalculatorILi1EjESD_NS0_6memory12LoadWithCastILi1EEENSE_13StoreWithCastILi1EEEEEviT_T0_T2_T3_T4_T5_,"a",@progbits
	.sectionflags	@""
	.align	4
.nv.constant0._ZN2at6native27unrolled_elementwise_kernelIZZZNS0_16ceil_kernel_cudaERNS_18TensorIteratorBaseEENKUlvE_clEvENKUlvE1_clEvEUlN3c104HalfEE_St5arrayIPcLm2EELi4E23TrivialOffsetCalculatorILi1EjESD_NS0_6memory12LoadWithCastILi1EEENSE_13StoreWithCastILi1EEEEEviT_T0_T2_T3_T4_T5_:
	.zero		396


//--------------------- .nv.constant0._ZN2at6native18elementwise_kernelILi128ELi4EZNS0_22gpu_kernel_impl_nocastIZZZNS0_16ceil_kernel_cudaERNS_18TensorIteratorBaseEENKUlvE_clEvENKUlvE1_clEvEUlN3c104HalfEE_EEvS4_RKT_EUliE_EEviT1_ --------------------------
	.section	.nv.constant0._ZN2at6native18elementwise_kernelILi128ELi4EZNS0_22gpu_kernel_impl_nocastIZZZNS0_16ceil_kernel_cudaERNS_18TensorIteratorBaseEENKUlvE_clEvENKUlvE1_clEvEUlN3c104HalfEE_EEvS4_RKT_EUliE_EEviT1_,"a",@progbits
	.sectionflags	@""
	.align	4
.nv.constant0._ZN2at6native18elementwise_kernelILi128ELi4EZNS0_22gpu_kernel_impl_nocastIZZZNS0_16ceil_kernel_cudaERNS_18TensorIteratorBaseEENKUlvE_clEvENKUlvE1_clEvEUlN3c104HalfEE_EEvS4_RKT_EUliE_EEviT1_:
	.zero		896


//--------------------- .nv.constant0._ZN2at6native27unrolled_elementwise_kernelIZZZNS0_16ceil_kernel_cudaERNS_18TensorIteratorBaseEENKUlvE_clEvENKUlvE1_clEvEUlN3c104HalfEE_St5arrayIPcLm2EELi4E23TrivialOffsetCalculatorILi1EjESD_NS0_6memory15LoadWithoutCastENSE_16StoreWithoutCastEEEviT_T0_T2_T3_T4_T5_ --------------------------
	.section	.nv.constant0._ZN2at6native27unrolled_elementwise_kernelIZZZNS0_16ceil_kernel_cudaERNS_18TensorIteratorBaseEENKUlvE_clEvENKUlvE1_clEvEUlN3c104HalfEE_St5arrayIPcLm2EELi4E23TrivialOffsetCalculatorILi1EjESD_NS0_6memory15LoadWithoutCastENSE_16StoreWithoutCastEEEviT_T0_T2_T3_T4_T5_,"a",@progbits
	.sectionflags	@""
	.align	4
.nv.constant0._ZN2at6native27unrolled_elementwise_kernelIZZZNS0_16ceil_kernel_cudaERNS_18TensorIteratorBaseEENKUlvE_clEvENKUlvE1_clEvEUlN3c104HalfEE_St5arrayIPcLm2EELi4E23TrivialOffsetCalculatorILi1EjESD_NS0_6memory15LoadWithoutCastENSE_16StoreWithoutCastEEEviT_T0_T2_T3_T4_T5_:
	.zero		380


//--------------------- .nv.constant0._ZN2at6native29vectorized_elementwise_kernelILi2EZZZNS0_16ceil_kernel_cudaERNS_18TensorIteratorBaseEENKUlvE_clEvENKUlvE1_clEvEUlN3c104HalfEE_St5arrayIPcLm2EEEEviT0_T1_ --------------------------
	.section	.nv.constant0._ZN2at6native29vectorized_elementwise_kernelILi2EZZZNS0_16ceil_kernel_cudaERNS_18TensorIteratorBaseEENKUlvE_clEvENKUlvE1_clEvEUlN3c104HalfEE_St5arrayIPcLm2EEEEviT0_T1_,"a",@progbits
	.sectionflags	@""
	.align	4
.nv.constant0._ZN2at6native29vectorized_elementwise_kernelILi2EZZZNS0_16ceil_kernel_cudaERNS_18TensorIteratorBaseEENKUlvE_clEvENKUlvE1_clEvEUlN3c104HalfEE_St5arrayIPcLm2EEEEviT0_T1_:
	.zero		376


//--------------------- .nv.constant0._ZN2at6native29vectorized_elementwise_kernelILi4EZZZNS0_16ceil_kernel_cudaERNS_18TensorIteratorBaseEENKUlvE_clEvENKUlvE1_clEvEUlN3c104HalfEE_St5arrayIPcLm2EEEEviT0_T1_ --------------------------
	.section	.nv.constant0._ZN2at6native29vectorized_elementwise_kernelILi4EZZZNS0_16ceil_kernel_cudaERNS_18TensorIteratorBaseEENKUlvE_clEvENKUlvE1_clEvEUlN3c104HalfEE_St5arrayIPcLm2EEEEviT0_T1_,"a",@progbits
	.sectionflags	@""
	.align	4
.nv.constant0._ZN2at6native29vectorized_elementwise_kernelILi4EZZZNS0_16ceil_kernel_cudaERNS_18TensorIteratorBaseEENKUlvE_clEvENKUlvE1_clEvEUlN3c104HalfEE_St5arrayIPcLm2EEEEviT0_T1_:
	.zero		376


//--------------------- .nv.constant0._ZN2at6native29vectorized_elementwise_kernelILi8EZZZNS0_16ceil_kernel_cudaERNS_18TensorIteratorBaseEENKUlvE_clEvENKUlvE1_clEvEUlN3c104HalfEE_St5arrayIPcLm2EEEEviT0_T1_ --------------------------
	.section	.nv.constant0._ZN2at6native29vectorized_elementwise_kernelILi8EZZZNS0_16ceil_kernel_cudaERNS_18TensorIteratorBaseEENKUlvE_clEvENKUlvE1_clEvEUlN3c104HalfEE_St5arrayIPcLm2EEEEviT0_T1_,"a",@progbits
	.sectionflags	@""
	.align	4
.nv.constant0._ZN2at6native29vectorized_elementwise_kernelILi8EZZZNS0_16ceil_kernel_cudaERNS_18TensorIteratorBaseEENKUlvE_clEvENKUlvE1_clEvEUlN3c104HalfEE_St5arrayIPcLm2EEEEviT0_T1_:
	.zero		376


//--------------------- .nv.constant2._ZN2at6native18elementwise_kernelILi128ELi4EZNS0_15gpu_kernel_implIZZZNS0_16ceil_kernel_cudaERNS_18TensorIteratorBaseEENKUlvE_clEvENKUlvE0_clEvEUlfE_EEvS4_RKT_EUliE_EEviT1_ --------------------------
	.section	.nv.constant2._ZN2at6native18elementwise_kernelILi128ELi4EZNS0_15gpu_kernel_implIZZZNS0_16ceil_kernel_cudaERNS_18TensorIteratorBaseEENKUlvE_clEvENKUlvE0_clEvEUlfE_EEvS4_RKT_EUliE_EEviT1_,"a",@progbits
	.sectionflags	@""
	.align	4
.nv.constant2._ZN2at6native18elementwise_kernelILi128ELi4EZNS0_15gpu_kernel_implIZZZNS0_16ceil_kernel_cudaERNS_18TensorIteratorBaseEENKUlvE_clEvENKUlvE0_clEvEUlfE_EEvS4_RKT_EUliE_EEviT1_:
        /*0000*/ 	.byte	0x00, 0x00, 0x00, 0xf0, 0xff, 0xff, 0x0f, 0x38


//--------------------- .nv.constant0._ZN2at6native18elementwise_kernelILi128ELi4EZNS0_15gpu_kernel_implIZZZNS0_16ceil_kernel_cudaERNS_18TensorIteratorBaseEENKUlvE_clEvENKUlvE0_clEvEUlfE_EEvS4_RKT_EUliE_EEviT1_ --------------------------
	.section	.nv.constant0._ZN2at6native18elementwise_kernelILi128ELi4EZNS0_15gpu_kernel_implIZZZNS0_16ceil_kernel_cudaERNS_18TensorIteratorBaseEENKUlvE_clEvENKUlvE0_clEvEUlfE_EEvS4_RKT_EUliE_EEviT1_,"a",@progbits
	.sectionflags	@""
	.align	4
.nv.constant0._ZN2at6native18elementwise_kernelILi128ELi4EZNS0_15gpu_kernel_implIZZZNS0_16ceil_kernel_cudaERNS_18TensorIteratorBaseEENKUlvE_clEvENKUlvE0_clEvEUlfE_EEvS4_RKT_EUliE_EEviT1_:
	.zero		896


//--------------------- .nv.constant2._ZN2at6native27unrolled_elementwise_kernelIZZZNS0_16ceil_kernel_cudaERNS_18TensorIteratorBaseEENKUlvE_clEvENKUlvE0_clEvEUlfE_St5arrayIPcLm2EELi4E23TrivialOffsetCalculatorILi1EjESB_NS0_6memory12LoadWithCastILi1EEENSC_13StoreWithCastILi1EEEEEviT_T0_T2_T3_T4_T5_ --------------------------
	.section	.nv.constant2._ZN2at6native27unrolled_elementwise_kernelIZZZNS0_16ceil_kernel_cudaERNS_18TensorIteratorBaseEENKUlvE_clEvENKUlvE0_clEvEUlfE_St5arrayIPcLm2EELi4E23TrivialOffsetCalculatorILi1EjESB_NS0_6memory12LoadWithCastILi1EEENSC_13StoreWithCastILi1EEEEEviT_T0_T2_T3_T4_T5_,"a",@progbits
	.sectionflags	@""
	.align	4
.nv.constant2._ZN2at6native27unrolled_elementwise_kernelIZZZNS0_16ceil_kernel_cudaERNS_18TensorIteratorBaseEENKUlvE_clEvENKUlvE0_clEvEUlfE_St5arrayIPcLm2EELi4E23TrivialOffsetCalculatorILi1EjESB_NS0_6memory12LoadWithCastILi1EEENSC_13StoreWithCastILi1EEEEEviT_T0_T2_T3_T4_T5_:
        /*0000*/ 	.byte	0x00, 0x00, 0x00, 0xf0, 0xff, 0xff, 0x0f, 0x38


//--------------------- .nv.constant0._ZN2at6native27unrolled_elementwise_kernelIZZZNS0_16ceil_kernel_cudaERNS_18TensorIteratorBaseEENKUlvE_clEvENKUlvE0_clEvEUlfE_St5arrayIPcLm2EELi4E23TrivialOffsetCalculatorILi1EjESB_NS0_6memory12LoadWithCastILi1EEENSC_13StoreWithCastILi1EEEEEviT_T0_T2_T3_T4_T5_ --------------------------
	.section	.nv.constant0._ZN2at6native27unrolled_elementwise_kernelIZZZNS0_16ceil_kernel_cudaERNS_18TensorIteratorBaseEENKUlvE_clEvENKUlvE0_clEvEUlfE_St5arrayIPcLm2EELi4E23TrivialOffsetCalculatorILi1EjESB_NS0_6memory12LoadWithCastILi1EEENSC_13StoreWithCastILi1EEEEEviT_T0_T2_T3_T4_T5_,"a",@progbits
	.sectionflags	@""
	.align	4
.nv.constant0._ZN2at6native27unrolled_elementwise_kernelIZZZNS0_16ceil_kernel_cudaERNS_18TensorIteratorBaseEENKUlvE_clEvENKUlvE0_clEvEUlfE_St5arrayIPcLm2EELi4E23TrivialOffsetCalculatorILi1EjESB_NS0_6memory12LoadWithCastILi1EEENSC_13StoreWithCastILi1EEEEEviT_T0_T2_T3_T4_T5_:
	.zero		396


//--------------------- .nv.constant0._ZN2at6native18elementwise_kernelILi128ELi2EZNS0_22gpu_kernel_impl_nocastIZZZNS0_16ceil_kernel_cudaERNS_18TensorIteratorBaseEENKUlvE_clEvENKUlvE0_clEvEUlfE_EEvS4_RKT_EUliE_EEviT1_ --------------------------
	.section	.nv.constant0._ZN2at6native18elementwise_kernelILi128ELi2EZNS0_22gpu_kernel_impl_nocastIZZZNS0_16ceil_kernel_cudaERNS_18TensorIteratorBaseEENKUlvE_clEvENKUlvE0_clEvEUlfE_EEvS4_RKT_EUliE_EEviT1_,"a",@progbits
	.sectionflags	@""
	.align	4
.nv.constant0._ZN2at6native18elementwise_kernelILi128ELi2EZNS0_22gpu_kernel_impl_nocastIZZZNS0_16ceil_kernel_cudaERNS_18TensorIteratorBaseEENKUlvE_clEvENKUlvE0_clEvEUlfE_EEvS4_RKT_EUliE_EEviT1_:
	.zero		896


//--------------------- .nv.constant0._ZN2at6native27unrolled_elementwise_kernelIZZZNS0_16ceil_kernel_cudaERNS_18TensorIteratorBaseEENKUlvE_clEvENKUlvE0_clEvEUlfE_St5arrayIPcLm2EELi4E23TrivialOffsetCalculatorILi1EjESB_NS0_6memory15LoadWithoutCastENSC_16StoreWithoutCastEEEviT_T0_T2_T3_T4_T5_ --------------------------
	.section	.nv.constant0._ZN2at6native27unrolled_elementwise_kernelIZZZNS0_16ceil_kernel_cudaERNS_18TensorIteratorBaseEENKUlvE_clEvENKUlvE0_clEvEUlfE_St5arrayIPcLm2EELi4E23TrivialOffsetCalculatorILi1EjESB_NS0_6memory15LoadWithoutCastENSC_16StoreWithoutCastEEEviT_T0_T2_T3_T4_T5_,"a",@progbits
	.sectionflags	@""
	.align	4
.nv.constant0._ZN2at6native27unrolled_elementwise_kernelIZZZNS0_16ceil_kernel_cudaERNS_18TensorIteratorBaseEENKUlvE_clEvENKUlvE0_clEvEUlfE_St5arrayIPcLm2EELi4E23TrivialOffsetCalculatorILi1EjESB_NS0_6memory15LoadWithoutCastENSC_16StoreWithoutCastEEEviT_T0_T2_T3_T4_T5_:
	.zero		380


//--------------------- .nv.constant0._ZN2at6native29vectorized_elementwise_kernelILi2EZZZNS0_16ceil_kernel_cudaERNS_18TensorIteratorBaseEENKUlvE_clEvENKUlvE0_clEvEUlfE_St5arrayIPcLm2EEEEviT0_T1_ --------------------------
	.section	.nv.constant0._ZN2at6native29vectorized_elementwise_kernelILi2EZZZNS0_16ceil_kernel_cudaERNS_18TensorIteratorBaseEENKUlvE_clEvENKUlvE0_clEvEUlfE_St5arrayIPcLm2EEEEviT0_T1_,"a",@progbits
	.sectionflags	@""
	.align	4
.nv.constant0._ZN2at6native29vectorized_elementwise_kernelILi2EZZZNS0_16ceil_kernel_cudaERNS_18TensorIteratorBaseEENKUlvE_clEvENKUlvE0_clEvEUlfE_St5arrayIPcLm2EEEEviT0_T1_:
	.zero		376


//--------------------- .nv.constant0._ZN2at6native29vectorized_elementwise_kernelILi4EZZZNS0_16ceil_kernel_cudaERNS_18TensorIteratorBaseEENKUlvE_clEvENKUlvE0_clEvEUlfE_St5arrayIPcLm2EEEEviT0_T1_ --------------------------
	.section	.nv.constant0._ZN2at6native29vectorized_elementwise_kernelILi4EZZZNS0_16ceil_kernel_cudaERNS_18TensorIteratorBaseEENKUlvE_clEvENKUlvE0_clEvEUlfE_St5arrayIPcLm2EEEEviT0_T1_,"a",@progbits
	.sectionflags	@""
	.align	4
.nv.constant0._ZN2at6native29vectorized_elementwise_kernelILi4EZZZNS0_16ceil_kernel_cudaERNS_18TensorIteratorBaseEENKUlvE_clEvENKUlvE0_clEvEUlfE_St5arrayIPcLm2EEEEviT0_T1_:
	.zero		376


//--------------------- .nv.constant0._ZN2at6native29vectorized_elementwise_kernelILi8EZZZNS0_16ceil_kernel_cudaERNS_18TensorIteratorBaseEENKUlvE_clEvENKUlvE0_clEvEUlfE_St5arrayIPcLm2EEEEviT0_T1_ --------------------------
	.section	.nv.constant0._ZN2at6native29vectorized_elementwise_kernelILi8EZZZNS0_16ceil_kernel_cudaERNS_18TensorIteratorBaseEENKUlvE_clEvENKUlvE0_clEvEUlfE_St5arrayIPcLm2EEEEviT0_T1_,"a",@progbits
	.sectionflags	@""
	.align	4
.nv.constant0._ZN2at6native29vectorized_elementwise_kernelILi8EZZZNS0_16ceil_kernel_cudaERNS_18TensorIteratorBaseEENKUlvE_clEvENKUlvE0_clEvEUlfE_St5arrayIPcLm2EEEEviT0_T1_:
	.zero		376


//--------------------- .nv.constant2._ZN2at6native18elementwise_kernelILi128ELi4EZNS0_15gpu_kernel_implIZZZNS0_16ceil_kernel_cudaERNS_18TensorIteratorBaseEENKUlvE_clEvENKUlvE_clEvEUldE_EEvS4_RKT_EUliE_EEviT1_ --------------------------
	.section	.nv.constant2._ZN2at6native18elementwise_kernelILi128ELi4EZNS0_15gpu_kernel_implIZZZNS0_16ceil_kernel_cudaERNS_18TensorIteratorBaseEENKUlvE_clEvENKUlvE_clEvEUldE_EEvS4_RKT_EUliE_EEviT1_,"a",@progbits
	.sectionflags	@""
	.align	4
.nv.constant2._ZN2at6native18elementwise_kernelILi128ELi4EZNS0_15gpu_kernel_implIZZZNS0_16ceil_kernel_cudaERNS_18TensorIteratorBaseEENKUlvE_clEvENKUlvE_clEvEUldE_EEvS4_RKT_EUliE_EEviT1_:
        /*0000*/ 	.byte	0x00, 0x00, 0x00, 0xf0, 0xff, 0xff, 0x0f, 0x38


//--------------------- .nv.constant0._ZN2at6native18elementwise_kernelILi128ELi4EZNS0_15gpu_kernel_implIZZZNS0_16ceil_kernel_cudaERNS_18TensorIteratorBaseEENKUlvE_clEvENKUlvE_clEvEUldE_EEvS4_RKT_EUliE_EEviT1_ --------------------------
	.section	.nv.constant0._ZN2at6native18elementwise_kernelILi128ELi4EZNS0_15gpu_kernel_implIZZZNS0_16ceil_kernel_cudaERNS_18TensorIteratorBaseEENKUlvE_clEvENKUlvE_clEvEUldE_EEvS4_RKT_EUliE_EEviT1_,"a",@progbits
	.sectionflags	@""
	.align	4
.nv.constant0._ZN2at6native18elementwise_kernelILi128ELi4EZNS0_15gpu_kernel_implIZZZNS0_16ceil_kernel_cudaERNS_18TensorIteratorBaseEENKUlvE_clEvENKUlvE_clEvEUldE_EEvS4_RKT_EUliE_EEviT1_:
	.zero		896


//--------------------- .nv.constant2._ZN2at6native27unrolled_elementwise_kernelIZZZNS0_16ceil_kernel_cudaERNS_18TensorIteratorBaseEENKUlvE_clEvENKUlvE_clEvEUldE_St5arrayIPcLm2EELi4E23TrivialOffsetCalculatorILi1EjESB_NS0_6memory12LoadWithCastILi1EEENSC_13StoreWithCastILi1EEEEEviT_T0_T2_T3_T4_T5_ --------------------------
	.section	.nv.constant2._ZN2at6native27unrolled_elementwise_kernelIZZZNS0_16ceil_kernel_cudaERNS_18TensorIteratorBaseEENKUlvE_clEvENKUlvE_clEvEUldE_St5arrayIPcLm2EELi4E23TrivialOffsetCalculatorILi1EjESB_NS0_6memory12LoadWithCastILi1EEENSC_13StoreWithCastILi1EEEEEviT_T0_T2_T3_T4_T5_,"a",@progbits
	.sectionflags	@""
	.align	4
.nv.constant2._ZN2at6native27unrolled_elementwise_kernelIZZZNS0_16ceil_kernel_cudaERNS_18TensorIteratorBaseEENKUlvE_clEvENKUlvE_clEvEUldE_St5arrayIPcLm2EELi4E23TrivialOffsetCalculatorILi1EjESB_NS0_6memory12LoadWithCastILi1EEENSC_13StoreWithCastILi1EEEEEviT_T0_T2_T3_T4_T5_:
        /*0000*/ 	.byte	0x00, 0x00, 0x00, 0xf0, 0xff, 0xff, 0x0f, 0x38


//--------------------- .nv.constant0._ZN2at6native27unrolled_elementwise_kernelIZZZNS0_16ceil_kernel_cudaERNS_18TensorIteratorBaseEENKUlvE_clEvENKUlvE_clEvEUldE_St5arrayIPcLm2EELi4E23TrivialOffsetCalculatorILi1EjESB_NS0_6memory12LoadWithCastILi1EEENSC_13StoreWithCastILi1EEEEEviT_T0_T2_T3_T4_T5_ --------------------------
	.section	.nv.constant0._ZN2at6native27unrolled_elementwise_kernelIZZZNS0_16ceil_kernel_cudaERNS_18TensorIteratorBaseEENKUlvE_clEvENKUlvE_clEvEUldE_St5arrayIPcLm2EELi4E23TrivialOffsetCalculatorILi1EjESB_NS0_6memory12LoadWithCastILi1EEENSC_13StoreWithCastILi1EEEEEviT_T0_T2_T3_T4_T5_,"a",@progbits
	.sectionflags	@""
	.align	4
.nv.constant0._ZN2at6native27unrolled_elementwise_kernelIZZZNS0_16ceil_kernel_cudaERNS_18TensorIteratorBaseEENKUlvE_clEvENKUlvE_clEvEUldE_St5arrayIPcLm2EELi4E23TrivialOffsetCalculatorILi1EjESB_NS0_6memory12LoadWithCastILi1EEENSC_13StoreWithCastILi1EEEEEviT_T0_T2_T3_T4_T5_:
	.zero		396


//--------------------- .nv.constant0._ZN2at6native18elementwise_kernelILi128ELi2EZNS0_22gpu_kernel_impl_nocastIZZZNS0_16ceil_kernel_cudaERNS_18TensorIteratorBaseEENKUlvE_clEvENKUlvE_clEvEUldE_EEvS4_RKT_EUliE_EEviT1_ --------------------------
	.section	.nv.constant0._ZN2at6native18elementwise_kernelILi128ELi2EZNS0_22gpu_kernel_impl_nocastIZZZNS0_16ceil_kernel_cudaERNS_18TensorIteratorBaseEENKUlvE_clEvENKUlvE_clEvEUldE_EEvS4_RKT_EUliE_EEviT1_,"a",@progbits
	.sectionflags	@""
	.align	4
.nv.constant0._ZN2at6native18elementwise_kernelILi128ELi2EZNS0_22gpu_kernel_impl_nocastIZZZNS0_16ceil_kernel_cudaERNS_18TensorIteratorBaseEENKUlvE_clEvENKUlvE_clEvEUldE_EEvS4_RKT_EUliE_EEviT1_:
	.zero		896


//--------------------- .nv.constant0._ZN2at6native27unrolled_elementwise_kernelIZZZNS0_16ceil_kernel_cudaERNS_18TensorIteratorBaseEENKUlvE_clEvENKUlvE_clEvEUldE_St5arrayIPcLm2EELi4E23TrivialOffsetCalculatorILi1EjESB_NS0_6memory15LoadWithoutCastENSC_16StoreWithoutCastEEEviT_T0_T2_T3_T4_T5_ --------------------------
	.section	.nv.constant0._ZN2at6native27unrolled_elementwise_kernelIZZZNS0_16ceil_kernel_cudaERNS_18TensorIteratorBaseEENKUlvE_clEvENKUlvE_clEvEUldE_St5arrayIPcLm2EELi4E23TrivialOffsetCalculatorILi1EjESB_NS0_6memory15LoadWithoutCastENSC_16StoreWithoutCastEEEviT_T0_T2_T3_T4_T5_,"a",@progbits
	.sectionflags	@""
	.align	4
.nv.constant0._ZN2at6native27unrolled_elementwise_kernelIZZZNS0_16ceil_kernel_cudaERNS_18TensorIteratorBaseEENKUlvE_clEvENKUlvE_clEvEUldE_St5arrayIPcLm2EELi4E23TrivialOffsetCalculatorILi1EjESB_NS0_6memory15LoadWithoutCastENSC_16StoreWithoutCastEEEviT_T0_T2_T3_T4_T5_:
	.zero		380


//--------------------- .nv.constant0._ZN2at6native29vectorized_elementwise_kernelILi2EZZZNS0_16ceil_kernel_cudaERNS_18TensorIteratorBaseEENKUlvE_clEvENKUlvE_clEvEUldE_St5arrayIPcLm2EEEEviT0_T1_ --------------------------
	.section	.nv.constant0._ZN2at6native29vectorized_elementwise_kernelILi2EZZZNS0_16ceil_kernel_cudaERNS_18TensorIteratorBaseEENKUlvE_clEvENKUlvE_clEvEUldE_St5arrayIPcLm2EEEEviT0_T1_,"a",@progbits
	.sectionflags	@""
	.align	4
.nv.constant0._ZN2at6native29vectorized_elementwise_kernelILi2EZZZNS0_16ceil_kernel_cudaERNS_18TensorIteratorBaseEENKUlvE_clEvENKUlvE_clEvEUldE_St5arrayIPcLm2EEEEviT0_T1_:
	.zero		376


//--------------------- .nv.constant0._ZN2at6native29vectorized_elementwise_kernelILi4EZZZNS0_16ceil_kernel_cudaERNS_18TensorIteratorBaseEENKUlvE_clEvENKUlvE_clEvEUldE_St5arrayIPcLm2EEEEviT0_T1_ --------------------------
	.section	.nv.constant0._ZN2at6native29vectorized_elementwise_kernelILi4EZZZNS0_16ceil_kernel_cudaERNS_18TensorIteratorBaseEENKUlvE_clEvENKUlvE_clEvEUldE_St5arrayIPcLm2EEEEviT0_T1_,"a",@progbits
	.sectionflags	@""
	.align	4
.nv.constant0._ZN2at6native29vectorized_elementwise_kernelILi4EZZZNS0_16ceil_kernel_cudaERNS_18TensorIteratorBaseEENKUlvE_clEvENKUlvE_clEvEUldE_St5arrayIPcLm2EEEEviT0_T1_:
	.zero		376


//--------------------- .nv.constant0._ZN2at6native29vectorized_elementwise_kernelILi8EZZZNS0_16ceil_kernel_cudaERNS_18TensorIteratorBaseEENKUlvE_clEvENKUlvE_clEvEUldE_St5arrayIPcLm2EEEEviT0_T1_ --------------------------
	.section	.nv.constant0._ZN2at6native29vectorized_elementwise_kernelILi8EZZZNS0_16ceil_kernel_cudaERNS_18TensorIteratorBaseEENKUlvE_clEvENKUlvE_clEvEUldE_St5arrayIPcLm2EEEEviT0_T1_,"a",@progbits
	.sectionflags	@""
	.align	4
.nv.constant0._ZN2at6native29vectorized_elementwise_kernelILi8EZZZNS0_16ceil_kernel_cudaERNS_18TensorIteratorBaseEENKUlvE_clEvENKUlvE_clEvEUldE_St5arrayIPcLm2EEEEviT0_T1_:
	.zero		376


//--------------------- .text._ZN2at6native18elementwise_kernelILi128ELi4EZNS0_15gpu_kernel_implIZZZNS0_17trunc_kernel_cudaERNS_18TensorIteratorBaseEENKUlvE_clEvENKUlvE2_clEvEUlN3c108BFloat16EE_EEvS4_RKT_EUliE_EEviT1_ --------------------------
	.section	.text._ZN2at6native18elementwise_kernelILi128ELi4EZNS0_15gpu_kernel_implIZZZNS0_17trunc_kernel_cudaERNS_18TensorIteratorBaseEENKUlvE_clEvENKUlvE2_clEvEUlN3c108BFloat16EE_EEvS4_RKT_EUliE_EEviT1_,"ax",@progbits
	.sectioninfo	@"SHI_REGISTERS=26"
	.align	128
        .global         _ZN2at6native18elementwise_kernelILi128ELi4EZNS0_15gpu_kernel_implIZZZNS0_17trunc_kernel_cudaERNS_18TensorIteratorBaseEENKUlvE_clEvENKUlvE2_clEvEUlN3c108BFloat16EE_EEvS4_RKT_EUliE_EEviT1_
        .type           _ZN2at6native18elementwise_kernelILi128ELi4EZNS0_15gpu_kernel_implIZZZNS0_17trunc_kernel_cudaERNS_18TensorIteratorBaseEENKUlvE_clEvENKUlvE2_clEvEUlN3c108BFloat16EE_EEvS4_RKT_EUliE_EEviT1_,@function
        .size           _ZN2at6native18elementwise_kernelILi128ELi4EZNS0_15gpu_kernel_implIZZZNS0_17trunc_kernel_cudaERNS_18TensorIteratorBaseEENKUlvE_clEvENKUlvE2_clEvEUlN3c108BFloat16EE_EEvS4_RKT_EUliE_EEviT1_,(.L_x_18268 - _ZN2at6native18elementwise_kernelILi128ELi4EZNS0_15gpu_kernel_implIZZZNS0_17trunc_kernel_cudaERNS_18TensorIteratorBaseEENKUlvE_clEvENKUlvE2_clEvEUlN3c108BFloat16EE_EEvS4_RKT_EUliE_EEviT1_)
        .other          _ZN2at6native18elementwise_kernelILi128ELi4EZNS0_15gpu_kernel_implIZZZNS0_17trunc_kernel_cudaERNS_18TensorIteratorBaseEENKUlvE_clEvENKUlvE2_clEvEUlN3c108BFloat16EE_EEvS4_RKT_EUliE_EEviT1_,@"STO_CUDA_ENTRY STV_DEFAULT"
_ZN2at6native18elementwise_kernelILi128ELi4EZNS0_15gpu_kernel_implIZZZNS0_17trunc_kernel_cudaERNS_18TensorIteratorBaseEENKUlvE_clEvENKUlvE2_clEvEUlN3c108BFloat16EE_EEvS4_RKT_EUliE_EEviT1_:
.text._ZN2at6native18elementwise_kernelILi128ELi4EZNS0_15gpu_kernel_implIZZZNS0_17trunc_kernel_cudaERNS_18TensorIteratorBaseEENKUlvE_clEvENKUlvE2_clEvEUlN3c108BFloat16EE_EEvS4_RKT_EUliE_EEviT1_:
[----:B------:R-:W-:Y:S02]  /*0000*/  IMAD.MOV.U32 R1, RZ, RZ, c[0x0][0x28] ;  /* 0x00000a00ff017624 */ /* 0x000fe400078e00ff */
[----:B------:R-:W0:Y:S01]  /*0010*/  S2R R18, SR_CTAID.X ;  /* 0x0000000000127919 */ /* 0x000e220000002500 */
[----:B------:R-:W-:Y:S01]  /*0020*/  ULDC.64 UR36, c[0x0][0x118] ;  /* 0x0000460000247ab9 */ /* 0x000fe20000000a00 */
[----:B------:R-:W-:Y:S02]  /*0030*/  BSSY B6, `(.L_x_0) ;  /* 0x00002e1000067945 */ /* 0x000fe40003800000 */
[----:B------:R-:W0:Y:S02]  /*0040*/  S2R R23, SR_TID.X ;  /* 0x0000000000177919 */ /* 0x000e240000002100 */
[----:B0-----:R-:W-:-:S05]  /*0050*/  IMAD R19, R18, 0x200, R23 ;  /* 0x0000020012137824 */ /* 0x001fca00078e0217 */
[----:B------:R-:W-:-:S13]  /*0060*/  ISETP.GE.AND P0, PT, R19, c[0x0][0x160], PT ;  /* 0x0000580013007a0c */ /* 0x000fda0003f06270 */
[----:B------:R-:W-:Y:S05]  /*0070*/  @P0 BRA `(.L_x_1) ;  /* 0x00002dc000000947 */ /* 0x000fea0003800000 */
[----:B------:R-:W-:Y:S01]  /*0080*/  ISETP.NE.AND P0, PT, RZ, c[0x0][0x168], PT ;  /* 0x00005a00ff007a0c */ /* 0x000fe20003f05270 */
[----:B------:R-:W-:Y:S02]  /*0090*/  IMAD.MOV.U32 R0, RZ, RZ, RZ ;  /* 0x000000ffff007224 */ /* 0x000fe400078e00ff */
[----:B------:R-:W-:-:S10]  /*00a0*/  IMAD.MOV.U32 R16, RZ, RZ, RZ ;  /* 0x000000ffff107224 */ /* 0x000fd400078e00ff */
[----:B------:R-:W-:Y:S05]  /*00b0*/  @!P0 BRA `(.L_x_2) ;  /* 0x00000e0000008947 */ /* 0x000fea0003800000 */
[----:B------:R-:W-:Y:S02]  /*00c0*/  IMAD.MOV.U32 R2, RZ, RZ, RZ ;  /* 0x000000ffff027224 */ /* 0x000fe400078e00ff */
[----:B------:R-:W-:Y:S02]  /*00d0*/  IMAD.MOV.U32 R3, RZ, RZ, R19 ;  /* 0x000000ffff037224 */ /* 0x000fe400078e0013 */
[----:B------:R-:W-:Y:S02]  /*00e0*/  IMAD.MOV.U32 R6, RZ, RZ, c[0x0][0x168] ;  /* 0x00005a00ff067624 */ /* 0x000fe400078e00ff */
[----:B------:R-:W-:-:S03]  /*00f0*/  IMAD.HI.U32 R2, R19, c[0x0][0x170], R2 ;  /* 0x00005c0013027a27 */ /* 0x000fc600078e0002 */
[----:B------:R-:W-:Y:S02]  /*0100*/  ISETP.NE.AND P0, PT, R6, 0x1, PT ;  /* 0x000000010600780c */ /* 0x000fe40003f05270 */
[----:B------:R-:W-:-:S05]  /*0110*/  SHF.R.U32.HI R3, RZ, c[0x0][0x174], R2 ;  /* 0x00005d00ff037a19 */ /* 0x000fca0000011602 */
[----:B------:R-:W-:-:S04]  /*0120*/  IMAD.MOV R0, RZ, RZ, -R3 ;  /* 0x000000ffff007224 */ /* 0x000fc800078e0a03 */
[----:B------:R-:W-:-:S04]  /*0130*/  IMAD R0, R0, c[0x0][0x16c], R19 ;  /* 0x00005b0000007a24 */ /* 0x000fc800078e0213 */
[C---:B------:R-:W-:Y:S02]  /*0140*/  IMAD R16, R0.reuse, c[0x0][0x298], RZ ;  /* 0x0000a60000107a24 */ /* 0x040fe400078e02ff */
[----:B------:R-:W-:Y:S01]  /*0150*/  IMAD R0, R0, c[0x0][0x29c], RZ ;  /* 0x0000a70000007a24 */ /* 0x000fe200078e02ff */
[----:B------:R-:W-:Y:S05]  /*0160*/  @!P0 BRA `(.L_x_2) ;  /* 0x00000d5000008947 */ /* 0x000fea0003800000 */
[----:B------:R-:W-:Y:S01]  /*0170*/  IMAD.MOV.U32 R2, RZ, RZ, RZ ;  /* 0x000000ffff027224 */ /* 0x000fe200078e00ff */
[----:B------:R-:W-:-:S03]  /*0180*/  ISETP.NE.AND P0, PT, R6, 0x2, PT ;  /* 0x000000020600780c */ /* 0x000fc60003f05270 */
[----:B------:R-:W-:-:S05]  /*0190*/  IMAD.HI.U32 R4, R3, c[0x0][0x17c], R2 ;  /* 0x00005f0003047a27 */ /* 0x000fca00078e0002 */
[----:B------:R-:W-:-:S05]  /*01a0*/  SHF.R.U32.HI R5, RZ, c[0x0][0x180], R4 ;  /* 0x00006000ff057a19 */ /* 0x000fca0000011604 */
[----:B------:R-:W-:-:S04]  /*01b0*/  IMAD.MOV R2, RZ, RZ, -R5 ;  /* 0x000000ffff027224 */ /* 0x000fc800078e0a05 */
[----:B------:R-:W-:-:S04]  /*01c0*/  IMAD R3, R2, c[0x0][0x178], R3 ;  /* 0x00005e0002037a24 */ /* 0x000fc800078e0203 */
[C---:B------:R-:W-:Y:S02]  /*01d0*/  IMAD R16, R3.reuse, c[0x0][0x2a0], R16 ;  /* 0x0000a80003107a24 */ /* 0x040fe400078e0210 */
[----:B------:R-:W-:Y:S01]  /*01e0*/  IMAD R0, R3, c[0x0][0x2a4], R0 ;  /* 0x0000a90003007a24 */ /* 0x000fe200078e0200 */
        /* <DEDUP_REMOVED lines=190> */
[----:B------:R-:W-:Y:S01]  /*0dd0*/  ISETP.NE.AND P0, PT, R6, 0x18, PT ;  /* 0x000000180600780c */ /* 0x000fe20003f05270 */
[----:B------:R-:W-:-:S04]  /*0de0*/  IMAD.MOV.U32 R2, RZ, RZ, RZ ;  /* 0x000000ffff027224 */ /* 0x000fc800078e00ff */
[----:B------:R-:W-:-:S05]  /*0df0*/  IMAD.HI.U32 R4, R3, c[0x0][0x284], R2 ;  /* 0x0000a10003047a27 */ /* 0x000fca00078e0002 */
[----:B------:R-:W-:-:S03]  /*0e00*/  SHF.R.U32.HI R5, RZ, c[0x0][0x288], R4 ;  /* 0x0000a200ff057a19 */ /* 0x000fc60000011604 */
[----:B------:R-:W-:Y:S02]  /*0e10*/  @P0 IMAD.MOV.U32 R4, RZ, RZ, RZ ;  /* 0x000000ffff040224 */ /* 0x000fe400078e00ff */
[--C-:B------:R-:W-:Y:S02]  /*0e20*/  IMAD.MOV R7, RZ, RZ, -R5.reuse ;  /* 0x000000ffff077224 */ /* 0x100fe400078e0a05 */
[----:B------:R-:W-:-:S04]  /*0e30*/  @P0 IMAD.HI.U32 R2, R5, c[0x0][0x290], R4 ;  /* 0x0000a40005020a27 */ /* 0x000fc800078e0004 */
[----:B------:R-:W-:Y:S01]  /*0e40*/  IMAD R3, R7, c[0x0][0x280], R3 ;  /* 0x0000a00007037a24 */ /* 0x000fe200078e0203 */
[----:B------:R-:W-:-:S03]  /*0e50*/  @P0 SHF.R.U32.HI R2, RZ, c[0x0][0x294], R2 ;  /* 0x0000a500ff020a19 */ /* 0x000fc60000011602 */
[C---:B------:R-:W-:Y:S02]  /*0e60*/  IMAD R16, R3.reuse, c[0x0][0x350], R16 ;  /* 0x0000d40003107a24 */ /* 0x040fe400078e0210 */
[----:B------:R-:W-:Y:S02]  /*0e70*/  @P0 IMAD.MOV R4, RZ, RZ, -R2 ;  /* 0x000000ffff040224 */ /* 0x000fe400078e0a02 */
[----:B------:R-:W-:Y:S02]  /*0e80*/  IMAD R0, R3, c[0x0][0x354], R0 ;  /* 0x0000d50003007a24 */ /* 0x000fe400078e0200 */
[----:B------:R-:W-:-:S04]  /*0e90*/  @P0 IMAD R5, R4, c[0x0][0x28c], R5 ;  /* 0x0000a30004050a24 */ /* 0x000fc800078e0205 */
[C---:B------:R-:W-:Y:S02]  /*0ea0*/  @P0 IMAD R16, R5.reuse, c[0x0][0x358], R16 ;  /* 0x0000d60005100a24 */ /* 0x040fe400078e0210 */
[----:B------:R-:W-:Y:S02]  /*0eb0*/  @P0 IMAD R0, R5, c[0x0][0x35c], R0 ;  /* 0x0000d70005000a24 */ /* 0x000fe400078e0200 */
.L_x_2:
[----:B------:R-:W0:Y:S01]  /*0ec0*/  LDC.U8 R5, c[0x0][0x372] ;  /* 0x0000dc80ff057b82 */ /* 0x000e220000000000 */
[----:B------:R-:W-:Y:S02]  /*0ed0*/  IADD3 R16, P1, R16, c[0x0][0x360], RZ ;  /* 0x0000d80010107a10 */ /* 0x000fe40007f3e0ff */
[----:B------:R-:W-:-:S03]  /*0ee0*/  IADD3 R2, P2, R0, c[0x0][0x368], RZ ;  /* 0x0000da0000027a10 */ /* 0x000fc60007f5e0ff */
[----:B------:R-:W-:Y:S02]  /*0ef0*/  IMAD.X R17, RZ, RZ, c[0x0][0x364], P1 ;  /* 0x0000d900ff117624 */ /* 0x000fe400008e06ff */
[----:B------:R-:W-:Y:S01]  /*0f00*/  IMAD.X R3, RZ, RZ, c[0x0][0x36c], P2 ;  /* 0x0000db00ff037624 */ /* 0x000fe200010e06ff */
[----:B0-----:R-:W-:-:S04]  /*0f10*/  PRMT R4, R5, 0x9910, RZ ;  /* 0x0000991005047816 */ /* 0x001fc800000000ff */
[----:B------:R-:W-:-:S13]  /*0f20*/  ISETP.GT.AND P0, PT, R4, 0x9, PT ;  /* 0x000000090400780c */ /* 0x000fda0003f04270 */
[----:B------:R-:W-:Y:S05]  /*0f30*/  @P0 BRA `(.L_x_3) ;  /* 0x0000042000000947 */ /* 0x000fea0003800000 */
[----:B------:R-:W-:-:S13]  /*0f40*/  ISETP.GT.AND P0, PT, R4, 0x4, PT ;  /* 0x000000040400780c */ /* 0x000fda0003f04270 */
[----:B------:R-:W-:Y:S05]  /*0f50*/  @P0 BRA `(.L_x_4) ;  /* 0x0000020000000947 */ /* 0x000fea0003800000 */
[----:B------:R-:W-:-:S13]  /*0f60*/  ISETP.GT.AND P0, PT, R4, 0x1, PT ;  /* 0x000000010400780c */ /* 0x000fda0003f04270 */
[----:B------:R-:W-:Y:S05]  /*0f70*/  @P0 BRA `(.L_x_5) ;  /* 0x000000c000000947 */ /* 0x000fea0003800000 */
[----:B------:R-:W-:-:S13]  /*0f80*/  ISETP.NE.AND P0, PT, R5, RZ, PT ;  /* 0x000000ff0500720c */ /* 0x000fda0003f05270 */
[----:B------:R-:W-:Y:S05]  /*0f90*/  @!P0 BRA `(.L_x_6) ;  /* 0x0000006000008947 */ /* 0x000fea0003800000 */
[----:B------:R-:W-:-:S13]  /*0fa0*/  ISETP.NE.AND P0, PT, R4, 0x1, PT ;  /* 0x000000010400780c */ /* 0x000fda0003f05270 */
[----:B------:R-:W-:Y:S05]  /*0fb0*/  @P0 BRA `(.L_x_7) ;  /* 0x00000cf000000947 */ /* 0x000fea0003800000 */
[----:B------:R-:W2:Y:S02]  /*0fc0*/  LDG.E.S8 R2, [R2.64] ;  /* 0x0000002402027981 */ /* 0x000ea4000c1e1300 */
[----:B--2---:R-:W0:Y:S02]  /*0fd0*/  I2F.S16 R0, R2 ;  /* 0x0000000200007306 */ /* 0x004e240000101400 */
[----:B0-----:R-:W-:Y:S01]  /*0fe0*/  F2FP.BF16.PACK_AB R0, RZ, R0 ;  /* 0x00000000ff00723e */ /* 0x001fe200000010ff */
[----:B------:R-:W-:Y:S05]  /*0ff0*/  BRA `(.L_x_8) ;  /* 0x00000e7000007947 */ /* 0x000fea0003800000 */
.L_x_6:
[----:B------:R-:W2:Y:S02]  /*1000*/  LDG.E.U8 R2, [R2.64] ;  /* 0x0000002402027981 */ /* 0x000ea4000c1e1100 */
[----:B--2---:R-:W0:Y:S02]  /*1010*/  I2F.U16 R0, R2 ;  /* 0x0000000200007306 */ /* 0x004e240000101000 */
[----:B0-----:R-:W-:Y:S01]  /*1020*/  F2FP.BF16.PACK_AB R0, RZ, R0 ;  /* 0x00000000ff00723e */ /* 0x001fe200000010ff */
[----:B------:R-:W-:Y:S05]  /*1030*/  BRA `(.L_x_8) ;  /* 0x00000e3000007947 */ /* 0x000fea0003800000 */
.L_x_5:
[----:B------:R-:W-:-:S13]  /*1040*/  ISETP.NE.AND P0, PT, R4, 0x2, PT ;  /* 0x000000020400780c */ /* 0x000fda0003f05270 */
[----:B------:R-:W-:Y:S05]  /*1050*/  @!P0 BRA `(.L_x_9) ;  /* 0x000000c000008947 */ /* 0x000fea0003800000 */
[----:B------:R-:W-:-:S13]  /*1060*/  ISETP.NE.AND P0, PT, R4, 0x3, PT ;  /* 0x000000030400780c */ /* 0x000fda0003f05270 */
[----:B------:R-:W-:Y:S05]  /*1070*/  @!P0 BRA `(.L_x_10) ;  /* 0x0000006000008947 */ /* 0x000fea0003800000 */
[----:B------:R-:W-:-:S13]  /*1080*/  ISETP.NE.AND P0, PT, R4, 0x4, PT ;  /* 0x000000040400780c */ /* 0x000fda0003f05270 */
[----:B------:R-:W-:Y:S05]  /*1090*/  @P0 BRA `(.L_x_7) ;  /* 0x00000c1000000947 */ /* 0x000fea0003800000 */
[----:B------:R-:W2:Y:S02]  /*10a0*/  LDG.E.64 R2, [R2.64] ;  /* 0x0000002402027981 */ /* 0x000ea4000c1e1b00 */
[----:B--2---:R-:W0:Y:S02]  /*10b0*/  I2F.S64 R0, R2 ;  /* 0x0000000200007312 */ /* 0x004e240000301400 */
[----:B0-----:R-:W-:Y:S01]  /*10c0*/  F2FP.BF16.PACK_AB R0, RZ, R0 ;  /* 0x00000000ff00723e */ /* 0x001fe200000010ff */
[----:B------:R-:W-:Y:S05]  /*10d0*/  BRA `(.L_x_8) ;  /* 0x00000d9000007947 */ /* 0x000fea0003800000 */
.L_x_10:
[----:B------:R-:W2:Y:S02]  /*10e0*/  LDG.E R2, [R2.64] ;  /* 0x0000002402027981 */ /* 0x000ea4000c1e1900 */
[----:B--2---:R-:W0:Y:S02]  /*10f0*/  I2F R0, R2 ;  /* 0x0000000200007306 */ /* 0x004e240000201400 */
[----:B0-----:R-:W-:Y:S01]  /*1100*/  F2FP.BF16.PACK_AB R0, RZ, R0 ;  /* 0x00000000ff00723e */ /* 0x001fe200000010ff */
[----:B------:R-:W-:Y:S05]  /*1110*/  BRA `(.L_x_8) ;  /* 0x00000d5000007947 */ /* 0x000fea0003800000 */
.L_x_9:
[----:B------:R-:W2:Y:S02]  /*1120*/  LDG.E.U16 R2, [R2.64] ;  /* 0x0000002402027981 */ /* 0x000ea4000c1e1500 */
[----:B--2---:R-:W0:Y:S02]  /*1130*/  I2F.S16 R0, R2 ;  /* 0x0000000200007306 */ /* 0x004e240000101400 */
[----:B0-----:R-:W-:Y:S01]  /*1140*/  F2FP.BF16.PACK_AB R0, RZ, R0 ;  /* 0x00000000ff00723e */ /* 0x001fe200000010ff */
[----:B------:R-:W-:Y:S05]  /*1150*/  BRA `(.L_x_8) ;  /* 0x00000d1000007947 */ /* 0x000fea0003800000 */
.L_x_4:
[----:B------:R-:W-:-:S13]  /*1160*/  ISETP.GT.AND P0, PT, R4, 0x6, PT ;  /* 0x000000060400780c */ /* 0x000fda0003f04270 */
[----:B------:R-:W-:Y:S05]  /*1170*/  @P0 BRA `(.L_x_11) ;  /* 0x000000b000000947 */ /* 0x000fea0003800000 */
[----:B------:R-:W-:-:S13]  /*1180*/  ISETP.NE.AND P0, PT, R4, 0x5, PT ;  /* 0x000000050400780c */ /* 0x000fda0003f05270 */
[----:B------:R-:W-:Y:S05]  /*1190*/  @!P0 BRA `(.L_x_12) ;  /* 0x0000005000008947 */ /* 0x000fea0003800000 */
[----:B------:R-:W-:-:S13]  /*11a0*/  ISETP.NE.AND P0, PT, R4, 0x6, PT ;  /* 0x000000060400780c */ /* 0x000fda0003f05270 */
[----:B------:R-:W-:Y:S05]  /*11b0*/  @P0 BRA `(.L_x_7) ;  /* 0x00000af000000947 */ /* 0x000fea0003800000 */
[----:B------:R-:W2:Y:S02]  /*11c0*/  LDG.E R2, [R2.64] ;  /* 0x0000002402027981 */ /* 0x000ea4000c1e1900 */
[----:B--2---:R-:W-:Y:S01]  /*11d0*/  F2FP.BF16.PACK_AB R0, RZ, R2 ;  /* 0x00000002ff00723e */ /* 0x004fe200000010ff */
[----:B------:R-:W-:Y:S05]  /*11e0*/  BRA `(.L_x_8) ;  /* 0x00000c8000007947 */ /* 0x000fea0003800000 */
.L_x_12:
[----:B------:R-:W2:Y:S02]  /*11f0*/  LDG.E.U16 R0, [R2.64] ;  /* 0x0000002402007981 */ /* 0x000ea4000c1e1500 */
[----:B--2---:R-:W-:-:S05]  /*1200*/  HADD2.F32 R0, -RZ, R0.H0_H0 ;  /* 0x20000000ff007230 */ /* 0x004fca0000004100 */
[----:B------:R-:W-:Y:S01]  /*1210*/  F2FP.BF16.PACK_AB R0, RZ, R0 ;  /* 0x00000000ff00723e */ /* 0x000fe200000010ff */
[----:B------:R-:W-:Y:S05]  /*1220*/  BRA `(.L_x_8) ;  /* 0x00000c4000007947 */ /* 0x000fea0003800000 */
.L_x_11:
[----:B------:R-:W-:-:S13]  /*1230*/  ISETP.NE.AND P0, PT, R4, 0x7, PT ;  /* 0x000000070400780c */ /* 0x000fda0003f05270 */
[----:B------:R-:W-:Y:S05]  /*1240*/  @!P0 BRA `(.L_x_13) ;  /* 0x000000b000008947 */ /* 0x000fea0003800000 */
[----:B------:R-:W-:-:S13]  /*1250*/  ISETP.NE.AND P0, PT, R4, 0x8, PT ;  /* 0x000000080400780c */ /* 0x000fda0003f05270 */
[----:B------:R-:W-:Y:S05]  /*1260*/  @!P0 BRA `(.L_x_14) ;  /* 0x0000005000008947 */ /* 0x000fea0003800000 */
[----:B------:R-:W-:-:S13]  /*1270*/  ISETP.NE.AND P0, PT, R4, 0x9, PT ;  /* 0x000000090400780c */ /* 0x000fda0003f05270 */
[----:B------:R-:W-:Y:S05]  /*1280*/  @P0 BRA `(.L_x_7) ;  /* 0x00000a2000000947 */ /* 0x000fea0003800000 */
[----:B------:R-:W2:Y:S02]  /*1290*/  LDG.E R2, [R2.64] ;  /* 0x0000002402027981 */ /* 0x000ea4000c1e1900 */
[----:B--2---:R-:W-:Y:S01]  /*12a0*/  F2FP.BF16.PACK_AB R0, RZ, R2 ;  /* 0x00000002ff00723e */ /* 0x004fe200000010ff */
[----:B------:R-:W-:Y:S05]  /*12b0*/  BRA `(.L_x_8) ;  /* 0x00000bb000007947 */ /* 0x000fea0003800000 */
.L_x_14:
[----:B------:R-:W2:Y:S02]  /*12c0*/  LDG.E.U16 R2, [R2.64] ;  /* 0x0000002402027981 */ /* 0x000ea4000c1e1500 */
[----:B--2---:R-:W-:-:S05]  /*12d0*/  HADD2.F32 R0, -RZ, R2.H0_H0 ;  /* 0x20000002ff007230 */ /* 0x004fca0000004100 */
[----:B------:R-:W-:Y:S01]  /*12e0*/  F2FP.BF16.PACK_AB R0, RZ, R0 ;  /* 0x00000000ff00723e */ /* 0x000fe200000010ff */
[----:B------:R-:W-:Y:S05]  /*12f0*/  BRA `(.L_x_8) ;  /* 0x00000b7000007947 */ /* 0x000fea0003800000 */
.L_x_13:
[----:B------:R-:W2:Y:S02]  /*1300*/  LDG.E.64 R2, [R2.64] ;  /* 0x0000002402027981 */ /* 0x000ea4000c1e1b00 */
[----:B--2---:R-:W0:Y:S01]  /*1310*/  F2F.F32.F64 R0, R2 ;  /* 0x0000000200007310 */ /* 0x004e220000301000 */
[----:B------:R-:W0:-:S14]  /*1320*/  DSETP.GEU.AND P0, PT, |R2|, c[0x2][0x0], PT ;  /* 0x008000000200762a */ /* 0x000e1c0003f0e200 */
[----:B0-----:R-:W-:-:S05]  /*1330*/  @!P0 FMUL R0, R0, 1.175494350822287508e-38 ;  /* 0x0080000000008820 */ /* 0x001fca0000400000 */
[----:B------:R-:W-:Y:S01]  /*1340*/  F2FP.BF16.PACK_AB R0, RZ, R0 ;  /* 0x00000000ff00723e */ /* 0x000fe200000010ff */
[----:B------:R-:W-:Y:S05]  /*1350*/  BRA `(.L_x_8) ;  /* 0x00000b1000007947 */ /* 0x000fea0003800000 */
.L_x_3:
[----:B------:R-:W-:-:S13]  /*1360*/  ISETP.GT.AND P0, PT, R4, 0x18, PT ;  /* 0x000000180400780c */ /* 0x000fda0003f04270 */
[----:B------:R-:W-:Y:S05]  /*1370*/  @P0 BRA `(.L_x_15) ;  /* 0x000003e000000947 */ /* 0x000fea0003800000 */
[----:B------:R-:W-:-:S13]  /*1380*/  ISETP.GT.AND P0, PT, R4, 0xe, PT ;  /* 0x0000000e0400780c */ /* 0x000fda0003f04270 */
[----:B------:R-:W-:Y:S05]  /*1390*/  @P0 BRA `(.L_x_16) ;  /* 0x000000f000000947 */ /* 0x000fea0003800000 */
[----:B------:R-:W-:-:S13]  /*13a0*/  ISETP.NE.AND P0, PT, R4, 0xa, PT ;  /* 0x0000000a0400780c */ /* 0x000fda0003f05270 */
[----:B------:R-:W-:Y:S05]  /*13b0*/  @!P0 BRA `(.L_x_17) ;  /* 0x0000007000008947 */ /* 0x000fea0003800000 */
[----:B------:R-:W-:-:S13]  /*13c0*/  ISETP.NE.AND P0, PT, R4, 0xb, PT ;  /* 0x0000000b0400780c */ /* 0x000fda0003f05270 */
[----:B------:R-:W-:Y:S05]  /*13d0*/  @P0 BRA `(.L_x_7) ;  /* 0x000008d000000947 */ /* 0x000fea0003800000 */
[----:B------:R-:W2:Y:S02]  /*13e0*/  LDG.E.U8 R2, [R2.64] ;  /* 0x0000002402027981 */ /* 0x000ea4000c1e1100 */
[----:B--2---:R-:W-:-:S04]  /*13f0*/  ISETP.NE.AND P0, PT, R2, RZ, PT ;  /* 0x000000ff0200720c */ /* 0x004fc80003f05270 */
[----:B------:R-:W-:-:S04]  /*1400*/  FSEL R0, RZ, 1, !P0 ;  /* 0x3f800000ff007808 */ /* 0x000fc80004000000 */
[----:B------:R-:W-:Y:S01]  /*1410*/  F2FP.BF16.PACK_AB R0, RZ, R0 ;  /* 0x00000000ff00723e */ /* 0x000fe200000010ff */
[----:B------:R-:W-:Y:S05]  /*1420*/  BRA `(.L_x_8) ;  /* 0x00000a4000007947 */ /* 0x000fea0003800000 */
.L_x_17:
[----:B------:R-:W2:Y:S02]  /*1430*/  LDG.E.64 R2, [R2.64] ;  /* 0x0000002402027981 */ /* 0x000ea4000c1e1b00 */
[----:B--2---:R-:W0:Y:S01]  /*1440*/  F2F.F32.F64 R0, R2 ;  /* 0x0000000200007310 */ /* 0x004e220000301000 */
[----:B------:R-:W0:-:S14]  /*1450*/  DSETP.GEU.AND P0, PT, |R2|, c[0x2][0x0], PT ;  /* 0x008000000200762a */ /* 0x000e1c0003f0e200 */
[----:B0-----:R-:W-:-:S05]  /*1460*/  @!P0 FMUL R0, R0, 1.175494350822287508e-38 ;  /* 0x0080000000008820 */ /* 0x001fca0000400000 */
[----:B------:R-:W-:Y:S01]  /*1470*/  F2FP.BF16.PACK_AB R0, RZ, R0 ;  /* 0x00000000ff00723e */ /* 0x000fe200000010ff */
[----:B------:R-:W-:Y:S05]  /*1480*/  BRA `(.L_x_8) ;  /* 0x000009e000007947 */ /* 0x000fea0003800000 */
.L_x_16:
[----:B------:R-:W-:-:S13]  /*1490*/  ISETP.NE.AND P0, PT, R4, 0xf, PT ;  /* 0x0000000f0400780c */ /* 0x000fda0003f05270 */
[----:B------:R-:W-:Y:S05]  /*14a0*/  @!P0 BRA `(.L_x_18) ;  /* 0x0000029000008947 */ /* 0x000fea0003800000 */
[----:B------:R-:W-:-:S13]  /*14b0*/  ISETP.NE.AND P0, PT, R4, 0x17, PT ;  /* 0x000000170400780c */ /* 0x000fda0003f05270 */
[----:B------:R-:W-:Y:S05]  /*14c0*/  @!P0 BRA `(.L_x_19) ;  /* 0x0000018000008947 */ /* 0x000fea0003800000 */
[----:B------:R-:W-:-:S13]  /*14d0*/  ISETP.NE.AND P0, PT, R4, 0x18, PT ;  /* 0x000000180400780c */ /* 0x000fda0003f05270 */
[----:B------:R-:W-:Y:S05]  /*14e0*/  @P0 BRA `(.L_x_7) ;  /* 0x000007c000000947 */ /* 0x000fea0003800000 */
[----:B------:R-:W2:Y:S01]  /*14f0*/  LDG.E.U8 R0, [R2.64] ;  /* 0x0000002402007981 */ /* 0x000ea2000c1e1100 */
[----:B------:R-:W-:Y:S02]  /*1500*/  IMAD.MOV.U32 R8, RZ, RZ, -0x800000 ;  /* 0xff800000ff087424 */ /* 0x000fe400078e00ff */
[----:B--2---:R-:W-:-:S05]  /*1510*/  IMAD.SHL.U32 R0, R0, 0x1000000, RZ ;  /* 0x0100000000007824 */ /* 0x004fca00078e00ff */
[----:B------:R-:W-:-:S04]  /*1520*/  LOP3.LUT R4, R0, 0x7f000000, RZ, 0xc0, !PT ;  /* 0x7f00000000047812 */ /* 0x000fc800078ec0ff */
[----:B------:R-:W0:Y:S01]  /*1530*/  FLO.U32 R5, R4 ;  /* 0x0000000400057300 */ /* 0x000e2200000e0000 */
[C---:B------:R-:W-:Y:S02]  /*1540*/  IADD3 R6, R4.reuse, 0x1000000, RZ ;  /* 0x0100000004067810 */ /* 0x040fe40007ffe0ff */
[----:B------:R-:W-:Y:S02]  /*1550*/  IADD3 R2, R4, -0x1, RZ ;  /* 0xffffffff04027810 */ /* 0x000fe40007ffe0ff */
[----:B------:R-:W-:Y:S02]  /*1560*/  SHF.R.S32.HI R6, RZ, 0x8, R6 ;  /* 0x00000008ff067819 */ /* 0x000fe40000011406 */
[----:B------:R-:W-:Y:S02]  /*1570*/  SHF.R.S32.HI R2, RZ, 0x1f, R2 ;  /* 0x0000001fff027819 */ /* 0x000fe40000011402 */
[----:B0-----:R-:W-:-:S04]  /*1580*/  IADD3 R5, -R5, 0x1f, RZ ;  /* 0x0000001f05057810 */ /* 0x001fc80007ffe1ff */
[C---:B------:R-:W-:Y:S02]  /*1590*/  ISETP.GT.U32.AND P0, PT, R5.reuse, 0x4, PT ;  /* 0x000000040500780c */ /* 0x040fe40003f04070 */
[----:B------:R-:W-:-:S04]  /*15a0*/  IADD3 R5, R5, -0x4, RZ ;  /* 0xfffffffc05057810 */ /* 0x000fc80007ffe0ff */
[----:B------:R-:W-:-:S05]  /*15b0*/  SEL R5, R5, RZ, P0 ;  /* 0x000000ff05057207 */ /* 0x000fca0000000000 */
[----:B------:R-:W-:Y:S01]  /*15c0*/  IMAD R8, R5, R8, 0x3c000000 ;  /* 0x3c00000005087424 */ /* 0x000fe200078e0208 */
[----:B------:R-:W-:-:S04]  /*15d0*/  SHF.L.U32 R5, R4, R5, RZ ;  /* 0x0000000504057219 */ /* 0x000fc800000006ff */
[----:B------:R-:W-:-:S04]  /*15e0*/  LEA.HI R5, R5, R8, RZ, 0x1c ;  /* 0x0000000805057211 */ /* 0x000fc800078fe0ff */
[----:B------:R-:W-:-:S04]  /*15f0*/  LOP3.LUT R5, R5, 0x7f800000, R6, 0xf8, !PT ;  /* 0x7f80000005057812 */ /* 0x000fc800078ef806 */
[----:B------:R-:W-:-:S04]  /*1600*/  LOP3.LUT R5, R5, R2, RZ, 0x30, !PT ;  /* 0x0000000205057212 */ /* 0x000fc800078e30ff */
[----:B------:R-:W-:-:S04]  /*1610*/  LOP3.LUT R5, R5, 0x80000000, R0, 0xf8, !PT ;  /* 0x8000000005057812 */ /* 0x000fc800078ef800 */
[----:B------:R-:W-:-:S04]  /*1620*/  F2FP.BF16.PACK_AB R5, RZ, R5 ;  /* 0x00000005ff05723e */ /* 0x000fc800000010ff */
[----:B------:R-:W-:Y:S01]  /*1630*/  PRMT R0, R5, 0x7610, R0 ;  /* 0x0000761005007816 */ /* 0x000fe20000000000 */
[----:B------:R-:W-:Y:S05]  /*1640*/  BRA `(.L_x_8) ;  /* 0x0000082000007947 */ /* 0x000fea0003800000 */
.L_x_19:
[----:B------:R-:W2:Y:S02]  /*1650*/  LDG.E.U8 R2, [R2.64] ;  /* 0x0000002402027981 */ /* 0x000ea4000c1e1100 */
[C---:B--2---:R-:W-:Y:S02]  /*1660*/  IMAD.SHL.U32 R0, R2.reuse, 0x2000000, RZ ;  /* 0x0200000002007824 */ /* 0x044fe400078e00ff */
[----:B------:R-:W-:-:S03]  /*1670*/  IMAD.SHL.U32 R5, R2, 0x1000000, RZ ;  /* 0x0100000002057824 */ /* 0x000fc600078e00ff */
[----:B------:R-:W-:-:S13]  /*1680*/  ISETP.GE.U32.AND P0, PT, R0, 0x8000000, PT ;  /* 0x080000000000780c */ /* 0x000fda0003f06070 */
[C---:B------:R-:W-:Y:S02]  /*1690*/  @!P0 IMAD.SHL.U32 R0, R2.reuse, 0x100, RZ ;  /* 0x0000010002008824 */ /* 0x040fe400078e00ff */
[----:B------:R-:W-:-:S03]  /*16a0*/  @P0 IMAD.SHL.U32 R4, R2, 0x200000, RZ ;  /* 0x0020000002040824 */ /* 0x000fc600078e00ff */
[----:B------:R-:W-:Y:S02]  /*16b0*/  @!P0 LOP3.LUT R0, R0, 0x7f00, RZ, 0xc0, !PT ;  /* 0x00007f0000008812 */ /* 0x000fe400078ec0ff */
[----:B------:R-:W-:Y:S02]  /*16c0*/  @P0 LOP3.LUT R4, R4, 0x70000000, RZ, 0xfc, !PT ;  /* 0x7000000004040812 */ /* 0x000fe400078efcff */
[----:B------:R-:W-:-:S03]  /*16d0*/  @!P0 LOP3.LUT R0, R0, 0x3f000000, RZ, 0xfc, !PT ;  /* 0x3f00000000008812 */ /* 0x000fc600078efcff */
[----:B------:R-:W-:Y:S02]  /*16e0*/  @P0 FMUL.FTZ R4, R4, 1.9259299443872358531e-34 ;  /* 0x0780000004040820 */ /* 0x000fe40000410000 */
[----:B------:R-:W-:-:S05]  /*16f0*/  @!P0 FADD.FTZ R4, R0, -0.5 ;  /* 0xbf00000000048421 */ /* 0x000fca0000010000 */
[----:B------:R-:W-:-:S04]  /*1700*/  LOP3.LUT R4, R4, 0x80000000, R5, 0xf8, !PT ;  /* 0x8000000004047812 */ /* 0x000fc800078ef805 */
[----:B------:R-:W-:-:S04]  /*1710*/  F2FP.BF16.PACK_AB R4, RZ, R4 ;  /* 0x00000004ff04723e */ /* 0x000fc800000010ff */
[----:B------:R-:W-:Y:S01]  /*1720*/  PRMT R0, R4, 0x7610, R0 ;  /* 0x0000761004007816 */ /* 0x000fe20000000000 */
[----:B------:R-:W-:Y:S05]  /*1730*/  BRA `(.L_x_8) ;  /* 0x0000073000007947 */ /* 0x000fea0003800000 */
.L_x_18:
[----:B------:R0:W5:Y:S01]  /*1740*/  LDG.E.U16 R0, [R2.64] ;  /* 0x0000002402007981 */ /* 0x000162000c1e1500 */
[----:B------:R-:W-:Y:S05]  /*1750*/  BRA `(.L_x_8) ;  /* 0x0000071000007947 */ /* 0x000fea0003800000 */
.L_x_15:
[----:B------:R-:W-:-:S13]  /*1760*/  ISETP.GT.AND P0, PT, R4, 0x1b, PT ;  /* 0x0000001b0400780c */ /* 0x000fda0003f04270 */
[----:B------:R-:W-:Y:S05]  /*1770*/  @P0 BRA `(.L_x_20) ;  /* 0x0000042000000947 */ /* 0x000fea0003800000 */
[----:B------:R-:W-:-:S13]  /*1780*/  ISETP.NE.AND P0, PT, R4, 0x19, PT ;  /* 0x000000190400780c */ /* 0x000fda0003f05270 */
[----:B------:R-:W-:Y:S05]  /*1790*/  @!P0 BRA `(.L_x_21) ;  /* 0x0000024000008947 */ /* 0x000fea0003800000 */
[----:B------:R-:W-:-:S13]  /*17a0*/  ISETP.NE.AND P0, PT, R4, 0x1a, PT ;  /* 0x0000001a0400780c */ /* 0x000fda0003f05270 */
[----:B------:R-:W-:Y:S05]  /*17b0*/  @!P0 BRA `(.L_x_22) ;  /* 0x0000006000008947 */ /* 0x000fea0003800000 */
[----:B------:R-:W-:-:S13]  /*17c0*/  ISETP.NE.AND P0, PT, R4, 0x1b, PT ;  /* 0x0000001b0400780c */ /* 0x000fda0003f05270 */
[----:B------:R-:W-:Y:S05]  /*17d0*/  @P0 BRA `(.L_x_7) ;  /* 0x000004d000000947 */ /* 0x000fea0003800000 */
[----:B------:R-:W2:Y:S02]  /*17e0*/  LDG.E.U16 R2, [R2.64] ;  /* 0x0000002402027981 */ /* 0x000ea4000c1e1500 */
[----:B--2---:R-:W0:Y:S02]  /*17f0*/  I2F.U16 R0, R2 ;  /* 0x0000000200007306 */ /* 0x004e240000101000 */
[----:B0-----:R-:W-:Y:S01]  /*1800*/  F2FP.BF16.PACK_AB R0, RZ, R0 ;  /* 0x00000000ff00723e */ /* 0x001fe200000010ff */
[----:B------:R-:W-:Y:S05]  /*1810*/  BRA `(.L_x_8) ;  /* 0x0000065000007947 */ /* 0x000fea0003800000 */
.L_x_22:
[----:B------:R-:W2:Y:S01]  /*1820*/  LDG.E.U8 R2, [R2.64] ;  /* 0x0000002402027981 */ /* 0x000ea2000c1e1100 */
[----:B------:R-:W-:Y:S01]  /*1830*/  BSSY B0, `(.L_x_23) ;  /* 0x0000018000007945 */ /* 0x000fe20003800000 */
[----:B------:R-:W-:Y:S01]  /*1840*/  IMAD.MOV.U32 R0, RZ, RZ, RZ ;  /* 0x000000ffff007224 */ /* 0x000fe200078e00ff */
[----:B--2---:R-:W-:-:S13]  /*1850*/  ISETP.NE.AND P0, PT, R2, RZ, PT ;  /* 0x000000ff0200720c */ /* 0x004fda0003f05270 */
[----:B------:R-:W-:Y:S05]  /*1860*/  @!P0 BRA `(.L_x_24) ;  /* 0x0000014000008947 */ /* 0x000fea0003800000 */
[----:B------:R-:W-:-:S13]  /*1870*/  ISETP.NE.AND P0, PT, R2, 0x80, PT ;  /* 0x000000800200780c */ /* 0x000fda0003f05270 */
[----:B------:R-:W-:Y:S01]  /*1880*/  @!P0 IMAD.MOV.U32 R0, RZ, RZ, 0x7f800001 ;  /* 0x7f800001ff008424 */ /* 0x000fe200078e00ff */
[----:B------:R-:W-:Y:S05]  /*1890*/  @!P0 BRA `(.L_x_24) ;  /* 0x0000011000008947 */ /* 0x000fea0003800000 */
[C---:B------:R-:W-:Y:S01]  /*18a0*/  LOP3.LUT P0, R0, R2.reuse, 0x78, RZ, 0xc0, !PT ;  /* 0x0000007802007812 */ /* 0x040fe2000780c0ff */
[----:B------:R-:W-:Y:S01]  /*18b0*/  BSSY B1, `(.L_x_25) ;  /* 0x000000c000017945 */ /* 0x000fe20003800000 */
[----:B------:R-:W-:Y:S02]  /*18c0*/  SHF.R.U32.HI R3, RZ, 0x7, R2 ;  /* 0x00000007ff037819 */ /* 0x000fe40000011602 */
[----:B------:R-:W-:Y:S02]  /*18d0*/  LOP3.LUT R2, R2, 0x7, RZ, 0xc0, !PT ;  /* 0x0000000702027812 */ /* 0x000fe400078ec0ff */
[----:B------:R-:W-:Y:S01]  /*18e0*/  SHF.R.U32.HI R0, RZ, 0x3, R0 ;  /* 0x00000003ff007819 */ /* 0x000fe20000011600 */
[----:B------:R-:W-:-:S06]  /*18f0*/  IMAD.U32 R4, R3, -0x80000000, RZ ;  /* 0x8000000003047824 */ /* 0x000fcc00078e00ff */
[----:B------:R-:W-:Y:S05]  /*1900*/  @P0 BRA `(.L_x_26) ;  /* 0x0000006000000947 */ /* 0x000fea0003800000 */
[----:B------:R-:W0:Y:S02]  /*1910*/  FLO.U32 R3, R2 ;  /* 0x0000000200037300 */ /* 0x000e2400000e0000 */
[----:B0-----:R-:W-:-:S04]  /*1920*/  IADD3 R3, -R3, 0x1f, RZ ;  /* 0x0000001f03037810 */ /* 0x001fc80007ffe1ff */
[----:B------:R-:W-:Y:S02]  /*1930*/  IADD3 R5, R3, -0x1c, RZ ;  /* 0xffffffe403057810 */ /* 0x000fe40007ffe0ff */
[----:B------:R-:W-:Y:S02]  /*1940*/  IADD3 R0, R0, 0x1d, -R3 ;  /* 0x0000001d00007810 */ /* 0x000fe40007ffe803 */
[----:B------:R-:W-:-:S04]  /*1950*/  SHF.L.U32 R5, R2, R5, RZ ;  /* 0x0000000502057219 */ /* 0x000fc800000006ff */
[----:B------:R-:W-:Y:S02]  /*1960*/  LOP3.LUT R2, R5, 0x7, RZ, 0xc0, !PT ;  /* 0x0000000705027812 */ /* 0x000fe400078ec0ff */
.L_x_26:
[----:B------:R-:W-:Y:S05]  /*1970*/  BSYNC B1 ;  /* 0x0000000000017941 */ /* 0x000fea0003800000 */
.L_x_25:
[----:B------:R-:W-:Y:S01]  /*1980*/  LEA R3, R0, 0x3b800000, 0x17 ;  /* 0x3b80000000037811 */ /* 0x000fe200078eb8ff */
[----:B------:R-:W-:-:S05]  /*1990*/  IMAD.SHL.U32 R0, R2, 0x100000, RZ ;  /* 0x0010000002007824 */ /* 0x000fca00078e00ff */
[----:B------:R-:W-:Y:S02]  /*19a0*/  LOP3.LUT R0, R3, R0, R4, 0xfe, !PT ;  /* 0x0000000003007212 */ /* 0x000fe400078efe04 */
.L_x_24:
[----:B------:R-:W-:Y:S05]  /*19b0*/  BSYNC B0 ;  /* 0x0000000000007941 */ /* 0x000fea0003800000 */
.L_x_23:
[----:B------:R-:W-:Y:S01]  /*19c0*/  F2FP.BF16.PACK_AB R0, RZ, R0 ;  /* 0x00000000ff00723e */ /* 0x000fe200000010ff */
[----:B------:R-:W-:Y:S05]  /*19d0*/  BRA `(.L_x_8) ;  /* 0x0000049000007947 */ /* 0x000fea0003800000 */
.L_x_21:
        /* <DEDUP_REMOVED lines=21> */
.L_x_30:
[----:B------:R-:W-:Y:S05]  /*1b30*/  BSYNC B1 ;  /* 0x0000000000017941 */ /* 0x000fea0003800000 */
.L_x_29:
[----:B------:R-:W-:Y:S01]  /*1b40*/  LEA R3, R0, 0x37800000, 0x17 ;  /* 0x3780000000037811 */ /* 0x000fe200078eb8ff */
[----:B------:R-:W-:-:S05]  /*1b50*/  IMAD.SHL.U32 R0, R2, 0x200000, RZ ;  /* 0x0020000002007824 */ /* 0x000fca00078e00ff */
[----:B------:R-:W-:Y:S02]  /*1b60*/  LOP3.LUT R0, R3, R0, R4, 0xfe, !PT ;  /* 0x0000000003007212 */ /* 0x000fe400078efe04 */
.L_x_28:
[----:B------:R-:W-:Y:S05]  /*1b70*/  BSYNC B0 ;  /* 0x0000000000007941 */ /* 0x000fea0003800000 */
.L_x_27:
[----:B------:R-:W-:Y:S01]  /*1b80*/  F2FP.BF16.PACK_AB R0, RZ, R0 ;  /* 0x00000000ff00723e */ /* 0x000fe200000010ff */
[----:B------:R-:W-:Y:S05]  /*1b90*/  BRA `(.L_x_8) ;  /* 0x000002d000007947 */ /* 0x000fea0003800000 */
.L_x_20:
[----:B------:R-:W-:-:S13]  /*1ba0*/  ISETP.NE.AND P0, PT, R4, 0x1c, PT ;  /* 0x0000001c0400780c */ /* 0x000fda0003f05270 */
[----:B------:R-:W-:Y:S05]  /*1bb0*/  @!P0 BRA `(.L_x_31) ;  /* 0x0000028000008947 */ /* 0x000fea0003800000 */
[----:B------:R-:W-:-:S13]  /*1bc0*/  ISETP.NE.AND P0, PT, R4, 0x1d, PT ;  /* 0x0000001d0400780c */ /* 0x000fda0003f05270 */
[----:B------:R-:W-:Y:S05]  /*1bd0*/  @!P0 BRA `(.L_x_32) ;  /* 0x0000022000008947 */ /* 0x000fea0003800000 */
[----:B------:R-:W-:-:S13]  /*1be0*/  ISETP.NE.AND P0, PT, R4, 0x2c, PT ;  /* 0x0000002c0400780c */ /* 0x000fda0003f05270 */
[----:B------:R-:W-:Y:S05]  /*1bf0*/  @P0 BRA `(.L_x_7) ;  /* 0x000000b000000947 */ /* 0x000fea0003800000 */
[----:B------:R-:W2:Y:S01]  /*1c00*/  LDG.E.U8 R2, [R2.64] ;  /* 0x0000002402027981 */ /* 0x000ea2000c1e1100 */
[----:B------:R-:W-:Y:S01]  /*1c10*/  BSSY B0, `(.L_x_33) ;  /* 0x0000007000007945 */ /* 0x000fe20003800000 */
[----:B------:R-:W-:Y:S01]  /*1c20*/  IMAD.MOV.U32 R0, RZ, RZ, 0x400000 ;  /* 0x00400000ff007424 */ /* 0x000fe200078e00ff */
[----:B--2---:R-:W-:-:S13]  /*1c30*/  ISETP.NE.AND P0, PT, R2, RZ, PT ;  /* 0x000000ff0200720c */ /* 0x004fda0003f05270 */
[----:B------:R-:W-:Y:S05]  /*1c40*/  @!P0 BRA `(.L_x_34) ;  /* 0x0000003000008947 */ /* 0x000fea0003800000 */
[----:B------:R-:W-:-:S13]  /*1c50*/  ISETP.NE.AND P0, PT, R2, 0xff, PT ;  /* 0x000000ff0200780c */ /* 0x000fda0003f05270 */
[----:B------:R-:W-:Y:S02]  /*1c60*/  @!P0 IMAD.MOV.U32 R0, RZ, RZ, 0x7f800001 ;  /* 0x7f800001ff008424 */ /* 0x000fe400078e00ff */
[----:B------:R-:W-:Y:S02]  /*1c70*/  @P0 IMAD.SHL.U32 R0, R2, 0x800000, RZ ;  /* 0x0080000002000824 */ /* 0x000fe400078e00ff */
.L_x_34:
[----:B------:R-:W-:Y:S05]  /*1c80*/  BSYNC B0 ;  /* 0x0000000000007941 */ /* 0x000fea0003800000 */
.L_x_33:
[----:B------:R-:W-:Y:S01]  /*1c90*/  F2FP.BF16.PACK_AB R0, RZ, R0 ;  /* 0x00000000ff00723e */ /* 0x000fe200000010ff */
[----:B------:R-:W-:Y:S05]  /*1ca0*/  BRA `(.L_x_8) ;  /* 0x000001c000007947 */ /* 0x000fea0003800000 */
.L_x_7:
[----:B------:R-:W-:Y:S01]  /*1cb0*/  MOV R2, 0x0 ;  /* 0x0000000000027802 */ /* 0x000fe20000000f00 */
[----:B------:R-:W-:Y:S02]  /*1cc0*/  IMAD.MOV.U32 R4, RZ, RZ, c[0x4][0x148] ;  /* 0x01005200ff047624 */ /* 0x000fe400078e00ff */
[----:B------:R-:W-:Y:S02]  /*1cd0*/  IMAD.MOV.U32 R5, RZ, RZ, c[0x4][0x14c] ;  /* 0x01005300ff057624 */ /* 0x000fe400078e00ff */
[----:B------:R-:W-:Y:S01]  /*1ce0*/  IMAD.MOV.U32 R6, RZ, RZ, c[0x4][0x150] ;  /* 0x01005400ff067624 */ /* 0x000fe200078e00ff */
[----:B------:R-:W0:Y:S01]  /*1cf0*/  LDC.64 R2, c[0x4][R2] ;  /* 0x0100000002027b82 */ /* 0x000e220000000a00 */
[----:B------:R-:W-:-:S02]  /*1d00*/  IMAD.MOV.U32 R7, RZ, RZ, c[0x4][0x154] ;  /* 0x01005500ff077624 */ /* 0x000fc400078e00ff */
[----:B------:R-:W-:Y:S02]  /*1d10*/  IMAD.MOV.U32 R8, RZ, RZ, 0x4e ;  /* 0x0000004eff087424 */ /* 0x000fe400078e00ff */
[----:B------:R-:W-:Y:S02]  /*1d20*/  IMAD.MOV.U32 R10, RZ, RZ, c[0x4][0x38] ;  /* 0x01000e00ff0a7624 */ /* 0x000fe400078e00ff */
[----:B------:R-:W-:Y:S02]  /*1d30*/  IMAD.MOV.U32 R11, RZ, RZ, c[0x4][0x3c] ;  /* 0x01000f00ff0b7624 */ /* 0x000fe400078e00ff */
[----:B------:R-:W-:Y:S02]  /*1d40*/  IMAD.MOV.U32 R12, RZ, RZ, 0x1 ;  /* 0x00000001ff0c7424 */ /* 0x000fe400078e00ff */
[----:B------:R-:W-:Y:S02]  /*1d50*/  IMAD.MOV.U32 R13, RZ, RZ, RZ ;  /* 0x000000ffff0d7224 */ /* 0x000fe400078e00ff */
[----:B------:R-:W-:Y:S01]  /*1d60*/  LEPC R14 ;  /* 0x00000000000e734e */ /* 0x000fe20000000000 */
[----:B------:R-:W-:Y:S02]  /*1d70*/  MOV R9, 0x1de0 ;  /* 0x00001de000097802 */ /* 0x000fe40000000f00 */
[----:B------:R-:W-:-:S02]  /*1d80*/  MOV R20, 0x1d60 ;  /* 0x00001d6000147802 */ /* 0x000fc40000000f00 */
[----:B------:R-:W-:Y:S02]  /*1d90*/  MOV R21, 0x0 ;  /* 0x0000000000157802 */ /* 0x000fe40000000f00 */
[----:B------:R-:W-:Y:S02]  /*1da0*/  MOV R0, 0x0 ;  /* 0x0000000000007802 */ /* 0x000fe40000000f00 */
[----:B------:R-:W-:-:S04]  /*1db0*/  IADD3 R20, P0, P1, -R20, R9, R14 ;  /* 0x0000000914147210 */ /* 0x000fc8000791e10e */
[----:B------:R-:W-:-:S04]  /*1dc0*/  IADD3.X R21, ~R0, R21, R15, P0, P1 ;  /* 0x0000001500157210 */ /* 0x000fc800007e250f */
[----:B0-----:R-:W-:Y:S05]  /*1dd0*/  CALL.ABS.NOINC R2 ;  /* 0x0000000002007343 */ /* 0x001fea0003c00000 */
[----:B------:R-:W-:Y:S01]  /*1de0*/  PRMT R0, RZ, 0x7610, R0 ;  /* 0x00007610ff007816 */ /* 0x000fe20000000000 */
[----:B------:R-:W-:Y:S05]  /*1df0*/  BRA `(.L_x_8) ;  /* 0x0000007000007947 */ /* 0x000fea0003800000 */
.L_x_32:
[----:B------:R-:W2:Y:S02]  /*1e00*/  LDG.E.64 R2, [R2.64] ;  /* 0x0000002402027981 */ /* 0x000ea4000c1e1b00 */
[----:B--2---:R-:W0:Y:S02]  /*1e10*/  I2F.U64 R0, R2 ;  /* 0x0000000200007312 */ /* 0x004e240000301000 */
[----:B0-----:R-:W-:Y:S01]  /*1e20*/  F2FP.BF16.PACK_AB R0, RZ, R0 ;  /* 0x00000000ff00723e */ /* 0x001fe200000010ff */
[----:B------:R-:W-:Y:S05]  /*1e30*/  BRA `(.L_x_8) ;  /* 0x0000003000007947 */ /* 0x000fea0003800000 */
.L_x_31:
[----:B------:R-:W2:Y:S02]  /*1e40*/  LDG.E R2, [R2.64] ;  /* 0x0000002402027981 */ /* 0x000ea4000c1e1900 */
[----:B--2---:R-:W0:Y:S02]  /*1e50*/  I2F.U32 R0, R2 ;  /* 0x0000000200007306 */ /* 0x004e240000201000 */
[----:B0-----:R-:W-:-:S06]  /*1e60*/  F2FP.BF16.PACK_AB R0, RZ, R0 ;  /* 0x00000000ff00723e */ /* 0x001fcc00000010ff */
.L_x_8:
[----:B------:R-:W1:Y:S01]  /*1e70*/  LDC.U8 R4, c[0x0][0x371] ;  /* 0x0000dc40ff047b82 */ /* 0x000e620000000000 */
[----:B-----5:R-:W-:-:S06]  /*1e80*/  PRMT R0, RZ, 0x5410, R0 ;  /* 0x00005410ff007816 */ /* 0x020fcc0000000000 */
[----:B------:R-:W2:Y:S02]  /*1e90*/  FRND.TRUNC R0, R0 ;  /* 0x0000000000007307 */ /* 0x000ea4000020d000 */
[----:B0-2---:R-:W-:Y:S02]  /*1ea0*/  F2FP.BF16.PACK_AB R3, RZ, R0 ;  /* 0x00000000ff03723e */ /* 0x005fe400000010ff */
[----:B-1----:R-:W-:-:S04]  /*1eb0*/  PRMT R2, R4, 0x9910, RZ ;  /* 0x0000991004027816 */ /* 0x002fc800000000ff */
        /* <DEDUP_REMOVED lines=10> */
[----:B------:R-:W-:-:S04]  /*1f60*/  PRMT R0, RZ, 0x5410, R3 ;  /* 0x00005410ff007816 */ /* 0x000fc80000000003 */
[----:B------:R-:W0:Y:S02]  /*1f70*/  F2I.FTZ.TRUNC.NTZ R3, R0 ;  /* 0x0000000000037305 */ /* 0x000e24000021f100 */
[----:B0-----:R0:W-:Y:S01]  /*1f80*/  STG.E.U8 [R16.64], R3 ;  /* 0x0000000310007986 */ /* 0x0011e2000c101124 */
[----:B------:R-:W-:Y:S05]  /*1f90*/  BRA `(.L_x_40) ;  /* 0x00000e8000007947 */ /* 0x000fea0003800000 */
.L_x_38:
[----:B------:R-:W-:-:S06]  /*1fa0*/  PRMT R3, RZ, 0x5410, R3 ;  /* 0x00005410ff037816 */ /* 0x000fcc0000000003 */
[----:B------:R-:W0:Y:S02]  /*1fb0*/  F2I.S64.TRUNC R2, R3 ;  /* 0x0000000300027311 */ /* 0x000e24000020d900 */
[----:B0-----:R0:W-:Y:S01]  /*1fc0*/  STG.E.U8 [R16.64], R2 ;  /* 0x0000000210007986 */ /* 0x0011e2000c101124 */
[----:B------:R-:W-:Y:S05]  /*1fd0*/  BRA `(.L_x_40) ;  /* 0x00000e4000007947 */ /* 0x000fea0003800000 */
.L_x_37:
[----:B------:R-:W-:-:S13]  /*1fe0*/  ISETP.NE.AND P0, PT, R2, 0x2, PT ;  /* 0x000000020200780c */ /* 0x000fda0003f05270 */
[----:B------:R-:W-:Y:S05]  /*1ff0*/  @!P0 BRA `(.L_x_41) ;  /* 0x000000c000008947 */ /* 0x000fea0003800000 */
[----:B------:R-:W-:-:S13]  /*2000*/  ISETP.NE.AND P0, PT, R2, 0x3, PT ;  /* 0x000000030200780c */ /* 0x000fda0003f05270 */
[----:B------:R-:W-:Y:S05]  /*2010*/  @!P0 BRA `(.L_x_42) ;  /* 0x0000006000008947 */ /* 0x000fea0003800000 */
[----:B------:R-:W-:-:S13]  /*2020*/  ISETP.NE.AND P0, PT, R2, 0x4, PT ;  /* 0x000000040200780c */ /* 0x000fda0003f05270 */
[----:B------:R-:W-:Y:S05]  /*2030*/  @P0 BRA `(.L_x_39) ;  /* 0x00000c3000000947 */ /* 0x000fea0003800000 */
[----:B------:R-:W-:-:S06]  /*2040*/  PRMT R3, RZ, 0x5410, R3 ;  /* 0x00005410ff037816 */ /* 0x000fcc0000000003 */
[----:B------:R-:W0:Y:S02]  /*2050*/  F2I.S64.TRUNC R2, R3 ;  /* 0x0000000300027311 */ /* 0x000e24000020d900 */
[----:B0-----:R0:W-:Y:S01]  /*2060*/  STG.E.64 [R16.64], R2 ;  /* 0x0000000210007986 */ /* 0x0011e2000c101b24 */
[----:B------:R-:W-:Y:S05]  /*2070*/  BRA `(.L_x_40) ;  /* 0x00000da000007947 */ /* 0x000fea0003800000 */
.L_x_42:
[----:B------:R-:W-:-:S06]  /*2080*/  PRMT R3, RZ, 0x5410, R3 ;  /* 0x00005410ff037816 */ /* 0x000fcc0000000003 */
[----:B------:R-:W0:Y:S02]  /*2090*/  F2I.FTZ.TRUNC.NTZ R3, R3 ;  /* 0x0000000300037305 */ /* 0x000e24000021f100 */
[----:B0-----:R0:W-:Y:S01]  /*20a0*/  STG.E [R16.64], R3 ;  /* 0x0000000310007986 */ /* 0x0011e2000c101924 */
[----:B------:R-:W-:Y:S05]  /*20b0*/  BRA `(.L_x_40) ;  /* 0x00000d6000007947 */ /* 0x000fea0003800000 */
.L_x_41:
[----:B------:R-:W-:-:S06]  /*20c0*/  PRMT R3, RZ, 0x5410, R3 ;  /* 0x00005410ff037816 */ /* 0x000fcc0000000003 */
[----:B------:R-:W0:Y:S02]  /*20d0*/  F2I.FTZ.TRUNC.NTZ R3, R3 ;  /* 0x0000000300037305 */ /* 0x000e24000021f100 */
[----:B0-----:R0:W-:Y:S01]  /*20e0*/  STG.E.U16 [R16.64], R3 ;  /* 0x0000000310007986 */ /* 0x0011e2000c101524 */
[----:B------:R-:W-:Y:S05]  /*20f0*/  BRA `(.L_x_40) ;  /* 0x00000d2000007947 */ /* 0x000fea0003800000 */
.L_x_36:
[----:B------:R-:W-:-:S13]  /*2100*/  ISETP.GT.AND P0, PT, R2, 0x6, PT ;  /* 0x000000060200780c */ /* 0x000fda0003f04270 */
[----:B------:R-:W-:Y:S05]  /*2110*/  @P0 BRA `(.L_x_43) ;  /* 0x000000b000000947 */ /* 0x000fea0003800000 */
[----:B------:R-:W-:-:S13]  /*2120*/  ISETP.NE.AND P0, PT, R2, 0x5, PT ;  /* 0x000000050200780c */ /* 0x000fda0003f05270 */
[----:B------:R-:W-:Y:S05]  /*2130*/  @!P0 BRA `(.L_x_44) ;  /* 0x0000005000008947 */ /* 0x000fea0003800000 */
[----:B------:R-:W-:-:S13]  /*2140*/  ISETP.NE.AND P0, PT, R2, 0x6, PT ;  /* 0x000000060200780c */ /* 0x000fda0003f05270 */
[----:B------:R-:W-:Y:S05]  /*2150*/  @P0 BRA `(.L_x_39) ;  /* 0x00000b1000000947 */ /* 0x000fea0003800000 */
[----:B------:R-:W-:-:S05]  /*2160*/  PRMT R3, RZ, 0x5410, R3 ;  /* 0x00005410ff037816 */ /* 0x000fca0000000003 */
[----:B------:R0:W-:Y:S01]  /*2170*/  STG.E [R16.64], R3 ;  /* 0x0000000310007986 */ /* 0x0001e2000c101924 */
[----:B------:R-:W-:Y:S05]  /*2180*/  BRA `(.L_x_40) ;  /* 0x00000c9000007947 */ /* 0x000fea0003800000 */
.L_x_44:
[----:B------:R-:W-:-:S04]  /*2190*/  PRMT R0, RZ, 0x5410, R3 ;  /* 0x00005410ff007816 */ /* 0x000fc80000000003 */
[----:B------:R-:W-:-:S05]  /*21a0*/  F2FP.PACK_AB R0, RZ, R0 ;  /* 0x00000000ff00723e */ /* 0x000fca00000000ff */
[----:B------:R0:W-:Y:S01]  /*21b0*/  STG.E.U16 [R16.64], R0 ;  /* 0x0000000010007986 */ /* 0x0001e2000c101524 */
[----:B------:R-:W-:Y:S05]  /*21c0*/  BRA `(.L_x_40) ;  /* 0x00000c5000007947 */ /* 0x000fea0003800000 */
.L_x_43:
[----:B------:R-:W-:-:S13]  /*21d0*/  ISETP.NE.AND P0, PT, R2, 0x7, PT ;  /* 0x000000070200780c */ /* 0x000fda0003f05270 */
[----:B------:R-:W-:Y:S05]  /*21e0*/  @!P0 BRA `(.L_x_45) ;  /* 0x000000d000008947 */ /* 0x000fea0003800000 */
[----:B------:R-:W-:-:S13]  /*21f0*/  ISETP.NE.AND P0, PT, R2, 0x8, PT ;  /* 0x000000080200780c */ /* 0x000fda0003f05270 */
[----:B------:R-:W-:Y:S05]  /*2200*/  @!P0 BRA `(.L_x_46) ;  /* 0x0000006000008947 */ /* 0x000fea0003800000 */
[----:B------:R-:W-:-:S13]  /*2210*/  ISETP.NE.AND P0, PT, R2, 0x9, PT ;  /* 0x000000090200780c */ /* 0x000fda0003f05270 */
[----:B------:R-:W-:Y:S05]  /*2220*/  @P0 BRA `(.L_x_39) ;  /* 0x00000a4000000947 */ /* 0x000fea0003800000 */
[----:B------:R-:W-:Y:S01]  /*2230*/  IMAD.MOV.U32 R5, RZ, RZ, RZ ;  /* 0x000000ffff057224 */ /* 0x000fe200078e00ff */
[----:B------:R-:W-:-:S05]  /*2240*/  PRMT R4, RZ, 0x5410, R3 ;  /* 0x00005410ff047816 */ /* 0x000fca0000000003 */
[----:B------:R0:W-:Y:S01]  /*2250*/  STG.E.64 [R16.64], R4 ;  /* 0x0000000410007986 */ /* 0x0001e2000c101b24 */
[----:B------:R-:W-:Y:S05]  /*2260*/  BRA `(.L_x_40) ;  /* 0x00000bb000007947 */ /* 0x000fea0003800000 */
.L_x_46:
[----:B------:R-:W-:-:S04]  /*2270*/  PRMT R3, RZ, 0x5410, R3 ;  /* 0x00005410ff037816 */ /* 0x000fc80000000003 */
[----:B------:R-:W-:-:S04]  /*2280*/  F2FP.PACK_AB R3, RZ, R3 ;  /* 0x00000003ff03723e */ /* 0x000fc800000000ff */
[----:B------:R-:W-:-:S05]  /*2290*/  PRMT R3, R3, 0x5410, RZ ;  /* 0x0000541003037816 */ /* 0x000fca00000000ff */
[----:B------:R0:W-:Y:S01]  /*22a0*/  STG.E [R16.64], R3 ;  /* 0x0000000310007986 */ /* 0x0001e2000c101924 */
[----:B------:R-:W-:Y:S05]  /*22b0*/  BRA `(.L_x_40) ;  /* 0x00000b6000007947 */ /* 0x000fea0003800000 */
.L_x_45:
[----:B------:R-:W-:-:S05]  /*22c0*/  PRMT R2, RZ, 0x5410, R3 ;  /* 0x00005410ff027816 */ /* 0x000fca0000000003 */
[----:B------:R-:W-:-:S06]  /*22d0*/  FMUL.FTZ R2, R2, 1 ;  /* 0x3f80000002027820 */ /* 0x000fcc0000410000 */
[----:B------:R-:W0:Y:S02]  /*22e0*/  F2F.F64.F32 R2, R2 ;  /* 0x0000000200027310 */ /* 0x000e240000201800 */
[----:B0-----:R0:W-:Y:S01]  /*22f0*/  STG.E.64 [R16.64], R2 ;  /* 0x0000000210007986 */ /* 0x0011e2000c101b24 */
[----:B------:R-:W-:Y:S05]  /*2300*/  BRA `(.L_x_40) ;  /* 0x00000b1000007947 */ /* 0x000fea0003800000 */
.L_x_35:
        /* <DEDUP_REMOVED lines=8> */
[----:B------:R-:W-:-:S04]  /*2390*/  PRMT R3, RZ, 0x5410, R3 ;  /* 0x00005410ff037816 */ /* 0x000fc80000000003 */
[----:B------:R-:W-:-:S04]  /*23a0*/  FSETP.NEU.FTZ.AND P0, PT, R3, RZ, PT ;  /* 0x000000ff0300720b */ /* 0x000fc80003f1d000 */
[----:B------:R-:W-:-:S05]  /*23b0*/  SEL R3, RZ, 0x1, !P0 ;  /* 0x00000001ff037807 */ /* 0x000fca0004000000 */
[----:B------:R0:W-:Y:S01]  /*23c0*/  STG.E.U8 [R16.64], R3 ;  /* 0x0000000310007986 */ /* 0x0001e2000c101124 */
[----:B------:R-:W-:Y:S05]  /*23d0*/  BRA `(.L_x_40) ;  /* 0x00000a4000007947 */ /* 0x000fea0003800000 */
.L_x_49:
[----:B------:R-:W-:Y:S01]  /*23e0*/  PRMT R3, RZ, 0x5410, R3 ;  /* 0x00005410ff037816 */ /* 0x000fe20000000003 */
[----:B------:R-:W-:-:S04]  /*23f0*/  CS2R R6, SRZ ;  /* 0x0000000000067805 */ /* 0x000fc8000001ff00 */
[----:B------:R-:W-:-:S04]  /*2400*/  FMUL.FTZ R3, R3, 1 ;  /* 0x3f80000003037820 */ /* 0x000fc80000410000 */
[----:B------:R-:W0:Y:S02]  /*2410*/  F2F.F64.F32 R4, R3 ;  /* 0x0000000300047310 */ /* 0x000e240000201800 */
[----:B0-----:R0:W-:Y:S01]  /*2420*/  STG.E.128 [R16.64], R4 ;  /* 0x0000000410007986 */ /* 0x0011e2000c101d24 */
[----:B------:R-:W-:Y:S05]  /*2430*/  BRA `(.L_x_40) ;  /* 0x000009e000007947 */ /* 0x000fea0003800000 */
.L_x_48:
[----:B------:R-:W-:-:S13]  /*2440*/  ISETP.NE.AND P0, PT, R2, 0xf, PT ;  /* 0x0000000f0200780c */ /* 0x000fda0003f05270 */
[----:B------:R-:W-:Y:S05]  /*2450*/  @!P0 BRA `(.L_x_50) ;  /* 0x000002d000008947 */ /* 0x000fea0003800000 */
[----:B------:R-:W-:-:S13]  /*2460*/  ISETP.NE.AND P0, PT, R2, 0x17, PT ;  /* 0x000000170200780c */ /* 0x000fda0003f05270 */
[----:B------:R-:W-:Y:S05]  /*2470*/  @!P0 BRA `(.L_x_51) ;  /* 0x0000015000008947 */ /* 0x000fea0003800000 */
[----:B------:R-:W-:-:S13]  /*2480*/  ISETP.NE.AND P0, PT, R2, 0x18, PT ;  /* 0x000000180200780c */ /* 0x000fda0003f05270 */
[----:B------:R-:W-:Y:S05]  /*2490*/  @P0 BRA `(.L_x_39) ;  /* 0x000007d000000947 */ /* 0x000fea0003800000 */
[----:B------:R-:W-:Y:S01]  /*24a0*/  PRMT R5, RZ, 0x5410, R3 ;  /* 0x00005410ff057816 */ /* 0x000fe20000000003 */
[----:B------:R-:W-:Y:S03]  /*24b0*/  BSSY B0, `(.L_x_52) ;  /* 0x000000e000007945 */ /* 0x000fe60003800000 */
[C---:B------:R-:W-:Y:S02]  /*24c0*/  LOP3.LUT R2, R5.reuse, 0x7fffffff, RZ, 0xc0, !PT ;  /* 0x7fffffff05027812 */ /* 0x040fe400078ec0ff */
[----:B------:R-:W-:Y:S02]  /*24d0*/  LOP3.LUT R0, R5, 0x80000000, RZ, 0xc0, !PT ;  /* 0x8000000005007812 */ /* 0x000fe400078ec0ff */
[----:B------:R-:W-:Y:S02]  /*24e0*/  ISETP.GT.U32.AND P0, PT, R2, 0x43efffff, PT ;  /* 0x43efffff0200780c */ /* 0x000fe40003f04070 */
[----:B------:R-:W-:Y:S01]  /*24f0*/  SHF.R.U32.HI R3, RZ, 0x18, R0 ;  /* 0x00000018ff037819 */ /* 0x000fe20000011600 */
[----:B------:R-:W-:-:S10]  /*2500*/  IMAD.MOV.U32 R0, RZ, RZ, 0x7f ;  /* 0x0000007fff007424 */ /* 0x000fd400078e00ff */
[----:B------:R-:W-:Y:S05]  /*2510*/  @P0 BRA `(.L_x_53) ;  /* 0x0000007000000947 */ /* 0x000fea0003800000 */
[----:B------:R-:W-:-:S13]  /*2520*/  ISETP.GE.U32.AND P0, PT, R2, 0x3c800000, PT ;  /* 0x3c8000000200780c */ /* 0x000fda0003f06070 */
[----:B------:R-:W-:Y:S01]  /*2530*/  @P0 SHF.R.U32.HI R0, RZ, 0x14, R5 ;  /* 0x00000014ff000819 */ /* 0x000fe20000011605 */
[----:B------:R-:W-:-:S03]  /*2540*/  @!P0 FADD.FTZ R2, R2, 16384 ;  /* 0x4680000002028421 */ /* 0x000fc60000010000 */
[----:B------:R-:W-:-:S04]  /*2550*/  @P0 LOP3.LUT R0, R0, 0x1, RZ, 0xc0, !PT ;  /* 0x0000000100000812 */ /* 0x000fc800078ec0ff */
[----:B------:R-:W-:-:S04]  /*2560*/  @P0 IADD3 R0, R5, 0x407ffff, R0 ;  /* 0x0407ffff05000810 */ /* 0x000fc80007ffe000 */
[----:B------:R-:W-:Y:S02]  /*2570*/  @P0 SHF.R.U32.HI R0, RZ, 0x14, R0 ;  /* 0x00000014ff000819 */ /* 0x000fe40000011600 */
[----:B------:R-:W-:Y:S02]  /*2580*/  @!P0 IADD3 R0, R2, -0x46800000, RZ ;  /* 0xb980000002008810 */ /* 0x000fe40007ffe0ff */
.L_x_53:
[----:B------:R-:W-:Y:S05]  /*2590*/  BSYNC B0 ;  /* 0x0000000000007941 */ /* 0x000fea0003800000 */
.L_x_52:
[----:B------:R-:W-:-:S05]  /*25a0*/  LOP3.LUT R3, R0, R3, RZ, 0xfc, !PT ;  /* 0x0000000300037212 */ /* 0x000fca00078efcff */
[----:B------:R0:W-:Y:S01]  /*25b0*/  STG.E.U8 [R16.64], R3 ;  /* 0x0000000310007986 */ /* 0x0001e2000c101124 */
[----:B------:R-:W-:Y:S05]  /*25c0*/  BRA `(.L_x_40) ;  /* 0x0000085000007947 */ /* 0x000fea0003800000 */
.L_x_51:
[----:B------:R-:W-:Y:S01]  /*25d0*/  PRMT R3, RZ, 0x5410, R3 ;  /* 0x00005410ff037816 */ /* 0x000fe20000000003 */
[----:B------:R-:W-:Y:S03]  /*25e0*/  BSSY B0, `(.L_x_54) ;  /* 0x000000f000007945 */ /* 0x000fe60003800000 */
[----:B------:R-:W-:-:S04]  /*25f0*/  LOP3.LUT R2, R3, 0x7fffffff, RZ, 0xc0, !PT ;  /* 0x7fffffff03027812 */ /* 0x000fc800078ec0ff */
[----:B------:R-:W-:-:S13]  /*2600*/  ISETP.GT.U32.AND P0, PT, R2, 0x477fffff, PT ;  /* 0x477fffff0200780c */ /* 0x000fda0003f04070 */
[----:B------:R-:W-:Y:S05]  /*2610*/  @P0 BRA `(.L_x_55) ;  /* 0x0000008000000947 */ /* 0x000fea0003800000 */
[----:B------:R-:W-:-:S13]  /*2620*/  ISETP.GE.U32.AND P0, PT, R2, 0x38800000, PT ;  /* 0x388000000200780c */ /* 0x000fda0003f06070 */
[----:B------:R-:W-:Y:S01]  /*2630*/  @P0 SHF.R.U32.HI R0, RZ, 0x15, R3 ;  /* 0x00000015ff000819 */ /* 0x000fe20000011603 */
[----:B------:R-:W-:-:S03]  /*2640*/  @!P0 FADD.FTZ R2, R2, 128 ;  /* 0x4300000002028421 */ /* 0x000fc60000010000 */
[----:B------:R-:W-:-:S04]  /*2650*/  @P0 LOP3.LUT R0, R0, 0x1, RZ, 0xc0, !PT ;  /* 0x0000000100000812 */ /* 0x000fc800078ec0ff */
[----:B------:R-:W-:-:S04]  /*2660*/  @P0 IADD3 R0, R3, 0x80fffff, R0 ;  /* 0x080fffff03000810 */ /* 0x000fc80007ffe000 */
[----:B------:R-:W-:Y:S02]  /*2670*/  @P0 SHF.R.U32.HI R0, RZ, 0x15, R0 ;  /* 0x00000015ff000819 */ /* 0x000fe40000011600 */
[----:B------:R-:W-:Y:S01]  /*2680*/  @!P0 IADD3 R0, R2, -0x43000000, RZ ;  /* 0xbd00000002008810 */ /* 0x000fe20007ffe0ff */
[----:B------:R-:W-:Y:S05]  /*2690*/  BRA `(.L_x_56) ;  /* 0x0000003000007947 */ /* 0x000fea0003800000 */
.L_x_55:
[----:B------:R-:W-:Y:S01]  /*26a0*/  IMAD.MOV.U32 R0, RZ, RZ, 0x7f ;  /* 0x0000007fff007424 */ /* 0x000fe200078e00ff */
[----:B------:R-:W-:-:S04]  /*26b0*/  ISETP.GT.U32.AND P0, PT, R2, 0x7f800000, PT ;  /* 0x7f8000000200780c */ /* 0x000fc80003f04070 */
[----:B------:R-:W-:-:S04]  /*26c0*/  SEL R0, R0, 0x7c, P0 ;  /* 0x0000007c00007807 */ /* 0x000fc80000000000 */
.L_x_56:
[----:B------:R-:W-:Y:S05]  /*26d0*/  BSYNC B0 ;  /* 0x0000000000007941 */ /* 0x000fea0003800000 */
.L_x_54:
[----:B------:R-:W-:-:S04]  /*26e0*/  LOP3.LUT R2, R3, 0x80000000, RZ, 0xc0, !PT ;  /* 0x8000000003027812 */ /* 0x000fc800078ec0ff */
[----:B------:R-:W-:-:S04]  /*26f0*/  SHF.R.U32.HI R3, RZ, 0x18, R2 ;  /* 0x00000018ff037819 */ /* 0x000fc80000011602 */
[----:B------:R-:W-:-:S05]  /*2700*/  LOP3.LUT R3, R0, R3, RZ, 0xfc, !PT ;  /* 0x0000000300037212 */ /* 0x000fca00078efcff */
[----:B------:R0:W-:Y:S01]  /*2710*/  STG.E.U8 [R16.64], R3 ;  /* 0x0000000310007986 */ /* 0x0001e2000c101124 */
[----:B------:R-:W-:Y:S05]  /*2720*/  BRA `(.L_x_40) ;  /* 0x000006f000007947 */ /* 0x000fea0003800000 */
.L_x_50:
[----:B------:R0:W-:Y:S01]  /*2730*/  STG.E.U16 [R16.64], R3 ;  /* 0x0000000310007986 */ /* 0x0001e2000c101524 */
[----:B------:R-:W-:Y:S05]  /*2740*/  BRA `(.L_x_40) ;  /* 0x000006d000007947 */ /* 0x000fea0003800000 */
.L_x_47:
        /* <DEDUP_REMOVED lines=8> */
[----:B------:R-:W-:-:S06]  /*27d0*/  PRMT R3, RZ, 0x5410, R3 ;  /* 0x00005410ff037816 */ /* 0x000fcc0000000003 */
[----:B------:R-:W0:Y:S02]  /*27e0*/  F2I.FTZ.U32.TRUNC.NTZ R3, R3 ;  /* 0x0000000300037305 */ /* 0x000e24000021f000 */
[----:B0-----:R0:W-:Y:S01]  /*27f0*/  STG.E.U16 [R16.64], R3 ;  /* 0x0000000310007986 */ /* 0x0011e2000c101524 */
[----:B------:R-:W-:Y:S05]  /*2800*/  BRA `(.L_x_40) ;  /* 0x0000061000007947 */ /* 0x000fea0003800000 */
.L_x_59:
[----:B------:R-:W-:Y:S01]  /*2810*/  PRMT R3, RZ, 0x5410, R3 ;  /* 0x00005410ff037816 */ /* 0x000fe20000000003 */
[----:B------:R-:W-:Y:S01]  /*2820*/  BSSY B0, `(.L_x_60) ;  /* 0x0000014000007945 */ /* 0x000fe20003800000 */
[----:B------:R-:W-:Y:S02]  /*2830*/  IMAD.MOV.U32 R8, RZ, RZ, 0x80 ;  /* 0x00000080ff087424 */ /* 0x000fe400078e00ff */
[----:B------:R-:W-:-:S04]  /*2840*/  LOP3.LUT R2, R3, 0x7fffffff, RZ, 0xc0, !PT ;  /* 0x7fffffff03027812 */ /* 0x000fc800078ec0ff */
[----:B------:R-:W-:-:S13]  /*2850*/  ISETP.GT.U32.AND P0, PT, R2, 0x437fffff, PT ;  /* 0x437fffff0200780c */ /* 0x000fda0003f04070 */
[----:B------:R-:W-:Y:S05]  /*2860*/  @P0 BRA `(.L_x_61) ;  /* 0x000000f000000947 */ /* 0x000fea0003800000 */
[----:B------:R-:W-:-:S13]  /*2870*/  ISETP.GE.U32.AND P0, PT, R2, 0x3c000000, PT ;  /* 0x3c0000000200780c */ /* 0x000fda0003f06070 */
[----:B------:R-:W-:-:S04]  /*2880*/  @P0 SHF.R.U32.HI R0, RZ, 0x14, R3 ;  /* 0x00000014ff000819 */ /* 0x000fc80000011603 */
[----:B------:R-:W-:-:S04]  /*2890*/  @P0 LOP3.LUT R0, R0, 0x1, RZ, 0xc0, !PT ;  /* 0x0000000100000812 */ /* 0x000fc800078ec0ff */
[----:B------:R-:W-:-:S04]  /*28a0*/  @P0 IADD3 R0, R3, 0x487ffff, R0 ;  /* 0x0487ffff03000810 */ /* 0x000fc80007ffe000 */
[----:B------:R-:W-:-:S04]  /*28b0*/  @P0 SHF.R.U32.HI R0, RZ, 0x14, R0 ;  /* 0x00000014ff000819 */ /* 0x000fc80000011600 */
[----:B------:R-:W-:Y:S01]  /*28c0*/  @P0 LOP3.LUT R0, R0, 0xff, RZ, 0xc0, !PT ;  /* 0x000000ff00000812 */ /* 0x000fe200078ec0ff */
[----:B------:R-:W-:Y:S05]  /*28d0*/  @P0 BRA `(.L_x_62) ;  /* 0x0000004000000947 */ /* 0x000fea0003800000 */
[----:B------:R-:W-:Y:S01]  /*28e0*/  FADD.FTZ R0, R2, 8192 ;  /* 0x4600000002007421 */ /* 0x000fe20000010000 */
[----:B------:R-:W-:-:S04]  /*28f0*/  PRMT R8, RZ, 0x7610, R8 ;  /* 0x00007610ff087816 */ /* 0x000fc80000000008 */
[----:B------:R-:W-:-:S13]  /*2900*/  LOP3.LUT P0, R0, R0, 0xff, RZ, 0xc0, !PT ;  /* 0x000000ff00007812 */ /* 0x000fda000780c0ff */
[----:B------:R-:W-:Y:S05]  /*2910*/  @!P0 BRA `(.L_x_61) ;  /* 0x0000004000008947 */ /* 0x000fea0003800000 */
.L_x_62:
[----:B------:R-:W-:-:S04]  /*2920*/  LOP3.LUT R2, R3, 0x80000000, RZ, 0xc0, !PT ;  /* 0x8000000003027812 */ /* 0x000fc800078ec0ff */
[----:B------:R-:W-:-:S04]  /*2930*/  SHF.R.U32.HI R3, RZ, 0x18, R2 ;  /* 0x00000018ff037819 */ /* 0x000fc80000011602 */
[----:B------:R-:W-:-:S04]  /*2940*/  LOP3.LUT R0, R0, R3, RZ, 0xfc, !PT ;  /* 0x0000000300007212 */ /* 0x000fc800078efcff */
[----:B------:R-:W-:Y:S02]  /*2950*/  PRMT R8, R0, 0x7610, R8 ;  /* 0x0000761000087816 */ /* 0x000fe40000000008 */
.L_x_61:
[----:B------:R-:W-:Y:S05]  /*2960*/  BSYNC B0 ;  /* 0x0000000000007941 */ /* 0x000fea0003800000 */
.L_x_60:
[----:B------:R0:W-:Y:S01]  /*2970*/  STG.E.U8 [R16.64], R8 ;  /* 0x0000000810007986 */ /* 0x0001e2000c101124 */
[----:B------:R-:W-:Y:S05]  /*2980*/  BRA `(.L_x_40) ;  /* 0x0000049000007947 */ /* 0x000fea0003800000 */
.L_x_58:
        /* <DEDUP_REMOVED lines=17> */
.L_x_65:
[----:B------:R-:W-:-:S04]  /*2aa0*/  LOP3.LUT R2, R3, 0x80000000, RZ, 0xc0, !PT ;  /* 0x8000000003027812 */ /* 0x000fc800078ec0ff */
[----:B------:R-:W-:-:S04]  /*2ab0*/  SHF.R.U32.HI R3, RZ, 0x18, R2 ;  /* 0x00000018ff037819 */ /* 0x000fc80000011602 */
[----:B------:R-:W-:-:S04]  /*2ac0*/  LOP3.LUT R0, R0, R3, RZ, 0xfc, !PT ;  /* 0x0000000300007212 */ /* 0x000fc800078efcff */
[----:B------:R-:W-:Y:S02]  /*2ad0*/  PRMT R8, R0, 0x7610, R8 ;  /* 0x0000761000087816 */ /* 0x000fe40000000008 */
.L_x_64:
[----:B------:R-:W-:Y:S05]  /*2ae0*/  BSYNC B0 ;  /* 0x0000000000007941 */ /* 0x000fea0003800000 */
.L_x_63:
[----:B------:R0:W-:Y:S01]  /*2af0*/  STG.E.U8 [R16.64], R8 ;  /* 0x0000000810007986 */ /* 0x0001e2000c101124 */
[----:B------:R-:W-:Y:S05]  /*2b00*/  BRA `(.L_x_40) ;  /* 0x0000031000007947 */ /* 0x000fea0003800000 */
.L_x_57:
[----:B------:R-:W-:-:S13]  /*2b10*/  ISETP.NE.AND P0, PT, R2, 0x1c, PT ;  /* 0x0000001c0200780c */ /* 0x000fda0003f05270 */
[----:B------:R-:W-:Y:S05]  /*2b20*/  @!P0 BRA `(.L_x_66) ;  /* 0x000002c000008947 */ /* 0x000fea0003800000 */
[----:B------:R-:W-:-:S13]  /*2b30*/  ISETP.NE.AND P0, PT, R2, 0x1d, PT ;  /* 0x0000001d0200780c */ /* 0x000fda0003f05270 */
[----:B------:R-:W-:Y:S05]  /*2b40*/  @!P0 BRA `(.L_x_67) ;  /* 0x0000026000008947 */ /* 0x000fea0003800000 */
[----:B------:R-:W-:-:S13]  /*2b50*/  ISETP.NE.AND P0, PT, R2, 0x2c, PT ;  /* 0x0000002c0200780c */ /* 0x000fda0003f05270 */
[----:B------:R-:W-:Y:S05]  /*2b60*/  @P0 BRA `(.L_x_39) ;  /* 0x0000010000000947 */ /* 0x000fea0003800000 */
[----:B------:R-:W-:Y:S02]  /*2b70*/  PRMT R3, RZ, 0x5410, R3 ;  /* 0x00005410ff037816 */ /* 0x000fe40000000003 */
[----:B------:R-:W-:Y:S02]  /*2b80*/  PLOP3.LUT P0, PT, PT, PT, PT, 0x80, 0x0 ;  /* 0x000000000000781c */ /* 0x000fe40003f0f070 */
[----:B------:R-:W-:-:S04]  /*2b90*/  SHF.R.U32.HI R4, RZ, 0x17, R3 ;  /* 0x00000017ff047819 */ /* 0x000fc80000011603 */
[----:B------:R-:W-:-:S04]  /*2ba0*/  LOP3.LUT R2, R4, 0xff, RZ, 0xc0, !PT ;  /* 0x000000ff04027812 */ /* 0x000fc800078ec0ff */
[----:B------:R-:W-:-:S13]  /*2bb0*/  ISETP.NE.AND P2, PT, R2, 0xff, PT ;  /* 0x000000ff0200780c */ /* 0x000fda0003f45270 */
[--C-:B------:R-:W-:Y:S02]  /*2bc0*/  @P2 SHF.R.U32.HI R0, RZ, 0x16, R3.reuse ;  /* 0x00000016ff002819 */ /* 0x100fe40000011603 */
[----:B------:R-:W-:Y:S01]  /*2bd0*/  @P2 LOP3.LUT P1, RZ, R2, 0x3fffff, R3, 0xf8, !PT ;  /* 0x003fffff02ff2812 */ /* 0x000fe2000782f803 */
[----:B------:R-:W-:Y:S01]  /*2be0*/  IMAD.MOV.U32 R3, RZ, RZ, 0xff ;  /* 0x000000ffff037424 */ /* 0x000fe200078e00ff */
[----:B------:R-:W-:-:S04]  /*2bf0*/  @P2 LOP3.LUT R0, R0, 0x1, RZ, 0xc0, !PT ;  /* 0x0000000100002812 */ /* 0x000fc800078ec0ff */
[----:B------:R-:W-:Y:S02]  /*2c00*/  @P2 ISETP.EQ.U32.AND P1, PT, R0, 0x1, P1 ;  /* 0x000000010000280c */ /* 0x000fe40000f22070 */
[----:B------:R-:W-:Y:S02]  /*2c10*/  @P2 IADD3 R0, R4, 0x1, RZ ;  /* 0x0000000104002810 */ /* 0x000fe40007ffe0ff */
[----:B------:R-:W-:-:S13]  /*2c20*/  @P2 PLOP3.LUT P0, PT, P1, PT, PT, 0x80, 0x0 ;  /* 0x000000000000281c */ /* 0x000fda0000f0f070 */
[----:B------:R-:W-:-:S04]  /*2c30*/  @!P0 IMAD.MOV R0, RZ, RZ, R4 ;  /* 0x000000ffff008224 */ /* 0x000fc800078e0204 */
[----:B------:R-:W-:-:S05]  /*2c40*/  @P2 IMAD.MOV.U32 R3, RZ, RZ, R0 ;  /* 0x000000ffff032224 */ /* 0x000fca00078e0000 */
[----:B------:R0:W-:Y:S01]  /*2c50*/  STG.E.U8 [R16.64], R3 ;  /* 0x0000000310007986 */ /* 0x0001e2000c101124 */
[----:B------:R-:W-:Y:S05]  /*2c60*/  BRA `(.L_x_40) ;  /* 0x000001b000007947 */ /* 0x000fea0003800000 */
.L_x_39:
[----:B------:R-:W-:Y:S01]  /*2c70*/  MOV R2, 0x0 ;  /* 0x0000000000027802 */ /* 0x000fe20000000f00 */
[----:B------:R-:W-:Y:S02]  /*2c80*/  IMAD.MOV.U32 R4, RZ, RZ, c[0x4][0x148] ;  /* 0x01005200ff047624 */ /* 0x000fe400078e00ff */
[----:B------:R-:W-:Y:S02]  /*2c90*/  IMAD.MOV.U32 R5, RZ, RZ, c[0x4][0x14c] ;  /* 0x01005300ff057624 */ /* 0x000fe400078e00ff */
[----:B------:R-:W-:Y:S01]  /*2ca0*/  IMAD.MOV.U32 R6, RZ, RZ, c[0x4][0x150] ;  /* 0x01005400ff067624 */ /* 0x000fe200078e00ff */
[----:B------:R-:W0:Y:S01]  /*2cb0*/  LDC.64 R2, c[0x4][R2] ;  /* 0x0100000002027b82 */ /* 0x000e220000000a00 */
[----:B------:R-:W-:Y:S02]  /*2cc0*/  IMAD.MOV.U32 R7, RZ, RZ, c[0x4][0x154] ;  /* 0x01005500ff077624 */ /* 0x000fe400078e00ff */
[----:B------:R-:W-:-:S02]  /*2cd0*/  IMAD.MOV.U32 R8, RZ, RZ, 0x65 ;  /* 0x00000065ff087424 */ /* 0x000fc400078e00ff */
[----:B------:R-:W-:Y:S02]  /*2ce0*/  IMAD.MOV.U32 R10, RZ, RZ, c[0x4][0x40] ;  /* 0x01001000ff0a7624 */ /* 0x000fe400078e00ff */
[----:B------:R-:W-:Y:S02]  /*2cf0*/  IMAD.MOV.U32 R11, RZ, RZ, c[0x4][0x44] ;  /* 0x01001100ff0b7624 */ /* 0x000fe400078e00ff */
[----:B------:R-:W-:Y:S02]  /*2d00*/  IMAD.MOV.U32 R12, RZ, RZ, 0x1 ;  /* 0x00000001ff0c7424 */ /* 0x000fe400078e00ff */
[----:B------:R-:W-:Y:S02]  /*2d10*/  IMAD.MOV.U32 R13, RZ, RZ, RZ ;  /* 0x000000ffff0d7224 */ /* 0x000fe400078e00ff */
[----:B------:R-:W-:Y:S01]  /*2d20*/  LEPC R14 ;  /* 0x00000000000e734e */ /* 0x000fe20000000000 */
[----:B------:R-:W-:Y:S02]  /*2d30*/  MOV R9, 0x2da0 ;  /* 0x00002da000097802 */ /* 0x000fe40000000f00 */
[----:B------:R-:W-:Y:S02]  /*2d40*/  MOV R20, 0x2d20 ;  /* 0x00002d2000147802 */ /* 0x000fe40000000f00 */
[----:B------:R-:W-:-:S02]  /*2d50*/  MOV R21, 0x0 ;  /* 0x0000000000157802 */ /* 0x000fc40000000f00 */
[----:B------:R-:W-:Y:S02]  /*2d60*/  MOV R0, 0x0 ;  /* 0x0000000000007802 */ /* 0x000fe40000000f00 */
[----:B------:R-:W-:-:S04]  /*2d70*/  IADD3 R20, P0, P1, -R20, R9, R14 ;  /* 0x0000000914147210 */ /* 0x000fc8000791e10e */
[----:B------:R-:W-:-:S04]  /*2d80*/  IADD3.X R21, ~R0, R21, R15, P0, P1 ;  /* 0x0000001500157210 */ /* 0x000fc800007e250f */
[----:B0-----:R-:W-:Y:S05]  /*2d90*/  CALL.ABS.NOINC R2 ;  /* 0x0000000002007343 */ /* 0x001fea0003c00000 */
[----:B------:R-:W-:Y:S05]  /*2da0*/  BRA `(.L_x_40) ;  /* 0x0000007000007947 */ /* 0x000fea0003800000 */
.L_x_67:
[----:B------:R-:W-:-:S06]  /*2db0*/  PRMT R3, RZ, 0x5410, R3 ;  /* 0x00005410ff037816 */ /* 0x000fcc0000000003 */
[----:B------:R-:W0:Y:S02]  /*2dc0*/  F2I.U64.TRUNC R2, R3 ;  /* 0x0000000300027311 */ /* 0x000e24000020d800 */
[----:B0-----:R0:W-:Y:S01]  /*2dd0*/  STG.E.64 [R16.64], R2 ;  /* 0x0000000210007986 */ /* 0x0011e2000c101b24 */
[----:B------:R-:W-:Y:S05]  /*2de0*/  BRA `(.L_x_40) ;  /* 0x0000003000007947 */ /* 0x000fea0003800000 */
.L_x_66:
[----:B------:R-:W-:-:S06]  /*2df0*/  PRMT R3, RZ, 0x5410, R3 ;  /* 0x00005410ff037816 */ /* 0x000fcc0000000003 */
[----:B------:R-:W0:Y:S02]  /*2e00*/  F2I.FTZ.U32.TRUNC.NTZ R3, R3 ;  /* 0x0000000300037305 */ /* 0x000e24000021f000 */
[----:B0-----:R0:W-:Y:S02]  /*2e10*/  STG.E [R16.64], R3 ;  /* 0x0000000310007986 */ /* 0x0011e4000c101924 */
.L_x_40:
[----:B------:R-:W-:-:S05]  /*2e20*/  IMAD R18, R18, 0x200, R23 ;  /* 0x0000020012127824 */ /* 0x000fca00078e0217 */
[----:B------:R-:W-:Y:S02]  /*2e30*/  IADD3 R19, R18, 0x80, RZ ;  /* 0x0000008012137810 */ /* 0x000fe40007ffe0ff */
.L_x_1:
[----:B------:R-:W-:Y:S05]  /*2e40*/  BSYNC B6 ;  /* 0x0000000000067941 */ /* 0x000fea0003800000 */
.L_x_0:
[----:B------:R-:W-:Y:S01]  /*2e50*/  ISETP.GE.AND P0, PT, R19, c[0x0][0x160], PT ;  /* 0x0000580013007a0c */ /* 0x000fe20003f06270 */
[----:B------:R-:W-:-:S12]  /*2e60*/  BSSY B6, `(.L_x_68) ;  /* 0x00005ba000067945 */ /* 0x000fd80003800000 */
[----:B------:R-:W-:Y:S05]  /*2e70*/  @P0 BRA `(.L_x_69) ;  /* 0x00005b8000000947 */ /* 0x000fea0003800000 */
[----:B------:R-:W-:Y:S01]  /*2e80*/  ISETP.NE.AND P0, PT, RZ, c[0x0][0x168], PT ;  /* 0x00005a00ff007a0c */ /* 0x000fe20003f05270 */
[----:B0-----:R-:W-:Y:S02]  /*2e90*/  IMAD.MOV.U32 R0, RZ, RZ, RZ ;  /* 0x000000ffff007224 */ /* 0x001fe400078e00ff */
[----:B------:R-:W-:-:S10]  /*2ea0*/  IMAD.MOV.U32 R16, RZ, RZ, RZ ;  /* 0x000000ffff107224 */ /* 0x000fd400078e00ff */
[----:B------:R-:W-:Y:S05]  /*2eb0*/  @!P0 BRA `(.L_x_70) ;  /* 0x00000e0000008947 */ /* 0x000fea0003800000 */
[----:B------:R-:W-:Y:S02]  /*2ec0*/  IMAD.MOV.U32 R18, RZ, RZ, RZ ;  /* 0x000000ffff127224 */ /* 0x000fe400078e00ff */
[----:B------:R-:W-:Y:S02]  /*2ed0*/  IMAD.MOV.U32 R4, RZ, RZ, 0x1 ;  /* 0x00000001ff047424 */ /* 0x000fe400078e00ff */
[----:B------:R-:W-:-:S03]  /*2ee0*/  IMAD.HI.U32 R2, R19, c[0x0][0x170], R18 ;  /* 0x00005c0013027a27 */ /* 0x000fc600078e0012 */
[----:B------:R-:W-:Y:S02]  /*2ef0*/  ISETP.NE.AND P0, PT, R4, c[0x0][0x168], PT ;  /* 0x00005a0004007a0c */ /* 0x000fe40003f05270 */
[----:B------:R-:W-:-:S05]  /*2f00*/  SHF.R.U32.HI R3, RZ, c[0x0][0x174], R2 ;  /* 0x00005d00ff037a19 */ /* 0x000fca0000011602 */
[----:B------:R-:W-:-:S04]  /*2f10*/  IMAD.MOV R0, RZ, RZ, -R3 ;  /* 0x000000ffff007224 */ /* 0x000fc800078e0a03 */
[----:B------:R-:W-:-:S04]  /*2f20*/  IMAD R0, R0, c[0x0][0x16c], R19 ;  /* 0x00005b0000007a24 */ /* 0x000fc800078e0213 */
[C---:B------:R-:W-:Y:S02]  /*2f30*/  IMAD R16, R0.reuse, c[0x0][0x298], RZ ;  /* 0x0000a60000107a24 */ /* 0x040fe400078e02ff */
[----:B------:R-:W-:Y:S01]  /*2f40*/  IMAD R0, R0, c[0x0][0x29c], RZ ;  /* 0x0000a70000007a24 */ /* 0x000fe200078e02ff */
[----:B------:R-:W-:Y:S05]  /*2f50*/  @!P0 BRA `(.L_x_70) ;  /* 0x00000d6000008947 */ /* 0x000fea0003800000 */
[----:B------:R-:W-:Y:S02]  /*2f60*/  IMAD.MOV.U32 R2, RZ, RZ, RZ ;  /* 0x000000ffff027224 */ /* 0x000fe400078e00ff */
[----:B------:R-:W-:Y:S02]  /*2f70*/  IMAD.MOV.U32 R6, RZ, RZ, c[0x0][0x168] ;  /* 0x00005a00ff067624 */ /* 0x000fe400078e00ff */
[----:B------:R-:W-:-:S03]  /*2f80*/  IMAD.HI.U32 R4, R3, c[0x0][0x17c], R2 ;  /* 0x00005f0003047a27 */ /* 0x000fc600078e0002 */
[----:B------:R-:W-:Y:S02]  /*2f90*/  ISETP.NE.AND P0, PT, R6, 0x2, PT ;  /* 0x000000020600780c */ /* 0x000fe40003f05270 */
        /* <DEDUP_REMOVED lines=210> */
.L_x_70:
        /* <DEDUP_REMOVED lines=20> */
.L_x_74:
[----:B------:R-:W2:Y:S02]  /*3e00*/  LDG.E.U8 R2, [R2.64] ;  /* 0x0000002402027981 */ /* 0x000ea4000c1e1100 */
[----:B--2---:R-:W0:Y:S02]  /*3e10*/  I2F.U16 R0, R2 ;  /* 0x0000000200007306 */ /* 0x004e240000101000 */
[----:B0-----:R-:W-:Y:S01]  /*3e20*/  F2FP.BF16.PACK_AB R0, RZ, R0 ;  /* 0x00000000ff00723e */ /* 0x001fe200000010ff */
[----:B------:R-:W-:Y:S05]  /*3e30*/  BRA `(.L_x_76) ;  /* 0x00000e3000007947 */ /* 0x000fea0003800000 */
.L_x_73:
        /* <DEDUP_REMOVED lines=10> */
.L_x_78:
[----:B------:R-:W2:Y:S02]  /*3ee0*/  LDG.E R2, [R2.64] ;  /* 0x0000002402027981 */ /* 0x000ea4000c1e1900 */
[----:B--2---:R-:W0:Y:S02]  /*3ef0*/  I2F R0, R2 ;  /* 0x0000000200007306 */ /* 0x004e240000201400 */
[----:B0-----:R-:W-:Y:S01]  /*3f00*/  F2FP.BF16.PACK_AB R0, RZ, R0 ;  /* 0x00000000ff00723e */ /* 0x001fe200000010ff */
[----:B------:R-:W-:Y:S05]  /*3f10*/  BRA `(.L_x_76) ;  /* 0x00000d5000007947 */ /* 0x000fea0003800000 */
.L_x_77:
[----:B------:R-:W2:Y:S02]  /*3f20*/  LDG.E.U16 R2, [R2.64] ;  /* 0x0000002402027981 */ /* 0x000ea4000c1e1500 */
[----:B--2---:R-:W0:Y:S02]  /*3f30*/  I2F.S16 R0, R2 ;  /* 0x0000000200007306 */ /* 0x004e240000101400 */
[----:B0-----:R-:W-:Y:S01]  /*3f40*/  F2FP.BF16.PACK_AB R0, RZ, R0 ;  /* 0x00000000ff00723e */ /* 0x001fe200000010ff */
[----:B------:R-:W-:Y:S05]  /*3f50*/  BRA `(.L_x_76) ;  /* 0x00000d1000007947 */ /* 0x000fea0003800000 */
.L_x_72:
        /* <DEDUP_REMOVED lines=9> */
.L_x_80:
[----:B------:R-:W2:Y:S02]  /*3ff0*/  LDG.E.U16 R0, [R2.64] ;  /* 0x0000002402007981 */ /* 0x000ea4000c1e1500 */
[----:B--2---:R-:W-:-:S05]  /*4000*/  HADD2.F32 R0, -RZ, R0.H0_H0 ;  /* 0x20000000ff007230 */ /* 0x004fca0000004100 */
[----:B------:R-:W-:Y:S01]  /*4010*/  F2FP.BF16.PACK_AB R0, RZ, R0 ;  /* 0x00000000ff00723e */ /* 0x000fe200000010ff */
[----:B------:R-:W-:Y:S05]  /*4020*/  BRA `(.L_x_76) ;  /* 0x00000c4000007947 */ /* 0x000fea0003800000 */
.L_x_79:
        /* <DEDUP_REMOVED lines=9> */
.L_x_82:
[----:B------:R-:W2:Y:S02]  /*40c0*/  LDG.E.U16 R2, [R2.64] ;  /* 0x0000002402027981 */ /* 0x000ea4000c1e1500 */
[----:B--2---:R-:W-:-:S05]  /*40d0*/  HADD2.F32 R0, -RZ, R2.H0_H0 ;  /* 0x20000002ff007230 */ /* 0x004fca0000004100 */
[----:B------:R-:W-:Y:S01]  /*40e0*/  F2FP.BF16.PACK_AB R0, RZ, R0 ;  /* 0x00000000ff00723e */ /* 0x000fe200000010ff */
[----:B------:R-:W-:Y:S05]  /*40f0*/  BRA `(.L_x_76) ;  /* 0x00000b7000007947 */ /* 0x000fea0003800000 */
.L_x_81:
[----:B------:R-:W2:Y:S02]  /*4100*/  LDG.E.64 R2, [R2.64] ;  /* 0x0000002402027981 */ /* 0x000ea4000c1e1b00 */
[----:B--2---:R-:W0:Y:S01]  /*4110*/  F2F.F32.F64 R0, R2 ;  /* 0x0000000200007310 */ /* 0x004e220000301000 */
[----:B------:R-:W0:-:S14]  /*4120*/  DSETP.GEU.AND P0, PT, |R2|, c[0x2][0x0], PT ;  /* 0x008000000200762a */ /* 0x000e1c0003f0e200 */
[----:B0-----:R-:W-:-:S05]  /*4130*/  @!P0 FMUL R0, R0, 1.175494350822287508e-38 ;  /* 0x0080000000008820 */ /* 0x001fca0000400000 */
[----:B------:R-:W-:Y:S01]  /*4140*/  F2FP.BF16.PACK_AB R0, RZ, R0 ;  /* 0x00000000ff00723e */ /* 0x000fe200000010ff */
[----:B------:R-:W-:Y:S05]  /*4150*/  BRA `(.L_x_76) ;  /* 0x00000b1000007947 */ /* 0x000fea0003800000 */
.L_x_71:
        /* <DEDUP_REMOVED lines=13> */
.L_x_85:
[----:B------:R-:W2:Y:S02]  /*4230*/  LDG.E.64 R2, [R2.64] ;  /* 0x0000002402027981 */ /* 0x000ea4000c1e1b00 */
[----:B--2---:R-:W0:Y:S01]  /*4240*/  F2F.F32.F64 R0, R2 ;  /* 0x0000000200007310 */ /* 0x004e220000301000 */
[----:B------:R-:W0:-:S14]  /*4250*/  DSETP.GEU.AND P0, PT, |R2|, c[0x2][0x0], PT ;  /* 0x008000000200762a */ /* 0x000e1c0003f0e200 */
[----:B0-----:R-:W-:-:S05]  /*4260*/  @!P0 FMUL R0, R0, 1.175494350822287508e-38 ;  /* 0x0080000000008820 */ /* 0x001fca0000400000 */
[----:B------:R-:W-:Y:S01]  /*4270*/  F2FP.BF16.PACK_AB R0, RZ, R0 ;  /* 0x00000000ff00723e */ /* 0x000fe200000010ff */
[----:B------:R-:W-:Y:S05]  /*4280*/  BRA `(.L_x_76) ;  /* 0x000009e000007947 */ /* 0x000fea0003800000 */
.L_x_84:
        /* <DEDUP_REMOVED lines=28> */
.L_x_87:
        /* <DEDUP_REMOVED lines=15> */
.L_x_86:
[----:B------:R0:W5:Y:S01]  /*4540*/  LDG.E.U16 R0, [R2.64] ;  /* 0x0000002402007981 */ /* 0x000162000c1e1500 */
[----:B------:R-:W-:Y:S05]  /*4550*/  BRA `(.L_x_76) ;  /* 0x0000071000007947 */ /* 0x000fea0003800000 */
.L_x_83:
        /* <DEDUP_REMOVED lines=12> */
.L_x_90:
        /* <DEDUP_REMOVED lines=21> */
.L_x_94:
[----:B------:R-:W-:Y:S05]  /*4770*/  BSYNC B1 ;  /* 0x0000000000017941 */ /* 0x000fea0003800000 */
.L_x_93:
[----:B------:R-:W-:Y:S01]  /*4780*/  LEA R3, R0, 0x3b800000, 0x17 ;  /* 0x3b80000000037811 */ /* 0x000fe200078eb8ff */
[----:B------:R-:W-:-:S05]  /*4790*/  IMAD.SHL.U32 R0, R2, 0x100000, RZ ;  /* 0x0010000002007824 */ /* 0x000fca00078e00ff */
[----:B------:R-:W-:Y:S02]  /*47a0*/  LOP3.LUT R0, R3, R0, R4, 0xfe, !PT ;  /* 0x0000000003007212 */ /* 0x000fe400078efe04 */
.L_x_92:
[----:B------:R-:W-:Y:S05]  /*47b0*/  BSYNC B0 ;  /* 0x0000000000007941 */ /* 0x000fea0003800000 */
.L_x_91:
[----:B------:R-:W-:Y:S01]  /*47c0*/  F2FP.BF16.PACK_AB R0, RZ, R0 ;  /* 0x00000000ff00723e */ /* 0x000fe200000010ff */
[----:B------:R-:W-:Y:S05]  /*47d0*/  BRA `(.L_x_76) ;  /* 0x0000049000007947 */ /* 0x000fea0003800000 */
.L_x_89:
        /* <DEDUP_REMOVED lines=21> */
.L_x_98:
[----:B------:R-:W-:Y:S05]  /*4930*/  BSYNC B1 ;  /* 0x0000000000017941 */ /* 0x000fea0003800000 */
.L_x_97:
[----:B------:R-:W-:Y:S01]  /*4940*/  LEA R3, R0, 0x37800000, 0x17 ;  /* 0x3780000000037811 */ /* 0x000fe200078eb8ff */
[----:B------:R-:W-:-:S05]  /*4950*/  IMAD.SHL.U32 R0, R2, 0x200000, RZ ;  /* 0x0020000002007824 */ /* 0x000fca00078e00ff */
[----:B------:R-:W-:Y:S02]  /*4960*/  LOP3.LUT R0, R3, R0, R4, 0xfe, !PT ;  /* 0x0000000003007212 */ /* 0x000fe400078efe04 */
.L_x_96:
[----:B------:R-:W-:Y:S05]  /*4970*/  BSYNC B0 ;  /* 0x0000000000007941 */ /* 0x000fea0003800000 */
.L_x_95:
[----:B------:R-:W-:Y:S01]  /*4980*/  F2FP.BF16.PACK_AB R0, RZ, R0 ;  /* 0x00000000ff00723e */ /* 0x000fe200000010ff */
[----:B------:R-:W-:Y:S05]  /*4990*/  BRA `(.L_x_76) ;  /* 0x000002d000007947 */ /* 0x000fea0003800000 */
.L_x_88:
        /* <DEDUP_REMOVED lines=14> */
.L_x_102:
[----:B------:R-:W-:Y:S05]  /*4a80*/  BSYNC B0 ;  /* 0x0000000000007941 */ /* 0x000fea0003800000 */
.L_x_101:
[----:B------:R-:W-:Y:S01]  /*4a90*/  F2FP.BF16.PACK_AB R0, RZ, R0 ;  /* 0x00000000ff00723e */ /* 0x000fe200000010ff */
[----:B------:R-:W-:Y:S05]  /*4aa0*/  BRA `(.L_x_76) ;  /* 0x000001c000007947 */ /* 0x000fea0003800000 */
.L_x_75:
        /* <DEDUP_REMOVED lines=21> */
.L_x_100:
[----:B------:R-:W2:Y:S02]  /*4c00*/  LDG.E.64 R2, [R2.64] ;  /* 0x0000002402027981 */ /* 0x000ea4000c1e1b00 */
[----:B--2---:R-:W0:Y:S02]  /*4c10*/  I2F.U64 R0, R2 ;  /* 0x0000000200007312 */ /* 0x004e240000301000 */
[----:B0-----:R-:W-:Y:S01]  /*4c20*/  F2FP.BF16.PACK_AB R0, RZ, R0 ;  /* 0x00000000ff00723e */ /* 0x001fe200000010ff */
[----:B------:R-:W-:Y:S05]  /*4c30*/  BRA `(.L_x_76) ;  /* 0x0000003000007947 */ /* 0x000fea0003800000 */
.L_x_99:
[----:B------:R-:W2:Y:S02]  /*4c40*/  LDG.E R2, [R2.64] ;  /* 0x0000002402027981 */ /* 0x000ea4000c1e1900 */
[----:B--2---:R-:W0:Y:S02]  /*4c50*/  I2F.U32 R0, R2 ;  /* 0x0000000200007306 */ /* 0x004e240000201000 */
[----:B0-----:R-:W-:-:S06]  /*4c60*/  F2FP.BF16.PACK_AB R0, RZ, R0 ;  /* 0x00000000ff00723e */ /* 0x001fcc00000010ff */
.L_x_76:
        /* <DEDUP_REMOVED lines=19> */
.L_x_106:
[----:B------:R-:W-:-:S06]  /*4da0*/  PRMT R3, RZ, 0x5410, R2 ;  /* 0x00005410ff037816 */ /* 0x000fcc0000000002 */
[----:B------:R-:W0:Y:S02]  /*4db0*/  F2I.S64.TRUNC R2, R3 ;  /* 0x0000000300027311 */ /* 0x000e24000020d900 */
[----:B0-----:R0:W-:Y:S01]  /*4dc0*/  STG.E.U8 [R16.64], R2 ;  /* 0x0000000210007986 */ /* 0x0011e2000c101124 */
[----:B------:R-:W-:Y:S05]  /*4dd0*/  BRA `(.L_x_108) ;  /* 0x00000e4000007947 */ /* 0x000fea0003800000 */
.L_x_105:
        /* <DEDUP_REMOVED lines=10> */
.L_x_110:
[----:B------:R-:W-:-:S04]  /*4e80*/  PRMT R2, RZ, 0x5410, R2 ;  /* 0x00005410ff027816 */ /* 0x000fc80000000002 */
[----:B------:R-:W0:Y:S02]  /*4e90*/  F2I.FTZ.TRUNC.NTZ R3, R2 ;  /* 0x0000000200037305 */ /* 0x000e24000021f100 */
[----:B0-----:R0:W-:Y:S01]  /*4ea0*/  STG.E [R16.64], R3 ;  /* 0x0000000310007986 */ /* 0x0011e2000c101924 */
[----:B------:R-:W-:Y:S05]  /*4eb0*/  BRA `(.L_x_108) ;  /* 0x00000d6000007947 */ /* 0x000fea0003800000 */
.L_x_109:
[----:B------:R-:W-:-:S04]  /*4ec0*/  PRMT R2, RZ, 0x5410, R2 ;  /* 0x00005410ff027816 */ /* 0x000fc80000000002 */
[----:B------:R-:W0:Y:S02]  /*4ed0*/  F2I.FTZ.TRUNC.NTZ R3, R2 ;  /* 0x0000000200037305 */ /* 0x000e24000021f100 */
[----:B0-----:R0:W-:Y:S01]  /*4ee0*/  STG.E.U16 [R16.64], R3 ;  /* 0x0000000310007986 */ /* 0x0011e2000c101524 */
[----:B------:R-:W-:Y:S05]  /*4ef0*/  BRA `(.L_x_108) ;  /* 0x00000d2000007947 */ /* 0x000fea0003800000 */
.L_x_104:
        /* <DEDUP_REMOVED lines=9> */
.L_x_112:
[----:B------:R-:W-:-:S04]  /*4f90*/  PRMT R0, RZ, 0x5410, R2 ;  /* 0x00005410ff007816 */ /* 0x000fc80000000002 */
[----:B------:R-:W-:-:S05]  /*4fa0*/  F2FP.PACK_AB R0, RZ, R0 ;  /* 0x00000000ff00723e */ /* 0x000fca00000000ff */
[----:B------:R0:W-:Y:S01]  /*4fb0*/  STG.E.U16 [R16.64], R0 ;  /* 0x0000000010007986 */ /* 0x0001e2000c101524 */
[----:B------:R-:W-:Y:S05]  /*4fc0*/  BRA `(.L_x_108) ;  /* 0x00000c5000007947 */ /* 0x000fea0003800000 */
.L_x_111:
        /* <DEDUP_REMOVED lines=10> */
.L_x_114:
[----:B------:R-:W-:-:S04]  /*5070*/  PRMT R2, RZ, 0x5410, R2 ;  /* 0x00005410ff027816 */ /* 0x000fc80000000002 */
[----:B------:R-:W-:-:S04]  /*5080*/  F2FP.PACK_AB R3, RZ, R2 ;  /* 0x00000002ff03723e */ /* 0x000fc800000000ff */
[----:B------:R-:W-:-:S05]  /*5090*/  PRMT R3, R3, 0x5410, RZ ;  /* 0x0000541003037816 */ /* 0x000fca00000000ff */
[----:B------:R0:W-:Y:S01]  /*50a0*/  STG.E [R16.64], R3 ;  /* 0x0000000310007986 */ /* 0x0001e2000c101924 */
[----:B------:R-:W-:Y:S05]  /*50b0*/  BRA `(.L_x_108) ;  /* 0x00000b6000007947 */ /* 0x000fea0003800000 */
.L_x_113:
[----:B------:R-:W-:-:S05]  /*50c0*/  PRMT R2, RZ, 0x5410, R2 ;  /* 0x00005410ff027816 */ /* 0x000fca0000000002 */
[----:B------:R-:W-:-:S06]  /*50d0*/  FMUL.FTZ R2, R2, 1 ;  /* 0x3f80000002027820 */ /* 0x000fcc0000410000 */
[----:B------:R-:W0:Y:S02]  /*50e0*/  F2F.F64.F32 R2, R2 ;  /* 0x0000000200027310 */ /* 0x000e240000201800 */
[----:B0-----:R0:W-:Y:S01]  /*50f0*/  STG.E.64 [R16.64], R2 ;  /* 0x0000000210007986 */ /* 0x0011e2000c101b24 */
[----:B------:R-:W-:Y:S05]  /*5100*/  BRA `(.L_x_108) ;  /* 0x00000b1000007947 */ /* 0x000fea0003800000 */
.L_x_103:
        /* <DEDUP_REMOVED lines=13> */
.L_x_117:
[----:B------:R-:W-:Y:S01]  /*51e0*/  PRMT R2, RZ, 0x5410, R2 ;  /* 0x00005410ff027816 */ /* 0x000fe20000000002 */
[----:B------:R-:W-:-:S04]  /*51f0*/  CS2R R6, SRZ ;  /* 0x0000000000067805 */ /* 0x000fc8000001ff00 */
[----:B------:R-:W-:-:S04]  /*5200*/  FMUL.FTZ R2, R2, 1 ;  /* 0x3f80000002027820 */ /* 0x000fc80000410000 */
[----:B------:R-:W0:Y:S02]  /*5210*/  F2F.F64.F32 R4, R2 ;  /* 0x0000000200047310 */ /* 0x000e240000201800 */
[----:B0-----:R0:W-:Y:S01]  /*5220*/  STG.E.128 [R16.64], R4 ;  /* 0x0000000410007986 */ /* 0x0011e2000c101d24 */
[----:B------:R-:W-:Y:S05]  /*5230*/  BRA `(.L_x_108) ;  /* 0x000009e000007947 */ /* 0x000fea0003800000 */
.L_x_116:
        /* <DEDUP_REMOVED lines=21> */
.L_x_121:
[----:B------:R-:W-:Y:S05]  /*5390*/  BSYNC B0 ;  /* 0x0000000000007941 */ /* 0x000fea0003800000 */
.L_x_120:
[----:B------:R-:W-:-:S05]  /*53a0*/  LOP3.LUT R3, R0, R3, RZ, 0xfc, !PT ;  /* 0x0000000300037212 */ /* 0x000fca00078efcff */
[----:B------:R0:W-:Y:S01]  /*53b0*/  STG.E.U8 [R16.64], R3 ;  /* 0x0000000310007986 */ /* 0x0001e2000c101124 */
[----:B------:R-:W-:Y:S05]  /*53c0*/  BRA `(.L_x_108) ;  /* 0x0000085000007947 */ /* 0x000fea0003800000 */
.L_x_119:
        /* <DEDUP_REMOVED lines=13> */
.L_x_123:
[----:B------:R-:W-:Y:S01]  /*54a0*/  IMAD.MOV.U32 R0, RZ, RZ, 0x7f ;  /* 0x0000007fff007424 */ /* 0x000fe200078e00ff */
[----:B------:R-:W-:-:S04]  /*54b0*/  ISETP.GT.U32.AND P0, PT, R2, 0x7f800000, PT ;  /* 0x7f8000000200780c */ /* 0x000fc80003f04070 */
[----:B------:R-:W-:-:S04]  /*54c0*/  SEL R0, R0, 0x7c, P0 ;  /* 0x0000007c00007807 */ /* 0x000fc80000000000 */
.L_x_124:
[----:B------:R-:W-:Y:S05]  /*54d0*/  BSYNC B0 ;  /* 0x0000000000007941 */ /* 0x000fea0003800000 */
.L_x_122:
[----:B------:R-:W-:-:S04]  /*54e0*/  LOP3.LUT R2, R3, 0x80000000, RZ, 0xc0, !PT ;  /* 0x8000000003027812 */ /* 0x000fc800078ec0ff */
[----:B------:R-:W-:-:S04]  /*54f0*/  SHF.R.U32.HI R3, RZ, 0x18, R2 ;  /* 0x00000018ff037819 */ /* 0x000fc80000011602 */
[----:B------:R-:W-:-:S05]  /*5500*/  LOP3.LUT R3, R0, R3, RZ, 0xfc, !PT ;  /* 0x0000000300037212 */ /* 0x000fca00078efcff */
[----:B------:R0:W-:Y:S01]  /*5510*/  STG.E.U8 [R16.64], R3 ;  /* 0x0000000310007986 */ /* 0x0001e2000c101124 */
[----:B------:R-:W-:Y:S05]  /*5520*/  BRA `(.L_x_108) ;  /* 0x000006f000007947 */ /* 0x000fea0003800000 */
.L_x_118:
[----:B------:R0:W-:Y:S01]  /*5530*/  STG.E.U16 [R16.64], R2 ;  /* 0x0000000210007986 */ /* 0x0001e2000c101524 */
[----:B------:R-:W-:Y:S05]  /*5540*/  BRA `(.L_x_108) ;  /* 0x000006d000007947 */ /* 0x000fea0003800000 */
.L_x_115:
        /* <DEDUP_REMOVED lines=12> */
.L_x_127:
        /* <DEDUP_REMOVED lines=17> */
.L_x_130:
[----:B------:R-:W-:-:S04]  /*5720*/  LOP3.LUT R2, R3, 0x80000000, RZ, 0xc0, !PT ;  /* 0x8000000003027812 */ /* 0x000fc800078ec0ff */
[----:B------:R-:W-:-:S04]  /*5730*/  SHF.R.U32.HI R3, RZ, 0x18, R2 ;  /* 0x00000018ff037819 */ /* 0x000fc80000011602 */
[----:B------:R-:W-:-:S04]  /*5740*/  LOP3.LUT R0, R0, R3, RZ, 0xfc, !PT ;  /* 0x0000000300007212 */ /* 0x000fc800078efcff */
[----:B------:R-:W-:Y:S02]  /*5750*/  PRMT R8, R0, 0x7610, R8 ;  /* 0x0000761000087816 */ /* 0x000fe40000000008 */
.L_x_129:
[----:B------:R-:W-:Y:S05]  /*5760*/  BSYNC B0 ;  /* 0x0000000000007941 */ /* 0x000fea0003800000 */
.L_x_128:
[----:B------:R0:W-:Y:S01]  /*5770*/  STG.E.U8 [R16.64], R8 ;  /* 0x0000000810007986 */ /* 0x0001e2000c101124 */
[----:B------:R-:W-:Y:S05]  /*5780*/  BRA `(.L_x_108) ;  /* 0x0000049000007947 */ /* 0x000fea0003800000 */
.L_x_126:
        /* <DEDUP_REMOVED lines=17> */
.L_x_133:
[----:B------:R-:W-:-:S04]  /*58a0*/  LOP3.LUT R2, R3, 0x80000000, RZ, 0xc0, !PT ;  /* 0x8000000003027812 */ /* 0x000fc800078ec0ff */
[----:B------:R-:W-:-:S04]  /*58b0*/  SHF.R.U32.HI R3, RZ, 0x18, R2 ;  /* 0x00000018ff037819 */ /* 0x000fc80000011602 */
[----:B------:R-:W-:-:S04]  /*58c0*/  LOP3.LUT R0, R0, R3, RZ, 0xfc, !PT ;  /* 0x0000000300007212 */ /* 0x000fc800078efcff */
[----:B------:R-:W-:Y:S02]  /*58d0*/  PRMT R8, R0, 0x7610, R8 ;  /* 0x0000761000087816 */ /* 0x000fe40000000008 */
.L_x_132:
[----:B------:R-:W-:Y:S05]  /*58e0*/  BSYNC B0 ;  /* 0x0000000000007941 */ /* 0x000fea0003800000 */
.L_x_131:
[----:B------:R0:W-:Y:S01]  /*58f0*/  STG.E.U8 [R16.64], R8 ;  /* 0x0000000810007986 */ /* 0x0001e2000c101124 */
[----:B------:R-:W-:Y:S05]  /*5900*/  BRA `(.L_x_108) ;  /* 0x0000031000007947 */ /* 0x000fea0003800000 */
.L_x_125:
        /* <DEDUP_REMOVED lines=22> */
.L_x_107:
        /* <DEDUP_REMOVED lines=20> */
.L_x_135:
[----:B------:R-:W-:-:S06]  /*5bb0*/  PRMT R2, RZ, 0x5410, R2 ;  /* 0x00005410ff027816 */ /* 0x000fcc0000000002 */
[----:B------:R-:W0:Y:S02]  /*5bc0*/  F2I.U64.TRUNC R2, R2 ;  /* 0x0000000200027311 */ /* 0x000e24000020d800 */
[----:B0-----:R0:W-:Y:S01]  /*5bd0*/  STG.E.64 [R16.64], R2 ;  /* 0x0000000210007986 */ /* 0x0011e2000c101b24 */
[----:B------:R-:W-:Y:S05]  /*5be0*/  BRA `(.L_x_108) ;  /* 0x0000003000007947 */ /* 0x000fea0003800000 */
.L_x_134:
[----:B------:R-:W-:-:S04]  /*5bf0*/  PRMT R2, RZ, 0x5410, R2 ;  /* 0x00005410ff027816 */ /* 0x000fc80000000002 */
[----:B------:R-:W0:Y:S02]  /*5c00*/  F2I.FTZ.U32.TRUNC.NTZ R3, R2 ;  /* 0x0000000200037305 */ /* 0x000e24000021f000 */
[----:B0-----:R0:W-:Y:S02]  /*5c10*/  STG.E [R16.64], R3 ;  /* 0x0000000310007986 */ /* 0x0011e4000c101924 */
.L_x_108:
[----:B------:R-:W-:-:S04]  /*5c20*/  IADD3 R19, R19, 0x80, RZ ;  /* 0x0000008013137810 */ /* 0x000fc80007ffe0ff */
[----:B------:R-:W-:-:S13]  /*5c30*/  ISETP.GE.AND P0, PT, R19, c[0x0][0x160], PT ;  /* 0x0000580013007a0c */ /* 0x000fda0003f06270 */
        /* <DEDUP_REMOVED lines=229> */
.L_x_136:
        /* <DEDUP_REMOVED lines=20> */
.L_x_140:
[----:B------:R-:W2:Y:S02]  /*6bd0*/  LDG.E.U8 R2, [R2.64] ;  /* 0x0000002402027981 */ /* 0x000ea4000c1e1100 */
[----:B--2---:R-:W0:Y:S02]  /*6be0*/  I2F.U16 R0, R2 ;  /* 0x0000000200007306 */ /* 0x004e240000101000 */
[----:B0-----:R-:W-:Y:S01]  /*6bf0*/  F2FP.BF16.PACK_AB R0, RZ, R0 ;  /* 0x00000000ff00723e */ /* 0x001fe200000010ff */
[----:B------:R-:W-:Y:S05]  /*6c00*/  BRA `(.L_x_142) ;  /* 0x00000e3000007947 */ /* 0x000fea0003800000 */
.L_x_139:
        /* <DEDUP_REMOVED lines=10> */
.L_x_144:
[----:B------:R-:W2:Y:S02]  /*6cb0*/  LDG.E R2, [R2.64] ;  /* 0x0000002402027981 */ /* 0x000ea4000c1e1900 */
[----:B--2---:R-:W0:Y:S02]  /*6cc0*/  I2F R0, R2 ;  /* 0x0000000200007306 */ /* 0x004e240000201400 */
[----:B0-----:R-:W-:Y:S01]  /*6cd0*/  F2FP.BF16.PACK_AB R0, RZ, R0 ;  /* 0x00000000ff00723e */ /* 0x001fe200000010ff */
[----:B------:R-:W-:Y:S05]  /*6ce0*/  BRA `(.L_x_142) ;  /* 0x00000d5000007947 */ /* 0x000fea0003800000 */
.L_x_143:
[----:B------:R-:W2:Y:S02]  /*6cf0*/  LDG.E.U16 R2, [R2.64] ;  /* 0x0000002402027981 */ /* 0x000ea4000c1e1500 */
[----:B--2---:R-:W0:Y:S02]  /*6d00*/  I2F.S16 R0, R2 ;  /* 0x0000000200007306 */ /* 0x004e240000101400 */
[----:B0-----:R-:W-:Y:S01]  /*6d10*/  F2FP.BF16.PACK_AB R0, RZ, R0 ;  /* 0x00000000ff00723e */ /* 0x001fe200000010ff */
[----:B------:R-:W-:Y:S05]  /*6d20*/  BRA `(.L_x_142) ;  /* 0x00000d1000007947 */ /* 0x000fea0003800000 */
.L_x_138:
        /* <DEDUP_REMOVED lines=9> */
.L_x_146:
[----:B------:R-:W2:Y:S02]  /*6dc0*/  LDG.E.U16 R0, [R2.64] ;  /* 0x0000002402007981 */ /* 0x000ea4000c1e1500 */
[----:B--2---:R-:W-:-:S05]  /*6dd0*/  HADD2.F32 R0, -RZ, R0.H0_H0 ;  /* 0x20000000ff007230 */ /* 0x004fca0000004100 */
[----:B------:R-:W-:Y:S01]  /*6de0*/  F2FP.BF16.PACK_AB R0, RZ, R0 ;  /* 0x00000000ff00723e */ /* 0x000fe200000010ff */
[----:B------:R-:W-:Y:S05]  /*6df0*/  BRA `(.L_x_142) ;  /* 0x00000c4000007947 */ /* 0x000fea0003800000 */
.L_x_145:
        /* <DEDUP_REMOVED lines=9> */
.L_x_148:
[----:B------:R-:W2:Y:S02]  /*6e90*/  LDG.E.U16 R2, [R2.64] ;  /* 0x0000002402027981 */ /* 0x000ea4000c1e1500 */
[----:B--2---:R-:W-:-:S05]  /*6ea0*/  HADD2.F32 R0, -RZ, R2.H0_H0 ;  /* 0x20000002ff007230 */ /* 0x004fca0000004100 */
[----:B------:R-:W-:Y:S01]  /*6eb0*/  F2FP.BF16.PACK_AB R0, RZ, R0 ;  /* 0x00000000ff00723e */ /* 0x000fe200000010ff */
[----:B------:R-:W-:Y:S05]  /*6ec0*/  BRA `(.L_x_142) ;  /* 0x00000b7000007947 */ /* 0x000fea0003800000 */
.L_x_147:
[----:B------:R-:W2:Y:S02]  /*6ed0*/  LDG.E.64 R2, [R2.64] ;  /* 0x0000002402027981 */ /* 0x000ea4000c1e1b00 */
[----:B--2---:R-:W0:Y:S01]  /*6ee0*/  F2F.F32.F64 R0, R2 ;  /* 0x0000000200007310 */ /* 0x004e220000301000 */
[----:B------:R-:W0:-:S14]  /*6ef0*/  DSETP.GEU.AND P0, PT, |R2|, c[0x2][0x0], PT ;  /* 0x008000000200762a */ /* 0x000e1c0003f0e200 */
[----:B0-----:R-:W-:-:S05]  /*6f00*/  @!P0 FMUL R0, R0, 1.175494350822287508e-38 ;  /* 0x0080000000008820 */ /* 0x001fca0000400000 */
[----:B------:R-:W-:Y:S01]  /*6f10*/  F2FP.BF16.PACK_AB R0, RZ, R0 ;  /* 0x00000000ff00723e */ /* 0x000fe200000010ff */
[----:B------:R-:W-:Y:S05]  /*6f20*/  BRA `(.L_x_142) ;  /* 0x00000b1000007947 */ /* 0x000fea0003800000 */
.L_x_137:
        /* <DEDUP_REMOVED lines=13> */
.L_x_151:
[----:B------:R-:W2:Y:S02]  /*7000*/  LDG.E.64 R2, [R2.64] ;  /* 0x0000002402027981 */ /* 0x000ea4000c1e1b00 */
[----:B--2---:R-:W0:Y:S01]  /*7010*/  F2F.F32.F64 R0, R2 ;  /* 0x0000000200007310 */ /* 0x004e220000301000 */
[----:B------:R-:W0:-:S14]  /*7020*/  DSETP.GEU.AND P0, PT, |R2|, c[0x2][0x0], PT ;  /* 0x008000000200762a */ /* 0x000e1c0003f0e200 */
[----:B0-----:R-:W-:-:S05]  /*7030*/  @!P0 FMUL R0, R0, 1.175494350822287508e-38 ;  /* 0x0080000000008820 */ /* 0x001fca0000400000 */
[----:B------:R-:W-:Y:S01]  /*7040*/  F2FP.BF16.PACK_AB R0, RZ, R0 ;  /* 0x00000000ff00723e */ /* 0x000fe200000010ff */
[----:B------:R-:W-:Y:S05]  /*7050*/  BRA `(.L_x_142) ;  /* 0x000009e000007947 */ /* 0x000fea0003800000 */
.L_x_150:
        /* <DEDUP_REMOVED lines=28> */
.L_x_153:
        /* <DEDUP_REMOVED lines=15> */
.L_x_152:
[----:B------:R0:W5:Y:S01]  /*7310*/  LDG.E.U16 R0, [R2.64] ;  /* 0x0000002402007981 */ /* 0x000162000c1e1500 */
[----:B------:R-:W-:Y:S05]  /*7320*/  BRA `(.L_x_142) ;  /* 0x0000071000007947 */ /* 0x000fea0003800000 */
.L_x_149:
        /* <DEDUP_REMOVED lines=12> */
.L_x_156:
        /* <DEDUP_REMOVED lines=21> */
.L_x_160:
[----:B------:R-:W-:Y:S05]  /*7540*/  BSYNC B1 ;  /* 0x0000000000017941 */ /* 0x000fea0003800000 */
.L_x_159:
[----:B------:R-:W-:Y:S01]  /*7550*/  LEA R3, R0, 0x3b800000, 0x17 ;  /* 0x3b80000000037811 */ /* 0x000fe200078eb8ff */
[----:B------:R-:W-:-:S05]  /*7560*/  IMAD.SHL.U32 R0, R2, 0x100000, RZ ;  /* 0x0010000002007824 */ /* 0x000fca00078e00ff */
[----:B------:R-:W-:Y:S02]  /*7570*/  LOP3.LUT R0, R3, R0, R4, 0xfe, !PT ;  /* 0x0000000003007212 */ /* 0x000fe400078efe04 */
.L_x_158:
[----:B------:R-:W-:Y:S05]  /*7580*/  BSYNC B0 ;  /* 0x0000000000007941 */ /* 0x000fea0003800000 */
.L_x_157:
[----:B------:R-:W-:Y:S01]  /*7590*/  F2FP.BF16.PACK_AB R0, RZ, R0 ;  /* 0x00000000ff00723e */ /* 0x000fe200000010ff */
[----:B------:R-:W-:Y:S05]  /*75a0*/  BRA `(.L_x_142) ;  /* 0x0000049000007947 */ /* 0x000fea0003800000 */
.L_x_155:
        /* <DEDUP_REMOVED lines=21> */
.L_x_164:
[----:B------:R-:W-:Y:S05]  /*7700*/  BSYNC B1 ;  /* 0x0000000000017941 */ /* 0x000fea0003800000 */
.L_x_163:
[----:B------:R-:W-:Y:S01]  /*7710*/  LEA R3, R0, 0x37800000, 0x17 ;  /* 0x3780000000037811 */ /* 0x000fe200078eb8ff */
[----:B------:R-:W-:-:S05]  /*7720*/  IMAD.SHL.U32 R0, R2, 0x200000, RZ ;  /* 0x0020000002007824 */ /* 0x000fca00078e00ff */
[----:B------:R-:W-:Y:S02]  /*7730*/  LOP3.LUT R0, R3, R0, R4, 0xfe, !PT ;  /* 0x0000000003007212 */ /* 0x000fe400078efe04 */
.L_x_162:
[----:B------:R-:W-:Y:S05]  /*7740*/  BSYNC B0 ;  /* 0x0000000000007941 */ /* 0x000fea0003800000 */
.L_x_161:
[----:B------:R-:W-:Y:S01]  /*7750*/  F2FP.BF16.PACK_AB R0, RZ, R0 ;  /* 0x00000000ff00723e */ /* 0x000fe200000010ff */
[----:B------:R-:W-:Y:S05]  /*7760*/  BRA `(.L_x_142) ;  /* 0x000002d000007947 */ /* 0x000fea0003800000 */
.L_x_154:
        /* <DEDUP_REMOVED lines=14> */
.L_x_168:
[----:B------:R-:W-:Y:S05]  /*7850*/  BSYNC B0 ;  /* 0x0000000000007941 */ /* 0x000fea0003800000 */
.L_x_167:
[----:B------:R-:W-:Y:S01]  /*7860*/  F2FP.BF16.PACK_AB R0, RZ, R0 ;  /* 0x00000000ff00723e */ /* 0x000fe200000010ff */
[----:B------:R-:W-:Y:S05]  /*7870*/  BRA `(.L_x_142) ;  /* 0x000001c000007947 */ /* 0x000fea0003800000 */
.L_x_141:
        /* <DEDUP_REMOVED lines=21> */
.L_x_166:
[----:B------:R-:W2:Y:S02]  /*79d0*/  LDG.E.64 R2, [R2.64] ;  /* 0x0000002402027981 */ /* 0x000ea4000c1e1b00 */
[----:B--2---:R-:W0:Y:S02]  /*79e0*/  I2F.U64 R0, R2 ;  /* 0x0000000200007312 */ /* 0x004e240000301000 */
[----:B0-----:R-:W-:Y:S01]  /*79f0*/  F2FP.BF16.PACK_AB R0, RZ, R0 ;  /* 0x00000000ff00723e */ /* 0x001fe200000010ff */
[----:B------:R-:W-:Y:S05]  /*7a00*/  BRA `(.L_x_142) ;  /* 0x0000003000007947 */ /* 0x000fea0003800000 */
.L_x_165:
[----:B------:R-:W2:Y:S02]  /*7a10*/  LDG.E R2, [R2.64] ;  /* 0x0000002402027981 */ /* 0x000ea4000c1e1900 */
[----:B--2---:R-:W0:Y:S02]  /*7a20*/  I2F.U32 R0, R2 ;  /* 0x0000000200007306 */ /* 0x004e240000201000 */
[----:B0-----:R-:W-:-:S06]  /*7a30*/  F2FP.BF16.PACK_AB R0, RZ, R0 ;  /* 0x00000000ff00723e */ /* 0x001fcc00000010ff */
.L_x_142:
        /* <DEDUP_REMOVED lines=19> */
.L_x_172:
[----:B------:R-:W-:-:S06]  /*7b70*/  PRMT R3, RZ, 0x5410, R2 ;  /* 0x00005410ff037816 */ /* 0x000fcc0000000002 */
[----:B------:R-:W0:Y:S02]  /*7b80*/  F2I.S64.TRUNC R2, R3 ;  /* 0x0000000300027311 */ /* 0x000e24000020d900 */
[----:B0-----:R0:W-:Y:S01]  /*7b90*/  STG.E.U8 [R16.64], R2 ;  /* 0x0000000210007986 */ /* 0x0011e2000c101124 */
[----:B------:R-:W-:Y:S05]  /*7ba0*/  BRA `(.L_x_174) ;  /* 0x00000e4000007947 */ /* 0x000fea0003800000 */
.L_x_171:
        /* <DEDUP_REMOVED lines=10> */
.L_x_176:
[----:B------:R-:W-:-:S04]  /*7c50*/  PRMT R2, RZ, 0x5410, R2 ;  /* 0x00005410ff027816 */ /* 0x000fc80000000002 */
[----:B------:R-:W0:Y:S02]  /*7c60*/  F2I.FTZ.TRUNC.NTZ R3, R2 ;  /* 0x0000000200037305 */ /* 0x000e24000021f100 */
[----:B0-----:R0:W-:Y:S01]  /*7c70*/  STG.E [R16.64], R3 ;  /* 0x0000000310007986 */ /* 0x0011e2000c101924 */
[----:B------:R-:W-:Y:S05]  /*7c80*/  BRA `(.L_x_174) ;  /* 0x00000d6000007947 */ /* 0x000fea0003800000 */
.L_x_175:
[----:B------:R-:W-:-:S04]  /*7c90*/  PRMT R2, RZ, 0x5410, R2 ;  /* 0x00005410ff027816 */ /* 0x000fc80000000002 */
[----:B------:R-:W0:Y:S02]  /*7ca0*/  F2I.FTZ.TRUNC.NTZ R3, R2 ;  /* 0x0000000200037305 */ /* 0x000e24000021f100 */
[----:B0-----:R0:W-:Y:S01]  /*7cb0*/  STG.E.U16 [R16.64], R3 ;  /* 0x0000000310007986 */ /* 0x0011e2000c101524 */
[----:B------:R-:W-:Y:S05]  /*7cc0*/  BRA `(.L_x_174) ;  /* 0x00000d2000007947 */ /* 0x000fea0003800000 */
.L_x_170:
        /* <DEDUP_REMOVED lines=9> */
.L_x_178:
[----:B------:R-:W-:-:S04]  /*7d60*/  PRMT R0, RZ, 0x5410, R2 ;  /* 0x00005410ff007816 */ /* 0x000fc80000000002 */
[----:B------:R-:W-:-:S05]  /*7d70*/  F2FP.PACK_AB R0, RZ, R0 ;  /* 0x00000000ff00723e */ /* 0x000fca00000000ff */
[----:B------:R0:W-:Y:S01]  /*7d80*/  STG.E.U16 [R16.64], R0 ;  /* 0x0000000010007986 */ /* 0x0001e2000c101524 */
[----:B------:R-:W-:Y:S05]  /*7d90*/  BRA `(.L_x_174) ;  /* 0x00000c5000007947 */ /* 0x000fea0003800000 */
.L_x_177:
        /* <DEDUP_REMOVED lines=10> */
.L_x_180:
[----:B------:R-:W-:-:S04]  /*7e40*/  PRMT R2, RZ, 0x5410, R2 ;  /* 0x00005410ff027816 */ /* 0x000fc80000000002 */
[----:B------:R-:W-:-:S04]  /*7e50*/  F2FP.PACK_AB R3, RZ, R2 ;  /* 0x00000002ff03723e */ /* 0x000fc800000000ff */
[----:B------:R-:W-:-:S05]  /*7e60*/  PRMT R3, R3, 0x5410, RZ ;  /* 0x0000541003037816 */ /* 0x000fca00000000ff */
[----:B------:R0:W-:Y:S01]  /*7e70*/  STG.E [R16.64], R3 ;  /* 0x0000000310007986 */ /* 0x0001e2000c101924 */
[----:B------:R-:W-:Y:S05]  /*7e80*/  BRA `(.L_x_174) ;  /* 0x00000b6000007947 */ /* 0x000fea0003800000 */
.L_x_179:
[----:B------:R-:W-:-:S05]  /*7e90*/  PRMT R2, RZ, 0x5410, R2 ;  /* 0x00005410ff027816 */ /* 0x000fca0000000002 */
[----:B------:R-:W-:-:S06]  /*7ea0*/  FMUL.FTZ R2, R2, 1 ;  /* 0x3f80000002027820 */ /* 0x000fcc0000410000 */
[----:B------:R-:W0:Y:S02]  /*7eb0*/  F2F.F64.F32 R2, R2 ;  /* 0x0000000200027310 */ /* 0x000e240000201800 */
[----:B0-----:R0:W-:Y:S01]  /*7ec0*/  STG.E.64 [R16.64], R2 ;  /* 0x0000000210007986 */ /* 0x0011e2000c101b24 */
[----:B------:R-:W-:Y:S05]  /*7ed0*/  BRA `(.L_x_174) ;  /* 0x00000b1000007947 */ /* 0x000fea0003800000 */
.L_x_169:
        /* <DEDUP_REMOVED lines=13> */
.L_x_183:
[----:B------:R-:W-:Y:S01]  /*7fb0*/  PRMT R2, RZ, 0x5410, R2 ;  /* 0x00005410ff027816 */ /* 0x000fe20000000002 */
[----:B------:R-:W-:-:S04]  /*7fc0*/  CS2R R6, SRZ ;  /* 0x0000000000067805 */ /* 0x000fc8000001ff00 */
[----:B------:R-:W-:-:S04]  /*7fd0*/  FMUL.FTZ R2, R2, 1 ;  /* 0x3f80000002027820 */ /* 0x000fc80000410000 */
[----:B------:R-:W0:Y:S02]  /*7fe0*/  F2F.F64.F32 R4, R2 ;  /* 0x0000000200047310 */ /* 0x000e240000201800 */
[----:B0-----:R0:W-:Y:S01]  /*7ff0*/  STG.E.128 [R16.64], R4 ;  /* 0x0000000410007986 */ /* 0x0011e2000c101d24 */
[----:B------:R-:W-:Y:S05]  /*8000*/  BRA `(.L_x_174) ;  /* 0x000009e000007947 */ /* 0x000fea0003800000 */
.L_x_182:
        /* <DEDUP_REMOVED lines=21> */
.L_x_187:
[----:B------:R-:W-:Y:S05]  /*8160*/  BSYNC B0 ;  /* 0x0000000000007941 */ /* 0x000fea0003800000 */
.L_x_186:
[----:B------:R-:W-:-:S05]  /*8170*/  LOP3.LUT R3, R0, R3, RZ, 0xfc, !PT ;  /* 0x0000000300037212 */ /* 0x000fca00078efcff */
[----:B------:R0:W-:Y:S01]  /*8180*/  STG.E.U8 [R16.64], R3 ;  /* 0x0000000310007986 */ /* 0x0001e2000c101124 */
[----:B------:R-:W-:Y:S05]  /*8190*/  BRA `(.L_x_174) ;  /* 0x0000085000007947 */ /* 0x000fea0003800000 */
.L_x_185:
        /* <DEDUP_REMOVED lines=13> */
.L_x_189:
[----:B------:R-:W-:Y:S01]  /*8270*/  IMAD.MOV.U32 R0, RZ, RZ, 0x7f ;  /* 0x0000007fff007424 */ /* 0x000fe200078e00ff */
[----:B------:R-:W-:-:S04]  /*8280*/  ISETP.GT.U32.AND P0, PT, R2, 0x7f800000, PT ;  /* 0x7f8000000200780c */ /* 0x000fc80003f04070 */
[----:B------:R-:W-:-:S04]  /*8290*/  SEL R0, R0, 0x7c, P0 ;  /* 0x0000007c00007807 */ /* 0x000fc80000000000 */
.L_x_190:
[----:B------:R-:W-:Y:S05]  /*82a0*/  BSYNC B0 ;  /* 0x0000000000007941 */ /* 0x000fea0003800000 */
.L_x_188:
[----:B------:R-:W-:-:S04]  /*82b0*/  LOP3.LUT R2, R3, 0x80000000, RZ, 0xc0, !PT ;  /* 0x8000000003027812 */ /* 0x000fc800078ec0ff */
[----:B------:R-:W-:-:S04]  /*82c0*/  SHF.R.U32.HI R3, RZ, 0x18, R2 ;  /* 0x00000018ff037819 */ /* 0x000fc80000011602 */
[----:B------:R-:W-:-:S05]  /*82d0*/  LOP3.LUT R3, R0, R3, RZ, 0xfc, !PT ;  /* 0x0000000300037212 */ /* 0x000fca00078efcff */
[----:B------:R0:W-:Y:S01]  /*82e0*/  STG.E.U8 [R16.64], R3 ;  /* 0x0000000310007986 */ /* 0x0001e2000c101124 */
[----:B------:R-:W-:Y:S05]  /*82f0*/  BRA `(.L_x_174) ;  /* 0x000006f000007947 */ /* 0x000fea0003800000 */
.L_x_184:
[----:B------:R0:W-:Y:S01]  /*8300*/  STG.E.U16 [R16.64], R2 ;  /* 0x0000000210007986 */ /* 0x0001e2000c101524 */
[----:B------:R-:W-:Y:S05]  /*8310*/  BRA `(.L_x_174) ;  /* 0x000006d000007947 */ /* 0x000fea0003800000 */
.L_x_181:
        /* <DEDUP_REMOVED lines=12> */
.L_x_193:
        /* <DEDUP_REMOVED lines=17> */
.L_x_196:
[----:B------:R-:W-:-:S04]  /*84f0*/  LOP3.LUT R2, R3, 0x80000000, RZ, 0xc0, !PT ;  /* 0x8000000003027812 */ /* 0x000fc800078ec0ff */
[----:B------:R-:W-:-:S04]  /*8500*/  SHF.R.U32.HI R3, RZ, 0x18, R2 ;  /* 0x00000018ff037819 */ /* 0x000fc80000011602 */
[----:B------:R-:W-:-:S04]  /*8510*/  LOP3.LUT R0, R0, R3, RZ, 0xfc, !PT ;  /* 0x0000000300007212 */ /* 0x000fc800078efcff */
[----:B------:R-:W-:Y:S02]  /*8520*/  PRMT R8, R0, 0x7610, R8 ;  /* 0x0000761000087816 */ /* 0x000fe40000000008 */
.L_x_195:
[----:B------:R-:W-:Y:S05]  /*8530*/  BSYNC B0 ;  /* 0x0000000000007941 */ /* 0x000fea0003800000 */
.L_x_194:
[----:B------:R0:W-:Y:S01]  /*8540*/  STG.E.U8 [R16.64], R8 ;  /* 0x0000000810007986 */ /* 0x0001e2000c101124 */
[----:B------:R-:W-:Y:S05]  /*8550*/  BRA `(.L_x_174) ;  /* 0x0000049000007947 */ /* 0x000fea0003800000 */
.L_x_192:
        /* <DEDUP_REMOVED lines=17> */
.L_x_199:
[----:B------:R-:W-:-:S04]  /*8670*/  LOP3.LUT R2, R3, 0x80000000, RZ, 0xc0, !PT ;  /* 0x8000000003027812 */ /* 0x000fc800078ec0ff */
[----:B------:R-:W-:-:S04]  /*8680*/  SHF.R.U32.HI R3, RZ, 0x18, R2 ;  /* 0x00000018ff037819 */ /* 0x000fc80000011602 */
[----:B------:R-:W-:-:S04]  /*8690*/  LOP3.LUT R0, R0, R3, RZ, 0xfc, !PT ;  /* 0x0000000300007212 */ /* 0x000fc800078efcff */
[----:B------:R-:W-:Y:S02]  /*86a0*/  PRMT R8, R0, 0x7610, R8 ;  /* 0x0000761000087816 */ /* 0x000fe40000000008 */
.L_x_198:
[----:B------:R-:W-:Y:S05]  /*86b0*/  BSYNC B0 ;  /* 0x0000000000007941 */ /* 0x000fea0003800000 */
.L_x_197:
[----:B------:R0:W-:Y:S01]  /*86c0*/  STG.E.U8 [R16.64], R8 ;  /* 0x0000000810007986 */ /* 0x0001e2000c101124 */
[----:B------:R-:W-:Y:S05]  /*86d0*/  BRA `(.L_x_174) ;  /* 0x0000031000007947 */ /* 0x000fea0003800000 */
.L_x_191:
        /* <DEDUP_REMOVED lines=22> */
.L_x_173:
        /* <DEDUP_REMOVED lines=20> */
.L_x_201:
[----:B------:R-:W-:-:S06]  /*8980*/  PRMT R2, RZ, 0x5410, R2 ;  /* 0x00005410ff027816 */ /* 0x000fcc0000000002 */
[----:B------:R-:W0:Y:S02]  /*8990*/  F2I.U64.TRUNC R2, R2 ;  /* 0x0000000200027311 */ /* 0x000e24000020d800 */
[----:B0-----:R0:W-:Y:S01]  /*89a0*/  STG.E.64 [R16.64], R2 ;  /* 0x0000000210007986 */ /* 0x0011e2000c101b24 */
[----:B------:R-:W-:Y:S05]  /*89b0*/  BRA `(.L_x_174) ;  /* 0x0000003000007947 */ /* 0x000fea0003800000 */
.L_x_200:
[----:B------:R-:W-:-:S04]  /*89c0*/  PRMT R2, RZ, 0x5410, R2 ;  /* 0x00005410ff027816 */ /* 0x000fc80000000002 */
[----:B------:R-:W0:Y:S02]  /*89d0*/  F2I.FTZ.U32.TRUNC.NTZ R3, R2 ;  /* 0x0000000200037305 */ /* 0x000e24000021f000 */
[----:B0-----:R0:W-:Y:S02]  /*89e0*/  STG.E [R16.64], R3 ;  /* 0x0000000310007986 */ /* 0x0011e4000c101924 */
.L_x_174:
[----:B------:R-:W-:Y:S02]  /*89f0*/  IADD3 R19, R19, 0x80, RZ ;  /* 0x0000008013137810 */ /* 0x000fe40007ffe0ff */
.L_x_69:
[----:B------:R-:W-:Y:S05]  /*8a00*/  BSYNC B6 ;  /* 0x0000000000067941 */ /* 0x000fea0003800000 */
.L_x_68:
[----:B------:R-:W-:-:S13]  /*8a10*/  ISETP.GE.AND P0, PT, R19, c[0x0][0x160], PT ;  /* 0x0000580013007a0c */ /* 0x000fda0003f06270 */
[----:B------:R-:W-:Y:S05]  /*8a20*/  @P0 EXIT ;  /* 0x000000000000094d */ /* 0x000fea0003800000 */
        /* <DEDUP_REMOVED lines=228> */
.L_x_202:
        /* <DEDUP_REMOVED lines=20> */
.L_x_206:
[----:B------:R-:W2:Y:S02]  /*99b0*/  LDG.E.U8 R2, [R2.64] ;  /* 0x0000002402027981 */ /* 0x000ea4000c1e1100 */
[----:B--2---:R-:W0:Y:S02]  /*99c0*/  I2F.U16 R0, R2 ;  /* 0x0000000200007306 */ /* 0x004e240000101000 */
[----:B0-----:R-:W-:Y:S01]  /*99d0*/  F2FP.BF16.PACK_AB R0, RZ, R0 ;  /* 0x00000000ff00723e */ /* 0x001fe200000010ff */
[----:B------:R-:W-:Y:S05]  /*99e0*/  BRA `(.L_x_208) ;  /* 0x00000e3000007947 */ /* 0x000fea0003800000 */
.L_x_205:
        /* <DEDUP_REMOVED lines=10> */
.L_x_210:
[----:B------:R-:W2:Y:S02]  /*9a90*/  LDG.E R2, [R2.64] ;  /* 0x0000002402027981 */ /* 0x000ea4000c1e1900 */
[----:B--2---:R-:W0:Y:S02]  /*9aa0*/  I2F R0, R2 ;  /* 0x0000000200007306 */ /* 0x004e240000201400 */
[----:B0-----:R-:W-:Y:S01]  /*9ab0*/  F2FP.BF16.PACK_AB R0, RZ, R0 ;  /* 0x00000000ff00723e */ /* 0x001fe200000010ff */
[----:B------:R-:W-:Y:S05]  /*9ac0*/  BRA `(.L_x_208) ;  /* 0x00000d5000007947 */ /* 0x000fea0003800000 */
.L_x_209:
[----:B------:R-:W2:Y:S02]  /*9ad0*/  LDG.E.U16 R2, [R2.64] ;  /* 0x0000002402027981 */ /* 0x000ea4000c1e1500 */
[----:B--2---:R-:W0:Y:S02]  /*9ae0*/  I2F.S16 R0, R2 ;  /* 0x0000000200007306 */ /* 0x004e240000101400 */
[----:B0-----:R-:W-:Y:S01]  /*9af0*/  F2FP.BF16.PACK_AB R0, RZ, R0 ;  /* 0x00000000ff00723e */ /* 0x001fe200000010ff */
[----:B------:R-:W-:Y:S05]  /*9b00*/  BRA `(.L_x_208) ;  /* 0x00000d1000007947 */ /* 0x000fea0003800000 */
.L_x_204:
        /* <DEDUP_REMOVED lines=9> */
.L_x_212:
[----:B------:R-:W2:Y:S02]  /*9ba0*/  LDG.E.U16 R0, [R2.64] ;  /* 0x0000002402007981 */ /* 0x000ea4000c1e1500 */
[----:B--2---:R-:W-:-:S05]  /*9bb0*/  HADD2.F32 R0, -RZ, R0.H0_H0 ;  /* 0x20000000ff007230 */ /* 0x004fca0000004100 */
[----:B------:R-:W-:Y:S01]  /*9bc0*/  F2FP.BF16.PACK_AB R0, RZ, R0 ;  /* 0x00000000ff00723e */ /* 0x000fe200000010ff */
[----:B------:R-:W-:Y:S05]  /*9bd0*/  BRA `(.L_x_208) ;  /* 0x00000c4000007947 */ /* 0x000fea0003800000 */
.L_x_211:
        /* <DEDUP_REMOVED lines=9> */
.L_x_214:
[----:B------:R-:W2:Y:S02]  /*9c70*/  LDG.E.U16 R2, [R2.64] ;  /* 0x0000002402027981 */ /* 0x000ea4000c1e1500 */
[----:B--2---:R-:W-:-:S05]  /*9c80*/  HADD2.F32 R0, -RZ, R2.H0_H0 ;  /* 0x20000002ff007230 */ /* 0x004fca0000004100 */
[----:B------:R-:W-:Y:S01]  /*9c90*/  F2FP.BF16.PACK_AB R0, RZ, R0 ;  /* 0x00000000ff00723e */ /* 0x000fe200000010ff */
[----:B------:R-:W-:Y:S05]  /*9ca0*/  BRA `(.L_x_208) ;  /* 0x00000b7000007947 */ /* 0x000fea0003800000 */
.L_x_213:
[----:B------:R-:W2:Y:S02]  /*9cb0*/  LDG.E.64 R2, [R2.64] ;  /* 0x0000002402027981 */ /* 0x000ea4000c1e1b00 */
[----:B--2---:R-:W0:Y:S01]  /*9cc0*/  F2F.F32.F64 R0, R2 ;  /* 0x0000000200007310 */ /* 0x004e220000301000 */
[----:B------:R-:W0:-:S14]  /*9cd0*/  DSETP.GEU.AND P0, PT, |R2|, c[0x2][0x0], PT ;  /* 0x008000000200762a */ /* 0x000e1c0003f0e200 */
[----:B0-----:R-:W-:-:S05]  /*9ce0*/  @!P0 FMUL R0, R0, 1.175494350822287508e-38 ;  /* 0x0080000000008820 */ /* 0x001fca0000400000 */
[----:B------:R-:W-:Y:S01]  /*9cf0*/  F2FP.BF16.PACK_AB R0, RZ, R0 ;  /* 0x00000000ff00723e */ /* 0x000fe200000010ff */
[----:B------:R-:W-:Y:S05]  /*9d00*/  BRA `(.L_x_208) ;  /* 0x00000b1000007947 */ /* 0x000fea0003800000 */
.L_x_203:
        /* <DEDUP_REMOVED lines=13> */
.L_x_217:
[----:B------:R-:W2:Y:S02]  /*9de0*/  LDG.E.64 R2, [R2.64] ;  /* 0x0000002402027981 */ /* 0x000ea4000c1e1b00 */
[----:B--2---:R-:W0:Y:S01]  /*9df0*/  F2F.F32.F64 R0, R2 ;  /* 0x0000000200007310 */ /* 0x004e220000301000 */
[----:B------:R-:W0:-:S14]  /*9e00*/  DSETP.GEU.AND P0, PT, |R2|, c[0x2][0x0], PT ;  /* 0x008000000200762a */ /* 0x000e1c0003f0e200 */
[----:B0-----:R-:W-:-:S05]  /*9e10*/  @!P0 FMUL R0, R0, 1.175494350822287508e-38 ;  /* 0x0080000000008820 */ /* 0x001fca0000400000 */
[----:B------:R-:W-:Y:S01]  /*9e20*/  F2FP.BF16.PACK_AB R0, RZ, R0 ;  /* 0x00000000ff00723e */ /* 0x000fe200000010ff */
[----:B------:R-:W-:Y:S05]  /*9e30*/  BRA `(.L_x_208) ;  /* 0x000009e000007947 */ /* 0x000fea0003800000 */
.L_x_216:
        /* <DEDUP_REMOVED lines=28> */
.L_x_219:
        /* <DEDUP_REMOVED lines=15> */
.L_x_218:
[----:B------:R0:W5:Y:S01]  /*a0f0*/  LDG.E.U16 R0, [R2.64] ;  /* 0x0000002402007981 */ /* 0x000162000c1e1500 */
[----:B------:R-:W-:Y:S05]  /*a100*/  BRA `(.L_x_208) ;  /* 0x0000071000007947 */ /* 0x000fea0003800000 */
.L_x_215:
        /* <DEDUP_REMOVED lines=12> */
.L_x_222:
        /* <DEDUP_REMOVED lines=21> */
.L_x_226:
[----:B------:R-:W-:Y:S05]  /*a320*/  BSYNC B1 ;  /* 0x0000000000017941 */ /* 0x000fea0003800000 */
.L_x_225:
[----:B------:R-:W-:Y:S01]  /*a330*/  LEA R3, R0, 0x3b800000, 0x17 ;  /* 0x3b80000000037811 */ /* 0x000fe200078eb8ff */
[----:B------:R-:W-:-:S05]  /*a340*/  IMAD.SHL.U32 R0, R2, 0x100000, RZ ;  /* 0x0010000002007824 */ /* 0x000fca00078e00ff */
[----:B------:R-:W-:Y:S02]  /*a350*/  LOP3.LUT R0, R3, R0, R4, 0xfe, !PT ;  /* 0x0000000003007212 */ /* 0x000fe400078efe04 */
.L_x_224:
[----:B------:R-:W-:Y:S05]  /*a360*/  BSYNC B0 ;  /* 0x0000000000007941 */ /* 0x000fea0003800000 */
.L_x_223:
[----:B------:R-:W-:Y:S01]  /*a370*/  F2FP.BF16.PACK_AB R0, RZ, R0 ;  /* 0x00000000ff00723e */ /* 0x000fe200000010ff */
[----:B------:R-:W-:Y:S05]  /*a380*/  BRA `(.L_x_208) ;  /* 0x0000049000007947 */ /* 0x000fea0003800000 */
.L_x_221:
        /* <DEDUP_REMOVED lines=21> */
.L_x_230:
[----:B------:R-:W-:Y:S05]  /*a4e0*/  BSYNC B1 ;  /* 0x0000000000017941 */ /* 0x000fea0003800000 */
.L_x_229:
[----:B------:R-:W-:Y:S01]  /*a4f0*/  LEA R3, R0, 0x37800000, 0x17 ;  /* 0x3780000000037811 */ /* 0x000fe200078eb8ff */
[----:B------:R-:W-:-:S05]  /*a500*/  IMAD.SHL.U32 R0, R2, 0x200000, RZ ;  /* 0x0020000002007824 */ /* 0x000fca00078e00ff */
[----:B------:R-:W-:Y:S02]  /*a510*/  LOP3.LUT R0, R3, R0, R4, 0xfe, !PT ;  /* 0x0000000003007212 */ /* 0x000fe400078efe04 */
.L_x_228:
[----:B------:R-:W-:Y:S05]  /*a520*/  BSYNC B0 ;  /* 0x0000000000007941 */ /* 0x000fea0003800000 */
.L_x_227:
[----:B------:R-:W-:Y:S01]  /*a530*/  F2FP.BF16.PACK_AB R0, RZ, R0 ;  /* 0x00000000ff00723e */ /* 0x000fe200000010ff */
[----:B------:R-:W-:Y:S05]  /*a540*/  BRA `(.L_x_208) ;  /* 0x000002d000007947 */ /* 0x000fea0003800000 */
.L_x_220:
        /* <DEDUP_REMOVED lines=14> */
.L_x_234:
[----:B------:R-:W-:Y:S05]  /*a630*/  BSYNC B0 ;  /* 0x0000000000007941 */ /* 0x000fea0003800000 */
.L_x_233:
[----:B------:R-:W-:Y:S01]  /*a640*/  F2FP.BF16.PACK_AB R0, RZ, R0 ;  /* 0x00000000ff00723e */ /* 0x000fe200000010ff */
[----:B------:R-:W-:Y:S05]  /*a650*/  BRA `(.L_x_208) ;  /* 0x000001c000007947 */ /* 0x000fea0003800000 */
.L_x_207:
        /* <DEDUP_REMOVED lines=21> */
.L_x_232:
[----:B------:R-:W2:Y:S02]  /*a7b0*/  LDG.E.64 R2, [R2.64] ;  /* 0x0000002402027981 */ /* 0x000ea4000c1e1b00 */
[----:B--2---:R-:W0:Y:S02]  /*a7c0*/  I2F.U64 R0, R2 ;  /* 0x0000000200007312 */ /* 0x004e240000301000 */
[----:B0-----:R-:W-:Y:S01]  /*a7d0*/  F2FP.BF16.PACK_AB R0, RZ, R0 ;  /* 0x00000000ff00723e */ /* 0x001fe200000010ff */
[----:B------:R-:W-:Y:S05]  /*a7e0*/  BRA `(.L_x_208) ;  /* 0x0000003000007947 */ /* 0x000fea0003800000 */
.L_x_231:
[----:B------:R-:W2:Y:S02]  /*a7f0*/  LDG.E R2, [R2.64] ;  /* 0x0000002402027981 */ /* 0x000ea4000c1e1900 */
[----:B--2---:R-:W0:Y:S02]  /*a800*/  I2F.U32 R0, R2 ;  /* 0x0000000200007306 */ /* 0x004e240000201000 */
[----:B0-----:R-:W-:-:S06]  /*a810*/  F2FP.BF16.PACK_AB R0, RZ, R0 ;  /* 0x00000000ff00723e */ /* 0x001fcc00000010ff */
.L_x_208:
        /* <DEDUP_REMOVED lines=17> */
[----:B0-----:R-:W-:Y:S01]  /*a930*/  STG.E.U8 [R16.64], R3 ;  /* 0x0000000310007986 */ /* 0x001fe2000c101124 */
[----:B------:R-:W-:Y:S05]  /*a940*/  EXIT ;  /* 0x000000000000794d */ /* 0x000fea0003800000 */
.L_x_238:
[----:B------:R-:W-:-:S06]  /*a950*/  PRMT R3, RZ, 0x5410, R2 ;  /* 0x00005410ff037816 */ /* 0x000fcc0000000002 */
[----:B------:R-:W0:Y:S02]  /*a960*/  F2I.S64.TRUNC R2, R3 ;  /* 0x0000000300027311 */ /* 0x000e24000020d900 */
[----:B0-----:R-:W-:Y:S01]  /*a970*/  STG.E.U8 [R16.64], R2 ;  /* 0x0000000210007986 */ /* 0x001fe2000c101124 */
[----:B------:R-:W-:Y:S05]  /*a980*/  EXIT ;  /* 0x000000000000794d */ /* 0x000fea0003800000 */
.L_x_237:
        /* <DEDUP_REMOVED lines=8> */
[----:B0-----:R-:W-:Y:S01]  /*aa10*/  STG.E.64 [R16.64], R2 ;  /* 0x0000000210007986 */ /* 0x001fe2000c101b24 */
[----:B------:R-:W-:Y:S05]  /*aa20*/  EXIT ;  /* 0x000000000000794d */ /* 0x000fea0003800000 */
.L_x_241:
[----:B------:R-:W-:-:S04]  /*aa30*/  PRMT R2, RZ, 0x5410, R2 ;  /* 0x00005410ff027816 */ /* 0x000fc80000000002 */
[----:B------:R-:W0:Y:S02]  /*aa40*/  F2I.FTZ.TRUNC.NTZ R3, R2 ;  /* 0x0000000200037305 */ /* 0x000e24000021f100 */
[----:B0-----:R-:W-:Y:S01]  /*aa50*/  STG.E [R16.64], R3 ;  /* 0x0000000310007986 */ /* 0x001fe2000c101924 */
[----:B------:R-:W-:Y:S05]  /*aa60*/  EXIT ;  /* 0x000000000000794d */ /* 0x000fea0003800000 */
.L_x_240:
[----:B------:R-:W-:-:S04]  /*aa70*/  PRMT R2, RZ, 0x5410, R2 ;  /* 0x00005410ff027816 */ /* 0x000fc80000000002 */
[----:B------:R-:W0:Y:S02]  /*aa80*/  F2I.FTZ.TRUNC.NTZ R3, R2 ;  /* 0x0000000200037305 */ /* 0x000e24000021f100 */
[----:B0-----:R-:W-:Y:S01]  /*aa90*/  STG.E.U16 [R16.64], R3 ;  /* 0x0000000310007986 */ /* 0x001fe2000c101524 */
[----:B------:R-:W-:Y:S05]  /*aaa0*/  EXIT ;  /* 0x000000000000794d */ /* 0x000fea0003800000 */
.L_x_236:
[----:B------:R-:W-:-:S13]  /*aab0*/  ISETP.GT.AND P0, PT, R3, 0x6, PT ;  /* 0x000000060300780c */ /* 0x000fda0003f04270 */
[----:B------:R-:W-:Y:S05]  /*aac0*/  @P0 BRA `(.L_x_242) ;  /* 0x000000b000000947 */ /* 0x000fea0003800000 */
[----:B------:R-:W-:-:S13]  /*aad0*/  ISETP.NE.AND P0, PT, R3, 0x5, PT ;  /* 0x000000050300780c */ /* 0x000fda0003f05270 */
[----:B------:R-:W-:Y:S05]  /*aae0*/  @!P0 BRA `(.L_x_243) ;  /* 0x0000005000008947 */ /* 0x000fea0003800000 */
[----:B------:R-:W-:-:S13]  /*aaf0*/  ISETP.NE.AND P0, PT, R3, 0x6, PT ;  /* 0x000000060300780c */ /* 0x000fda0003f05270 */
[----:B------:R-:W-:Y:S05]  /*ab00*/  @P0 BRA `(.L_x_239) ;  /* 0x00000b1000000947 */ /* 0x000fea0003800000 */
[----:B------:R-:W-:-:S05]  /*ab10*/  PRMT R3, RZ, 0x5410, R2 ;  /* 0x00005410ff037816 */ /* 0x000fca0000000002 */
[----:B------:R-:W-:Y:S01]  /*ab20*/  STG.E [R16.64], R3 ;  /* 0x0000000310007986 */ /* 0x000fe2000c101924 */
[----:B------:R-:W-:Y:S05]  /*ab30*/  EXIT ;  /* 0x000000000000794d */ /* 0x000fea0003800000 */
.L_x_243:
[----:B------:R-:W-:-:S04]  /*ab40*/  PRMT R0, RZ, 0x5410, R2 ;  /* 0x00005410ff007816 */ /* 0x000fc80000000002 */
[----:B------:R-:W-:-:S05]  /*ab50*/  F2FP.PACK_AB R0, RZ, R0 ;  /* 0x00000000ff00723e */ /* 0x000fca00000000ff */
[----:B------:R-:W-:Y:S01]  /*ab60*/  STG.E.U16 [R16.64], R0 ;  /* 0x0000000010007986 */ /* 0x000fe2000c101524 */
[----:B------:R-:W-:Y:S05]  /*ab70*/  EXIT ;  /* 0x000000000000794d */ /* 0x000fea0003800000 */
.L_x_242:
        /* <DEDUP_REMOVED lines=8> */
[----:B------:R-:W-:Y:S01]  /*ac00*/  STG.E.64 [R16.64], R2 ;  /* 0x0000000210007986 */ /* 0x000fe2000c101b24 */
[----:B------:R-:W-:Y:S05]  /*ac10*/  EXIT ;  /* 0x000000000000794d */ /* 0x000fea0003800000 */
.L_x_245:
[----:B------:R-:W-:-:S04]  /*ac20*/  PRMT R2, RZ, 0x5410, R2 ;  /* 0x00005410ff027816 */ /* 0x000fc80000000002 */
[----:B------:R-:W-:-:S04]  /*ac30*/  F2FP.PACK_AB R3, RZ, R2 ;  /* 0x00000002ff03723e */ /* 0x000fc800000000ff */
[----:B------:R-:W-:-:S05]  /*ac40*/  PRMT R3, R3, 0x5410, RZ ;  /* 0x0000541003037816 */ /* 0x000fca00000000ff */
[----:B------:R-:W-:Y:S01]  /*ac50*/  STG.E [R16.64], R3 ;  /* 0x0000000310007986 */ /* 0x000fe2000c101924 */
[----:B------:R-:W-:Y:S05]  /*ac60*/  EXIT ;  /* 0x000000000000794d */ /* 0x000fea0003800000 */
.L_x_244:
[----:B------:R-:W-:-:S05]  /*ac70*/  PRMT R2, RZ, 0x5410, R2 ;  /* 0x00005410ff027816 */ /* 0x000fca0000000002 */
[----:B------:R-:W-:-:S06]  /*ac80*/  FMUL.FTZ R2, R2, 1 ;  /* 0x3f80000002027820 */ /* 0x000fcc0000410000 */
[----:B------:R-:W0:Y:S02]  /*ac90*/  F2F.F64.F32 R2, R2 ;  /* 0x0000000200027310 */ /* 0x000e240000201800 */
[----:B0-----:R-:W-:Y:S01]  /*aca0*/  STG.E.64 [R16.64], R2 ;  /* 0x0000000210007986 */ /* 0x001fe2000c101b24 */
[----:B------:R-:W-:Y:S05]  /*acb0*/  EXIT ;  /* 0x000000000000794d */ /* 0x000fea0003800000 */
.L_x_235:
        /* <DEDUP_REMOVED lines=11> */
[----:B------:R-:W-:Y:S01]  /*ad70*/  STG.E.U8 [R16.64], R3 ;  /* 0x0000000310007986 */ /* 0x000fe2000c101124 */
[----:B------:R-:W-:Y:S05]  /*ad80*/  EXIT ;  /* 0x000000000000794d */ /* 0x000fea0003800000 */
.L_x_248:
[----:B------:R-:W-:Y:S01]  /*ad90*/  PRMT R2, RZ, 0x5410, R2 ;  /* 0x00005410ff027816 */ /* 0x000fe20000000002 */
[----:B------:R-:W-:-:S04]  /*ada0*/  CS2R R6, SRZ ;  /* 0x0000000000067805 */ /* 0x000fc8000001ff00 */
[----:B------:R-:W-:-:S04]  /*adb0*/  FMUL.FTZ R2, R2, 1 ;  /* 0x3f80000002027820 */ /* 0x000fc80000410000 */
[----:B------:R-:W0:Y:S02]  /*adc0*/  F2F.F64.F32 R4, R2 ;  /* 0x0000000200047310 */ /* 0x000e240000201800 */
[----:B0-----:R-:W-:Y:S01]  /*add0*/  STG.E.128 [R16.64], R4 ;  /* 0x0000000410007986 */ /* 0x001fe2000c101d24 */
[----:B------:R-:W-:Y:S05]  /*ade0*/  EXIT ;  /* 0x000000000000794d */ /* 0x000fea0003800000 */
.L_x_247:
        /* <DEDUP_REMOVED lines=21> */
.L_x_252:
[----:B------:R-:W-:Y:S05]  /*af40*/  BSYNC B0 ;  /* 0x0000000000007941 */ /* 0x000fea0003800000 */
.L_x_251:
[----:B------:R-:W-:-:S05]  /*af50*/  LOP3.LUT R3, R0, R3, RZ, 0xfc, !PT ;  /* 0x0000000300037212 */ /* 0x000fca00078efcff */
[----:B------:R-:W-:Y:S01]  /*af60*/  STG.E.U8 [R16.64], R3 ;  /* 0x0000000310007986 */ /* 0x000fe2000c101124 */
[----:B------:R-:W-:Y:S05]  /*af70*/  EXIT ;  /* 0x000000000000794d */ /* 0x000fea0003800000 */
.L_x_250:
        /* <DEDUP_REMOVED lines=13> */
.L_x_254:
[----:B------:R-:W-:Y:S01]  /*b050*/  IMAD.MOV.U32 R0, RZ, RZ, 0x7f ;  /* 0x0000007fff007424 */ /* 0x000fe200078e00ff */
[----:B------:R-:W-:-:S04]  /*b060*/  ISETP.GT.U32.AND P0, PT, R2, 0x7f800000, PT ;  /* 0x7f8000000200780c */ /* 0x000fc80003f04070 */
[----:B------:R-:W-:-:S04]  /*b070*/  SEL R0, R0, 0x7c, P0 ;  /* 0x0000007c00007807 */ /* 0x000fc80000000000 */
.L_x_255:
[----:B------:R-:W-:Y:S05]  /*b080*/  BSYNC B0 ;  /* 0x0000000000007941 */ /* 0x000fea0003800000 */
.L_x_253:
[----:B------:R-:W-:-:S04]  /*b090*/  LOP3.LUT R2, R3, 0x80000000, RZ, 0xc0, !PT ;  /* 0x8000000003027812 */ /* 0x000fc800078ec0ff */
[----:B------:R-:W-:-:S04]  /*b0a0*/  SHF.R.U32.HI R3, RZ, 0x18, R2 ;  /* 0x00000018ff037819 */ /* 0x000fc80000011602 */
[----:B------:R-:W-:-:S05]  /*b0b0*/  LOP3.LUT R3, R0, R3, RZ, 0xfc, !PT ;  /* 0x0000000300037212 */ /* 0x000fca00078efcff */
[----:B------:R-:W-:Y:S01]  /*b0c0*/  STG.E.U8 [R16.64], R3 ;  /* 0x0000000310007986 */ /* 0x000fe2000c101124 */
[----:B------:R-:W-:Y:S05]  /*b0d0*/  EXIT ;  /* 0x000000000000794d */ /* 0x000fea0003800000 */
.L_x_249:
[----:B------:R-:W-:Y:S01]  /*b0e0*/  STG.E.U16 [R16.64], R2 ;  /* 0x0000000210007986 */ /* 0x000fe2000c101524 */
[----:B------:R-:W-:Y:S05]  /*b0f0*/  EXIT ;  /* 0x000000000000794d */ /* 0x000fea0003800000 */
.L_x_246:
        /* <DEDUP_REMOVED lines=10> */
[----:B0-----:R-:W-:Y:S01]  /*b1a0*/  STG.E.U16 [R16.64], R3 ;  /* 0x0000000310007986 */ /* 0x001fe2000c101524 */
[----:B------:R-:W-:Y:S05]  /*b1b0*/  EXIT ;  /* 0x000000000000794d */ /* 0x000fea0003800000 */
.L_x_258:
        /* <DEDUP_REMOVED lines=17> */
.L_x_261:
[----:B------:R-:W-:-:S04]  /*b2d0*/  LOP3.LUT R2, R3, 0x80000000, RZ, 0xc0, !PT ;  /* 0x8000000003027812 */ /* 0x000fc800078ec0ff */
[----:B------:R-:W-:-:S04]  /*b2e0*/  SHF.R.U32.HI R3, RZ, 0x18, R2 ;  /* 0x00000018ff037819 */ /* 0x000fc80000011602 */
[----:B------:R-:W-:-:S04]  /*b2f0*/  LOP3.LUT R0, R0, R3, RZ, 0xfc, !PT ;  /* 0x0000000300007212 */ /* 0x000fc800078efcff */
[----:B------:R-:W-:Y:S02]  /*b300*/  PRMT R8, R0, 0x7610, R8 ;  /* 0x0000761000087816 */ /* 0x000fe40000000008 */
.L_x_260:
[----:B------:R-:W-:Y:S05]  /*b310*/  BSYNC B0 ;  /* 0x0000000000007941 */ /* 0x000fea0003800000 */
.L_x_259:
[----:B------:R-:W-:Y:S01]  /*b320*/  STG.E.U8 [R16.64], R8 ;  /* 0x0000000810007986 */ /* 0x000fe2000c101124 */
[----:B------:R-:W-:Y:S05]  /*b330*/  EXIT ;  /* 0x000000000000794d */ /* 0x000fea0003800000 */
.L_x_257:
        /* <DEDUP_REMOVED lines=17> */
.L_x_264:
[----:B------:R-:W-:-:S04]  /*b450*/  LOP3.LUT R2, R3, 0x80000000, RZ, 0xc0, !PT ;  /* 0x8000000003027812 */ /* 0x000fc800078ec0ff */
[----:B------:R-:W-:-:S04]  /*b460*/  SHF.R.U32.HI R3, RZ, 0x18, R2 ;  /* 0x00000018ff037819 */ /* 0x000fc80000011602 */
[----:B------:R-:W-:-:S04]  /*b470*/  LOP3.LUT R0, R0, R3, RZ, 0xfc, !PT ;  /* 0x0000000300007212 */ /* 0x000fc800078efcff */
[----:B------:R-:W-:Y:S02]  /*b480*/  PRMT R8, R0, 0x7610, R8 ;  /* 0x0000761000087816 */ /* 0x000fe40000000008 */
.L_x_263:
[----:B------:R-:W-:Y:S05]  /*b490*/  BSYNC B0 ;  /* 0x0000000000007941 */ /* 0x000fea0003800000 */
.L_x_262:
[----:B------:R-:W-:Y:S01]  /*b4a0*/  STG.E.U8 [R16.64], R8 ;  /* 0x0000000810007986 */ /* 0x000fe2000c101124 */
[----:B------:R-:W-:Y:S05]  /*b4b0*/  EXIT ;  /* 0x000000000000794d */ /* 0x000fea0003800000 */
.L_x_256:
        /* <DEDUP_REMOVED lines=20> */
[----:B------:R-:W-:Y:S01]  /*b600*/  STG.E.U8 [R16.64], R3 ;  /* 0x0000000310007986 */ /* 0x000fe2000c101124 */
[----:B------:R-:W-:Y:S05]  /*b610*/  EXIT ;  /* 0x000000000000794d */ /* 0x000fea0003800000 */
.L_x_239:
        /* <DEDUP_REMOVED lines=19> */
[----:B------:R-:W-:Y:S05]  /*b750*/  EXIT ;  /* 0x000000000000794d */ /* 0x000fea0003800000 */
.L_x_266:
[----:B------:R-:W-:-:S06]  /*b760*/  PRMT R2, RZ, 0x5410, R2 ;  /* 0x00005410ff027816 */ /* 0x000fcc0000000002 */
[----:B------:R-:W0:Y:S02]  /*b770*/  F2I.U64.TRUNC R2, R2 ;  /* 0x0000000200027311 */ /* 0x000e24000020d800 */
[----:B0-----:R-:W-:Y:S01]  /*b780*/  STG.E.64 [R16.64], R2 ;  /* 0x0000000210007986 */ /* 0x001fe2000c101b24 */
[----:B------:R-:W-:Y:S05]  /*b790*/  EXIT ;  /* 0x000000000000794d */ /* 0x000fea0003800000 */
.L_x_265:
[----:B------:R-:W-:-:S04]  /*b7a0*/  PRMT R2, RZ, 0x5410, R2 ;  /* 0x00005410ff027816 */ /* 0x000fc80000000002 */
[----:B------:R-:W0:Y:S02]  /*b7b0*/  F2I.FTZ.U32.TRUNC.NTZ R3, R2 ;  /* 0x0000000200037305 */ /* 0x000e24000021f000 */
[----:B0-----:R-:W-:Y:S01]  /*b7c0*/  STG.E [R16.64], R3 ;  /* 0x0000000310007986 */ /* 0x001fe2000c101924 */
[----:B------:R-:W-:Y:S05]  /*b7d0*/  EXIT ;  /* 0x000000000000794d */ /* 0x000fea0003800000 */
.L_x_267:
[----:B------:R-:W-:-:S00]  /*b7e0*/  BRA `(.L_x_267) ;  /* 0xfffffff000007947 */ /* 0x000fc0000383ffff */
[----:B------:R-:W-:-:S00]  /*b7f0*/  NOP ;  /* 0x0000000000007918 */ /* 0x000fc00000000000 */
        /* <DEDUP_REMOVED lines=8> */
.L_x_18268:


//--------------------- .text._ZN2at6native27unrolled_elementwise_kernelIZZZNS0_17trunc_kernel_cudaERNS_18TensorIteratorBaseEENKUlvE_clEvENKUlvE2_clEvEUlN3c108BFloat16EE_St5arrayIPcLm2EELi4E23TrivialOffsetCalculatorILi1EjESD_NS0_6memory12LoadWithCastILi1EEENSE_13StoreWithCastILi1EEEEEviT_T0_T2_T3_T4_T5_ --------------------------
	.section	.text._ZN2at6native27unrolled_elementwise_kernelIZZZNS0_17trunc_kernel_cudaERNS_18TensorIteratorBaseEENKUlvE_clEvENKUlvE2_clEvEUlN3c108BFloat16EE_St5arrayIPcLm2EELi4E23TrivialOffsetCalculatorILi1EjESD_NS0_6memory12LoadWithCastILi1EEENSE_13StoreWithCastILi1EEEEEviT_T0_T2_T3_T4_T5_,"ax",@progbits
	.sectioninfo	@"SHI_REGISTERS=28"
	.align	128
        .global         _ZN2at6native27unrolled_elementwise_kernelIZZZNS0_17trunc_kernel_cudaERNS_18TensorIteratorBaseEENKUlvE_clEvENKUlvE2_clEvEUlN3c108BFloat16EE_St5arrayIPcLm2EELi4E23TrivialOffsetCalculatorILi1EjESD_NS0_6memory12LoadWithCastILi1EEENSE_13StoreWithCastILi1EEEEEviT_T0_T2_T3_T4_T5_
        .type           _ZN2at6native27unrolled_elementwise_kernelIZZZNS0_17trunc_kernel_cudaERNS_18TensorIteratorBaseEENKUlvE_clEvENKUlvE2_clEvEUlN3c108BFloat16EE_St5arrayIPcLm2EELi4E23TrivialOffsetCalculatorILi1EjESD_NS0_6memory12LoadWithCastILi1EEENSE_13StoreWithCastILi1EEEEEviT_T0_T2_T3_T4_T5_,@function
        .size           _ZN2at6native27unrolled_elementwise_kernelIZZZNS0_17trunc_kernel_cudaERNS_18TensorIteratorBaseEENKUlvE_clEvENKUlvE2_clEvEUlN3c108BFloat16EE_St5arrayIPcLm2EELi4E23TrivialOffsetCalculatorILi1EjESD_NS0_6memory12LoadWithCastILi1EEENSE_13StoreWithCastILi1EEEEEviT_T0_T2_T3_T4_T5_,(.L_x_18269 - _ZN2at6native27unrolled_elementwise_kernelIZZZNS0_17trunc_kernel_cudaERNS_18TensorIteratorBaseEENKUlvE_clEvENKUlvE2_clEvEUlN3c108BFloat16EE_St5arrayIPcLm2EELi4E23TrivialOffsetCalculatorILi1EjESD_NS0_6memory12LoadWithCastILi1EEENSE_13StoreWithCastILi1EEEEEviT_T0_T2_T3_T4_T5_)
        .other          _ZN2at6native27unrolled_elementwise_kernelIZZZNS0_17trunc_kernel_cudaERNS_18TensorIteratorBaseEENKUlvE_clEvENKUlvE2_clEvEUlN3c108BFloat16EE_St5arrayIPcLm2EELi4E23TrivialOffsetCalculatorILi1EjESD_NS0_6memory12LoadWithCastILi1EEENSE_13StoreWithCastILi1EEEEEviT_T0_T2_T3_T4_T5_,@"STO_CUDA_ENTRY STV_DEFAULT"
_ZN2at6native27unrolled_elementwise_kernelIZZZNS0_17trunc_kernel_cudaERNS_18TensorIteratorBaseEENKUlvE_clEvENKUlvE2_clEvEUlN3c108BFloat16EE_St5arrayIPcLm2EELi4E23TrivialOffsetCalculatorILi1EjESD_NS0_6memory12LoadWithCastILi1EEENSE_13StoreWithCastILi1EEEEEviT_T0_T2_T3_T4_T5_:
.text._ZN2at6native27unrolled_elementwise_kernelIZZZNS0_17trunc_kernel_cudaERNS_18TensorIteratorBaseEENKUlvE_clEvENKUlvE2_clEvEUlN3c108BFloat16EE_St5arrayIPcLm2EELi4E23TrivialOffsetCalculatorILi1EjESD_NS0_6memory12LoadWithCastILi1EEENSE_13StoreWithCastILi1EEEEEviT_T0_T2_T3_T4_T5_:
[----:B------:R-:W-:Y:S02]  /*0000*/  IMAD.MOV.U32 R1, RZ, RZ, c[0x0][0x28] ;  /* 0x00000a00ff017624 */ /* 0x000fe400078e00ff */
[----:B------:R-:W0:Y:S01]  /*0010*/  S2R R16, SR_CTAID.X ;  /* 0x0000000000107919 */ /* 0x000e220000002500 */
[----:B------:R-:W-:Y:S01]  /*0020*/  IMAD.MOV.U32 R17, RZ, RZ, -0x200 ;  /* 0xfffffe00ff117424 */ /* 0x000fe200078e00ff */
[----:B------:R-:W1:Y:S01]  /*0030*/  LDC.U8 R19, c[0x0][0x17c] ;  /* 0x00005f00ff137b82 */ /* 0x000e620000000000 */
[----:B------:R-:W-:Y:S01]  /*0040*/  ULDC.64 UR36, c[0x0][0x118] ;  /* 0x0000460000247ab9 */ /* 0x000fe20000000a00 */
[----:B------:R-:W2:Y:S01]  /*0050*/  S2R R24, SR_TID.X ;  /* 0x0000000000187919 */ /* 0x000ea20000002100 */
[----:B------:R-:W-:Y:S01]  /*0060*/  BSSY B6, `(.L_x_268) ;  /* 0x0000112000067945 */ /* 0x000fe20003800000 */
[----:B------:R-:W-:Y:S02]  /*0070*/  PRMT R22, RZ, 0x7610, R22 ;  /* 0x00007610ff167816 */ /* 0x000fe40000000016 */
[----:B------:R-:W-:Y:S01]  /*0080*/  PRMT R18, RZ, 0x7610, R18 ;  /* 0x00007610ff127816 */ /* 0x000fe20000000012 */
[----:B0-----:R-:W-:-:S05]  /*0090*/  IMAD R17, R16, R17, c[0x0][0x160] ;  /* 0x0000580010117624 */ /* 0x001fca00078e0211 */
[----:B--2---:R-:W-:-:S13]  /*00a0*/  ISETP.GE.AND P0, PT, R24, R17, PT ;  /* 0x000000111800720c */ /* 0x004fda0003f06270 */
[----:B------:R-:W-:Y:S05]  /*00b0*/  @P0 BRA `(.L_x_269) ;  /* 0x000010c000000947 */ /* 0x000fea0003800000 */
[----:B-1----:R-:W-:Y:S01]  /*00c0*/  PRMT R0, R19, 0x9910, RZ ;  /* 0x0000991013007816 */ /* 0x002fe200000000ff */
[----:B------:R-:W-:-:S03]  /*00d0*/  IMAD R24, R16, 0x200, R24 ;  /* 0x0000020010187824 */ /* 0x000fc600078e0218 */
[----:B------:R-:W-:Y:S01]  /*00e0*/  ISETP.GT.AND P0, PT, R0, 0x9, PT ;  /* 0x000000090000780c */ /* 0x000fe20003f04270 */
[----:B------:R-:W-:-:S05]  /*00f0*/  IMAD R24, R24, c[0x0][0x180], RZ ;  /* 0x0000600018187a24 */ /* 0x000fca00078e02ff */
[----:B------:R-:W-:-:S05]  /*0100*/  IADD3 R2, P1, R24, c[0x0][0x170], RZ ;  /* 0x00005c0018027a10 */ /* 0x000fca0007f3e0ff */
[----:B------:R-:W-:Y:S02]  /*0110*/  IMAD.X R3, RZ, RZ, c[0x0][0x174], P1 ;  /* 0x00005d00ff037624 */ /* 0x000fe400008e06ff */
        /* <DEDUP_REMOVED lines=11> */
[----:B0-----:R-:W-:-:S04]  /*01d0*/  F2FP.BF16.PACK_AB R0, RZ, R0 ;  /* 0x00000000ff00723e */ /* 0x001fc800000010ff */
[----:B------:R-:W-:Y:S01]  /*01e0*/  PRMT R18, R0, 0x7610, R18 ;  /* 0x0000761000127816 */ /* 0x000fe20000000012 */
[----:B------:R-:W-:Y:S05]  /*01f0*/  BRA `(.L_x_275) ;  /* 0x00000f6000007947 */ /* 0x000fea0003800000 */
.L_x_273:
[----:B------:R-:W2:Y:S02]  /*0200*/  LDG.E.U8 R2, [R2.64] ;  /* 0x0000002402027981 */ /* 0x000ea4000c1e1100 */
[----:B--2---:R-:W0:Y:S02]  /*0210*/  I2F.U16 R0, R2 ;  /* 0x0000000200007306 */ /* 0x004e240000101000 */
[----:B0-----:R-:W-:-:S04]  /*0220*/  F2FP.BF16.PACK_AB R0, RZ, R0 ;  /* 0x00000000ff00723e */ /* 0x001fc800000010ff */
[----:B------:R-:W-:Y:S01]  /*0230*/  PRMT R18, R0, 0x7610, R18 ;  /* 0x0000761000127816 */ /* 0x000fe20000000012 */
[----:B------:R-:W-:Y:S05]  /*0240*/  BRA `(.L_x_275) ;  /* 0x00000f1000007947 */ /* 0x000fea0003800000 */
.L_x_272:
        /* <DEDUP_REMOVED lines=8> */
[----:B0-----:R-:W-:-:S04]  /*02d0*/  F2FP.BF16.PACK_AB R0, RZ, R0 ;  /* 0x00000000ff00723e */ /* 0x001fc800000010ff */
[----:B------:R-:W-:Y:S01]  /*02e0*/  PRMT R18, R0, 0x7610, R18 ;  /* 0x0000761000127816 */ /* 0x000fe20000000012 */
[----:B------:R-:W-:Y:S05]  /*02f0*/  BRA `(.L_x_275) ;  /* 0x00000e6000007947 */ /* 0x000fea0003800000 */
.L_x_277:
[----:B------:R-:W2:Y:S02]  /*0300*/  LDG.E R2, [R2.64] ;  /* 0x0000002402027981 */ /* 0x000ea4000c1e1900 */
[----:B--2---:R-:W0:Y:S02]  /*0310*/  I2F R0, R2 ;  /* 0x0000000200007306 */ /* 0x004e240000201400 */
[----:B0-----:R-:W-:-:S04]  /*0320*/  F2FP.BF16.PACK_AB R0, RZ, R0 ;  /* 0x00000000ff00723e */ /* 0x001fc800000010ff */
[----:B------:R-:W-:Y:S01]  /*0330*/  PRMT R18, R0, 0x7610, R18 ;  /* 0x0000761000127816 */ /* 0x000fe20000000012 */
[----:B------:R-:W-:Y:S05]  /*0340*/  BRA `(.L_x_275) ;  /* 0x00000e1000007947 */ /* 0x000fea0003800000 */
.L_x_276:
[----:B------:R-:W2:Y:S02]  /*0350*/  LDG.E.U16 R2, [R2.64] ;  /* 0x0000002402027981 */ /* 0x000ea4000c1e1500 */
[----:B--2---:R-:W0:Y:S02]  /*0360*/  I2F.S16 R0, R2 ;  /* 0x0000000200007306 */ /* 0x004e240000101400 */
[----:B0-----:R-:W-:-:S04]  /*0370*/  F2FP.BF16.PACK_AB R0, RZ, R0 ;  /* 0x00000000ff00723e */ /* 0x001fc800000010ff */
[----:B------:R-:W-:Y:S01]  /*0380*/  PRMT R18, R0, 0x7610, R18 ;  /* 0x0000761000127816 */ /* 0x000fe20000000012 */
[----:B------:R-:W-:Y:S05]  /*0390*/  BRA `(.L_x_275) ;  /* 0x00000dc000007947 */ /* 0x000fea0003800000 */
.L_x_271:
        /* <DEDUP_REMOVED lines=9> */
.L_x_279:
[----:B------:R-:W2:Y:S02]  /*0430*/  LDG.E.U16 R0, [R2.64] ;  /* 0x0000002402007981 */ /* 0x000ea4000c1e1500 */
[----:B--2---:R-:W-:-:S05]  /*0440*/  HADD2.F32 R0, -RZ, R0.H0_H0 ;  /* 0x20000000ff007230 */ /* 0x004fca0000004100 */
[----:B------:R-:W-:-:S04]  /*0450*/  F2FP.BF16.PACK_AB R0, RZ, R0 ;  /* 0x00000000ff00723e */ /* 0x000fc800000010ff */
[----:B------:R-:W-:Y:S01]  /*0460*/  PRMT R18, R0, 0x7610, R18 ;  /* 0x0000761000127816 */ /* 0x000fe20000000012 */
[----:B------:R-:W-:Y:S05]  /*0470*/  BRA `(.L_x_275) ;  /* 0x00000ce000007947 */ /* 0x000fea0003800000 */
.L_x_278:
        /* <DEDUP_REMOVED lines=9> */
.L_x_281:
[----:B------:R-:W2:Y:S02]  /*0510*/  LDG.E.U16 R2, [R2.64] ;  /* 0x0000002402027981 */ /* 0x000ea4000c1e1500 */
[----:B--2---:R-:W-:-:S05]  /*0520*/  HADD2.F32 R0, -RZ, R2.H0_H0 ;  /* 0x20000002ff007230 */ /* 0x004fca0000004100 */
[----:B------:R-:W-:-:S04]  /*0530*/  F2FP.BF16.PACK_AB R0, RZ, R0 ;  /* 0x00000000ff00723e */ /* 0x000fc800000010ff */
[----:B------:R-:W-:Y:S01]  /*0540*/  PRMT R18, R0, 0x7610, R18 ;  /* 0x0000761000127816 */ /* 0x000fe20000000012 */
[----:B------:R-:W-:Y:S05]  /*0550*/  BRA `(.L_x_275) ;  /* 0x00000c0000007947 */ /* 0x000fea0003800000 */
.L_x_280:
[----:B------:R-:W2:Y:S02]  /*0560*/  LDG.E.64 R2, [R2.64] ;  /* 0x0000002402027981 */ /* 0x000ea4000c1e1b00 */
[----:B--2---:R-:W0:Y:S01]  /*0570*/  F2F.F32.F64 R0, R2 ;  /* 0x0000000200007310 */ /* 0x004e220000301000 */
[----:B------:R-:W0:-:S14]  /*0580*/  DSETP.GEU.AND P0, PT, |R2|, c[0x2][0x0], PT ;  /* 0x008000000200762a */ /* 0x000e1c0003f0e200 */
[----:B0-----:R-:W-:-:S05]  /*0590*/  @!P0 FMUL R0, R0, 1.175494350822287508e-38 ;  /* 0x0080000000008820 */ /* 0x001fca0000400000 */
[----:B------:R-:W-:-:S04]  /*05a0*/  F2FP.BF16.PACK_AB R0, RZ, R0 ;  /* 0x00000000ff00723e */ /* 0x000fc800000010ff */
[----:B------:R-:W-:Y:S01]  /*05b0*/  PRMT R18, R0, 0x7610, R18 ;  /* 0x0000761000127816 */ /* 0x000fe20000000012 */
[----:B------:R-:W-:Y:S05]  /*05c0*/  BRA `(.L_x_275) ;  /* 0x00000b9000007947 */ /* 0x000fea0003800000 */
.L_x_270:
        /* <DEDUP_REMOVED lines=11> */
[----:B------:R-:W-:-:S04]  /*0680*/  F2FP.BF16.PACK_AB R0, RZ, R0 ;  /* 0x00000000ff00723e */ /* 0x000fc800000010ff */
[----:B------:R-:W-:Y:S01]  /*0690*/  PRMT R18, R0, 0x7610, R18 ;  /* 0x0000761000127816 */ /* 0x000fe20000000012 */
[----:B------:R-:W-:Y:S05]  /*06a0*/  BRA `(.L_x_275) ;  /* 0x00000ab000007947 */ /* 0x000fea0003800000 */
.L_x_284:
[----:B------:R-:W2:Y:S02]  /*06b0*/  LDG.E.64 R2, [R2.64] ;  /* 0x0000002402027981 */ /* 0x000ea4000c1e1b00 */
[----:B--2---:R-:W0:Y:S01]  /*06c0*/  F2F.F32.F64 R0, R2 ;  /* 0x0000000200007310 */ /* 0x004e220000301000 */
[----:B------:R-:W0:-:S14]  /*06d0*/  DSETP.GEU.AND P0, PT, |R2|, c[0x2][0x0], PT ;  /* 0x008000000200762a */ /* 0x000e1c0003f0e200 */
[----:B0-----:R-:W-:-:S05]  /*06e0*/  @!P0 FMUL R0, R0, 1.175494350822287508e-38 ;  /* 0x0080000000008820 */ /* 0x001fca0000400000 */
[----:B------:R-:W-:-:S04]  /*06f0*/  F2FP.BF16.PACK_AB R0, RZ, R0 ;  /* 0x00000000ff00723e */ /* 0x000fc800000010ff */
[----:B------:R-:W-:Y:S01]  /*0700*/  PRMT R18, R0, 0x7610, R18 ;  /* 0x0000761000127816 */ /* 0x000fe20000000012 */
[----:B------:R-:W-:Y:S05]  /*0710*/  BRA `(.L_x_275) ;  /* 0x00000a4000007947 */ /* 0x000fea0003800000 */
.L_x_283:
        /* <DEDUP_REMOVED lines=28> */
.L_x_286:
[----:B------:R-:W2:Y:S02]  /*08e0*/  LDG.E.U8 R3, [R2.64] ;  /* 0x0000002402037981 */ /* 0x000ea4000c1e1100 */
[----:B--2---:R-:W-:-:S05]  /*08f0*/  IMAD.SHL.U32 R0, R3, 0x2000000, RZ ;  /* 0x0200000003007824 */ /* 0x004fca00078e00ff */
[----:B------:R-:W-:-:S13]  /*0900*/  ISETP.GE.U32.AND P0, PT, R0, 0x8000000, PT ;  /* 0x080000000000780c */ /* 0x000fda0003f06070 */
[C---:B------:R-:W-:Y:S02]  /*0910*/  @P0 IMAD.SHL.U32 R4, R3.reuse, 0x200000, RZ ;  /* 0x0020000003040824 */ /* 0x040fe400078e00ff */
[C---:B------:R-:W-:Y:S02]  /*0920*/  @!P0 IMAD.SHL.U32 R0, R3.reuse, 0x100, RZ ;  /* 0x0000010003008824 */ /* 0x040fe400078e00ff */
[----:B------:R-:W-:Y:S01]  /*0930*/  IMAD.SHL.U32 R3, R3, 0x1000000, RZ ;  /* 0x0100000003037824 */ /* 0x000fe200078e00ff */
[----:B------:R-:W-:Y:S02]  /*0940*/  @P0 LOP3.LUT R4, R4, 0xfe00000, RZ, 0xc0, !PT ;  /* 0x0fe0000004040812 */ /* 0x000fe400078ec0ff */
        /* <DEDUP_REMOVED lines=9> */
.L_x_285:
[----:B------:R0:W5:Y:S01]  /*09e0*/  LDG.E.U16 R18, [R2.64] ;  /* 0x0000002402127981 */ /* 0x000162000c1e1500 */
[----:B------:R-:W-:Y:S05]  /*09f0*/  BRA `(.L_x_275) ;  /* 0x0000076000007947 */ /* 0x000fea0003800000 */
.L_x_282:
        /* <DEDUP_REMOVED lines=12> */
.L_x_289:
        /* <DEDUP_REMOVED lines=21> */
.L_x_293:
[----:B------:R-:W-:Y:S05]  /*0c10*/  BSYNC B1 ;  /* 0x0000000000017941 */ /* 0x000fea0003800000 */
.L_x_292:
[----:B------:R-:W-:Y:S01]  /*0c20*/  LEA R3, R0, 0x3b800000, 0x17 ;  /* 0x3b80000000037811 */ /* 0x000fe200078eb8ff */
[----:B------:R-:W-:-:S05]  /*0c30*/  IMAD.SHL.U32 R0, R2, 0x100000, RZ ;  /* 0x0010000002007824 */ /* 0x000fca00078e00ff */
[----:B------:R-:W-:Y:S02]  /*0c40*/  LOP3.LUT R0, R3, R0, R4, 0xfe, !PT ;  /* 0x0000000003007212 */ /* 0x000fe400078efe04 */
.L_x_291:
[----:B------:R-:W-:Y:S05]  /*0c50*/  BSYNC B0 ;  /* 0x0000000000007941 */ /* 0x000fea0003800000 */
.L_x_290:
[----:B------:R-:W-:-:S04]  /*0c60*/  F2FP.BF16.PACK_AB R0, RZ, R0 ;  /* 0x00000000ff00723e */ /* 0x000fc800000010ff */
[----:B------:R-:W-:Y:S01]  /*0c70*/  PRMT R18, R0, 0x7610, R18 ;  /* 0x0000761000127816 */ /* 0x000fe20000000012 */
[----:B------:R-:W-:Y:S05]  /*0c80*/  BRA `(.L_x_275) ;  /* 0x000004d000007947 */ /* 0x000fea0003800000 */
.L_x_288:
        /* <DEDUP_REMOVED lines=21> */
.L_x_297:
[----:B------:R-:W-:Y:S05]  /*0de0*/  BSYNC B1 ;  /* 0x0000000000017941 */ /* 0x000fea0003800000 */
.L_x_296:
[----:B------:R-:W-:Y:S01]  /*0df0*/  LEA R3, R0, 0x37800000, 0x17 ;  /* 0x3780000000037811 */ /* 0x000fe200078eb8ff */
[----:B------:R-:W-:-:S05]  /*0e00*/  IMAD.SHL.U32 R0, R2, 0x200000, RZ ;  /* 0x0020000002007824 */ /* 0x000fca00078e00ff */
[----:B------:R-:W-:Y:S02]  /*0e10*/  LOP3.LUT R0, R3, R0, R4, 0xfe, !PT ;  /* 0x0000000003007212 */ /* 0x000fe400078efe04 */
.L_x_295:
[----:B------:R-:W-:Y:S05]  /*0e20*/  BSYNC B0 ;  /* 0x0000000000007941 */ /* 0x000fea0003800000 */
.L_x_294:
[----:B------:R-:W-:-:S04]  /*0e30*/  F2FP.BF16.PACK_AB R0, RZ, R0 ;  /* 0x00000000ff00723e */ /* 0x000fc800000010ff */
[----:B------:R-:W-:Y:S01]  /*0e40*/  PRMT R18, R0, 0x7610, R18 ;  /* 0x0000761000127816 */ /* 0x000fe20000000012 */
[----:B------:R-:W-:Y:S05]  /*0e50*/  BRA `(.L_x_275) ;  /* 0x0000030000007947 */ /* 0x000fea0003800000 */
.L_x_287:
        /* <DEDUP_REMOVED lines=14> */
.L_x_301:
[----:B------:R-:W-:Y:S05]  /*0f40*/  BSYNC B0 ;  /* 0x0000000000007941 */ /* 0x000fea0003800000 */
.L_x_300:
[----:B------:R-:W-:-:S04]  /*0f50*/  F2FP.BF16.PACK_AB R0, RZ, R0 ;  /* 0x00000000ff00723e */ /* 0x000fc800000010ff */
[----:B------:R-:W-:Y:S01]  /*0f60*/  PRMT R18, R0, 0x7610, R18 ;  /* 0x0000761000127816 */ /* 0x000fe20000000012 */
[----:B------:R-:W-:Y:S05]  /*0f70*/  BRA `(.L_x_275) ;  /* 0x000001e000007947 */ /* 0x000fea0003800000 */
.L_x_274:
        /* <DEDUP_REMOVED lines=19> */
[----:B------:R-:W-:Y:S01]  /*10b0*/  PRMT R18, RZ, 0x7610, R18 ;  /* 0x00007610ff127816 */ /* 0x000fe20000000012 */
[----:B------:R-:W-:Y:S05]  /*10c0*/  BRA `(.L_x_275) ;  /* 0x0000009000007947 */ /* 0x000fea0003800000 */
.L_x_299:
[----:B------:R-:W2:Y:S02]  /*10d0*/  LDG.E.64 R2, [R2.64] ;  /* 0x0000002402027981 */ /* 0x000ea4000c1e1b00 */
[----:B--2---:R-:W0:Y:S02]  /*10e0*/  I2F.U64 R0, R2 ;  /* 0x0000000200007312 */ /* 0x004e240000301000 */
[----:B0-----:R-:W-:-:S04]  /*10f0*/  F2FP.BF16.PACK_AB R0, RZ, R0 ;  /* 0x00000000ff00723e */ /* 0x001fc800000010ff */
[----:B------:R-:W-:Y:S01]  /*1100*/  PRMT R18, R0, 0x7610, R18 ;  /* 0x0000761000127816 */ /* 0x000fe20000000012 */
[----:B------:R-:W-:Y:S05]  /*1110*/  BRA `(.L_x_275) ;  /* 0x0000004000007947 */ /* 0x000fea0003800000 */
.L_x_298:
[----:B------:R-:W2:Y:S02]  /*1120*/  LDG.E R2, [R2.64] ;  /* 0x0000002402027981 */ /* 0x000ea4000c1e1900 */
[----:B--2---:R-:W0:Y:S02]  /*1130*/  I2F.U32 R0, R2 ;  /* 0x0000000200007306 */ /* 0x004e240000201000 */
[----:B0-----:R-:W-:-:S04]  /*1140*/  F2FP.BF16.PACK_AB R0, RZ, R0 ;  /* 0x00000000ff00723e */ /* 0x001fc800000010ff */
[----:B------:R-:W-:Y:S02]  /*1150*/  PRMT R18, R0, 0x7610, R18 ;  /* 0x0000761000127816 */ /* 0x000fe40000000012 */
.L_x_275:
[----:B------:R-:W1:Y:S02]  /*1160*/  S2R R24, SR_TID.X ;  /* 0x0000000000187919 */ /* 0x000e640000002100 */
[----:B-1----:R-:W-:-:S03]  /*1170*/  IADD3 R24, R24, 0x80, RZ ;  /* 0x0000008018187810 */ /* 0x002fc60007ffe0ff */
.L_x_269:
[----:B-1----:R-:W-:Y:S05]  /*1180*/  BSYNC B6 ;  /* 0x0000000000067941 */ /* 0x002fea0003800000 */
.L_x_268:
[----:B------:R-:W-:Y:S01]  /*1190*/  ISETP.GE.AND P0, PT, R24, R17, PT ;  /* 0x000000111800720c */ /* 0x000fe20003f06270 */
[----:B------:R-:W-:-:S12]  /*11a0*/  BSSY B6, `(.L_x_302) ;  /* 0x000010d000067945 */ /* 0x000fd80003800000 */
[----:B------:R-:W-:Y:S05]  /*11b0*/  @P0 BRA `(.L_x_303) ;  /* 0x000010b000000947 */ /* 0x000fea0003800000 */
[----:B------:R-:W-:Y:S01]  /*11c0*/  IMAD R0, R16, 0x200, R24 ;  /* 0x0000020010007824 */ /* 0x000fe200078e0218 */
[----:B0-----:R-:W-:-:S03]  /*11d0*/  PRMT R3, R19, 0x9910, RZ ;  /* 0x0000991013037816 */ /* 0x001fc600000000ff */
[----:B------:R-:W-:Y:S02]  /*11e0*/  IMAD R2, R0, c[0x0][0x180], RZ ;  /* 0x0000600000027a24 */ /* 0x000fe400078e02ff */
[----:B------:R-:W-:-:S03]  /*11f0*/  IMAD.MOV.U32 R0, RZ, RZ, R3 ;  /* 0x000000ffff007224 */ /* 0x000fc600078e0003 */
[----:B------:R-:W-:Y:S02]  /*1200*/  IADD3 R2, P0, R2, c[0x0][0x170], RZ ;  /* 0x00005c0002027a10 */ /* 0x000fe40007f1e0ff */
[----:B------:R-:W-:-:S03]  /*1210*/  ISETP.GT.AND P1, PT, R0, 0x9, PT ;  /* 0x000000090000780c */ /* 0x000fc60003f24270 */
[----:B------:R-:W-:-:S10]  /*1220*/  IMAD.X R3, RZ, RZ, c[0x0][0x174], P0 ;  /* 0x00005d00ff037624 */ /* 0x000fd400000e06ff */
        /* <DEDUP_REMOVED lines=14> */
.L_x_307:
[----:B------:R-:W2:Y:S02]  /*1310*/  LDG.E.U8 R2, [R2.64] ;  /* 0x0000002402027981 */ /* 0x000ea4000c1e1100 */
[----:B--2---:R-:W0:Y:S02]  /*1320*/  I2F.U16 R0, R2 ;  /* 0x0000000200007306 */ /* 0x004e240000101000 */
[----:B0-----:R-:W-:-:S04]  /*1330*/  F2FP.BF16.PACK_AB R0, RZ, R0 ;  /* 0x00000000ff00723e */ /* 0x001fc800000010ff */
[----:B------:R-:W-:Y:S01]  /*1340*/  PRMT R22, R0, 0x7610, R22 ;  /* 0x0000761000167816 */ /* 0x000fe20000000016 */
[----:B------:R-:W-:Y:S05]  /*1350*/  BRA `(.L_x_309) ;  /* 0x00000f0000007947 */ /* 0x000fea0003800000 */
.L_x_306:
        /* <DEDUP_REMOVED lines=11> */
.L_x_311:
[----:B------:R-:W2:Y:S02]  /*1410*/  LDG.E R2, [R2.64] ;  /* 0x0000002402027981 */ /* 0x000ea4000c1e1900 */
[----:B--2---:R-:W0:Y:S02]  /*1420*/  I2F R0, R2 ;  /* 0x0000000200007306 */ /* 0x004e240000201400 */
[----:B0-----:R-:W-:-:S04]  /*1430*/  F2FP.BF16.PACK_AB R0, RZ, R0 ;  /* 0x00000000ff00723e */ /* 0x001fc800000010ff */
[----:B------:R-:W-:Y:S01]  /*1440*/  PRMT R22, R0, 0x7610, R22 ;  /* 0x0000761000167816 */ /* 0x000fe20000000016 */
[----:B------:R-:W-:Y:S05]  /*1450*/  BRA `(.L_x_309) ;  /* 0x00000e0000007947 */ /* 0x000fea0003800000 */
.L_x_310:
[----:B------:R-:W2:Y:S02]  /*1460*/  LDG.E.U16 R2, [R2.64] ;  /* 0x0000002402027981 */ /* 0x000ea4000c1e1500 */
[----:B--2---:R-:W0:Y:S02]  /*1470*/  I2F.S16 R0, R2 ;  /* 0x0000000200007306 */ /* 0x004e240000101400 */
[----:B0-----:R-:W-:-:S04]  /*1480*/  F2FP.BF16.PACK_AB R0, RZ, R0 ;  /* 0x00000000ff00723e */ /* 0x001fc800000010ff */
[----:B------:R-:W-:Y:S01]  /*1490*/  PRMT R22, R0, 0x7610, R22 ;  /* 0x0000761000167816 */ /* 0x000fe20000000016 */
[----:B------:R-:W-:Y:S05]  /*14a0*/  BRA `(.L_x_309) ;  /* 0x00000db000007947 */ /* 0x000fea0003800000 */
.L_x_305:
        /* <DEDUP_REMOVED lines=9> */
.L_x_313:
[----:B------:R-:W2:Y:S02]  /*1540*/  LDG.E.U16 R0, [R2.64] ;  /* 0x0000002402007981 */ /* 0x000ea4000c1e1500 */
[----:B--2---:R-:W-:-:S05]  /*1550*/  HADD2.F32 R0, -RZ, R0.H0_H0 ;  /* 0x20000000ff007230 */ /* 0x004fca0000004100 */
[----:B------:R-:W-:-:S04]  /*1560*/  F2FP.BF16.PACK_AB R0, RZ, R0 ;  /* 0x00000000ff00723e */ /* 0x000fc800000010ff */
[----:B------:R-:W-:Y:S01]  /*1570*/  PRMT R22, R0, 0x7610, R22 ;  /* 0x0000761000167816 */ /* 0x000fe20000000016 */
[----:B------:R-:W-:Y:S05]  /*1580*/  BRA `(.L_x_309) ;  /* 0x00000cd000007947 */ /* 0x000fea0003800000 */
.L_x_312:
        /* <DEDUP_REMOVED lines=9> */
.L_x_315:
[----:B------:R-:W2:Y:S02]  /*1620*/  LDG.E.U16 R2, [R2.64] ;  /* 0x0000002402027981 */ /* 0x000ea4000c1e1500 */
[----:B--2---:R-:W-:-:S05]  /*1630*/  HADD2.F32 R0, -RZ, R2.H0_H0 ;  /* 0x20000002ff007230 */ /* 0x004fca0000004100 */
[----:B------:R-:W-:-:S04]  /*1640*/  F2FP.BF16.PACK_AB R0, RZ, R0 ;  /* 0x00000000ff00723e */ /* 0x000fc800000010ff */
[----:B------:R-:W-:Y:S01]  /*1650*/  PRMT R22, R0, 0x7610, R22 ;  /* 0x0000761000167816 */ /* 0x000fe20000000016 */
[----:B------:R-:W-:Y:S05]  /*1660*/  BRA `(.L_x_309) ;  /* 0x00000bf000007947 */ /* 0x000fea0003800000 */
.L_x_314:
[----:B------:R-:W2:Y:S02]  /*1670*/  LDG.E.64 R2, [R2.64] ;  /* 0x0000002402027981 */ /* 0x000ea4000c1e1b00 */
[----:B--2---:R-:W0:Y:S01]  /*1680*/  F2F.F32.F64 R0, R2 ;  /* 0x0000000200007310 */ /* 0x004e220000301000 */
[----:B------:R-:W0:-:S14]  /*1690*/  DSETP.GEU.AND P0, PT, |R2|, c[0x2][0x0], PT ;  /* 0x008000000200762a */ /* 0x000e1c0003f0e200 */
[----:B0-----:R-:W-:-:S05]  /*16a0*/  @!P0 FMUL R0, R0, 1.175494350822287508e-38 ;  /* 0x0080000000008820 */ /* 0x001fca0000400000 */
[----:B------:R-:W-:-:S04]  /*16b0*/  F2FP.BF16.PACK_AB R0, RZ, R0 ;  /* 0x00000000ff00723e */ /* 0x000fc800000010ff */
[----:B------:R-:W-:Y:S01]  /*16c0*/  PRMT R22, R0, 0x7610, R22 ;  /* 0x0000761000167816 */ /* 0x000fe20000000016 */
[----:B------:R-:W-:Y:S05]  /*16d0*/  BRA `(.L_x_309) ;  /* 0x00000b8000007947 */ /* 0x000fea0003800000 */
.L_x_304:
        /* <DEDUP_REMOVED lines=14> */
.L_x_318:
[----:B------:R-:W2:Y:S02]  /*17c0*/  LDG.E.64 R2, [R2.64] ;  /* 0x0000002402027981 */ /* 0x000ea4000c1e1b00 */
[----:B--2---:R-:W0:Y:S01]  /*17d0*/  F2F.F32.F64 R0, R2 ;  /* 0x0000000200007310 */ /* 0x004e220000301000 */
[----:B------:R-:W0:-:S14]  /*17e0*/  DSETP.GEU.AND P0, PT, |R2|, c[0x2][0x0], PT ;  /* 0x008000000200762a */ /* 0x000e1c0003f0e200 */
[----:B0-----:R-:W-:-:S05]  /*17f0*/  @!P0 FMUL R0, R0, 1.175494350822287508e-38 ;  /* 0x0080000000008820 */ /* 0x001fca0000400000 */
[----:B------:R-:W-:-:S04]  /*1800*/  F2FP.BF16.PACK_AB R0, RZ, R0 ;  /* 0x00000000ff00723e */ /* 0x000fc800000010ff */
[----:B------:R-:W-:Y:S01]  /*1810*/  PRMT R22, R0, 0x7610, R22 ;  /* 0x0000761000167816 */ /* 0x000fe20000000016 */
[----:B------:R-:W-:Y:S05]  /*1820*/  BRA `(.L_x_309) ;  /* 0x00000a3000007947 */ /* 0x000fea0003800000 */
.L_x_317:
        /* <DEDUP_REMOVED lines=28> */
.L_x_320:
        /* <DEDUP_REMOVED lines=15> */
.L_x_319:
[----:B------:R0:W5:Y:S01]  /*1ae0*/  LDG.E.U16 R22, [R2.64] ;  /* 0x0000002402167981 */ /* 0x000162000c1e1500 */
[----:B------:R-:W-:Y:S05]  /*1af0*/  BRA `(.L_x_309) ;  /* 0x0000076000007947 */ /* 0x000fea0003800000 */
.L_x_316:
        /* <DEDUP_REMOVED lines=12> */
.L_x_323:
        /* <DEDUP_REMOVED lines=21> */
.L_x_327:
[----:B------:R-:W-:Y:S05]  /*1d10*/  BSYNC B1 ;  /* 0x0000000000017941 */ /* 0x000fea0003800000 */
.L_x_326:
[----:B------:R-:W-:Y:S01]  /*1d20*/  LEA R3, R0, 0x3b800000, 0x17 ;  /* 0x3b80000000037811 */ /* 0x000fe200078eb8ff */
[----:B------:R-:W-:-:S05]  /*1d30*/  IMAD.SHL.U32 R0, R2, 0x100000, RZ ;  /* 0x0010000002007824 */ /* 0x000fca00078e00ff */
[----:B------:R-:W-:Y:S02]  /*1d40*/  LOP3.LUT R0, R3, R0, R4, 0xfe, !PT ;  /* 0x0000000003007212 */ /* 0x000fe400078efe04 */
.L_x_325:
[----:B------:R-:W-:Y:S05]  /*1d50*/  BSYNC B0 ;  /* 0x0000000000007941 */ /* 0x000fea0003800000 */
.L_x_324:
[----:B------:R-:W-:-:S04]  /*1d60*/  F2FP.BF16.PACK_AB R0, RZ, R0 ;  /* 0x00000000ff00723e */ /* 0x000fc800000010ff */
[----:B------:R-:W-:Y:S01]  /*1d70*/  PRMT R22, R0, 0x7610, R22 ;  /* 0x0000761000167816 */ /* 0x000fe20000000016 */
[----:B------:R-:W-:Y:S05]  /*1d80*/  BRA `(.L_x_309) ;  /* 0x000004d000007947 */ /* 0x000fea0003800000 */
.L_x_322:
        /* <DEDUP_REMOVED lines=21> */
.L_x_331:
[----:B------:R-:W-:Y:S05]  /*1ee0*/  BSYNC B1 ;  /* 0x0000000000017941 */ /* 0x000fea0003800000 */
.L_x_330:
[----:B------:R-:W-:Y:S01]  /*1ef0*/  LEA R3, R0, 0x37800000, 0x17 ;  /* 0x3780000000037811 */ /* 0x000fe200078eb8ff */
[----:B------:R-:W-:-:S05]  /*1f00*/  IMAD.SHL.U32 R0, R2, 0x200000, RZ ;  /* 0x0020000002007824 */ /* 0x000fca00078e00ff */
[----:B------:R-:W-:Y:S02]  /*1f10*/  LOP3.LUT R0, R3, R0, R4, 0xfe, !PT ;  /* 0x0000000003007212 */ /* 0x000fe400078efe04 */
.L_x_329:
[----:B------:R-:W-:Y:S05]  /*1f20*/  BSYNC B0 ;  /* 0x0000000000007941 */ /* 0x000fea0003800000 */
.L_x_328:
[----:B------:R-:W-:-:S04]  /*1f30*/  F2FP.BF16.PACK_AB R0, RZ, R0 ;  /* 0x00000000ff00723e */ /* 0x000fc800000010ff */
[----:B------:R-:W-:Y:S01]  /*1f40*/  PRMT R22, R0, 0x7610, R22 ;  /* 0x0000761000167816 */ /* 0x000fe20000000016 */
[----:B------:R-:W-:Y:S05]  /*1f50*/  BRA `(.L_x_309) ;  /* 0x0000030000007947 */ /* 0x000fea0003800000 */
.L_x_321:
        /* <DEDUP_REMOVED lines=14> */
.L_x_335:
[----:B------:R-:W-:Y:S05]  /*2040*/  BSYNC B0 ;  /* 0x0000000000007941 */ /* 0x000fea0003800000 */
.L_x_334:
[----:B------:R-:W-:-:S04]  /*2050*/  F2FP.BF16.PACK_AB R0, RZ, R0 ;  /* 0x00000000ff00723e */ /* 0x000fc800000010ff */
[----:B------:R-:W-:Y:S01]  /*2060*/  PRMT R22, R0, 0x7610, R22 ;  /* 0x0000761000167816 */ /* 0x000fe20000000016 */
[----:B------:R-:W-:Y:S05]  /*2070*/  BRA `(.L_x_309) ;  /* 0x000001e000007947 */ /* 0x000fea0003800000 */
.L_x_308:
        /* <DEDUP_REMOVED lines=18> */
[----:B0----5:R-:W-:Y:S05]  /*21a0*/  CALL.ABS.NOINC R2 ;  /* 0x0000000002007343 */ /* 0x021fea0003c00000 */
[----:B------:R-:W-:Y:S01]  /*21b0*/  PRMT R22, RZ, 0x7610, R22 ;  /* 0x00007610ff167816 */ /* 0x000fe20000000016 */
[----:B------:R-:W-:Y:S05]  /*21c0*/  BRA `(.L_x_309) ;  /* 0x0000009000007947 */ /* 0x000fea0003800000 */
.L_x_333:
[----:B------:R-:W2:Y:S02]  /*21d0*/  LDG.E.64 R2, [R2.64] ;  /* 0x0000002402027981 */ /* 0x000ea4000c1e1b00 */
[----:B--2---:R-:W0:Y:S02]  /*21e0*/  I2F.U64 R0, R2 ;  /* 0x0000000200007312 */ /* 0x004e240000301000 */
[----:B0-----:R-:W-:-:S04]  /*21f0*/  F2FP.BF16.PACK_AB R0, RZ, R0 ;  /* 0x00000000ff00723e */ /* 0x001fc800000010ff */
[----:B------:R-:W-:Y:S01]  /*2200*/  PRMT R22, R0, 0x7610, R22 ;  /* 0x0000761000167816 */ /* 0x000fe20000000016 */
[----:B------:R-:W-:Y:S05]  /*2210*/  BRA `(.L_x_309) ;  /* 0x0000004000007947 */ /* 0x000fea0003800000 */
.L_x_332:
[----:B------:R-:W2:Y:S02]  /*2220*/  LDG.E R2, [R2.64] ;  /* 0x0000002402027981 */ /* 0x000ea4000c1e1900 */
[----:B--2---:R-:W0:Y:S02]  /*2230*/  I2F.U32 R0, R2 ;  /* 0x0000000200007306 */ /* 0x004e240000201000 */
[----:B0-----:R-:W-:-:S04]  /*2240*/  F2FP.BF16.PACK_AB R0, RZ, R0 ;  /* 0x00000000ff00723e */ /* 0x001fc800000010ff */
[----:B------:R-:W-:Y:S02]  /*2250*/  PRMT R22, R0, 0x7610, R22 ;  /* 0x0000761000167816 */ /* 0x000fe40000000016 */
.L_x_309:
[----:B------:R-:W-:-:S05]  /*2260*/  IADD3 R24, R24, 0x80, RZ ;  /* 0x0000008018187810 */ /* 0x000fca0007ffe0ff */
.L_x_303:
[----:B------:R-:W-:Y:S05]  /*2270*/  BSYNC B6 ;  /* 0x0000000000067941 */ /* 0x000fea0003800000 */
.L_x_302:
[----:B------:R-:W-:Y:S01]  /*2280*/  ISETP.GE.AND P0, PT, R24, R17, PT ;  /* 0x000000111800720c */ /* 0x000fe20003f06270 */
[----:B------:R-:W-:Y:S01]  /*2290*/  BSSY B6, `(.L_x_336) ;  /* 0x000010f000067945 */ /* 0x000fe20003800000 */
[----:B------:R-:W-:Y:S02]  /*22a0*/  PRMT R23, RZ, 0x7610, R23 ;  /* 0x00007610ff177816 */ /* 0x000fe40000000017 */
[----:B------:R-:W-:-:S09]  /*22b0*/  PRMT R25, RZ, 0x7610, R25 ;  /* 0x00007610ff197816 */ /* 0x000fd20000000019 */
        /* <DEDUP_REMOVED lines=22> */
.L_x_341:
[----:B------:R-:W2:Y:S02]  /*2420*/  LDG.E.U8 R2, [R2.64] ;  /* 0x0000002402027981 */ /* 0x000ea4000c1e1100 */
[----:B--2---:R-:W0:Y:S02]  /*2430*/  I2F.U16 R0, R2 ;  /* 0x0000000200007306 */ /* 0x004e240000101000 */
[----:B0-----:R-:W-:-:S04]  /*2440*/  F2FP.BF16.PACK_AB R0, RZ, R0 ;  /* 0x00000000ff00723e */ /* 0x001fc800000010ff */
[----:B------:R-:W-:Y:S01]  /*2450*/  PRMT R25, R0, 0x7610, R25 ;  /* 0x0000761000197816 */ /* 0x000fe20000000019 */
[----:B------:R-:W-:Y:S05]  /*2460*/  BRA `(.L_x_343) ;  /* 0x00000f0000007947 */ /* 0x000fea0003800000 */
.L_x_340:
        /* <DEDUP_REMOVED lines=11> */
.L_x_345:
[----:B------:R-:W2:Y:S02]  /*2520*/  LDG.E R2, [R2.64] ;  /* 0x0000002402027981 */ /* 0x000ea4000c1e1900 */
[----:B--2---:R-:W0:Y:S02]  /*2530*/  I2F R0, R2 ;  /* 0x0000000200007306 */ /* 0x004e240000201400 */
[----:B0-----:R-:W-:-:S04]  /*2540*/  F2FP.BF16.PACK_AB R0, RZ, R0 ;  /* 0x00000000ff00723e */ /* 0x001fc800000010ff */
[----:B------:R-:W-:Y:S01]  /*2550*/  PRMT R25, R0, 0x7610, R25 ;  /* 0x0000761000197816 */ /* 0x000fe20000000019 */
[----:B------:R-:W-:Y:S05]  /*2560*/  BRA `(.L_x_343) ;  /* 0x00000e0000007947 */ /* 0x000fea0003800000 */
.L_x_344:
[----:B------:R-:W2:Y:S02]  /*2570*/  LDG.E.U16 R2, [R2.64] ;  /* 0x0000002402027981 */ /* 0x000ea4000c1e1500 */
[----:B--2---:R-:W0:Y:S02]  /*2580*/  I2F.S16 R0, R2 ;  /* 0x0000000200007306 */ /* 0x004e240000101400 */
[----:B0-----:R-:W-:-:S04]  /*2590*/  F2FP.BF16.PACK_AB R0, RZ, R0 ;  /* 0x00000000ff00723e */ /* 0x001fc800000010ff */
[----:B------:R-:W-:Y:S01]  /*25a0*/  PRMT R25, R0, 0x7610, R25 ;  /* 0x0000761000197816 */ /* 0x000fe20000000019 */
[----:B------:R-:W-:Y:S05]  /*25b0*/  BRA `(.L_x_343) ;  /* 0x00000db000007947 */ /* 0x000fea0003800000 */
.L_x_339:
        /* <DEDUP_REMOVED lines=9> */
.L_x_347:
[----:B------:R-:W2:Y:S02]  /*2650*/  LDG.E.U16 R0, [R2.64] ;  /* 0x0000002402007981 */ /* 0x000ea4000c1e1500 */
[----:B--2---:R-:W-:-:S05]  /*2660*/  HADD2.F32 R0, -RZ, R0.H0_H0 ;  /* 0x20000000ff007230 */ /* 0x004fca0000004100 */
[----:B------:R-:W-:-:S04]  /*2670*/  F2FP.BF16.PACK_AB R0, RZ, R0 ;  /* 0x00000000ff00723e */ /* 0x000fc800000010ff */
[----:B------:R-:W-:Y:S01]  /*2680*/  PRMT R25, R0, 0x7610, R25 ;  /* 0x0000761000197816 */ /* 0x000fe20000000019 */
[----:B------:R-:W-:Y:S05]  /*2690*/  BRA `(.L_x_343) ;  /* 0x00000cd000007947 */ /* 0x000fea0003800000 */
.L_x_346:
        /* <DEDUP_REMOVED lines=9> */
.L_x_349:
[----:B------:R-:W2:Y:S02]  /*2730*/  LDG.E.U16 R2, [R2.64] ;  /* 0x0000002402027981 */ /* 0x000ea4000c1e1500 */
[----:B--2---:R-:W-:-:S05]  /*2740*/  HADD2.F32 R0, -RZ, R2.H0_H0 ;  /* 0x20000002ff007230 */ /* 0x004fca0000004100 */
[----:B------:R-:W-:-:S04]  /*2750*/  F2FP.BF16.PACK_AB R0, RZ, R0 ;  /* 0x00000000ff00723e */ /* 0x000fc800000010ff */
[----:B------:R-:W-:Y:S01]  /*2760*/  PRMT R25, R0, 0x7610, R25 ;  /* 0x0000761000197816 */ /* 0x000fe20000000019 */
[----:B------:R-:W-:Y:S05]  /*2770*/  BRA `(.L_x_343) ;  /* 0x00000bf000007947 */ /* 0x000fea0003800000 */
.L_x_348:
[----:B------:R-:W2:Y:S02]  /*2780*/  LDG.E.64 R2, [R2.64] ;  /* 0x0000002402027981 */ /* 0x000ea4000c1e1b00 */
[----:B--2---:R-:W0:Y:S01]  /*2790*/  F2F.F32.F64 R0, R2 ;  /* 0x0000000200007310 */ /* 0x004e220000301000 */
[----:B------:R-:W0:-:S14]  /*27a0*/  DSETP.GEU.AND P0, PT, |R2|, c[0x2][0x0], PT ;  /* 0x008000000200762a */ /* 0x000e1c0003f0e200 */
[----:B0-----:R-:W-:-:S05]  /*27b0*/  @!P0 FMUL R0, R0, 1.175494350822287508e-38 ;  /* 0x0080000000008820 */ /* 0x001fca0000400000 */
[----:B------:R-:W-:-:S04]  /*27c0*/  F2FP.BF16.PACK_AB R0, RZ, R0 ;  /* 0x00000000ff00723e */ /* 0x000fc800000010ff */
[----:B------:R-:W-:Y:S01]  /*27d0*/  PRMT R25, R0, 0x7610, R25 ;  /* 0x0000761000197816 */ /* 0x000fe20000000019 */
[----:B------:R-:W-:Y:S05]  /*27e0*/  BRA `(.L_x_343) ;  /* 0x00000b8000007947 */ /* 0x000fea0003800000 */
.L_x_338:
        /* <DEDUP_REMOVED lines=14> */
.L_x_352:
[----:B------:R-:W2:Y:S02]  /*28d0*/  LDG.E.64 R2, [R2.64] ;  /* 0x0000002402027981 */ /* 0x000ea4000c1e1b00 */
[----:B--2---:R-:W0:Y:S01]  /*28e0*/  F2F.F32.F64 R0, R2 ;  /* 0x0000000200007310 */ /* 0x004e220000301000 */
[----:B------:R-:W0:-:S14]  /*28f0*/  DSETP.GEU.AND P0, PT, |R2|, c[0x2][0x0], PT ;  /* 0x008000000200762a */ /* 0x000e1c0003f0e200 */
[----:B0-----:R-:W-:-:S05]  /*2900*/  @!P0 FMUL R0, R0, 1.175494350822287508e-38 ;  /* 0x0080000000008820 */ /* 0x001fca0000400000 */
[----:B------:R-:W-:-:S04]  /*2910*/  F2FP.BF16.PACK_AB R0, RZ, R0 ;  /* 0x00000000ff00723e */ /* 0x000fc800000010ff */
[----:B------:R-:W-:Y:S01]  /*2920*/  PRMT R25, R0, 0x7610, R25 ;  /* 0x0000761000197816 */ /* 0x000fe20000000019 */
[----:B------:R-:W-:Y:S05]  /*2930*/  BRA `(.L_x_343) ;  /* 0x00000a3000007947 */ /* 0x000fea0003800000 */
.L_x_351:
        /* <DEDUP_REMOVED lines=28> */
.L_x_354:
        /* <DEDUP_REMOVED lines=15> */
.L_x_353:
[----:B------:R0:W5:Y:S01]  /*2bf0*/  LDG.E.U16 R25, [R2.64] ;  /* 0x0000002402197981 */ /* 0x000162000c1e1500 */
[----:B------:R-:W-:Y:S05]  /*2c00*/  BRA `(.L_x_343) ;  /* 0x0000076000007947 */ /* 0x000fea0003800000 */
.L_x_350:
        /* <DEDUP_REMOVED lines=12> */
.L_x_357:
        /* <DEDUP_REMOVED lines=21> */
.L_x_361:
[----:B------:R-:W-:Y:S05]  /*2e20*/  BSYNC B1 ;  /* 0x0000000000017941 */ /* 0x000fea0003800000 */
.L_x_360:
[----:B------:R-:W-:Y:S01]  /*2e30*/  LEA R3, R0, 0x3b800000, 0x17 ;  /* 0x3b80000000037811 */ /* 0x000fe200078eb8ff */
[----:B------:R-:W-:-:S05]  /*2e40*/  IMAD.SHL.U32 R0, R2, 0x100000, RZ ;  /* 0x0010000002007824 */ /* 0x000fca00078e00ff */
[----:B------:R-:W-:Y:S02]  /*2e50*/  LOP3.LUT R0, R3, R0, R4, 0xfe, !PT ;  /* 0x0000000003007212 */ /* 0x000fe400078efe04 */
.L_x_359:
[----:B------:R-:W-:Y:S05]  /*2e60*/  BSYNC B0 ;  /* 0x0000000000007941 */ /* 0x000fea0003800000 */
.L_x_358:
[----:B------:R-:W-:-:S04]  /*2e70*/  F2FP.BF16.PACK_AB R0, RZ, R0 ;  /* 0x00000000ff00723e */ /* 0x000fc800000010ff */
[----:B------:R-:W-:Y:S01]  /*2e80*/  PRMT R25, R0, 0x7610, R25 ;  /* 0x0000761000197816 */ /* 0x000fe20000000019 */
[----:B------:R-:W-:Y:S05]  /*2e90*/  BRA `(.L_x_343) ;  /* 0x000004d000007947 */ /* 0x000fea0003800000 */
.L_x_356:
        /* <DEDUP_REMOVED lines=21> */
.L_x_365:
[----:B------:R-:W-:Y:S05]  /*2ff0*/  BSYNC B1 ;  /* 0x0000000000017941 */ /* 0x000fea0003800000 */
.L_x_364:
[----:B------:R-:W-:Y:S01]  /*3000*/  LEA R3, R0, 0x37800000, 0x17 ;  /* 0x3780000000037811 */ /* 0x000fe200078eb8ff */
[----:B------:R-:W-:-:S05]  /*3010*/  IMAD.SHL.U32 R0, R2, 0x200000, RZ ;  /* 0x0020000002007824 */ /* 0x000fca00078e00ff */
[----:B------:R-:W-:Y:S02]  /*3020*/  LOP3.LUT R0, R3, R0, R4, 0xfe, !PT ;  /* 0x0000000003007212 */ /* 0x000fe400078efe04 */
.L_x_363:
[----:B------:R-:W-:Y:S05]  /*3030*/  BSYNC B0 ;  /* 0x0000000000007941 */ /* 0x000fea0003800000 */
.L_x_362:
[----:B------:R-:W-:-:S04]  /*3040*/  F2FP.BF16.PACK_AB R0, RZ, R0 ;  /* 0x00000000ff00723e */ /* 0x000fc800000010ff */
[----:B------:R-:W-:Y:S01]  /*3050*/  PRMT R25, R0, 0x7610, R25 ;  /* 0x0000761000197816 */ /* 0x000fe20000000019 */
[----:B------:R-:W-:Y:S05]  /*3060*/  BRA `(.L_x_343) ;  /* 0x0000030000007947 */ /* 0x000fea0003800000 */
.L_x_355:
        /* <DEDUP_REMOVED lines=14> */
.L_x_369:
[----:B------:R-:W-:Y:S05]  /*3150*/  BSYNC B0 ;  /* 0x0000000000007941 */ /* 0x000fea0003800000 */
.L_x_368:
[----:B------:R-:W-:-:S04]  /*3160*/  F2FP.BF16.PACK_AB R0, RZ, R0 ;  /* 0x00000000ff00723e */ /* 0x000fc800000010ff */
[----:B------:R-:W-:Y:S01]  /*3170*/  PRMT R25, R0, 0x7610, R25 ;  /* 0x0000761000197816 */ /* 0x000fe20000000019 */
[----:B------:R-:W-:Y:S05]  /*3180*/  BRA `(.L_x_343) ;  /* 0x000001e000007947 */ /* 0x000fea0003800000 */
.L_x_342:
        /* <DEDUP_REMOVED lines=21> */
.L_x_367:
[----:B------:R-:W2:Y:S02]  /*32e0*/  LDG.E.64 R2, [R2.64] ;  /* 0x0000002402027981 */ /* 0x000ea4000c1e1b00 */
[----:B--2---:R-:W0:Y:S02]  /*32f0*/  I2F.U64 R0, R2 ;  /* 0x0000000200007312 */ /* 0x004e240000301000 */
[----:B0-----:R-:W-:-:S04]  /*3300*/  F2FP.BF16.PACK_AB R0, RZ, R0 ;  /* 0x00000000ff00723e */ /* 0x001fc800000010ff */
[----:B------:R-:W-:Y:S01]  /*3310*/  PRMT R25, R0, 0x7610, R25 ;  /* 0x0000761000197816 */ /* 0x000fe20000000019 */
[----:B------:R-:W-:Y:S05]  /*3320*/  BRA `(.L_x_343) ;  /* 0x0000004000007947 */ /* 0x000fea0003800000 */
.L_x_366:
[----:B------:R-:W2:Y:S02]  /*3330*/  LDG.E R2, [R2.64] ;  /* 0x0000002402027981 */ /* 0x000ea4000c1e1900 */
[----:B--2---:R-:W0:Y:S02]  /*3340*/  I2F.U32 R0, R2 ;  /* 0x0000000200007306 */ /* 0x004e240000201000 */
[----:B0-----:R-:W-:-:S04]  /*3350*/  F2FP.BF16.PACK_AB R0, RZ, R0 ;  /* 0x00000000ff00723e */ /* 0x001fc800000010ff */
[----:B------:R-:W-:Y:S02]  /*3360*/  PRMT R25, R0, 0x7610, R25 ;  /* 0x0000761000197816 */ /* 0x000fe40000000019 */
.L_x_343:
[----:B------:R-:W-:-:S05]  /*3370*/  IADD3 R24, R24, 0x80, RZ ;  /* 0x0000008018187810 */ /* 0x000fca0007ffe0ff */
.L_x_337:
[----:B------:R-:W-:Y:S05]  /*3380*/  BSYNC B6 ;  /* 0x0000000000067941 */ /* 0x000fea0003800000 */
.L_x_336:
[----:B------:R-:W-:Y:S01]  /*3390*/  ISETP.GE.AND P0, PT, R24, R17, PT ;  /* 0x000000111800720c */ /* 0x000fe20003f06270 */
[----:B------:R-:W-:-:S12]  /*33a0*/  BSSY B6, `(.L_x_370) ;  /* 0x000010b000067945 */ /* 0x000fd80003800000 */
[----:B------:R-:W-:Y:S05]  /*33b0*/  @P0 BRA `(.L_x_371) ;  /* 0x0000109000000947 */ /* 0x000fea0003800000 */
[----:B------:R-:W-:Y:S01]  /*33c0*/  PRMT R0, R19, 0x9910, RZ ;  /* 0x0000991013007816 */ /* 0x000fe200000000ff */
[----:B------:R-:W-:-:S03]  /*33d0*/  IMAD R24, R16, 0x200, R24 ;  /* 0x0000020010187824 */ /* 0x000fc600078e0218 */
[----:B------:R-:W-:Y:S01]  /*33e0*/  ISETP.GT.AND P1, PT, R0, 0x9, PT ;  /* 0x000000090000780c */ /* 0x000fe20003f24270 */
[----:B------:R-:W-:-:S05]  /*33f0*/  IMAD R24, R24, c[0x0][0x180], RZ ;  /* 0x0000600018187a24 */ /* 0x000fca00078e02ff */
[----:B0-----:R-:W-:-:S05]  /*3400*/  IADD3 R2, P0, R24, c[0x0][0x170], RZ ;  /* 0x00005c0018027a10 */ /* 0x001fca0007f1e0ff */
        /* <DEDUP_REMOVED lines=15> */
.L_x_375:
[----:B------:R-:W2:Y:S02]  /*3500*/  LDG.E.U8 R2, [R2.64] ;  /* 0x0000002402027981 */ /* 0x000ea4000c1e1100 */
[----:B--2---:R-:W0:Y:S02]  /*3510*/  I2F.U16 R0, R2 ;  /* 0x0000000200007306 */ /* 0x004e240000101000 */
[----:B0-----:R-:W-:-:S04]  /*3520*/  F2FP.BF16.PACK_AB R0, RZ, R0 ;  /* 0x00000000ff00723e */ /* 0x001fc800000010ff */
[----:B------:R-:W-:Y:S01]  /*3530*/  PRMT R23, R0, 0x7610, R23 ;  /* 0x0000761000177816 */ /* 0x000fe20000000017 */
[----:B------:R-:W-:Y:S05]  /*3540*/  BRA `(.L_x_371) ;  /* 0x00000f0000007947 */ /* 0x000fea0003800000 */
.L_x_374:
        /* <DEDUP_REMOVED lines=11> */
.L_x_378:
[----:B------:R-:W2:Y:S02]  /*3600*/  LDG.E R2, [R2.64] ;  /* 0x0000002402027981 */ /* 0x000ea4000c1e1900 */
[----:B--2---:R-:W0:Y:S02]  /*3610*/  I2F R0, R2 ;  /* 0x0000000200007306 */ /* 0x004e240000201400 */
[----:B0-----:R-:W-:-:S04]  /*3620*/  F2FP.BF16.PACK_AB R0, RZ, R0 ;  /* 0x00000000ff00723e */ /* 0x001fc800000010ff */
[----:B------:R-:W-:Y:S01]  /*3630*/  PRMT R23, R0, 0x7610, R23 ;  /* 0x0000761000177816 */ /* 0x000fe20000000017 */
[----:B------:R-:W-:Y:S05]  /*3640*/  BRA `(.L_x_371) ;  /* 0x00000e0000007947 */ /* 0x000fea0003800000 */
.L_x_377:
[----:B------:R-:W2:Y:S02]  /*3650*/  LDG.E.U16 R2, [R2.64] ;  /* 0x0000002402027981 */ /* 0x000ea4000c1e1500 */
[----:B--2---:R-:W0:Y:S02]  /*3660*/  I2F.S16 R0, R2 ;  /* 0x0000000200007306 */ /* 0x004e240000101400 */
[----:B0-----:R-:W-:-:S04]  /*3670*/  F2FP.BF16.PACK_AB R0, RZ, R0 ;  /* 0x00000000ff00723e */ /* 0x001fc800000010ff */
[----:B------:R-:W-:Y:S01]  /*3680*/  PRMT R23, R0, 0x7610, R23 ;  /* 0x0000761000177816 */ /* 0x000fe20000000017 */
[----:B------:R-:W-:Y:S05]  /*3690*/  BRA `(.L_x_371) ;  /* 0x00000db000007947 */ /* 0x000fea0003800000 */
.L_x_373:
        /* <DEDUP_REMOVED lines=9> */
.L_x_380:
[----:B------:R-:W2:Y:S02]  /*3730*/  LDG.E.U16 R0, [R2.64] ;  /* 0x0000002402007981 */ /* 0x000ea4000c1e1500 */
[----:B--2---:R-:W-:-:S05]  /*3740*/  HADD2.F32 R0, -RZ, R0.H0_H0 ;  /* 0x20000000ff007230 */ /* 0x004fca0000004100 */
[----:B------:R-:W-:-:S04]  /*3750*/  F2FP.BF16.PACK_AB R0, RZ, R0 ;  /* 0x00000000ff00723e */ /* 0x000fc800000010ff */
[----:B------:R-:W-:Y:S01]  /*3760*/  PRMT R23, R0, 0x7610, R23 ;  /* 0x0000761000177816 */ /* 0x000fe20000000017 */
[----:B------:R-:W-:Y:S05]  /*3770*/  BRA `(.L_x_371) ;  /* 0x00000cd000007947 */ /* 0x000fea0003800000 */
.L_x_379:
        /* <DEDUP_REMOVED lines=9> */
.L_x_382:
[----:B------:R-:W2:Y:S02]  /*3810*/  LDG.E.U16 R2, [R2.64] ;  /* 0x0000002402027981 */ /* 0x000ea4000c1e1500 */
[----:B--2---:R-:W-:-:S05]  /*3820*/  HADD2.F32 R0, -RZ, R2.H0_H0 ;  /* 0x20000002ff007230 */ /* 0x004fca0000004100 */
[----:B------:R-:W-:-:S04]  /*3830*/  F2FP.BF16.PACK_AB R0, RZ, R0 ;  /* 0x00000000ff00723e */ /* 0x000fc800000010ff */
[----:B------:R-:W-:Y:S01]  /*3840*/  PRMT R23, R0, 0x7610, R23 ;  /* 0x0000761000177816 */ /* 0x000fe20000000017 */
[----:B------:R-:W-:Y:S05]  /*3850*/  BRA `(.L_x_371) ;  /* 0x00000bf000007947 */ /* 0x000fea0003800000 */
.L_x_381:
[----:B------:R-:W2:Y:S02]  /*3860*/  LDG.E.64 R2, [R2.64] ;  /* 0x0000002402027981 */ /* 0x000ea4000c1e1b00 */
[----:B--2---:R-:W0:Y:S01]  /*3870*/  F2F.F32.F64 R0, R2 ;  /* 0x0000000200007310 */ /* 0x004e220000301000 */
[----:B------:R-:W0:-:S14]  /*3880*/  DSETP.GEU.AND P0, PT, |R2|, c[0x2][0x0], PT ;  /* 0x008000000200762a */ /* 0x000e1c0003f0e200 */
[----:B0-----:R-:W-:-:S05]  /*3890*/  @!P0 FMUL R0, R0, 1.175494350822287508e-38 ;  /* 0x0080000000008820 */ /* 0x001fca0000400000 */
[----:B------:R-:W-:-:S04]  /*38a0*/  F2FP.BF16.PACK_AB R0, RZ, R0 ;  /* 0x00000000ff00723e */ /* 0x000fc800000010ff */
[----:B------:R-:W-:Y:S01]  /*38b0*/  PRMT R23, R0, 0x7610, R23 ;  /* 0x0000761000177816 */ /* 0x000fe20000000017 */
[----:B------:R-:W-:Y:S05]  /*38c0*/  BRA `(.L_x_371) ;  /* 0x00000b8000007947 */ /* 0x000fea0003800000 */
.L_x_372:
        /* <DEDUP_REMOVED lines=14> */
.L_x_385:
[----:B------:R-:W2:Y:S02]  /*39b0*/  LDG.E.64 R2, [R2.64] ;  /* 0x0000002402027981 */ /* 0x000ea4000c1e1b00 */
[----:B--2---:R-:W0:Y:S01]  /*39c0*/  F2F.F32.F64 R0, R2 ;  /* 0x0000000200007310 */ /* 0x004e220000301000 */
[----:B------:R-:W0:-:S14]  /*39d0*/  DSETP.GEU.AND P0, PT, |R2|, c[0x2][0x0], PT ;  /* 0x008000000200762a */ /* 0x000e1c0003f0e200 */
[----:B0-----:R-:W-:-:S05]  /*39e0*/  @!P0 FMUL R0, R0, 1.175494350822287508e-38 ;  /* 0x0080000000008820 */ /* 0x001fca0000400000 */
[----:B------:R-:W-:-:S04]  /*39f0*/  F2FP.BF16.PACK_AB R0, RZ, R0 ;  /* 0x00000000ff00723e */ /* 0x000fc800000010ff */
[----:B------:R-:W-:Y:S01]  /*3a00*/  PRMT R23, R0, 0x7610, R23 ;  /* 0x0000761000177816 */ /* 0x000fe20000000017 */
[----:B------:R-:W-:Y:S05]  /*3a10*/  BRA `(.L_x_371) ;  /* 0x00000a3000007947 */ /* 0x000fea0003800000 */
.L_x_384:
        /* <DEDUP_REMOVED lines=28> */
.L_x_387:
        /* <DEDUP_REMOVED lines=15> */
.L_x_386:
[----:B------:R0:W5:Y:S01]  /*3cd0*/  LDG.E.U16 R23, [R2.64] ;  /* 0x0000002402177981 */ /* 0x000162000c1e1500 */
[----:B------:R-:W-:Y:S05]  /*3ce0*/  BRA `(.L_x_371) ;  /* 0x0000076000007947 */ /* 0x000fea0003800000 */
.L_x_383:
        /* <DEDUP_REMOVED lines=12> */
.L_x_390:
        /* <DEDUP_REMOVED lines=21> */
.L_x_394:
[----:B------:R-:W-:Y:S05]  /*3f00*/  BSYNC B1 ;  /* 0x0000000000017941 */ /* 0x000fea0003800000 */
.L_x_393:
[----:B------:R-:W-:Y:S01]  /*3f10*/  LEA R3, R0, 0x3b800000, 0x17 ;  /* 0x3b80000000037811 */ /* 0x000fe200078eb8ff */
[----:B------:R-:W-:-:S05]  /*3f20*/  IMAD.SHL.U32 R0, R2, 0x100000, RZ ;  /* 0x0010000002007824 */ /* 0x000fca00078e00ff */
[----:B------:R-:W-:Y:S02]  /*3f30*/  LOP3.LUT R0, R3, R0, R4, 0xfe, !PT ;  /* 0x0000000003007212 */ /* 0x000fe400078efe04 */
.L_x_392:
[----:B------:R-:W-:Y:S05]  /*3f40*/  BSYNC B0 ;  /* 0x0000000000007941 */ /* 0x000fea0003800000 */
.L_x_391:
[----:B------:R-:W-:-:S04]  /*3f50*/  F2FP.BF16.PACK_AB R0, RZ, R0 ;  /* 0x00000000ff00723e */ /* 0x000fc800000010ff */
[----:B------:R-:W-:Y:S01]  /*3f60*/  PRMT R23, R0, 0x7610, R23 ;  /* 0x0000761000177816 */ /* 0x000fe20000000017 */
[----:B------:R-:W-:Y:S05]  /*3f70*/  BRA `(.L_x_371) ;  /* 0x000004d000007947 */ /* 0x000fea0003800000 */
.L_x_389:
        /* <DEDUP_REMOVED lines=21> */
.L_x_398:
[----:B------:R-:W-:Y:S05]  /*40d0*/  BSYNC B1 ;  /* 0x0000000000017941 */ /* 0x000fea0003800000 */
.L_x_397:
[----:B------:R-:W-:Y:S01]  /*40e0*/  LEA R3, R0, 0x37800000, 0x17 ;  /* 0x3780000000037811 */ /* 0x000fe200078eb8ff */
[----:B------:R-:W-:-:S05]  /*40f0*/  IMAD.SHL.U32 R0, R2, 0x200000, RZ ;  /* 0x0020000002007824 */ /* 0x000fca00078e00ff */
[----:B------:R-:W-:Y:S02]  /*4100*/  LOP3.LUT R0, R3, R0, R4, 0xfe, !PT ;  /* 0x0000000003007212 */ /* 0x000fe400078efe04 */
.L_x_396:
[----:B------:R-:W-:Y:S05]  /*4110*/  BSYNC B0 ;  /* 0x0000000000007941 */ /* 0x000fea0003800000 */
.L_x_395:
[----:B------:R-:W-:-:S04]  /*4120*/  F2FP.BF16.PACK_AB R0, RZ, R0 ;  /* 0x00000000ff00723e */ /* 0x000fc800000010ff */
[----:B------:R-:W-:Y:S01]  /*4130*/  PRMT R23, R0, 0x7610, R23 ;  /* 0x0000761000177816 */ /* 0x000fe20000000017 */
[----:B------:R-:W-:Y:S05]  /*4140*/  BRA `(.L_x_371) ;  /* 0x0000030000007947 */ /* 0x000fea0003800000 */
.L_x_388:
        /* <DEDUP_REMOVED lines=14> */
.L_x_402:
[----:B------:R-:W-:Y:S05]  /*4230*/  BSYNC B0 ;  /* 0x0000000000007941 */ /* 0x000fea0003800000 */
.L_x_401:
[----:B------:R-:W-:-:S04]  /*4240*/  F2FP.BF16.PACK_AB R0, RZ, R0 ;  /* 0x00000000ff00723e */ /* 0x000fc800000010ff */
[----:B------:R-:W-:Y:S01]  /*4250*/  PRMT R23, R0, 0x7610, R23 ;  /* 0x0000761000177816 */ /* 0x000fe20000000017 */
[----:B------:R-:W-:Y:S05]  /*4260*/  BRA `(.L_x_371) ;  /* 0x000001e000007947 */ /* 0x000fea0003800000 */
.L_x_376:
        /* <DEDUP_REMOVED lines=21> */
.L_x_400:
[----:B------:R-:W2:Y:S02]  /*43c0*/  LDG.E.64 R2, [R2.64] ;  /* 0x0000002402027981 */ /* 0x000ea4000c1e1b00 */
[----:B--2---:R-:W0:Y:S02]  /*43d0*/  I2F.U64 R0, R2 ;  /* 0x0000000200007312 */ /* 0x004e240000301000 */
[----:B0-----:R-:W-:-:S04]  /*43e0*/  F2FP.BF16.PACK_AB R0, RZ, R0 ;  /* 0x00000000ff00723e */ /* 0x001fc800000010ff */
[----:B------:R-:W-:Y:S01]  /*43f0*/  PRMT R23, R0, 0x7610, R23 ;  /* 0x0000761000177816 */ /* 0x000fe20000000017 */
[----:B------:R-:W-:Y:S05]  /*4400*/  BRA `(.L_x_371) ;  /* 0x0000004000007947 */ /* 0x000fea0003800000 */
.L_x_399:
[----:B------:R-:W2:Y:S02]  /*4410*/  LDG.E R2, [R2.64] ;  /* 0x0000002402027981 */ /* 0x000ea4000c1e1900 */
[----:B--2---:R-:W0:Y:S02]  /*4420*/  I2F.U32 R0, R2 ;  /* 0x0000000200007306 */ /* 0x004e240000201000 */
[----:B0-----:R-:W-:-:S04]  /*4430*/  F2FP.BF16.PACK_AB R0, RZ, R0 ;  /* 0x00000000ff00723e */ /* 0x001fc800000010ff */
[----:B------:R-:W-:Y:S02]  /*4440*/  PRMT R23, R0, 0x7610, R23 ;  /* 0x0000761000177816 */ /* 0x000fe40000000017 */
.L_x_371:
[----:B------:R-:W-:Y:S05]  /*4450*/  BSYNC B6 ;  /* 0x0000000000067941 */ /* 0x000fea0003800000 */
.L_x_370:
[----:B------:R-:W1:Y:S01]  /*4460*/  S2R R19, SR_TID.X ;  /* 0x0000000000137919 */ /* 0x000e620000002100 */
[----:B------:R-:W-:Y:S01]  /*4470*/  BSSY B6, `(.L_x_403) ;  /* 0x0000128000067945 */ /* 0x000fe20003800000 */
[C---:B-1----:R-:W-:Y:S02]  /*4480*/  IADD3 R0, R19.reuse, 0x100, RZ ;  /* 0x0000010013007810 */ /* 0x042fe40007ffe0ff */
[C---:B0-----:R-:W-:Y:S02]  /*4490*/  IADD3 R2, R19.reuse, 0x180, RZ ;  /* 0x0000018013027810 */ /* 0x041fe40007ffe0ff */
[-C--:B------:R-:W-:Y:S02]  /*44a0*/  ISETP.GE.AND P1, PT, R0, R17.reuse, PT ;  /* 0x000000110000720c */ /* 0x080fe40003f26270 */
[----:B------:R-:W-:Y:S02]  /*44b0*/  ISETP.GE.AND P2, PT, R2, R17, PT ;  /* 0x000000110200720c */ /* 0x000fe40003f46270 */
[----:B------:R-:W-:-:S02]  /*44c0*/  IADD3 R24, R19, 0x80, RZ ;  /* 0x0000008013187810 */ /* 0x000fc40007ffe0ff */
[-C--:B------:R-:W-:Y:S02]  /*44d0*/  ISETP.GE.AND P3, PT, R19, R17.reuse, PT ;  /* 0x000000111300720c */ /* 0x080fe40003f66270 */
[----:B------:R-:W-:-:S05]  /*44e0*/  ISETP.GE.AND P0, PT, R24, R17, PT ;  /* 0x000000111800720c */ /* 0x000fca0003f06270 */
[----:B-----5:R-:W-:-:S04]  /*44f0*/  @!P1 PRMT R2, RZ, 0x5410, R25 ;  /* 0x00005410ff029816 */ /* 0x020fc80000000019 */
[----:B------:R0:W-:Y:S02]  /*4500*/  @!P1 FRND.TRUNC R3, R2 ;  /* 0x0000000200039307 */ /* 0x0001e4000020d000 */
[----:B------:R-:W-:Y:S02]  /*4510*/  @!P3 PRMT R0, RZ, 0x5410, R18 ;  /* 0x00005410ff00b816 */ /* 0x000fe40000000012 */
[----:B------:R-:W1:Y:S04]  /*4520*/  LDC.U8 R18, c[0x0][0x184] ;  /* 0x00006100ff127b82 */ /* 0x000e680000000000 */
[----:B------:R-:W2:Y:S01]  /*4530*/  @!P3 FRND.TRUNC R0, R0 ;  /* 0x000000000000b307 */ /* 0x000ea2000020d000 */
[----:B0-----:R-:W-:-:S07]  /*4540*/  @!P2 PRMT R2, RZ, 0x5410, R23 ;  /* 0x00005410ff02a816 */ /* 0x001fce0000000017 */
[----:B------:R0:W3:Y:S01]  /*4550*/  @!P2 FRND.TRUNC R23, R2 ;  /* 0x000000020017a307 */ /* 0x0000e2000020d000 */
[----:B--2---:R-:W-:Y:S02]  /*4560*/  @!P3 F2FP.BF16.PACK_AB R4, RZ, R0 ;  /* 0x00000000ff04b23e */ /* 0x004fe400000010ff */
[----:B0-----:R-:W-:Y:S02]  /*4570*/  @!P0 PRMT R2, RZ, 0x5410, R22 ;  /* 0x00005410ff028816 */ /* 0x001fe40000000016 */
[----:B------:R-:W-:-:S03]  /*4580*/  @!P1 F2FP.BF16.PACK_AB R22, RZ, R3 ;  /* 0x00000003ff16923e */ /* 0x000fc600000010ff */
[----:B------:R-:W0:Y:S01]  /*4590*/  @!P0 FRND.TRUNC R25, R2 ;  /* 0x0000000200198307 */ /* 0x000e22000020d000 */
[----:B---3--:R-:W-:Y:S02]  /*45a0*/  @!P2 F2FP.BF16.PACK_AB R23, RZ, R23 ;  /* 0x00000017ff17a23e */ /* 0x008fe400000010ff */
[----:B0-----:R-:W-:Y:S01]  /*45b0*/  @!P0 F2FP.BF16.PACK_AB R25, RZ, R25 ;  /* 0x00000019ff19823e */ /* 0x001fe200000010ff */
[----:B------:R-:W-:Y:S05]  /*45c0*/  @P3 BRA `(.L_x_404) ;  /* 0x0000112000003947 */ /* 0x000fea0003800000 */
[----:B-1----:R-:W-:Y:S01]  /*45d0*/  IMAD R0, R16, 0x200, R19 ;  /* 0x0000020010007824 */ /* 0x002fe200078e0213 */
[----:B------:R-:W-:-:S03]  /*45e0*/  PRMT R3, R18, 0x9910, RZ ;  /* 0x0000991012037816 */ /* 0x000fc600000000ff */
        /* <DEDUP_REMOVED lines=14> */
[----:B------:R-:W-:Y:S01]  /*46d0*/  PRMT R0, RZ, 0x5410, R4 ;  /* 0x00005410ff007816 */ /* 0x000fe20000000004 */
[----:B------:R-:W-:-:S03]  /*46e0*/  IMAD.MOV.U32 R19, RZ, RZ, R24 ;  /* 0x000000ffff137224 */ /* 0x000fc600078e0018 */
[----:B------:R-:W0:Y:S02]  /*46f0*/  F2I.FTZ.TRUNC.NTZ R5, R0 ;  /* 0x0000000000057305 */ /* 0x000e24000021f100 */
[----:B0-----:R0:W-:Y:S01]  /*4700*/  STG.E.U8 [R2.64], R5 ;  /* 0x0000000502007986 */ /* 0x0011e2000c101124 */
[----:B------:R-:W-:Y:S05]  /*4710*/  BRA `(.L_x_404) ;  /* 0x00000fd000007947 */ /* 0x000fea0003800000 */
.L_x_408:
[----:B------:R-:W-:Y:S01]  /*4720*/  PRMT R5, RZ, 0x5410, R4 ;  /* 0x00005410ff057816 */ /* 0x000fe20000000004 */
[----:B------:R-:W-:-:S05]  /*4730*/  IMAD.MOV.U32 R19, RZ, RZ, R24 ;  /* 0x000000ffff137224 */ /* 0x000fca00078e0018 */
[----:B------:R-:W0:Y:S02]  /*4740*/  F2I.S64.TRUNC R4, R5 ;  /* 0x0000000500047311 */ /* 0x000e24000020d900 */
[----:B0-----:R0:W-:Y:S01]  /*4750*/  STG.E.U8 [R2.64], R4 ;  /* 0x0000000402007986 */ /* 0x0011e2000c101124 */
[----:B------:R-:W-:Y:S05]  /*4760*/  BRA `(.L_x_404) ;  /* 0x00000f8000007947 */ /* 0x000fea0003800000 */
.L_x_407:
[----:B------:R-:W-:-:S13]  /*4770*/  ISETP.NE.AND P0, PT, R0, 0x2, PT ;  /* 0x000000020000780c */ /* 0x000fda0003f05270 */
[----:B------:R-:W-:Y:S05]  /*4780*/  @!P0 BRA `(.L_x_410) ;  /* 0x000000e000008947 */ /* 0x000fea0003800000 */
[----:B------:R-:W-:-:S13]  /*4790*/  ISETP.NE.AND P0, PT, R0, 0x3, PT ;  /* 0x000000030000780c */ /* 0x000fda0003f05270 */
[----:B------:R-:W-:Y:S05]  /*47a0*/  @!P0 BRA `(.L_x_411) ;  /* 0x0000007000008947 */ /* 0x000fea0003800000 */
[----:B------:R-:W-:-:S13]  /*47b0*/  ISETP.NE.AND P0, PT, R0, 0x4, PT ;  /* 0x000000040000780c */ /* 0x000fda0003f05270 */
[----:B------:R-:W-:Y:S05]  /*47c0*/  @P0 BRA `(.L_x_409) ;  /* 0x00000d4000000947 */ /* 0x000fea0003800000 */
[----:B------:R-:W-:Y:S01]  /*47d0*/  PRMT R4, RZ, 0x5410, R4 ;  /* 0x00005410ff047816 */ /* 0x000fe20000000004 */
[----:B------:R-:W-:-:S05]  /*47e0*/  IMAD.MOV.U32 R19, RZ, RZ, R24 ;  /* 0x000000ffff137224 */ /* 0x000fca00078e0018 */
[----:B------:R-:W0:Y:S02]  /*47f0*/  F2I.S64.TRUNC R4, R4 ;  /* 0x0000000400047311 */ /* 0x000e24000020d900 */
[----:B0-----:R0:W-:Y:S01]  /*4800*/  STG.E.64 [R2.64], R4 ;  /* 0x0000000402007986 */ /* 0x0011e2000c101b24 */
[----:B------:R-:W-:Y:S05]  /*4810*/  BRA `(.L_x_404) ;  /* 0x00000ed000007947 */ /* 0x000fea0003800000 */
.L_x_411:
[----:B------:R-:W-:Y:S01]  /*4820*/  PRMT R4, RZ, 0x5410, R4 ;  /* 0x00005410ff047816 */ /* 0x000fe20000000004 */
[----:B------:R-:W-:-:S03]  /*4830*/  IMAD.MOV.U32 R19, RZ, RZ, R24 ;  /* 0x000000ffff137224 */ /* 0x000fc600078e0018 */
[----:B------:R-:W0:Y:S02]  /*4840*/  F2I.FTZ.TRUNC.NTZ R5, R4 ;  /* 0x0000000400057305 */ /* 0x000e24000021f100 */
[----:B0-----:R0:W-:Y:S01]  /*4850*/  STG.E [R2.64], R5 ;  /* 0x0000000502007986 */ /* 0x0011e2000c101924 */
[----:B------:R-:W-:Y:S05]  /*4860*/  BRA `(.L_x_404) ;  /* 0x00000e8000007947 */ /* 0x000fea0003800000 */
.L_x_410:
[----:B------:R-:W-:Y:S01]  /*4870*/  PRMT R4, RZ, 0x5410, R4 ;  /* 0x00005410ff047816 */ /* 0x000fe20000000004 */
[----:B------:R-:W-:-:S03]  /*4880*/  IMAD.MOV.U32 R19, RZ, RZ, R24 ;  /* 0x000000ffff137224 */ /* 0x000fc600078e0018 */
[----:B------:R-:W0:Y:S02]  /*4890*/  F2I.FTZ.TRUNC.NTZ R5, R4 ;  /* 0x0000000400057305 */ /* 0x000e24000021f100 */
[----:B0-----:R0:W-:Y:S01]  /*48a0*/  STG.E.U16 [R2.64], R5 ;  /* 0x0000000502007986 */ /* 0x0011e2000c101524 */
[----:B------:R-:W-:Y:S05]  /*48b0*/  BRA `(.L_x_404) ;  /* 0x00000e3000007947 */ /* 0x000fea0003800000 */
.L_x_406:
[----:B------:R-:W-:-:S13]  /*48c0*/  ISETP.GT.AND P0, PT, R0, 0x6, PT ;  /* 0x000000060000780c */ /* 0x000fda0003f04270 */
[----:B------:R-:W-:Y:S05]  /*48d0*/  @P0 BRA `(.L_x_412) ;  /* 0x000000d000000947 */ /* 0x000fea0003800000 */
[----:B------:R-:W-:-:S13]  /*48e0*/  ISETP.NE.AND P0, PT, R0, 0x5, PT ;  /* 0x000000050000780c */ /* 0x000fda0003f05270 */
[----:B------:R-:W-:Y:S05]  /*48f0*/  @!P0 BRA `(.L_x_413) ;  /* 0x0000006000008947 */ /* 0x000fea0003800000 */
[----:B------:R-:W-:-:S13]  /*4900*/  ISETP.NE.AND P0, PT, R0, 0x6, PT ;  /* 0x000000060000780c */ /* 0x000fda0003f05270 */
[----:B------:R-:W-:Y:S05]  /*4910*/  @P0 BRA `(.L_x_409) ;  /* 0x00000bf000000947 */ /* 0x000fea0003800000 */
[----:B------:R-:W-:Y:S01]  /*4920*/  PRMT R5, RZ, 0x5410, R4 ;  /* 0x00005410ff057816 */ /* 0x000fe20000000004 */
[----:B------:R-:W-:-:S04]  /*4930*/  IMAD.MOV.U32 R19, RZ, RZ, R24 ;  /* 0x000000ffff137224 */ /* 0x000fc800078e0018 */
[----:B------:R0:W-:Y:S01]  /*4940*/  STG.E [R2.64], R5 ;  /* 0x0000000502007986 */ /* 0x0001e2000c101924 */
[----:B------:R-:W-:Y:S05]  /*4950*/  BRA `(.L_x_404) ;  /* 0x00000d9000007947 */ /* 0x000fea0003800000 */
.L_x_413:
[----:B------:R-:W-:Y:S01]  /*4960*/  PRMT R0, RZ, 0x5410, R4 ;  /* 0x00005410ff007816 */ /* 0x000fe20000000004 */
[----:B------:R-:W-:-:S03]  /*4970*/  IMAD.MOV.U32 R19, RZ, RZ, R24 ;  /* 0x000000ffff137224 */ /* 0x000fc600078e0018 */
[----:B------:R-:W-:-:S05]  /*4980*/  F2FP.PACK_AB R0, RZ, R0 ;  /* 0x00000000ff00723e */ /* 0x000fca00000000ff */
[----:B------:R0:W-:Y:S01]  /*4990*/  STG.E.U16 [R2.64], R0 ;  /* 0x0000000002007986 */ /* 0x0001e2000c101524 */
[----:B------:R-:W-:Y:S05]  /*49a0*/  BRA `(.L_x_404) ;  /* 0x00000d4000007947 */ /* 0x000fea0003800000 */
.L_x_412:
[----:B------:R-:W-:-:S13]  /*49b0*/  ISETP.NE.AND P0, PT, R0, 0x7, PT ;  /* 0x000000070000780c */ /* 0x000fda0003f05270 */
[----:B------:R-:W-:Y:S05]  /*49c0*/  @!P0 BRA `(.L_x_414) ;  /* 0x000000f000008947 */ /* 0x000fea0003800000 */
[----:B------:R-:W-:-:S13]  /*49d0*/  ISETP.NE.AND P0, PT, R0, 0x8, PT ;  /* 0x000000080000780c */ /* 0x000fda0003f05270 */
[----:B------:R-:W-:Y:S05]  /*49e0*/  @!P0 BRA `(.L_x_415) ;  /* 0x0000007000008947 */ /* 0x000fea0003800000 */
[----:B------:R-:W-:-:S13]  /*49f0*/  ISETP.NE.AND P0, PT, R0, 0x9, PT ;  /* 0x000000090000780c */ /* 0x000fda0003f05270 */
[----:B------:R-:W-:Y:S05]  /*4a00*/  @P0 BRA `(.L_x_409) ;  /* 0x00000b0000000947 */ /* 0x000fea0003800000 */
[----:B------:R-:W-:Y:S01]  /*4a10*/  IMAD.MOV.U32 R5, RZ, RZ, RZ ;  /* 0x000000ffff057224 */ /* 0x000fe200078e00ff */
[----:B------:R-:W-:Y:S01]  /*4a20*/  PRMT R4, RZ, 0x5410, R4 ;  /* 0x00005410ff047816 */ /* 0x000fe20000000004 */
[----:B------:R-:W-:-:S04]  /*4a30*/  IMAD.MOV.U32 R19, RZ, RZ, R24 ;  /* 0x000000ffff137224 */ /* 0x000fc800078e0018 */
[----:B------:R0:W-:Y:S01]  /*4a40*/  STG.E.64 [R2.64], R4 ;  /* 0x0000000402007986 */ /* 0x0001e2000c101b24 */
[----:B------:R-:W-:Y:S05]  /*4a50*/  BRA `(.L_x_404) ;  /* 0x00000c9000007947 */ /* 0x000fea0003800000 */
.L_x_415:
[----:B------:R-:W-:Y:S01]  /*4a60*/  PRMT R4, RZ, 0x5410, R4 ;  /* 0x00005410ff047816 */ /* 0x000fe20000000004 */
[----:B------:R-:W-:-:S03]  /*4a70*/  IMAD.MOV.U32 R19, RZ, RZ, R24 ;  /* 0x000000ffff137224 */ /* 0x000fc600078e0018 */
[----:B------:R-:W-:-:S04]  /*4a80*/  F2FP.PACK_AB R5, RZ, R4 ;  /* 0x00000004ff05723e */ /* 0x000fc800000000ff */
[----:B------:R-:W-:-:S05]  /*4a90*/  PRMT R5, R5, 0x5410, RZ ;  /* 0x0000541005057816 */ /* 0x000fca00000000ff */
[----:B------:R0:W-:Y:S01]  /*4aa0*/  STG.E [R2.64], R5 ;  /* 0x0000000502007986 */ /* 0x0001e2000c101924 */
[----:B------:R-:W-:Y:S05]  /*4ab0*/  BRA `(.L_x_404) ;  /* 0x00000c3000007947 */ /* 0x000fea0003800000 */
.L_x_414:
[----:B------:R-:W-:Y:S01]  /*4ac0*/  PRMT R4, RZ, 0x5410, R4 ;  /* 0x00005410ff047816 */ /* 0x000fe20000000004 */
[----:B------:R-:W-:-:S04]  /*4ad0*/  IMAD.MOV.U32 R19, RZ, RZ, R24 ;  /* 0x000000ffff137224 */ /* 0x000fc800078e0018 */
[----:B------:R-:W-:-:S06]  /*4ae0*/  FMUL.FTZ R4, R4, 1 ;  /* 0x3f80000004047820 */ /* 0x000fcc0000410000 */
[----:B------:R-:W0:Y:S02]  /*4af0*/  F2F.F64.F32 R4, R4 ;  /* 0x0000000400047310 */ /* 0x000e240000201800 */
[----:B0-----:R0:W-:Y:S01]  /*4b00*/  STG.E.64 [R2.64], R4 ;  /* 0x0000000402007986 */ /* 0x0011e2000c101b24 */
[----:B------:R-:W-:Y:S05]  /*4b10*/  BRA `(.L_x_404) ;  /* 0x00000bd000007947 */ /* 0x000fea0003800000 */
.L_x_405:
        /* <DEDUP_REMOVED lines=8> */
[----:B------:R-:W-:Y:S01]  /*4ba0*/  PRMT R4, RZ, 0x5410, R4 ;  /* 0x00005410ff047816 */ /* 0x000fe20000000004 */
[----:B------:R-:W-:-:S03]  /*4bb0*/  IMAD.MOV.U32 R19, RZ, RZ, R24 ;  /* 0x000000ffff137224 */ /* 0x000fc600078e0018 */
[----:B------:R-:W-:-:S04]  /*4bc0*/  FSETP.NEU.FTZ.AND P0, PT, R4, RZ, PT ;  /* 0x000000ff0400720b */ /* 0x000fc80003f1d000 */
[----:B------:R-:W-:-:S05]  /*4bd0*/  SEL R5, RZ, 0x1, !P0 ;  /* 0x00000001ff057807 */ /* 0x000fca0004000000 */
[----:B------:R0:W-:Y:S01]  /*4be0*/  STG.E.U8 [R2.64], R5 ;  /* 0x0000000502007986 */ /* 0x0001e2000c101124 */
[----:B------:R-:W-:Y:S05]  /*4bf0*/  BRA `(.L_x_404) ;  /* 0x00000af000007947 */ /* 0x000fea0003800000 */
.L_x_418:
[----:B------:R-:W-:Y:S01]  /*4c00*/  PRMT R4, RZ, 0x5410, R4 ;  /* 0x00005410ff047816 */ /* 0x000fe20000000004 */
[----:B------:R-:W-:Y:S01]  /*4c10*/  CS2R R6, SRZ ;  /* 0x0000000000067805 */ /* 0x000fe2000001ff00 */
[----:B------:R-:W-:-:S03]  /*4c20*/  IMAD.MOV.U32 R19, RZ, RZ, R24 ;  /* 0x000000ffff137224 */ /* 0x000fc600078e0018 */
[----:B------:R-:W-:-:S06]  /*4c30*/  FMUL.FTZ R4, R4, 1 ;  /* 0x3f80000004047820 */ /* 0x000fcc0000410000 */
[----:B------:R-:W0:Y:S02]  /*4c40*/  F2F.F64.F32 R4, R4 ;  /* 0x0000000400047310 */ /* 0x000e240000201800 */
[----:B0-----:R0:W-:Y:S01]  /*4c50*/  STG.E.128 [R2.64], R4 ;  /* 0x0000000402007986 */ /* 0x0011e2000c101d24 */
[----:B------:R-:W-:Y:S05]  /*4c60*/  BRA `(.L_x_404) ;  /* 0x00000a8000007947 */ /* 0x000fea0003800000 */
.L_x_417:
        /* <DEDUP_REMOVED lines=21> */
.L_x_422:
[----:B------:R-:W-:Y:S05]  /*4dc0*/  BSYNC B0 ;  /* 0x0000000000007941 */ /* 0x000fea0003800000 */
.L_x_421:
[----:B------:R-:W-:Y:S01]  /*4dd0*/  LOP3.LUT R5, R0, R5, RZ, 0xfc, !PT ;  /* 0x0000000500057212 */ /* 0x000fe200078efcff */
[----:B------:R-:W-:-:S04]  /*4de0*/  IMAD.MOV.U32 R19, RZ, RZ, R24 ;  /* 0x000000ffff137224 */ /* 0x000fc800078e0018 */
[----:B------:R0:W-:Y:S01]  /*4df0*/  STG.E.U8 [R2.64], R5 ;  /* 0x0000000502007986 */ /* 0x0001e2000c101124 */
[----:B------:R-:W-:Y:S05]  /*4e00*/  BRA `(.L_x_404) ;  /* 0x000008e000007947 */ /* 0x000fea0003800000 */
.L_x_420:
        /* <DEDUP_REMOVED lines=13> */
.L_x_424:
[----:B------:R-:W-:Y:S01]  /*4ee0*/  IMAD.MOV.U32 R0, RZ, RZ, 0x7f ;  /* 0x0000007fff007424 */ /* 0x000fe200078e00ff */
[----:B------:R-:W-:-:S04]  /*4ef0*/  ISETP.GT.U32.AND P0, PT, R4, 0x7f800000, PT ;  /* 0x7f8000000400780c */ /* 0x000fc80003f04070 */
[----:B------:R-:W-:-:S04]  /*4f00*/  SEL R0, R0, 0x7c, P0 ;  /* 0x0000007c00007807 */ /* 0x000fc80000000000 */
.L_x_425:
[----:B------:R-:W-:Y:S05]  /*4f10*/  BSYNC B0 ;  /* 0x0000000000007941 */ /* 0x000fea0003800000 */
.L_x_423:
[----:B------:R-:W-:Y:S01]  /*4f20*/  LOP3.LUT R4, R5, 0x80000000, RZ, 0xc0, !PT ;  /* 0x8000000005047812 */ /* 0x000fe200078ec0ff */
[----:B------:R-:W-:-:S03]  /*4f30*/  IMAD.MOV.U32 R19, RZ, RZ, R24 ;  /* 0x000000ffff137224 */ /* 0x000fc600078e0018 */
[----:B------:R-:W-:-:S04]  /*4f40*/  SHF.R.U32.HI R5, RZ, 0x18, R4 ;  /* 0x00000018ff057819 */ /* 0x000fc80000011604 */
[----:B------:R-:W-:-:S05]  /*4f50*/  LOP3.LUT R5, R0, R5, RZ, 0xfc, !PT ;  /* 0x0000000500057212 */ /* 0x000fca00078efcff */
[----:B------:R0:W-:Y:S01]  /*4f60*/  STG.E.U8 [R2.64], R5 ;  /* 0x0000000502007986 */ /* 0x0001e2000c101124 */
[----:B------:R-:W-:Y:S05]  /*4f70*/  BRA `(.L_x_404) ;  /* 0x0000077000007947 */ /* 0x000fea0003800000 */
.L_x_419:
[----:B------:R0:W-:Y:S01]  /*4f80*/  STG.E.U16 [R2.64], R4 ;  /* 0x0000000402007986 */ /* 0x0001e2000c101524 */
[----:B------:R-:W-:Y:S01]  /*4f90*/  IMAD.MOV.U32 R19, RZ, RZ, R24 ;  /* 0x000000ffff137224 */ /* 0x000fe200078e0018 */
[----:B------:R-:W-:Y:S05]  /*4fa0*/  BRA `(.L_x_404) ;  /* 0x0000074000007947 */ /* 0x000fea0003800000 */
.L_x_416:
        /* <DEDUP_REMOVED lines=10> */
[----:B------:R-:W0:Y:S02]  /*5050*/  F2I.FTZ.U32.TRUNC.NTZ R5, R5 ;  /* 0x0000000500057305 */ /* 0x000e24000021f000 */
[----:B0-----:R0:W-:Y:S01]  /*5060*/  STG.E.U16 [R2.64], R5 ;  /* 0x0000000502007986 */ /* 0x0011e2000c101524 */
[----:B------:R-:W-:Y:S05]  /*5070*/  BRA `(.L_x_404) ;  /* 0x0000067000007947 */ /* 0x000fea0003800000 */
.L_x_428:
        /* <DEDUP_REMOVED lines=13> */
[----:B------:R-:W-:-:S05]  /*5150*/  FADD.FTZ R0, R5, 8192 ;  /* 0x4600000005007421 */ /* 0x000fca0000010000 */
[----:B------:R-:W-:Y:S02]  /*5160*/  LOP3.LUT P0, R4, R0, 0xff, RZ, 0xc0, !PT ;  /* 0x000000ff00047812 */ /* 0x000fe4000780c0ff */
[----:B------:R-:W-:-:S11]  /*5170*/  PRMT R0, RZ, 0x7610, R0 ;  /* 0x00007610ff007816 */ /* 0x000fd60000000000 */
[----:B------:R-:W-:Y:S05]  /*5180*/  @!P0 BRA `(.L_x_430) ;  /* 0x0000004000008947 */ /* 0x000fea0003800000 */
.L_x_431:
[----:B------:R-:W-:-:S04]  /*5190*/  LOP3.LUT R0, R7, 0x80000000, RZ, 0xc0, !PT ;  /* 0x8000000007007812 */ /* 0x000fc800078ec0ff */
[----:B------:R-:W-:-:S04]  /*51a0*/  SHF.R.U32.HI R5, RZ, 0x18, R0 ;  /* 0x00000018ff057819 */ /* 0x000fc80000011600 */
[----:B------:R-:W-:-:S04]  /*51b0*/  LOP3.LUT R4, R4, R5, RZ, 0xfc, !PT ;  /* 0x0000000504047212 */ /* 0x000fc800078efcff */
[----:B------:R-:W-:Y:S02]  /*51c0*/  PRMT R0, R4, 0x7610, R0 ;  /* 0x0000761004007816 */ /* 0x000fe40000000000 */
.L_x_430:
[----:B------:R-:W-:Y:S05]  /*51d0*/  BSYNC B0 ;  /* 0x0000000000007941 */ /* 0x000fea0003800000 */
.L_x_429:
[----:B------:R0:W-:Y:S01]  /*51e0*/  STG.E.U8 [R2.64], R0 ;  /* 0x0000000002007986 */ /* 0x0001e2000c101124 */
[----:B------:R-:W-:Y:S01]  /*51f0*/  IMAD.MOV.U32 R19, RZ, RZ, R24 ;  /* 0x000000ffff137224 */ /* 0x000fe200078e0018 */
[----:B------:R-:W-:Y:S05]  /*5200*/  BRA `(.L_x_404) ;  /* 0x000004e000007947 */ /* 0x000fea0003800000 */
.L_x_427:
        /* <DEDUP_REMOVED lines=17> */
.L_x_434:
[----:B------:R-:W-:-:S04]  /*5320*/  LOP3.LUT R0, R7, 0x80000000, RZ, 0xc0, !PT ;  /* 0x8000000007007812 */ /* 0x000fc800078ec0ff */
[----:B------:R-:W-:-:S04]  /*5330*/  SHF.R.U32.HI R5, RZ, 0x18, R0 ;  /* 0x00000018ff057819 */ /* 0x000fc80000011600 */
[----:B------:R-:W-:-:S04]  /*5340*/  LOP3.LUT R4, R4, R5, RZ, 0xfc, !PT ;  /* 0x0000000504047212 */ /* 0x000fc800078efcff */
[----:B------:R-:W-:Y:S02]  /*5350*/  PRMT R0, R4, 0x7610, R0 ;  /* 0x0000761004007816 */ /* 0x000fe40000000000 */
.L_x_433:
[----:B------:R-:W-:Y:S05]  /*5360*/  BSYNC B0 ;  /* 0x0000000000007941 */ /* 0x000fea0003800000 */
.L_x_432:
[----:B------:R0:W-:Y:S01]  /*5370*/  STG.E.U8 [R2.64], R0 ;  /* 0x0000000002007986 */ /* 0x0001e2000c101124 */
[----:B------:R-:W-:Y:S01]  /*5380*/  IMAD.MOV.U32 R19, RZ, RZ, R24 ;  /* 0x000000ffff137224 */ /* 0x000fe200078e0018 */
[----:B------:R-:W-:Y:S05]  /*5390*/  BRA `(.L_x_404) ;  /* 0x0000035000007947 */ /* 0x000fea0003800000 */
.L_x_426:
[----:B------:R-:W-:-:S13]  /*53a0*/  ISETP.NE.AND P0, PT, R0, 0x1c, PT ;  /* 0x0000001c0000780c */ /* 0x000fda0003f05270 */
[----:B------:R-:W-:Y:S05]  /*53b0*/  @!P0 BRA `(.L_x_435) ;  /* 0x000002f000008947 */ /* 0x000fea0003800000 */
[----:B------:R-:W-:-:S13]  /*53c0*/  ISETP.NE.AND P0, PT, R0, 0x1d, PT ;  /* 0x0000001d0000780c */ /* 0x000fda0003f05270 */
[----:B------:R-:W-:Y:S05]  /*53d0*/  @!P0 BRA `(.L_x_436) ;  /* 0x0000028000008947 */ /* 0x000fea0003800000 */
[----:B------:R-:W-:-:S13]  /*53e0*/  ISETP.NE.AND P0, PT, R0, 0x2c, PT ;  /* 0x0000002c0000780c */ /* 0x000fda0003f05270 */
[----:B------:R-:W-:Y:S05]  /*53f0*/  @P0 BRA `(.L_x_409) ;  /* 0x0000011000000947 */ /* 0x000fea0003800000 */
[----:B------:R-:W-:Y:S01]  /*5400*/  PRMT R5, RZ, 0x5410, R4 ;  /* 0x00005410ff057816 */ /* 0x000fe20000000004 */
[----:B------:R-:W-:Y:S01]  /*5410*/  IMAD.MOV.U32 R19, RZ, RZ, R24 ;  /* 0x000000ffff137224 */ /* 0x000fe200078e0018 */
        /* <DEDUP_REMOVED lines=15> */
.L_x_409:
        /* <DEDUP_REMOVED lines=19> */
[----:B------:R-:W-:Y:S01]  /*5640*/  IMAD.MOV.U32 R19, RZ, RZ, R24 ;  /* 0x000000ffff137224 */ /* 0x000fe200078e0018 */
[----:B------:R-:W-:Y:S05]  /*5650*/  BRA `(.L_x_404) ;  /* 0x0000009000007947 */ /* 0x000fea0003800000 */
.L_x_436:
[----:B------:R-:W-:Y:S01]  /*5660*/  PRMT R4, RZ, 0x5410, R4 ;  /* 0x00005410ff047816 */ /* 0x000fe20000000004 */
[----:B------:R-:W-:-:S05]  /*5670*/  IMAD.MOV.U32 R19, RZ, RZ, R24 ;  /* 0x000000ffff137224 */ /* 0x000fca00078e0018 */
[----:B------:R-:W0:Y:S02]  /*5680*/  F2I.U64.TRUNC R4, R4 ;  /* 0x0000000400047311 */ /* 0x000e24000020d800 */
[----:B0-----:R0:W-:Y:S01]  /*5690*/  STG.E.64 [R2.64], R4 ;  /* 0x0000000402007986 */ /* 0x0011e2000c101b24 */
[----:B------:R-:W-:Y:S05]  /*56a0*/  BRA `(.L_x_404) ;  /* 0x0000004000007947 */ /* 0x000fea0003800000 */
.L_x_435:
[----:B------:R-:W-:Y:S01]  /*56b0*/  PRMT R4, RZ, 0x5410, R4 ;  /* 0x00005410ff047816 */ /* 0x000fe20000000004 */
[----:B------:R-:W-:-:S03]  /*56c0*/  IMAD.MOV.U32 R19, RZ, RZ, R24 ;  /* 0x000000ffff137224 */ /* 0x000fc600078e0018 */
[----:B------:R-:W0:Y:S02]  /*56d0*/  F2I.FTZ.U32.TRUNC.NTZ R5, R4 ;  /* 0x0000000400057305 */ /* 0x000e24000021f000 */
[----:B0-----:R0:W-:Y:S02]  /*56e0*/  STG.E [R2.64], R5 ;  /* 0x0000000502007986 */ /* 0x0011e4000c101924 */
.L_x_404:
[----:B-1----:R-:W-:Y:S05]  /*56f0*/  BSYNC B6 ;  /* 0x0000000000067941 */ /* 0x002fea0003800000 */
.L_x_403:
[----:B------:R-:W-:Y:S01]  /*5700*/  ISETP.GE.AND P0, PT, R19, R17, PT ;  /* 0x000000111300720c */ /* 0x000fe20003f06270 */
[----:B------:R-:W-:-:S12]  /*5710*/  BSSY B6, `(.L_x_437) ;  /* 0x00001fe000067945 */ /* 0x000fd80003800000 */
[----:B------:R-:W-:Y:S05]  /*5720*/  @P0 BRA `(.L_x_438) ;  /* 0x00001fc000000947 */ /* 0x000fea0003800000 */
[----:B0-----:R-:W-:Y:S01]  /*5730*/  IMAD R0, R16, 0x200, R19 ;  /* 0x0000020010007824 */ /* 0x001fe200078e0213 */
        /* <DEDUP_REMOVED lines=15> */
[----:B------:R-:W-:-:S06]  /*5830*/  PRMT R25, RZ, 0x5410, R25 ;  /* 0x00005410ff197816 */ /* 0x000fcc0000000019 */
[----:B------:R-:W0:Y:S02]  /*5840*/  F2I.FTZ.TRUNC.NTZ R25, R25 ;  /* 0x0000001900197305 */ /* 0x000e24000021f100 */
[----:B0-----:R0:W-:Y:S01]  /*5850*/  STG.E.U8 [R2.64], R25 ;  /* 0x0000001902007986 */ /* 0x0011e2000c101124 */
[----:B------:R-:W-:Y:S05]  /*5860*/  BRA `(.L_x_444) ;  /* 0x00000e8000007947 */ /* 0x000fea0003800000 */
.L_x_442:
[----:B------:R-:W-:-:S06]  /*5870*/  PRMT R5, RZ, 0x5410, R25 ;  /* 0x00005410ff057816 */ /* 0x000fcc0000000019 */
[----:B------:R-:W0:Y:S02]  /*5880*/  F2I.S64.TRUNC R4, R5 ;  /* 0x0000000500047311 */ /* 0x000e24000020d900 */
[----:B0-----:R0:W-:Y:S01]  /*5890*/  STG.E.U8 [R2.64], R4 ;  /* 0x0000000402007986 */ /* 0x0011e2000c101124 */
[----:B------:R-:W-:Y:S05]  /*58a0*/  BRA `(.L_x_444) ;  /* 0x00000e4000007947 */ /* 0x000fea0003800000 */
.L_x_441:
        /* <DEDUP_REMOVED lines=10> */
.L_x_446:
[----:B------:R-:W-:-:S06]  /*5950*/  PRMT R25, RZ, 0x5410, R25 ;  /* 0x00005410ff197816 */ /* 0x000fcc0000000019 */
[----:B------:R-:W0:Y:S02]  /*5960*/  F2I.FTZ.TRUNC.NTZ R25, R25 ;  /* 0x0000001900197305 */ /* 0x000e24000021f100 */
[----:B0-----:R0:W-:Y:S01]  /*5970*/  STG.E [R2.64], R25 ;  /* 0x0000001902007986 */ /* 0x0011e2000c101924 */
[----:B------:R-:W-:Y:S05]  /*5980*/  BRA `(.L_x_444) ;  /* 0x00000d6000007947 */ /* 0x000fea0003800000 */
.L_x_445:
[----:B------:R-:W-:-:S06]  /*5990*/  PRMT R25, RZ, 0x5410, R25 ;  /* 0x00005410ff197816 */ /* 0x000fcc0000000019 */
[----:B------:R-:W0:Y:S02]  /*59a0*/  F2I.FTZ.TRUNC.NTZ R25, R25 ;  /* 0x0000001900197305 */ /* 0x000e24000021f100 */
[----:B0-----:R0:W-:Y:S01]  /*59b0*/  STG.E.U16 [R2.64], R25 ;  /* 0x0000001902007986 */ /* 0x0011e2000c101524 */
[----:B------:R-:W-:Y:S05]  /*59c0*/  BRA `(.L_x_444) ;  /* 0x00000d2000007947 */ /* 0x000fea0003800000 */
.L_x_440:
        /* <DEDUP_REMOVED lines=9> */
.L_x_448:
[----:B------:R-:W-:-:S04]  /*5a60*/  PRMT R0, RZ, 0x5410, R25 ;  /* 0x00005410ff007816 */ /* 0x000fc80000000019 */
[----:B------:R-:W-:-:S05]  /*5a70*/  F2FP.PACK_AB R0, RZ, R0 ;  /* 0x00000000ff00723e */ /* 0x000fca00000000ff */
[----:B------:R0:W-:Y:S01]  /*5a80*/  STG.E.U16 [R2.64], R0 ;  /* 0x0000000002007986 */ /* 0x0001e2000c101524 */
[----:B------:R-:W-:Y:S05]  /*5a90*/  BRA `(.L_x_444) ;  /* 0x00000c5000007947 */ /* 0x000fea0003800000 */
.L_x_447:
        /* <DEDUP_REMOVED lines=10> */
.L_x_450:
[----:B------:R-:W-:-:S04]  /*5b40*/  PRMT R25, RZ, 0x5410, R25 ;  /* 0x00005410ff197816 */ /* 0x000fc80000000019 */
[----:B------:R-:W-:-:S04]  /*5b50*/  F2FP.PACK_AB R5, RZ, R25 ;  /* 0x00000019ff05723e */ /* 0x000fc800000000ff */
[----:B------:R-:W-:-:S05]  /*5b60*/  PRMT R5, R5, 0x5410, RZ ;  /* 0x0000541005057816 */ /* 0x000fca00000000ff */
[----:B------:R0:W-:Y:S01]  /*5b70*/  STG.E [R2.64], R5 ;  /* 0x0000000502007986 */ /* 0x0001e2000c101924 */
[----:B------:R-:W-:Y:S05]  /*5b80*/  BRA `(.L_x_444) ;  /* 0x00000b6000007947 */ /* 0x000fea0003800000 */
.L_x_449:
[----:B------:R-:W-:-:S05]  /*5b90*/  PRMT R4, RZ, 0x5410, R25 ;  /* 0x00005410ff047816 */ /* 0x000fca0000000019 */
[----:B------:R-:W-:-:S06]  /*5ba0*/  FMUL.FTZ R4, R4, 1 ;  /* 0x3f80000004047820 */ /* 0x000fcc0000410000 */
[----:B------:R-:W0:Y:S02]  /*5bb0*/  F2F.F64.F32 R4, R4 ;  /* 0x0000000400047310 */ /* 0x000e240000201800 */
[----:B0-----:R0:W-:Y:S01]  /*5bc0*/  STG.E.64 [R2.64], R4 ;  /* 0x0000000402007986 */ /* 0x0011e2000c101b24 */
[----:B------:R-:W-:Y:S05]  /*5bd0*/  BRA `(.L_x_444) ;  /* 0x00000b1000007947 */ /* 0x000fea0003800000 */
.L_x_439:
        /* <DEDUP_REMOVED lines=13> */
.L_x_453:
[----:B------:R-:W-:Y:S01]  /*5cb0*/  PRMT R25, RZ, 0x5410, R25 ;  /* 0x00005410ff197816 */ /* 0x000fe20000000019 */
[----:B------:R-:W-:-:S04]  /*5cc0*/  CS2R R6, SRZ ;  /* 0x0000000000067805 */ /* 0x000fc8000001ff00 */
[----:B------:R-:W-:-:S06]  /*5cd0*/  FMUL.FTZ R4, R25, 1 ;  /* 0x3f80000019047820 */ /* 0x000fcc0000410000 */
[----:B------:R-:W0:Y:S02]  /*5ce0*/  F2F.F64.F32 R4, R4 ;  /* 0x0000000400047310 */ /* 0x000e240000201800 */
[----:B0-----:R0:W-:Y:S01]  /*5cf0*/  STG.E.128 [R2.64], R4 ;  /* 0x0000000402007986 */ /* 0x0011e2000c101d24 */
[----:B------:R-:W-:Y:S05]  /*5d00*/  BRA `(.L_x_444) ;  /* 0x000009e000007947 */ /* 0x000fea0003800000 */
.L_x_452:
        /* <DEDUP_REMOVED lines=21> */
.L_x_457:
[----:B------:R-:W-:Y:S05]  /*5e60*/  BSYNC B0 ;  /* 0x0000000000007941 */ /* 0x000fea0003800000 */
.L_x_456:
[----:B------:R-:W-:-:S05]  /*5e70*/  LOP3.LUT R5, R0, R5, RZ, 0xfc, !PT ;  /* 0x0000000500057212 */ /* 0x000fca00078efcff */
[----:B------:R0:W-:Y:S01]  /*5e80*/  STG.E.U8 [R2.64], R5 ;  /* 0x0000000502007986 */ /* 0x0001e2000c101124 */
[----:B------:R-:W-:Y:S05]  /*5e90*/  BRA `(.L_x_444) ;  /* 0x0000085000007947 */ /* 0x000fea0003800000 */
.L_x_455:
        /* <DEDUP_REMOVED lines=13> */
.L_x_459:
[----:B------:R-:W-:Y:S01]  /*5f70*/  IMAD.MOV.U32 R0, RZ, RZ, 0x7f ;  /* 0x0000007fff007424 */ /* 0x000fe200078e00ff */
[----:B------:R-:W-:-:S04]  /*5f80*/  ISETP.GT.U32.AND P0, PT, R4, 0x7f800000, PT ;  /* 0x7f8000000400780c */ /* 0x000fc80003f04070 */
[----:B------:R-:W-:-:S04]  /*5f90*/  SEL R0, R0, 0x7c, P0 ;  /* 0x0000007c00007807 */ /* 0x000fc80000000000 */
.L_x_460:
[----:B------:R-:W-:Y:S05]  /*5fa0*/  BSYNC B0 ;  /* 0x0000000000007941 */ /* 0x000fea0003800000 */
.L_x_458:
[----:B------:R-:W-:-:S04]  /*5fb0*/  LOP3.LUT R4, R25, 0x80000000, RZ, 0xc0, !PT ;  /* 0x8000000019047812 */ /* 0x000fc800078ec0ff */
[----:B------:R-:W-:-:S04]  /*5fc0*/  SHF.R.U32.HI R5, RZ, 0x18, R4 ;  /* 0x00000018ff057819 */ /* 0x000fc80000011604 */
[----:B------:R-:W-:-:S05]  /*5fd0*/  LOP3.LUT R5, R0, R5, RZ, 0xfc, !PT ;  /* 0x0000000500057212 */ /* 0x000fca00078efcff */
[----:B------:R0:W-:Y:S01]  /*5fe0*/  STG.E.U8 [R2.64], R5 ;  /* 0x0000000502007986 */ /* 0x0001e2000c101124 */
[----:B------:R-:W-:Y:S05]  /*5ff0*/  BRA `(.L_x_444) ;  /* 0x000006f000007947 */ /* 0x000fea0003800000 */
.L_x_454:
[----:B------:R0:W-:Y:S01]  /*6000*/  STG.E.U16 [R2.64], R25 ;  /* 0x0000001902007986 */ /* 0x0001e2000c101524 */
[----:B------:R-:W-:Y:S05]  /*6010*/  BRA `(.L_x_444) ;  /* 0x000006d000007947 */ /* 0x000fea0003800000 */
.L_x_451:
        /* <DEDUP_REMOVED lines=12> */
.L_x_463:
        /* <DEDUP_REMOVED lines=17> */
.L_x_466:
[----:B------:R-:W-:-:S04]  /*61f0*/  LOP3.LUT R0, R25, 0x80000000, RZ, 0xc0, !PT ;  /* 0x8000000019007812 */ /* 0x000fc800078ec0ff */
[----:B------:R-:W-:-:S04]  /*6200*/  SHF.R.U32.HI R5, RZ, 0x18, R0 ;  /* 0x00000018ff057819 */ /* 0x000fc80000011600 */
[----:B------:R-:W-:-:S04]  /*6210*/  LOP3.LUT R4, R4, R5, RZ, 0xfc, !PT ;  /* 0x0000000504047212 */ /* 0x000fc800078efcff */
[----:B------:R-:W-:Y:S02]  /*6220*/  PRMT R0, R4, 0x7610, R0 ;  /* 0x0000761004007816 */ /* 0x000fe40000000000 */
.L_x_465:
[----:B------:R-:W-:Y:S05]  /*6230*/  BSYNC B0 ;  /* 0x0000000000007941 */ /* 0x000fea0003800000 */
.L_x_464:
[----:B------:R0:W-:Y:S01]  /*6240*/  STG.E.U8 [R2.64], R0 ;  /* 0x0000000002007986 */ /* 0x0001e2000c101124 */
[----:B------:R-:W-:Y:S05]  /*6250*/  BRA `(.L_x_444) ;  /* 0x0000049000007947 */ /* 0x000fea0003800000 */
.L_x_462:
        /* <DEDUP_REMOVED lines=17> */
.L_x_469:
[----:B------:R-:W-:-:S04]  /*6370*/  LOP3.LUT R0, R25, 0x80000000, RZ, 0xc0, !PT ;  /* 0x8000000019007812 */ /* 0x000fc800078ec0ff */
[----:B------:R-:W-:-:S04]  /*6380*/  SHF.R.U32.HI R5, RZ, 0x18, R0 ;  /* 0x00000018ff057819 */ /* 0x000fc80000011600 */
[----:B------:R-:W-:-:S04]  /*6390*/  LOP3.LUT R4, R4, R5, RZ, 0xfc, !PT ;  /* 0x0000000504047212 */ /* 0x000fc800078efcff */
[----:B------:R-:W-:Y:S02]  /*63a0*/  PRMT R0, R4, 0x7610, R0 ;  /* 0x0000761004007816 */ /* 0x000fe40000000000 */
.L_x_468:
[----:B------:R-:W-:Y:S05]  /*63b0*/  BSYNC B0 ;  /* 0x0000000000007941 */ /* 0x000fea0003800000 */
.L_x_467:
[----:B------:R0:W-:Y:S01]  /*63c0*/  STG.E.U8 [R2.64], R0 ;  /* 0x0000000002007986 */ /* 0x0001e2000c101124 */
[----:B------:R-:W-:Y:S05]  /*63d0*/  BRA `(.L_x_444) ;  /* 0x0000031000007947 */ /* 0x000fea0003800000 */
.L_x_461:
[----:B------:R-:W-:-:S13]  /*63e0*/  ISETP.NE.AND P0, PT, R0, 0x1c, PT ;  /* 0x0000001c0000780c */ /* 0x000fda0003f05270 */
[----:B------:R-:W-:Y:S05]  /*63f0*/  @!P0 BRA `(.L_x_470) ;  /* 0x000002c000008947 */ /* 0x000fea0003800000 */
[----:B------:R-:W-:-:S13]  /*6400*/  ISETP.NE.AND P0, PT, R0, 0x1d, PT ;  /* 0x0000001d0000780c */ /* 0x000fda0003f05270 */
[----:B------:R-:W-:Y:S05]  /*6410*/  @!P0 BRA `(.L_x_471) ;  /* 0x0000026000008947 */ /* 0x000fea0003800000 */
[----:B------:R-:W-:-:S13]  /*6420*/  ISETP.NE.AND P0, PT, R0, 0x2c, PT ;  /* 0x0000002c0000780c */ /* 0x000fda0003f05270 */
[----:B------:R-:W-:Y:S05]  /*6430*/  @P0 BRA `(.L_x_443) ;  /* 0x0000010000000947 */ /* 0x000fea0003800000 */
[----:B------:R-:W-:Y:S01]  /*6440*/  PRMT R25, RZ, 0x5410, R25 ;  /* 0x00005410ff197816 */ /* 0x000fe20000000019 */
[----:B------:R-:W-:Y:S01]  /*6450*/  IMAD.MOV.U32 R5, RZ, RZ, 0xff ;  /* 0x000000ffff057424 */ /* 0x000fe200078e00ff */
[----:B------:R-:W-:Y:S02]  /*6460*/  PLOP3.LUT P0, PT, PT, PT, PT, 0x80, 0x0 ;  /* 0x000000000000781c */ /* 0x000fe40003f0f070 */
[----:B------:R-:W-:-:S04]  /*6470*/  SHF.R.U32.HI R6, RZ, 0x17, R25 ;  /* 0x00000017ff067819 */ /* 0x000fc80000011619 */
[----:B------:R-:W-:-:S04]  /*6480*/  LOP3.LUT R4, R6, 0xff, RZ, 0xc0, !PT ;  /* 0x000000ff06047812 */ /* 0x000fc800078ec0ff */
[----:B------:R-:W-:-:S13]  /*6490*/  ISETP.NE.AND P2, PT, R4, 0xff, PT ;  /* 0x000000ff0400780c */ /* 0x000fda0003f45270 */
[--C-:B------:R-:W-:Y:S02]  /*64a0*/  @P2 SHF.R.U32.HI R0, RZ, 0x16, R25.reuse ;  /* 0x00000016ff002819 */ /* 0x100fe40000011619 */
[----:B------:R-:W-:Y:S02]  /*64b0*/  @P2 LOP3.LUT P1, RZ, R4, 0x3fffff, R25, 0xf8, !PT ;  /* 0x003fffff04ff2812 */ /* 0x000fe4000782f819 */
        /* <DEDUP_REMOVED lines=8> */
.L_x_443:
        /* <DEDUP_REMOVED lines=20> */
.L_x_471:
[----:B------:R-:W-:-:S06]  /*6680*/  PRMT R4, RZ, 0x5410, R25 ;  /* 0x00005410ff047816 */ /* 0x000fcc0000000019 */
[----:B------:R-:W0:Y:S02]  /*6690*/  F2I.U64.TRUNC R4, R4 ;  /* 0x0000000400047311 */ /* 0x000e24000020d800 */
[----:B0-----:R0:W-:Y:S01]  /*66a0*/  STG.E.64 [R2.64], R4 ;  /* 0x0000000402007986 */ /* 0x0011e2000c101b24 */
[----:B------:R-:W-:Y:S05]  /*66b0*/  BRA `(.L_x_444) ;  /* 0x0000003000007947 */ /* 0x000fea0003800000 */
.L_x_470:
[----:B------:R-:W-:-:S06]  /*66c0*/  PRMT R25, RZ, 0x5410, R25 ;  /* 0x00005410ff197816 */ /* 0x000fcc0000000019 */
[----:B------:R-:W0:Y:S02]  /*66d0*/  F2I.FTZ.U32.TRUNC.NTZ R25, R25 ;  /* 0x0000001900197305 */ /* 0x000e24000021f000 */
[----:B0-----:R0:W-:Y:S02]  /*66e0*/  STG.E [R2.64], R25 ;  /* 0x0000001902007986 */ /* 0x0011e4000c101924 */
.L_x_444:
[----:B------:R-:W-:-:S04]  /*66f0*/  IADD3 R19, R19, 0x80, RZ ;  /* 0x0000008013137810 */ /* 0x000fc80007ffe0ff */
[----:B------:R-:W-:-:S13]  /*6700*/  ISETP.GE.AND P0, PT, R19, R17, PT ;  /* 0x000000111300720c */ /* 0x000fda0003f06270 */
        /* <DEDUP_REMOVED lines=21> */
.L_x_475:
[----:B------:R-:W-:-:S06]  /*6860*/  PRMT R5, RZ, 0x5410, R22 ;  /* 0x00005410ff057816 */ /* 0x000fcc0000000016 */
[----:B------:R-:W0:Y:S02]  /*6870*/  F2I.S64.TRUNC R4, R5 ;  /* 0x0000000500047311 */ /* 0x000e24000020d900 */
[----:B0-----:R0:W-:Y:S01]  /*6880*/  STG.E.U8 [R2.64], R4 ;  /* 0x0000000402007986 */ /* 0x0011e2000c101124 */
[----:B------:R-:W-:Y:S05]  /*6890*/  BRA `(.L_x_477) ;  /* 0x00000e4000007947 */ /* 0x000fea0003800000 */
.L_x_474:
        /* <DEDUP_REMOVED lines=10> */
.L_x_479:
[----:B------:R-:W-:-:S04]  /*6940*/  PRMT R22, RZ, 0x5410, R22 ;  /* 0x00005410ff167816 */ /* 0x000fc80000000016 */
[----:B------:R-:W0:Y:S02]  /*6950*/  F2I.FTZ.TRUNC.NTZ R5, R22 ;  /* 0x0000001600057305 */ /* 0x000e24000021f100 */
[----:B0-----:R0:W-:Y:S01]  /*6960*/  STG.E [R2.64], R5 ;  /* 0x0000000502007986 */ /* 0x0011e2000c101924 */
[----:B------:R-:W-:Y:S05]  /*6970*/  BRA `(.L_x_477) ;  /* 0x00000d6000007947 */ /* 0x000fea0003800000 */
.L_x_478:
[----:B------:R-:W-:-:S04]  /*6980*/  PRMT R22, RZ, 0x5410, R22 ;  /* 0x00005410ff167816 */ /* 0x000fc80000000016 */
[----:B------:R-:W0:Y:S02]  /*6990*/  F2I.FTZ.TRUNC.NTZ R5, R22 ;  /* 0x0000001600057305 */ /* 0x000e24000021f100 */
[----:B0-----:R0:W-:Y:S01]  /*69a0*/  STG.E.U16 [R2.64], R5 ;  /* 0x0000000502007986 */ /* 0x0011e2000c101524 */
[----:B------:R-:W-:Y:S05]  /*69b0*/  BRA `(.L_x_477) ;  /* 0x00000d2000007947 */ /* 0x000fea0003800000 */
.L_x_473:
        /* <DEDUP_REMOVED lines=9> */
.L_x_481:
[----:B------:R-:W-:-:S04]  /*6a50*/  PRMT R0, RZ, 0x5410, R22 ;  /* 0x00005410ff007816 */ /* 0x000fc80000000016 */
[----:B------:R-:W-:-:S05]  /*6a60*/  F2FP.PACK_AB R0, RZ, R0 ;  /* 0x00000000ff00723e */ /* 0x000fca00000000ff */
[----:B------:R0:W-:Y:S01]  /*6a70*/  STG.E.U16 [R2.64], R0 ;  /* 0x0000000002007986 */ /* 0x0001e2000c101524 */
[----:B------:R-:W-:Y:S05]  /*6a80*/  BRA `(.L_x_477) ;  /* 0x00000c5000007947 */ /* 0x000fea0003800000 */
.L_x_480:
        /* <DEDUP_REMOVED lines=10> */
.L_x_483:
[----:B------:R-:W-:-:S04]  /*6b30*/  PRMT R22, RZ, 0x5410, R22 ;  /* 0x00005410ff167816 */ /* 0x000fc80000000016 */
[----:B------:R-:W-:-:S04]  /*6b40*/  F2FP.PACK_AB R5, RZ, R22 ;  /* 0x00000016ff05723e */ /* 0x000fc800000000ff */
[----:B------:R-:W-:-:S05]  /*6b50*/  PRMT R5, R5, 0x5410, RZ ;  /* 0x0000541005057816 */ /* 0x000fca00000000ff */
[----:B------:R0:W-:Y:S01]  /*6b60*/  STG.E [R2.64], R5 ;  /* 0x0000000502007986 */ /* 0x0001e2000c101924 */
[----:B------:R-:W-:Y:S05]  /*6b70*/  BRA `(.L_x_477) ;  /* 0x00000b6000007947 */ /* 0x000fea0003800000 */
.L_x_482:
[----:B------:R-:W-:-:S05]  /*6b80*/  PRMT R4, RZ, 0x5410, R22 ;  /* 0x00005410ff047816 */ /* 0x000fca0000000016 */
[----:B------:R-:W-:-:S06]  /*6b90*/  FMUL.FTZ R4, R4, 1 ;  /* 0x3f80000004047820 */ /* 0x000fcc0000410000 */
[----:B------:R-:W0:Y:S02]  /*6ba0*/  F2F.F64.F32 R4, R4 ;  /* 0x0000000400047310 */ /* 0x000e240000201800 */
[----:B0-----:R0:W-:Y:S01]  /*6bb0*/  STG.E.64 [R2.64], R4 ;  /* 0x0000000402007986 */ /* 0x0011e2000c101b24 */
[----:B------:R-:W-:Y:S05]  /*6bc0*/  BRA `(.L_x_477) ;  /* 0x00000b1000007947 */ /* 0x000fea0003800000 */
.L_x_472:
        /* <DEDUP_REMOVED lines=13> */
.L_x_486:
[----:B------:R-:W-:Y:S01]  /*6ca0*/  PRMT R22, RZ, 0x5410, R22 ;  /* 0x00005410ff167816 */ /* 0x000fe20000000016 */
[----:B------:R-:W-:-:S04]  /*6cb0*/  CS2R R6, SRZ ;  /* 0x0000000000067805 */ /* 0x000fc8000001ff00 */
[----:B------:R-:W-:-:S06]  /*6cc0*/  FMUL.FTZ R4, R22, 1 ;  /* 0x3f80000016047820 */ /* 0x000fcc0000410000 */
[----:B------:R-:W0:Y:S02]  /*6cd0*/  F2F.F64.F32 R4, R4 ;  /* 0x0000000400047310 */ /* 0x000e240000201800 */
[----:B0-----:R0:W-:Y:S01]  /*6ce0*/  STG.E.128 [R2.64], R4 ;  /* 0x0000000402007986 */ /* 0x0011e2000c101d24 */
[----:B------:R-:W-:Y:S05]  /*6cf0*/  BRA `(.L_x_477) ;  /* 0x000009e000007947 */ /* 0x000fea0003800000 */
.L_x_485:
        /* <DEDUP_REMOVED lines=21> */
.L_x_490:
[----:B------:R-:W-:Y:S05]  /*6e50*/  BSYNC B0 ;  /* 0x0000000000007941 */ /* 0x000fea0003800000 */
.L_x_489:
[----:B------:R-:W-:-:S05]  /*6e60*/  LOP3.LUT R5, R0, R5, RZ, 0xfc, !PT ;  /* 0x0000000500057212 */ /* 0x000fca00078efcff */
[----:B------:R0:W-:Y:S01]  /*6e70*/  STG.E.U8 [R2.64], R5 ;  /* 0x0000000502007986 */ /* 0x0001e2000c101124 */
[----:B------:R-:W-:Y:S05]  /*6e80*/  BRA `(.L_x_477) ;  /* 0x0000085000007947 */ /* 0x000fea0003800000 */
.L_x_488:
        /* <DEDUP_REMOVED lines=13> */
.L_x_492:
[----:B------:R-:W-:Y:S01]  /*6f60*/  IMAD.MOV.U32 R0, RZ, RZ, 0x7f ;  /* 0x0000007fff007424 */ /* 0x000fe200078e00ff */
[----:B------:R-:W-:-:S04]  /*6f70*/  ISETP.GT.U32.AND P0, PT, R4, 0x7f800000, PT ;  /* 0x7f8000000400780c */ /* 0x000fc80003f04070 */
[----:B------:R-:W-:-:S04]  /*6f80*/  SEL R0, R0, 0x7c, P0 ;  /* 0x0000007c00007807 */ /* 0x000fc80000000000 */
.L_x_493:
[----:B------:R-:W-:Y:S05]  /*6f90*/  BSYNC B0 ;  /* 0x0000000000007941 */ /* 0x000fea0003800000 */
.L_x_491:
[----:B------:R-:W-:-:S04]  /*6fa0*/  LOP3.LUT R4, R5, 0x80000000, RZ, 0xc0, !PT ;  /* 0x8000000005047812 */ /* 0x000fc800078ec0ff */
[----:B------:R-:W-:-:S04]  /*6fb0*/  SHF.R.U32.HI R5, RZ, 0x18, R4 ;  /* 0x00000018ff057819 */ /* 0x000fc80000011604 */
[----:B------:R-:W-:-:S05]  /*6fc0*/  LOP3.LUT R5, R0, R5, RZ, 0xfc, !PT ;  /* 0x0000000500057212 */ /* 0x000fca00078efcff */
[----:B------:R0:W-:Y:S01]  /*6fd0*/  STG.E.U8 [R2.64], R5 ;  /* 0x0000000502007986 */ /* 0x0001e2000c101124 */
[----:B------:R-:W-:Y:S05]  /*6fe0*/  BRA `(.L_x_477) ;  /* 0x000006f000007947 */ /* 0x000fea0003800000 */
.L_x_487:
[----:B------:R0:W-:Y:S01]  /*6ff0*/  STG.E.U16 [R2.64], R22 ;  /* 0x0000001602007986 */ /* 0x0001e2000c101524 */
[----:B------:R-:W-:Y:S05]  /*7000*/  BRA `(.L_x_477) ;  /* 0x000006d000007947 */ /* 0x000fea0003800000 */
.L_x_484:
        /* <DEDUP_REMOVED lines=12> */
.L_x_496:
        /* <DEDUP_REMOVED lines=17> */
.L_x_499:
[----:B------:R-:W-:-:S04]  /*71e0*/  LOP3.LUT R0, R7, 0x80000000, RZ, 0xc0, !PT ;  /* 0x8000000007007812 */ /* 0x000fc800078ec0ff */
[----:B------:R-:W-:-:S04]  /*71f0*/  SHF.R.U32.HI R5, RZ, 0x18, R0 ;  /* 0x00000018ff057819 */ /* 0x000fc80000011600 */
[----:B------:R-:W-:-:S04]  /*7200*/  LOP3.LUT R4, R4, R5, RZ, 0xfc, !PT ;  /* 0x0000000504047212 */ /* 0x000fc800078efcff */
[----:B------:R-:W-:Y:S02]  /*7210*/  PRMT R0, R4, 0x7610, R0 ;  /* 0x0000761004007816 */ /* 0x000fe40000000000 */
.L_x_498:
[----:B------:R-:W-:Y:S05]  /*7220*/  BSYNC B0 ;  /* 0x0000000000007941 */ /* 0x000fea0003800000 */
.L_x_497:
[----:B------:R0:W-:Y:S01]  /*7230*/  STG.E.U8 [R2.64], R0 ;  /* 0x0000000002007986 */ /* 0x0001e2000c101124 */
[----:B------:R-:W-:Y:S05]  /*7240*/  BRA `(.L_x_477) ;  /* 0x0000049000007947 */ /* 0x000fea0003800000 */
.L_x_495:
        /* <DEDUP_REMOVED lines=17> */
.L_x_502:
[----:B------:R-:W-:-:S04]  /*7360*/  LOP3.LUT R0, R7, 0x80000000, RZ, 0xc0, !PT ;  /* 0x8000000007007812 */ /* 0x000fc800078ec0ff */
[----:B------:R-:W-:-:S04]  /*7370*/  SHF.R.U32.HI R5, RZ, 0x18, R0 ;  /* 0x00000018ff057819 */ /* 0x000fc80000011600 */
[----:B------:R-:W-:-:S04]  /*7380*/  LOP3.LUT R4, R4, R5, RZ, 0xfc, !PT ;  /* 0x0000000504047212 */ /* 0x000fc800078efcff */
[----:B------:R-:W-:Y:S02]  /*7390*/  PRMT R0, R4, 0x7610, R0 ;  /* 0x0000761004007816 */ /* 0x000fe40000000000 */
.L_x_501:
[----:B------:R-:W-:Y:S05]  /*73a0*/  BSYNC B0 ;  /* 0x0000000000007941 */ /* 0x000fea0003800000 */
.L_x_500:
[----:B------:R0:W-:Y:S01]  /*73b0*/  STG.E.U8 [R2.64], R0 ;  /* 0x0000000002007986 */ /* 0x0001e2000c101124 */
[----:B------:R-:W-:Y:S05]  /*73c0*/  BRA `(.L_x_477) ;  /* 0x0000031000007947 */ /* 0x000fea0003800000 */
.L_x_494:
        /* <DEDUP_REMOVED lines=22> */
.L_x_476:
        /* <DEDUP_REMOVED lines=20> */
.L_x_504:
[----:B------:R-:W-:-:S06]  /*7670*/  PRMT R4, RZ, 0x5410, R22 ;  /* 0x00005410ff047816 */ /* 0x000fcc0000000016 */
[----:B------:R-:W0:Y:S02]  /*7680*/  F2I.U64.TRUNC R4, R4 ;  /* 0x0000000400047311 */ /* 0x000e24000020d800 */
[----:B0-----:R0:W-:Y:S01]  /*7690*/  STG.E.64 [R2.64], R4 ;  /* 0x0000000402007986 */ /* 0x0011e2000c101b24 */
[----:B------:R-:W-:Y:S05]  /*76a0*/  BRA `(.L_x_477) ;  /* 0x0000003000007947 */ /* 0x000fea0003800000 */
.L_x_503:
[----:B------:R-:W-:-:S04]  /*76b0*/  PRMT R22, RZ, 0x5410, R22 ;  /* 0x00005410ff167816 */ /* 0x000fc80000000016 */
[----:B------:R-:W0:Y:S02]  /*76c0*/  F2I.FTZ.U32.TRUNC.NTZ R5, R22 ;  /* 0x0000001600057305 */ /* 0x000e24000021f000 */
[----:B0-----:R0:W-:Y:S02]  /*76d0*/  STG.E [R2.64], R5 ;  /* 0x0000000502007986 */ /* 0x0011e4000c101924 */
.L_x_477:
[----:B------:R-:W-:Y:S02]  /*76e0*/  IADD3 R19, R19, 0x80, RZ ;  /* 0x0000008013137810 */ /* 0x000fe40007ffe0ff */
.L_x_438:
[----:B------:R-:W-:Y:S05]  /*76f0*/  BSYNC B6 ;  /* 0x0000000000067941 */ /* 0x000fea0003800000 */
.L_x_437:
[----:B------:R-:W-:-:S13]  /*7700*/  ISETP.GE.AND P0, PT, R19, R17, PT ;  /* 0x000000111300720c */ /* 0x000fda0003f06270 */
[----:B------:R-:W-:Y:S05]  /*7710*/  @P0 EXIT ;  /* 0x000000000000094d */ /* 0x000fea0003800000 */
[----:B0-----:R-:W-:Y:S01]  /*7720*/  PRMT R0, R18, 0x9910, RZ ;  /* 0x0000991012007816 */ /* 0x001fe200000000ff */
        /* <DEDUP_REMOVED lines=16> */
[----:B0-----:R-:W-:Y:S01]  /*7830*/  STG.E.U8 [R2.64], R23 ;  /* 0x0000001702007986 */ /* 0x001fe2000c101124 */
[----:B------:R-:W-:Y:S05]  /*7840*/  EXIT ;  /* 0x000000000000794d */ /* 0x000fea0003800000 */
.L_x_508:
[----:B------:R-:W-:-:S06]  /*7850*/  PRMT R5, RZ, 0x5410, R23 ;  /* 0x00005410ff057816 */ /* 0x000fcc0000000017 */
[----:B------:R-:W0:Y:S02]  /*7860*/  F2I.S64.TRUNC R4, R5 ;  /* 0x0000000500047311 */ /* 0x000e24000020d900 */
[----:B0-----:R-:W-:Y:S01]  /*7870*/  STG.E.U8 [R2.64], R4 ;  /* 0x0000000402007986 */ /* 0x001fe2000c101124 */
[----:B------:R-:W-:Y:S05]  /*7880*/  EXIT ;  /* 0x000000000000794d */ /* 0x000fea0003800000 */
.L_x_507:
        /* <DEDUP_REMOVED lines=10> */
.L_x_511:
[----:B------:R-:W-:-:S06]  /*7930*/  PRMT R23, RZ, 0x5410, R23 ;  /* 0x00005410ff177816 */ /* 0x000fcc0000000017 */
[----:B------:R-:W0:Y:S02]  /*7940*/  F2I.FTZ.TRUNC.NTZ R23, R23 ;  /* 0x0000001700177305 */ /* 0x000e24000021f100 */
[----:B0-----:R-:W-:Y:S01]  /*7950*/  STG.E [R2.64], R23 ;  /* 0x0000001702007986 */ /* 0x001fe2000c101924 */
[----:B------:R-:W-:Y:S05]  /*7960*/  EXIT ;  /* 0x000000000000794d */ /* 0x000fea0003800000 */
.L_x_510:
[----:B------:R-:W-:-:S06]  /*7970*/  PRMT R23, RZ, 0x5410, R23 ;  /* 0x00005410ff177816 */ /* 0x000fcc0000000017 */
[----:B------:R-:W0:Y:S02]  /*7980*/  F2I.FTZ.TRUNC.NTZ R23, R23 ;  /* 0x0000001700177305 */ /* 0x000e24000021f100 */
[----:B0-----:R-:W-:Y:S01]  /*7990*/  STG.E.U16 [R2.64], R23 ;  /* 0x0000001702007986 */ /* 0x001fe2000c101524 */
[----:B------:R-:W-:Y:S05]  /*79a0*/  EXIT ;  /* 0x000000000000794d */ /* 0x000fea0003800000 */
.L_x_506:
        /* <DEDUP_REMOVED lines=9> */
.L_x_513:
[----:B------:R-:W-:-:S04]  /*7a40*/  PRMT R0, RZ, 0x5410, R23 ;  /* 0x00005410ff007816 */ /* 0x000fc80000000017 */
[----:B------:R-:W-:-:S05]  /*7a50*/  F2FP.PACK_AB R0, RZ, R0 ;  /* 0x00000000ff00723e */ /* 0x000fca00000000ff */
[----:B------:R-:W-:Y:S01]  /*7a60*/  STG.E.U16 [R2.64], R0 ;  /* 0x0000000002007986 */ /* 0x000fe2000c101524 */
[----:B------:R-:W-:Y:S05]  /*7a70*/  EXIT ;  /* 0x000000000000794d */ /* 0x000fea0003800000 */
.L_x_512:
        /* <DEDUP_REMOVED lines=10> */
.L_x_515:
[----:B------:R-:W-:-:S04]  /*7b20*/  PRMT R23, RZ, 0x5410, R23 ;  /* 0x00005410ff177816 */ /* 0x000fc80000000017 */
[----:B------:R-:W-:-:S04]  /*7b30*/  F2FP.PACK_AB R5, RZ, R23 ;  /* 0x00000017ff05723e */ /* 0x000fc800000000ff */
[----:B------:R-:W-:-:S05]  /*7b40*/  PRMT R5, R5, 0x5410, RZ ;  /* 0x0000541005057816 */ /* 0x000fca00000000ff */
[----:B------:R-:W-:Y:S01]  /*7b50*/  STG.E [R2.64], R5 ;  /* 0x0000000502007986 */ /* 0x000fe2000c101924 */
[----:B------:R-:W-:Y:S05]  /*7b60*/  EXIT ;  /* 0x000000000000794d */ /* 0x000fea0003800000 */
.L_x_514:
[----:B------:R-:W-:-:S05]  /*7b70*/  PRMT R4, RZ, 0x5410, R23 ;  /* 0x00005410ff047816 */ /* 0x000fca0000000017 */
[----:B------:R-:W-:-:S06]  /*7b80*/  FMUL.FTZ R4, R4, 1 ;  /* 0x3f80000004047820 */ /* 0x000fcc0000410000 */
[----:B------:R-:W0:Y:S02]  /*7b90*/  F2F.F64.F32 R4, R4 ;  /* 0x0000000400047310 */ /* 0x000e240000201800 */
[----:B0-----:R-:W-:Y:S01]  /*7ba0*/  STG.E.64 [R2.64], R4 ;  /* 0x0000000402007986 */ /* 0x001fe2000c101b24 */
[----:B------:R-:W-:Y:S05]  /*7bb0*/  EXIT ;  /* 0x000000000000794d */ /* 0x000fea0003800000 */
.L_x_505:
        /* <DEDUP_REMOVED lines=13> */
.L_x_518:
[----:B------:R-:W-:Y:S01]  /*7c90*/  PRMT R23, RZ, 0x5410, R23 ;  /* 0x00005410ff177816 */ /* 0x000fe20000000017 */
[----:B------:R-:W-:-:S04]  /*7ca0*/  CS2R R6, SRZ ;  /* 0x0000000000067805 */ /* 0x000fc8000001ff00 */
[----:B------:R-:W-:-:S06]  /*7cb0*/  FMUL.FTZ R4, R23, 1 ;  /* 0x3f80000017047820 */ /* 0x000fcc0000410000 */
[----:B------:R-:W0:Y:S02]  /*7cc0*/  F2F.F64.F32 R4, R4 ;  /* 0x0000000400047310 */ /* 0x000e240000201800 */
[----:B0-----:R-:W-:Y:S01]  /*7cd0*/  STG.E.128 [R2.64], R4 ;  /* 0x0000000402007986 */ /* 0x001fe2000c101d24 */
[----:B------:R-:W-:Y:S05]  /*7ce0*/  EXIT ;  /* 0x000000000000794d */ /* 0x000fea0003800000 */
.L_x_517:
        /* <DEDUP_REMOVED lines=21> */
.L_x_522:
[----:B------:R-:W-:Y:S05]  /*7e40*/  BSYNC B0 ;  /* 0x0000000000007941 */ /* 0x000fea0003800000 */
.L_x_521:
[----:B------:R-:W-:-:S05]  /*7e50*/  LOP3.LUT R5, R0, R5, RZ, 0xfc, !PT ;  /* 0x0000000500057212 */ /* 0x000fca00078efcff */
[----:B------:R-:W-:Y:S01]  /*7e60*/  STG.E.U8 [R2.64], R5 ;  /* 0x0000000502007986 */ /* 0x000fe2000c101124 */
[----:B------:R-:W-:Y:S05]  /*7e70*/  EXIT ;  /* 0x000000000000794d */ /* 0x000fea0003800000 */
.L_x_520:
        /* <DEDUP_REMOVED lines=13> */
.L_x_524:
[----:B------:R-:W-:Y:S01]  /*7f50*/  IMAD.MOV.U32 R0, RZ, RZ, 0x7f ;  /* 0x0000007fff007424 */ /* 0x000fe200078e00ff */
[----:B------:R-:W-:-:S04]  /*7f60*/  ISETP.GT.U32.AND P0, PT, R4, 0x7f800000, PT ;  /* 0x7f8000000400780c */ /* 0x000fc80003f04070 */
[----:B------:R-:W-:-:S04]  /*7f70*/  SEL R0, R0, 0x7c, P0 ;  /* 0x0000007c00007807 */ /* 0x000fc80000000000 */
.L_x_525:
[----:B------:R-:W-:Y:S05]  /*7f80*/  BSYNC B0 ;  /* 0x0000000000007941 */ /* 0x000fea0003800000 */
.L_x_523:
[----:B------:R-:W-:-:S04]  /*7f90*/  LOP3.LUT R4, R23, 0x80000000, RZ, 0xc0, !PT ;  /* 0x8000000017047812 */ /* 0x000fc800078ec0ff */
[----:B------:R-:W-:-:S04]  /*7fa0*/  SHF.R.U32.HI R5, RZ, 0x18, R4 ;  /* 0x00000018ff057819 */ /* 0x000fc80000011604 */
[----:B------:R-:W-:-:S05]  /*7fb0*/  LOP3.LUT R5, R0, R5, RZ, 0xfc, !PT ;  /* 0x0000000500057212 */ /* 0x000fca00078efcff */
[----:B------:R-:W-:Y:S01]  /*7fc0*/  STG.E.U8 [R2.64], R5 ;  /* 0x0000000502007986 */ /* 0x000fe2000c101124 */
[----:B------:R-:W-:Y:S05]  /*7fd0*/  EXIT ;  /* 0x000000000000794d */ /* 0x000fea0003800000 */
.L_x_519:
[----:B------:R-:W-:Y:S01]  /*7fe0*/  STG.E.U16 [R2.64], R23 ;  /* 0x0000001702007986 */ /* 0x000fe2000c101524 */
[----:B------:R-:W-:Y:S05]  /*7ff0*/  EXIT ;  /* 0x000000000000794d */ /* 0x000fea0003800000 */
.L_x_516:
        /* <DEDUP_REMOVED lines=12> */
.L_x_528:
        /* <DEDUP_REMOVED lines=17> */
.L_x_531:
[----:B------:R-:W-:-:S04]  /*81d0*/  LOP3.LUT R0, R23, 0x80000000, RZ, 0xc0, !PT ;  /* 0x8000000017007812 */ /* 0x000fc800078ec0ff */
[----:B------:R-:W-:-:S04]  /*81e0*/  SHF.R.U32.HI R5, RZ, 0x18, R0 ;  /* 0x00000018ff057819 */ /* 0x000fc80000011600 */
[----:B------:R-:W-:-:S04]  /*81f0*/  LOP3.LUT R4, R4, R5, RZ, 0xfc, !PT ;  /* 0x0000000504047212 */ /* 0x000fc800078efcff */
[----:B------:R-:W-:Y:S02]  /*8200*/  PRMT R0, R4, 0x7610, R0 ;  /* 0x0000761004007816 */ /* 0x000fe40000000000 */
.L_x_530:
[----:B------:R-:W-:Y:S05]  /*8210*/  BSYNC B0 ;  /* 0x0000000000007941 */ /* 0x000fea0003800000 */
.L_x_529:
[----:B------:R-:W-:Y:S01]  /*8220*/  STG.E.U8 [R2.64], R0 ;  /* 0x0000000002007986 */ /* 0x000fe2000c101124 */
[----:B------:R-:W-:Y:S05]  /*8230*/  EXIT ;  /* 0x000000000000794d */ /* 0x000fea0003800000 */
.L_x_527:
        /* <DEDUP_REMOVED lines=17> */
.L_x_534:
[----:B------:R-:W-:-:S04]  /*8350*/  LOP3.LUT R0, R23, 0x80000000, RZ, 0xc0, !PT ;  /* 0x8000000017007812 */ /* 0x000fc800078ec0ff */
[----:B------:R-:W-:-:S04]  /*8360*/  SHF.R.U32.HI R5, RZ, 0x18, R0 ;  /* 0x00000018ff057819 */ /* 0x000fc80000011600 */
[----:B------:R-:W-:-:S04]  /*8370*/  LOP3.LUT R4, R4, R5, RZ, 0xfc, !PT ;  /* 0x0000000504047212 */ /* 0x000fc800078efcff */
[----:B------:R-:W-:Y:S02]  /*8380*/  PRMT R0, R4, 0x7610, R0 ;  /* 0x0000761004007816 */ /* 0x000fe40000000000 */
.L_x_533:
[----:B------:R-:W-:Y:S05]  /*8390*/  BSYNC B0 ;  /* 0x0000000000007941 */ /* 0x000fea0003800000 */
.L_x_532:
[----:B------:R-:W-:Y:S01]  /*83a0*/  STG.E.U8 [R2.64], R0 ;  /* 0x0000000002007986 */ /* 0x000fe2000c101124 */
[----:B------:R-:W-:Y:S05]  /*83b0*/  EXIT ;  /* 0x000000000000794d */ /* 0x000fea0003800000 */
.L_x_526:
        /* <DEDUP_REMOVED lines=22> */
.L_x_509:
        /* <DEDUP_REMOVED lines=20> */
.L_x_536:
[----:B------:R-:W-:-:S06]  /*8660*/  PRMT R4, RZ, 0x5410, R23 ;  /* 0x00005410ff047816 */ /* 0x000fcc0000000017 */
[----:B------:R-:W0:Y:S02]  /*8670*/  F2I.U64.TRUNC R4, R4 ;  /* 0x0000000400047311 */ /* 0x000e24000020d800 */
[----:B0-----:R-:W-:Y:S01]  /*8680*/  STG.E.64 [R2.64], R4 ;  /* 0x0000000402007986 */ /* 0x001fe2000c101b24 */
[----:B------:R-:W-:Y:S05]  /*8690*/  EXIT ;  /* 0x000000000000794d */ /* 0x000fea0003800000 */
.L_x_535:
[----:B------:R-:W-:-:S06]  /*86a0*/  PRMT R23, RZ, 0x5410, R23 ;  /* 0x00005410ff177816 */ /* 0x000fcc0000000017 */
[----:B------:R-:W0:Y:S02]  /*86b0*/  F2I.FTZ.U32.TRUNC.NTZ R23, R23 ;  /* 0x0000001700177305 */ /* 0x000e24000021f000 */
[----:B0-----:R-:W-:Y:S01]  /*86c0*/  STG.E [R2.64], R23 ;  /* 0x0000001702007986 */ /* 0x001fe2000c101924 */
[----:B------:R-:W-:Y:S05]  /*86d0*/  EXIT ;  /* 0x000000000000794d */ /* 0x000fea0003800000 */
.L_x_537:
        /* <DEDUP_REMOVED lines=10> */
.L_x_18269:


//--------------------- .text._ZN2at6native18elementwise_kernelILi128ELi4EZNS0_22gpu_kernel_impl_nocastIZZZNS0_17trunc_kernel_cudaERNS_18TensorIteratorBaseEENKUlvE_clEvENKUlvE2_clEvEUlN3c108BFloat16EE_EEvS4_RKT_EUliE_EEviT1_ --------------------------
	.section	.text._ZN2at6native18elementwise_kernelILi128ELi4EZNS0_22gpu_kernel_impl_nocastIZZZNS0_17trunc_kernel_cudaERNS_18TensorIteratorBaseEENKUlvE_clEvENKUlvE2_clEvEUlN3c108BFloat16EE_EEvS4_RKT_EUliE_EEviT1_,"ax",@progbits
	.sectioninfo	@"SHI_REGISTERS=12"
	.align	128
        .global         _ZN2at6native18elementwise_kernelILi128ELi4EZNS0_22gpu_kernel_impl_nocastIZZZNS0_17trunc_kernel_cudaERNS_18TensorIteratorBaseEENKUlvE_clEvENKUlvE2_clEvEUlN3c108BFloat16EE_EEvS4_RKT_EUliE_EEviT1_
        .type           _ZN2at6native18elementwise_kernelILi128ELi4EZNS0_22gpu_kernel_impl_nocastIZZZNS0_17trunc_kernel_cudaERNS_18TensorIteratorBaseEENKUlvE_clEvENKUlvE2_clEvEUlN3c108BFloat16EE_EEvS4_RKT_EUliE_EEviT1_,@function
        .size           _ZN2at6native18elementwise_kernelILi128ELi4EZNS0_22gpu_kernel_impl_nocastIZZZNS0_17trunc_kernel_cudaERNS_18TensorIteratorBaseEENKUlvE_clEvENKUlvE2_clEvEUlN3c108BFloat16EE_EEvS4_RKT_EUliE_EEviT1_,(.L_x_18270 - _ZN2at6native18elementwise_kernelILi128ELi4EZNS0_22gpu_kernel_impl_nocastIZZZNS0_17trunc_kernel_cudaERNS_18TensorIteratorBaseEENKUlvE_clEvENKUlvE2_clEvEUlN3c108BFloat16EE_EEvS4_RKT_EUliE_EEviT1_)
        .other          _ZN2at6native18elementwise_kernelILi128ELi4EZNS0_22gpu_kernel_impl_nocastIZZZNS0_17trunc_kernel_cudaERNS_18TensorIteratorBaseEENKUlvE_clEvENKUlvE2_clEvEUlN3c108BFloat16EE_EEvS4_RKT_EUliE_EEviT1_,@"STO_CUDA_ENTRY STV_DEFAULT"
_ZN2at6native18elementwise_kernelILi128ELi4EZNS0_22gpu_kernel_impl_nocastIZZZNS0_17trunc_kernel_cudaERNS_18TensorIteratorBaseEENKUlvE_clEvENKUlvE2_clEvEUlN3c108BFloat16EE_EEvS4_RKT_EUliE_EEviT1_:
.text._ZN2at6native18elementwise_kernelILi128ELi4EZNS0_22gpu_kernel_impl_nocastIZZZNS0_17trunc_kernel_cudaERNS_18TensorIteratorBaseEENKUlvE_clEvENKUlvE2_clEvEUlN3c108BFloat16EE_EEvS4_RKT_EUliE_EEviT1_:
[----:B------:R-:W-:Y:S02]  /*0000*/  MOV R1, c[0x0][0x28] ;  /* 0x00000a0000017a02 */ /* 0x000fe40000000f00 */
[----:B------:R-:W0:Y:S01]  /*0010*/  S2R R0, SR_CTAID.X ;  /* 0x0000000000007919 */ /* 0x000e220000002500 */
[----:B------:R-:W-:Y:S01]  /*0020*/  ULDC.64 UR4, c[0x0][0x118] ;  /* 0x0000460000047ab9 */ /* 0x000fe20000000a00 */
[----:B------:R-:W-:Y:S02]  /*0030*/  BSSY B0, `(.L_x_538) ;  /* 0x00000f2000007945 */ /* 0x000fe40003800000 */
[----:B------:R-:W0:Y:S02]  /*0040*/  S2R R3, SR_TID.X ;  /* 0x0000000000037919 */ /* 0x000e240000002100 */
[----:B0-----:R-:W-:-:S04]  /*0050*/  LEA R0, R0, R3, 0x9 ;  /* 0x0000000300007211 */ /* 0x001fc800078e48ff */
[----:B------:R-:W-:-:S13]  /*0060*/  ISETP.GE.AND P0, PT, R0, c[0x0][0x160], PT ;  /* 0x0000580000007a0c */ /* 0x000fda0003f06270 */
[----:B------:R-:W-:Y:S05]  /*0070*/  @P0 BRA `(.L_x_539) ;  /* 0x00000ed000000947 */ /* 0x000fea0003800000 */
[----:B------:R-:W-:Y:S01]  /*0080*/  ISETP.NE.AND P0, PT, RZ, c[0x0][0x168], PT ;  /* 0x00005a00ff007a0c */ /* 0x000fe20003f05270 */
[----:B------:R-:W-:-:S12]  /*0090*/  CS2R R2, SRZ ;  /* 0x0000000000027805 */ /* 0x000fd8000001ff00 */
[----:B------:R-:W-:Y:S05]  /*00a0*/  @!P0 BRA `(.L_x_540) ;  /* 0x00000e0000008947 */ /* 0x000fea0003800000 */
[----:B------:R-:W-:Y:S01]  /*00b0*/  HFMA2.MMA R2, -RZ, RZ, 0, 0 ;  /* 0x00000000ff027435 */ /* 0x000fe200000001ff */
[----:B------:R-:W-:Y:S02]  /*00c0*/  MOV R3, R0 ;  /* 0x0000000000037202 */ /* 0x000fe40000000f00 */
[----:B------:R-:W-:-:S04]  /*00d0*/  MOV R8, c[0x0][0x168] ;  /* 0x00005a0000087a02 */ /* 0x000fc80000000f00 */
[----:B------:R-:W-:-:S03]  /*00e0*/  ISETP.NE.AND P0, PT, R8, 0x1, PT ;  /* 0x000000010800780c */ /* 0x000fc60003f05270 */
[----:B------:R-:W-:-:S05]  /*00f0*/  IMAD.HI.U32 R4, R0, c[0x0][0x170], R2 ;  /* 0x00005c0000047a27 */ /* 0x000fca00078e0002 */
[----:B------:R-:W-:-:S04]  /*0100*/  SHF.R.U32.HI R5, RZ, c[0x0][0x174], R4 ;  /* 0x00005d00ff057a19 */ /* 0x000fc80000011604 */
[----:B------:R-:W-:-:S05]  /*0110*/  IADD3 R3, -R5, RZ, RZ ;  /* 0x000000ff05037210 */ /* 0x000fca0007ffe1ff */
[----:B------:R-:W-:-:S04]  /*0120*/  IMAD R3, R3, c[0x0][0x16c], R0 ;  /* 0x00005b0003037a24 */ /* 0x000fc800078e0200 */
[C---:B------:R-:W-:Y:S02]  /*0130*/  IMAD R2, R3.reuse, c[0x0][0x298], RZ ;  /* 0x0000a60003027a24 */ /* 0x040fe400078e02ff */
[----:B------:R-:W-:Y:S01]  /*0140*/  IMAD R3, R3, c[0x0][0x29c], RZ ;  /* 0x0000a70003037a24 */ /* 0x000fe200078e02ff */
[----:B------:R-:W-:Y:S05]  /*0150*/  @!P0 BRA `(.L_x_540) ;  /* 0x00000d5000008947 */ /* 0x000fea0003800000 */
[----:B------:R-:W-:Y:S02]  /*0160*/  MOV R4, RZ ;  /* 0x000000ff00047202 */ /* 0x000fe40000000f00 */
[----:B------:R-:W-:-:S03]  /*0170*/  ISETP.NE.AND P0, PT, R8, 0x2, PT ;  /* 0x000000020800780c */ /* 0x000fc60003f05270 */
[----:B------:R-:W-:-:S05]  /*0180*/  IMAD.HI.U32 R6, R5, c[0x0][0x17c], R4 ;  /* 0x00005f0005067a27 */ /* 0x000fca00078e0004 */
[----:B------:R-:W-:-:S04]  /*0190*/  SHF.R.U32.HI R7, RZ, c[0x0][0x180], R6 ;  /* 0x00006000ff077a19 */ /* 0x000fc80000011606 */
[----:B------:R-:W-:-:S05]  /*01a0*/  IADD3 R4, -R7, RZ, RZ ;  /* 0x000000ff07047210 */ /* 0x000fca0007ffe1ff */
[----:B------:R-:W-:-:S04]  /*01b0*/  IMAD R4, R4, c[0x0][0x178], R5 ;  /* 0x00005e0004047a24 */ /* 0x000fc800078e0205 */
[C---:B------:R-:W-:Y:S02]  /*01c0*/  IMAD R2, R4.reuse, c[0x0][0x2a0], R2 ;  /* 0x0000a80004027a24 */ /* 0x040fe400078e0202 */
[----:B------:R-:W-:Y:S01]  /*01d0*/  IMAD R3, R4, c[0x0][0x2a4], R3 ;  /* 0x0000a90004037a24 */ /* 0x000fe200078e0203 */
[----:B------:R-:W-:Y:S05]  /*01e0*/  @!P0 BRA `(.L_x_540) ;  /* 0x00000cc000008947 */ /* 0x000fea0003800000 */
[----:B------:R-:W-:Y:S01]  /*01f0*/  HFMA2.MMA R6, -RZ, RZ, 0, 0 ;  /* 0x00000000ff067435 */ /* 0x000fe200000001ff */
[----:B------:R-:W-:-:S09]  /*0200*/  ISETP.NE.AND P0, PT, R8, 0x3, PT ;  /* 0x000000030800780c */ /* 0x000fd20003f05270 */
[----:B------:R-:W-:-:S05]  /*0210*/  IMAD.HI.U32 R4, R7, c[0x0][0x188], R6 ;  /* 0x0000620007047a27 */ /* 0x000fca00078e0006 */
[----:B------:R-:W-:-:S05]  /*0220*/  SHF.R.U32.HI R5, RZ, c[0x0][0x18c], R4 ;  /* 0x00006300ff057a19 */ /* 0x000fca0000011604 */
[----:B------:R-:W-:-:S04]  /*0230*/  IMAD.MOV R6, RZ, RZ, -R5 ;  /* 0x000000ffff067224 */ /* 0x000fc800078e0a05 */
[----:B------:R-:W-:-:S04]  /*0240*/  IMAD R6, R6, c[0x0][0x184], R7 ;  /* 0x0000610006067a24 */ /* 0x000fc800078e0207 */
[C---:B------:R-:W-:Y:S02]  /*0250*/  IMAD R2, R6.reuse, c[0x0][0x2a8], R2 ;  /* 0x0000aa0006027a24 */ /* 0x040fe400078e0202 */
[----:B------:R-:W-:Y:S01]  /*0260*/  IMAD R3, R6, c[0x0][0x2ac], R3 ;  /* 0x0000ab0006037a24 */ /* 0x000fe200078e0203 */
        /* <DEDUP_REMOVED lines=184> */
[----:B------:R-:W-:Y:S02]  /*0df0*/  SHF.R.U32.HI R7, RZ, c[0x0][0x288], R6 ;  /* 0x0000a200ff077a19 */ /* 0x000fe40000011606 */
[----:B------:R-:W-:Y:S02]  /*0e00*/  @P0 MOV R6, RZ ;  /* 0x000000ff00060202 */ /* 0x000fe40000000f00 */
[----:B------:R-:W-:-:S03]  /*0e10*/  IADD3 R9, -R7, RZ, RZ ;  /* 0x000000ff07097210 */ /* 0x000fc60007ffe1ff */
[----:B------:R-:W-:-:S05]  /*0e20*/  @P0 IMAD.HI.U32 R4, R7, c[0x0][0x290], R6 ;  /* 0x0000a40007040a27 */ /* 0x000fca00078e0006 */
[----:B------:R-:W-:Y:S01]  /*0e30*/  @P0 SHF.R.U32.HI R6, RZ, c[0x0][0x294], R4 ;  /* 0x0000a500ff060a19 */ /* 0x000fe20000011604 */
[----:B------:R-:W-:-:S03]  /*0e40*/  IMAD R4, R9, c[0x0][0x280], R5 ;  /* 0x0000a00009047a24 */ /* 0x000fc600078e0205 */
[----:B------:R-:W-:Y:S01]  /*0e50*/  @P0 IADD3 R6, -R6, RZ, RZ ;  /* 0x000000ff06060210 */ /* 0x000fe20007ffe1ff */
[C---:B------:R-:W-:Y:S02]  /*0e60*/  IMAD R2, R4.reuse, c[0x0][0x350], R2 ;  /* 0x0000d40004027a24 */ /* 0x040fe400078e0202 */
[----:B------:R-:W-:Y:S02]  /*0e70*/  IMAD R3, R4, c[0x0][0x354], R3 ;  /* 0x0000d50004037a24 */ /* 0x000fe400078e0203 */
[----:B------:R-:W-:-:S04]  /*0e80*/  @P0 IMAD R6, R6, c[0x0][0x28c], R7 ;  /* 0x0000a30006060a24 */ /* 0x000fc800078e0207 */
[C---:B------:R-:W-:Y:S02]  /*0e90*/  @P0 IMAD R2, R6.reuse, c[0x0][0x358], R2 ;  /* 0x0000d60006020a24 */ /* 0x040fe400078e0202 */
[----:B------:R-:W-:-:S05]  /*0ea0*/  @P0 IMAD R3, R6, c[0x0][0x35c], R3 ;  /* 0x0000d70006030a24 */ /* 0x000fca00078e0203 */
.L_x_540:
[----:B------:R-:W-:-:S04]  /*0eb0*/  IADD3 R4, P0, R3, c[0x0][0x368], RZ ;  /* 0x0000da0003047a10 */ /* 0x000fc80007f1e0ff */
[----:B------:R-:W-:-:S05]  /*0ec0*/  IADD3.X R5, RZ, c[0x0][0x36c], RZ, P0, !PT ;  /* 0x0000db00ff057a10 */ /* 0x000fca00007fe4ff */
[----:B------:R-:W2:Y:S01]  /*0ed0*/  LDG.E.U16 R4, [R4.64] ;  /* 0x0000000404047981 */ /* 0x000ea2000c1e1500 */
[----:B------:R-:W-:Y:S02]  /*0ee0*/  IADD3 R2, P0, R2, c[0x0][0x360], RZ ;  /* 0x0000d80002027a10 */ /* 0x000fe40007f1e0ff */
[----:B------:R-:W-:Y:S02]  /*0ef0*/  IADD3 R0, R0, 0x80, RZ ;  /* 0x0000008000007810 */ /* 0x000fe40007ffe0ff */
[----:B--2---:R-:W-:-:S04]  /*0f00*/  PRMT R4, RZ, 0x5410, R4 ;  /* 0x00005410ff047816 */ /* 0x004fc80000000004 */
[----:B------:R-:W0:Y:S02]  /*0f10*/  FRND.TRUNC R3, R4 ;  /* 0x0000000400037307 */ /* 0x000e24000020d000 */
[----:B0-----:R-:W-:Y:S02]  /*0f20*/  F2FP.BF16.PACK_AB R5, RZ, R3 ;  /* 0x00000003ff05723e */ /* 0x001fe400000010ff */
[----:B------:R-:W-:-:S05]  /*0f30*/  IADD3.X R3, RZ, c[0x0][0x364], RZ, P0, !PT ;  /* 0x0000d900ff037a10 */ /* 0x000fca00007fe4ff */
[----:B------:R0:W-:Y:S02]  /*0f40*/  STG.E.U16 [R2.64], R5 ;  /* 0x0000000502007986 */ /* 0x0001e4000c101504 */
.L_x_539:
[----:B------:R-:W-:Y:S05]  /*0f50*/  BSYNC B0 ;  /* 0x0000000000007941 */ /* 0x000fea0003800000 */
.L_x_538:
[----:B------:R-:W-:Y:S01]  /*0f60*/  ISETP.GE.AND P0, PT, R0, c[0x0][0x160], PT ;  /* 0x0000580000007a0c */ /* 0x000fe20003f06270 */
[----:B------:R-:W-:-:S12]  /*0f70*/  BSSY B0, `(.L_x_541) ;  /* 0x00001de000007945 */ /* 0x000fd80003800000 */
[----:B------:R-:W-:Y:S05]  /*0f80*/  @P0 BRA `(.L_x_542) ;  /* 0x00001dc000000947 */ /* 0x000fea0003800000 */
[----:B------:R-:W-:Y:S01]  /*0f90*/  ISETP.NE.AND P0, PT, RZ, c[0x0][0x168], PT ;  /* 0x00005a00ff007a0c */ /* 0x000fe20003f05270 */
[----:B0-----:R-:W-:-:S12]  /*0fa0*/  CS2R R2, SRZ ;  /* 0x0000000000027805 */ /* 0x001fd8000001ff00 */
[----:B------:R-:W-:Y:S05]  /*0fb0*/  @!P0 BRA `(.L_x_543) ;  /* 0x00000e0000008947 */ /* 0x000fea0003800000 */
[----:B------:R-:W-:Y:S01]  /*0fc0*/  HFMA2.MMA R2, -RZ, RZ, 0, 0 ;  /* 0x00000000ff027435 */ /* 0x000fe200000001ff */
[----:B------:R-:W-:Y:S02]  /*0fd0*/  MOV R3, R0 ;  /* 0x0000000000037202 */ /* 0x000fe40000000f00 */
[----:B------:R-:W-:-:S04]  /*0fe0*/  MOV R8, c[0x0][0x168] ;  /* 0x00005a0000087a02 */ /* 0x000fc80000000f00 */
[----:B------:R-:W-:-:S03]  /*0ff0*/  ISETP.NE.AND P0, PT, R8, 0x1, PT ;  /* 0x000000010800780c */ /* 0x000fc60003f05270 */
[----:B------:R-:W-:-:S05]  /*1000*/  IMAD.HI.U32 R4, R0, c[0x0][0x170], R2 ;  /* 0x00005c0000047a27 */ /* 0x000fca00078e0002 */
[----:B------:R-:W-:-:S05]  /*1010*/  SHF.R.U32.HI R5, RZ, c[0x0][0x174], R4 ;  /* 0x00005d00ff057a19 */ /* 0x000fca0000011604 */
[----:B------:R-:W-:-:S04]  /*1020*/  IMAD.MOV R3, RZ, RZ, -R5 ;  /* 0x000000ffff037224 */ /* 0x000fc800078e0a05 */
        /* <DEDUP_REMOVED lines=217> */
.L_x_543:
[----:B------:R-:W-:-:S04]  /*1dc0*/  IADD3 R4, P0, R3, c[0x0][0x368], RZ ;  /* 0x0000da0003047a10 */ /* 0x000fc80007f1e0ff */
[----:B------:R-:W-:-:S05]  /*1dd0*/  IADD3.X R5, RZ, c[0x0][0x36c], RZ, P0, !PT ;  /* 0x0000db00ff057a10 */ /* 0x000fca00007fe4ff */
[----:B------:R-:W2:Y:S01]  /*1de0*/  LDG.E.U16 R4, [R4.64] ;  /* 0x0000000404047981 */ /* 0x000ea2000c1e1500 */
[----:B------:R-:W-:Y:S02]  /*1df0*/  IADD3 R2, P0, R2, c[0x0][0x360], RZ ;  /* 0x0000d80002027a10 */ /* 0x000fe40007f1e0ff */
[----:B------:R-:W-:Y:S02]  /*1e00*/  IADD3 R0, R0, 0x80, RZ ;  /* 0x0000008000007810 */ /* 0x000fe40007ffe0ff */
[----:B--2---:R-:W-:-:S04]  /*1e10*/  PRMT R4, RZ, 0x5410, R4 ;  /* 0x00005410ff047816 */ /* 0x004fc80000000004 */
[----:B------:R-:W0:Y:S02]  /*1e20*/  FRND.TRUNC R3, R4 ;  /* 0x0000000400037307 */ /* 0x000e24000020d000 */
[----:B0-----:R-:W-:Y:S01]  /*1e30*/  F2FP.BF16.PACK_AB R5, RZ, R3 ;  /* 0x00000003ff05723e */ /* 0x001fe200000010ff */
[----:B------:R-:W-:Y:S01]  /*1e40*/  IMAD.X R3, RZ, RZ, c[0x0][0x364], P0 ;  /* 0x0000d900ff037624 */ /* 0x000fe200000e06ff */
[----:B------:R-:W-:-:S04]  /*1e50*/  ISETP.GE.AND P0, PT, R0, c[0x0][0x160], PT ;  /* 0x0000580000007a0c */ /* 0x000fc80003f06270 */
[----:B------:R0:W-:Y:S09]  /*1e60*/  STG.E.U16 [R2.64], R5 ;  /* 0x0000000502007986 */ /* 0x0001f2000c101504 */
        /* <DEDUP_REMOVED lines=87> */
[----:B------:R-:W-:Y:S01]  /*23e0*/  IMAD.MOV.U32 R4, RZ, RZ, RZ ;  /* 0x000000ffff047224 */ /* 0x000fe200078e00ff */
        /* <DEDUP_REMOVED lines=125> */
[----:B------:R-:W-:Y:S02]  /*2bc0*/  ISETP.NE.AND P0, PT, R8, 0x18, PT ;  /* 0x000000180800780c */ /* 0x000fe40003f05270 */
[----:B------:R-:W-:-:S05]  /*2bd0*/  MOV R4, RZ ;  /* 0x000000ff00047202 */ /* 0x000fca0000000f00 */
        /* <DEDUP_REMOVED lines=13> */
.L_x_544:
        /* <DEDUP_REMOVED lines=8> */
[----:B------:R-:W-:-:S05]  /*2d30*/  IMAD.X R3, RZ, RZ, c[0x0][0x364], P0 ;  /* 0x0000d900ff037624 */ /* 0x000fca00000e06ff */
[----:B------:R0:W-:Y:S02]  /*2d40*/  STG.E.U16 [R2.64], R5 ;  /* 0x0000000502007986 */ /* 0x0001e4000c101504 */
.L_x_542:
[----:B------:R-:W-:Y:S05]  /*2d50*/  BSYNC B0 ;  /* 0x0000000000007941 */ /* 0x000fea0003800000 */
.L_x_541:
[----:B------:R-:W-:-:S13]  /*2d60*/  ISETP.GE.AND P0, PT, R0, c[0x0][0x160], PT ;  /* 0x0000580000007a0c */ /* 0x000fda0003f06270 */
[----:B------:R-:W-:Y:S05]  /*2d70*/  @P0 EXIT ;  /* 0x000000000000094d */ /* 0x000fea0003800000 */
        /* <DEDUP_REMOVED lines=218> */
[----:B------:R-:W-:-:S04]  /*3b20*/  @P0 IMAD.HI.U32 R0, R7, c[0x0][0x290], R6 ;  /* 0x0000a40007000a27 */ /* 0x000fc800078e0006 */
[----:B------:R-:W-:Y:S01]  /*3b30*/  IMAD R4, R4, c[0x0][0x280], R5 ;  /* 0x0000a00004047a24 */ /* 0x000fe200078e0205 */
[----:B------:R-:W-:-:S03]  /*3b40*/  @P0 SHF.R.U32.HI R0, RZ, c[0x0][0x294], R0 ;  /* 0x0000a500ff000a19 */ /* 0x000fc60000011600 */
[----:B------:R-:W-:Y:S01]  /*3b50*/  IMAD R2, R4, c[0x0][0x350], R2 ;  /* 0x0000d40004027a24 */ /* 0x000fe200078e0202 */
[----:B------:R-:W-:Y:S01]  /*3b60*/  @P0 IADD3 R6, -R0, RZ, RZ ;  /* 0x000000ff00060210 */ /* 0x000fe20007ffe1ff */
[----:B------:R-:W-:-:S04]  /*3b70*/  IMAD R3, R4, c[0x0][0x354], R3 ;  /* 0x0000d50004037a24 */ /* 0x000fc800078e0203 */
[----:B------:R-:W-:-:S04]  /*3b80*/  @P0 IMAD R6, R6, c[0x0][0x28c], R7 ;  /* 0x0000a30006060a24 */ /* 0x000fc800078e0207 */
[C---:B------:R-:W-:Y:S02]  /*3b90*/  @P0 IMAD R2, R6.reuse, c[0x0][0x358], R2 ;  /* 0x0000d60006020a24 */ /* 0x040fe400078e0202 */
[----:B------:R-:W-:-:S05]  /*3ba0*/  @P0 IMAD R3, R6, c[0x0][0x35c], R3 ;  /* 0x0000d70006030a24 */ /* 0x000fca00078e0203 */
.L_x_545:
[----:B------:R-:W-:-:S04]  /*3bb0*/  IADD3 R4, P0, R3, c[0x0][0x368], RZ ;  /* 0x0000da0003047a10 */ /* 0x000fc80007f1e0ff */
[----:B------:R-:W-:-:S05]  /*3bc0*/  IADD3.X R5, RZ, c[0x0][0x36c], RZ, P0, !PT ;  /* 0x0000db00ff057a10 */ /* 0x000fca00007fe4ff */
[----:B------:R-:W2:Y:S01]  /*3bd0*/  LDG.E.U16 R4, [R4.64] ;  /* 0x0000000404047981 */ /* 0x000ea2000c1e1500 */
[----:B------:R-:W-:-:S04]  /*3be0*/  IADD3 R2, P0, R2, c[0x0][0x360], RZ ;  /* 0x0000d80002027a10 */ /* 0x000fc80007f1e0ff */
[----:B------:R-:W-:Y:S02]  /*3bf0*/  IADD3.X R3, RZ, c[0x0][0x364], RZ, P0, !PT ;  /* 0x0000d900ff037a10 */ /* 0x000fe400007fe4ff */
[----:B--2---:R-:W-:-:S04]  /*3c00*/  PRMT R4, RZ, 0x5410, R4 ;  /* 0x00005410ff047816 */ /* 0x004fc80000000004 */
[----:B------:R-:W0:Y:S02]  /*3c10*/  FRND.TRUNC R0, R4 ;  /* 0x0000000400007307 */ /* 0x000e24000020d000 */
[----:B0-----:R-:W-:-:S05]  /*3c20*/  F2FP.BF16.PACK_AB R0, RZ, R0 ;  /* 0x00000000ff00723e */ /* 0x001fca00000010ff */
[----:B------:R-:W-:Y:S01]  /*3c30*/  STG.E.U16 [R2.64], R0 ;  /* 0x0000000002007986 */ /* 0x000fe2000c101504 */
[----:B------:R-:W-:Y:S05]  /*3c40*/  EXIT ;  /* 0x000000000000794d */ /* 0x000fea0003800000 */
.L_x_546:
        /* <DEDUP_REMOVED lines=11> */
.L_x_18270:


//--------------------- .text._ZN2at6native27unrolled_elementwise_kernelIZZZNS0_17trunc_kernel_cudaERNS_18TensorIteratorBaseEENKUlvE_clEvENKUlvE2_clEvEUlN3c108BFloat16EE_St5arrayIPcLm2EELi4E23TrivialOffsetCalculatorILi1EjESD_NS0_6memory15LoadWithoutCastENSE_16StoreWithoutCastEEEviT_T0_T2_T3_T4_T5_ --------------------------
	.section	.text._ZN2at6native27unrolled_elementwise_kernelIZZZNS0_17trunc_kernel_cudaERNS_18TensorIteratorBaseEENKUlvE_clEvENKUlvE2_clEvEUlN3c108BFloat16EE_St5arrayIPcLm2EELi4E23TrivialOffsetCalculatorILi1EjESD_NS0_6memory15LoadWithoutCastENSE_16StoreWithoutCastEEEviT_T0_T2_T3_T4_T5_,"ax",@progbits
	.sectioninfo	@"SHI_REGISTERS=20"
	.align	128
        .global         _ZN2at6native27unrolled_elementwise_kernelIZZZNS0_17trunc_kernel_cudaERNS_18TensorIteratorBaseEENKUlvE_clEvENKUlvE2_clEvEUlN3c108BFloat16EE_St5arrayIPcLm2EELi4E23TrivialOffsetCalculatorILi1EjESD_NS0_6memory15LoadWithoutCastENSE_16StoreWithoutCastEEEviT_T0_T2_T3_T4_T5_
        .type           _ZN2at6native27unrolled_elementwise_kernelIZZZNS0_17trunc_kernel_cudaERNS_18TensorIteratorBaseEENKUlvE_clEvENKUlvE2_clEvEUlN3c108BFloat16EE_St5arrayIPcLm2EELi4E23TrivialOffsetCalculatorILi1EjESD_NS0_6memory15LoadWithoutCastENSE_16StoreWithoutCastEEEviT_T0_T2_T3_T4_T5_,@function
        .size           _ZN2at6native27unrolled_elementwise_kernelIZZZNS0_17trunc_kernel_cudaERNS_18TensorIteratorBaseEENKUlvE_clEvENKUlvE2_clEvEUlN3c108BFloat16EE_St5arrayIPcLm2EELi4E23TrivialOffsetCalculatorILi1EjESD_NS0_6memory15LoadWithoutCastENSE_16StoreWithoutCastEEEviT_T0_T2_T3_T4_T5_,(.L_x_18271 - _ZN2at6native27unrolled_elementwise_kernelIZZZNS0_17trunc_kernel_cudaERNS_18TensorIteratorBaseEENKUlvE_clEvENKUlvE2_clEvEUlN3c108BFloat16EE_St5arrayIPcLm2EELi4E23TrivialOffsetCalculatorILi1EjESD_NS0_6memory15LoadWithoutCastENSE_16StoreWithoutCastEEEviT_T0_T2_T3_T4_T5_)
        .other          _ZN2at6native27unrolled_elementwise_kernelIZZZNS0_17trunc_kernel_cudaERNS_18TensorIteratorBaseEENKUlvE_clEvENKUlvE2_clEvEUlN3c108BFloat16EE_St5arrayIPcLm2EELi4E23TrivialOffsetCalculatorILi1EjESD_NS0_6memory15LoadWithoutCastENSE_16StoreWithoutCastEEEviT_T0_T2_T3_T4_T5_,@"STO_CUDA_ENTRY STV_DEFAULT"
_ZN2at6native27unrolled_elementwise_kernelIZZZNS0_17trunc_kernel_cudaERNS_18TensorIteratorBaseEENKUlvE_clEvENKUlvE2_clEvEUlN3c108BFloat16EE_St5arrayIPcLm2EELi4E23TrivialOffsetCalculatorILi1EjESD_NS0_6memory15LoadWithoutCastENSE_16StoreWithoutCastEEEviT_T0_T2_T3_T4_T5_:
.text._ZN2at6native27unrolled_elementwise_kernelIZZZNS0_17trunc_kernel_cudaERNS_18TensorIteratorBaseEENKUlvE_clEvENKUlvE2_clEvEUlN3c108BFloat16EE_St5arrayIPcLm2EELi4E23TrivialOffsetCalculatorILi1EjESD_NS0_6memory15LoadWithoutCastENSE_16StoreWithoutCastEEEviT_T0_T2_T3_T4_T5_:
[----:B------:R-:W-:Y:S02]  /*0000*/  IMAD.MOV.U32 R1, RZ, RZ, c[0x0][0x28] ;  /* 0x00000a00ff017624 */ /* 0x000fe400078e00ff */
[----:B------:R-:W0:Y:S01]  /*0010*/  S2R R0, SR_CTAID.X ;  /* 0x0000000000007919 */ /* 0x000e220000002500 */
[----:B------:R-:W-:Y:S01]  /*0020*/  IMAD.MOV.U32 R5, RZ, RZ, -0x200 ;  /* 0xfffffe00ff057424 */ /* 0x000fe200078e00ff */
[----:B------:R-:W-:Y:S01]  /*0030*/  PRMT R12, RZ, 0x7610, R12 ;  /* 0x00007610ff0c7816 */ /* 0x000fe2000000000c */
[----:B------:R-:W-:Y:S01]  /*0040*/  ULDC.64 UR4, c[0x0][0x118] ;  /* 0x0000460000047ab9 */ /* 0x000fe20000000a00 */
[----:B------:R-:W1:Y:S01]  /*0050*/  S2R R3, SR_TID.X ;  /* 0x0000000000037919 */ /* 0x000e620000002100 */
[----:B0-----:R-:W-:Y:S02]  /*0060*/  IMAD R2, R0, R5, c[0x0][0x160] ;  /* 0x0000580000027624 */ /* 0x001fe400078e0205 */
[----:B-1----:R-:W-:-:S03]  /*0070*/  IMAD.MOV.U32 R11, RZ, RZ, R3 ;  /* 0x000000ffff0b7224 */ /* 0x002fc600078e0003 */
[----:B------:R-:W-:-:S13]  /*0080*/  ISETP.GE.AND P0, PT, R3, R2, PT ;  /* 0x000000020300720c */ /* 0x000fda0003f06270 */
[----:B------:R-:W-:Y:S01]  /*0090*/  @!P0 IADD3 R11, R3, 0x80, RZ ;  /* 0x00000080030b8810 */ /* 0x000fe20007ffe0ff */
[----:B------:R-:W-:Y:S02]  /*00a0*/  @!P0 IMAD R4, R0, 0x200, R3 ;  /* 0x0000020000048824 */ /* 0x000fe400078e0203 */
[----:B------:R-:W-:Y:S01]  /*00b0*/  @!P0 IMAD.MOV.U32 R5, RZ, RZ, 0x2 ;  /* 0x00000002ff058424 */ /* 0x000fe200078e00ff */
[----:B------:R-:W-:-:S03]  /*00c0*/  ISETP.GE.AND P1, PT, R11, R2, PT ;  /* 0x000000020b00720c */ /* 0x000fc60003f26270 */
[----:B------:R-:W-:-:S05]  /*00d0*/  @!P0 IMAD.WIDE.U32 R4, R4, R5, c[0x0][0x170] ;  /* 0x00005c0004048625 */ /* 0x000fca00078e0005 */
[----:B------:R0:W2:Y:S05]  /*00e0*/  @!P0 LDG.E.U16 R12, [R4.64] ;  /* 0x00000004040c8981 */ /* 0x0000aa000c1e1500 */
[----:B------:R-:W-:Y:S01]  /*00f0*/  @!P1 IMAD R6, R0, 0x200, R11 ;  /* 0x0000020000069824 */ /* 0x000fe200078e020b */
[----:B------:R-:W-:-:S04]  /*0100*/  @!P1 IADD3 R11, R11, 0x80, RZ ;  /* 0x000000800b0b9810 */ /* 0x000fc80007ffe0ff */
[----:B------:R-:W-:-:S13]  /*0110*/  ISETP.GE.AND P3, PT, R11, R2, PT ;  /* 0x000000020b00720c */ /* 0x000fda0003f66270 */
[----:B------:R-:W-:Y:S01]  /*0120*/  @!P3 IMAD R8, R0, 0x200, R11 ;  /* 0x000002000008b824 */ /* 0x000fe200078e020b */
[----:B------:R-:W-:-:S04]  /*0130*/  @!P3 IADD3 R11, R11, 0x80, RZ ;  /* 0x000000800b0bb810 */ /* 0x000fc80007ffe0ff */
[----:B------:R-:W-:Y:S01]  /*0140*/  ISETP.GE.AND P2, PT, R11, R2, PT ;  /* 0x000000020b00720c */ /* 0x000fe20003f46270 */
[----:B------:R-:W-:Y:S02]  /*0150*/  @!P1 IMAD.MOV.U32 R7, RZ, RZ, 0x2 ;  /* 0x00000002ff079424 */ /* 0x000fe400078e00ff */
[----:B------:R-:W-:Y:S01]  /*0160*/  @!P3 IMAD.MOV.U32 R9, RZ, RZ, 0x2 ;  /* 0x00000002ff09b424 */ /* 0x000fe200078e00ff */
[----:B------:R-:W-:Y:S01]  /*0170*/  PRMT R10, RZ, 0x7610, R10 ;  /* 0x00007610ff0a7816 */ /* 0x000fe2000000000a */
[----:B------:R-:W-:Y:S01]  /*0180*/  @!P1 IMAD.WIDE.U32 R6, R6, R7, c[0x0][0x170] ;  /* 0x00005c0006069625 */ /* 0x000fe200078e0007 */
[----:B------:R-:W-:-:S03]  /*0190*/  PRMT R13, RZ, 0x7610, R13 ;  /* 0x00007610ff0d7816 */ /* 0x000fc6000000000d */
[----:B------:R-:W-:Y:S01]  /*01a0*/  @!P3 IMAD.WIDE.U32 R8, R8, R9, c[0x0][0x170] ;  /* 0x00005c000808b625 */ /* 0x000fe200078e0009 */
[----:B------:R1:W3:Y:S03]  /*01b0*/  @!P1 LDG.E.U16 R10, [R6.64] ;  /* 0x00000004060a9981 */ /* 0x0002e6000c1e1500 */
[--C-:B------:R-:W-:Y:S02]  /*01c0*/  @!P2 IMAD R14, R0, 0x200, R11.reuse ;  /* 0x00000200000ea824 */ /* 0x100fe400078e020b */
[----:B------:R-:W-:Y:S01]  /*01d0*/  @!P2 IMAD.MOV.U32 R15, RZ, RZ, 0x2 ;  /* 0x00000002ff0fa424 */ /* 0x000fe200078e00ff */
[----:B------:R-:W-:Y:S01]  /*01e0*/  PRMT R11, RZ, 0x7610, R11 ;  /* 0x00007610ff0b7816 */ /* 0x000fe2000000000b */
[----:B------:R-:W4:Y:S02]  /*01f0*/  @!P3 LDG.E.U16 R13, [R8.64] ;  /* 0x00000004080db981 */ /* 0x000f24000c1e1500 */
[----:B0-----:R-:W-:-:S05]  /*0200*/  @!P2 IMAD.WIDE.U32 R4, R14, R15, c[0x0][0x170] ;  /* 0x00005c000e04a625 */ /* 0x001fca00078e000f */
[----:B------:R0:W5:Y:S01]  /*0210*/  @!P2 LDG.E.U16 R11, [R4.64] ;  /* 0x00000004040ba981 */ /* 0x000162000c1e1500 */
[C---:B------:R-:W-:Y:S02]  /*0220*/  IADD3 R15, R3.reuse, 0x100, RZ ;  /* 0x00000100030f7810 */ /* 0x040fe40007ffe0ff */
[----:B------:R-:W-:Y:S02]  /*0230*/  IADD3 R17, R3, 0x80, RZ ;  /* 0x0000008003117810 */ /* 0x000fe40007ffe0ff */
[-C--:B------:R-:W-:Y:S02]  /*0240*/  ISETP.GE.AND P3, PT, R15, R2.reuse, PT ;  /* 0x000000020f00720c */ /* 0x080fe40003f66270 */
[----:B------:R-:W-:Y:S02]  /*0250*/  ISETP.GE.AND P2, PT, R17, R2, PT ;  /* 0x000000021100720c */ /* 0x000fe40003f46270 */
[----:B------:R-:W-:Y:S01]  /*0260*/  IADD3 R15, R3, 0x180, RZ ;  /* 0x00000180030f7810 */ /* 0x000fe20007ffe0ff */
[----:B0-----:R-:W-:-:S03]  /*0270*/  @!P0 IMAD R4, R0, 0x200, R3 ;  /* 0x0000020000048824 */ /* 0x001fc600078e0203 */
[----:B------:R-:W-:Y:S01]  /*0280*/  ISETP.GE.AND P1, PT, R15, R2, PT ;  /* 0x000000020f00720c */ /* 0x000fe20003f26270 */
[----:B------:R-:W-:-:S04]  /*0290*/  @!P0 IMAD.MOV.U32 R5, RZ, RZ, 0x2 ;  /* 0x00000002ff058424 */ /* 0x000fc800078e00ff */
[----:B------:R-:W-:-:S04]  /*02a0*/  @!P0 IMAD.WIDE.U32 R4, R4, R5, c[0x0][0x168] ;  /* 0x00005a0004048625 */ /* 0x000fc800078e0005 */
[----:B------:R-:W-:-:S05]  /*02b0*/  @!P0 IMAD.MOV.U32 R3, RZ, RZ, R17 ;  /* 0x000000ffff038224 */ /* 0x000fca00078e0011 */
[----:B------:R-:W-:Y:S01]  /*02c0*/  ISETP.GE.AND P4, PT, R3, R2, PT ;  /* 0x000000020300720c */ /* 0x000fe20003f86270 */
[----:B------:R-:W-:Y:S01]  /*02d0*/  BSSY B0, `(.L_x_547) ;  /* 0x0000018000007945 */ /* 0x000fe20003800000 */
[----:B--2---:R-:W-:-:S06]  /*02e0*/  @!P0 PRMT R12, RZ, 0x5410, R12 ;  /* 0x00005410ff0c8816 */ /* 0x004fcc000000000c */
[----:B------:R-:W1:Y:S02]  /*02f0*/  @!P0 FRND.TRUNC R12, R12 ;  /* 0x0000000c000c8307 */ /* 0x000e64000020d000 */
[----:B-1----:R-:W-:-:S05]  /*0300*/  @!P0 F2FP.BF16.PACK_AB R6, RZ, R12 ;  /* 0x0000000cff06823e */ /* 0x002fca00000010ff */
[----:B------:R0:W-:Y:S01]  /*0310*/  @!P0 STG.E.U16 [R4.64], R6 ;  /* 0x0000000604008986 */ /* 0x0001e2000c101504 */
[----:B---3--:R-:W-:Y:S02]  /*0320*/  @!P2 PRMT R10, RZ, 0x5410, R10 ;  /* 0x00005410ff0aa816 */ /* 0x008fe4000000000a */
[----:B----4-:R-:W-:-:S04]  /*0330*/  @!P3 PRMT R13, RZ, 0x5410, R13 ;  /* 0x00005410ff0db816 */ /* 0x010fc8000000000d */
[----:B------:R-:W1:Y:S01]  /*0340*/  @!P2 FRND.TRUNC R10, R10 ;  /* 0x0000000a000aa307 */ /* 0x000e62000020d000 */
[----:B-----5:R-:W-:-:S07]  /*0350*/  @!P1 PRMT R11, RZ, 0x5410, R11 ;  /* 0x00005410ff0b9816 */ /* 0x020fce000000000b */
[----:B------:R-:W2:Y:S08]  /*0360*/  @!P3 FRND.TRUNC R13, R13 ;  /* 0x0000000d000db307 */ /* 0x000eb0000020d000 */
[----:B------:R-:W3:Y:S01]  /*0370*/  @!P1 FRND.TRUNC R11, R11 ;  /* 0x0000000b000b9307 */ /* 0x000ee2000020d000 */
[----:B-1----:R-:W-:Y:S02]  /*0380*/  @!P2 F2FP.BF16.PACK_AB R10, RZ, R10 ;  /* 0x0000000aff0aa23e */ /* 0x002fe400000010ff */
[----:B--2---:R-:W-:Y:S01]  /*0390*/  @!P3 F2FP.BF16.PACK_AB R13, RZ, R13 ;  /* 0x0000000dff0db23e */ /* 0x004fe200000010ff */
[----:B------:R-:W-:Y:S05]  /*03a0*/  @P4 BRA `(.L_x_548) ;  /* 0x000000a000004947 */ /* 0x000fea0003800000 */
[----:B0-----:R-:W-:Y:S01]  /*03b0*/  IMAD R4, R0, 0x200, R3 ;  /* 0x0000020000047824 */ /* 0x001fe200078e0203 */
[----:B------:R-:W-:Y:S01]  /*03c0*/  IADD3 R3, R3, 0x80, RZ ;  /* 0x0000008003037810 */ /* 0x000fe20007ffe0ff */
[----:B------:R-:W-:-:S03]  /*03d0*/  IMAD.MOV.U32 R7, RZ, RZ, 0x2 ;  /* 0x00000002ff077424 */ /* 0x000fc600078e00ff */
[----:B------:R-:W-:Y:S01]  /*03e0*/  ISETP.GE.AND P0, PT, R3, R2, PT ;  /* 0x000000020300720c */ /* 0x000fe20003f06270 */
[----:B------:R-:W-:-:S05]  /*03f0*/  IMAD.WIDE.U32 R4, R4, R7, c[0x0][0x168] ;  /* 0x00005a0004047625 */ /* 0x000fca00078e0007 */
[----:B------:R0:W-:Y:S07]  /*0400*/  STG.E.U16 [R4.64], R10 ;  /* 0x0000000a04007986 */ /* 0x0001ee000c101504 */
[----:B------:R-:W-:Y:S01]  /*0410*/  @!P0 IMAD R6, R0, 0x200, R3 ;  /* 0x0000020000068824 */ /* 0x000fe200078e0203 */
[----:B------:R-:W-:-:S03]  /*0420*/  @!P0 IADD3 R3, R3, 0x80, RZ ;  /* 0x0000008003038810 */ /* 0x000fc60007ffe0ff */
[----:B------:R-:W-:-:S05]  /*0430*/  @!P0 IMAD.WIDE.U32 R6, R6, R7, c[0x0][0x168] ;  /* 0x00005a0006068625 */ /* 0x000fca00078e0007 */
[----:B------:R0:W-:Y:S02]  /*0440*/  @!P0 STG.E.U16 [R6.64], R13 ;  /* 0x0000000d06008986 */ /* 0x0001e4000c101504 */
.L_x_548:
[----:B0-----:R-:W-:Y:S05]  /*0450*/  BSYNC B0 ;  /* 0x0000000000007941 */ /* 0x001fea0003800000 */
.L_x_547:
[----:B------:R-:W-:Y:S02]  /*0460*/  ISETP.GE.AND P0, PT, R3, R2, PT ;  /* 0x000000020300720c */ /* 0x000fe40003f06270 */
[----:B---3--:R-:W-:-:S11]  /*0470*/  @!P1 F2FP.BF16.PACK_AB R11, RZ, R11 ;  /* 0x0000000bff0b923e */ /* 0x008fd600000010ff */
[----:B------:R-:W-:Y:S05]  /*0480*/  @P0 EXIT ;  /* 0x000000000000094d */ /* 0x000fea0003800000 */
[----:B------:R-:W-:Y:S02]  /*0490*/  IMAD R3, R0, 0x200, R3 ;  /* 0x0000020000037824 */ /* 0x000fe400078e0203 */
[----:B------:R-:W-:-:S04]  /*04a0*/  IMAD.MOV.U32 R2, RZ, RZ, 0x2 ;  /* 0x00000002ff027424 */ /* 0x000fc800078e00ff */
[----:B------:R-:W-:-:S05]  /*04b0*/  IMAD.WIDE.U32 R2, R3, R2, c[0x0][0x168] ;  /* 0x00005a0003027625 */ /* 0x000fca00078e0002 */
[----:B------:R-:W-:Y:S01]  /*04c0*/  STG.E.U16 [R2.64], R11 ;  /* 0x0000000b02007986 */ /* 0x000fe2000c101504 */
[----:B------:R-:W-:Y:S05]  /*04d0*/  EXIT ;  /* 0x000000000000794d */ /* 0x000fea0003800000 */
.L_x_549:
        /* <DEDUP_REMOVED lines=10> */
.L_x_18271:


//--------------------- .text._ZN2at6native29vectorized_elementwise_kernelILi2EZZZNS0_17trunc_kernel_cudaERNS_18TensorIteratorBaseEENKUlvE_clEvENKUlvE2_clEvEUlN3c108BFloat16EE_St5arrayIPcLm2EEEEviT0_T1_ --------------------------
	.section	.text._ZN2at6native29vectorized_elementwise_kernelILi2EZZZNS0_17trunc_kernel_cudaERNS_18TensorIteratorBaseEENKUlvE_clEvENKUlvE2_clEvEUlN3c108BFloat16EE_St5arrayIPcLm2EEEEviT0_T1_,"ax",@progbits
	.sectioninfo	@"SHI_REGISTERS=23"
	.align	128
        .global         _ZN2at6native29vectorized_elementwise_kernelILi2EZZZNS0_17trunc_kernel_cudaERNS_18TensorIteratorBaseEENKUlvE_clEvENKUlvE2_clEvEUlN3c108BFloat16EE_St5arrayIPcLm2EEEEviT0_T1_
        .type           _ZN2at6native29vectorized_elementwise_kernelILi2EZZZNS0_17trunc_kernel_cudaERNS_18TensorIteratorBaseEENKUlvE_clEvENKUlvE2_clEvEUlN3c108BFloat16EE_St5arrayIPcLm2EEEEviT0_T1_,@function
        .size           _ZN2at6native29vectorized_elementwise_kernelILi2EZZZNS0_17trunc_kernel_cudaERNS_18TensorIteratorBaseEENKUlvE_clEvENKUlvE2_clEvEUlN3c108BFloat16EE_St5arrayIPcLm2EEEEviT0_T1_,(.L_x_18272 - _ZN2at6native29vectorized_elementwise_kernelILi2EZZZNS0_17trunc_kernel_cudaERNS_18TensorIteratorBaseEENKUlvE_clEvENKUlvE2_clEvEUlN3c108BFloat16EE_St5arrayIPcLm2EEEEviT0_T1_)
        .other          _ZN2at6native29vectorized_elementwise_kernelILi2EZZZNS0_17trunc_kernel_cudaERNS_18TensorIteratorBaseEENKUlvE_clEvENKUlvE2_clEvEUlN3c108BFloat16EE_St5arrayIPcLm2EEEEviT0_T1_,@"STO_CUDA_ENTRY STV_DEFAULT"
_ZN2at6native29vectorized_elementwise_kernelILi2EZZZNS0_17trunc_kernel_cudaERNS_18TensorIteratorBaseEENKUlvE_clEvENKUlvE2_clEvEUlN3c108BFloat16EE_St5arrayIPcLm2EEEEviT0_T1_:
.text._ZN2at6native29vectorized_elementwise_kernelILi2EZZZNS0_17trunc_kernel_cudaERNS_18TensorIteratorBaseEENKUlvE_clEvENKUlvE2_clEvEUlN3c108BFloat16EE_St5arrayIPcLm2EEEEviT0_T1_:
[----:B------:R-:W-:Y:S02]  /*0000*/  IMAD.MOV.U32 R1, RZ, RZ, c[0x0][0x28] ;  /* 0x00000a00ff017624 */ /* 0x000fe400078e00ff */
[----:B------:R-:W0:Y:S01]  /*0010*/  S2R R0, SR_CTAID.X ;  /* 0x0000000000007919 */ /* 0x000e220000002500 */
[----:B------:R-:W-:Y:S01]  /*0020*/  ULDC.64 UR4, c[0x0][0x118] ;  /* 0x0000460000047ab9 */ /* 0x000fe20000000a00 */
[----:B0-----:R-:W-:-:S05]  /*0030*/  IMAD.SHL.U32 R0, R0, 0x400, RZ ;  /* 0x0000040000007824 */ /* 0x001fca00078e00ff */
[----:B------:R-:W-:-:S04]  /*0040*/  IADD3 R2, -R0, c[0x0][0x160], RZ ;  /* 0x0000580000027a10 */ /* 0x000fc80007ffe1ff */
[----:B------:R-:W-:-:S13]  /*0050*/  ISETP.GE.U32.AND P0, PT, R2, 0x400, PT ;  /* 0x000004000200780c */ /* 0x000fda0003f06070 */
[----:B------:R-:W-:Y:S05]  /*0060*/  @!P0 BRA `(.L_x_550) ;  /* 0x0000023000008947 */ /* 0x000fea0003800000 */
[----:B------:R-:W0:Y:S01]  /*0070*/  S2R R13, SR_TID.X ;  /* 0x00000000000d7919 */ /* 0x000e220000002100 */
[----:B------:R-:W-:-:S04]  /*0080*/  IMAD.MOV.U32 R15, RZ, RZ, 0x2 ;  /* 0x00000002ff0f7424 */ /* 0x000fc800078e00ff */
[----:B------:R-:W-:-:S06]  /*0090*/  IMAD.WIDE R2, R0, R15, c[0x0][0x170] ;  /* 0x00005c0000027625 */ /* 0x000fcc00078e020f */
[----:B0-----:R-:W-:-:S05]  /*00a0*/  IMAD.WIDE.U32 R2, R13, 0x4, R2 ;  /* 0x000000040d027825 */ /* 0x001fca00078e0002 */
[----:B------:R-:W2:Y:S04]  /*00b0*/  LDG.E R5, [R2.64] ;  /* 0x0000000402057981 */ /* 0x000ea8000c1e1900 */
[----:B------:R2:W3:Y:S04]  /*00c0*/  LDG.E R7, [R2.64+0x200] ;  /* 0x0002000402077981 */ /* 0x0004e8000c1e1900 */
[----:B------:R2:W4:Y:S04]  /*00d0*/  LDG.E R9, [R2.64+0x400] ;  /* 0x0004000402097981 */ /* 0x000528000c1e1900 */
[----:B------:R2:W5:Y:S02]  /*00e0*/  LDG.E R11, [R2.64+0x600] ;  /* 0x00060004020b7981 */ /* 0x000564000c1e1900 */
[----:B--2---:R-:W-:-:S04]  /*00f0*/  PRMT R2, RZ, 0x5410, R5 ;  /* 0x00005410ff027816 */ /* 0x004fc80000000005 */
[----:B------:R0:W-:Y:S01]  /*0100*/  FRND.TRUNC R4, R2 ;  /* 0x0000000200047307 */ /* 0x0001e2000020d000 */
[--C-:B----4-:R-:W-:Y:S02]  /*0110*/  PRMT R8, RZ, 0x5410, R9.reuse ;  /* 0x00005410ff087816 */ /* 0x110fe40000000009 */
[----:B------:R-:W-:Y:S02]  /*0120*/  PRMT R9, RZ, 0x7610, R9 ;  /* 0x00007610ff097816 */ /* 0x000fe40000000009 */
[----:B-----5:R-:W-:Y:S02]  /*0130*/  PRMT R10, RZ, 0x5410, R11 ;  /* 0x00005410ff0a7816 */ /* 0x020fe4000000000b */
[----:B0-----:R-:W-:Y:S01]  /*0140*/  PRMT R2, RZ, 0x7610, R5 ;  /* 0x00007610ff027816 */ /* 0x001fe20000000005 */
[----:B------:R-:W-:Y:S01]  /*0150*/  FRND.TRUNC R8, R8 ;  /* 0x0000000800087307 */ /* 0x000fe2000020d000 */
[----:B------:R-:W-:-:S07]  /*0160*/  PRMT R11, RZ, 0x7610, R11 ;  /* 0x00007610ff0b7816 */ /* 0x000fce000000000b */
[----:B------:R3:W0:Y:S08]  /*0170*/  FRND.TRUNC R5, R2 ;  /* 0x0000000200057307 */ /* 0x000630000020d000 */
[----:B------:R-:W1:Y:S01]  /*0180*/  FRND.TRUNC R9, R9 ;  /* 0x0000000900097307 */ /* 0x000e62000020d000 */
[--C-:B---3--:R-:W-:Y:S02]  /*0190*/  PRMT R2, RZ, 0x5410, R7.reuse ;  /* 0x00005410ff027816 */ /* 0x108fe40000000007 */
[----:B------:R-:W-:-:S05]  /*01a0*/  PRMT R7, RZ, 0x7610, R7 ;  /* 0x00007610ff077816 */ /* 0x000fca0000000007 */
[----:B------:R2:W-:Y:S01]  /*01b0*/  FRND.TRUNC R6, R2 ;  /* 0x0000000200067307 */ /* 0x0005e2000020d000 */
[----:B0-----:R-:W-:-:S07]  /*01c0*/  F2FP.BF16.PACK_AB R5, R5, R4 ;  /* 0x000000040505723e */ /* 0x001fce00000010ff */
[----:B------:R-:W0:Y:S01]  /*01d0*/  FRND.TRUNC R7, R7 ;  /* 0x0000000700077307 */ /* 0x000e22000020d000 */
[----:B--2---:R-:W-:-:S06]  /*01e0*/  IMAD.WIDE.U32 R2, R0, R15, c[0x0][0x168] ;  /* 0x00005a0000027625 */ /* 0x004fcc00078e000f */
[----:B------:R-:W-:Y:S01]  /*01f0*/  IMAD.WIDE R2, R13, 0x4, R2 ;  /* 0x000000040d027825 */ /* 0x000fe200078e0202 */
[----:B------:R-:W-:Y:S01]  /*0200*/  FRND.TRUNC R10, R10 ;  /* 0x0000000a000a7307 */ /* 0x000fe2000020d000 */
[----:B-1----:R-:W-:-:S03]  /*0210*/  F2FP.BF16.PACK_AB R13, R9, R8 ;  /* 0x00000008090d723e */ /* 0x002fc600000010ff */
[----:B------:R-:W-:Y:S04]  /*0220*/  STG.E [R2.64], R5 ;  /* 0x0000000502007986 */ /* 0x000fe8000c101904 */
[----:B------:R-:W1:Y:S01]  /*0230*/  FRND.TRUNC R11, R11 ;  /* 0x0000000b000b7307 */ /* 0x000e62000020d000 */
[----:B0-----:R-:W-:Y:S01]  /*0240*/  F2FP.BF16.PACK_AB R7, R7, R6 ;  /* 0x000000060707723e */ /* 0x001fe200000010ff */
[----:B------:R-:W-:Y:S04]  /*0250*/  STG.E [R2.64+0x400], R13 ;  /* 0x0004000d02007986 */ /* 0x000fe8000c101904 */
[----:B------:R-:W-:Y:S01]  /*0260*/  STG.E [R2.64+0x200], R7 ;  /* 0x0002000702007986 */ /* 0x000fe2000c101904 */
[----:B-1----:R-:W-:-:S05]  /*0270*/  F2FP.BF16.PACK_AB R15, R11, R10 ;  /* 0x0000000a0b0f723e */ /* 0x002fca00000010ff */
[----:B------:R-:W-:Y:S01]  /*0280*/  STG.E [R2.64+0x600], R15 ;  /* 0x0006000f02007986 */ /* 0x000fe2000c101904 */
[----:B------:R-:W-:Y:S05]  /*0290*/  EXIT ;  /* 0x000000000000794d */ /* 0x000fea0003800000 */
.L_x_550:
[----:B------:R-:W0:Y:S01]  /*02a0*/  S2R R3, SR_TID.X ;  /* 0x0000000000037919 */ /* 0x000e220000002100 */
[----:B------:R-:W-:Y:S02]  /*02b0*/  PRMT R4, RZ, 0x7610, R4 ;  /* 0x00007610ff047816 */ /* 0x000fe40000000004 */
[----:B0-----:R-:W-:Y:S01]  /*02c0*/  ISETP.GE.AND P0, PT, R3, R2, PT ;  /* 0x000000020300720c */ /* 0x001fe20003f06270 */
[----:B------:R-:W-:-:S12]  /*02d0*/  IMAD.MOV.U32 R11, RZ, RZ, R3 ;  /* 0x000000ffff0b7224 */ /* 0x000fd800078e0003 */
[----:B------:R-:W-:Y:S01]  /*02e0*/  @!P0 IADD3 R11, R3, 0x80, RZ ;  /* 0x00000080030b8810 */ /* 0x000fe20007ffe0ff */
[----:B------:R-:W-:Y:S01]  /*02f0*/  @!P0 IMAD.IADD R8, R0, 0x1, R3 ;  /* 0x0000000100088824 */ /* 0x000fe200078e0203 */
[----:B------:R-:W-:Y:S01]  /*0300*/  PRMT R6, RZ, 0x7610, R6 ;  /* 0x00007610ff067816 */ /* 0x000fe20000000006 */
[----:B------:R-:W-:Y:S01]  /*0310*/  @!P0 IMAD.MOV.U32 R9, RZ, RZ, 0x2 ;  /* 0x00000002ff098424 */ /* 0x000fe200078e00ff */
[----:B------:R-:W-:Y:S02]  /*0320*/  ISETP.GE.AND P3, PT, R11, R2, PT ;  /* 0x000000020b00720c */ /* 0x000fe40003f66270 */
[----:B------:R-:W-:Y:S01]  /*0330*/  PRMT R5, RZ, 0x7610, R5 ;  /* 0x00007610ff057816 */ /* 0x000fe20000000005 */
[----:B------:R-:W-:-:S05]  /*0340*/  @!P0 IMAD.WIDE.U32 R8, R8, R9, c[0x0][0x170] ;  /* 0x00005c0008088625 */ /* 0x000fca00078e0009 */
[----:B------:R0:W2:Y:S05]  /*0350*/  @!P0 LDG.E.U16 R4, [R8.64] ;  /* 0x0000000408048981 */ /* 0x0000aa000c1e1500 */
[----:B------:R-:W-:Y:S01]  /*0360*/  @!P3 IMAD.IADD R12, R0, 0x1, R11 ;  /* 0x00000001000cb824 */ /* 0x000fe200078e020b */
[----:B------:R-:W-:Y:S01]  /*0370*/  @!P3 IADD3 R11, R11, 0x80, RZ ;  /* 0x000000800b0bb810 */ /* 0x000fe20007ffe0ff */
[----:B------:R-:W-:-:S03]  /*0380*/  @!P3 IMAD.MOV.U32 R13, RZ, RZ, 0x2 ;  /* 0x00000002ff0db424 */ /* 0x000fc600078e00ff */
[----:B------:R-:W-:-:S13]  /*0390*/  ISETP.GE.AND P4, PT, R11, R2, PT ;  /* 0x000000020b00720c */ /* 0x000fda0003f86270 */
[----:B------:R-:W-:Y:S01]  /*03a0*/  @!P4 IMAD.IADD R14, R0, 0x1, R11 ;  /* 0x00000001000ec824 */ /* 0x000fe200078e020b */
[----:B------:R-:W-:-:S04]  /*03b0*/  @!P4 IADD3 R11, R11, 0x80, RZ ;  /* 0x000000800b0bc810 */ /* 0x000fc80007ffe0ff */
[----:B------:R-:W-:-:S13]  /*03c0*/  ISETP.GE.AND P5, PT, R11, R2, PT ;  /* 0x000000020b00720c */ /* 0x000fda0003fa6270 */
[----:B------:R-:W-:Y:S01]  /*03d0*/  @!P5 IMAD.IADD R16, R0, 0x1, R11 ;  /* 0x000000010010d824 */ /* 0x000fe200078e020b */
[----:B------:R-:W-:-:S04]  /*03e0*/  @!P5 IADD3 R11, R11, 0x80, RZ ;  /* 0x000000800b0bd810 */ /* 0x000fc80007ffe0ff */
[----:B------:R-:W-:-:S13]  /*03f0*/  ISETP.GE.AND P1, PT, R11, R2, PT ;  /* 0x000000020b00720c */ /* 0x000fda0003f26270 */
[----:B------:R-:W-:Y:S01]  /*0400*/  @!P1 IMAD.IADD R10, R0, 0x1, R11 ;  /* 0x00000001000a9824 */ /* 0x000fe200078e020b */
[----:B------:R-:W-:-:S04]  /*0410*/  @!P1 IADD3 R11, R11, 0x80, RZ ;  /* 0x000000800b0b9810 */ /* 0x000fc80007ffe0ff */
[----:B------:R-:W-:Y:S01]  /*0420*/  ISETP.GE.AND P2, PT, R11, R2, PT ;  /* 0x000000020b00720c */ /* 0x000fe20003f46270 */
[----:B------:R-:W-:-:S04]  /*0430*/  @!P4 IMAD.MOV.U32 R15, RZ, RZ, 0x2 ;  /* 0x00000002ff0fc424 */ /* 0x000fc800078e00ff */
[----:B------:R-:W-:-:S04]  /*0440*/  @!P4 IMAD.WIDE.U32 R14, R14, R15, c[0x0][0x170] ;  /* 0x00005c000e0ec625 */ /* 0x000fc800078e000f */
[----:B------:R-:W-:Y:S01]  /*0450*/  @!P3 IMAD.WIDE.U32 R12, R12, R13, c[0x0][0x170] ;  /* 0x00005c000c0cb625 */ /* 0x000fe200078e000d */
[----:B------:R1:W3:Y:S03]  /*0460*/  @!P4 LDG.E.U16 R6, [R14.64] ;  /* 0x000000040e06c981 */ /* 0x0002e6000c1e1500 */
[----:B------:R-:W-:Y:S01]  /*0470*/  @!P2 IMAD.IADD R18, R0, 0x1, R11 ;  /* 0x000000010012a824 */ /* 0x000fe200078e020b */
[----:B------:R-:W-:Y:S01]  /*0480*/  @!P2 IADD3 R11, R11, 0x80, RZ ;  /* 0x000000800b0ba810 */ /* 0x000fe20007ffe0ff */
[----:B------:R4:W5:Y:S03]  /*0490*/  @!P3 LDG.E.U16 R5, [R12.64] ;  /* 0x000000040c05b981 */ /* 0x000966000c1e1500 */
[----:B------:R-:W-:Y:S01]  /*04a0*/  ISETP.GE.AND P6, PT, R11, R2, PT ;  /* 0x000000020b00720c */ /* 0x000fe20003fc6270 */
[----:B------:R-:W-:Y:S01]  /*04b0*/  @!P5 IMAD.MOV.U32 R17, RZ, RZ, 0x2 ;  /* 0x00000002ff11d424 */ /* 0x000fe200078e00ff */
[----:B------:R-:W-:-:S11]  /*04c0*/  PRMT R7, RZ, 0x7610, R7 ;  /* 0x00007610ff077816 */ /* 0x000fd60000000007 */
[----:B------:R-:W-:Y:S01]  /*04d0*/  @!P6 IMAD.IADD R20, R0, 0x1, R11 ;  /* 0x000000010014e824 */ /* 0x000fe200078e020b */
[----:B------:R-:W-:-:S04]  /*04e0*/  @!P6 IADD3 R11, R11, 0x80, RZ ;  /* 0x000000800b0be810 */ /* 0x000fc80007ffe0ff */
[----:B------:R-:W-:Y:S01]  /*04f0*/  ISETP.GE.AND P3, PT, R11, R2, PT ;  /* 0x000000020b00720c */ /* 0x000fe20003f66270 */
[----:B------:R-:W-:-:S04]  /*0500*/  @!P5 IMAD.WIDE.U32 R16, R16, R17, c[0x0][0x170] ;  /* 0x00005c001010d625 */ /* 0x000fc800078e0011 */
[----:B-1----:R-:W-:Y:S01]  /*0510*/  @!P6 IMAD.MOV.U32 R15, RZ, RZ, 0x2 ;  /* 0x00000002ff0fe424 */ /* 0x002fe200078e00ff */
[----:B------:R1:W5:Y:S01]  /*0520*/  @!P5 LDG.E.U16 R7, [R16.64] ;  /* 0x000000041007d981 */ /* 0x000362000c1e1500 */
[----:B0-----:R-:W-:Y:S01]  /*0530*/  @!P1 IMAD.MOV.U32 R9, RZ, RZ, 0x2 ;  /* 0x00000002ff099424 */ /* 0x001fe200078e00ff */
[----:B------:R-:W-:Y:S01]  /*0540*/  PRMT R8, RZ, 0x7610, R8 ;  /* 0x00007610ff087816 */ /* 0x000fe20000000008 */
[----:B------:R-:W-:Y:S02]  /*0550*/  @!P2 IMAD.MOV.U32 R19, RZ, RZ, 0x2 ;  /* 0x00000002ff13a424 */ /* 0x000fe400078e00ff */
[----:B----4-:R-:W-:Y:S01]  /*0560*/  @!P1 IMAD.WIDE.U32 R12, R10, R9, c[0x0][0x170] ;  /* 0x00005c000a0c9625 */ /* 0x010fe200078e0009 */
[----:B------:R-:W-:-:S03]  /*0570*/  PRMT R10, RZ, 0x7610, R10 ;  /* 0x00007610ff0a7816 */ /* 0x000fc6000000000a */
[--C-:B------:R-:W-:Y:S02]  /*0580*/  @!P3 IMAD.IADD R14, R0, 0x1, R11.reuse ;  /* 0x00000001000eb824 */ /* 0x100fe400078e020b */
[----:B-1----:R-:W-:Y:S01]  /*0590*/  @!P6 IMAD.WIDE.U32 R16, R20, R15, c[0x0][0x170] ;  /* 0x00005c001410e625 */ /* 0x002fe200078e000f */
[----:B------:R-:W-:Y:S01]  /*05a0*/  PRMT R11, RZ, 0x7610, R11 ;  /* 0x00007610ff0b7816 */ /* 0x000fe2000000000b */
[----:B------:R0:W4:Y:S02]  /*05b0*/  @!P1 LDG.E.U16 R8, [R12.64] ;  /* 0x000000040c089981 */ /* 0x000124000c1e1500 */
[----:B------:R-:W-:Y:S01]  /*05c0*/  @!P3 IMAD.MOV.U32 R15, RZ, RZ, 0x2 ;  /* 0x00000002ff0fb424 */ /* 0x000fe200078e00ff */
[----:B------:R-:W-:Y:S01]  /*05d0*/  PRMT R9, RZ, 0x7610, R9 ;  /* 0x00007610ff097816 */ /* 0x000fe20000000009 */
[----:B------:R-:W-:Y:S01]  /*05e0*/  @!P2 IMAD.WIDE.U32 R18, R18, R19, c[0x0][0x170] ;  /* 0x00005c001212a625 */ /* 0x000fe200078e0013 */
[----:B------:R1:W4:Y:S03]  /*05f0*/  @!P6 LDG.E.U16 R10, [R16.64] ;  /* 0x00000004100ae981 */ /* 0x000326000c1e1500 */
[----:B------:R-:W-:Y:S01]  /*0600*/  @!P3 IMAD.WIDE.U32 R14, R14, R15, c[0x0][0x170] ;  /* 0x00005c000e0eb625 */ /* 0x000fe200078e000f */
[----:B------:R1:W4:Y:S04]  /*0610*/  @!P2 LDG.E.U16 R9, [R18.64] ;  /* 0x000000041209a981 */ /* 0x000328000c1e1500 */
[----:B------:R1:W4:Y:S01]  /*0620*/  @!P3 LDG.E.U16 R11, [R14.64] ;  /* 0x000000040e0bb981 */ /* 0x000322000c1e1500 */
[----:B0-----:R-:W-:-:S02]  /*0630*/  IADD3 R13, R3, 0x80, RZ ;  /* 0x00000080030d7810 */ /* 0x001fc40007ffe0ff */
[----:B-1----:R-:W-:-:S04]  /*0640*/  IADD3 R19, R3, 0x100, RZ ;  /* 0x0000010003137810 */ /* 0x002fc80007ffe0ff */
[-C--:B------:R-:W-:Y:S02]  /*0650*/  ISETP.GE.AND P6, PT, R19, R2.reuse, PT ;  /* 0x000000021300720c */ /* 0x080fe40003fc6270 */
[-C--:B------:R-:W-:Y:S02]  /*0660*/  ISETP.GE.AND P1, PT, R13, R2.reuse, PT ;  /* 0x000000020d00720c */ /* 0x080fe40003f26270 */
[C---:B------:R-:W-:Y:S02]  /*0670*/  IADD3 R15, R3.reuse, 0x200, RZ ;  /* 0x00000200030f7810 */ /* 0x040fe40007ffe0ff */
[----:B------:R-:W-:Y:S02]  /*0680*/  IADD3 R17, R3, 0x180, RZ ;  /* 0x0000018003117810 */ /* 0x000fe40007ffe0ff */
[----:B------:R-:W-:Y:S02]  /*0690*/  ISETP.GE.AND P3, PT, R15, R2, PT ;  /* 0x000000020f00720c */ /* 0x000fe40003f66270 */
[----:B------:R-:W-:-:S02]  /*06a0*/  IADD3 R15, R3, 0x280, RZ ;  /* 0x00000280030f7810 */ /* 0x000fc40007ffe0ff */
[-C--:B------:R-:W-:Y:S02]  /*06b0*/  ISETP.GE.AND P2, PT, R17, R2.reuse, PT ;  /* 0x000000021100720c */ /* 0x080fe40003f46270 */
[-C--:B------:R-:W-:Y:S02]  /*06c0*/  ISETP.GE.AND P4, PT, R15, R2.reuse, PT ;  /* 0x000000020f00720c */ /* 0x080fe40003f86270 */
[C---:B------:R-:W-:Y:S02]  /*06d0*/  IADD3 R15, R3.reuse, 0x300, RZ ;  /* 0x00000300030f7810 */ /* 0x040fe40007ffe0ff */
[----:B------:R-:W-:Y:S02]  /*06e0*/  IADD3 R17, R3, 0x380, RZ ;  /* 0x0000038003117810 */ /* 0x000fe40007ffe0ff */
[----:B------:R-:W-:Y:S01]  /*06f0*/  ISETP.GE.AND P5, PT, R15, R2, PT ;  /* 0x000000020f00720c */ /* 0x000fe20003fa6270 */
[----:B------:R-:W-:Y:S01]  /*0700*/  BSSY B0, `(.L_x_551) ;  /* 0x000004e000007945 */ /* 0x000fe20003800000 */
[----:B------:R-:W-:Y:S01]  /*0710*/  BSSY B1, `(.L_x_552) ;  /* 0x0000045000017945 */ /* 0x000fe20003800000 */
[----:B--2---:R-:W-:-:S06]  /*0720*/  @!P0 PRMT R12, RZ, 0x5410, R4 ;  /* 0x00005410ff0c8816 */ /* 0x004fcc0000000004 */
[----:B------:R-:W0:Y:S02]  /*0730*/  @!P0 FRND.TRUNC R12, R12 ;  /* 0x0000000c000c8307 */ /* 0x000e24000020d000 */
[----:B0-----:R-:W-:-:S04]  /*0740*/  @!P0 F2FP.BF16.PACK_AB R12, RZ, R12 ;  /* 0x0000000cff0c823e */ /* 0x001fc800000010ff */
[----:B------:R-:W-:Y:S02]  /*0750*/  PRMT R16, R12, 0x7610, R16 ;  /* 0x000076100c107816 */ /* 0x000fe40000000010 */
[----:B---3--:R-:W-:Y:S02]  /*0760*/  @!P6 PRMT R6, RZ, 0x5410, R6 ;  /* 0x00005410ff06e816 */ /* 0x008fe40000000006 */
[----:B-----5:R-:W-:Y:S02]  /*0770*/  @!P1 PRMT R4, RZ, 0x5410, R5 ;  /* 0x00005410ff049816 */ /* 0x020fe40000000005 */
[----:B------:R-:W0:Y:S02]  /*0780*/  @!P6 FRND.TRUNC R5, R6 ;  /* 0x000000060005e307 */ /* 0x000e24000020d000 */
[----:B0-----:R-:W-:Y:S02]  /*0790*/  @!P6 F2FP.BF16.PACK_AB R5, RZ, R5 ;  /* 0x00000005ff05e23e */ /* 0x001fe400000010ff */
[----:B------:R-:W-:Y:S01]  /*07a0*/  ISETP.GE.AND P6, PT, R17, R2, PT ;  /* 0x000000021100720c */ /* 0x000fe20003fc6270 */
[----:B------:R-:W-:Y:S01]  /*07b0*/  @!P0 IMAD.IADD R6, R0, 0x1, R3 ;  /* 0x0000000100068824 */ /* 0x000fe200078e0203 */
[----:B------:R-:W-:-:S04]  /*07c0*/  @!P2 PRMT R7, RZ, 0x5410, R7 ;  /* 0x00005410ff07a816 */ /* 0x000fc80000000007 */
[----:B------:R0:W-:Y:S01]  /*07d0*/  @!P2 FRND.TRUNC R14, R7 ;  /* 0x00000007000ea307 */ /* 0x0001e2000020d000 */
[----:B------:R-:W-:Y:S02]  /*07e0*/  @!P0 IMAD.MOV.U32 R3, RZ, RZ, R13 ;  /* 0x000000ffff038224 */ /* 0x000fe400078e000d */
[----:B0-----:R-:W-:Y:S01]  /*07f0*/  @!P0 IMAD.MOV.U32 R7, RZ, RZ, 0x2 ;  /* 0x00000002ff078424 */ /* 0x001fe200078e00ff */
[----:B----4-:R-:W-:-:S03]  /*0800*/  @!P3 PRMT R8, RZ, 0x5410, R8 ;  /* 0x00005410ff08b816 */ /* 0x010fc60000000008 */
[----:B------:R-:W-:Y:S01]  /*0810*/  @!P0 IMAD.WIDE.U32 R6, R6, R7, c[0x0][0x168] ;  /* 0x00005a0006068625 */ /* 0x000fe200078e0007 */
[----:B------:R-:W-:Y:S01]  /*0820*/  @!P5 PRMT R10, RZ, 0x5410, R10 ;  /* 0x00005410ff0ad816 */ /* 0x000fe2000000000a */
[----:B------:R-:W0:Y:S01]  /*0830*/  @!P1 FRND.TRUNC R4, R4 ;  /* 0x0000000400049307 */ /* 0x000e22000020d000 */
[----:B------:R-:W-:Y:S02]  /*0840*/  @!P4 PRMT R9, RZ, 0x5410, R9 ;  /* 0x00005410ff09c816 */ /* 0x000fe40000000009 */
[----:B------:R-:W-:-:S05]  /*0850*/  @!P6 PRMT R11, RZ, 0x5410, R11 ;  /* 0x00005410ff0be816 */ /* 0x000fca000000000b */
[----:B------:R-:W1:Y:S01]  /*0860*/  @!P3 FRND.TRUNC R8, R8 ;  /* 0x000000080008b307 */ /* 0x000e62000020d000 */
[----:B------:R2:W-:Y:S01]  /*0870*/  @!P0 STG.E.U16 [R6.64], R16 ;  /* 0x0000001006008986 */ /* 0x0005e2000c101504 */
[----:B------:R-:W-:-:S06]  /*0880*/  ISETP.GE.AND P0, PT, R3, R2, PT ;  /* 0x000000020300720c */ /* 0x000fcc0003f06270 */
[----:B------:R1:W3:Y:S08]  /*0890*/  @!P4 FRND.TRUNC R15, R9 ;  /* 0x00000009000fc307 */ /* 0x0002f0000020d000 */
[----:B------:R-:W2:Y:S08]  /*08a0*/  @!P5 FRND.TRUNC R10, R10 ;  /* 0x0000000a000ad307 */ /* 0x000eb0000020d000 */
[----:B------:R-:W4:Y:S01]  /*08b0*/  @!P6 FRND.TRUNC R11, R11 ;  /* 0x0000000b000be307 */ /* 0x000f22000020d000 */
[----:B0-----:R-:W-:-:S02]  /*08c0*/  @!P1 F2FP.BF16.PACK_AB R12, RZ, R4 ;  /* 0x00000004ff0c923e */ /* 0x001fc400000010ff */
[----:B-1----:R-:W-:Y:S02]  /*08d0*/  @!P3 F2FP.BF16.PACK_AB R9, RZ, R8 ;  /* 0x00000008ff09b23e */ /* 0x002fe400000010ff */
[----:B------:R-:W-:Y:S02]  /*08e0*/  @!P2 F2FP.BF16.PACK_AB R14, RZ, R14 ;  /* 0x0000000eff0ea23e */ /* 0x000fe400000010ff */
[----:B---3--:R-:W-:Y:S02]  /*08f0*/  @!P4 F2FP.BF16.PACK_AB R8, RZ, R15 ;  /* 0x0000000fff08c23e */ /* 0x008fe400000010ff */
[----:B--2---:R-:W-:Y:S02]  /*0900*/  @!P5 F2FP.BF16.PACK_AB R7, RZ, R10 ;  /* 0x0000000aff07d23e */ /* 0x004fe400000010ff */
[----:B----4-:R-:W-:Y:S01]  /*0910*/  @!P6 F2FP.BF16.PACK_AB R4, RZ, R11 ;  /* 0x0000000bff04e23e */ /* 0x010fe200000010ff */
[----:B------:R-:W-:Y:S05]  /*0920*/  @P0 BRA `(.L_x_553) ;  /* 0x000000c000000947 */ /* 0x000fea0003800000 */
[----:B------:R-:W-:Y:S01]  /*0930*/  IMAD.IADD R10, R0, 0x1, R3 ;  /* 0x00000001000a7824 */ /* 0x000fe200078e0203 */
[----:B------:R-:W-:Y:S01]  /*0940*/  IADD3 R3, R3, 0x80, RZ ;  /* 0x0000008003037810 */ /* 0x000fe20007ffe0ff */
[----:B------:R-:W-:-:S03]  /*0950*/  IMAD.MOV.U32 R11, RZ, RZ, 0x2 ;  /* 0x00000002ff0b7424 */ /* 0x000fc600078e00ff */
[----:B------:R-:W-:Y:S01]  /*0960*/  ISETP.GE.AND P0, PT, R3, R2, PT ;  /* 0x000000020300720c */ /* 0x000fe20003f06270 */
[----:B------:R-:W-:-:S05]  /*0970*/  IMAD.WIDE.U32 R10, R10, R11, c[0x0][0x168] ;  /* 0x00005a000a0a7625 */ /* 0x000fca00078e000b */
[----:B------:R0:W-:Y:S07]  /*0980*/  STG.E.U16 [R10.64], R12 ;  /* 0x0000000c0a007986 */ /* 0x0001ee000c101504 */
[----:B------:R-:W-:Y:S05]  /*0990*/  @P0 BRA `(.L_x_554) ;  /* 0x000000c000000947 */ /* 0x000fea0003800000 */
[----:B0-----:R-:W-:Y:S01]  /*09a0*/  IMAD.IADD R10, R0, 0x1, R3 ;  /* 0x00000001000a7824 */ /* 0x001fe200078e0203 */
[----:B------:R-:W-:Y:S01]  /*09b0*/  IADD3 R3, R3, 0x80, RZ ;  /* 0x0000008003037810 */ /* 0x000fe20007ffe0ff */
[----:B------:R-:W-:-:S04]  /*09c0*/  IMAD.MOV.U32 R11, RZ, RZ, 0x2 ;  /* 0x00000002ff0b7424 */ /* 0x000fc800078e00ff */
[----:B------:R-:W-:-:S05]  /*09d0*/  IMAD.WIDE.U32 R10, R10, R11, c[0x0][0x168] ;  /* 0x00005a000a0a7625 */ /* 0x000fca00078e000b */
[----:B------:R0:W-:Y:S02]  /*09e0*/  STG.E.U16 [R10.64], R5 ;  /* 0x000000050a007986 */ /* 0x0001e4000c101504 */
.L_x_553:
[----:B------:R-:W-:-:S13]  /*09f0*/  ISETP.GE.AND P0, PT, R3, R2, PT ;  /* 0x000000020300720c */ /* 0x000fda0003f06270 */
[----:B------:R-:W-:Y:S05]  /*0a00*/  @P0 BRA `(.L_x_555) ;  /* 0x000000c000000947 */ /* 0x000fea0003800000 */
[----:B0-----:R-:W-:Y:S01]  /*0a10*/  IMAD.IADD R10, R0, 0x1, R3 ;  /* 0x00000001000a7824 */ /* 0x001fe200078e0203 */
[----:B------:R-:W-:Y:S01]  /*0a20*/  IADD3 R3, R3, 0x80, RZ ;  /* 0x0000008003037810 */ /* 0x000fe20007ffe0ff */
[----:B------:R-:W-:-:S04]  /*0a30*/  IMAD.MOV.U32 R11, RZ, RZ, 0x2 ;  /* 0x00000002ff0b7424 */ /* 0x000fc800078e00ff */
[----:B------:R-:W-:-:S05]  /*0a40*/  IMAD.WIDE.U32 R10, R10, R11, c[0x0][0x168] ;  /* 0x00005a000a0a7625 */ /* 0x000fca00078e000b */
[----:B------:R0:W-:Y:S02]  /*0a50*/  STG.E.U16 [R10.64], R14 ;  /* 0x0000000e0a007986 */ /* 0x0001e4000c101504 */
.L_x_554:
[----:B------:R-:W-:-:S13]  /*0a60*/  ISETP.GE.AND P0, PT, R3, R2, PT ;  /* 0x000000020300720c */ /* 0x000fda0003f06270 */
[----:B------:R-:W-:Y:S05]  /*0a70*/  @P0 BRA `(.L_x_556) ;  /* 0x000000e000000947 */ /* 0x000fea0003800000 */
[----:B0-----:R-:W-:Y:S01]  /*0a80*/  IMAD.IADD R10, R0, 0x1, R3 ;  /* 0x00000001000a7824 */ /* 0x001fe200078e0203 */
[----:B------:R-:W-:Y:S01]  /*0a90*/  IADD3 R3, R3, 0x80, RZ ;  /* 0x0000008003037810 */ /* 0x000fe20007ffe0ff */
[----:B------:R-:W-:-:S04]  /*0aa0*/  IMAD.MOV.U32 R11, RZ, RZ, 0x2 ;  /* 0x00000002ff0b7424 */ /* 0x000fc800078e00ff */
[----:B------:R-:W-:-:S05]  /*0ab0*/  IMAD.WIDE.U32 R10, R10, R11, c[0x0][0x168] ;  /* 0x00005a000a0a7625 */ /* 0x000fca00078e000b */
[----:B------:R0:W-:Y:S02]  /*0ac0*/  STG.E.U16 [R10.64], R9 ;  /* 0x000000090a007986 */ /* 0x0001e4000c101504 */
.L_x_555:
[----:B------:R-:W-:-:S13]  /*0ad0*/  ISETP.GE.AND P0, PT, R3, R2, PT ;  /* 0x000000020300720c */ /* 0x000fda0003f06270 */
[----:B------:R-:W-:Y:S01]  /*0ae0*/  @P0 BREAK B1 ;  /* 0x0000000000010942 */ /* 0x000fe20003800000 */
[----:B------:R-:W-:Y:S05]  /*0af0*/  @P0 BRA `(.L_x_557) ;  /* 0x000000e000000947 */ /* 0x000fea0003800000 */
[----:B0-----:R-:W-:Y:S01]  /*0b00*/  IMAD.IADD R9, R0, 0x1, R3 ;  /* 0x0000000100097824 */ /* 0x001fe200078e0203 */
[----:B------:R-:W-:Y:S01]  /*0b10*/  PRMT R5, R8, 0x7610, R5 ;  /* 0x0000761008057816 */ /* 0x000fe20000000005 */
[----:B------:R-:W-:Y:S01]  /*0b20*/  IMAD.MOV.U32 R6, RZ, RZ, 0x2 ;  /* 0x00000002ff067424 */ /* 0x000fe200078e00ff */
[----:B------:R-:W-:-:S03]  /*0b30*/  IADD3 R3, R3, 0x80, RZ ;  /* 0x0000008003037810 */ /* 0x000fc60007ffe0ff */
[----:B------:R-:W-:-:S05]  /*0b40*/  IMAD.WIDE.U32 R8, R9, R6, c[0x0][0x168] ;  /* 0x00005a0009087625 */ /* 0x000fca00078e0006 */
[----:B------:R0:W-:Y:S02]  /*0b50*/  STG.E.U16 [R8.64], R5 ;  /* 0x0000000508007986 */ /* 0x0001e4000c101504 */
.L_x_556:
[----:B------:R-:W-:Y:S05]  /*0b60*/  BSYNC B1 ;  /* 0x0000000000017941 */ /* 0x000fea0003800000 */
.L_x_552:
[----:B------:R-:W-:Y:S02]  /*0b70*/  ISETP.GE.AND P0, PT, R3, R2, PT ;  /* 0x000000020300720c */ /* 0x000fe40003f06270 */
[----:B0-----:R-:W-:-:S11]  /*0b80*/  PRMT R8, R7, 0x7610, R8 ;  /* 0x0000761007087816 */ /* 0x001fd60000000008 */
[----:B------:R-:W-:Y:S01]  /*0b90*/  @!P0 IMAD.IADD R6, R0, 0x1, R3 ;  /* 0x0000000100068824 */ /* 0x000fe200078e0203 */
[----:B------:R-:W-:Y:S01]  /*0ba0*/  @!P0 IADD3 R3, R3, 0x80, RZ ;  /* 0x0000008003038810 */ /* 0x000fe20007ffe0ff */
[----:B------:R-:W-:-:S04]  /*0bb0*/  @!P0 IMAD.MOV.U32 R5, RZ, RZ, 0x2 ;  /* 0x00000002ff058424 */ /* 0x000fc800078e00ff */
[----:B------:R-:W-:-:S05]  /*0bc0*/  @!P0 IMAD.WIDE.U32 R6, R6, R5, c[0x0][0x168] ;  /* 0x00005a0006068625 */ /* 0x000fca00078e0005 */
[----:B------:R0:W-:Y:S02]  /*0bd0*/  @!P0 STG.E.U16 [R6.64], R8 ;  /* 0x0000000806008986 */ /* 0x0001e4000c101504 */
.L_x_557:
[----:B------:R-:W-:Y:S05]  /*0be0*/  BSYNC B0 ;  /* 0x0000000000007941 */ /* 0x000fea0003800000 */
.L_x_551:
[----:B------:R-:W-:Y:S01]  /*0bf0*/  WARPSYNC 0xffffffff ;  /* 0xffffffff00007948 */ /* 0x000fe20003800000 */
[----:B------:R-:W-:-:S13]  /*0c00*/  ISETP.GE.AND P0, PT, R3, R2, PT ;  /* 0x000000020300720c */ /* 0x000fda0003f06270 */
[----:B------:R-:W-:Y:S05]  /*0c10*/  @P0 EXIT ;  /* 0x000000000000094d */ /* 0x000fea0003800000 */
[----:B------:R-:W-:Y:S02]  /*0c20*/  IMAD.IADD R3, R0, 0x1, R3 ;  /* 0x0000000100037824 */ /* 0x000fe400078e0203 */
[----:B------:R-:W-:-:S04]  /*0c30*/  IMAD.MOV.U32 R2, RZ, RZ, 0x2 ;  /* 0x00000002ff027424 */ /* 0x000fc800078e00ff */
[----:B------:R-:W-:-:S05]  /*0c40*/  IMAD.WIDE.U32 R2, R3, R2, c[0x0][0x168] ;  /* 0x00005a0003027625 */ /* 0x000fca00078e0002 */
[----:B------:R-:W-:Y:S01]  /*0c50*/  STG.E.U16 [R2.64], R4 ;  /* 0x0000000402007986 */ /* 0x000fe2000c101504 */
[----:B------:R-:W-:Y:S05]  /*0c60*/  EXIT ;  /* 0x000000000000794d */ /* 0x000fea0003800000 */
.L_x_558:
        /* <DEDUP_REMOVED lines=9> */
.L_x_18272:


//--------------------- .text._ZN2at6native29vectorized_elementwise_kernelILi4EZZZNS0_17trunc_kernel_cudaERNS_18TensorIteratorBaseEENKUlvE_clEvENKUlvE2_clEvEUlN3c108BFloat16EE_St5arrayIPcLm2EEEEviT0_T1_ --------------------------
	.section	.text._ZN2at6native29vectorized_elementwise_kernelILi4EZZZNS0_17trunc_kernel_cudaERNS_18TensorIteratorBaseEENKUlvE_clEvENKUlvE2_clEvEUlN3c108BFloat16EE_St5arrayIPcLm2EEEEviT0_T1_,"ax",@progbits
	.sectioninfo	@"SHI_REGISTERS=23"
	.align	128
        .global         _ZN2at6native29vectorized_elementwise_kernelILi4EZZZNS0_17trunc_kernel_cudaERNS_18TensorIteratorBaseEENKUlvE_clEvENKUlvE2_clEvEUlN3c108BFloat16EE_St5arrayIPcLm2EEEEviT0_T1_
        .type           _ZN2at6native29vectorized_elementwise_kernelILi4EZZZNS0_17trunc_kernel_cudaERNS_18TensorIteratorBaseEENKUlvE_clEvENKUlvE2_clEvEUlN3c108BFloat16EE_St5arrayIPcLm2EEEEviT0_T1_,@function
        .size           _ZN2at6native29vectorized_elementwise_kernelILi4EZZZNS0_17trunc_kernel_cudaERNS_18TensorIteratorBaseEENKUlvE_clEvENKUlvE2_clEvEUlN3c108BFloat16EE_St5arrayIPcLm2EEEEviT0_T1_,(.L_x_18273 - _ZN2at6native29vectorized_elementwise_kernelILi4EZZZNS0_17trunc_kernel_cudaERNS_18TensorIteratorBaseEENKUlvE_clEvENKUlvE2_clEvEUlN3c108BFloat16EE_St5arrayIPcLm2EEEEviT0_T1_)
        .other          _ZN2at6native29vectorized_elementwise_kernelILi4EZZZNS0_17trunc_kernel_cudaERNS_18TensorIteratorBaseEENKUlvE_clEvENKUlvE2_clEvEUlN3c108BFloat16EE_St5arrayIPcLm2EEEEviT0_T1_,@"STO_CUDA_ENTRY STV_DEFAULT"
_ZN2at6native29vectorized_elementwise_kernelILi4EZZZNS0_17trunc_kernel_cudaERNS_18TensorIteratorBaseEENKUlvE_clEvENKUlvE2_clEvEUlN3c108BFloat16EE_St5arrayIPcLm2EEEEviT0_T1_:
.text._ZN2at6native29vectorized_elementwise_kernelILi4EZZZNS0_17trunc_kernel_cudaERNS_18TensorIteratorBaseEENKUlvE_clEvENKUlvE2_clEvEUlN3c108BFloat16EE_St5arrayIPcLm2EEEEviT0_T1_:
        /* <DEDUP_REMOVED lines=11> */
[----:B------:R-:W2:Y:S04]  /*00b0*/  LDG.E.64 R8, [R4.64] ;  /* 0x0000000404087981 */ /* 0x000ea8000c1e1b00 */
[----:B------:R2:W3:Y:S02]  /*00c0*/  LDG.E.64 R2, [R4.64+0x400] ;  /* 0x0004000404027981 */ /* 0x0004e4000c1e1b00 */
[----:B--2---:R-:W-:-:S04]  /*00d0*/  PRMT R4, RZ, 0x5410, R8 ;  /* 0x00005410ff047816 */ /* 0x004fc80000000008 */
[----:B------:R0:W-:Y:S02]  /*00e0*/  FRND.TRUNC R6, R4 ;  /* 0x0000000400067307 */ /* 0x0001e4000020d000 */
[----:B0-----:R-:W-:-:S06]  /*00f0*/  PRMT R4, RZ, 0x7610, R8 ;  /* 0x00007610ff047816 */ /* 0x001fcc0000000008 */
[----:B------:R0:W1:Y:S02]  /*0100*/  FRND.TRUNC R7, R4 ;  /* 0x0000000400077307 */ /* 0x000064000020d000 */
[----:B0-----:R-:W-:-:S06]  /*0110*/  PRMT R4, RZ, 0x5410, R9 ;  /* 0x00005410ff047816 */ /* 0x001fcc0000000009 */
[----:B------:R0:W-:Y:S01]  /*0120*/  FRND.TRUNC R8, R4 ;  /* 0x0000000400087307 */ /* 0x0001e2000020d000 */
[----:B-1----:R-:W-:Y:S02]  /*0130*/  F2FP.BF16.PACK_AB R6, R7, R6 ;  /* 0x000000060706723e */ /* 0x002fe400000010ff */
[----:B0-----:R-:W-:-:S05]  /*0140*/  PRMT R4, RZ, 0x7610, R9 ;  /* 0x00007610ff047816 */ /* 0x001fca0000000009 */
[----:B------:R3:W0:Y:S02]  /*0150*/  FRND.TRUNC R9, R4 ;  /* 0x0000000400097307 */ /* 0x000624000020d000 */
[----:B---3--:R-:W-:-:S06]  /*0160*/  PRMT R4, RZ, 0x5410, R2 ;  /* 0x00005410ff047816 */ /* 0x008fcc0000000002 */
[----:B------:R1:W-:Y:S01]  /*0170*/  FRND.TRUNC R10, R4 ;  /* 0x00000004000a7307 */ /* 0x0003e2000020d000 */
[----:B0-----:R-:W-:Y:S02]  /*0180*/  F2FP.BF16.PACK_AB R7, R9, R8 ;  /* 0x000000080907723e */ /* 0x001fe400000010ff */
[----:B-1----:R-:W-:-:S05]  /*0190*/  PRMT R4, RZ, 0x7610, R2 ;  /* 0x00007610ff047816 */ /* 0x002fca0000000002 */
[----:B------:R0:W1:Y:S02]  /*01a0*/  FRND.TRUNC R5, R4 ;  /* 0x0000000400057307 */ /* 0x000064000020d000 */
[----:B0-----:R-:W-:-:S06]  /*01b0*/  PRMT R4, RZ, 0x5410, R3 ;  /* 0x00005410ff047816 */ /* 0x001fcc0000000003 */
[----:B------:R0:W-:Y:S01]  /*01c0*/  FRND.TRUNC R11, R4 ;  /* 0x00000004000b7307 */ /* 0x0001e2000020d000 */
[----:B-1----:R-:W-:Y:S02]  /*01d0*/  F2FP.BF16.PACK_AB R10, R5, R10 ;  /* 0x0000000a050a723e */ /* 0x002fe400000010ff */
[----:B0-----:R-:W-:Y:S01]  /*01e0*/  PRMT R4, RZ, 0x7610, R3 ;  /* 0x00007610ff047816 */ /* 0x001fe20000000003 */
[----:B------:R-:W-:-:S04]  /*01f0*/  IMAD.WIDE.U32 R2, R0, R15, c[0x0][0x168] ;  /* 0x00005a0000027625 */ /* 0x000fc800078e000f */
[----:B------:R-:W0:Y:S02]  /*0200*/  FRND.TRUNC R12, R4 ;  /* 0x00000004000c7307 */ /* 0x000e24000020d000 */
[----:B------:R-:W-:-:S05]  /*0210*/  IMAD.WIDE R2, R13, 0x8, R2 ;  /* 0x000000080d027825 */ /* 0x000fca00078e0202 */
[----:B------:R-:W-:Y:S01]  /*0220*/  STG.E.64 [R2.64], R6 ;  /* 0x0000000602007986 */ /* 0x000fe2000c101b04 */
[----:B0-----:R-:W-:-:S05]  /*0230*/  F2FP.BF16.PACK_AB R11, R12, R11 ;  /* 0x0000000b0c0b723e */ /* 0x001fca00000010ff */
[----:B------:R-:W-:Y:S01]  /*0240*/  STG.E.64 [R2.64+0x400], R10 ;  /* 0x0004000a02007986 */ /* 0x000fe2000c101b04 */
[----:B------:R-:W-:Y:S05]  /*0250*/  EXIT ;  /* 0x000000000000794d */ /* 0x000fea0003800000 */
.L_x_559:
        /* <DEDUP_REMOVED lines=117> */
.L_x_562:
[----:B------:R-:W-:-:S13]  /*09b0*/  ISETP.GE.AND P0, PT, R3, R2, PT ;  /* 0x000000020300720c */ /* 0x000fda0003f06270 */
[----:B------:R-:W-:Y:S05]  /*09c0*/  @P0 BRA `(.L_x_564) ;  /* 0x000000c000000947 */ /* 0x000fea0003800000 */
[----:B0-----:R-:W-:Y:S01]  /*09d0*/  IMAD.IADD R10, R0, 0x1, R3 ;  /* 0x00000001000a7824 */ /* 0x001fe200078e0203 */
[----:B------:R-:W-:Y:S01]  /*09e0*/  IADD3 R3, R3, 0x80, RZ ;  /* 0x0000008003037810 */ /* 0x000fe20007ffe0ff */
[----:B------:R-:W-:-:S04]  /*09f0*/  IMAD.MOV.U32 R11, RZ, RZ, 0x2 ;  /* 0x00000002ff0b7424 */ /* 0x000fc800078e00ff */
[----:B------:R-:W-:-:S05]  /*0a00*/  IMAD.WIDE.U32 R10, R10, R11, c[0x0][0x168] ;  /* 0x00005a000a0a7625 */ /* 0x000fca00078e000b */
[----:B------:R0:W-:Y:S02]  /*0a10*/  STG.E.U16 [R10.64], R14 ;  /* 0x0000000e0a007986 */ /* 0x0001e4000c101504 */
.L_x_563:
[----:B------:R-:W-:-:S13]  /*0a20*/  ISETP.GE.AND P0, PT, R3, R2, PT ;  /* 0x000000020300720c */ /* 0x000fda0003f06270 */
[----:B------:R-:W-:Y:S05]  /*0a30*/  @P0 BRA `(.L_x_565) ;  /* 0x000000e000000947 */ /* 0x000fea0003800000 */
[----:B0-----:R-:W-:Y:S01]  /*0a40*/  IMAD.IADD R10, R0, 0x1, R3 ;  /* 0x00000001000a7824 */ /* 0x001fe200078e0203 */
[----:B------:R-:W-:Y:S01]  /*0a50*/  IADD3 R3, R3, 0x80, RZ ;  /* 0x0000008003037810 */ /* 0x000fe20007ffe0ff */
[----:B------:R-:W-:-:S04]  /*0a60*/  IMAD.MOV.U32 R11, RZ, RZ, 0x2 ;  /* 0x00000002ff0b7424 */ /* 0x000fc800078e00ff */
[----:B------:R-:W-:-:S05]  /*0a70*/  IMAD.WIDE.U32 R10, R10, R11, c[0x0][0x168] ;  /* 0x00005a000a0a7625 */ /* 0x000fca00078e000b */
[----:B------:R0:W-:Y:S02]  /*0a80*/  STG.E.U16 [R10.64], R9 ;  /* 0x000000090a007986 */ /* 0x0001e4000c101504 */
.L_x_564:
        /* <DEDUP_REMOVED lines=9> */
.L_x_565:
[----:B------:R-:W-:Y:S05]  /*0b20*/  BSYNC B1 ;  /* 0x0000000000017941 */ /* 0x000fea0003800000 */
.L_x_561:
[----:B------:R-:W-:Y:S02]  /*0b30*/  ISETP.GE.AND P0, PT, R3, R2, PT ;  /* 0x000000020300720c */ /* 0x000fe40003f06270 */
[----:B0-----:R-:W-:-:S11]  /*0b40*/  PRMT R8, R7, 0x7610, R8 ;  /* 0x0000761007087816 */ /* 0x001fd60000000008 */
[----:B------:R-:W-:Y:S01]  /*0b50*/  @!P0 IMAD.IADD R6, R0, 0x1, R3 ;  /* 0x0000000100068824 */ /* 0x000fe200078e0203 */
[----:B------:R-:W-:Y:S01]  /*0b60*/  @!P0 IADD3 R3, R3, 0x80, RZ ;  /* 0x0000008003038810 */ /* 0x000fe20007ffe0ff */
[----:B------:R-:W-:-:S04]  /*0b70*/  @!P0 IMAD.MOV.U32 R5, RZ, RZ, 0x2 ;  /* 0x00000002ff058424 */ /* 0x000fc800078e00ff */
[----:B------:R-:W-:-:S05]  /*0b80*/  @!P0 IMAD.WIDE.U32 R6, R6, R5, c[0x0][0x168] ;  /* 0x00005a0006068625 */ /* 0x000fca00078e0005 */
[----:B------:R0:W-:Y:S02]  /*0b90*/  @!P0 STG.E.U16 [R6.64], R8 ;  /* 0x0000000806008986 */ /* 0x0001e4000c101504 */
.L_x_566:
[----:B------:R-:W-:Y:S05]  /*0ba0*/  BSYNC B0 ;  /* 0x0000000000007941 */ /* 0x000fea0003800000 */
.L_x_560:
        /* <DEDUP_REMOVED lines=8> */
.L_x_567:
        /* <DEDUP_REMOVED lines=13> */
.L_x_18273:


//--------------------- .text._ZN2at6native29vectorized_elementwise_kernelILi8EZZZNS0_17trunc_kernel_cudaERNS_18TensorIteratorBaseEENKUlvE_clEvENKUlvE2_clEvEUlN3c108BFloat16EE_St5arrayIPcLm2EEEEviT0_T1_ --------------------------
	.section	.text._ZN2at6native29vectorized_elementwise_kernelILi8EZZZNS0_17trunc_kernel_cudaERNS_18TensorIteratorBaseEENKUlvE_clEvENKUlvE2_clEvEUlN3c108BFloat16EE_St5arrayIPcLm2EEEEviT0_T1_,"ax",@progbits
	.sectioninfo	@"SHI_REGISTERS=4"
	.align	128
        .global         _ZN2at6native29vectorized_elementwise_kernelILi8EZZZNS0_17trunc_kernel_cudaERNS_18TensorIteratorBaseEENKUlvE_clEvENKUlvE2_clEvEUlN3c108BFloat16EE_St5arrayIPcLm2EEEEviT0_T1_
        .type           _ZN2at6native29vectorized_elementwise_kernelILi8EZZZNS0_17trunc_kernel_cudaERNS_18TensorIteratorBaseEENKUlvE_clEvENKUlvE2_clEvEUlN3c108BFloat16EE_St5arrayIPcLm2EEEEviT0_T1_,@function
        .size           _ZN2at6native29vectorized_elementwise_kernelILi8EZZZNS0_17trunc_kernel_cudaERNS_18TensorIteratorBaseEENKUlvE_clEvENKUlvE2_clEvEUlN3c108BFloat16EE_St5arrayIPcLm2EEEEviT0_T1_,(.L_x_18274 - _ZN2at6native29vectorized_elementwise_kernelILi8EZZZNS0_17trunc_kernel_cudaERNS_18TensorIteratorBaseEENKUlvE_clEvENKUlvE2_clEvEUlN3c108BFloat16EE_St5arrayIPcLm2EEEEviT0_T1_)
        .other          _ZN2at6native29vectorized_elementwise_kernelILi8EZZZNS0_17trunc_kernel_cudaERNS_18TensorIteratorBaseEENKUlvE_clEvENKUlvE2_clEvEUlN3c108BFloat16EE_St5arrayIPcLm2EEEEviT0_T1_,@"STO_CUDA_ENTRY STV_DEFAULT"
_ZN2at6native29vectorized_elementwise_kernelILi8EZZZNS0_17trunc_kernel_cudaERNS_18TensorIteratorBaseEENKUlvE_clEvENKUlvE2_clEvEUlN3c108BFloat16EE_St5arrayIPcLm2EEEEviT0_T1_:
.text._ZN2at6native29vectorized_elementwise_kernelILi8EZZZNS0_17trunc_kernel_cudaERNS_18TensorIteratorBaseEENKUlvE_clEvENKUlvE2_clEvEUlN3c108BFloat16EE_St5arrayIPcLm2EEEEviT0_T1_:
[----:B------:R-:W-:Y:S02]  /*0000*/  MOV R1, c[0x0][0x28] ;  /* 0x00000a0000017a02 */ /* 0x000fe40000000f00 */
[----:B------:R-:W-:Y:S05]  /*0010*/  EXIT ;  /* 0x000000000000794d */ /* 0x000fea0003800000 */
.L_x_568:
        /* <DEDUP_REMOVED lines=14> */
.L_x_18274:


//--------------------- .text._ZN2at6native18elementwise_kernelILi128ELi4EZNS0_15gpu_kernel_implIZZZNS0_17trunc_kernel_cudaERNS_18TensorIteratorBaseEENKUlvE_clEvENKUlvE1_clEvEUlN3c104HalfEE_EEvS4_RKT_EUliE_EEviT1_ --------------------------
	.section	.text._ZN2at6native18elementwise_kernelILi128ELi4EZNS0_15gpu_kernel_implIZZZNS0_17trunc_kernel_cudaERNS_18TensorIteratorBaseEENKUlvE_clEvENKUlvE1_clEvEUlN3c104HalfEE_EEvS4_RKT_EUliE_EEviT1_,"ax",@progbits
	.sectioninfo	@"SHI_REGISTERS=26"
	.align	128
        .global         _ZN2at6native18elementwise_kernelILi128ELi4EZNS0_15gpu_kernel_implIZZZNS0_17trunc_kernel_cudaERNS_18TensorIteratorBaseEENKUlvE_clEvENKUlvE1_clEvEUlN3c104HalfEE_EEvS4_RKT_EUliE_EEviT1_
        .type           _ZN2at6native18elementwise_kernelILi128ELi4EZNS0_15gpu_kernel_implIZZZNS0_17trunc_kernel_cudaERNS_18TensorIteratorBaseEENKUlvE_clEvENKUlvE1_clEvEUlN3c104HalfEE_EEvS4_RKT_EUliE_EEviT1_,@function
        .size           _ZN2at6native18elementwise_kernelILi128ELi4EZNS0_15gpu_kernel_implIZZZNS0_17trunc_kernel_cudaERNS_18TensorIteratorBaseEENKUlvE_clEvENKUlvE1_clEvEUlN3c104HalfEE_EEvS4_RKT_EUliE_EEviT1_,(.L_x_18275 - _ZN2at6native18elementwise_kernelILi128ELi4EZNS0_15gpu_kernel_implIZZZNS0_17trunc_kernel_cudaERNS_18TensorIteratorBaseEENKUlvE_clEvENKUlvE1_clEvEUlN3c104HalfEE_EEvS4_RKT_EUliE_EEviT1_)
        .other          _ZN2at6native18elementwise_kernelILi128ELi4EZNS0_15gpu_kernel_implIZZZNS0_17trunc_kernel_cudaERNS_18TensorIteratorBaseEENKUlvE_clEvENKUlvE1_clEvEUlN3c104HalfEE_EEvS4_RKT_EUliE_EEviT1_,@"STO_CUDA_ENTRY STV_DEFAULT"
_ZN2at6native18elementwise_kernelILi128ELi4EZNS0_15gpu_kernel_implIZZZNS0_17trunc_kernel_cudaERNS_18TensorIteratorBaseEENKUlvE_clEvENKUlvE1_clEvEUlN3c104HalfEE_EEvS4_RKT_EUliE_EEviT1_:
.text._ZN2at6native18elementwise_kernelILi128ELi4EZNS0_15gpu_kernel_implIZZZNS0_17trunc_kernel_cudaERNS_18TensorIteratorBaseEENKUlvE_clEvENKUlvE1_clEvEUlN3c104HalfEE_EEvS4_RKT_EUliE_EEviT1_:
        /* <DEDUP_REMOVED lines=236> */
.L_x_571:
        /* <DEDUP_REMOVED lines=18> */
[----:B0-----:R-:W-:Y:S01]  /*0fe0*/  F2FP.PACK_AB R0, RZ, R0 ;  /* 0x00000000ff00723e */ /* 0x001fe200000000ff */
[----:B------:R-:W-:Y:S05]  /*0ff0*/  BRA `(.L_x_577) ;  /* 0x00000e5000007947 */ /* 0x000fea0003800000 */
.L_x_575:
[----:B------:R-:W2:Y:S02]  /*1000*/  LDG.E.U8 R2, [R2.64] ;  /* 0x0000002402027981 */ /* 0x000ea4000c1e1100 */
[----:B--2---:R-:W0:Y:S02]  /*1010*/  I2F.U16 R0, R2 ;  /* 0x0000000200007306 */ /* 0x004e240000101000 */
[----:B0-----:R-:W-:Y:S01]  /*1020*/  F2FP.PACK_AB R0, RZ, R0 ;  /* 0x00000000ff00723e */ /* 0x001fe200000000ff */
[----:B------:R-:W-:Y:S05]  /*1030*/  BRA `(.L_x_577) ;  /* 0x00000e1000007947 */ /* 0x000fea0003800000 */
.L_x_574:
        /* <DEDUP_REMOVED lines=8> */
[----:B0-----:R-:W-:Y:S01]  /*10c0*/  F2FP.PACK_AB R0, RZ, R0 ;  /* 0x00000000ff00723e */ /* 0x001fe200000000ff */
[----:B------:R-:W-:Y:S05]  /*10d0*/  BRA `(.L_x_577) ;  /* 0x00000d7000007947 */ /* 0x000fea0003800000 */
.L_x_579:
[----:B------:R-:W2:Y:S02]  /*10e0*/  LDG.E R2, [R2.64] ;  /* 0x0000002402027981 */ /* 0x000ea4000c1e1900 */
[----:B--2---:R-:W0:Y:S02]  /*10f0*/  I2F R0, R2 ;  /* 0x0000000200007306 */ /* 0x004e240000201400 */
[----:B0-----:R-:W-:Y:S01]  /*1100*/  F2FP.PACK_AB R0, RZ, R0 ;  /* 0x00000000ff00723e */ /* 0x001fe200000000ff */
[----:B------:R-:W-:Y:S05]  /*1110*/  BRA `(.L_x_577) ;  /* 0x00000d3000007947 */ /* 0x000fea0003800000 */
.L_x_578:
[----:B------:R-:W2:Y:S02]  /*1120*/  LDG.E.U16 R2, [R2.64] ;  /* 0x0000002402027981 */ /* 0x000ea4000c1e1500 */
[----:B--2---:R-:W0:Y:S02]  /*1130*/  I2F.S16 R0, R2 ;  /* 0x0000000200007306 */ /* 0x004e240000101400 */
[----:B0-----:R-:W-:Y:S01]  /*1140*/  F2FP.PACK_AB R0, RZ, R0 ;  /* 0x00000000ff00723e */ /* 0x001fe200000000ff */
[----:B------:R-:W-:Y:S05]  /*1150*/  BRA `(.L_x_577) ;  /* 0x00000cf000007947 */ /* 0x000fea0003800000 */
.L_x_573:
[----:B------:R-:W-:-:S13]  /*1160*/  ISETP.GT.AND P0, PT, R4, 0x6, PT ;  /* 0x000000060400780c */ /* 0x000fda0003f04270 */
[----:B------:R-:W-:Y:S05]  /*1170*/  @P0 BRA `(.L_x_580) ;  /* 0x0000009000000947 */ /* 0x000fea0003800000 */
[----:B------:R-:W-:-:S13]  /*1180*/  ISETP.NE.AND P0, PT, R4, 0x5, PT ;  /* 0x000000050400780c */ /* 0x000fda0003f05270 */
[----:B------:R-:W-:Y:S05]  /*1190*/  @!P0 BRA `(.L_x_581) ;  /* 0x0000005000008947 */ /* 0x000fea0003800000 */
[----:B------:R-:W-:-:S13]  /*11a0*/  ISETP.NE.AND P0, PT, R4, 0x6, PT ;  /* 0x000000060400780c */ /* 0x000fda0003f05270 */
[----:B------:R-:W-:Y:S05]  /*11b0*/  @P0 BRA `(.L_x_576) ;  /* 0x00000ad000000947 */ /* 0x000fea0003800000 */
[----:B------:R-:W2:Y:S02]  /*11c0*/  LDG.E R2, [R2.64] ;  /* 0x0000002402027981 */ /* 0x000ea4000c1e1900 */
[----:B--2---:R-:W-:Y:S01]  /*11d0*/  F2FP.PACK_AB R0, RZ, R2 ;  /* 0x00000002ff00723e */ /* 0x004fe200000000ff */
[----:B------:R-:W-:Y:S05]  /*11e0*/  BRA `(.L_x_577) ;  /* 0x00000c6000007947 */ /* 0x000fea0003800000 */
.L_x_581:
[----:B------:R0:W5:Y:S01]  /*11f0*/  LDG.E.U16 R0, [R2.64] ;  /* 0x0000002402007981 */ /* 0x000162000c1e1500 */
[----:B------:R-:W-:Y:S05]  /*1200*/  BRA `(.L_x_577) ;  /* 0x00000c4000007947 */ /* 0x000fea0003800000 */
.L_x_580:
[----:B------:R-:W-:-:S13]  /*1210*/  ISETP.NE.AND P0, PT, R4, 0x7, PT ;  /* 0x000000070400780c */ /* 0x000fda0003f05270 */
[----:B------:R-:W-:Y:S05]  /*1220*/  @!P0 BRA `(.L_x_582) ;  /* 0x0000009000008947 */ /* 0x000fea0003800000 */
[----:B------:R-:W-:-:S13]  /*1230*/  ISETP.NE.AND P0, PT, R4, 0x8, PT ;  /* 0x000000080400780c */ /* 0x000fda0003f05270 */
[----:B------:R-:W-:Y:S05]  /*1240*/  @!P0 BRA `(.L_x_583) ;  /* 0x0000005000008947 */ /* 0x000fea0003800000 */
[----:B------:R-:W-:-:S13]  /*1250*/  ISETP.NE.AND P0, PT, R4, 0x9, PT ;  /* 0x000000090400780c */ /* 0x000fda0003f05270 */
[----:B------:R-:W-:Y:S05]  /*1260*/  @P0 BRA `(.L_x_576) ;  /* 0x00000a2000000947 */ /* 0x000fea0003800000 */
[----:B------:R-:W2:Y:S02]  /*1270*/  LDG.E R2, [R2.64] ;  /* 0x0000002402027981 */ /* 0x000ea4000c1e1900 */
[----:B--2---:R-:W-:Y:S01]  /*1280*/  F2FP.PACK_AB R0, RZ, R2 ;  /* 0x00000002ff00723e */ /* 0x004fe200000000ff */
[----:B------:R-:W-:Y:S05]  /*1290*/  BRA `(.L_x_577) ;  /* 0x00000bb000007947 */ /* 0x000fea0003800000 */
.L_x_583:
[----:B------:R0:W5:Y:S01]  /*12a0*/  LDG.E.U16 R0, [R2.64] ;  /* 0x0000002402007981 */ /* 0x000162000c1e1500 */
[----:B------:R-:W-:Y:S05]  /*12b0*/  BRA `(.L_x_577) ;  /* 0x00000b9000007947 */ /* 0x000fea0003800000 */
.L_x_582:
[----:B------:R-:W2:Y:S02]  /*12c0*/  LDG.E.64 R2, [R2.64] ;  /* 0x0000002402027981 */ /* 0x000ea4000c1e1b00 */
[----:B--2---:R-:W0:Y:S01]  /*12d0*/  F2F.F32.F64 R0, R2 ;  /* 0x0000000200007310 */ /* 0x004e220000301000 */
[----:B------:R-:W0:-:S14]  /*12e0*/  DSETP.GEU.AND P0, PT, |R2|, c[0x2][0x0], PT ;  /* 0x008000000200762a */ /* 0x000e1c0003f0e200 */
[----:B0-----:R-:W-:-:S05]  /*12f0*/  @!P0 FMUL R0, R0, 1.175494350822287508e-38 ;  /* 0x0080000000008820 */ /* 0x001fca0000400000 */
[----:B------:R-:W-:Y:S01]  /*1300*/  F2FP.PACK_AB R0, RZ, R0 ;  /* 0x00000000ff00723e */ /* 0x000fe200000000ff */
[----:B------:R-:W-:Y:S05]  /*1310*/  BRA `(.L_x_577) ;  /* 0x00000b3000007947 */ /* 0x000fea0003800000 */
.L_x_572:
        /* <DEDUP_REMOVED lines=11> */
[----:B------:R-:W-:Y:S01]  /*13d0*/  F2FP.PACK_AB R0, RZ, R0 ;  /* 0x00000000ff00723e */ /* 0x000fe200000000ff */
[----:B------:R-:W-:Y:S05]  /*13e0*/  BRA `(.L_x_577) ;  /* 0x00000a6000007947 */ /* 0x000fea0003800000 */
.L_x_586:
[----:B------:R-:W2:Y:S02]  /*13f0*/  LDG.E.64 R2, [R2.64] ;  /* 0x0000002402027981 */ /* 0x000ea4000c1e1b00 */
[----:B--2---:R-:W0:Y:S01]  /*1400*/  F2F.F32.F64 R0, R2 ;  /* 0x0000000200007310 */ /* 0x004e220000301000 */
[----:B------:R-:W0:-:S14]  /*1410*/  DSETP.GEU.AND P0, PT, |R2|, c[0x2][0x0], PT ;  /* 0x008000000200762a */ /* 0x000e1c0003f0e200 */
[----:B0-----:R-:W-:-:S05]  /*1420*/  @!P0 FMUL R0, R0, 1.175494350822287508e-38 ;  /* 0x0080000000008820 */ /* 0x001fca0000400000 */
[----:B------:R-:W-:Y:S01]  /*1430*/  F2FP.PACK_AB R0, RZ, R0 ;  /* 0x00000000ff00723e */ /* 0x000fe200000000ff */
[----:B------:R-:W-:Y:S05]  /*1440*/  BRA `(.L_x_577) ;  /* 0x00000a0000007947 */ /* 0x000fea0003800000 */
.L_x_585:
        /* <DEDUP_REMOVED lines=25> */
[----:B------:R-:W-:-:S04]  /*15e0*/  F2FP.PACK_AB R5, RZ, R5 ;  /* 0x00000005ff05723e */ /* 0x000fc800000000ff */
[----:B------:R-:W-:Y:S01]  /*15f0*/  PRMT R0, R5, 0x7610, R0 ;  /* 0x0000761005007816 */ /* 0x000fe20000000000 */
[----:B------:R-:W-:Y:S05]  /*1600*/  BRA `(.L_x_577) ;  /* 0x0000084000007947 */ /* 0x000fea0003800000 */
.L_x_588:
        /* <DEDUP_REMOVED lines=12> */
[----:B------:R-:W-:-:S04]  /*16d0*/  F2FP.PACK_AB R4, RZ, R4 ;  /* 0x00000004ff04723e */ /* 0x000fc800000000ff */
[----:B------:R-:W-:Y:S01]  /*16e0*/  PRMT R0, R4, 0x7610, R0 ;  /* 0x0000761004007816 */ /* 0x000fe20000000000 */
[----:B------:R-:W-:Y:S05]  /*16f0*/  BRA `(.L_x_577) ;  /* 0x0000075000007947 */ /* 0x000fea0003800000 */
.L_x_587:
[----:B------:R-:W2:Y:S02]  /*1700*/  LDG.E.U16 R0, [R2.64] ;  /* 0x0000002402007981 */ /* 0x000ea4000c1e1500 */
[----:B--2---:R-:W-:-:S04]  /*1710*/  PRMT R0, RZ, 0x5410, R0 ;  /* 0x00005410ff007816 */ /* 0x004fc80000000000 */
[----:B------:R-:W-:Y:S01]  /*1720*/  F2FP.PACK_AB R0, RZ, R0 ;  /* 0x00000000ff00723e */ /* 0x000fe200000000ff */
[----:B------:R-:W-:Y:S05]  /*1730*/  BRA `(.L_x_577) ;  /* 0x0000071000007947 */ /* 0x000fea0003800000 */
.L_x_584:
        /* <DEDUP_REMOVED lines=10> */
[----:B0-----:R-:W-:Y:S01]  /*17e0*/  F2FP.PACK_AB R0, RZ, R0 ;  /* 0x00000000ff00723e */ /* 0x001fe200000000ff */
[----:B------:R-:W-:Y:S05]  /*17f0*/  BRA `(.L_x_577) ;  /* 0x0000065000007947 */ /* 0x000fea0003800000 */
.L_x_591:
        /* <DEDUP_REMOVED lines=21> */
.L_x_595:
[----:B------:R-:W-:Y:S05]  /*1950*/  BSYNC B1 ;  /* 0x0000000000017941 */ /* 0x000fea0003800000 */
.L_x_594:
[----:B------:R-:W-:Y:S01]  /*1960*/  LEA R3, R0, 0x3b800000, 0x17 ;  /* 0x3b80000000037811 */ /* 0x000fe200078eb8ff */
[----:B------:R-:W-:-:S05]  /*1970*/  IMAD.SHL.U32 R0, R2, 0x100000, RZ ;  /* 0x0010000002007824 */ /* 0x000fca00078e00ff */
[----:B------:R-:W-:Y:S02]  /*1980*/  LOP3.LUT R0, R3, R0, R4, 0xfe, !PT ;  /* 0x0000000003007212 */ /* 0x000fe400078efe04 */
.L_x_593:
[----:B------:R-:W-:Y:S05]  /*1990*/  BSYNC B0 ;  /* 0x0000000000007941 */ /* 0x000fea0003800000 */
.L_x_592:
[----:B------:R-:W-:Y:S01]  /*19a0*/  F2FP.PACK_AB R0, RZ, R0 ;  /* 0x00000000ff00723e */ /* 0x000fe200000000ff */
[----:B------:R-:W-:Y:S05]  /*19b0*/  BRA `(.L_x_577) ;  /* 0x0000049000007947 */ /* 0x000fea0003800000 */
.L_x_590:
        /* <DEDUP_REMOVED lines=21> */
.L_x_599:
[----:B------:R-:W-:Y:S05]  /*1b10*/  BSYNC B1 ;  /* 0x0000000000017941 */ /* 0x000fea0003800000 */
.L_x_598:
[----:B------:R-:W-:Y:S01]  /*1b20*/  LEA R3, R0, 0x37800000, 0x17 ;  /* 0x3780000000037811 */ /* 0x000fe200078eb8ff */
[----:B------:R-:W-:-:S05]  /*1b30*/  IMAD.SHL.U32 R0, R2, 0x200000, RZ ;  /* 0x0020000002007824 */ /* 0x000fca00078e00ff */
[----:B------:R-:W-:Y:S02]  /*1b40*/  LOP3.LUT R0, R3, R0, R4, 0xfe, !PT ;  /* 0x0000000003007212 */ /* 0x000fe400078efe04 */
.L_x_597:
[----:B------:R-:W-:Y:S05]  /*1b50*/  BSYNC B0 ;  /* 0x0000000000007941 */ /* 0x000fea0003800000 */
.L_x_596:
[----:B------:R-:W-:Y:S01]  /*1b60*/  F2FP.PACK_AB R0, RZ, R0 ;  /* 0x00000000ff00723e */ /* 0x000fe200000000ff */
[----:B------:R-:W-:Y:S05]  /*1b70*/  BRA `(.L_x_577) ;  /* 0x000002d000007947 */ /* 0x000fea0003800000 */
.L_x_589:
        /* <DEDUP_REMOVED lines=14> */
.L_x_603:
[----:B------:R-:W-:Y:S05]  /*1c60*/  BSYNC B0 ;  /* 0x0000000000007941 */ /* 0x000fea0003800000 */
.L_x_602:
[----:B------:R-:W-:Y:S01]  /*1c70*/  F2FP.PACK_AB R0, RZ, R0 ;  /* 0x00000000ff00723e */ /* 0x000fe200000000ff */
[----:B------:R-:W-:Y:S05]  /*1c80*/  BRA `(.L_x_577) ;  /* 0x000001c000007947 */ /* 0x000fea0003800000 */
.L_x_576:
        /* <DEDUP_REMOVED lines=21> */
.L_x_601:
[----:B------:R-:W2:Y:S02]  /*1de0*/  LDG.E.64 R2, [R2.64] ;  /* 0x0000002402027981 */ /* 0x000ea4000c1e1b00 */
[----:B--2---:R-:W0:Y:S02]  /*1df0*/  I2F.U64 R0, R2 ;  /* 0x0000000200007312 */ /* 0x004e240000301000 */
[----:B0-----:R-:W-:Y:S01]  /*1e00*/  F2FP.PACK_AB R0, RZ, R0 ;  /* 0x00000000ff00723e */ /* 0x001fe200000000ff */
[----:B------:R-:W-:Y:S05]  /*1e10*/  BRA `(.L_x_577) ;  /* 0x0000003000007947 */ /* 0x000fea0003800000 */
.L_x_600:
[----:B------:R-:W2:Y:S02]  /*1e20*/  LDG.E R2, [R2.64] ;  /* 0x0000002402027981 */ /* 0x000ea4000c1e1900 */
[----:B--2---:R-:W0:Y:S02]  /*1e30*/  I2F.U32 R0, R2 ;  /* 0x0000000200007306 */ /* 0x004e240000201000 */
[----:B0-----:R-:W-:-:S06]  /*1e40*/  F2FP.PACK_AB R0, RZ, R0 ;  /* 0x00000000ff00723e */ /* 0x001fcc00000000ff */
.L_x_577:
[----:B------:R-:W1:Y:S01]  /*1e50*/  LDC.U8 R4, c[0x0][0x371] ;  /* 0x0000dc40ff047b82 */ /* 0x000e620000000000 */
[----:B-----5:R-:W-:-:S06]  /*1e60*/  HADD2.F32 R0, -RZ, R0.H0_H0 ;  /* 0x20000000ff007230 */ /* 0x020fcc0000004100 */
[----:B------:R-:W2:Y:S02]  /*1e70*/  FRND.TRUNC R0, R0 ;  /* 0x0000000000007307 */ /* 0x000ea4000020d000 */
[----:B0-2---:R-:W-:Y:S02]  /*1e80*/  F2FP.PACK_AB R3, RZ, R0 ;  /* 0x00000000ff03723e */ /* 0x005fe400000000ff */
        /* <DEDUP_REMOVED lines=11> */
[----:B------:R-:W-:-:S04]  /*1f40*/  HADD2.F32 R0, -RZ, R3.H0_H0 ;  /* 0x20000003ff007230 */ /* 0x000fc80000004100 */
[----:B------:R-:W0:Y:S02]  /*1f50*/  F2I.FTZ.TRUNC.NTZ R3, R0 ;  /* 0x0000000000037305 */ /* 0x000e24000021f100 */
[----:B0-----:R0:W-:Y:S01]  /*1f60*/  STG.E.U8 [R16.64], R3 ;  /* 0x0000000310007986 */ /* 0x0011e2000c101124 */
[----:B------:R-:W-:Y:S05]  /*1f70*/  BRA `(.L_x_609) ;  /* 0x00000e8000007947 */ /* 0x000fea0003800000 */
.L_x_607:
[----:B------:R-:W-:-:S06]  /*1f80*/  HADD2.F32 R3, -RZ, R3.H0_H0 ;  /* 0x20000003ff037230 */ /* 0x000fcc0000004100 */
[----:B------:R-:W0:Y:S02]  /*1f90*/  F2I.S64.TRUNC R2, R3 ;  /* 0x0000000300027311 */ /* 0x000e24000020d900 */
[----:B0-----:R0:W-:Y:S01]  /*1fa0*/  STG.E.U8 [R16.64], R2 ;  /* 0x0000000210007986 */ /* 0x0011e2000c101124 */
[----:B------:R-:W-:Y:S05]  /*1fb0*/  BRA `(.L_x_609) ;  /* 0x00000e4000007947 */ /* 0x000fea0003800000 */
.L_x_606:
[----:B------:R-:W-:-:S13]  /*1fc0*/  ISETP.NE.AND P0, PT, R2, 0x2, PT ;  /* 0x000000020200780c */ /* 0x000fda0003f05270 */
[----:B------:R-:W-:Y:S05]  /*1fd0*/  @!P0 BRA `(.L_x_610) ;  /* 0x000000c000008947 */ /* 0x000fea0003800000 */
[----:B------:R-:W-:-:S13]  /*1fe0*/  ISETP.NE.AND P0, PT, R2, 0x3, PT ;  /* 0x000000030200780c */ /* 0x000fda0003f05270 */
[----:B------:R-:W-:Y:S05]  /*1ff0*/  @!P0 BRA `(.L_x_611) ;  /* 0x0000006000008947 */ /* 0x000fea0003800000 */
[----:B------:R-:W-:-:S13]  /*2000*/  ISETP.NE.AND P0, PT, R2, 0x4, PT ;  /* 0x000000040200780c */ /* 0x000fda0003f05270 */
[----:B------:R-:W-:Y:S05]  /*2010*/  @P0 BRA `(.L_x_608) ;  /* 0x00000c3000000947 */ /* 0x000fea0003800000 */
[----:B------:R-:W-:-:S06]  /*2020*/  HADD2.F32 R3, -RZ, R3.H0_H0 ;  /* 0x20000003ff037230 */ /* 0x000fcc0000004100 */
[----:B------:R-:W0:Y:S02]  /*2030*/  F2I.S64.TRUNC R2, R3 ;  /* 0x0000000300027311 */ /* 0x000e24000020d900 */
[----:B0-----:R0:W-:Y:S01]  /*2040*/  STG.E.64 [R16.64], R2 ;  /* 0x0000000210007986 */ /* 0x0011e2000c101b24 */
[----:B------:R-:W-:Y:S05]  /*2050*/  BRA `(.L_x_609) ;  /* 0x00000da000007947 */ /* 0x000fea0003800000 */
.L_x_611:
[----:B------:R-:W-:-:S06]  /*2060*/  HADD2.F32 R3, -RZ, R3.H0_H0 ;  /* 0x20000003ff037230 */ /* 0x000fcc0000004100 */
[----:B------:R-:W0:Y:S02]  /*2070*/  F2I.FTZ.TRUNC.NTZ R3, R3 ;  /* 0x0000000300037305 */ /* 0x000e24000021f100 */
[----:B0-----:R0:W-:Y:S01]  /*2080*/  STG.E [R16.64], R3 ;  /* 0x0000000310007986 */ /* 0x0011e2000c101924 */
[----:B------:R-:W-:Y:S05]  /*2090*/  BRA `(.L_x_609) ;  /* 0x00000d6000007947 */ /* 0x000fea0003800000 */
.L_x_610:
[----:B------:R-:W-:-:S06]  /*20a0*/  HADD2.F32 R3, -RZ, R3.H0_H0 ;  /* 0x20000003ff037230 */ /* 0x000fcc0000004100 */
[----:B------:R-:W0:Y:S02]  /*20b0*/  F2I.FTZ.TRUNC.NTZ R3, R3 ;  /* 0x0000000300037305 */ /* 0x000e24000021f100 */
[----:B0-----:R0:W-:Y:S01]  /*20c0*/  STG.E.U16 [R16.64], R3 ;  /* 0x0000000310007986 */ /* 0x0011e2000c101524 */
[----:B------:R-:W-:Y:S05]  /*20d0*/  BRA `(.L_x_609) ;  /* 0x00000d2000007947 */ /* 0x000fea0003800000 */
.L_x_605:
[----:B------:R-:W-:-:S13]  /*20e0*/  ISETP.GT.AND P0, PT, R2, 0x6, PT ;  /* 0x000000060200780c */ /* 0x000fda0003f04270 */
[----:B------:R-:W-:Y:S05]  /*20f0*/  @P0 BRA `(.L_x_612) ;  /* 0x0000009000000947 */ /* 0x000fea0003800000 */
[----:B------:R-:W-:-:S13]  /*2100*/  ISETP.NE.AND P0, PT, R2, 0x5, PT ;  /* 0x000000050200780c */ /* 0x000fda0003f05270 */
[----:B------:R-:W-:Y:S05]  /*2110*/  @!P0 BRA `(.L_x_613) ;  /* 0x0000005000008947 */ /* 0x000fea0003800000 */
[----:B------:R-:W-:-:S13]  /*2120*/  ISETP.NE.AND P0, PT, R2, 0x6, PT ;  /* 0x000000060200780c */ /* 0x000fda0003f05270 */
[----:B------:R-:W-:Y:S05]  /*2130*/  @P0 BRA `(.L_x_608) ;  /* 0x00000b1000000947 */ /* 0x000fea0003800000 */
[----:B------:R-:W-:-:S05]  /*2140*/  HADD2.F32 R3, -RZ, R3.H0_H0 ;  /* 0x20000003ff037230 */ /* 0x000fca0000004100 */
[----:B------:R0:W-:Y:S01]  /*2150*/  STG.E [R16.64], R3 ;  /* 0x0000000310007986 */ /* 0x0001e2000c101924 */
[----:B------:R-:W-:Y:S05]  /*2160*/  BRA `(.L_x_609) ;  /* 0x00000c9000007947 */ /* 0x000fea0003800000 */
.L_x_613:
[----:B------:R0:W-:Y:S01]  /*2170*/  STG.E.U16 [R16.64], R3 ;  /* 0x0000000310007986 */ /* 0x0001e2000c101524 */
[----:B------:R-:W-:Y:S05]  /*2180*/  BRA `(.L_x_609) ;  /* 0x00000c7000007947 */ /* 0x000fea0003800000 */
.L_x_612:
[----:B------:R-:W-:-:S13]  /*2190*/  ISETP.NE.AND P0, PT, R2, 0x7, PT ;  /* 0x000000070200780c */ /* 0x000fda0003f05270 */
[----:B------:R-:W-:Y:S05]  /*21a0*/  @!P0 BRA `(.L_x_614) ;  /* 0x000000d000008947 */ /* 0x000fea0003800000 */
[----:B------:R-:W-:-:S13]  /*21b0*/  ISETP.NE.AND P0, PT, R2, 0x8, PT ;  /* 0x000000080200780c */ /* 0x000fda0003f05270 */
[----:B------:R-:W-:Y:S05]  /*21c0*/  @!P0 BRA `(.L_x_615) ;  /* 0x0000006000008947 */ /* 0x000fea0003800000 */
[----:B------:R-:W-:-:S13]  /*21d0*/  ISETP.NE.AND P0, PT, R2, 0x9, PT ;  /* 0x000000090200780c */ /* 0x000fda0003f05270 */
[----:B------:R-:W-:Y:S05]  /*21e0*/  @P0 BRA `(.L_x_608) ;  /* 0x00000a6000000947 */ /* 0x000fea0003800000 */
[----:B------:R-:W-:Y:S01]  /*21f0*/  HADD2.F32 R2, -RZ, R3.H0_H0 ;  /* 0x20000003ff027230 */ /* 0x000fe20000004100 */
[----:B------:R-:W-:-:S05]  /*2200*/  IMAD.MOV.U32 R3, RZ, RZ, RZ ;  /* 0x000000ffff037224 */ /* 0x000fca00078e00ff */
[----:B------:R0:W-:Y:S01]  /*2210*/  STG.E.64 [R16.64], R2 ;  /* 0x0000000210007986 */ /* 0x0001e2000c101b24 */
[----:B------:R-:W-:Y:S05]  /*2220*/  BRA `(.L_x_609) ;  /* 0x00000bd000007947 */ /* 0x000fea0003800000 */
.L_x_615:
[----:B------:R-:W-:-:S05]  /*2230*/  HADD2.F32 R0, -RZ, R3.H0_H0 ;  /* 0x20000003ff007230 */ /* 0x000fca0000004100 */
[----:B------:R-:W-:-:S04]  /*2240*/  F2FP.PACK_AB R0, RZ, R0 ;  /* 0x00000000ff00723e */ /* 0x000fc800000000ff */
[----:B------:R-:W-:-:S05]  /*2250*/  PRMT R0, R0, 0x5410, RZ ;  /* 0x0000541000007816 */ /* 0x000fca00000000ff */
[----:B------:R0:W-:Y:S01]  /*2260*/  STG.E [R16.64], R0 ;  /* 0x0000000010007986 */ /* 0x0001e2000c101924 */
[----:B------:R-:W-:Y:S05]  /*2270*/  BRA `(.L_x_609) ;  /* 0x00000b8000007947 */ /* 0x000fea0003800000 */
.L_x_614:
[----:B------:R-:W-:-:S05]  /*2280*/  HADD2.F32 R2, -RZ, R3.H0_H0 ;  /* 0x20000003ff027230 */ /* 0x000fca0000004100 */
[----:B------:R-:W-:-:S06]  /*2290*/  FMUL.FTZ R2, R2, 1 ;  /* 0x3f80000002027820 */ /* 0x000fcc0000410000 */
[----:B------:R-:W0:Y:S02]  /*22a0*/  F2F.F64.F32 R2, R2 ;  /* 0x0000000200027310 */ /* 0x000e240000201800 */
[----:B0-----:R0:W-:Y:S01]  /*22b0*/  STG.E.64 [R16.64], R2 ;  /* 0x0000000210007986 */ /* 0x0011e2000c101b24 */
[----:B------:R-:W-:Y:S05]  /*22c0*/  BRA `(.L_x_609) ;  /* 0x00000b3000007947 */ /* 0x000fea0003800000 */
.L_x_604:
        /* <DEDUP_REMOVED lines=8> */
[----:B------:R-:W-:-:S05]  /*2350*/  HADD2.F32 R3, -RZ, R3.H0_H0 ;  /* 0x20000003ff037230 */ /* 0x000fca0000004100 */
[----:B------:R-:W-:-:S04]  /*2360*/  FSETP.NEU.FTZ.AND P0, PT, R3, RZ, PT ;  /* 0x000000ff0300720b */ /* 0x000fc80003f1d000 */
[----:B------:R-:W-:-:S05]  /*2370*/  SEL R3, RZ, 0x1, !P0 ;  /* 0x00000001ff037807 */ /* 0x000fca0004000000 */
[----:B------:R0:W-:Y:S01]  /*2380*/  STG.E.U8 [R16.64], R3 ;  /* 0x0000000310007986 */ /* 0x0001e2000c101124 */
[----:B------:R-:W-:Y:S05]  /*2390*/  BRA `(.L_x_609) ;  /* 0x00000a6000007947 */ /* 0x000fea0003800000 */
.L_x_618:
[----:B------:R-:W-:Y:S01]  /*23a0*/  HADD2.F32 R3, -RZ, R3.H0_H0 ;  /* 0x20000003ff037230 */ /* 0x000fe20000004100 */
[----:B------:R-:W-:-:S04]  /*23b0*/  CS2R R6, SRZ ;  /* 0x0000000000067805 */ /* 0x000fc8000001ff00 */
[----:B------:R-:W-:-:S04]  /*23c0*/  FMUL.FTZ R3, R3, 1 ;  /* 0x3f80000003037820 */ /* 0x000fc80000410000 */
[----:B------:R-:W0:Y:S02]  /*23d0*/  F2F.F64.F32 R4, R3 ;  /* 0x0000000300047310 */ /* 0x000e240000201800 */
[----:B0-----:R0:W-:Y:S01]  /*23e0*/  STG.E.128 [R16.64], R4 ;  /* 0x0000000410007986 */ /* 0x0011e2000c101d24 */
[----:B------:R-:W-:Y:S05]  /*23f0*/  BRA `(.L_x_609) ;  /* 0x00000a0000007947 */ /* 0x000fea0003800000 */
.L_x_617:
[----:B------:R-:W-:-:S13]  /*2400*/  ISETP.NE.AND P0, PT, R2, 0xf, PT ;  /* 0x0000000f0200780c */ /* 0x000fda0003f05270 */
[----:B------:R-:W-:Y:S05]  /*2410*/  @!P0 BRA `(.L_x_619) ;  /* 0x000002d000008947 */ /* 0x000fea0003800000 */
[----:B------:R-:W-:-:S13]  /*2420*/  ISETP.NE.AND P0, PT, R2, 0x17, PT ;  /* 0x000000170200780c */ /* 0x000fda0003f05270 */
[----:B------:R-:W-:Y:S05]  /*2430*/  @!P0 BRA `(.L_x_620) ;  /* 0x0000015000008947 */ /* 0x000fea0003800000 */
[----:B------:R-:W-:-:S13]  /*2440*/  ISETP.NE.AND P0, PT, R2, 0x18, PT ;  /* 0x000000180200780c */ /* 0x000fda0003f05270 */
[----:B------:R-:W-:Y:S05]  /*2450*/  @P0 BRA `(.L_x_608) ;  /* 0x000007f000000947 */ /* 0x000fea0003800000 */
[----:B------:R-:W-:Y:S01]  /*2460*/  HADD2.F32 R5, -RZ, R3.H0_H0 ;  /* 0x20000003ff057230 */ /* 0x000fe20000004100 */
[----:B------:R-:W-:Y:S04]  /*2470*/  BSSY B0, `(.L_x_621) ;  /* 0x000000e000007945 */ /* 0x000fe80003800000 */
        /* <DEDUP_REMOVED lines=13> */
.L_x_622:
[----:B------:R-:W-:Y:S05]  /*2550*/  BSYNC B0 ;  /* 0x0000000000007941 */ /* 0x000fea0003800000 */
.L_x_621:
[----:B------:R-:W-:-:S05]  /*2560*/  LOP3.LUT R3, R0, R3, RZ, 0xfc, !PT ;  /* 0x0000000300037212 */ /* 0x000fca00078efcff */
[----:B------:R0:W-:Y:S01]  /*2570*/  STG.E.U8 [R16.64], R3 ;  /* 0x0000000310007986 */ /* 0x0001e2000c101124 */
[----:B------:R-:W-:Y:S05]  /*2580*/  BRA `(.L_x_609) ;  /* 0x0000087000007947 */ /* 0x000fea0003800000 */
.L_x_620:
[----:B------:R-:W-:Y:S01]  /*2590*/  HADD2.F32 R3, -RZ, R3.H0_H0 ;  /* 0x20000003ff037230 */ /* 0x000fe20000004100 */
[----:B------:R-:W-:Y:S04]  /*25a0*/  BSSY B0, `(.L_x_623) ;  /* 0x000000f000007945 */ /* 0x000fe80003800000 */
        /* <DEDUP_REMOVED lines=11> */
.L_x_624:
[----:B------:R-:W-:Y:S01]  /*2660*/  IMAD.MOV.U32 R0, RZ, RZ, 0x7f ;  /* 0x0000007fff007424 */ /* 0x000fe200078e00ff */
[----:B------:R-:W-:-:S04]  /*2670*/  ISETP.GT.U32.AND P0, PT, R2, 0x7f800000, PT ;  /* 0x7f8000000200780c */ /* 0x000fc80003f04070 */
[----:B------:R-:W-:-:S04]  /*2680*/  SEL R0, R0, 0x7c, P0 ;  /* 0x0000007c00007807 */ /* 0x000fc80000000000 */
.L_x_625:
[----:B------:R-:W-:Y:S05]  /*2690*/  BSYNC B0 ;  /* 0x0000000000007941 */ /* 0x000fea0003800000 */
.L_x_623:
[----:B------:R-:W-:-:S04]  /*26a0*/  LOP3.LUT R2, R3, 0x80000000, RZ, 0xc0, !PT ;  /* 0x8000000003027812 */ /* 0x000fc800078ec0ff */
[----:B------:R-:W-:-:S04]  /*26b0*/  SHF.R.U32.HI R3, RZ, 0x18, R2 ;  /* 0x00000018ff037819 */ /* 0x000fc80000011602 */
[----:B------:R-:W-:-:S05]  /*26c0*/  LOP3.LUT R3, R0, R3, RZ, 0xfc, !PT ;  /* 0x0000000300037212 */ /* 0x000fca00078efcff */
[----:B------:R0:W-:Y:S01]  /*26d0*/  STG.E.U8 [R16.64], R3 ;  /* 0x0000000310007986 */ /* 0x0001e2000c101124 */
[----:B------:R-:W-:Y:S05]  /*26e0*/  BRA `(.L_x_609) ;  /* 0x0000071000007947 */ /* 0x000fea0003800000 */
.L_x_619:
[----:B------:R-:W-:-:S05]  /*26f0*/  HADD2.F32 R0, -RZ, R3.H0_H0 ;  /* 0x20000003ff007230 */ /* 0x000fca0000004100 */
[----:B------:R-:W-:-:S05]  /*2700*/  F2FP.BF16.PACK_AB R0, RZ, R0 ;  /* 0x00000000ff00723e */ /* 0x000fca00000010ff */
[----:B------:R0:W-:Y:S01]  /*2710*/  STG.E.U16 [R16.64], R0 ;  /* 0x0000000010007986 */ /* 0x0001e2000c101524 */
[----:B------:R-:W-:Y:S05]  /*2720*/  BRA `(.L_x_609) ;  /* 0x000006d000007947 */ /* 0x000fea0003800000 */
.L_x_616:
        /* <DEDUP_REMOVED lines=8> */
[----:B------:R-:W-:-:S06]  /*27b0*/  HADD2.F32 R3, -RZ, R3.H0_H0 ;  /* 0x20000003ff037230 */ /* 0x000fcc0000004100 */
[----:B------:R-:W0:Y:S02]  /*27c0*/  F2I.FTZ.U32.TRUNC.NTZ R3, R3 ;  /* 0x0000000300037305 */ /* 0x000e24000021f000 */
[----:B0-----:R0:W-:Y:S01]  /*27d0*/  STG.E.U16 [R16.64], R3 ;  /* 0x0000000310007986 */ /* 0x0011e2000c101524 */
[----:B------:R-:W-:Y:S05]  /*27e0*/  BRA `(.L_x_609) ;  /* 0x0000061000007947 */ /* 0x000fea0003800000 */
.L_x_628:
[----:B------:R-:W-:Y:S01]  /*27f0*/  HADD2.F32 R3, -RZ, R3.H0_H0 ;  /* 0x20000003ff037230 */ /* 0x000fe20000004100 */
[----:B------:R-:W-:Y:S01]  /*2800*/  BSSY B0, `(.L_x_629) ;  /* 0x0000014000007945 */ /* 0x000fe20003800000 */
[----:B------:R-:W-:-:S03]  /*2810*/  IMAD.MOV.U32 R8, RZ, RZ, 0x80 ;  /* 0x00000080ff087424 */ /* 0x000fc600078e00ff */
        /* <DEDUP_REMOVED lines=14> */
.L_x_631:
[----:B------:R-:W-:-:S04]  /*2900*/  LOP3.LUT R2, R3, 0x80000000, RZ, 0xc0, !PT ;  /* 0x8000000003027812 */ /* 0x000fc800078ec0ff */
[----:B------:R-:W-:-:S04]  /*2910*/  SHF.R.U32.HI R3, RZ, 0x18, R2 ;  /* 0x00000018ff037819 */ /* 0x000fc80000011602 */
[----:B------:R-:W-:-:S04]  /*2920*/  LOP3.LUT R0, R0, R3, RZ, 0xfc, !PT ;  /* 0x0000000300007212 */ /* 0x000fc800078efcff */
[----:B------:R-:W-:Y:S02]  /*2930*/  PRMT R8, R0, 0x7610, R8 ;  /* 0x0000761000087816 */ /* 0x000fe40000000008 */
.L_x_630:
[----:B------:R-:W-:Y:S05]  /*2940*/  BSYNC B0 ;  /* 0x0000000000007941 */ /* 0x000fea0003800000 */
.L_x_629:
[----:B------:R0:W-:Y:S01]  /*2950*/  STG.E.U8 [R16.64], R8 ;  /* 0x0000000810007986 */ /* 0x0001e2000c101124 */
[----:B------:R-:W-:Y:S05]  /*2960*/  BRA `(.L_x_609) ;  /* 0x0000049000007947 */ /* 0x000fea0003800000 */
.L_x_627:
        /* <DEDUP_REMOVED lines=17> */
.L_x_634:
[----:B------:R-:W-:-:S04]  /*2a80*/  LOP3.LUT R2, R3, 0x80000000, RZ, 0xc0, !PT ;  /* 0x8000000003027812 */ /* 0x000fc800078ec0ff */
[----:B------:R-:W-:-:S04]  /*2a90*/  SHF.R.U32.HI R3, RZ, 0x18, R2 ;  /* 0x00000018ff037819 */ /* 0x000fc80000011602 */
[----:B------:R-:W-:-:S04]  /*2aa0*/  LOP3.LUT R0, R0, R3, RZ, 0xfc, !PT ;  /* 0x0000000300007212 */ /* 0x000fc800078efcff */
[----:B------:R-:W-:Y:S02]  /*2ab0*/  PRMT R8, R0, 0x7610, R8 ;  /* 0x0000761000087816 */ /* 0x000fe40000000008 */
.L_x_633:
[----:B------:R-:W-:Y:S05]  /*2ac0*/  BSYNC B0 ;  /* 0x0000000000007941 */ /* 0x000fea0003800000 */
.L_x_632:
[----:B------:R0:W-:Y:S01]  /*2ad0*/  STG.E.U8 [R16.64], R8 ;  /* 0x0000000810007986 */ /* 0x0001e2000c101124 */
[----:B------:R-:W-:Y:S05]  /*2ae0*/  BRA `(.L_x_609) ;  /* 0x0000031000007947 */ /* 0x000fea0003800000 */
.L_x_626:
[----:B------:R-:W-:-:S13]  /*2af0*/  ISETP.NE.AND P0, PT, R2, 0x1c, PT ;  /* 0x0000001c0200780c */ /* 0x000fda0003f05270 */
[----:B------:R-:W-:Y:S05]  /*2b00*/  @!P0 BRA `(.L_x_635) ;  /* 0x000002c000008947 */ /* 0x000fea0003800000 */
[----:B------:R-:W-:-:S13]  /*2b10*/  ISETP.NE.AND P0, PT, R2, 0x1d, PT ;  /* 0x0000001d0200780c */ /* 0x000fda0003f05270 */
[----:B------:R-:W-:Y:S05]  /*2b20*/  @!P0 BRA `(.L_x_636) ;  /* 0x0000026000008947 */ /* 0x000fea0003800000 */
[----:B------:R-:W-:-:S13]  /*2b30*/  ISETP.NE.AND P0, PT, R2, 0x2c, PT ;  /* 0x0000002c0200780c */ /* 0x000fda0003f05270 */
[----:B------:R-:W-:Y:S05]  /*2b40*/  @P0 BRA `(.L_x_608) ;  /* 0x0000010000000947 */ /* 0x000fea0003800000 */
[----:B------:R-:W-:Y:S01]  /*2b50*/  HADD2.F32 R3, -RZ, R3.H0_H0 ;  /* 0x20000003ff037230 */ /* 0x000fe20000004100 */
[----:B------:R-:W-:-:S04]  /*2b60*/  PLOP3.LUT P0, PT, PT, PT, PT, 0x80, 0x0 ;  /* 0x000000000000781c */ /* 0x000fc80003f0f070 */
        /* <DEDUP_REMOVED lines=14> */
.L_x_608:
        /* <DEDUP_REMOVED lines=20> */
.L_x_636:
[----:B------:R-:W-:-:S06]  /*2d90*/  HADD2.F32 R3, -RZ, R3.H0_H0 ;  /* 0x20000003ff037230 */ /* 0x000fcc0000004100 */
[----:B------:R-:W0:Y:S02]  /*2da0*/  F2I.U64.TRUNC R2, R3 ;  /* 0x0000000300027311 */ /* 0x000e24000020d800 */
[----:B0-----:R0:W-:Y:S01]  /*2db0*/  STG.E.64 [R16.64], R2 ;  /* 0x0000000210007986 */ /* 0x0011e2000c101b24 */
[----:B------:R-:W-:Y:S05]  /*2dc0*/  BRA `(.L_x_609) ;  /* 0x0000003000007947 */ /* 0x000fea0003800000 */
.L_x_635:
[----:B------:R-:W-:-:S06]  /*2dd0*/  HADD2.F32 R3, -RZ, R3.H0_H0 ;  /* 0x20000003ff037230 */ /* 0x000fcc0000004100 */
[----:B------:R-:W0:Y:S02]  /*2de0*/  F2I.FTZ.U32.TRUNC.NTZ R3, R3 ;  /* 0x0000000300037305 */ /* 0x000e24000021f000 */
[----:B0-----:R0:W-:Y:S02]  /*2df0*/  STG.E [R16.64], R3 ;  /* 0x0000000310007986 */ /* 0x0011e4000c101924 */
.L_x_609:
[----:B------:R-:W-:-:S05]  /*2e00*/  IMAD R18, R18, 0x200, R23 ;  /* 0x0000020012127824 */ /* 0x000fca00078e0217 */
[----:B------:R-:W-:Y:S02]  /*2e10*/  IADD3 R19, R18, 0x80, RZ ;  /* 0x0000008012137810 */ /* 0x000fe40007ffe0ff */
.L_x_570:
[----:B------:R-:W-:Y:S05]  /*2e20*/  BSYNC B6 ;  /* 0x0000000000067941 */ /* 0x000fea0003800000 */
.L_x_569:
        /* <DEDUP_REMOVED lines=231> */
.L_x_639:
        /* <DEDUP_REMOVED lines=20> */
.L_x_643:
[----:B------:R-:W2:Y:S02]  /*3de0*/  LDG.E.U8 R2, [R2.64] ;  /* 0x0000002402027981 */ /* 0x000ea4000c1e1100 */
[----:B--2---:R-:W0:Y:S02]  /*3df0*/  I2F.U16 R0, R2 ;  /* 0x0000000200007306 */ /* 0x004e240000101000 */
[----:B0-----:R-:W-:Y:S01]  /*3e00*/  F2FP.PACK_AB R0, RZ, R0 ;  /* 0x00000000ff00723e */ /* 0x001fe200000000ff */
[----:B------:R-:W-:Y:S05]  /*3e10*/  BRA `(.L_x_645) ;  /* 0x00000e1000007947 */ /* 0x000fea0003800000 */
.L_x_642:
        /* <DEDUP_REMOVED lines=10> */
.L_x_647:
[----:B------:R-:W2:Y:S02]  /*3ec0*/  LDG.E R2, [R2.64] ;  /* 0x0000002402027981 */ /* 0x000ea4000c1e1900 */
[----:B--2---:R-:W0:Y:S02]  /*3ed0*/  I2F R0, R2 ;  /* 0x0000000200007306 */ /* 0x004e240000201400 */
[----:B0-----:R-:W-:Y:S01]  /*3ee0*/  F2FP.PACK_AB R0, RZ, R0 ;  /* 0x00000000ff00723e */ /* 0x001fe200000000ff */
[----:B------:R-:W-:Y:S05]  /*3ef0*/  BRA `(.L_x_645) ;  /* 0x00000d3000007947 */ /* 0x000fea0003800000 */
.L_x_646:
[----:B------:R-:W2:Y:S02]  /*3f00*/  LDG.E.U16 R2, [R2.64] ;  /* 0x0000002402027981 */ /* 0x000ea4000c1e1500 */
[----:B--2---:R-:W0:Y:S02]  /*3f10*/  I2F.S16 R0, R2 ;  /* 0x0000000200007306 */ /* 0x004e240000101400 */
[----:B0-----:R-:W-:Y:S01]  /*3f20*/  F2FP.PACK_AB R0, RZ, R0 ;  /* 0x00000000ff00723e */ /* 0x001fe200000000ff */
[----:B------:R-:W-:Y:S05]  /*3f30*/  BRA `(.L_x_645) ;  /* 0x00000cf000007947 */ /* 0x000fea0003800000 */
.L_x_641:
        /* <DEDUP_REMOVED lines=9> */
.L_x_649:
[----:B------:R0:W5:Y:S01]  /*3fd0*/  LDG.E.U16 R0, [R2.64] ;  /* 0x0000002402007981 */ /* 0x000162000c1e1500 */
[----:B------:R-:W-:Y:S05]  /*3fe0*/  BRA `(.L_x_645) ;  /* 0x00000c4000007947 */ /* 0x000fea0003800000 */
.L_x_648:
        /* <DEDUP_REMOVED lines=9> */
.L_x_651:
[----:B------:R0:W5:Y:S01]  /*4080*/  LDG.E.U16 R0, [R2.64] ;  /* 0x0000002402007981 */ /* 0x000162000c1e1500 */
[----:B------:R-:W-:Y:S05]  /*4090*/  BRA `(.L_x_645) ;  /* 0x00000b9000007947 */ /* 0x000fea0003800000 */
.L_x_650:
[----:B------:R-:W2:Y:S02]  /*40a0*/  LDG.E.64 R2, [R2.64] ;  /* 0x0000002402027981 */ /* 0x000ea4000c1e1b00 */
[----:B--2---:R-:W0:Y:S01]  /*40b0*/  F2F.F32.F64 R0, R2 ;  /* 0x0000000200007310 */ /* 0x004e220000301000 */
[----:B------:R-:W0:-:S14]  /*40c0*/  DSETP.GEU.AND P0, PT, |R2|, c[0x2][0x0], PT ;  /* 0x008000000200762a */ /* 0x000e1c0003f0e200 */
[----:B0-----:R-:W-:-:S05]  /*40d0*/  @!P0 FMUL R0, R0, 1.175494350822287508e-38 ;  /* 0x0080000000008820 */ /* 0x001fca0000400000 */
[----:B------:R-:W-:Y:S01]  /*40e0*/  F2FP.PACK_AB R0, RZ, R0 ;  /* 0x00000000ff00723e */ /* 0x000fe200000000ff */
[----:B------:R-:W-:Y:S05]  /*40f0*/  BRA `(.L_x_645) ;  /* 0x00000b3000007947 */ /* 0x000fea0003800000 */
.L_x_640:
        /* <DEDUP_REMOVED lines=13> */
.L_x_654:
[----:B------:R-:W2:Y:S02]  /*41d0*/  LDG.E.64 R2, [R2.64] ;  /* 0x0000002402027981 */ /* 0x000ea4000c1e1b00 */
[----:B--2---:R-:W0:Y:S01]  /*41e0*/  F2F.F32.F64 R0, R2 ;  /* 0x0000000200007310 */ /* 0x004e220000301000 */
[----:B------:R-:W0:-:S14]  /*41f0*/  DSETP.GEU.AND P0, PT, |R2|, c[0x2][0x0], PT ;  /* 0x008000000200762a */ /* 0x000e1c0003f0e200 */
[----:B0-----:R-:W-:-:S05]  /*4200*/  @!P0 FMUL R0, R0, 1.175494350822287508e-38 ;  /* 0x0080000000008820 */ /* 0x001fca0000400000 */
[----:B------:R-:W-:Y:S01]  /*4210*/  F2FP.PACK_AB R0, RZ, R0 ;  /* 0x00000000ff00723e */ /* 0x000fe200000000ff */
[----:B------:R-:W-:Y:S05]  /*4220*/  BRA `(.L_x_645) ;  /* 0x00000a0000007947 */ /* 0x000fea0003800000 */
.L_x_653:
        /* <DEDUP_REMOVED lines=28> */
.L_x_656:
        /* <DEDUP_REMOVED lines=15> */
.L_x_655:
[----:B------:R-:W2:Y:S02]  /*44e0*/  LDG.E.U16 R0, [R2.64] ;  /* 0x0000002402007981 */ /* 0x000ea4000c1e1500 */
[----:B--2---:R-:W-:-:S04]  /*44f0*/  PRMT R0, RZ, 0x5410, R0 ;  /* 0x00005410ff007816 */ /* 0x004fc80000000000 */
[----:B------:R-:W-:Y:S01]  /*4500*/  F2FP.PACK_AB R0, RZ, R0 ;  /* 0x00000000ff00723e */ /* 0x000fe200000000ff */
[----:B------:R-:W-:Y:S05]  /*4510*/  BRA `(.L_x_645) ;  /* 0x0000071000007947 */ /* 0x000fea0003800000 */
.L_x_652:
        /* <DEDUP_REMOVED lines=12> */
.L_x_659:
        /* <DEDUP_REMOVED lines=21> */
.L_x_663:
[----:B------:R-:W-:Y:S05]  /*4730*/  BSYNC B1 ;  /* 0x0000000000017941 */ /* 0x000fea0003800000 */
.L_x_662:
[----:B------:R-:W-:Y:S01]  /*4740*/  LEA R3, R0, 0x3b800000, 0x17 ;  /* 0x3b80000000037811 */ /* 0x000fe200078eb8ff */
[----:B------:R-:W-:-:S05]  /*4750*/  IMAD.SHL.U32 R0, R2, 0x100000, RZ ;  /* 0x0010000002007824 */ /* 0x000fca00078e00ff */
[----:B------:R-:W-:Y:S02]  /*4760*/  LOP3.LUT R0, R3, R0, R4, 0xfe, !PT ;  /* 0x0000000003007212 */ /* 0x000fe400078efe04 */
.L_x_661:
[----:B------:R-:W-:Y:S05]  /*4770*/  BSYNC B0 ;  /* 0x0000000000007941 */ /* 0x000fea0003800000 */
.L_x_660:
[----:B------:R-:W-:Y:S01]  /*4780*/  F2FP.PACK_AB R0, RZ, R0 ;  /* 0x00000000ff00723e */ /* 0x000fe200000000ff */
[----:B------:R-:W-:Y:S05]  /*4790*/  BRA `(.L_x_645) ;  /* 0x0000049000007947 */ /* 0x000fea0003800000 */
.L_x_658:
        /* <DEDUP_REMOVED lines=21> */
.L_x_667:
[----:B------:R-:W-:Y:S05]  /*48f0*/  BSYNC B1 ;  /* 0x0000000000017941 */ /* 0x000fea0003800000 */
.L_x_666:
[----:B------:R-:W-:Y:S01]  /*4900*/  LEA R3, R0, 0x37800000, 0x17 ;  /* 0x3780000000037811 */ /* 0x000fe200078eb8ff */
[----:B------:R-:W-:-:S05]  /*4910*/  IMAD.SHL.U32 R0, R2, 0x200000, RZ ;  /* 0x0020000002007824 */ /* 0x000fca00078e00ff */
[----:B------:R-:W-:Y:S02]  /*4920*/  LOP3.LUT R0, R3, R0, R4, 0xfe, !PT ;  /* 0x0000000003007212 */ /* 0x000fe400078efe04 */
.L_x_665:
[----:B------:R-:W-:Y:S05]  /*4930*/  BSYNC B0 ;  /* 0x0000000000007941 */ /* 0x000fea0003800000 */
.L_x_664:
[----:B------:R-:W-:Y:S01]  /*4940*/  F2FP.PACK_AB R0, RZ, R0 ;  /* 0x00000000ff00723e */ /* 0x000fe200000000ff */
[----:B------:R-:W-:Y:S05]  /*4950*/  BRA `(.L_x_645) ;  /* 0x000002d000007947 */ /* 0x000fea0003800000 */
.L_x_657:
        /* <DEDUP_REMOVED lines=14> */
.L_x_671:
[----:B------:R-:W-:Y:S05]  /*4a40*/  BSYNC B0 ;  /* 0x0000000000007941 */ /* 0x000fea0003800000 */
.L_x_670:
[----:B------:R-:W-:Y:S01]  /*4a50*/  F2FP.PACK_AB R0, RZ, R0 ;  /* 0x00000000ff00723e */ /* 0x000fe200000000ff */
[----:B------:R-:W-:Y:S05]  /*4a60*/  BRA `(.L_x_645) ;  /* 0x000001c000007947 */ /* 0x000fea0003800000 */
.L_x_644:
        /* <DEDUP_REMOVED lines=21> */
.L_x_669:
[----:B------:R-:W2:Y:S02]  /*4bc0*/  LDG.E.64 R2, [R2.64] ;  /* 0x0000002402027981 */ /* 0x000ea4000c1e1b00 */
[----:B--2---:R-:W0:Y:S02]  /*4bd0*/  I2F.U64 R0, R2 ;  /* 0x0000000200007312 */ /* 0x004e240000301000 */
[----:B0-----:R-:W-:Y:S01]  /*4be0*/  F2FP.PACK_AB R0, RZ, R0 ;  /* 0x00000000ff00723e */ /* 0x001fe200000000ff */
[----:B------:R-:W-:Y:S05]  /*4bf0*/  BRA `(.L_x_645) ;  /* 0x0000003000007947 */ /* 0x000fea0003800000 */
.L_x_668:
[----:B------:R-:W2:Y:S02]  /*4c00*/  LDG.E R2, [R2.64] ;  /* 0x0000002402027981 */ /* 0x000ea4000c1e1900 */
[----:B--2---:R-:W0:Y:S02]  /*4c10*/  I2F.U32 R0, R2 ;  /* 0x0000000200007306 */ /* 0x004e240000201000 */
[----:B0-----:R-:W-:-:S06]  /*4c20*/  F2FP.PACK_AB R0, RZ, R0 ;  /* 0x00000000ff00723e */ /* 0x001fcc00000000ff */
.L_x_645:
        /* <DEDUP_REMOVED lines=19> */
.L_x_675:
[----:B------:R-:W-:-:S06]  /*4d60*/  HADD2.F32 R3, -RZ, R2.H0_H0 ;  /* 0x20000002ff037230 */ /* 0x000fcc0000004100 */
[----:B------:R-:W0:Y:S02]  /*4d70*/  F2I.S64.TRUNC R2, R3 ;  /* 0x0000000300027311 */ /* 0x000e24000020d900 */
[----:B0-----:R0:W-:Y:S01]  /*4d80*/  STG.E.U8 [R16.64], R2 ;  /* 0x0000000210007986 */ /* 0x0011e2000c101124 */
[----:B------:R-:W-:Y:S05]  /*4d90*/  BRA `(.L_x_677) ;  /* 0x00000e4000007947 */ /* 0x000fea0003800000 */
.L_x_674:
        /* <DEDUP_REMOVED lines=10> */
.L_x_679:
[----:B------:R-:W-:-:S04]  /*4e40*/  HADD2.F32 R2, -RZ, R2.H0_H0 ;  /* 0x20000002ff027230 */ /* 0x000fc80000004100 */
[----:B------:R-:W0:Y:S02]  /*4e50*/  F2I.FTZ.TRUNC.NTZ R3, R2 ;  /* 0x0000000200037305 */ /* 0x000e24000021f100 */
[----:B0-----:R0:W-:Y:S01]  /*4e60*/  STG.E [R16.64], R3 ;  /* 0x0000000310007986 */ /* 0x0011e2000c101924 */
[----:B------:R-:W-:Y:S05]  /*4e70*/  BRA `(.L_x_677) ;  /* 0x00000d6000007947 */ /* 0x000fea0003800000 */
.L_x_678:
[----:B------:R-:W-:-:S04]  /*4e80*/  HADD2.F32 R2, -RZ, R2.H0_H0 ;  /* 0x20000002ff027230 */ /* 0x000fc80000004100 */
[----:B------:R-:W0:Y:S02]  /*4e90*/  F2I.FTZ.TRUNC.NTZ R3, R2 ;  /* 0x0000000200037305 */ /* 0x000e24000021f100 */
[----:B0-----:R0:W-:Y:S01]  /*4ea0*/  STG.E.U16 [R16.64], R3 ;  /* 0x0000000310007986 */ /* 0x0011e2000c101524 */
[----:B------:R-:W-:Y:S05]  /*4eb0*/  BRA `(.L_x_677) ;  /* 0x00000d2000007947 */ /* 0x000fea0003800000 */
.L_x_673:
        /* <DEDUP_REMOVED lines=9> */
.L_x_681:
[----:B------:R0:W-:Y:S01]  /*4f50*/  STG.E.U16 [R16.64], R2 ;  /* 0x0000000210007986 */ /* 0x0001e2000c101524 */
[----:B------:R-:W-:Y:S05]  /*4f60*/  BRA `(.L_x_677) ;  /* 0x00000c7000007947 */ /* 0x000fea0003800000 */
.L_x_680:
        /* <DEDUP_REMOVED lines=10> */
.L_x_683:
[----:B------:R-:W-:-:S05]  /*5010*/  HADD2.F32 R0, -RZ, R2.H0_H0 ;  /* 0x20000002ff007230 */ /* 0x000fca0000004100 */
[----:B------:R-:W-:-:S04]  /*5020*/  F2FP.PACK_AB R0, RZ, R0 ;  /* 0x00000000ff00723e */ /* 0x000fc800000000ff */
[----:B------:R-:W-:-:S05]  /*5030*/  PRMT R0, R0, 0x5410, RZ ;  /* 0x0000541000007816 */ /* 0x000fca00000000ff */
[----:B------:R0:W-:Y:S01]  /*5040*/  STG.E [R16.64], R0 ;  /* 0x0000000010007986 */ /* 0x0001e2000c101924 */
[----:B------:R-:W-:Y:S05]  /*5050*/  BRA `(.L_x_677) ;  /* 0x00000b8000007947 */ /* 0x000fea0003800000 */
.L_x_682:
[----:B------:R-:W-:-:S05]  /*5060*/  HADD2.F32 R2, -RZ, R2.H0_H0 ;  /* 0x20000002ff027230 */ /* 0x000fca0000004100 */
[----:B------:R-:W-:-:S06]  /*5070*/  FMUL.FTZ R2, R2, 1 ;  /* 0x3f80000002027820 */ /* 0x000fcc0000410000 */
[----:B------:R-:W0:Y:S02]  /*5080*/  F2F.F64.F32 R2, R2 ;  /* 0x0000000200027310 */ /* 0x000e240000201800 */
[----:B0-----:R0:W-:Y:S01]  /*5090*/  STG.E.64 [R16.64], R2 ;  /* 0x0000000210007986 */ /* 0x0011e2000c101b24 */
[----:B------:R-:W-:Y:S05]  /*50a0*/  BRA `(.L_x_677) ;  /* 0x00000b3000007947 */ /* 0x000fea0003800000 */
.L_x_672:
        /* <DEDUP_REMOVED lines=13> */
.L_x_686:
[----:B------:R-:W-:Y:S01]  /*5180*/  HADD2.F32 R2, -RZ, R2.H0_H0 ;  /* 0x20000002ff027230 */ /* 0x000fe20000004100 */
[----:B------:R-:W-:-:S04]  /*5190*/  CS2R R6, SRZ ;  /* 0x0000000000067805 */ /* 0x000fc8000001ff00 */
[----:B------:R-:W-:-:S04]  /*51a0*/  FMUL.FTZ R2, R2, 1 ;  /* 0x3f80000002027820 */ /* 0x000fc80000410000 */
[----:B------:R-:W0:Y:S02]  /*51b0*/  F2F.F64.F32 R4, R2 ;  /* 0x0000000200047310 */ /* 0x000e240000201800 */
[----:B0-----:R0:W-:Y:S01]  /*51c0*/  STG.E.128 [R16.64], R4 ;  /* 0x0000000410007986 */ /* 0x0011e2000c101d24 */
[----:B------:R-:W-:Y:S05]  /*51d0*/  BRA `(.L_x_677) ;  /* 0x00000a0000007947 */ /* 0x000fea0003800000 */
.L_x_685:
        /* <DEDUP_REMOVED lines=21> */
.L_x_690:
[----:B------:R-:W-:Y:S05]  /*5330*/  BSYNC B0 ;  /* 0x0000000000007941 */ /* 0x000fea0003800000 */
.L_x_689:
[----:B------:R-:W-:-:S05]  /*5340*/  LOP3.LUT R3, R0, R3, RZ, 0xfc, !PT ;  /* 0x0000000300037212 */ /* 0x000fca00078efcff */
[----:B------:R0:W-:Y:S01]  /*5350*/  STG.E.U8 [R16.64], R3 ;  /* 0x0000000310007986 */ /* 0x0001e2000c101124 */
[----:B------:R-:W-:Y:S05]  /*5360*/  BRA `(.L_x_677) ;  /* 0x0000087000007947 */ /* 0x000fea0003800000 */
.L_x_688:
        /* <DEDUP_REMOVED lines=13> */
.L_x_692:
[----:B------:R-:W-:Y:S01]  /*5440*/  IMAD.MOV.U32 R0, RZ, RZ, 0x7f ;  /* 0x0000007fff007424 */ /* 0x000fe200078e00ff */
[----:B------:R-:W-:-:S04]  /*5450*/  ISETP.GT.U32.AND P0, PT, R2, 0x7f800000, PT ;  /* 0x7f8000000200780c */ /* 0x000fc80003f04070 */
[----:B------:R-:W-:-:S04]  /*5460*/  SEL R0, R0, 0x7c, P0 ;  /* 0x0000007c00007807 */ /* 0x000fc80000000000 */
.L_x_693:
[----:B------:R-:W-:Y:S05]  /*5470*/  BSYNC B0 ;  /* 0x0000000000007941 */ /* 0x000fea0003800000 */
.L_x_691:
[----:B------:R-:W-:-:S04]  /*5480*/  LOP3.LUT R2, R3, 0x80000000, RZ, 0xc0, !PT ;  /* 0x8000000003027812 */ /* 0x000fc800078ec0ff */
[----:B------:R-:W-:-:S04]  /*5490*/  SHF.R.U32.HI R3, RZ, 0x18, R2 ;  /* 0x00000018ff037819 */ /* 0x000fc80000011602 */
[----:B------:R-:W-:-:S05]  /*54a0*/  LOP3.LUT R3, R0, R3, RZ, 0xfc, !PT ;  /* 0x0000000300037212 */ /* 0x000fca00078efcff */
[----:B------:R0:W-:Y:S01]  /*54b0*/  STG.E.U8 [R16.64], R3 ;  /* 0x0000000310007986 */ /* 0x0001e2000c101124 */
[----:B------:R-:W-:Y:S05]  /*54c0*/  BRA `(.L_x_677) ;  /* 0x0000071000007947 */ /* 0x000fea0003800000 */
.L_x_687:
[----:B------:R-:W-:-:S05]  /*54d0*/  HADD2.F32 R0, -RZ, R2.H0_H0 ;  /* 0x20000002ff007230 */ /* 0x000fca0000004100 */
[----:B------:R-:W-:-:S05]  /*54e0*/  F2FP.BF16.PACK_AB R0, RZ, R0 ;  /* 0x00000000ff00723e */ /* 0x000fca00000010ff */
[----:B------:R0:W-:Y:S01]  /*54f0*/  STG.E.U16 [R16.64], R0 ;  /* 0x0000000010007986 */ /* 0x0001e2000c101524 */
[----:B------:R-:W-:Y:S05]  /*5500*/  BRA `(.L_x_677) ;  /* 0x000006d000007947 */ /* 0x000fea0003800000 */
.L_x_684:
        /* <DEDUP_REMOVED lines=12> */
.L_x_696:
        /* <DEDUP_REMOVED lines=17> */
.L_x_699:
[----:B------:R-:W-:-:S04]  /*56e0*/  LOP3.LUT R2, R3, 0x80000000, RZ, 0xc0, !PT ;  /* 0x8000000003027812 */ /* 0x000fc800078ec0ff */
[----:B------:R-:W-:-:S04]  /*56f0*/  SHF.R.U32.HI R3, RZ, 0x18, R2 ;  /* 0x00000018ff037819 */ /* 0x000fc80000011602 */
[----:B------:R-:W-:-:S04]  /*5700*/  LOP3.LUT R0, R0, R3, RZ, 0xfc, !PT ;  /* 0x0000000300007212 */ /* 0x000fc800078efcff */
[----:B------:R-:W-:Y:S02]  /*5710*/  PRMT R8, R0, 0x7610, R8 ;  /* 0x0000761000087816 */ /* 0x000fe40000000008 */
.L_x_698:
[----:B------:R-:W-:Y:S05]  /*5720*/  BSYNC B0 ;  /* 0x0000000000007941 */ /* 0x000fea0003800000 */
.L_x_697:
[----:B------:R0:W-:Y:S01]  /*5730*/  STG.E.U8 [R16.64], R8 ;  /* 0x0000000810007986 */ /* 0x0001e2000c101124 */
[----:B------:R-:W-:Y:S05]  /*5740*/  BRA `(.L_x_677) ;  /* 0x0000049000007947 */ /* 0x000fea0003800000 */
.L_x_695:
        /* <DEDUP_REMOVED lines=17> */
.L_x_702:
[----:B------:R-:W-:-:S04]  /*5860*/  LOP3.LUT R2, R3, 0x80000000, RZ, 0xc0, !PT ;  /* 0x8000000003027812 */ /* 0x000fc800078ec0ff */
[----:B------:R-:W-:-:S04]  /*5870*/  SHF.R.U32.HI R3, RZ, 0x18, R2 ;  /* 0x00000018ff037819 */ /* 0x000fc80000011602 */
[----:B------:R-:W-:-:S04]  /*5880*/  LOP3.LUT R0, R0, R3, RZ, 0xfc, !PT ;  /* 0x0000000300007212 */ /* 0x000fc800078efcff */
[----:B------:R-:W-:Y:S02]  /*5890*/  PRMT R8, R0, 0x7610, R8 ;  /* 0x0000761000087816 */ /* 0x000fe40000000008 */
.L_x_701:
[----:B------:R-:W-:Y:S05]  /*58a0*/  BSYNC B0 ;  /* 0x0000000000007941 */ /* 0x000fea0003800000 */
.L_x_700:
[----:B------:R0:W-:Y:S01]  /*58b0*/  STG.E.U8 [R16.64], R8 ;  /* 0x0000000810007986 */ /* 0x0001e2000c101124 */
[----:B------:R-:W-:Y:S05]  /*58c0*/  BRA `(.L_x_677) ;  /* 0x0000031000007947 */ /* 0x000fea0003800000 */
.L_x_694:
        /* <DEDUP_REMOVED lines=22> */
.L_x_676:
        /* <DEDUP_REMOVED lines=20> */
.L_x_704:
[----:B------:R-:W-:-:S06]  /*5b70*/  HADD2.F32 R2, -RZ, R2.H0_H0 ;  /* 0x20000002ff027230 */ /* 0x000fcc0000004100 */
[----:B------:R-:W0:Y:S02]  /*5b80*/  F2I.U64.TRUNC R2, R2 ;  /* 0x0000000200027311 */ /* 0x000e24000020d800 */
[----:B0-----:R0:W-:Y:S01]  /*5b90*/  STG.E.64 [R16.64], R2 ;  /* 0x0000000210007986 */ /* 0x0011e2000c101b24 */
[----:B------:R-:W-:Y:S05]  /*5ba0*/  BRA `(.L_x_677) ;  /* 0x0000003000007947 */ /* 0x000fea0003800000 */
.L_x_703:
[----:B------:R-:W-:-:S04]  /*5bb0*/  HADD2.F32 R2, -RZ, R2.H0_H0 ;  /* 0x20000002ff027230 */ /* 0x000fc80000004100 */
[----:B------:R-:W0:Y:S02]  /*5bc0*/  F2I.FTZ.U32.TRUNC.NTZ R3, R2 ;  /* 0x0000000200037305 */ /* 0x000e24000021f000 */
[----:B0-----:R0:W-:Y:S02]  /*5bd0*/  STG.E [R16.64], R3 ;  /* 0x0000000310007986 */ /* 0x0011e4000c101924 */
.L_x_677:
        /* <DEDUP_REMOVED lines=231> */
.L_x_705:
        /* <DEDUP_REMOVED lines=20> */
.L_x_709:
[----:B------:R-:W2:Y:S02]  /*6b90*/  LDG.E.U8 R2, [R2.64] ;  /* 0x0000002402027981 */ /* 0x000ea4000c1e1100 */
[----:B--2---:R-:W0:Y:S02]  /*6ba0*/  I2F.U16 R0, R2 ;  /* 0x0000000200007306 */ /* 0x004e240000101000 */
[----:B0-----:R-:W-:Y:S01]  /*6bb0*/  F2FP.PACK_AB R0, RZ, R0 ;  /* 0x00000000ff00723e */ /* 0x001fe200000000ff */
[----:B------:R-:W-:Y:S05]  /*6bc0*/  BRA `(.L_x_711) ;  /* 0x00000e1000007947 */ /* 0x000fea0003800000 */
.L_x_708:
        /* <DEDUP_REMOVED lines=10> */
.L_x_713:
[----:B------:R-:W2:Y:S02]  /*6c70*/  LDG.E R2, [R2.64] ;  /* 0x0000002402027981 */ /* 0x000ea4000c1e1900 */
[----:B--2---:R-:W0:Y:S02]  /*6c80*/  I2F R0, R2 ;  /* 0x0000000200007306 */ /* 0x004e240000201400 */
[----:B0-----:R-:W-:Y:S01]  /*6c90*/  F2FP.PACK_AB R0, RZ, R0 ;  /* 0x00000000ff00723e */ /* 0x001fe200000000ff */
[----:B------:R-:W-:Y:S05]  /*6ca0*/  BRA `(.L_x_711) ;  /* 0x00000d3000007947 */ /* 0x000fea0003800000 */
.L_x_712:
[----:B------:R-:W2:Y:S02]  /*6cb0*/  LDG.E.U16 R2, [R2.64] ;  /* 0x0000002402027981 */ /* 0x000ea4000c1e1500 */
[----:B--2---:R-:W0:Y:S02]  /*6cc0*/  I2F.S16 R0, R2 ;  /* 0x0000000200007306 */ /* 0x004e240000101400 */
[----:B0-----:R-:W-:Y:S01]  /*6cd0*/  F2FP.PACK_AB R0, RZ, R0 ;  /* 0x00000000ff00723e */ /* 0x001fe200000000ff */
[----:B------:R-:W-:Y:S05]  /*6ce0*/  BRA `(.L_x_711) ;  /* 0x00000cf000007947 */ /* 0x000fea0003800000 */
.L_x_707:
        /* <DEDUP_REMOVED lines=9> */
.L_x_715:
[----:B------:R0:W5:Y:S01]  /*6d80*/  LDG.E.U16 R0, [R2.64] ;  /* 0x0000002402007981 */ /* 0x000162000c1e1500 */
[----:B------:R-:W-:Y:S05]  /*6d90*/  BRA `(.L_x_711) ;  /* 0x00000c4000007947 */ /* 0x000fea0003800000 */
.L_x_714:
        /* <DEDUP_REMOVED lines=9> */
.L_x_717:
[----:B------:R0:W5:Y:S01]  /*6e30*/  LDG.E.U16 R0, [R2.64] ;  /* 0x0000002402007981 */ /* 0x000162000c1e1500 */
[----:B------:R-:W-:Y:S05]  /*6e40*/  BRA `(.L_x_711) ;  /* 0x00000b9000007947 */ /* 0x000fea0003800000 */
.L_x_716:
[----:B------:R-:W2:Y:S02]  /*6e50*/  LDG.E.64 R2, [R2.64] ;  /* 0x0000002402027981 */ /* 0x000ea4000c1e1b00 */
[----:B--2---:R-:W0:Y:S01]  /*6e60*/  F2F.F32.F64 R0, R2 ;  /* 0x0000000200007310 */ /* 0x004e220000301000 */
[----:B------:R-:W0:-:S14]  /*6e70*/  DSETP.GEU.AND P0, PT, |R2|, c[0x2][0x0], PT ;  /* 0x008000000200762a */ /* 0x000e1c0003f0e200 */
[----:B0-----:R-:W-:-:S05]  /*6e80*/  @!P0 FMUL R0, R0, 1.175494350822287508e-38 ;  /* 0x0080000000008820 */ /* 0x001fca0000400000 */
[----:B------:R-:W-:Y:S01]  /*6e90*/  F2FP.PACK_AB R0, RZ, R0 ;  /* 0x00000000ff00723e */ /* 0x000fe200000000ff */
[----:B------:R-:W-:Y:S05]  /*6ea0*/  BRA `(.L_x_711) ;  /* 0x00000b3000007947 */ /* 0x000fea0003800000 */
.L_x_706:
        /* <DEDUP_REMOVED lines=13> */
.L_x_720:
[----:B------:R-:W2:Y:S02]  /*6f80*/  LDG.E.64 R2, [R2.64] ;  /* 0x0000002402027981 */ /* 0x000ea4000c1e1b00 */
[----:B--2---:R-:W0:Y:S01]  /*6f90*/  F2F.F32.F64 R0, R2 ;  /* 0x0000000200007310 */ /* 0x004e220000301000 */
[----:B------:R-:W0:-:S14]  /*6fa0*/  DSETP.GEU.AND P0, PT, |R2|, c[0x2][0x0], PT ;  /* 0x008000000200762a */ /* 0x000e1c0003f0e200 */
[----:B0-----:R-:W-:-:S05]  /*6fb0*/  @!P0 FMUL R0, R0, 1.175494350822287508e-38 ;  /* 0x0080000000008820 */ /* 0x001fca0000400000 */
[----:B------:R-:W-:Y:S01]  /*6fc0*/  F2FP.PACK_AB R0, RZ, R0 ;  /* 0x00000000ff00723e */ /* 0x000fe200000000ff */
[----:B------:R-:W-:Y:S05]  /*6fd0*/  BRA `(.L_x_711) ;  /* 0x00000a0000007947 */ /* 0x000fea0003800000 */
.L_x_719:
        /* <DEDUP_REMOVED lines=28> */
.L_x_722:
        /* <DEDUP_REMOVED lines=15> */
.L_x_721:
[----:B------:R-:W2:Y:S02]  /*7290*/  LDG.E.U16 R0, [R2.64] ;  /* 0x0000002402007981 */ /* 0x000ea4000c1e1500 */
[----:B--2---:R-:W-:-:S04]  /*72a0*/  PRMT R0, RZ, 0x5410, R0 ;  /* 0x00005410ff007816 */ /* 0x004fc80000000000 */
[----:B------:R-:W-:Y:S01]  /*72b0*/  F2FP.PACK_AB R0, RZ, R0 ;  /* 0x00000000ff00723e */ /* 0x000fe200000000ff */
[----:B------:R-:W-:Y:S05]  /*72c0*/  BRA `(.L_x_711) ;  /* 0x0000071000007947 */ /* 0x000fea0003800000 */
.L_x_718:
        /* <DEDUP_REMOVED lines=12> */
.L_x_725:
        /* <DEDUP_REMOVED lines=21> */
.L_x_729:
[----:B------:R-:W-:Y:S05]  /*74e0*/  BSYNC B1 ;  /* 0x0000000000017941 */ /* 0x000fea0003800000 */
.L_x_728:
[----:B------:R-:W-:Y:S01]  /*74f0*/  LEA R3, R0, 0x3b800000, 0x17 ;  /* 0x3b80000000037811 */ /* 0x000fe200078eb8ff */
[----:B------:R-:W-:-:S05]  /*7500*/  IMAD.SHL.U32 R0, R2, 0x100000, RZ ;  /* 0x0010000002007824 */ /* 0x000fca00078e00ff */
[----:B------:R-:W-:Y:S02]  /*7510*/  LOP3.LUT R0, R3, R0, R4, 0xfe, !PT ;  /* 0x0000000003007212 */ /* 0x000fe400078efe04 */
.L_x_727:
[----:B------:R-:W-:Y:S05]  /*7520*/  BSYNC B0 ;  /* 0x0000000000007941 */ /* 0x000fea0003800000 */
.L_x_726:
[----:B------:R-:W-:Y:S01]  /*7530*/  F2FP.PACK_AB R0, RZ, R0 ;  /* 0x00000000ff00723e */ /* 0x000fe200000000ff */
[----:B------:R-:W-:Y:S05]  /*7540*/  BRA `(.L_x_711) ;  /* 0x0000049000007947 */ /* 0x000fea0003800000 */
.L_x_724:
        /* <DEDUP_REMOVED lines=21> */
.L_x_733:
[----:B------:R-:W-:Y:S05]  /*76a0*/  BSYNC B1 ;  /* 0x0000000000017941 */ /* 0x000fea0003800000 */
.L_x_732:
[----:B------:R-:W-:Y:S01]  /*76b0*/  LEA R3, R0, 0x37800000, 0x17 ;  /* 0x3780000000037811 */ /* 0x000fe200078eb8ff */
[----:B------:R-:W-:-:S05]  /*76c0*/  IMAD.SHL.U32 R0, R2, 0x200000, RZ ;  /* 0x0020000002007824 */ /* 0x000fca00078e00ff */
[----:B------:R-:W-:Y:S02]  /*76d0*/  LOP3.LUT R0, R3, R0, R4, 0xfe, !PT ;  /* 0x0000000003007212 */ /* 0x000fe400078efe04 */
.L_x_731:
[----:B------:R-:W-:Y:S05]  /*76e0*/  BSYNC B0 ;  /* 0x0000000000007941 */ /* 0x000fea0003800000 */
.L_x_730:
[----:B------:R-:W-:Y:S01]  /*76f0*/  F2FP.PACK_AB R0, RZ, R0 ;  /* 0x00000000ff00723e */ /* 0x000fe200000000ff */
[----:B------:R-:W-:Y:S05]  /*7700*/  BRA `(.L_x_711) ;  /* 0x000002d000007947 */ /* 0x000fea0003800000 */
.L_x_723:
        /* <DEDUP_REMOVED lines=14> */
.L_x_737:
[----:B------:R-:W-:Y:S05]  /*77f0*/  BSYNC B0 ;  /* 0x0000000000007941 */ /* 0x000fea0003800000 */
.L_x_736:
[----:B------:R-:W-:Y:S01]  /*7800*/  F2FP.PACK_AB R0, RZ, R0 ;  /* 0x00000000ff00723e */ /* 0x000fe200000000ff */
[----:B------:R-:W-:Y:S05]  /*7810*/  BRA `(.L_x_711) ;  /* 0x000001c000007947 */ /* 0x000fea0003800000 */
.L_x_710:
        /* <DEDUP_REMOVED lines=21> */
.L_x_735:
[----:B------:R-:W2:Y:S02]  /*7970*/  LDG.E.64 R2, [R2.64] ;  /* 0x0000002402027981 */ /* 0x000ea4000c1e1b00 */
[----:B--2---:R-:W0:Y:S02]  /*7980*/  I2F.U64 R0, R2 ;  /* 0x0000000200007312 */ /* 0x004e240000301000 */
[----:B0-----:R-:W-:Y:S01]  /*7990*/  F2FP.PACK_AB R0, RZ, R0 ;  /* 0x00000000ff00723e */ /* 0x001fe200000000ff */
[----:B------:R-:W-:Y:S05]  /*79a0*/  BRA `(.L_x_711) ;  /* 0x0000003000007947 */ /* 0x000fea0003800000 */
.L_x_734:
[----:B------:R-:W2:Y:S02]  /*79b0*/  LDG.E R2, [R2.64] ;  /* 0x0000002402027981 */ /* 0x000ea4000c1e1900 */
[----:B--2---:R-:W0:Y:S02]  /*79c0*/  I2F.U32 R0, R2 ;  /* 0x0000000200007306 */ /* 0x004e240000201000 */
[----:B0-----:R-:W-:-:S06]  /*79d0*/  F2FP.PACK_AB R0, RZ, R0 ;  /* 0x00000000ff00723e */ /* 0x001fcc00000000ff */
.L_x_711:
        /* <DEDUP_REMOVED lines=19> */
.L_x_741:
[----:B------:R-:W-:-:S06]  /*7b10*/  HADD2.F32 R3, -RZ, R2.H0_H0 ;  /* 0x20000002ff037230 */ /* 0x000fcc0000004100 */
[----:B------:R-:W0:Y:S02]  /*7b20*/  F2I.S64.TRUNC R2, R3 ;  /* 0x0000000300027311 */ /* 0x000e24000020d900 */
[----:B0-----:R0:W-:Y:S01]  /*7b30*/  STG.E.U8 [R16.64], R2 ;  /* 0x0000000210007986 */ /* 0x0011e2000c101124 */
[----:B------:R-:W-:Y:S05]  /*7b40*/  BRA `(.L_x_743) ;  /* 0x00000e4000007947 */ /* 0x000fea0003800000 */
.L_x_740:
        /* <DEDUP_REMOVED lines=10> */
.L_x_745:
[----:B------:R-:W-:-:S04]  /*7bf0*/  HADD2.F32 R2, -RZ, R2.H0_H0 ;  /* 0x20000002ff027230 */ /* 0x000fc80000004100 */
[----:B------:R-:W0:Y:S02]  /*7c00*/  F2I.FTZ.TRUNC.NTZ R3, R2 ;  /* 0x0000000200037305 */ /* 0x000e24000021f100 */
[----:B0-----:R0:W-:Y:S01]  /*7c10*/  STG.E [R16.64], R3 ;  /* 0x0000000310007986 */ /* 0x0011e2000c101924 */
[----:B------:R-:W-:Y:S05]  /*7c20*/  BRA `(.L_x_743) ;  /* 0x00000d6000007947 */ /* 0x000fea0003800000 */
.L_x_744:
[----:B------:R-:W-:-:S04]  /*7c30*/  HADD2.F32 R2, -RZ, R2.H0_H0 ;  /* 0x20000002ff027230 */ /* 0x000fc80000004100 */
[----:B------:R-:W0:Y:S02]  /*7c40*/  F2I.FTZ.TRUNC.NTZ R3, R2 ;  /* 0x0000000200037305 */ /* 0x000e24000021f100 */
[----:B0-----:R0:W-:Y:S01]  /*7c50*/  STG.E.U16 [R16.64], R3 ;  /* 0x0000000310007986 */ /* 0x0011e2000c101524 */
[----:B------:R-:W-:Y:S05]  /*7c60*/  BRA `(.L_x_743) ;  /* 0x00000d2000007947 */ /* 0x000fea0003800000 */
.L_x_739:
        /* <DEDUP_REMOVED lines=9> */
.L_x_747:
[----:B------:R0:W-:Y:S01]  /*7d00*/  STG.E.U16 [R16.64], R2 ;  /* 0x0000000210007986 */ /* 0x0001e2000c101524 */
[----:B------:R-:W-:Y:S05]  /*7d10*/  BRA `(.L_x_743) ;  /* 0x00000c7000007947 */ /* 0x000fea0003800000 */
.L_x_746:
        /* <DEDUP_REMOVED lines=10> */
.L_x_749:
[----:B------:R-:W-:-:S05]  /*7dc0*/  HADD2.F32 R0, -RZ, R2.H0_H0 ;  /* 0x20000002ff007230 */ /* 0x000fca0000004100 */
[----:B------:R-:W-:-:S04]  /*7dd0*/  F2FP.PACK_AB R0, RZ, R0 ;  /* 0x00000000ff00723e */ /* 0x000fc800000000ff */
[----:B------:R-:W-:-:S05]  /*7de0*/  PRMT R0, R0, 0x5410, RZ ;  /* 0x0000541000007816 */ /* 0x000fca00000000ff */
[----:B------:R0:W-:Y:S01]  /*7df0*/  STG.E [R16.64], R0 ;  /* 0x0000000010007986 */ /* 0x0001e2000c101924 */
[----:B------:R-:W-:Y:S05]  /*7e00*/  BRA `(.L_x_743) ;  /* 0x00000b8000007947 */ /* 0x000fea0003800000 */
.L_x_748:
[----:B------:R-:W-:-:S05]  /*7e10*/  HADD2.F32 R2, -RZ, R2.H0_H0 ;  /* 0x20000002ff027230 */ /* 0x000fca0000004100 */
[----:B------:R-:W-:-:S06]  /*7e20*/  FMUL.FTZ R2, R2, 1 ;  /* 0x3f80000002027820 */ /* 0x000fcc0000410000 */
[----:B------:R-:W0:Y:S02]  /*7e30*/  F2F.F64.F32 R2, R2 ;  /* 0x0000000200027310 */ /* 0x000e240000201800 */
[----:B0-----:R0:W-:Y:S01]  /*7e40*/  STG.E.64 [R16.64], R2 ;  /* 0x0000000210007986 */ /* 0x0011e2000c101b24 */
[----:B------:R-:W-:Y:S05]  /*7e50*/  BRA `(.L_x_743) ;  /* 0x00000b3000007947 */ /* 0x000fea0003800000 */
.L_x_738:
        /* <DEDUP_REMOVED lines=13> */
.L_x_752:
[----:B------:R-:W-:Y:S01]  /*7f30*/  HADD2.F32 R2, -RZ, R2.H0_H0 ;  /* 0x20000002ff027230 */ /* 0x000fe20000004100 */
[----:B------:R-:W-:-:S04]  /*7f40*/  CS2R R6, SRZ ;  /* 0x0000000000067805 */ /* 0x000fc8000001ff00 */
[----:B------:R-:W-:-:S04]  /*7f50*/  FMUL.FTZ R2, R2, 1 ;  /* 0x3f80000002027820 */ /* 0x000fc80000410000 */
[----:B------:R-:W0:Y:S02]  /*7f60*/  F2F.F64.F32 R4, R2 ;  /* 0x0000000200047310 */ /* 0x000e240000201800 */
[----:B0-----:R0:W-:Y:S01]  /*7f70*/  STG.E.128 [R16.64], R4 ;  /* 0x0000000410007986 */ /* 0x0011e2000c101d24 */
[----:B------:R-:W-:Y:S05]  /*7f80*/  BRA `(.L_x_743) ;  /* 0x00000a0000007947 */ /* 0x000fea0003800000 */
.L_x_751:
        /* <DEDUP_REMOVED lines=21> */
.L_x_756:
[----:B------:R-:W-:Y:S05]  /*80e0*/  BSYNC B0 ;  /* 0x0000000000007941 */ /* 0x000fea0003800000 */
.L_x_755:
[----:B------:R-:W-:-:S05]  /*80f0*/  LOP3.LUT R3, R0, R3, RZ, 0xfc, !PT ;  /* 0x0000000300037212 */ /* 0x000fca00078efcff */
[----:B------:R0:W-:Y:S01]  /*8100*/  STG.E.U8 [R16.64], R3 ;  /* 0x0000000310007986 */ /* 0x0001e2000c101124 */
[----:B------:R-:W-:Y:S05]  /*8110*/  BRA `(.L_x_743) ;  /* 0x0000087000007947 */ /* 0x000fea0003800000 */
.L_x_754:
        /* <DEDUP_REMOVED lines=13> */
.L_x_758:
[----:B------:R-:W-:Y:S01]  /*81f0*/  IMAD.MOV.U32 R0, RZ, RZ, 0x7f ;  /* 0x0000007fff007424 */ /* 0x000fe200078e00ff */
[----:B------:R-:W-:-:S04]  /*8200*/  ISETP.GT.U32.AND P0, PT, R2, 0x7f800000, PT ;  /* 0x7f8000000200780c */ /* 0x000fc80003f04070 */
[----:B------:R-:W-:-:S04]  /*8210*/  SEL R0, R0, 0x7c, P0 ;  /* 0x0000007c00007807 */ /* 0x000fc80000000000 */
.L_x_759:
[----:B------:R-:W-:Y:S05]  /*8220*/  BSYNC B0 ;  /* 0x0000000000007941 */ /* 0x000fea0003800000 */
.L_x_757:
[----:B------:R-:W-:-:S04]  /*8230*/  LOP3.LUT R2, R3, 0x80000000, RZ, 0xc0, !PT ;  /* 0x8000000003027812 */ /* 0x000fc800078ec0ff */
[----:B------:R-:W-:-:S04]  /*8240*/  SHF.R.U32.HI R3, RZ, 0x18, R2 ;  /* 0x00000018ff037819 */ /* 0x000fc80000011602 */
[----:B------:R-:W-:-:S05]  /*8250*/  LOP3.LUT R3, R0, R3, RZ, 0xfc, !PT ;  /* 0x0000000300037212 */ /* 0x000fca00078efcff */
[----:B------:R0:W-:Y:S01]  /*8260*/  STG.E.U8 [R16.64], R3 ;  /* 0x0000000310007986 */ /* 0x0001e2000c101124 */
[----:B------:R-:W-:Y:S05]  /*8270*/  BRA `(.L_x_743) ;  /* 0x0000071000007947 */ /* 0x000fea0003800000 */
.L_x_753:
[----:B------:R-:W-:-:S05]  /*8280*/  HADD2.F32 R0, -RZ, R2.H0_H0 ;  /* 0x20000002ff007230 */ /* 0x000fca0000004100 */
[----:B------:R-:W-:-:S05]  /*8290*/  F2FP.BF16.PACK_AB R0, RZ, R0 ;  /* 0x00000000ff00723e */ /* 0x000fca00000010ff */
[----:B------:R0:W-:Y:S01]  /*82a0*/  STG.E.U16 [R16.64], R0 ;  /* 0x0000000010007986 */ /* 0x0001e2000c101524 */
[----:B------:R-:W-:Y:S05]  /*82b0*/  BRA `(.L_x_743) ;  /* 0x000006d000007947 */ /* 0x000fea0003800000 */
.L_x_750:
        /* <DEDUP_REMOVED lines=12> */
.L_x_762:
        /* <DEDUP_REMOVED lines=17> */
.L_x_765:
[----:B------:R-:W-:-:S04]  /*8490*/  LOP3.LUT R2, R3, 0x80000000, RZ, 0xc0, !PT ;  /* 0x8000000003027812 */ /* 0x000fc800078ec0ff */
[----:B------:R-:W-:-:S04]  /*84a0*/  SHF.R.U32.HI R3, RZ, 0x18, R2 ;  /* 0x00000018ff037819 */ /* 0x000fc80000011602 */
[----:B------:R-:W-:-:S04]  /*84b0*/  LOP3.LUT R0, R0, R3, RZ, 0xfc, !PT ;  /* 0x0000000300007212 */ /* 0x000fc800078efcff */
[----:B------:R-:W-:Y:S02]  /*84c0*/  PRMT R8, R0, 0x7610, R8 ;  /* 0x0000761000087816 */ /* 0x000fe40000000008 */
.L_x_764:
[----:B------:R-:W-:Y:S05]  /*84d0*/  BSYNC B0 ;  /* 0x0000000000007941 */ /* 0x000fea0003800000 */
.L_x_763:
[----:B------:R0:W-:Y:S01]  /*84e0*/  STG.E.U8 [R16.64], R8 ;  /* 0x0000000810007986 */ /* 0x0001e2000c101124 */
[----:B------:R-:W-:Y:S05]  /*84f0*/  BRA `(.L_x_743) ;  /* 0x0000049000007947 */ /* 0x000fea0003800000 */
.L_x_761:
        /* <DEDUP_REMOVED lines=17> */
.L_x_768:
[----:B------:R-:W-:-:S04]  /*8610*/  LOP3.LUT R2, R3, 0x80000000, RZ, 0xc0, !PT ;  /* 0x8000000003027812 */ /* 0x000fc800078ec0ff */
[----:B------:R-:W-:-:S04]  /*8620*/  SHF.R.U32.HI R3, RZ, 0x18, R2 ;  /* 0x00000018ff037819 */ /* 0x000fc80000011602 */
[----:B------:R-:W-:-:S04]  /*8630*/  LOP3.LUT R0, R0, R3, RZ, 0xfc, !PT ;  /* 0x0000000300007212 */ /* 0x000fc800078efcff */
[----:B------:R-:W-:Y:S02]  /*8640*/  PRMT R8, R0, 0x7610, R8 ;  /* 0x0000761000087816 */ /* 0x000fe40000000008 */
.L_x_767:
[----:B------:R-:W-:Y:S05]  /*8650*/  BSYNC B0 ;  /* 0x0000000000007941 */ /* 0x000fea0003800000 */
.L_x_766:
[----:B------:R0:W-:Y:S01]  /*8660*/  STG.E.U8 [R16.64], R8 ;  /* 0x0000000810007986 */ /* 0x0001e2000c101124 */
[----:B------:R-:W-:Y:S05]  /*8670*/  BRA `(.L_x_743) ;  /* 0x0000031000007947 */ /* 0x000fea0003800000 */
.L_x_760:
        /* <DEDUP_REMOVED lines=22> */
.L_x_742:
        /* <DEDUP_REMOVED lines=20> */
.L_x_770:
[----:B------:R-:W-:-:S06]  /*8920*/  HADD2.F32 R2, -RZ, R2.H0_H0 ;  /* 0x20000002ff027230 */ /* 0x000fcc0000004100 */
[----:B------:R-:W0:Y:S02]  /*8930*/  F2I.U64.TRUNC R2, R2 ;  /* 0x0000000200027311 */ /* 0x000e24000020d800 */
[----:B0-----:R0:W-:Y:S01]  /*8940*/  STG.E.64 [R16.64], R2 ;  /* 0x0000000210007986 */ /* 0x0011e2000c101b24 */
[----:B------:R-:W-:Y:S05]  /*8950*/  BRA `(.L_x_743) ;  /* 0x0000003000007947 */ /* 0x000fea0003800000 */
.L_x_769:
[----:B------:R-:W-:-:S04]  /*8960*/  HADD2.F32 R2, -RZ, R2.H0_H0 ;  /* 0x20000002ff027230 */ /* 0x000fc80000004100 */
[----:B------:R-:W0:Y:S02]  /*8970*/  F2I.FTZ.U32.TRUNC.NTZ R3, R2 ;  /* 0x0000000200037305 */ /* 0x000e24000021f000 */
[----:B0-----:R0:W-:Y:S02]  /*8980*/  STG.E [R16.64], R3 ;  /* 0x0000000310007986 */ /* 0x0011e4000c101924 */
.L_x_743:
[----:B------:R-:W-:Y:S02]  /*8990*/  IADD3 R19, R19, 0x80, RZ ;  /* 0x0000008013137810 */ /* 0x000fe40007ffe0ff */
.L_x_638:
[----:B------:R-:W-:Y:S05]  /*89a0*/  BSYNC B6 ;  /* 0x0000000000067941 */ /* 0x000fea0003800000 */
.L_x_637:
        /* <DEDUP_REMOVED lines=230> */
.L_x_771:
        /* <DEDUP_REMOVED lines=20> */
.L_x_775:
[----:B------:R-:W2:Y:S02]  /*9950*/  LDG.E.U8 R2, [R2.64] ;  /* 0x0000002402027981 */ /* 0x000ea4000c1e1100 */
[----:B--2---:R-:W0:Y:S02]  /*9960*/  I2F.U16 R0, R2 ;  /* 0x0000000200007306 */ /* 0x004e240000101000 */
[----:B0-----:R-:W-:Y:S01]  /*9970*/  F2FP.PACK_AB R0, RZ, R0 ;  /* 0x00000000ff00723e */ /* 0x001fe200000000ff */
[----:B------:R-:W-:Y:S05]  /*9980*/  BRA `(.L_x_777) ;  /* 0x00000e1000007947 */ /* 0x000fea0003800000 */
.L_x_774:
        /* <DEDUP_REMOVED lines=10> */
.L_x_779:
[----:B------:R-:W2:Y:S02]  /*9a30*/  LDG.E R2, [R2.64] ;  /* 0x0000002402027981 */ /* 0x000ea4000c1e1900 */
[----:B--2---:R-:W0:Y:S02]  /*9a40*/  I2F R0, R2 ;  /* 0x0000000200007306 */ /* 0x004e240000201400 */
[----:B0-----:R-:W-:Y:S01]  /*9a50*/  F2FP.PACK_AB R0, RZ, R0 ;  /* 0x00000000ff00723e */ /* 0x001fe200000000ff */
[----:B------:R-:W-:Y:S05]  /*9a60*/  BRA `(.L_x_777) ;  /* 0x00000d3000007947 */ /* 0x000fea0003800000 */
.L_x_778:
[----:B------:R-:W2:Y:S02]  /*9a70*/  LDG.E.U16 R2, [R2.64] ;  /* 0x0000002402027981 */ /* 0x000ea4000c1e1500 */
[----:B--2---:R-:W0:Y:S02]  /*9a80*/  I2F.S16 R0, R2 ;  /* 0x0000000200007306 */ /* 0x004e240000101400 */
[----:B0-----:R-:W-:Y:S01]  /*9a90*/  F2FP.PACK_AB R0, RZ, R0 ;  /* 0x00000000ff00723e */ /* 0x001fe200000000ff */
[----:B------:R-:W-:Y:S05]  /*9aa0*/  BRA `(.L_x_777) ;  /* 0x00000cf000007947 */ /* 0x000fea0003800000 */
.L_x_773:
        /* <DEDUP_REMOVED lines=9> */
.L_x_781:
[----:B------:R0:W5:Y:S01]  /*9b40*/  LDG.E.U16 R0, [R2.64] ;  /* 0x0000002402007981 */ /* 0x000162000c1e1500 */
[----:B------:R-:W-:Y:S05]  /*9b50*/  BRA `(.L_x_777) ;  /* 0x00000c4000007947 */ /* 0x000fea0003800000 */
.L_x_780:
        /* <DEDUP_REMOVED lines=9> */
.L_x_783:
[----:B------:R0:W5:Y:S01]  /*9bf0*/  LDG.E.U16 R0, [R2.64] ;  /* 0x0000002402007981 */ /* 0x000162000c1e1500 */
[----:B------:R-:W-:Y:S05]  /*9c00*/  BRA `(.L_x_777) ;  /* 0x00000b9000007947 */ /* 0x000fea0003800000 */
.L_x_782:
[----:B------:R-:W2:Y:S02]  /*9c10*/  LDG.E.64 R2, [R2.64] ;  /* 0x0000002402027981 */ /* 0x000ea4000c1e1b00 */
[----:B--2---:R-:W0:Y:S01]  /*9c20*/  F2F.F32.F64 R0, R2 ;  /* 0x0000000200007310 */ /* 0x004e220000301000 */
[----:B------:R-:W0:-:S14]  /*9c30*/  DSETP.GEU.AND P0, PT, |R2|, c[0x2][0x0], PT ;  /* 0x008000000200762a */ /* 0x000e1c0003f0e200 */
[----:B0-----:R-:W-:-:S05]  /*9c40*/  @!P0 FMUL R0, R0, 1.175494350822287508e-38 ;  /* 0x0080000000008820 */ /* 0x001fca0000400000 */
[----:B------:R-:W-:Y:S01]  /*9c50*/  F2FP.PACK_AB R0, RZ, R0 ;  /* 0x00000000ff00723e */ /* 0x000fe200000000ff */
[----:B------:R-:W-:Y:S05]  /*9c60*/  BRA `(.L_x_777) ;  /* 0x00000b3000007947 */ /* 0x000fea0003800000 */
.L_x_772:
        /* <DEDUP_REMOVED lines=13> */
.L_x_786:
[----:B------:R-:W2:Y:S02]  /*9d40*/  LDG.E.64 R2, [R2.64] ;  /* 0x0000002402027981 */ /* 0x000ea4000c1e1b00 */
[----:B--2---:R-:W0:Y:S01]  /*9d50*/  F2F.F32.F64 R0, R2 ;  /* 0x0000000200007310 */ /* 0x004e220000301000 */
[----:B------:R-:W0:-:S14]  /*9d60*/  DSETP.GEU.AND P0, PT, |R2|, c[0x2][0x0], PT ;  /* 0x008000000200762a */ /* 0x000e1c0003f0e200 */
[----:B0-----:R-:W-:-:S05]  /*9d70*/  @!P0 FMUL R0, R0, 1.175494350822287508e-38 ;  /* 0x0080000000008820 */ /* 0x001fca0000400000 */
[----:B------:R-:W-:Y:S01]  /*9d80*/  F2FP.PACK_AB R0, RZ, R0 ;  /* 0x00000000ff00723e */ /* 0x000fe200000000ff */
[----:B------:R-:W-:Y:S05]  /*9d90*/  BRA `(.L_x_777) ;  /* 0x00000a0000007947 */ /* 0x000fea0003800000 */
.L_x_785:
        /* <DEDUP_REMOVED lines=28> */
.L_x_788:
        /* <DEDUP_REMOVED lines=15> */
.L_x_787:
[----:B------:R-:W2:Y:S02]  /*a050*/  LDG.E.U16 R0, [R2.64] ;  /* 0x0000002402007981 */ /* 0x000ea4000c1e1500 */
[----:B--2---:R-:W-:-:S04]  /*a060*/  PRMT R0, RZ, 0x5410, R0 ;  /* 0x00005410ff007816 */ /* 0x004fc80000000000 */
[----:B------:R-:W-:Y:S01]  /*a070*/  F2FP.PACK_AB R0, RZ, R0 ;  /* 0x00000000ff00723e */ /* 0x000fe200000000ff */
[----:B------:R-:W-:Y:S05]  /*a080*/  BRA `(.L_x_777) ;  /* 0x0000071000007947 */ /* 0x000fea0003800000 */
.L_x_784:
        /* <DEDUP_REMOVED lines=12> */
.L_x_791:
        /* <DEDUP_REMOVED lines=21> */
.L_x_795:
[----:B------:R-:W-:Y:S05]  /*a2a0*/  BSYNC B1 ;  /* 0x0000000000017941 */ /* 0x000fea0003800000 */
.L_x_794:
[----:B------:R-:W-:Y:S01]  /*a2b0*/  LEA R3, R0, 0x3b800000, 0x17 ;  /* 0x3b80000000037811 */ /* 0x000fe200078eb8ff */
[----:B------:R-:W-:-:S05]  /*a2c0*/  IMAD.SHL.U32 R0, R2, 0x100000, RZ ;  /* 0x0010000002007824 */ /* 0x000fca00078e00ff */
[----:B------:R-:W-:Y:S02]  /*a2d0*/  LOP3.LUT R0, R3, R0, R4, 0xfe, !PT ;  /* 0x0000000003007212 */ /* 0x000fe400078efe04 */
.L_x_793:
[----:B------:R-:W-:Y:S05]  /*a2e0*/  BSYNC B0 ;  /* 0x0000000000007941 */ /* 0x000fea0003800000 */
.L_x_792:
[----:B------:R-:W-:Y:S01]  /*a2f0*/  F2FP.PACK_AB R0, RZ, R0 ;  /* 0x00000000ff00723e */ /* 0x000fe200000000ff */
[----:B------:R-:W-:Y:S05]  /*a300*/  BRA `(.L_x_777) ;  /* 0x0000049000007947 */ /* 0x000fea0003800000 */
.L_x_790:
        /* <DEDUP_REMOVED lines=21> */
.L_x_799:
[----:B------:R-:W-:Y:S05]  /*a460*/  BSYNC B1 ;  /* 0x0000000000017941 */ /* 0x000fea0003800000 */
.L_x_798:
[----:B------:R-:W-:Y:S01]  /*a470*/  LEA R3, R0, 0x37800000, 0x17 ;  /* 0x3780000000037811 */ /* 0x000fe200078eb8ff */
[----:B------:R-:W-:-:S05]  /*a480*/  IMAD.SHL.U32 R0, R2, 0x200000, RZ ;  /* 0x0020000002007824 */ /* 0x000fca00078e00ff */
[----:B------:R-:W-:Y:S02]  /*a490*/  LOP3.LUT R0, R3, R0, R4, 0xfe, !PT ;  /* 0x0000000003007212 */ /* 0x000fe400078efe04 */
.L_x_797:
[----:B------:R-:W-:Y:S05]  /*a4a0*/  BSYNC B0 ;  /* 0x0000000000007941 */ /* 0x000fea0003800000 */
.L_x_796:
[----:B------:R-:W-:Y:S01]  /*a4b0*/  F2FP.PACK_AB R0, RZ, R0 ;  /* 0x00000000ff00723e */ /* 0x000fe200000000ff */
[----:B------:R-:W-:Y:S05]  /*a4c0*/  BRA `(.L_x_777) ;  /* 0x000002d000007947 */ /* 0x000fea0003800000 */
.L_x_789:
        /* <DEDUP_REMOVED lines=14> */
.L_x_803:
[----:B------:R-:W-:Y:S05]  /*a5b0*/  BSYNC B0 ;  /* 0x0000000000007941 */ /* 0x000fea0003800000 */
.L_x_802:
[----:B------:R-:W-:Y:S01]  /*a5c0*/  F2FP.PACK_AB R0, RZ, R0 ;  /* 0x00000000ff00723e */ /* 0x000fe200000000ff */
[----:B------:R-:W-:Y:S05]  /*a5d0*/  BRA `(.L_x_777) ;  /* 0x000001c000007947 */ /* 0x000fea0003800000 */
.L_x_776:
        /* <DEDUP_REMOVED lines=21> */
.L_x_801:
[----:B------:R-:W2:Y:S02]  /*a730*/  LDG.E.64 R2, [R2.64] ;  /* 0x0000002402027981 */ /* 0x000ea4000c1e1b00 */
[----:B--2---:R-:W0:Y:S02]  /*a740*/  I2F.U64 R0, R2 ;  /* 0x0000000200007312 */ /* 0x004e240000301000 */
[----:B0-----:R-:W-:Y:S01]  /*a750*/  F2FP.PACK_AB R0, RZ, R0 ;  /* 0x00000000ff00723e */ /* 0x001fe200000000ff */
[----:B------:R-:W-:Y:S05]  /*a760*/  BRA `(.L_x_777) ;  /* 0x0000003000007947 */ /* 0x000fea0003800000 */
.L_x_800:
[----:B------:R-:W2:Y:S02]  /*a770*/  LDG.E R2, [R2.64] ;  /* 0x0000002402027981 */ /* 0x000ea4000c1e1900 */
[----:B--2---:R-:W0:Y:S02]  /*a780*/  I2F.U32 R0, R2 ;  /* 0x0000000200007306 */ /* 0x004e240000201000 */
[----:B0-----:R-:W-:-:S06]  /*a790*/  F2FP.PACK_AB R0, RZ, R0 ;  /* 0x00000000ff00723e */ /* 0x001fcc00000000ff */
.L_x_777:
        /* <DEDUP_REMOVED lines=17> */
[----:B0-----:R-:W-:Y:S01]  /*a8b0*/  STG.E.U8 [R16.64], R3 ;  /* 0x0000000310007986 */ /* 0x001fe2000c101124 */
[----:B------:R-:W-:Y:S05]  /*a8c0*/  EXIT ;  /* 0x000000000000794d */ /* 0x000fea0003800000 */
.L_x_807:
[----:B------:R-:W-:-:S06]  /*a8d0*/  HADD2.F32 R3, -RZ, R2.H0_H0 ;  /* 0x20000002ff037230 */ /* 0x000fcc0000004100 */
[----:B------:R-:W0:Y:S02]  /*a8e0*/  F2I.S64.TRUNC R2, R3 ;  /* 0x0000000300027311 */ /* 0x000e24000020d900 */
[----:B0-----:R-:W-:Y:S01]  /*a8f0*/  STG.E.U8 [R16.64], R2 ;  /* 0x0000000210007986 */ /* 0x001fe2000c101124 */
[----:B------:R-:W-:Y:S05]  /*a900*/  EXIT ;  /* 0x000000000000794d */ /* 0x000fea0003800000 */
.L_x_806:
        /* <DEDUP_REMOVED lines=8> */
[----:B0-----:R-:W-:Y:S01]  /*a990*/  STG.E.64 [R16.64], R2 ;  /* 0x0000000210007986 */ /* 0x001fe2000c101b24 */
[----:B------:R-:W-:Y:S05]  /*a9a0*/  EXIT ;  /* 0x000000000000794d */ /* 0x000fea0003800000 */
.L_x_810:
[----:B------:R-:W-:-:S04]  /*a9b0*/  HADD2.F32 R2, -RZ, R2.H0_H0 ;  /* 0x20000002ff027230 */ /* 0x000fc80000004100 */
[----:B------:R-:W0:Y:S02]  /*a9c0*/  F2I.FTZ.TRUNC.NTZ R3, R2 ;  /* 0x0000000200037305 */ /* 0x000e24000021f100 */
[----:B0-----:R-:W-:Y:S01]  /*a9d0*/  STG.E [R16.64], R3 ;  /* 0x0000000310007986 */ /* 0x001fe2000c101924 */
[----:B------:R-:W-:Y:S05]  /*a9e0*/  EXIT ;  /* 0x000000000000794d */ /* 0x000fea0003800000 */
.L_x_809:
[----:B------:R-:W-:-:S04]  /*a9f0*/  HADD2.F32 R2, -RZ, R2.H0_H0 ;  /* 0x20000002ff027230 */ /* 0x000fc80000004100 */
[----:B------:R-:W0:Y:S02]  /*aa00*/  F2I.FTZ.TRUNC.NTZ R3, R2 ;  /* 0x0000000200037305 */ /* 0x000e24000021f100 */
[----:B0-----:R-:W-:Y:S01]  /*aa10*/  STG.E.U16 [R16.64], R3 ;  /* 0x0000000310007986 */ /* 0x001fe2000c101524 */
[----:B------:R-:W-:Y:S05]  /*aa20*/  EXIT ;  /* 0x000000000000794d */ /* 0x000fea0003800000 */
.L_x_805:
[----:B------:R-:W-:-:S13]  /*aa30*/  ISETP.GT.AND P0, PT, R3, 0x6, PT ;  /* 0x000000060300780c */ /* 0x000fda0003f04270 */
[----:B------:R-:W-:Y:S05]  /*aa40*/  @P0 BRA `(.L_x_811) ;  /* 0x0000009000000947 */ /* 0x000fea0003800000 */
[----:B------:R-:W-:-:S13]  /*aa50*/  ISETP.NE.AND P0, PT, R3, 0x5, PT ;  /* 0x000000050300780c */ /* 0x000fda0003f05270 */
[----:B------:R-:W-:Y:S05]  /*aa60*/  @!P0 BRA `(.L_x_812) ;  /* 0x0000005000008947 */ /* 0x000fea0003800000 */
[----:B------:R-:W-:-:S13]  /*aa70*/  ISETP.NE.AND P0, PT, R3, 0x6, PT ;  /* 0x000000060300780c */ /* 0x000fda0003f05270 */
[----:B------:R-:W-:Y:S05]  /*aa80*/  @P0 BRA `(.L_x_808) ;  /* 0x00000b1000000947 */ /* 0x000fea0003800000 */
[----:B------:R-:W-:-:S05]  /*aa90*/  HADD2.F32 R3, -RZ, R2.H0_H0 ;  /* 0x20000002ff037230 */ /* 0x000fca0000004100 */
[----:B------:R-:W-:Y:S01]  /*aaa0*/  STG.E [R16.64], R3 ;  /* 0x0000000310007986 */ /* 0x000fe2000c101924 */
[----:B------:R-:W-:Y:S05]  /*aab0*/  EXIT ;  /* 0x000000000000794d */ /* 0x000fea0003800000 */
.L_x_812:
[----:B------:R-:W-:Y:S01]  /*aac0*/  STG.E.U16 [R16.64], R2 ;  /* 0x0000000210007986 */ /* 0x000fe2000c101524 */
[----:B------:R-:W-:Y:S05]  /*aad0*/  EXIT ;  /* 0x000000000000794d */ /* 0x000fea0003800000 */
.L_x_811:
        /* <DEDUP_REMOVED lines=8> */
[----:B------:R-:W-:Y:S01]  /*ab60*/  STG.E.64 [R16.64], R2 ;  /* 0x0000000210007986 */ /* 0x000fe2000c101b24 */
[----:B------:R-:W-:Y:S05]  /*ab70*/  EXIT ;  /* 0x000000000000794d */ /* 0x000fea0003800000 */
.L_x_814:
[----:B------:R-:W-:-:S05]  /*ab80*/  HADD2.F32 R0, -RZ, R2.H0_H0 ;  /* 0x20000002ff007230 */ /* 0x000fca0000004100 */
[----:B------:R-:W-:-:S04]  /*ab90*/  F2FP.PACK_AB R0, RZ, R0 ;  /* 0x00000000ff00723e */ /* 0x000fc800000000ff */
[----:B------:R-:W-:-:S05]  /*aba0*/  PRMT R0, R0, 0x5410, RZ ;  /* 0x0000541000007816 */ /* 0x000fca00000000ff */
[----:B------:R-:W-:Y:S01]  /*abb0*/  STG.E [R16.64], R0 ;  /* 0x0000000010007986 */ /* 0x000fe2000c101924 */
[----:B------:R-:W-:Y:S05]  /*abc0*/  EXIT ;  /* 0x000000000000794d */ /* 0x000fea0003800000 */
.L_x_813:
[----:B------:R-:W-:-:S05]  /*abd0*/  HADD2.F32 R2, -RZ, R2.H0_H0 ;  /* 0x20000002ff027230 */ /* 0x000fca0000004100 */
[----:B------:R-:W-:-:S06]  /*abe0*/  FMUL.FTZ R2, R2, 1 ;  /* 0x3f80000002027820 */ /* 0x000fcc0000410000 */
[----:B------:R-:W0:Y:S02]  /*abf0*/  F2F.F64.F32 R2, R2 ;  /* 0x0000000200027310 */ /* 0x000e240000201800 */
[----:B0-----:R-:W-:Y:S01]  /*ac00*/  STG.E.64 [R16.64], R2 ;  /* 0x0000000210007986 */ /* 0x001fe2000c101b24 */
[----:B------:R-:W-:Y:S05]  /*ac10*/  EXIT ;  /* 0x000000000000794d */ /* 0x000fea0003800000 */
.L_x_804:
        /* <DEDUP_REMOVED lines=11> */
[----:B------:R-:W-:Y:S01]  /*acd0*/  STG.E.U8 [R16.64], R3 ;  /* 0x0000000310007986 */ /* 0x000fe2000c101124 */
[----:B------:R-:W-:Y:S05]  /*ace0*/  EXIT ;  /* 0x000000000000794d */ /* 0x000fea0003800000 */
.L_x_817:
[----:B------:R-:W-:Y:S01]  /*acf0*/  HADD2.F32 R2, -RZ, R2.H0_H0 ;  /* 0x20000002ff027230 */ /* 0x000fe20000004100 */
[----:B------:R-:W-:-:S04]  /*ad00*/  CS2R R6, SRZ ;  /* 0x0000000000067805 */ /* 0x000fc8000001ff00 */
[----:B------:R-:W-:-:S04]  /*ad10*/  FMUL.FTZ R2, R2, 1 ;  /* 0x3f80000002027820 */ /* 0x000fc80000410000 */
[----:B------:R-:W0:Y:S02]  /*ad20*/  F2F.F64.F32 R4, R2 ;  /* 0x0000000200047310 */ /* 0x000e240000201800 */
[----:B0-----:R-:W-:Y:S01]  /*ad30*/  STG.E.128 [R16.64], R4 ;  /* 0x0000000410007986 */ /* 0x001fe2000c101d24 */
[----:B------:R-:W-:Y:S05]  /*ad40*/  EXIT ;  /* 0x000000000000794d */ /* 0x000fea0003800000 */
.L_x_816:
        /* <DEDUP_REMOVED lines=21> */
.L_x_821:
[----:B------:R-:W-:Y:S05]  /*aea0*/  BSYNC B0 ;  /* 0x0000000000007941 */ /* 0x000fea0003800000 */
.L_x_820:
[----:B------:R-:W-:-:S05]  /*aeb0*/  LOP3.LUT R3, R0, R3, RZ, 0xfc, !PT ;  /* 0x0000000300037212 */ /* 0x000fca00078efcff */
[----:B------:R-:W-:Y:S01]  /*aec0*/  STG.E.U8 [R16.64], R3 ;  /* 0x0000000310007986 */ /* 0x000fe2000c101124 */
[----:B------:R-:W-:Y:S05]  /*aed0*/  EXIT ;  /* 0x000000000000794d */ /* 0x000fea0003800000 */
.L_x_819:
        /* <DEDUP_REMOVED lines=13> */
.L_x_823:
[----:B------:R-:W-:Y:S01]  /*afb0*/  IMAD.MOV.U32 R0, RZ, RZ, 0x7f ;  /* 0x0000007fff007424 */ /* 0x000fe200078e00ff */
[----:B------:R-:W-:-:S04]  /*afc0*/  ISETP.GT.U32.AND P0, PT, R2, 0x7f800000, PT ;  /* 0x7f8000000200780c */ /* 0x000fc80003f04070 */
[----:B------:R-:W-:-:S04]  /*afd0*/  SEL R0, R0, 0x7c, P0 ;  /* 0x0000007c00007807 */ /* 0x000fc80000000000 */
.L_x_824:
[----:B------:R-:W-:Y:S05]  /*afe0*/  BSYNC B0 ;  /* 0x0000000000007941 */ /* 0x000fea0003800000 */
.L_x_822:
[----:B------:R-:W-:-:S04]  /*aff0*/  LOP3.LUT R2, R3, 0x80000000, RZ, 0xc0, !PT ;  /* 0x8000000003027812 */ /* 0x000fc800078ec0ff */
[----:B------:R-:W-:-:S04]  /*b000*/  SHF.R.U32.HI R3, RZ, 0x18, R2 ;  /* 0x00000018ff037819 */ /* 0x000fc80000011602 */
[----:B------:R-:W-:-:S05]  /*b010*/  LOP3.LUT R3, R0, R3, RZ, 0xfc, !PT ;  /* 0x0000000300037212 */ /* 0x000fca00078efcff */
[----:B------:R-:W-:Y:S01]  /*b020*/  STG.E.U8 [R16.64], R3 ;  /* 0x0000000310007986 */ /* 0x000fe2000c101124 */
[----:B------:R-:W-:Y:S05]  /*b030*/  EXIT ;  /* 0x000000000000794d */ /* 0x000fea0003800000 */
.L_x_818:
[----:B------:R-:W-:-:S05]  /*b040*/  HADD2.F32 R0, -RZ, R2.H0_H0 ;  /* 0x20000002ff007230 */ /* 0x000fca0000004100 */
[----:B------:R-:W-:-:S05]  /*b050*/  F2FP.BF16.PACK_AB R0, RZ, R0 ;  /* 0x00000000ff00723e */ /* 0x000fca00000010ff */
[----:B------:R-:W-:Y:S01]  /*b060*/  STG.E.U16 [R16.64], R0 ;  /* 0x0000000010007986 */ /* 0x000fe2000c101524 */
[----:B------:R-:W-:Y:S05]  /*b070*/  EXIT ;  /* 0x000000000000794d */ /* 0x000fea0003800000 */
.L_x_815:
        /* <DEDUP_REMOVED lines=10> */
[----:B0-----:R-:W-:Y:S01]  /*b120*/  STG.E.U16 [R16.64], R3 ;  /* 0x0000000310007986 */ /* 0x001fe2000c101524 */
[----:B------:R-:W-:Y:S05]  /*b130*/  EXIT ;  /* 0x000000000000794d */ /* 0x000fea0003800000 */
.L_x_827:
        /* <DEDUP_REMOVED lines=17> */
.L_x_830:
[----:B------:R-:W-:-:S04]  /*b250*/  LOP3.LUT R2, R3, 0x80000000, RZ, 0xc0, !PT ;  /* 0x8000000003027812 */ /* 0x000fc800078ec0ff */
[----:B------:R-:W-:-:S04]  /*b260*/  SHF.R.U32.HI R3, RZ, 0x18, R2 ;  /* 0x00000018ff037819 */ /* 0x000fc80000011602 */
[----:B------:R-:W-:-:S04]  /*b270*/  LOP3.LUT R0, R0, R3, RZ, 0xfc, !PT ;  /* 0x0000000300007212 */ /* 0x000fc800078efcff */
[----:B------:R-:W-:Y:S02]  /*b280*/  PRMT R8, R0, 0x7610, R8 ;  /* 0x0000761000087816 */ /* 0x000fe40000000008 */
.L_x_829:
[----:B------:R-:W-:Y:S05]  /*b290*/  BSYNC B0 ;  /* 0x0000000000007941 */ /* 0x000fea0003800000 */
.L_x_828:
[----:B------:R-:W-:Y:S01]  /*b2a0*/  STG.E.U8 [R16.64], R8 ;  /* 0x0000000810007986 */ /* 0x000fe2000c101124 */
[----:B------:R-:W-:Y:S05]  /*b2b0*/  EXIT ;  /* 0x000000000000794d */ /* 0x000fea0003800000 */
.L_x_826:
        /* <DEDUP_REMOVED lines=17> */
.L_x_833:
[----:B------:R-:W-:-:S04]  /*b3d0*/  LOP3.LUT R2, R3, 0x80000000, RZ, 0xc0, !PT ;  /* 0x8000000003027812 */ /* 0x000fc800078ec0ff */
[----:B------:R-:W-:-:S04]  /*b3e0*/  SHF.R.U32.HI R3, RZ, 0x18, R2 ;  /* 0x00000018ff037819 */ /* 0x000fc80000011602 */
[----:B------:R-:W-:-:S04]  /*b3f0*/  LOP3.LUT R0, R0, R3, RZ, 0xfc, !PT ;  /* 0x0000000300007212 */ /* 0x000fc800078efcff */
[----:B------:R-:W-:Y:S02]  /*b400*/  PRMT R8, R0, 0x7610, R8 ;  /* 0x0000761000087816 */ /* 0x000fe40000000008 */
.L_x_832:
[----:B------:R-:W-:Y:S05]  /*b410*/  BSYNC B0 ;  /* 0x0000000000007941 */ /* 0x000fea0003800000 */
.L_x_831:
[----:B------:R-:W-:Y:S01]  /*b420*/  STG.E.U8 [R16.64], R8 ;  /* 0x0000000810007986 */ /* 0x000fe2000c101124 */
[----:B------:R-:W-:Y:S05]  /*b430*/  EXIT ;  /* 0x000000000000794d */ /* 0x000fea0003800000 */
.L_x_825:
        /* <DEDUP_REMOVED lines=22> */
.L_x_808:
        /* <DEDUP_REMOVED lines=20> */
.L_x_835:
[----:B------:R-:W-:-:S06]  /*b6e0*/  HADD2.F32 R2, -RZ, R2.H0_H0 ;  /* 0x20000002ff027230 */ /* 0x000fcc0000004100 */
[----:B------:R-:W0:Y:S02]  /*b6f0*/  F2I.U64.TRUNC R2, R2 ;  /* 0x0000000200027311 */ /* 0x000e24000020d800 */
[----:B0-----:R-:W-:Y:S01]  /*b700*/  STG.E.64 [R16.64], R2 ;  /* 0x0000000210007986 */ /* 0x001fe2000c101b24 */
[----:B------:R-:W-:Y:S05]  /*b710*/  EXIT ;  /* 0x000000000000794d */ /* 0x000fea0003800000 */
.L_x_834:
[----:B------:R-:W-:-:S04]  /*b720*/  HADD2.F32 R2, -RZ, R2.H0_H0 ;  /* 0x20000002ff027230 */ /* 0x000fc80000004100 */
[----:B------:R-:W0:Y:S02]  /*b730*/  F2I.FTZ.U32.TRUNC.NTZ R3, R2 ;  /* 0x0000000200037305 */ /* 0x000e24000021f000 */
[----:B0-----:R-:W-:Y:S01]  /*b740*/  STG.E [R16.64], R3 ;  /* 0x0000000310007986 */ /* 0x001fe2000c101924 */
[----:B------:R-:W-:Y:S05]  /*b750*/  EXIT ;  /* 0x000000000000794d */ /* 0x000fea0003800000 */
.L_x_836:
        /* <DEDUP_REMOVED lines=10> */
.L_x_18275:


//--------------------- .text._ZN2at6native27unrolled_elementwise_kernelIZZZNS0_17trunc_kernel_cudaERNS_18TensorIteratorBaseEENKUlvE_clEvENKUlvE1_clEvEUlN3c104HalfEE_St5arrayIPcLm2EELi4E23TrivialOffsetCalculatorILi1EjESD_NS0_6memory12LoadWithCastILi1EEENSE_13StoreWithCastILi1EEEEEviT_T0_T2_T3_T4_T5_ --------------------------
	.section	.text._ZN2at6native27unrolled_elementwise_kernelIZZZNS0_17trunc_kernel_cudaERNS_18TensorIteratorBaseEENKUlvE_clEvENKUlvE1_clEvEUlN3c104HalfEE_St5arrayIPcLm2EELi4E23TrivialOffsetCalculatorILi1EjESD_NS0_6memory12LoadWithCastILi1EEENSE_13StoreWithCastILi1EEEEEviT_T0_T2_T3_T4_T5_,"ax",@progbits
	.sectioninfo	@"SHI_REGISTERS=28"
	.align	128
        .global         _ZN2at6native27unrolled_elementwise_kernelIZZZNS0_17trunc_kernel_cudaERNS_18TensorIteratorBaseEENKUlvE_clEvENKUlvE1_clEvEUlN3c104HalfEE_St5arrayIPcLm2EELi4E23TrivialOffsetCalculatorILi1EjESD_NS0_6memory12LoadWithCastILi1EEENSE_13StoreWithCastILi1EEEEEviT_T0_T2_T3_T4_T5_
        .type           _ZN2at6native27unrolled_elementwise_kernelIZZZNS0_17trunc_kernel_cudaERNS_18TensorIteratorBaseEENKUlvE_clEvENKUlvE1_clEvEUlN3c104HalfEE_St5arrayIPcLm2EELi4E23TrivialOffsetCalculatorILi1EjESD_NS0_6memory12LoadWithCastILi1EEENSE_13StoreWithCastILi1EEEEEviT_T0_T2_T3_T4_T5_,@function
        .size           _ZN2at6native27unrolled_elementwise_kernelIZZZNS0_17trunc_kernel_cudaERNS_18TensorIteratorBaseEENKUlvE_clEvENKUlvE1_clEvEUlN3c104HalfEE_St5arrayIPcLm2EELi4E23TrivialOffsetCalculatorILi1EjESD_NS0_6memory12LoadWithCastILi1EEENSE_13StoreWithCastILi1EEEEEviT_T0_T2_T3_T4_T5_,(.L_x_18276 - _ZN2at6native27unrolled_elementwise_kernelIZZZNS0_17trunc_kernel_cudaERNS_18TensorIteratorBaseEENKUlvE_clEvENKUlvE1_clEvEUlN3c104HalfEE_St5arrayIPcLm2EELi4E23TrivialOffsetCalculatorILi1EjESD_NS0_6memory12LoadWithCastILi1EEENSE_13StoreWithCastILi1EEEEEviT_T0_T2_T3_T4_T5_)
        .other          _ZN2at6native27unrolled_elementwise_kernelIZZZNS0_17trunc_kernel_cudaERNS_18TensorIteratorBaseEENKUlvE_clEvENKUlvE1_clEvEUlN3c104HalfEE_St5arrayIPcLm2EELi4E23TrivialOffsetCalculatorILi1EjESD_NS0_6memory12LoadWithCastILi1EEENSE_13StoreWithCastILi1EEEEEviT_T0_T2_T3_T4_T5_,@"STO_CUDA_ENTRY STV_DEFAULT"
_ZN2at6native27unrolled_elementwise_kernelIZZZNS0_17trunc_kernel_cudaERNS_18TensorIteratorBaseEENKUlvE_clEvENKUlvE1_clEvEUlN3c104HalfEE_St5arrayIPcLm2EELi4E23TrivialOffsetCalculatorILi1EjESD_NS0_6memory12LoadWithCastILi1EEENSE_13StoreWithCastILi1EEEEEviT_T0_T2_T3_T4_T5_:
.text._ZN2at6native27unrolled_elementwise_kernelIZZZNS0_17trunc_kernel_cudaERNS_18TensorIteratorBaseEENKUlvE_clEvENKUlvE1_clEvEUlN3c104HalfEE_St5arrayIPcLm2EELi4E23TrivialOffsetCalculatorILi1EjESD_NS0_6memory12LoadWithCastILi1EEENSE_13StoreWithCastILi1EEEEEviT_T0_T2_T3_T4_T5_:
        /* <DEDUP_REMOVED lines=29> */
[----:B0-----:R-:W-:-:S04]  /*01d0*/  F2FP.PACK_AB R0, RZ, R0 ;  /* 0x00000000ff00723e */ /* 0x001fc800000000ff */
[----:B------:R-:W-:Y:S01]  /*01e0*/  PRMT R22, R0, 0x7610, R22 ;  /* 0x0000761000167816 */ /* 0x000fe20000000016 */
[----:B------:R-:W-:Y:S05]  /*01f0*/  BRA `(.L_x_844) ;  /* 0x00000f3000007947 */ /* 0x000fea0003800000 */
.L_x_842:
[----:B------:R-:W2:Y:S02]  /*0200*/  LDG.E.U8 R2, [R2.64] ;  /* 0x0000002402027981 */ /* 0x000ea4000c1e1100 */
[----:B--2---:R-:W0:Y:S02]  /*0210*/  I2F.U16 R0, R2 ;  /* 0x0000000200007306 */ /* 0x004e240000101000 */
[----:B0-----:R-:W-:-:S04]  /*0220*/  F2FP.PACK_AB R0, RZ, R0 ;  /* 0x00000000ff00723e */ /* 0x001fc800000000ff */
[----:B------:R-:W-:Y:S01]  /*0230*/  PRMT R22, R0, 0x7610, R22 ;  /* 0x0000761000167816 */ /* 0x000fe20000000016 */
[----:B------:R-:W-:Y:S05]  /*0240*/  BRA `(.L_x_844) ;  /* 0x00000ee000007947 */ /* 0x000fea0003800000 */
.L_x_841:
        /* <DEDUP_REMOVED lines=8> */
[----:B0-----:R-:W-:-:S04]  /*02d0*/  F2FP.PACK_AB R0, RZ, R0 ;  /* 0x00000000ff00723e */ /* 0x001fc800000000ff */
[----:B------:R-:W-:Y:S01]  /*02e0*/  PRMT R22, R0, 0x7610, R22 ;  /* 0x0000761000167816 */ /* 0x000fe20000000016 */
[----:B------:R-:W-:Y:S05]  /*02f0*/  BRA `(.L_x_844) ;  /* 0x00000e3000007947 */ /* 0x000fea0003800000 */
.L_x_846:
[----:B------:R-:W2:Y:S02]  /*0300*/  LDG.E R2, [R2.64] ;  /* 0x0000002402027981 */ /* 0x000ea4000c1e1900 */
[----:B--2---:R-:W0:Y:S02]  /*0310*/  I2F R0, R2 ;  /* 0x0000000200007306 */ /* 0x004e240000201400 */
[----:B0-----:R-:W-:-:S04]  /*0320*/  F2FP.PACK_AB R0, RZ, R0 ;  /* 0x00000000ff00723e */ /* 0x001fc800000000ff */
[----:B------:R-:W-:Y:S01]  /*0330*/  PRMT R22, R0, 0x7610, R22 ;  /* 0x0000761000167816 */ /* 0x000fe20000000016 */
[----:B------:R-:W-:Y:S05]  /*0340*/  BRA `(.L_x_844) ;  /* 0x00000de000007947 */ /* 0x000fea0003800000 */
.L_x_845:
[----:B------:R-:W2:Y:S02]  /*0350*/  LDG.E.U16 R2, [R2.64] ;  /* 0x0000002402027981 */ /* 0x000ea4000c1e1500 */
[----:B--2---:R-:W0:Y:S02]  /*0360*/  I2F.S16 R0, R2 ;  /* 0x0000000200007306 */ /* 0x004e240000101400 */
[----:B0-----:R-:W-:-:S04]  /*0370*/  F2FP.PACK_AB R0, RZ, R0 ;  /* 0x00000000ff00723e */ /* 0x001fc800000000ff */
[----:B------:R-:W-:Y:S01]  /*0380*/  PRMT R22, R0, 0x7610, R22 ;  /* 0x0000761000167816 */ /* 0x000fe20000000016 */
[----:B------:R-:W-:Y:S05]  /*0390*/  BRA `(.L_x_844) ;  /* 0x00000d9000007947 */ /* 0x000fea0003800000 */
.L_x_840:
        /* <DEDUP_REMOVED lines=9> */
.L_x_848:
[----:B------:R0:W5:Y:S01]  /*0430*/  LDG.E.U16 R22, [R2.64] ;  /* 0x0000002402167981 */ /* 0x000162000c1e1500 */
[----:B------:R-:W-:Y:S05]  /*0440*/  BRA `(.L_x_844) ;  /* 0x00000ce000007947 */ /* 0x000fea0003800000 */
.L_x_847:
        /* <DEDUP_REMOVED lines=9> */
.L_x_850:
[----:B------:R0:W5:Y:S01]  /*04e0*/  LDG.E.U16 R22, [R2.64] ;  /* 0x0000002402167981 */ /* 0x000162000c1e1500 */
[----:B------:R-:W-:Y:S05]  /*04f0*/  BRA `(.L_x_844) ;  /* 0x00000c3000007947 */ /* 0x000fea0003800000 */
.L_x_849:
[----:B------:R-:W2:Y:S02]  /*0500*/  LDG.E.64 R2, [R2.64] ;  /* 0x0000002402027981 */ /* 0x000ea4000c1e1b00 */
[----:B--2---:R-:W0:Y:S01]  /*0510*/  F2F.F32.F64 R0, R2 ;  /* 0x0000000200007310 */ /* 0x004e220000301000 */
[----:B------:R-:W0:-:S14]  /*0520*/  DSETP.GEU.AND P0, PT, |R2|, c[0x2][0x0], PT ;  /* 0x008000000200762a */ /* 0x000e1c0003f0e200 */
[----:B0-----:R-:W-:-:S05]  /*0530*/  @!P0 FMUL R0, R0, 1.175494350822287508e-38 ;  /* 0x0080000000008820 */ /* 0x001fca0000400000 */
[----:B------:R-:W-:-:S04]  /*0540*/  F2FP.PACK_AB R0, RZ, R0 ;  /* 0x00000000ff00723e */ /* 0x000fc800000000ff */
[----:B------:R-:W-:Y:S01]  /*0550*/  PRMT R22, R0, 0x7610, R22 ;  /* 0x0000761000167816 */ /* 0x000fe20000000016 */
[----:B------:R-:W-:Y:S05]  /*0560*/  BRA `(.L_x_844) ;  /* 0x00000bc000007947 */ /* 0x000fea0003800000 */
.L_x_839:
        /* <DEDUP_REMOVED lines=11> */
[----:B------:R-:W-:-:S04]  /*0620*/  F2FP.PACK_AB R0, RZ, R0 ;  /* 0x00000000ff00723e */ /* 0x000fc800000000ff */
[----:B------:R-:W-:Y:S01]  /*0630*/  PRMT R22, R0, 0x7610, R22 ;  /* 0x0000761000167816 */ /* 0x000fe20000000016 */
[----:B------:R-:W-:Y:S05]  /*0640*/  BRA `(.L_x_844) ;  /* 0x00000ae000007947 */ /* 0x000fea0003800000 */
.L_x_853:
[----:B------:R-:W2:Y:S02]  /*0650*/  LDG.E.64 R2, [R2.64] ;  /* 0x0000002402027981 */ /* 0x000ea4000c1e1b00 */
[----:B--2---:R-:W0:Y:S01]  /*0660*/  F2F.F32.F64 R0, R2 ;  /* 0x0000000200007310 */ /* 0x004e220000301000 */
[----:B------:R-:W0:-:S14]  /*0670*/  DSETP.GEU.AND P0, PT, |R2|, c[0x2][0x0], PT ;  /* 0x008000000200762a */ /* 0x000e1c0003f0e200 */
[----:B0-----:R-:W-:-:S05]  /*0680*/  @!P0 FMUL R0, R0, 1.175494350822287508e-38 ;  /* 0x0080000000008820 */ /* 0x001fca0000400000 */
[----:B------:R-:W-:-:S04]  /*0690*/  F2FP.PACK_AB R0, RZ, R0 ;  /* 0x00000000ff00723e */ /* 0x000fc800000000ff */
[----:B------:R-:W-:Y:S01]  /*06a0*/  PRMT R22, R0, 0x7610, R22 ;  /* 0x0000761000167816 */ /* 0x000fe20000000016 */
[----:B------:R-:W-:Y:S05]  /*06b0*/  BRA `(.L_x_844) ;  /* 0x00000a7000007947 */ /* 0x000fea0003800000 */
.L_x_852:
        /* <DEDUP_REMOVED lines=28> */
.L_x_855:
        /* <DEDUP_REMOVED lines=16> */
.L_x_854:
[----:B------:R-:W2:Y:S02]  /*0980*/  LDG.E.U16 R0, [R2.64] ;  /* 0x0000002402007981 */ /* 0x000ea4000c1e1500 */
[----:B--2---:R-:W-:-:S04]  /*0990*/  PRMT R0, RZ, 0x5410, R0 ;  /* 0x00005410ff007816 */ /* 0x004fc80000000000 */
[----:B------:R-:W-:-:S04]  /*09a0*/  F2FP.PACK_AB R0, RZ, R0 ;  /* 0x00000000ff00723e */ /* 0x000fc800000000ff */
[----:B------:R-:W-:Y:S01]  /*09b0*/  PRMT R22, R0, 0x7610, R22 ;  /* 0x0000761000167816 */ /* 0x000fe20000000016 */
[----:B------:R-:W-:Y:S05]  /*09c0*/  BRA `(.L_x_844) ;  /* 0x0000076000007947 */ /* 0x000fea0003800000 */
.L_x_851:
        /* <DEDUP_REMOVED lines=12> */
.L_x_858:
        /* <DEDUP_REMOVED lines=21> */
.L_x_862:
[----:B------:R-:W-:Y:S05]  /*0be0*/  BSYNC B1 ;  /* 0x0000000000017941 */ /* 0x000fea0003800000 */
.L_x_861:
[----:B------:R-:W-:Y:S01]  /*0bf0*/  LEA R3, R0, 0x3b800000, 0x17 ;  /* 0x3b80000000037811 */ /* 0x000fe200078eb8ff */
[----:B------:R-:W-:-:S05]  /*0c00*/  IMAD.SHL.U32 R0, R2, 0x100000, RZ ;  /* 0x0010000002007824 */ /* 0x000fca00078e00ff */
[----:B------:R-:W-:Y:S02]  /*0c10*/  LOP3.LUT R0, R3, R0, R4, 0xfe, !PT ;  /* 0x0000000003007212 */ /* 0x000fe400078efe04 */
.L_x_860:
[----:B------:R-:W-:Y:S05]  /*0c20*/  BSYNC B0 ;  /* 0x0000000000007941 */ /* 0x000fea0003800000 */
.L_x_859:
[----:B------:R-:W-:-:S04]  /*0c30*/  F2FP.PACK_AB R0, RZ, R0 ;  /* 0x00000000ff00723e */ /* 0x000fc800000000ff */
[----:B------:R-:W-:Y:S01]  /*0c40*/  PRMT R22, R0, 0x7610, R22 ;  /* 0x0000761000167816 */ /* 0x000fe20000000016 */
[----:B------:R-:W-:Y:S05]  /*0c50*/  BRA `(.L_x_844) ;  /* 0x000004d000007947 */ /* 0x000fea0003800000 */
.L_x_857:
        /* <DEDUP_REMOVED lines=21> */
.L_x_866:
[----:B------:R-:W-:Y:S05]  /*0db0*/  BSYNC B1 ;  /* 0x0000000000017941 */ /* 0x000fea0003800000 */
.L_x_865:
[----:B------:R-:W-:Y:S01]  /*0dc0*/  LEA R3, R0, 0x37800000, 0x17 ;  /* 0x3780000000037811 */ /* 0x000fe200078eb8ff */
[----:B------:R-:W-:-:S05]  /*0dd0*/  IMAD.SHL.U32 R0, R2, 0x200000, RZ ;  /* 0x0020000002007824 */ /* 0x000fca00078e00ff */
[----:B------:R-:W-:Y:S02]  /*0de0*/  LOP3.LUT R0, R3, R0, R4, 0xfe, !PT ;  /* 0x0000000003007212 */ /* 0x000fe400078efe04 */
.L_x_864:
[----:B------:R-:W-:Y:S05]  /*0df0*/  BSYNC B0 ;  /* 0x0000000000007941 */ /* 0x000fea0003800000 */
.L_x_863:
[----:B------:R-:W-:-:S04]  /*0e00*/  F2FP.PACK_AB R0, RZ, R0 ;  /* 0x00000000ff00723e */ /* 0x000fc800000000ff */
[----:B------:R-:W-:Y:S01]  /*0e10*/  PRMT R22, R0, 0x7610, R22 ;  /* 0x0000761000167816 */ /* 0x000fe20000000016 */
[----:B------:R-:W-:Y:S05]  /*0e20*/  BRA `(.L_x_844) ;  /* 0x0000030000007947 */ /* 0x000fea0003800000 */
.L_x_856:
        /* <DEDUP_REMOVED lines=14> */
.L_x_870:
[----:B------:R-:W-:Y:S05]  /*0f10*/  BSYNC B0 ;  /* 0x0000000000007941 */ /* 0x000fea0003800000 */
.L_x_869:
[----:B------:R-:W-:-:S04]  /*0f20*/  F2FP.PACK_AB R0, RZ, R0 ;  /* 0x00000000ff00723e */ /* 0x000fc800000000ff */
[----:B------:R-:W-:Y:S01]  /*0f30*/  PRMT R22, R0, 0x7610, R22 ;  /* 0x0000761000167816 */ /* 0x000fe20000000016 */
[----:B------:R-:W-:Y:S05]  /*0f40*/  BRA `(.L_x_844) ;  /* 0x000001e000007947 */ /* 0x000fea0003800000 */
.L_x_843:
        /* <DEDUP_REMOVED lines=21> */
.L_x_868:
[----:B------:R-:W2:Y:S02]  /*10a0*/  LDG.E.64 R2, [R2.64] ;  /* 0x0000002402027981 */ /* 0x000ea4000c1e1b00 */
[----:B--2---:R-:W0:Y:S02]  /*10b0*/  I2F.U64 R0, R2 ;  /* 0x0000000200007312 */ /* 0x004e240000301000 */
[----:B0-----:R-:W-:-:S04]  /*10c0*/  F2FP.PACK_AB R0, RZ, R0 ;  /* 0x00000000ff00723e */ /* 0x001fc800000000ff */
[----:B------:R-:W-:Y:S01]  /*10d0*/  PRMT R22, R0, 0x7610, R22 ;  /* 0x0000761000167816 */ /* 0x000fe20000000016 */
[----:B------:R-:W-:Y:S05]  /*10e0*/  BRA `(.L_x_844) ;  /* 0x0000004000007947 */ /* 0x000fea0003800000 */
.L_x_867:
[----:B------:R-:W2:Y:S02]  /*10f0*/  LDG.E R2, [R2.64] ;  /* 0x0000002402027981 */ /* 0x000ea4000c1e1900 */
[----:B--2---:R-:W0:Y:S02]  /*1100*/  I2F.U32 R0, R2 ;  /* 0x0000000200007306 */ /* 0x004e240000201000 */
[----:B0-----:R-:W-:-:S04]  /*1110*/  F2FP.PACK_AB R0, RZ, R0 ;  /* 0x00000000ff00723e */ /* 0x001fc800000000ff */
[----:B------:R-:W-:Y:S02]  /*1120*/  PRMT R22, R0, 0x7610, R22 ;  /* 0x0000761000167816 */ /* 0x000fe40000000016 */
.L_x_844:
[----:B------:R-:W1:Y:S02]  /*1130*/  S2R R24, SR_TID.X ;  /* 0x0000000000187919 */ /* 0x000e640000002100 */
[----:B-1----:R-:W-:-:S03]  /*1140*/  IADD3 R24, R24, 0x80, RZ ;  /* 0x0000008018187810 */ /* 0x002fc60007ffe0ff */
.L_x_838:
[----:B-1----:R-:W-:Y:S05]  /*1150*/  BSYNC B6 ;  /* 0x0000000000067941 */ /* 0x002fea0003800000 */
.L_x_837:
        /* <DEDUP_REMOVED lines=24> */
.L_x_876:
[----:B------:R-:W2:Y:S02]  /*12e0*/  LDG.E.U8 R2, [R2.64] ;  /* 0x0000002402027981 */ /* 0x000ea4000c1e1100 */
[----:B--2---:R-:W0:Y:S02]  /*12f0*/  I2F.U16 R0, R2 ;  /* 0x0000000200007306 */ /* 0x004e240000101000 */
[----:B0-----:R-:W-:-:S04]  /*1300*/  F2FP.PACK_AB R0, RZ, R0 ;  /* 0x00000000ff00723e */ /* 0x001fc800000000ff */
[----:B------:R-:W-:Y:S01]  /*1310*/  PRMT R18, R0, 0x7610, R18 ;  /* 0x0000761000127816 */ /* 0x000fe20000000012 */
[----:B------:R-:W-:Y:S05]  /*1320*/  BRA `(.L_x_878) ;  /* 0x00000ed000007947 */ /* 0x000fea0003800000 */
.L_x_875:
        /* <DEDUP_REMOVED lines=11> */
.L_x_880:
[----:B------:R-:W2:Y:S02]  /*13e0*/  LDG.E R2, [R2.64] ;  /* 0x0000002402027981 */ /* 0x000ea4000c1e1900 */
[----:B--2---:R-:W0:Y:S02]  /*13f0*/  I2F R0, R2 ;  /* 0x0000000200007306 */ /* 0x004e240000201400 */
[----:B0-----:R-:W-:-:S04]  /*1400*/  F2FP.PACK_AB R0, RZ, R0 ;  /* 0x00000000ff00723e */ /* 0x001fc800000000ff */
[----:B------:R-:W-:Y:S01]  /*1410*/  PRMT R18, R0, 0x7610, R18 ;  /* 0x0000761000127816 */ /* 0x000fe20000000012 */
[----:B------:R-:W-:Y:S05]  /*1420*/  BRA `(.L_x_878) ;  /* 0x00000dd000007947 */ /* 0x000fea0003800000 */
.L_x_879:
[----:B------:R-:W2:Y:S02]  /*1430*/  LDG.E.U16 R2, [R2.64] ;  /* 0x0000002402027981 */ /* 0x000ea4000c1e1500 */
[----:B--2---:R-:W0:Y:S02]  /*1440*/  I2F.S16 R0, R2 ;  /* 0x0000000200007306 */ /* 0x004e240000101400 */
[----:B0-----:R-:W-:-:S04]  /*1450*/  F2FP.PACK_AB R0, RZ, R0 ;  /* 0x00000000ff00723e */ /* 0x001fc800000000ff */
[----:B------:R-:W-:Y:S01]  /*1460*/  PRMT R18, R0, 0x7610, R18 ;  /* 0x0000761000127816 */ /* 0x000fe20000000012 */
[----:B------:R-:W-:Y:S05]  /*1470*/  BRA `(.L_x_878) ;  /* 0x00000d8000007947 */ /* 0x000fea0003800000 */
.L_x_874:
        /* <DEDUP_REMOVED lines=9> */
.L_x_882:
[----:B------:R0:W5:Y:S01]  /*1510*/  LDG.E.U16 R18, [R2.64] ;  /* 0x0000002402127981 */ /* 0x000162000c1e1500 */
[----:B------:R-:W-:Y:S05]  /*1520*/  BRA `(.L_x_878) ;  /* 0x00000cd000007947 */ /* 0x000fea0003800000 */
.L_x_881:
        /* <DEDUP_REMOVED lines=9> */
.L_x_884:
[----:B------:R0:W5:Y:S01]  /*15c0*/  LDG.E.U16 R18, [R2.64] ;  /* 0x0000002402127981 */ /* 0x000162000c1e1500 */
[----:B------:R-:W-:Y:S05]  /*15d0*/  BRA `(.L_x_878) ;  /* 0x00000c2000007947 */ /* 0x000fea0003800000 */
.L_x_883:
[----:B------:R-:W2:Y:S02]  /*15e0*/  LDG.E.64 R2, [R2.64] ;  /* 0x0000002402027981 */ /* 0x000ea4000c1e1b00 */
[----:B--2---:R-:W0:Y:S01]  /*15f0*/  F2F.F32.F64 R0, R2 ;  /* 0x0000000200007310 */ /* 0x004e220000301000 */
[----:B------:R-:W0:-:S14]  /*1600*/  DSETP.GEU.AND P0, PT, |R2|, c[0x2][0x0], PT ;  /* 0x008000000200762a */ /* 0x000e1c0003f0e200 */
[----:B0-----:R-:W-:-:S05]  /*1610*/  @!P0 FMUL R0, R0, 1.175494350822287508e-38 ;  /* 0x0080000000008820 */ /* 0x001fca0000400000 */
[----:B------:R-:W-:-:S04]  /*1620*/  F2FP.PACK_AB R0, RZ, R0 ;  /* 0x00000000ff00723e */ /* 0x000fc800000000ff */
[----:B------:R-:W-:Y:S01]  /*1630*/  PRMT R18, R0, 0x7610, R18 ;  /* 0x0000761000127816 */ /* 0x000fe20000000012 */
[----:B------:R-:W-:Y:S05]  /*1640*/  BRA `(.L_x_878) ;  /* 0x00000bb000007947 */ /* 0x000fea0003800000 */
.L_x_873:
        /* <DEDUP_REMOVED lines=14> */
.L_x_887:
[----:B------:R-:W2:Y:S02]  /*1730*/  LDG.E.64 R2, [R2.64] ;  /* 0x0000002402027981 */ /* 0x000ea4000c1e1b00 */
[----:B--2---:R-:W0:Y:S01]  /*1740*/  F2F.F32.F64 R0, R2 ;  /* 0x0000000200007310 */ /* 0x004e220000301000 */
[----:B------:R-:W0:-:S14]  /*1750*/  DSETP.GEU.AND P0, PT, |R2|, c[0x2][0x0], PT ;  /* 0x008000000200762a */ /* 0x000e1c0003f0e200 */
[----:B0-----:R-:W-:-:S05]  /*1760*/  @!P0 FMUL R0, R0, 1.175494350822287508e-38 ;  /* 0x0080000000008820 */ /* 0x001fca0000400000 */
[----:B------:R-:W-:-:S04]  /*1770*/  F2FP.PACK_AB R0, RZ, R0 ;  /* 0x00000000ff00723e */ /* 0x000fc800000000ff */
[----:B------:R-:W-:Y:S01]  /*1780*/  PRMT R18, R0, 0x7610, R18 ;  /* 0x0000761000127816 */ /* 0x000fe20000000012 */
[----:B------:R-:W-:Y:S05]  /*1790*/  BRA `(.L_x_878) ;  /* 0x00000a6000007947 */ /* 0x000fea0003800000 */
.L_x_886:
        /* <DEDUP_REMOVED lines=28> */
.L_x_889:
        /* <DEDUP_REMOVED lines=15> */
.L_x_888:
[----:B------:R-:W2:Y:S02]  /*1a50*/  LDG.E.U16 R0, [R2.64] ;  /* 0x0000002402007981 */ /* 0x000ea4000c1e1500 */
[----:B--2---:R-:W-:-:S04]  /*1a60*/  PRMT R0, RZ, 0x5410, R0 ;  /* 0x00005410ff007816 */ /* 0x004fc80000000000 */
[----:B------:R-:W-:-:S04]  /*1a70*/  F2FP.PACK_AB R0, RZ, R0 ;  /* 0x00000000ff00723e */ /* 0x000fc800000000ff */
[----:B------:R-:W-:Y:S01]  /*1a80*/  PRMT R18, R0, 0x7610, R18 ;  /* 0x0000761000127816 */ /* 0x000fe20000000012 */
[----:B------:R-:W-:Y:S05]  /*1a90*/  BRA `(.L_x_878) ;  /* 0x0000076000007947 */ /* 0x000fea0003800000 */
.L_x_885:
        /* <DEDUP_REMOVED lines=12> */
.L_x_892:
        /* <DEDUP_REMOVED lines=21> */
.L_x_896:
[----:B------:R-:W-:Y:S05]  /*1cb0*/  BSYNC B1 ;  /* 0x0000000000017941 */ /* 0x000fea0003800000 */
.L_x_895:
[----:B------:R-:W-:Y:S01]  /*1cc0*/  LEA R3, R0, 0x3b800000, 0x17 ;  /* 0x3b80000000037811 */ /* 0x000fe200078eb8ff */
[----:B------:R-:W-:-:S05]  /*1cd0*/  IMAD.SHL.U32 R0, R2, 0x100000, RZ ;  /* 0x0010000002007824 */ /* 0x000fca00078e00ff */
[----:B------:R-:W-:Y:S02]  /*1ce0*/  LOP3.LUT R0, R3, R0, R4, 0xfe, !PT ;  /* 0x0000000003007212 */ /* 0x000fe400078efe04 */
.L_x_894:
[----:B------:R-:W-:Y:S05]  /*1cf0*/  BSYNC B0 ;  /* 0x0000000000007941 */ /* 0x000fea0003800000 */
.L_x_893:
[----:B------:R-:W-:-:S04]  /*1d00*/  F2FP.PACK_AB R0, RZ, R0 ;  /* 0x00000000ff00723e */ /* 0x000fc800000000ff */
[----:B------:R-:W-:Y:S01]  /*1d10*/  PRMT R18, R0, 0x7610, R18 ;  /* 0x0000761000127816 */ /* 0x000fe20000000012 */
[----:B------:R-:W-:Y:S05]  /*1d20*/  BRA `(.L_x_878) ;  /* 0x000004d000007947 */ /* 0x000fea0003800000 */
.L_x_891:
        /* <DEDUP_REMOVED lines=21> */
.L_x_900:
[----:B------:R-:W-:Y:S05]  /*1e80*/  BSYNC B1 ;  /* 0x0000000000017941 */ /* 0x000fea0003800000 */
.L_x_899:
[----:B------:R-:W-:Y:S01]  /*1e90*/  LEA R3, R0, 0x37800000, 0x17 ;  /* 0x3780000000037811 */ /* 0x000fe200078eb8ff */
[----:B------:R-:W-:-:S05]  /*1ea0*/  IMAD.SHL.U32 R0, R2, 0x200000, RZ ;  /* 0x0020000002007824 */ /* 0x000fca00078e00ff */
[----:B------:R-:W-:Y:S02]  /*1eb0*/  LOP3.LUT R0, R3, R0, R4, 0xfe, !PT ;  /* 0x0000000003007212 */ /* 0x000fe400078efe04 */
.L_x_898:
[----:B------:R-:W-:Y:S05]  /*1ec0*/  BSYNC B0 ;  /* 0x0000000000007941 */ /* 0x000fea0003800000 */
.L_x_897:
[----:B------:R-:W-:-:S04]  /*1ed0*/  F2FP.PACK_AB R0, RZ, R0 ;  /* 0x00000000ff00723e */ /* 0x000fc800000000ff */
[----:B------:R-:W-:Y:S01]  /*1ee0*/  PRMT R18, R0, 0x7610, R18 ;  /* 0x0000761000127816 */ /* 0x000fe20000000012 */
[----:B------:R-:W-:Y:S05]  /*1ef0*/  BRA `(.L_x_878) ;  /* 0x0000030000007947 */ /* 0x000fea0003800000 */
.L_x_890:
        /* <DEDUP_REMOVED lines=14> */
.L_x_904:
[----:B------:R-:W-:Y:S05]  /*1fe0*/  BSYNC B0 ;  /* 0x0000000000007941 */ /* 0x000fea0003800000 */
.L_x_903:
[----:B------:R-:W-:-:S04]  /*1ff0*/  F2FP.PACK_AB R0, RZ, R0 ;  /* 0x00000000ff00723e */ /* 0x000fc800000000ff */
[----:B------:R-:W-:Y:S01]  /*2000*/  PRMT R18, R0, 0x7610, R18 ;  /* 0x0000761000127816 */ /* 0x000fe20000000012 */
[----:B------:R-:W-:Y:S05]  /*2010*/  BRA `(.L_x_878) ;  /* 0x000001e000007947 */ /* 0x000fea0003800000 */
.L_x_877:
        /* <DEDUP_REMOVED lines=21> */
.L_x_902:
[----:B------:R-:W2:Y:S02]  /*2170*/  LDG.E.64 R2, [R2.64] ;  /* 0x0000002402027981 */ /* 0x000ea4000c1e1b00 */
[----:B--2---:R-:W0:Y:S02]  /*2180*/  I2F.U64 R0, R2 ;  /* 0x0000000200007312 */ /* 0x004e240000301000 */
[----:B0-----:R-:W-:-:S04]  /*2190*/  F2FP.PACK_AB R0, RZ, R0 ;  /* 0x00000000ff00723e */ /* 0x001fc800000000ff */
[----:B------:R-:W-:Y:S01]  /*21a0*/  PRMT R18, R0, 0x7610, R18 ;  /* 0x0000761000127816 */ /* 0x000fe20000000012 */
[----:B------:R-:W-:Y:S05]  /*21b0*/  BRA `(.L_x_878) ;  /* 0x0000004000007947 */ /* 0x000fea0003800000 */
.L_x_901:
[----:B------:R-:W2:Y:S02]  /*21c0*/  LDG.E R2, [R2.64] ;  /* 0x0000002402027981 */ /* 0x000ea4000c1e1900 */
[----:B--2---:R-:W0:Y:S02]  /*21d0*/  I2F.U32 R0, R2 ;  /* 0x0000000200007306 */ /* 0x004e240000201000 */
[----:B0-----:R-:W-:-:S04]  /*21e0*/  F2FP.PACK_AB R0, RZ, R0 ;  /* 0x00000000ff00723e */ /* 0x001fc800000000ff */
[----:B------:R-:W-:Y:S02]  /*21f0*/  PRMT R18, R0, 0x7610, R18 ;  /* 0x0000761000127816 */ /* 0x000fe40000000012 */
.L_x_878:
[----:B------:R-:W-:-:S05]  /*2200*/  IADD3 R24, R24, 0x80, RZ ;  /* 0x0000008018187810 */ /* 0x000fca0007ffe0ff */
.L_x_872:
[----:B------:R-:W-:Y:S05]  /*2210*/  BSYNC B6 ;  /* 0x0000000000067941 */ /* 0x000fea0003800000 */
.L_x_871:
        /* <DEDUP_REMOVED lines=26> */
.L_x_910:
[----:B------:R-:W2:Y:S02]  /*23c0*/  LDG.E.U8 R2, [R2.64] ;  /* 0x0000002402027981 */ /* 0x000ea4000c1e1100 */
[----:B--2---:R-:W0:Y:S02]  /*23d0*/  I2F.U16 R0, R2 ;  /* 0x0000000200007306 */ /* 0x004e240000101000 */
[----:B0-----:R-:W-:-:S04]  /*23e0*/  F2FP.PACK_AB R0, RZ, R0 ;  /* 0x00000000ff00723e */ /* 0x001fc800000000ff */
[----:B------:R-:W-:Y:S01]  /*23f0*/  PRMT R25, R0, 0x7610, R25 ;  /* 0x0000761000197816 */ /* 0x000fe20000000019 */
[----:B------:R-:W-:Y:S05]  /*2400*/  BRA `(.L_x_912) ;  /* 0x00000ed000007947 */ /* 0x000fea0003800000 */
.L_x_909:
        /* <DEDUP_REMOVED lines=11> */
.L_x_914:
[----:B------:R-:W2:Y:S02]  /*24c0*/  LDG.E R2, [R2.64] ;  /* 0x0000002402027981 */ /* 0x000ea4000c1e1900 */
[----:B--2---:R-:W0:Y:S02]  /*24d0*/  I2F R0, R2 ;  /* 0x0000000200007306 */ /* 0x004e240000201400 */
[----:B0-----:R-:W-:-:S04]  /*24e0*/  F2FP.PACK_AB R0, RZ, R0 ;  /* 0x00000000ff00723e */ /* 0x001fc800000000ff */
[----:B------:R-:W-:Y:S01]  /*24f0*/  PRMT R25, R0, 0x7610, R25 ;  /* 0x0000761000197816 */ /* 0x000fe20000000019 */
[----:B------:R-:W-:Y:S05]  /*2500*/  BRA `(.L_x_912) ;  /* 0x00000dd000007947 */ /* 0x000fea0003800000 */
.L_x_913:
[----:B------:R-:W2:Y:S02]  /*2510*/  LDG.E.U16 R2, [R2.64] ;  /* 0x0000002402027981 */ /* 0x000ea4000c1e1500 */
[----:B--2---:R-:W0:Y:S02]  /*2520*/  I2F.S16 R0, R2 ;  /* 0x0000000200007306 */ /* 0x004e240000101400 */
[----:B0-----:R-:W-:-:S04]  /*2530*/  F2FP.PACK_AB R0, RZ, R0 ;  /* 0x00000000ff00723e */ /* 0x001fc800000000ff */
[----:B------:R-:W-:Y:S01]  /*2540*/  PRMT R25, R0, 0x7610, R25 ;  /* 0x0000761000197816 */ /* 0x000fe20000000019 */
[----:B------:R-:W-:Y:S05]  /*2550*/  BRA `(.L_x_912) ;  /* 0x00000d8000007947 */ /* 0x000fea0003800000 */
.L_x_908:
        /* <DEDUP_REMOVED lines=9> */
.L_x_916:
[----:B------:R0:W5:Y:S01]  /*25f0*/  LDG.E.U16 R25, [R2.64] ;  /* 0x0000002402197981 */ /* 0x000162000c1e1500 */
[----:B------:R-:W-:Y:S05]  /*2600*/  BRA `(.L_x_912) ;  /* 0x00000cd000007947 */ /* 0x000fea0003800000 */
.L_x_915:
        /* <DEDUP_REMOVED lines=9> */
.L_x_918:
[----:B------:R0:W5:Y:S01]  /*26a0*/  LDG.E.U16 R25, [R2.64] ;  /* 0x0000002402197981 */ /* 0x000162000c1e1500 */
[----:B------:R-:W-:Y:S05]  /*26b0*/  BRA `(.L_x_912) ;  /* 0x00000c2000007947 */ /* 0x000fea0003800000 */
.L_x_917:
[----:B------:R-:W2:Y:S02]  /*26c0*/  LDG.E.64 R2, [R2.64] ;  /* 0x0000002402027981 */ /* 0x000ea4000c1e1b00 */
[----:B--2---:R-:W0:Y:S01]  /*26d0*/  F2F.F32.F64 R0, R2 ;  /* 0x0000000200007310 */ /* 0x004e220000301000 */
[----:B------:R-:W0:-:S14]  /*26e0*/  DSETP.GEU.AND P0, PT, |R2|, c[0x2][0x0], PT ;  /* 0x008000000200762a */ /* 0x000e1c0003f0e200 */
[----:B0-----:R-:W-:-:S05]  /*26f0*/  @!P0 FMUL R0, R0, 1.175494350822287508e-38 ;  /* 0x0080000000008820 */ /* 0x001fca0000400000 */
[----:B------:R-:W-:-:S04]  /*2700*/  F2FP.PACK_AB R0, RZ, R0 ;  /* 0x00000000ff00723e */ /* 0x000fc800000000ff */
[----:B------:R-:W-:Y:S01]  /*2710*/  PRMT R25, R0, 0x7610, R25 ;  /* 0x0000761000197816 */ /* 0x000fe20000000019 */
[----:B------:R-:W-:Y:S05]  /*2720*/  BRA `(.L_x_912) ;  /* 0x00000bb000007947 */ /* 0x000fea0003800000 */
.L_x_907:
        /* <DEDUP_REMOVED lines=14> */
.L_x_921:
[----:B------:R-:W2:Y:S02]  /*2810*/  LDG.E.64 R2, [R2.64] ;  /* 0x0000002402027981 */ /* 0x000ea4000c1e1b00 */
[----:B--2---:R-:W0:Y:S01]  /*2820*/  F2F.F32.F64 R0, R2 ;  /* 0x0000000200007310 */ /* 0x004e220000301000 */
[----:B------:R-:W0:-:S14]  /*2830*/  DSETP.GEU.AND P0, PT, |R2|, c[0x2][0x0], PT ;  /* 0x008000000200762a */ /* 0x000e1c0003f0e200 */
[----:B0-----:R-:W-:-:S05]  /*2840*/  @!P0 FMUL R0, R0, 1.175494350822287508e-38 ;  /* 0x0080000000008820 */ /* 0x001fca0000400000 */
[----:B------:R-:W-:-:S04]  /*2850*/  F2FP.PACK_AB R0, RZ, R0 ;  /* 0x00000000ff00723e */ /* 0x000fc800000000ff */
[----:B------:R-:W-:Y:S01]  /*2860*/  PRMT R25, R0, 0x7610, R25 ;  /* 0x0000761000197816 */ /* 0x000fe20000000019 */
[----:B------:R-:W-:Y:S05]  /*2870*/  BRA `(.L_x_912) ;  /* 0x00000a6000007947 */ /* 0x000fea0003800000 */
.L_x_920:
        /* <DEDUP_REMOVED lines=28> */
.L_x_923:
        /* <DEDUP_REMOVED lines=15> */
.L_x_922:
[----:B------:R-:W2:Y:S02]  /*2b30*/  LDG.E.U16 R0, [R2.64] ;  /* 0x0000002402007981 */ /* 0x000ea4000c1e1500 */
[----:B--2---:R-:W-:-:S04]  /*2b40*/  PRMT R0, RZ, 0x5410, R0 ;  /* 0x00005410ff007816 */ /* 0x004fc80000000000 */
[----:B------:R-:W-:-:S04]  /*2b50*/  F2FP.PACK_AB R0, RZ, R0 ;  /* 0x00000000ff00723e */ /* 0x000fc800000000ff */
[----:B------:R-:W-:Y:S01]  /*2b60*/  PRMT R25, R0, 0x7610, R25 ;  /* 0x0000761000197816 */ /* 0x000fe20000000019 */
[----:B------:R-:W-:Y:S05]  /*2b70*/  BRA `(.L_x_912) ;  /* 0x0000076000007947 */ /* 0x000fea0003800000 */
.L_x_919:
        /* <DEDUP_REMOVED lines=12> */
.L_x_926:
        /* <DEDUP_REMOVED lines=21> */
.L_x_930:
[----:B------:R-:W-:Y:S05]  /*2d90*/  BSYNC B1 ;  /* 0x0000000000017941 */ /* 0x000fea0003800000 */
.L_x_929:
[----:B------:R-:W-:Y:S01]  /*2da0*/  LEA R3, R0, 0x3b800000, 0x17 ;  /* 0x3b80000000037811 */ /* 0x000fe200078eb8ff */
[----:B------:R-:W-:-:S05]  /*2db0*/  IMAD.SHL.U32 R0, R2, 0x100000, RZ ;  /* 0x0010000002007824 */ /* 0x000fca00078e00ff */
[----:B------:R-:W-:Y:S02]  /*2dc0*/  LOP3.LUT R0, R3, R0, R4, 0xfe, !PT ;  /* 0x0000000003007212 */ /* 0x000fe400078efe04 */
.L_x_928:
[----:B------:R-:W-:Y:S05]  /*2dd0*/  BSYNC B0 ;  /* 0x0000000000007941 */ /* 0x000fea0003800000 */
.L_x_927:
[----:B------:R-:W-:-:S04]  /*2de0*/  F2FP.PACK_AB R0, RZ, R0 ;  /* 0x00000000ff00723e */ /* 0x000fc800000000ff */
[----:B------:R-:W-:Y:S01]  /*2df0*/  PRMT R25, R0, 0x7610, R25 ;  /* 0x0000761000197816 */ /* 0x000fe20000000019 */
[----:B------:R-:W-:Y:S05]  /*2e00*/  BRA `(.L_x_912) ;  /* 0x000004d000007947 */ /* 0x000fea0003800000 */
.L_x_925:
        /* <DEDUP_REMOVED lines=21> */
.L_x_934:
[----:B------:R-:W-:Y:S05]  /*2f60*/  BSYNC B1 ;  /* 0x0000000000017941 */ /* 0x000fea0003800000 */
.L_x_933:
[----:B------:R-:W-:Y:S01]  /*2f70*/  LEA R3, R0, 0x37800000, 0x17 ;  /* 0x3780000000037811 */ /* 0x000fe200078eb8ff */
[----:B------:R-:W-:-:S05]  /*2f80*/  IMAD.SHL.U32 R0, R2, 0x200000, RZ ;  /* 0x0020000002007824 */ /* 0x000fca00078e00ff */
[----:B------:R-:W-:Y:S02]  /*2f90*/  LOP3.LUT R0, R3, R0, R4, 0xfe, !PT ;  /* 0x0000000003007212 */ /* 0x000fe400078efe04 */
.L_x_932:
[----:B------:R-:W-:Y:S05]  /*2fa0*/  BSYNC B0 ;  /* 0x0000000000007941 */ /* 0x000fea0003800000 */
.L_x_931:
[----:B------:R-:W-:-:S04]  /*2fb0*/  F2FP.PACK_AB R0, RZ, R0 ;  /* 0x00000000ff00723e */ /* 0x000fc800000000ff */
[----:B------:R-:W-:Y:S01]  /*2fc0*/  PRMT R25, R0, 0x7610, R25 ;  /* 0x0000761000197816 */ /* 0x000fe20000000019 */
[----:B------:R-:W-:Y:S05]  /*2fd0*/  BRA `(.L_x_912) ;  /* 0x0000030000007947 */ /* 0x000fea0003800000 */
.L_x_924:
        /* <DEDUP_REMOVED lines=14> */
.L_x_938:
[----:B------:R-:W-:Y:S05]  /*30c0*/  BSYNC B0 ;  /* 0x0000000000007941 */ /* 0x000fea0003800000 */
.L_x_937:
[----:B------:R-:W-:-:S04]  /*30d0*/  F2FP.PACK_AB R0, RZ, R0 ;  /* 0x00000000ff00723e */ /* 0x000fc800000000ff */
[----:B------:R-:W-:Y:S01]  /*30e0*/  PRMT R25, R0, 0x7610, R25 ;  /* 0x0000761000197816 */ /* 0x000fe20000000019 */
[----:B------:R-:W-:Y:S05]  /*30f0*/  BRA `(.L_x_912) ;  /* 0x000001e000007947 */ /* 0x000fea0003800000 */
.L_x_911:
        /* <DEDUP_REMOVED lines=21> */
.L_x_936:
[----:B------:R-:W2:Y:S02]  /*3250*/  LDG.E.64 R2, [R2.64] ;  /* 0x0000002402027981 */ /* 0x000ea4000c1e1b00 */
[----:B--2---:R-:W0:Y:S02]  /*3260*/  I2F.U64 R0, R2 ;  /* 0x0000000200007312 */ /* 0x004e240000301000 */
[----:B0-----:R-:W-:-:S04]  /*3270*/  F2FP.PACK_AB R0, RZ, R0 ;  /* 0x00000000ff00723e */ /* 0x001fc800000000ff */
[----:B------:R-:W-:Y:S01]  /*3280*/  PRMT R25, R0, 0x7610, R25 ;  /* 0x0000761000197816 */ /* 0x000fe20000000019 */
[----:B------:R-:W-:Y:S05]  /*3290*/  BRA `(.L_x_912) ;  /* 0x0000004000007947 */ /* 0x000fea0003800000 */
.L_x_935:
[----:B------:R-:W2:Y:S02]  /*32a0*/  LDG.E R2, [R2.64] ;  /* 0x0000002402027981 */ /* 0x000ea4000c1e1900 */
[----:B--2---:R-:W0:Y:S02]  /*32b0*/  I2F.U32 R0, R2 ;  /* 0x0000000200007306 */ /* 0x004e240000201000 */
[----:B0-----:R-:W-:-:S04]  /*32c0*/  F2FP.PACK_AB R0, RZ, R0 ;  /* 0x00000000ff00723e */ /* 0x001fc800000000ff */
[----:B------:R-:W-:Y:S02]  /*32d0*/  PRMT R25, R0, 0x7610, R25 ;  /* 0x0000761000197816 */ /* 0x000fe40000000019 */
.L_x_912:
[----:B------:R-:W-:-:S05]  /*32e0*/  IADD3 R24, R24, 0x80, RZ ;  /* 0x0000008018187810 */ /* 0x000fca0007ffe0ff */
.L_x_906:
[----:B------:R-:W-:Y:S05]  /*32f0*/  BSYNC B6 ;  /* 0x0000000000067941 */ /* 0x000fea0003800000 */
.L_x_905:
        /* <DEDUP_REMOVED lines=23> */
.L_x_944:
[----:B------:R-:W2:Y:S02]  /*3470*/  LDG.E.U8 R2, [R2.64] ;  /* 0x0000002402027981 */ /* 0x000ea4000c1e1100 */
[----:B--2---:R-:W0:Y:S02]  /*3480*/  I2F.U16 R0, R2 ;  /* 0x0000000200007306 */ /* 0x004e240000101000 */
[----:B0-----:R-:W-:-:S04]  /*3490*/  F2FP.PACK_AB R0, RZ, R0 ;  /* 0x00000000ff00723e */ /* 0x001fc800000000ff */
[----:B------:R-:W-:Y:S01]  /*34a0*/  PRMT R23, R0, 0x7610, R23 ;  /* 0x0000761000177816 */ /* 0x000fe20000000017 */
[----:B------:R-:W-:Y:S05]  /*34b0*/  BRA `(.L_x_940) ;  /* 0x00000ed000007947 */ /* 0x000fea0003800000 */
.L_x_943:
        /* <DEDUP_REMOVED lines=11> */
.L_x_947:
[----:B------:R-:W2:Y:S02]  /*3570*/  LDG.E R2, [R2.64] ;  /* 0x0000002402027981 */ /* 0x000ea4000c1e1900 */
[----:B--2---:R-:W0:Y:S02]  /*3580*/  I2F R0, R2 ;  /* 0x0000000200007306 */ /* 0x004e240000201400 */
[----:B0-----:R-:W-:-:S04]  /*3590*/  F2FP.PACK_AB R0, RZ, R0 ;  /* 0x00000000ff00723e */ /* 0x001fc800000000ff */
[----:B------:R-:W-:Y:S01]  /*35a0*/  PRMT R23, R0, 0x7610, R23 ;  /* 0x0000761000177816 */ /* 0x000fe20000000017 */
[----:B------:R-:W-:Y:S05]  /*35b0*/  BRA `(.L_x_940) ;  /* 0x00000dd000007947 */ /* 0x000fea0003800000 */
.L_x_946:
[----:B------:R-:W2:Y:S02]  /*35c0*/  LDG.E.U16 R2, [R2.64] ;  /* 0x0000002402027981 */ /* 0x000ea4000c1e1500 */
[----:B--2---:R-:W0:Y:S02]  /*35d0*/  I2F.S16 R0, R2 ;  /* 0x0000000200007306 */ /* 0x004e240000101400 */
[----:B0-----:R-:W-:-:S04]  /*35e0*/  F2FP.PACK_AB R0, RZ, R0 ;  /* 0x00000000ff00723e */ /* 0x001fc800000000ff */
[----:B------:R-:W-:Y:S01]  /*35f0*/  PRMT R23, R0, 0x7610, R23 ;  /* 0x0000761000177816 */ /* 0x000fe20000000017 */
[----:B------:R-:W-:Y:S05]  /*3600*/  BRA `(.L_x_940) ;  /* 0x00000d8000007947 */ /* 0x000fea0003800000 */
.L_x_942:
        /* <DEDUP_REMOVED lines=9> */
.L_x_949:
[----:B------:R0:W5:Y:S01]  /*36a0*/  LDG.E.U16 R23, [R2.64] ;  /* 0x0000002402177981 */ /* 0x000162000c1e1500 */
[----:B------:R-:W-:Y:S05]  /*36b0*/  BRA `(.L_x_940) ;  /* 0x00000cd000007947 */ /* 0x000fea0003800000 */
.L_x_948:
        /* <DEDUP_REMOVED lines=9> */
.L_x_951:
[----:B------:R0:W5:Y:S01]  /*3750*/  LDG.E.U16 R23, [R2.64] ;  /* 0x0000002402177981 */ /* 0x000162000c1e1500 */
[----:B------:R-:W-:Y:S05]  /*3760*/  BRA `(.L_x_940) ;  /* 0x00000c2000007947 */ /* 0x000fea0003800000 */
.L_x_950:
[----:B------:R-:W2:Y:S02]  /*3770*/  LDG.E.64 R2, [R2.64] ;  /* 0x0000002402027981 */ /* 0x000ea4000c1e1b00 */
[----:B--2---:R-:W0:Y:S01]  /*3780*/  F2F.F32.F64 R0, R2 ;  /* 0x0000000200007310 */ /* 0x004e220000301000 */
[----:B------:R-:W0:-:S14]  /*3790*/  DSETP.GEU.AND P0, PT, |R2|, c[0x2][0x0], PT ;  /* 0x008000000200762a */ /* 0x000e1c0003f0e200 */
[----:B0-----:R-:W-:-:S05]  /*37a0*/  @!P0 FMUL R0, R0, 1.175494350822287508e-38 ;  /* 0x0080000000008820 */ /* 0x001fca0000400000 */
[----:B------:R-:W-:-:S04]  /*37b0*/  F2FP.PACK_AB R0, RZ, R0 ;  /* 0x00000000ff00723e */ /* 0x000fc800000000ff */
[----:B------:R-:W-:Y:S01]  /*37c0*/  PRMT R23, R0, 0x7610, R23 ;  /* 0x0000761000177816 */ /* 0x000fe20000000017 */
[----:B------:R-:W-:Y:S05]  /*37d0*/  BRA `(.L_x_940) ;  /* 0x00000bb000007947 */ /* 0x000fea0003800000 */
.L_x_941:
        /* <DEDUP_REMOVED lines=14> */
.L_x_954:
[----:B------:R-:W2:Y:S02]  /*38c0*/  LDG.E.64 R2, [R2.64] ;  /* 0x0000002402027981 */ /* 0x000ea4000c1e1b00 */
[----:B--2---:R-:W0:Y:S01]  /*38d0*/  F2F.F32.F64 R0, R2 ;  /* 0x0000000200007310 */ /* 0x004e220000301000 */
[----:B------:R-:W0:-:S14]  /*38e0*/  DSETP.GEU.AND P0, PT, |R2|, c[0x2][0x0], PT ;  /* 0x008000000200762a */ /* 0x000e1c0003f0e200 */
[----:B0-----:R-:W-:-:S05]  /*38f0*/  @!P0 FMUL R0, R0, 1.175494350822287508e-38 ;  /* 0x0080000000008820 */ /* 0x001fca0000400000 */
[----:B------:R-:W-:-:S04]  /*3900*/  F2FP.PACK_AB R0, RZ, R0 ;  /* 0x00000000ff00723e */ /* 0x000fc800000000ff */
[----:B------:R-:W-:Y:S01]  /*3910*/  PRMT R23, R0, 0x7610, R23 ;  /* 0x0000761000177816 */ /* 0x000fe20000000017 */
[----:B------:R-:W-:Y:S05]  /*3920*/  BRA `(.L_x_940) ;  /* 0x00000a6000007947 */ /* 0x000fea0003800000 */
.L_x_953:
        /* <DEDUP_REMOVED lines=28> */
.L_x_956:
        /* <DEDUP_REMOVED lines=15> */
.L_x_955:
[----:B------:R-:W2:Y:S02]  /*3be0*/  LDG.E.U16 R0, [R2.64] ;  /* 0x0000002402007981 */ /* 0x000ea4000c1e1500 */
[----:B--2---:R-:W-:-:S04]  /*3bf0*/  PRMT R0, RZ, 0x5410, R0 ;  /* 0x00005410ff007816 */ /* 0x004fc80000000000 */
[----:B------:R-:W-:-:S04]  /*3c00*/  F2FP.PACK_AB R0, RZ, R0 ;  /* 0x00000000ff00723e */ /* 0x000fc800000000ff */
[----:B------:R-:W-:Y:S01]  /*3c10*/  PRMT R23, R0, 0x7610, R23 ;  /* 0x0000761000177816 */ /* 0x000fe20000000017 */
[----:B------:R-:W-:Y:S05]  /*3c20*/  BRA `(.L_x_940) ;  /* 0x0000076000007947 */ /* 0x000fea0003800000 */
.L_x_952:
        /* <DEDUP_REMOVED lines=12> */
.L_x_959:
        /* <DEDUP_REMOVED lines=21> */
.L_x_963:
[----:B------:R-:W-:Y:S05]  /*3e40*/  BSYNC B1 ;  /* 0x0000000000017941 */ /* 0x000fea0003800000 */
.L_x_962:
[----:B------:R-:W-:Y:S01]  /*3e50*/  LEA R3, R0, 0x3b800000, 0x17 ;  /* 0x3b80000000037811 */ /* 0x000fe200078eb8ff */
[----:B------:R-:W-:-:S05]  /*3e60*/  IMAD.SHL.U32 R0, R2, 0x100000, RZ ;  /* 0x0010000002007824 */ /* 0x000fca00078e00ff */
[----:B------:R-:W-:Y:S02]  /*3e70*/  LOP3.LUT R0, R3, R0, R4, 0xfe, !PT ;  /* 0x0000000003007212 */ /* 0x000fe400078efe04 */
.L_x_961:
[----:B------:R-:W-:Y:S05]  /*3e80*/  BSYNC B0 ;  /* 0x0000000000007941 */ /* 0x000fea0003800000 */
.L_x_960:
[----:B------:R-:W-:-:S04]  /*3e90*/  F2FP.PACK_AB R0, RZ, R0 ;  /* 0x00000000ff00723e */ /* 0x000fc800000000ff */
[----:B------:R-:W-:Y:S01]  /*3ea0*/  PRMT R23, R0, 0x7610, R23 ;  /* 0x0000761000177816 */ /* 0x000fe20000000017 */
[----:B------:R-:W-:Y:S05]  /*3eb0*/  BRA `(.L_x_940) ;  /* 0x000004d000007947 */ /* 0x000fea0003800000 */
.L_x_958:
        /* <DEDUP_REMOVED lines=21> */
.L_x_967:
[----:B------:R-:W-:Y:S05]  /*4010*/  BSYNC B1 ;  /* 0x0000000000017941 */ /* 0x000fea0003800000 */
.L_x_966:
[----:B------:R-:W-:Y:S01]  /*4020*/  LEA R3, R0, 0x37800000, 0x17 ;  /* 0x3780000000037811 */ /* 0x000fe200078eb8ff */
[----:B------:R-:W-:-:S05]  /*4030*/  IMAD.SHL.U32 R0, R2, 0x200000, RZ ;  /* 0x0020000002007824 */ /* 0x000fca00078e00ff */
[----:B------:R-:W-:Y:S02]  /*4040*/  LOP3.LUT R0, R3, R0, R4, 0xfe, !PT ;  /* 0x0000000003007212 */ /* 0x000fe400078efe04 */
.L_x_965:
[----:B------:R-:W-:Y:S05]  /*4050*/  BSYNC B0 ;  /* 0x0000000000007941 */ /* 0x000fea0003800000 */
.L_x_964:
[----:B------:R-:W-:-:S04]  /*4060*/  F2FP.PACK_AB R0, RZ, R0 ;  /* 0x00000000ff00723e */ /* 0x000fc800000000ff */
[----:B------:R-:W-:Y:S01]  /*4070*/  PRMT R23, R0, 0x7610, R23 ;  /* 0x0000761000177816 */ /* 0x000fe20000000017 */
[----:B------:R-:W-:Y:S05]  /*4080*/  BRA `(.L_x_940) ;  /* 0x0000030000007947 */ /* 0x000fea0003800000 */
.L_x_957:
        /* <DEDUP_REMOVED lines=14> */
.L_x_971:
[----:B------:R-:W-:Y:S05]  /*4170*/  BSYNC B0 ;  /* 0x0000000000007941 */ /* 0x000fea0003800000 */
.L_x_970:
[----:B------:R-:W-:-:S04]  /*4180*/  F2FP.PACK_AB R0, RZ, R0 ;  /* 0x00000000ff00723e */ /* 0x000fc800000000ff */
[----:B------:R-:W-:Y:S01]  /*4190*/  PRMT R23, R0, 0x7610, R23 ;  /* 0x0000761000177816 */ /* 0x000fe20000000017 */
[----:B------:R-:W-:Y:S05]  /*41a0*/  BRA `(.L_x_940) ;  /* 0x000001e000007947 */ /* 0x000fea0003800000 */
.L_x_945:
        /* <DEDUP_REMOVED lines=21> */
.L_x_969:
[----:B------:R-:W2:Y:S02]  /*4300*/  LDG.E.64 R2, [R2.64] ;  /* 0x0000002402027981 */ /* 0x000ea4000c1e1b00 */
[----:B--2---:R-:W0:Y:S02]  /*4310*/  I2F.U64 R0, R2 ;  /* 0x0000000200007312 */ /* 0x004e240000301000 */
[----:B0-----:R-:W-:-:S04]  /*4320*/  F2FP.PACK_AB R0, RZ, R0 ;  /* 0x00000000ff00723e */ /* 0x001fc800000000ff */
[----:B------:R-:W-:Y:S01]  /*4330*/  PRMT R23, R0, 0x7610, R23 ;  /* 0x0000761000177816 */ /* 0x000fe20000000017 */
[----:B------:R-:W-:Y:S05]  /*4340*/  BRA `(.L_x_940) ;  /* 0x0000004000007947 */ /* 0x000fea0003800000 */
.L_x_968:
[----:B------:R-:W2:Y:S02]  /*4350*/  LDG.E R2, [R2.64] ;  /* 0x0000002402027981 */ /* 0x000ea4000c1e1900 */
[----:B--2---:R-:W0:Y:S02]  /*4360*/  I2F.U32 R0, R2 ;  /* 0x0000000200007306 */ /* 0x004e240000201000 */
[----:B0-----:R-:W-:-:S04]  /*4370*/  F2FP.PACK_AB R0, RZ, R0 ;  /* 0x00000000ff00723e */ /* 0x001fc800000000ff */
[----:B------:R-:W-:Y:S02]  /*4380*/  PRMT R23, R0, 0x7610, R23 ;  /* 0x0000761000177816 */ /* 0x000fe40000000017 */
.L_x_940:
[----:B------:R-:W-:Y:S05]  /*4390*/  BSYNC B6 ;  /* 0x0000000000067941 */ /* 0x000fea0003800000 */
.L_x_939:
[----:B------:R-:W1:Y:S01]  /*43a0*/  S2R R19, SR_TID.X ;  /* 0x0000000000137919 */ /* 0x000e620000002100 */
[----:B------:R-:W-:Y:S01]  /*43b0*/  BSSY B6, `(.L_x_972) ;  /* 0x0000128000067945 */ /* 0x000fe20003800000 */
[C---:B-1----:R-:W-:Y:S02]  /*43c0*/  IADD3 R24, R19.reuse, 0x80, RZ ;  /* 0x0000008013187810 */ /* 0x042fe40007ffe0ff */
[C---:B------:R-:W-:Y:S02]  /*43d0*/  IADD3 R0, R19.reuse, 0x100, RZ ;  /* 0x0000010013007810 */ /* 0x040fe40007ffe0ff */
[C---:B0-----:R-:W-:Y:S02]  /*43e0*/  IADD3 R2, R19.reuse, 0x180, RZ ;  /* 0x0000018013027810 */ /* 0x041fe40007ffe0ff */
[-C--:B------:R-:W-:Y:S02]  /*43f0*/  ISETP.GE.AND P3, PT, R19, R17.reuse, PT ;  /* 0x000000111300720c */ /* 0x080fe40003f66270 */
[----:B------:R-:W-:-:S02]  /*4400*/  ISETP.GE.AND P0, PT, R24, R17, PT ;  /* 0x000000111800720c */ /* 0x000fc40003f06270 */
[-C--:B------:R-:W-:Y:S02]  /*4410*/  ISETP.GE.AND P1, PT, R0, R17.reuse, PT ;  /* 0x000000110000720c */ /* 0x080fe40003f26270 */
[----:B------:R-:W-:-:S07]  /*4420*/  ISETP.GE.AND P2, PT, R2, R17, PT ;  /* 0x000000110200720c */ /* 0x000fce0003f46270 */
[----:B-----5:R-:W-:Y:S02]  /*4430*/  @!P3 HADD2.F32 R0, -RZ, R22.H0_H0 ;  /* 0x20000016ff00b230 */ /* 0x020fe40000004100 */
[----:B------:R-:W-:Y:S02]  /*4440*/  @!P0 HADD2.F32 R2, -RZ, R18.H0_H0 ;  /* 0x20000012ff028230 */ /* 0x000fe40000004100 */
[----:B------:R-:W-:Y:S01]  /*4450*/  @!P1 HADD2.F32 R3, -RZ, R25.H0_H0 ;  /* 0x20000019ff039230 */ /* 0x000fe20000004100 */
[----:B------:R-:W0:Y:S01]  /*4460*/  LDC.U8 R18, c[0x0][0x184] ;  /* 0x00006100ff127b82 */ /* 0x000e220000000000 */
[----:B------:R-:W-:Y:S01]  /*4470*/  @!P2 HADD2.F32 R4, -RZ, R23.H0_H0 ;  /* 0x20000017ff04a230 */ /* 0x000fe20000004100 */
[----:B------:R-:W1:Y:S08]  /*4480*/  @!P3 FRND.TRUNC R0, R0 ;  /* 0x000000000000b307 */ /* 0x000e70000020d000 */
[----:B------:R-:W2:Y:S08]  /*4490*/  @!P1 FRND.TRUNC R22, R3 ;  /* 0x0000000300169307 */ /* 0x000eb0000020d000 */
[----:B------:R-:W3:Y:S01]  /*44a0*/  @!P2 FRND.TRUNC R23, R4 ;  /* 0x000000040017a307 */ /* 0x000ee2000020d000 */
[----:B-1----:R-:W-:-:S07]  /*44b0*/  @!P3 F2FP.PACK_AB R5, RZ, R0 ;  /* 0x00000000ff05b23e */ /* 0x002fce00000000ff */
[----:B------:R-:W1:Y:S01]  /*44c0*/  @!P0 FRND.TRUNC R25, R2 ;  /* 0x0000000200198307 */ /* 0x000e62000020d000 */
[----:B--2---:R-:W-:Y:S02]  /*44d0*/  @!P1 F2FP.PACK_AB R22, RZ, R22 ;  /* 0x00000016ff16923e */ /* 0x004fe400000000ff */
[----:B---3--:R-:W-:Y:S02]  /*44e0*/  @!P2 F2FP.PACK_AB R23, RZ, R23 ;  /* 0x00000017ff17a23e */ /* 0x008fe400000000ff */
[----:B-1----:R-:W-:Y:S01]  /*44f0*/  @!P0 F2FP.PACK_AB R25, RZ, R25 ;  /* 0x00000019ff19823e */ /* 0x002fe200000000ff */
        /* <DEDUP_REMOVED lines=17> */
[----:B------:R-:W-:Y:S01]  /*4610*/  HADD2.F32 R0, -RZ, R5.H0_H0 ;  /* 0x20000005ff007230 */ /* 0x000fe20000004100 */
[----:B------:R-:W-:-:S03]  /*4620*/  IMAD.MOV.U32 R19, RZ, RZ, R24 ;  /* 0x000000ffff137224 */ /* 0x000fc600078e0018 */
[----:B------:R-:W0:Y:S02]  /*4630*/  F2I.FTZ.TRUNC.NTZ R5, R0 ;  /* 0x0000000000057305 */ /* 0x000e24000021f100 */
[----:B0-----:R0:W-:Y:S01]  /*4640*/  STG.E.U8 [R2.64], R5 ;  /* 0x0000000502007986 */ /* 0x0011e2000c101124 */
[----:B------:R-:W-:Y:S05]  /*4650*/  BRA `(.L_x_973) ;  /* 0x00000fd000007947 */ /* 0x000fea0003800000 */
.L_x_977:
[----:B------:R-:W-:Y:S01]  /*4660*/  HADD2.F32 R5, -RZ, R5.H0_H0 ;  /* 0x20000005ff057230 */ /* 0x000fe20000004100 */
[----:B------:R-:W-:-:S05]  /*4670*/  IMAD.MOV.U32 R19, RZ, RZ, R24 ;  /* 0x000000ffff137224 */ /* 0x000fca00078e0018 */
[----:B------:R-:W0:Y:S02]  /*4680*/  F2I.S64.TRUNC R4, R5 ;  /* 0x0000000500047311 */ /* 0x000e24000020d900 */
[----:B0-----:R0:W-:Y:S01]  /*4690*/  STG.E.U8 [R2.64], R4 ;  /* 0x0000000402007986 */ /* 0x0011e2000c101124 */
[----:B------:R-:W-:Y:S05]  /*46a0*/  BRA `(.L_x_973) ;  /* 0x00000f8000007947 */ /* 0x000fea0003800000 */
.L_x_976:
[----:B------:R-:W-:-:S13]  /*46b0*/  ISETP.NE.AND P0, PT, R0, 0x2, PT ;  /* 0x000000020000780c */ /* 0x000fda0003f05270 */
[----:B------:R-:W-:Y:S05]  /*46c0*/  @!P0 BRA `(.L_x_979) ;  /* 0x000000e000008947 */ /* 0x000fea0003800000 */
[----:B------:R-:W-:-:S13]  /*46d0*/  ISETP.NE.AND P0, PT, R0, 0x3, PT ;  /* 0x000000030000780c */ /* 0x000fda0003f05270 */
[----:B------:R-:W-:Y:S05]  /*46e0*/  @!P0 BRA `(.L_x_980) ;  /* 0x0000007000008947 */ /* 0x000fea0003800000 */
[----:B------:R-:W-:-:S13]  /*46f0*/  ISETP.NE.AND P0, PT, R0, 0x4, PT ;  /* 0x000000040000780c */ /* 0x000fda0003f05270 */
[----:B------:R-:W-:Y:S05]  /*4700*/  @P0 BRA `(.L_x_978) ;  /* 0x00000d4000000947 */ /* 0x000fea0003800000 */
[----:B------:R-:W-:Y:S01]  /*4710*/  HADD2.F32 R5, -RZ, R5.H0_H0 ;  /* 0x20000005ff057230 */ /* 0x000fe20000004100 */
[----:B------:R-:W-:-:S05]  /*4720*/  IMAD.MOV.U32 R19, RZ, RZ, R24 ;  /* 0x000000ffff137224 */ /* 0x000fca00078e0018 */
[----:B------:R-:W0:Y:S02]  /*4730*/  F2I.S64.TRUNC R4, R5 ;  /* 0x0000000500047311 */ /* 0x000e24000020d900 */
[----:B0-----:R0:W-:Y:S01]  /*4740*/  STG.E.64 [R2.64], R4 ;  /* 0x0000000402007986 */ /* 0x0011e2000c101b24 */
[----:B------:R-:W-:Y:S05]  /*4750*/  BRA `(.L_x_973) ;  /* 0x00000ed000007947 */ /* 0x000fea0003800000 */
.L_x_980:
[----:B------:R-:W-:Y:S01]  /*4760*/  HADD2.F32 R5, -RZ, R5.H0_H0 ;  /* 0x20000005ff057230 */ /* 0x000fe20000004100 */
[----:B------:R-:W-:-:S05]  /*4770*/  IMAD.MOV.U32 R19, RZ, RZ, R24 ;  /* 0x000000ffff137224 */ /* 0x000fca00078e0018 */
[----:B------:R-:W0:Y:S02]  /*4780*/  F2I.FTZ.TRUNC.NTZ R5, R5 ;  /* 0x0000000500057305 */ /* 0x000e24000021f100 */
[----:B0-----:R0:W-:Y:S01]  /*4790*/  STG.E [R2.64], R5 ;  /* 0x0000000502007986 */ /* 0x0011e2000c101924 */
[----:B------:R-:W-:Y:S05]  /*47a0*/  BRA `(.L_x_973) ;  /* 0x00000e8000007947 */ /* 0x000fea0003800000 */
.L_x_979:
[----:B------:R-:W-:Y:S01]  /*47b0*/  HADD2.F32 R5, -RZ, R5.H0_H0 ;  /* 0x20000005ff057230 */ /* 0x000fe20000004100 */
[----:B------:R-:W-:-:S05]  /*47c0*/  IMAD.MOV.U32 R19, RZ, RZ, R24 ;  /* 0x000000ffff137224 */ /* 0x000fca00078e0018 */
[----:B------:R-:W0:Y:S02]  /*47d0*/  F2I.FTZ.TRUNC.NTZ R5, R5 ;  /* 0x0000000500057305 */ /* 0x000e24000021f100 */
[----:B0-----:R0:W-:Y:S01]  /*47e0*/  STG.E.U16 [R2.64], R5 ;  /* 0x0000000502007986 */ /* 0x0011e2000c101524 */
[----:B------:R-:W-:Y:S05]  /*47f0*/  BRA `(.L_x_973) ;  /* 0x00000e3000007947 */ /* 0x000fea0003800000 */
.L_x_975:
[----:B------:R-:W-:-:S13]  /*4800*/  ISETP.GT.AND P0, PT, R0, 0x6, PT ;  /* 0x000000060000780c */ /* 0x000fda0003f04270 */
[----:B------:R-:W-:Y:S05]  /*4810*/  @P0 BRA `(.L_x_981) ;  /* 0x000000b000000947 */ /* 0x000fea0003800000 */
[----:B------:R-:W-:-:S13]  /*4820*/  ISETP.NE.AND P0, PT, R0, 0x5, PT ;  /* 0x000000050000780c */ /* 0x000fda0003f05270 */
[----:B------:R-:W-:Y:S05]  /*4830*/  @!P0 BRA `(.L_x_982) ;  /* 0x0000006000008947 */ /* 0x000fea0003800000 */
[----:B------:R-:W-:-:S13]  /*4840*/  ISETP.NE.AND P0, PT, R0, 0x6, PT ;  /* 0x000000060000780c */ /* 0x000fda0003f05270 */
[----:B------:R-:W-:Y:S05]  /*4850*/  @P0 BRA `(.L_x_978) ;  /* 0x00000bf000000947 */ /* 0x000fea0003800000 */
[----:B------:R-:W-:Y:S01]  /*4860*/  HADD2.F32 R5, -RZ, R5.H0_H0 ;  /* 0x20000005ff057230 */ /* 0x000fe20000004100 */
[----:B------:R-:W-:-:S04]  /*4870*/  IMAD.MOV.U32 R19, RZ, RZ, R24 ;  /* 0x000000ffff137224 */ /* 0x000fc800078e0018 */
[----:B------:R0:W-:Y:S01]  /*4880*/  STG.E [R2.64], R5 ;  /* 0x0000000502007986 */ /* 0x0001e2000c101924 */
[----:B------:R-:W-:Y:S05]  /*4890*/  BRA `(.L_x_973) ;  /* 0x00000d9000007947 */ /* 0x000fea0003800000 */
.L_x_982:
[----:B------:R0:W-:Y:S01]  /*48a0*/  STG.E.U16 [R2.64], R5 ;  /* 0x0000000502007986 */ /* 0x0001e2000c101524 */
[----:B------:R-:W-:Y:S01]  /*48b0*/  IMAD.MOV.U32 R19, RZ, RZ, R24 ;  /* 0x000000ffff137224 */ /* 0x000fe200078e0018 */
[----:B------:R-:W-:Y:S05]  /*48c0*/  BRA `(.L_x_973) ;  /* 0x00000d6000007947 */ /* 0x000fea0003800000 */
.L_x_981:
[----:B------:R-:W-:-:S13]  /*48d0*/  ISETP.NE.AND P0, PT, R0, 0x7, PT ;  /* 0x000000070000780c */ /* 0x000fda0003f05270 */
[----:B------:R-:W-:Y:S05]  /*48e0*/  @!P0 BRA `(.L_x_983) ;  /* 0x000000f000008947 */ /* 0x000fea0003800000 */
[----:B------:R-:W-:-:S13]  /*48f0*/  ISETP.NE.AND P0, PT, R0, 0x8, PT ;  /* 0x000000080000780c */ /* 0x000fda0003f05270 */
[----:B------:R-:W-:Y:S05]  /*4900*/  @!P0 BRA `(.L_x_984) ;  /* 0x0000007000008947 */ /* 0x000fea0003800000 */
[----:B------:R-:W-:-:S13]  /*4910*/  ISETP.NE.AND P0, PT, R0, 0x9, PT ;  /* 0x000000090000780c */ /* 0x000fda0003f05270 */
[----:B------:R-:W-:Y:S05]  /*4920*/  @P0 BRA `(.L_x_978) ;  /* 0x00000b2000000947 */ /* 0x000fea0003800000 */
[----:B------:R-:W-:Y:S01]  /*4930*/  HADD2.F32 R4, -RZ, R5.H0_H0 ;  /* 0x20000005ff047230 */ /* 0x000fe20000004100 */
[----:B------:R-:W-:Y:S02]  /*4940*/  IMAD.MOV.U32 R5, RZ, RZ, RZ ;  /* 0x000000ffff057224 */ /* 0x000fe400078e00ff */
[----:B------:R-:W-:-:S03]  /*4950*/  IMAD.MOV.U32 R19, RZ, RZ, R24 ;  /* 0x000000ffff137224 */ /* 0x000fc600078e0018 */
[----:B------:R0:W-:Y:S01]  /*4960*/  STG.E.64 [R2.64], R4 ;  /* 0x0000000402007986 */ /* 0x0001e2000c101b24 */
[----:B------:R-:W-:Y:S05]  /*4970*/  BRA `(.L_x_973) ;  /* 0x00000cb000007947 */ /* 0x000fea0003800000 */
.L_x_984:
[----:B------:R-:W-:Y:S01]  /*4980*/  HADD2.F32 R0, -RZ, R5.H0_H0 ;  /* 0x20000005ff007230 */ /* 0x000fe20000004100 */
[----:B------:R-:W-:-:S04]  /*4990*/  IMAD.MOV.U32 R19, RZ, RZ, R24 ;  /* 0x000000ffff137224 */ /* 0x000fc800078e0018 */
[----:B------:R-:W-:-:S04]  /*49a0*/  F2FP.PACK_AB R0, RZ, R0 ;  /* 0x00000000ff00723e */ /* 0x000fc800000000ff */
[----:B------:R-:W-:-:S05]  /*49b0*/  PRMT R0, R0, 0x5410, RZ ;  /* 0x0000541000007816 */ /* 0x000fca00000000ff */
[----:B------:R0:W-:Y:S01]  /*49c0*/  STG.E [R2.64], R0 ;  /* 0x0000000002007986 */ /* 0x0001e2000c101924 */
[----:B------:R-:W-:Y:S05]  /*49d0*/  BRA `(.L_x_973) ;  /* 0x00000c5000007947 */ /* 0x000fea0003800000 */
.L_x_983:
[----:B------:R-:W-:Y:S01]  /*49e0*/  HADD2.F32 R4, -RZ, R5.H0_H0 ;  /* 0x20000005ff047230 */ /* 0x000fe20000004100 */
[----:B------:R-:W-:-:S04]  /*49f0*/  IMAD.MOV.U32 R19, RZ, RZ, R24 ;  /* 0x000000ffff137224 */ /* 0x000fc800078e0018 */
[----:B------:R-:W-:-:S06]  /*4a00*/  FMUL.FTZ R4, R4, 1 ;  /* 0x3f80000004047820 */ /* 0x000fcc0000410000 */
[----:B------:R-:W0:Y:S02]  /*4a10*/  F2F.F64.F32 R4, R4 ;  /* 0x0000000400047310 */ /* 0x000e240000201800 */
[----:B0-----:R0:W-:Y:S01]  /*4a20*/  STG.E.64 [R2.64], R4 ;  /* 0x0000000402007986 */ /* 0x0011e2000c101b24 */
[----:B------:R-:W-:Y:S05]  /*4a30*/  BRA `(.L_x_973) ;  /* 0x00000bf000007947 */ /* 0x000fea0003800000 */
.L_x_974:
        /* <DEDUP_REMOVED lines=10> */
[----:B------:R-:W-:-:S04]  /*4ae0*/  FSETP.NEU.FTZ.AND P0, PT, R5, RZ, PT ;  /* 0x000000ff0500720b */ /* 0x000fc80003f1d000 */
[----:B------:R-:W-:-:S05]  /*4af0*/  SEL R5, RZ, 0x1, !P0 ;  /* 0x00000001ff057807 */ /* 0x000fca0004000000 */
[----:B------:R0:W-:Y:S01]  /*4b00*/  STG.E.U8 [R2.64], R5 ;  /* 0x0000000502007986 */ /* 0x0001e2000c101124 */
[----:B------:R-:W-:Y:S05]  /*4b10*/  BRA `(.L_x_973) ;  /* 0x00000b1000007947 */ /* 0x000fea0003800000 */
.L_x_987:
[----:B------:R-:W-:Y:S01]  /*4b20*/  HADD2.F32 R5, -RZ, R5.H0_H0 ;  /* 0x20000005ff057230 */ /* 0x000fe20000004100 */
[----:B------:R-:W-:Y:S01]  /*4b30*/  CS2R R6, SRZ ;  /* 0x0000000000067805 */ /* 0x000fe2000001ff00 */
[----:B------:R-:W-:-:S03]  /*4b40*/  IMAD.MOV.U32 R19, RZ, RZ, R24 ;  /* 0x000000ffff137224 */ /* 0x000fc600078e0018 */
[----:B------:R-:W-:-:S06]  /*4b50*/  FMUL.FTZ R5, R5, 1 ;  /* 0x3f80000005057820 */ /* 0x000fcc0000410000 */
[----:B------:R-:W0:Y:S02]  /*4b60*/  F2F.F64.F32 R4, R5 ;  /* 0x0000000500047310 */ /* 0x000e240000201800 */
[----:B0-----:R0:W-:Y:S01]  /*4b70*/  STG.E.128 [R2.64], R4 ;  /* 0x0000000402007986 */ /* 0x0011e2000c101d24 */
[----:B------:R-:W-:Y:S05]  /*4b80*/  BRA `(.L_x_973) ;  /* 0x00000aa000007947 */ /* 0x000fea0003800000 */
.L_x_986:
        /* <DEDUP_REMOVED lines=21> */
.L_x_991:
[----:B------:R-:W-:Y:S05]  /*4ce0*/  BSYNC B0 ;  /* 0x0000000000007941 */ /* 0x000fea0003800000 */
.L_x_990:
[----:B------:R-:W-:Y:S01]  /*4cf0*/  LOP3.LUT R5, R0, R5, RZ, 0xfc, !PT ;  /* 0x0000000500057212 */ /* 0x000fe200078efcff */
[----:B------:R-:W-:-:S04]  /*4d00*/  IMAD.MOV.U32 R19, RZ, RZ, R24 ;  /* 0x000000ffff137224 */ /* 0x000fc800078e0018 */
[----:B------:R0:W-:Y:S01]  /*4d10*/  STG.E.U8 [R2.64], R5 ;  /* 0x0000000502007986 */ /* 0x0001e2000c101124 */
[----:B------:R-:W-:Y:S05]  /*4d20*/  BRA `(.L_x_973) ;  /* 0x0000090000007947 */ /* 0x000fea0003800000 */
.L_x_989:
        /* <DEDUP_REMOVED lines=13> */
.L_x_993:
[----:B------:R-:W-:Y:S01]  /*4e00*/  IMAD.MOV.U32 R0, RZ, RZ, 0x7f ;  /* 0x0000007fff007424 */ /* 0x000fe200078e00ff */
[----:B------:R-:W-:-:S04]  /*4e10*/  ISETP.GT.U32.AND P0, PT, R4, 0x7f800000, PT ;  /* 0x7f8000000400780c */ /* 0x000fc80003f04070 */
[----:B------:R-:W-:-:S04]  /*4e20*/  SEL R0, R0, 0x7c, P0 ;  /* 0x0000007c00007807 */ /* 0x000fc80000000000 */
.L_x_994:
[----:B------:R-:W-:Y:S05]  /*4e30*/  BSYNC B0 ;  /* 0x0000000000007941 */ /* 0x000fea0003800000 */
.L_x_992:
[----:B------:R-:W-:Y:S01]  /*4e40*/  LOP3.LUT R4, R5, 0x80000000, RZ, 0xc0, !PT ;  /* 0x8000000005047812 */ /* 0x000fe200078ec0ff */
[----:B------:R-:W-:-:S03]  /*4e50*/  IMAD.MOV.U32 R19, RZ, RZ, R24 ;  /* 0x000000ffff137224 */ /* 0x000fc600078e0018 */
[----:B------:R-:W-:-:S04]  /*4e60*/  SHF.R.U32.HI R5, RZ, 0x18, R4 ;  /* 0x00000018ff057819 */ /* 0x000fc80000011604 */
[----:B------:R-:W-:-:S05]  /*4e70*/  LOP3.LUT R5, R0, R5, RZ, 0xfc, !PT ;  /* 0x0000000500057212 */ /* 0x000fca00078efcff */
[----:B------:R0:W-:Y:S01]  /*4e80*/  STG.E.U8 [R2.64], R5 ;  /* 0x0000000502007986 */ /* 0x0001e2000c101124 */
[----:B------:R-:W-:Y:S05]  /*4e90*/  BRA `(.L_x_973) ;  /* 0x0000079000007947 */ /* 0x000fea0003800000 */
.L_x_988:
[----:B------:R-:W-:Y:S01]  /*4ea0*/  HADD2.F32 R0, -RZ, R5.H0_H0 ;  /* 0x20000005ff007230 */ /* 0x000fe20000004100 */
[----:B------:R-:W-:-:S04]  /*4eb0*/  IMAD.MOV.U32 R19, RZ, RZ, R24 ;  /* 0x000000ffff137224 */ /* 0x000fc800078e0018 */
[----:B------:R-:W-:-:S05]  /*4ec0*/  F2FP.BF16.PACK_AB R0, RZ, R0 ;  /* 0x00000000ff00723e */ /* 0x000fca00000010ff */
[----:B------:R0:W-:Y:S01]  /*4ed0*/  STG.E.U16 [R2.64], R0 ;  /* 0x0000000002007986 */ /* 0x0001e2000c101524 */
[----:B------:R-:W-:Y:S05]  /*4ee0*/  BRA `(.L_x_973) ;  /* 0x0000074000007947 */ /* 0x000fea0003800000 */
.L_x_985:
        /* <DEDUP_REMOVED lines=10> */
[----:B------:R-:W0:Y:S02]  /*4f90*/  F2I.FTZ.U32.TRUNC.NTZ R5, R5 ;  /* 0x0000000500057305 */ /* 0x000e24000021f000 */
[----:B0-----:R0:W-:Y:S01]  /*4fa0*/  STG.E.U16 [R2.64], R5 ;  /* 0x0000000502007986 */ /* 0x0011e2000c101524 */
[----:B------:R-:W-:Y:S05]  /*4fb0*/  BRA `(.L_x_973) ;  /* 0x0000067000007947 */ /* 0x000fea0003800000 */
.L_x_997:
        /* <DEDUP_REMOVED lines=17> */
.L_x_1000:
[----:B------:R-:W-:-:S04]  /*50d0*/  LOP3.LUT R0, R7, 0x80000000, RZ, 0xc0, !PT ;  /* 0x8000000007007812 */ /* 0x000fc800078ec0ff */
[----:B------:R-:W-:-:S04]  /*50e0*/  SHF.R.U32.HI R5, RZ, 0x18, R0 ;  /* 0x00000018ff057819 */ /* 0x000fc80000011600 */
[----:B------:R-:W-:-:S04]  /*50f0*/  LOP3.LUT R4, R4, R5, RZ, 0xfc, !PT ;  /* 0x0000000504047212 */ /* 0x000fc800078efcff */
[----:B------:R-:W-:Y:S02]  /*5100*/  PRMT R0, R4, 0x7610, R0 ;  /* 0x0000761004007816 */ /* 0x000fe40000000000 */
.L_x_999:
[----:B------:R-:W-:Y:S05]  /*5110*/  BSYNC B0 ;  /* 0x0000000000007941 */ /* 0x000fea0003800000 */
.L_x_998:
[----:B------:R0:W-:Y:S01]  /*5120*/  STG.E.U8 [R2.64], R0 ;  /* 0x0000000002007986 */ /* 0x0001e2000c101124 */
[----:B------:R-:W-:Y:S01]  /*5130*/  IMAD.MOV.U32 R19, RZ, RZ, R24 ;  /* 0x000000ffff137224 */ /* 0x000fe200078e0018 */
[----:B------:R-:W-:Y:S05]  /*5140*/  BRA `(.L_x_973) ;  /* 0x000004e000007947 */ /* 0x000fea0003800000 */
.L_x_996:
        /* <DEDUP_REMOVED lines=17> */
.L_x_1003:
[----:B------:R-:W-:-:S04]  /*5260*/  LOP3.LUT R0, R7, 0x80000000, RZ, 0xc0, !PT ;  /* 0x8000000007007812 */ /* 0x000fc800078ec0ff */
[----:B------:R-:W-:-:S04]  /*5270*/  SHF.R.U32.HI R5, RZ, 0x18, R0 ;  /* 0x00000018ff057819 */ /* 0x000fc80000011600 */
[----:B------:R-:W-:-:S04]  /*5280*/  LOP3.LUT R4, R4, R5, RZ, 0xfc, !PT ;  /* 0x0000000504047212 */ /* 0x000fc800078efcff */
[----:B------:R-:W-:Y:S02]  /*5290*/  PRMT R0, R4, 0x7610, R0 ;  /* 0x0000761004007816 */ /* 0x000fe40000000000 */
.L_x_1002:
[----:B------:R-:W-:Y:S05]  /*52a0*/  BSYNC B0 ;  /* 0x0000000000007941 */ /* 0x000fea0003800000 */
.L_x_1001:
[----:B------:R0:W-:Y:S01]  /*52b0*/  STG.E.U8 [R2.64], R0 ;  /* 0x0000000002007986 */ /* 0x0001e2000c101124 */
[----:B------:R-:W-:Y:S01]  /*52c0*/  IMAD.MOV.U32 R19, RZ, RZ, R24 ;  /* 0x000000ffff137224 */ /* 0x000fe200078e0018 */
[----:B------:R-:W-:Y:S05]  /*52d0*/  BRA `(.L_x_973) ;  /* 0x0000035000007947 */ /* 0x000fea0003800000 */
.L_x_995:
[----:B------:R-:W-:-:S13]  /*52e0*/  ISETP.NE.AND P0, PT, R0, 0x1c, PT ;  /* 0x0000001c0000780c */ /* 0x000fda0003f05270 */
[----:B------:R-:W-:Y:S05]  /*52f0*/  @!P0 BRA `(.L_x_1004) ;  /* 0x000002f000008947 */ /* 0x000fea0003800000 */
[----:B------:R-:W-:-:S13]  /*5300*/  ISETP.NE.AND P0, PT, R0, 0x1d, PT ;  /* 0x0000001d0000780c */ /* 0x000fda0003f05270 */
[----:B------:R-:W-:Y:S05]  /*5310*/  @!P0 BRA `(.L_x_1005) ;  /* 0x0000028000008947 */ /* 0x000fea0003800000 */
[----:B------:R-:W-:-:S13]  /*5320*/  ISETP.NE.AND P0, PT, R0, 0x2c, PT ;  /* 0x0000002c0000780c */ /* 0x000fda0003f05270 */
[----:B------:R-:W-:Y:S05]  /*5330*/  @P0 BRA `(.L_x_978) ;  /* 0x0000011000000947 */ /* 0x000fea0003800000 */
[----:B------:R-:W-:Y:S01]  /*5340*/  HADD2.F32 R5, -RZ, R5.H0_H0 ;  /* 0x20000005ff057230 */ /* 0x000fe20000004100 */
[----:B------:R-:W-:Y:S01]  /*5350*/  PLOP3.LUT P0, PT, PT, PT, PT, 0x80, 0x0 ;  /* 0x000000000000781c */ /* 0x000fe20003f0f070 */
[----:B------:R-:W-:-:S03]  /*5360*/  IMAD.MOV.U32 R19, RZ, RZ, R24 ;  /* 0x000000ffff137224 */ /* 0x000fc600078e0018 */
        /* <DEDUP_REMOVED lines=14> */
.L_x_978:
        /* <DEDUP_REMOVED lines=21> */
.L_x_1005:
[----:B------:R-:W-:Y:S01]  /*55a0*/  HADD2.F32 R5, -RZ, R5.H0_H0 ;  /* 0x20000005ff057230 */ /* 0x000fe20000004100 */
[----:B------:R-:W-:-:S05]  /*55b0*/  IMAD.MOV.U32 R19, RZ, RZ, R24 ;  /* 0x000000ffff137224 */ /* 0x000fca00078e0018 */
[----:B------:R-:W0:Y:S02]  /*55c0*/  F2I.U64.TRUNC R4, R5 ;  /* 0x0000000500047311 */ /* 0x000e24000020d800 */
[----:B0-----:R0:W-:Y:S01]  /*55d0*/  STG.E.64 [R2.64], R4 ;  /* 0x0000000402007986 */ /* 0x0011e2000c101b24 */
[----:B------:R-:W-:Y:S05]  /*55e0*/  BRA `(.L_x_973) ;  /* 0x0000004000007947 */ /* 0x000fea0003800000 */
.L_x_1004:
[----:B------:R-:W-:Y:S01]  /*55f0*/  HADD2.F32 R5, -RZ, R5.H0_H0 ;  /* 0x20000005ff057230 */ /* 0x000fe20000004100 */
[----:B------:R-:W-:-:S05]  /*5600*/  IMAD.MOV.U32 R19, RZ, RZ, R24 ;  /* 0x000000ffff137224 */ /* 0x000fca00078e0018 */
[----:B------:R-:W0:Y:S02]  /*5610*/  F2I.FTZ.U32.TRUNC.NTZ R5, R5 ;  /* 0x0000000500057305 */ /* 0x000e24000021f000 */
[----:B0-----:R0:W-:Y:S02]  /*5620*/  STG.E [R2.64], R5 ;  /* 0x0000000502007986 */ /* 0x0011e4000c101924 */
.L_x_973:
[----:B0-----:R-:W-:Y:S05]  /*5630*/  BSYNC B6 ;  /* 0x0000000000067941 */ /* 0x001fea0003800000 */
.L_x_972:
[----:B------:R-:W-:Y:S01]  /*5640*/  ISETP.GE.AND P0, PT, R19, R17, PT ;  /* 0x000000111300720c */ /* 0x000fe20003f06270 */
[----:B------:R-:W-:-:S12]  /*5650*/  BSSY B6, `(.L_x_1006) ;  /* 0x00001fe000067945 */ /* 0x000fd80003800000 */
[----:B------:R-:W-:Y:S05]  /*5660*/  @P0 BRA `(.L_x_1007) ;  /* 0x00001fc000000947 */ /* 0x000fea0003800000 */
[----:B------:R-:W-:Y:S01]  /*5670*/  IMAD R0, R16, 0x200, R19 ;  /* 0x0000020010007824 */ /* 0x000fe200078e0213 */
        /* <DEDUP_REMOVED lines=15> */
[----:B------:R-:W-:-:S06]  /*5770*/  HADD2.F32 R25, -RZ, R25.H0_H0 ;  /* 0x20000019ff197230 */ /* 0x000fcc0000004100 */
[----:B------:R-:W0:Y:S02]  /*5780*/  F2I.FTZ.TRUNC.NTZ R25, R25 ;  /* 0x0000001900197305 */ /* 0x000e24000021f100 */
[----:B0-----:R0:W-:Y:S01]  /*5790*/  STG.E.U8 [R2.64], R25 ;  /* 0x0000001902007986 */ /* 0x0011e2000c101124 */
[----:B------:R-:W-:Y:S05]  /*57a0*/  BRA `(.L_x_1013) ;  /* 0x00000e8000007947 */ /* 0x000fea0003800000 */
.L_x_1011:
[----:B------:R-:W-:-:S06]  /*57b0*/  HADD2.F32 R5, -RZ, R25.H0_H0 ;  /* 0x20000019ff057230 */ /* 0x000fcc0000004100 */
[----:B------:R-:W0:Y:S02]  /*57c0*/  F2I.S64.TRUNC R4, R5 ;  /* 0x0000000500047311 */ /* 0x000e24000020d900 */
[----:B0-----:R0:W-:Y:S01]  /*57d0*/  STG.E.U8 [R2.64], R4 ;  /* 0x0000000402007986 */ /* 0x0011e2000c101124 */
[----:B------:R-:W-:Y:S05]  /*57e0*/  BRA `(.L_x_1013) ;  /* 0x00000e4000007947 */ /* 0x000fea0003800000 */
.L_x_1010:
        /* <DEDUP_REMOVED lines=10> */
.L_x_1015:
[----:B------:R-:W-:-:S06]  /*5890*/  HADD2.F32 R25, -RZ, R25.H0_H0 ;  /* 0x20000019ff197230 */ /* 0x000fcc0000004100 */
[----:B------:R-:W0:Y:S02]  /*58a0*/  F2I.FTZ.TRUNC.NTZ R25, R25 ;  /* 0x0000001900197305 */ /* 0x000e24000021f100 */
[----:B0-----:R0:W-:Y:S01]  /*58b0*/  STG.E [R2.64], R25 ;  /* 0x0000001902007986 */ /* 0x0011e2000c101924 */
[----:B------:R-:W-:Y:S05]  /*58c0*/  BRA `(.L_x_1013) ;  /* 0x00000d6000007947 */ /* 0x000fea0003800000 */
.L_x_1014:
[----:B------:R-:W-:-:S06]  /*58d0*/  HADD2.F32 R25, -RZ, R25.H0_H0 ;  /* 0x20000019ff197230 */ /* 0x000fcc0000004100 */
[----:B------:R-:W0:Y:S02]  /*58e0*/  F2I.FTZ.TRUNC.NTZ R25, R25 ;  /* 0x0000001900197305 */ /* 0x000e24000021f100 */
[----:B0-----:R0:W-:Y:S01]  /*58f0*/  STG.E.U16 [R2.64], R25 ;  /* 0x0000001902007986 */ /* 0x0011e2000c101524 */
[----:B------:R-:W-:Y:S05]  /*5900*/  BRA `(.L_x_1013) ;  /* 0x00000d2000007947 */ /* 0x000fea0003800000 */
.L_x_1009:
        /* <DEDUP_REMOVED lines=9> */
.L_x_1017:
[----:B------:R0:W-:Y:S01]  /*59a0*/  STG.E.U16 [R2.64], R25 ;  /* 0x0000001902007986 */ /* 0x0001e2000c101524 */
[----:B------:R-:W-:Y:S05]  /*59b0*/  BRA `(.L_x_1013) ;  /* 0x00000c7000007947 */ /* 0x000fea0003800000 */
.L_x_1016:
        /* <DEDUP_REMOVED lines=10> */
.L_x_1019:
[----:B------:R-:W-:-:S05]  /*5a60*/  HADD2.F32 R0, -RZ, R25.H0_H0 ;  /* 0x20000019ff007230 */ /* 0x000fca0000004100 */
[----:B------:R-:W-:-:S04]  /*5a70*/  F2FP.PACK_AB R0, RZ, R0 ;  /* 0x00000000ff00723e */ /* 0x000fc800000000ff */
[----:B------:R-:W-:-:S05]  /*5a80*/  PRMT R0, R0, 0x5410, RZ ;  /* 0x0000541000007816 */ /* 0x000fca00000000ff */
[----:B------:R0:W-:Y:S01]  /*5a90*/  STG.E [R2.64], R0 ;  /* 0x0000000002007986 */ /* 0x0001e2000c101924 */
[----:B------:R-:W-:Y:S05]  /*5aa0*/  BRA `(.L_x_1013) ;  /* 0x00000b8000007947 */ /* 0x000fea0003800000 */
.L_x_1018:
[----:B------:R-:W-:-:S05]  /*5ab0*/  HADD2.F32 R4, -RZ, R25.H0_H0 ;  /* 0x20000019ff047230 */ /* 0x000fca0000004100 */
[----:B------:R-:W-:-:S06]  /*5ac0*/  FMUL.FTZ R4, R4, 1 ;  /* 0x3f80000004047820 */ /* 0x000fcc0000410000 */
[----:B------:R-:W0:Y:S02]  /*5ad0*/  F2F.F64.F32 R4, R4 ;  /* 0x0000000400047310 */ /* 0x000e240000201800 */
[----:B0-----:R0:W-:Y:S01]  /*5ae0*/  STG.E.64 [R2.64], R4 ;  /* 0x0000000402007986 */ /* 0x0011e2000c101b24 */
[----:B------:R-:W-:Y:S05]  /*5af0*/  BRA `(.L_x_1013) ;  /* 0x00000b3000007947 */ /* 0x000fea0003800000 */
.L_x_1008:
        /* <DEDUP_REMOVED lines=13> */
.L_x_1022:
[----:B------:R-:W-:Y:S01]  /*5bd0*/  HADD2.F32 R25, -RZ, R25.H0_H0 ;  /* 0x20000019ff197230 */ /* 0x000fe20000004100 */
[----:B------:R-:W-:-:S04]  /*5be0*/  CS2R R6, SRZ ;  /* 0x0000000000067805 */ /* 0x000fc8000001ff00 */
[----:B------:R-:W-:-:S06]  /*5bf0*/  FMUL.FTZ R4, R25, 1 ;  /* 0x3f80000019047820 */ /* 0x000fcc0000410000 */
[----:B------:R-:W0:Y:S02]  /*5c00*/  F2F.F64.F32 R4, R4 ;  /* 0x0000000400047310 */ /* 0x000e240000201800 */
[----:B0-----:R0:W-:Y:S01]  /*5c10*/  STG.E.128 [R2.64], R4 ;  /* 0x0000000402007986 */ /* 0x0011e2000c101d24 */
[----:B------:R-:W-:Y:S05]  /*5c20*/  BRA `(.L_x_1013) ;  /* 0x00000a0000007947 */ /* 0x000fea0003800000 */
.L_x_1021:
        /* <DEDUP_REMOVED lines=21> */
.L_x_1026:
[----:B------:R-:W-:Y:S05]  /*5d80*/  BSYNC B0 ;  /* 0x0000000000007941 */ /* 0x000fea0003800000 */
.L_x_1025:
[----:B------:R-:W-:-:S05]  /*5d90*/  LOP3.LUT R5, R0, R5, RZ, 0xfc, !PT ;  /* 0x0000000500057212 */ /* 0x000fca00078efcff */
[----:B------:R0:W-:Y:S01]  /*5da0*/  STG.E.U8 [R2.64], R5 ;  /* 0x0000000502007986 */ /* 0x0001e2000c101124 */
[----:B------:R-:W-:Y:S05]  /*5db0*/  BRA `(.L_x_1013) ;  /* 0x0000087000007947 */ /* 0x000fea0003800000 */
.L_x_1024:
        /* <DEDUP_REMOVED lines=13> */
.L_x_1028:
[----:B------:R-:W-:Y:S01]  /*5e90*/  IMAD.MOV.U32 R0, RZ, RZ, 0x7f ;  /* 0x0000007fff007424 */ /* 0x000fe200078e00ff */
[----:B------:R-:W-:-:S04]  /*5ea0*/  ISETP.GT.U32.AND P0, PT, R4, 0x7f800000, PT ;  /* 0x7f8000000400780c */ /* 0x000fc80003f04070 */
[----:B------:R-:W-:-:S04]  /*5eb0*/  SEL R0, R0, 0x7c, P0 ;  /* 0x0000007c00007807 */ /* 0x000fc80000000000 */
.L_x_1029:
[----:B------:R-:W-:Y:S05]  /*5ec0*/  BSYNC B0 ;  /* 0x0000000000007941 */ /* 0x000fea0003800000 */
.L_x_1027:
[----:B------:R-:W-:-:S04]  /*5ed0*/  LOP3.LUT R4, R25, 0x80000000, RZ, 0xc0, !PT ;  /* 0x8000000019047812 */ /* 0x000fc800078ec0ff */
[----:B------:R-:W-:-:S04]  /*5ee0*/  SHF.R.U32.HI R5, RZ, 0x18, R4 ;  /* 0x00000018ff057819 */ /* 0x000fc80000011604 */
[----:B------:R-:W-:-:S05]  /*5ef0*/  LOP3.LUT R5, R0, R5, RZ, 0xfc, !PT ;  /* 0x0000000500057212 */ /* 0x000fca00078efcff */
[----:B------:R0:W-:Y:S01]  /*5f00*/  STG.E.U8 [R2.64], R5 ;  /* 0x0000000502007986 */ /* 0x0001e2000c101124 */
[----:B------:R-:W-:Y:S05]  /*5f10*/  BRA `(.L_x_1013) ;  /* 0x0000071000007947 */ /* 0x000fea0003800000 */
.L_x_1023:
[----:B------:R-:W-:-:S05]  /*5f20*/  HADD2.F32 R0, -RZ, R25.H0_H0 ;  /* 0x20000019ff007230 */ /* 0x000fca0000004100 */
[----:B------:R-:W-:-:S05]  /*5f30*/  F2FP.BF16.PACK_AB R0, RZ, R0 ;  /* 0x00000000ff00723e */ /* 0x000fca00000010ff */
[----:B------:R0:W-:Y:S01]  /*5f40*/  STG.E.U16 [R2.64], R0 ;  /* 0x0000000002007986 */ /* 0x0001e2000c101524 */
[----:B------:R-:W-:Y:S05]  /*5f50*/  BRA `(.L_x_1013) ;  /* 0x000006d000007947 */ /* 0x000fea0003800000 */
.L_x_1020:
        /* <DEDUP_REMOVED lines=12> */
.L_x_1032:
        /* <DEDUP_REMOVED lines=17> */
.L_x_1035:
[----:B------:R-:W-:-:S04]  /*6130*/  LOP3.LUT R0, R25, 0x80000000, RZ, 0xc0, !PT ;  /* 0x8000000019007812 */ /* 0x000fc800078ec0ff */
[----:B------:R-:W-:-:S04]  /*6140*/  SHF.R.U32.HI R5, RZ, 0x18, R0 ;  /* 0x00000018ff057819 */ /* 0x000fc80000011600 */
[----:B------:R-:W-:-:S04]  /*6150*/  LOP3.LUT R4, R4, R5, RZ, 0xfc, !PT ;  /* 0x0000000504047212 */ /* 0x000fc800078efcff */
[----:B------:R-:W-:Y:S02]  /*6160*/  PRMT R0, R4, 0x7610, R0 ;  /* 0x0000761004007816 */ /* 0x000fe40000000000 */
.L_x_1034:
[----:B------:R-:W-:Y:S05]  /*6170*/  BSYNC B0 ;  /* 0x0000000000007941 */ /* 0x000fea0003800000 */
.L_x_1033:
[----:B------:R0:W-:Y:S01]  /*6180*/  STG.E.U8 [R2.64], R0 ;  /* 0x0000000002007986 */ /* 0x0001e2000c101124 */
[----:B------:R-:W-:Y:S05]  /*6190*/  BRA `(.L_x_1013) ;  /* 0x0000049000007947 */ /* 0x000fea0003800000 */
.L_x_1031:
        /* <DEDUP_REMOVED lines=17> */
.L_x_1038:
[----:B------:R-:W-:-:S04]  /*62b0*/  LOP3.LUT R0, R25, 0x80000000, RZ, 0xc0, !PT ;  /* 0x8000000019007812 */ /* 0x000fc800078ec0ff */
[----:B------:R-:W-:-:S04]  /*62c0*/  SHF.R.U32.HI R5, RZ, 0x18, R0 ;  /* 0x00000018ff057819 */ /* 0x000fc80000011600 */
[----:B------:R-:W-:-:S04]  /*62d0*/  LOP3.LUT R4, R4, R5, RZ, 0xfc, !PT ;  /* 0x0000000504047212 */ /* 0x000fc800078efcff */
[----:B------:R-:W-:Y:S02]  /*62e0*/  PRMT R0, R4, 0x7610, R0 ;  /* 0x0000761004007816 */ /* 0x000fe40000000000 */
.L_x_1037:
[----:B------:R-:W-:Y:S05]  /*62f0*/  BSYNC B0 ;  /* 0x0000000000007941 */ /* 0x000fea0003800000 */
.L_x_1036:
[----:B------:R0:W-:Y:S01]  /*6300*/  STG.E.U8 [R2.64], R0 ;  /* 0x0000000002007986 */ /* 0x0001e2000c101124 */
[----:B------:R-:W-:Y:S05]  /*6310*/  BRA `(.L_x_1013) ;  /* 0x0000031000007947 */ /* 0x000fea0003800000 */
.L_x_1030:
        /* <DEDUP_REMOVED lines=8> */
[----:B------:R-:W-:-:S03]  /*63a0*/  IMAD.MOV.U32 R5, RZ, RZ, 0xff ;  /* 0x000000ffff057424 */ /* 0x000fc600078e00ff */
        /* <DEDUP_REMOVED lines=13> */
.L_x_1012:
        /* <DEDUP_REMOVED lines=20> */
.L_x_1040:
[----:B------:R-:W-:-:S06]  /*65c0*/  HADD2.F32 R4, -RZ, R25.H0_H0 ;  /* 0x20000019ff047230 */ /* 0x000fcc0000004100 */
[----:B------:R-:W0:Y:S02]  /*65d0*/  F2I.U64.TRUNC R4, R4 ;  /* 0x0000000400047311 */ /* 0x000e24000020d800 */
[----:B0-----:R0:W-:Y:S01]  /*65e0*/  STG.E.64 [R2.64], R4 ;  /* 0x0000000402007986 */ /* 0x0011e2000c101b24 */
[----:B------:R-:W-:Y:S05]  /*65f0*/  BRA `(.L_x_1013) ;  /* 0x0000003000007947 */ /* 0x000fea0003800000 */
.L_x_1039:
[----:B------:R-:W-:-:S06]  /*6600*/  HADD2.F32 R25, -RZ, R25.H0_H0 ;  /* 0x20000019ff197230 */ /* 0x000fcc0000004100 */
[----:B------:R-:W0:Y:S02]  /*6610*/  F2I.FTZ.U32.TRUNC.NTZ R25, R25 ;  /* 0x0000001900197305 */ /* 0x000e24000021f000 */
[----:B0-----:R0:W-:Y:S02]  /*6620*/  STG.E [R2.64], R25 ;  /* 0x0000001902007986 */ /* 0x0011e4000c101924 */
.L_x_1013:
        /* <DEDUP_REMOVED lines=23> */
.L_x_1044:
[----:B------:R-:W-:-:S06]  /*67a0*/  HADD2.F32 R5, -RZ, R22.H0_H0 ;  /* 0x20000016ff057230 */ /* 0x000fcc0000004100 */
[----:B------:R-:W0:Y:S02]  /*67b0*/  F2I.S64.TRUNC R4, R5 ;  /* 0x0000000500047311 */ /* 0x000e24000020d900 */
[----:B0-----:R0:W-:Y:S01]  /*67c0*/  STG.E.U8 [R2.64], R4 ;  /* 0x0000000402007986 */ /* 0x0011e2000c101124 */
[----:B------:R-:W-:Y:S05]  /*67d0*/  BRA `(.L_x_1046) ;  /* 0x00000e4000007947 */ /* 0x000fea0003800000 */
.L_x_1043:
        /* <DEDUP_REMOVED lines=10> */
.L_x_1048:
[----:B------:R-:W-:-:S04]  /*6880*/  HADD2.F32 R22, -RZ, R22.H0_H0 ;  /* 0x20000016ff167230 */ /* 0x000fc80000004100 */
[----:B------:R-:W0:Y:S02]  /*6890*/  F2I.FTZ.TRUNC.NTZ R5, R22 ;  /* 0x0000001600057305 */ /* 0x000e24000021f100 */
[----:B0-----:R0:W-:Y:S01]  /*68a0*/  STG.E [R2.64], R5 ;  /* 0x0000000502007986 */ /* 0x0011e2000c101924 */
[----:B------:R-:W-:Y:S05]  /*68b0*/  BRA `(.L_x_1046) ;  /* 0x00000d6000007947 */ /* 0x000fea0003800000 */
.L_x_1047:
[----:B------:R-:W-:-:S04]  /*68c0*/  HADD2.F32 R22, -RZ, R22.H0_H0 ;  /* 0x20000016ff167230 */ /* 0x000fc80000004100 */
[----:B------:R-:W0:Y:S02]  /*68d0*/  F2I.FTZ.TRUNC.NTZ R5, R22 ;  /* 0x0000001600057305 */ /* 0x000e24000021f100 */
[----:B0-----:R0:W-:Y:S01]  /*68e0*/  STG.E.U16 [R2.64], R5 ;  /* 0x0000000502007986 */ /* 0x0011e2000c101524 */
[----:B------:R-:W-:Y:S05]  /*68f0*/  BRA `(.L_x_1046) ;  /* 0x00000d2000007947 */ /* 0x000fea0003800000 */
.L_x_1042:
        /* <DEDUP_REMOVED lines=9> */
.L_x_1050:
[----:B------:R0:W-:Y:S01]  /*6990*/  STG.E.U16 [R2.64], R22 ;  /* 0x0000001602007986 */ /* 0x0001e2000c101524 */
[----:B------:R-:W-:Y:S05]  /*69a0*/  BRA `(.L_x_1046) ;  /* 0x00000c7000007947 */ /* 0x000fea0003800000 */
.L_x_1049:
        /* <DEDUP_REMOVED lines=10> */
.L_x_1052:
[----:B------:R-:W-:-:S05]  /*6a50*/  HADD2.F32 R0, -RZ, R22.H0_H0 ;  /* 0x20000016ff007230 */ /* 0x000fca0000004100 */
[----:B------:R-:W-:-:S04]  /*6a60*/  F2FP.PACK_AB R0, RZ, R0 ;  /* 0x00000000ff00723e */ /* 0x000fc800000000ff */
[----:B------:R-:W-:-:S05]  /*6a70*/  PRMT R0, R0, 0x5410, RZ ;  /* 0x0000541000007816 */ /* 0x000fca00000000ff */
[----:B------:R0:W-:Y:S01]  /*6a80*/  STG.E [R2.64], R0 ;  /* 0x0000000002007986 */ /* 0x0001e2000c101924 */
[----:B------:R-:W-:Y:S05]  /*6a90*/  BRA `(.L_x_1046) ;  /* 0x00000b8000007947 */ /* 0x000fea0003800000 */
.L_x_1051:
[----:B------:R-:W-:-:S05]  /*6aa0*/  HADD2.F32 R4, -RZ, R22.H0_H0 ;  /* 0x20000016ff047230 */ /* 0x000fca0000004100 */
[----:B------:R-:W-:-:S06]  /*6ab0*/  FMUL.FTZ R4, R4, 1 ;  /* 0x3f80000004047820 */ /* 0x000fcc0000410000 */
[----:B------:R-:W0:Y:S02]  /*6ac0*/  F2F.F64.F32 R4, R4 ;  /* 0x0000000400047310 */ /* 0x000e240000201800 */
[----:B0-----:R0:W-:Y:S01]  /*6ad0*/  STG.E.64 [R2.64], R4 ;  /* 0x0000000402007986 */ /* 0x0011e2000c101b24 */
[----:B------:R-:W-:Y:S05]  /*6ae0*/  BRA `(.L_x_1046) ;  /* 0x00000b3000007947 */ /* 0x000fea0003800000 */
.L_x_1041:
        /* <DEDUP_REMOVED lines=13> */
.L_x_1055:
[----:B------:R-:W-:Y:S01]  /*6bc0*/  HADD2.F32 R22, -RZ, R22.H0_H0 ;  /* 0x20000016ff167230 */ /* 0x000fe20000004100 */
[----:B------:R-:W-:-:S04]  /*6bd0*/  CS2R R6, SRZ ;  /* 0x0000000000067805 */ /* 0x000fc8000001ff00 */
[----:B------:R-:W-:-:S06]  /*6be0*/  FMUL.FTZ R4, R22, 1 ;  /* 0x3f80000016047820 */ /* 0x000fcc0000410000 */
[----:B------:R-:W0:Y:S02]  /*6bf0*/  F2F.F64.F32 R4, R4 ;  /* 0x0000000400047310 */ /* 0x000e240000201800 */
[----:B0-----:R0:W-:Y:S01]  /*6c00*/  STG.E.128 [R2.64], R4 ;  /* 0x0000000402007986 */ /* 0x0011e2000c101d24 */
[----:B------:R-:W-:Y:S05]  /*6c10*/  BRA `(.L_x_1046) ;  /* 0x00000a0000007947 */ /* 0x000fea0003800000 */
.L_x_1054:
        /* <DEDUP_REMOVED lines=21> */
.L_x_1059:
[----:B------:R-:W-:Y:S05]  /*6d70*/  BSYNC B0 ;  /* 0x0000000000007941 */ /* 0x000fea0003800000 */
.L_x_1058:
[----:B------:R-:W-:-:S05]  /*6d80*/  LOP3.LUT R5, R0, R5, RZ, 0xfc, !PT ;  /* 0x0000000500057212 */ /* 0x000fca00078efcff */
[----:B------:R0:W-:Y:S01]  /*6d90*/  STG.E.U8 [R2.64], R5 ;  /* 0x0000000502007986 */ /* 0x0001e2000c101124 */
[----:B------:R-:W-:Y:S05]  /*6da0*/  BRA `(.L_x_1046) ;  /* 0x0000087000007947 */ /* 0x000fea0003800000 */
.L_x_1057:
        /* <DEDUP_REMOVED lines=13> */
.L_x_1061:
[----:B------:R-:W-:Y:S01]  /*6e80*/  IMAD.MOV.U32 R0, RZ, RZ, 0x7f ;  /* 0x0000007fff007424 */ /* 0x000fe200078e00ff */
[----:B------:R-:W-:-:S04]  /*6e90*/  ISETP.GT.U32.AND P0, PT, R4, 0x7f800000, PT ;  /* 0x7f8000000400780c */ /* 0x000fc80003f04070 */
[----:B------:R-:W-:-:S04]  /*6ea0*/  SEL R0, R0, 0x7c, P0 ;  /* 0x0000007c00007807 */ /* 0x000fc80000000000 */
.L_x_1062:
[----:B------:R-:W-:Y:S05]  /*6eb0*/  BSYNC B0 ;  /* 0x0000000000007941 */ /* 0x000fea0003800000 */
.L_x_1060:
[----:B------:R-:W-:-:S04]  /*6ec0*/  LOP3.LUT R4, R5, 0x80000000, RZ, 0xc0, !PT ;  /* 0x8000000005047812 */ /* 0x000fc800078ec0ff */
[----:B------:R-:W-:-:S04]  /*6ed0*/  SHF.R.U32.HI R5, RZ, 0x18, R4 ;  /* 0x00000018ff057819 */ /* 0x000fc80000011604 */
[----:B------:R-:W-:-:S05]  /*6ee0*/  LOP3.LUT R5, R0, R5, RZ, 0xfc, !PT ;  /* 0x0000000500057212 */ /* 0x000fca00078efcff */
[----:B------:R0:W-:Y:S01]  /*6ef0*/  STG.E.U8 [R2.64], R5 ;  /* 0x0000000502007986 */ /* 0x0001e2000c101124 */
[----:B------:R-:W-:Y:S05]  /*6f00*/  BRA `(.L_x_1046) ;  /* 0x0000071000007947 */ /* 0x000fea0003800000 */
.L_x_1056:
[----:B------:R-:W-:-:S05]  /*6f10*/  HADD2.F32 R0, -RZ, R22.H0_H0 ;  /* 0x20000016ff007230 */ /* 0x000fca0000004100 */
[----:B------:R-:W-:-:S05]  /*6f20*/  F2FP.BF16.PACK_AB R0, RZ, R0 ;  /* 0x00000000ff00723e */ /* 0x000fca00000010ff */
[----:B------:R0:W-:Y:S01]  /*6f30*/  STG.E.U16 [R2.64], R0 ;  /* 0x0000000002007986 */ /* 0x0001e2000c101524 */
[----:B------:R-:W-:Y:S05]  /*6f40*/  BRA `(.L_x_1046) ;  /* 0x000006d000007947 */ /* 0x000fea0003800000 */
.L_x_1053:
        /* <DEDUP_REMOVED lines=12> */
.L_x_1065:
        /* <DEDUP_REMOVED lines=17> */
.L_x_1068:
[----:B------:R-:W-:-:S04]  /*7120*/  LOP3.LUT R0, R7, 0x80000000, RZ, 0xc0, !PT ;  /* 0x8000000007007812 */ /* 0x000fc800078ec0ff */
[----:B------:R-:W-:-:S04]  /*7130*/  SHF.R.U32.HI R5, RZ, 0x18, R0 ;  /* 0x00000018ff057819 */ /* 0x000fc80000011600 */
[----:B------:R-:W-:-:S04]  /*7140*/  LOP3.LUT R4, R4, R5, RZ, 0xfc, !PT ;  /* 0x0000000504047212 */ /* 0x000fc800078efcff */
[----:B------:R-:W-:Y:S02]  /*7150*/  PRMT R0, R4, 0x7610, R0 ;  /* 0x0000761004007816 */ /* 0x000fe40000000000 */
.L_x_1067:
[----:B------:R-:W-:Y:S05]  /*7160*/  BSYNC B0 ;  /* 0x0000000000007941 */ /* 0x000fea0003800000 */
.L_x_1066:
[----:B------:R0:W-:Y:S01]  /*7170*/  STG.E.U8 [R2.64], R0 ;  /* 0x0000000002007986 */ /* 0x0001e2000c101124 */
[----:B------:R-:W-:Y:S05]  /*7180*/  BRA `(.L_x_1046) ;  /* 0x0000049000007947 */ /* 0x000fea0003800000 */
.L_x_1064:
        /* <DEDUP_REMOVED lines=17> */
.L_x_1071:
[----:B------:R-:W-:-:S04]  /*72a0*/  LOP3.LUT R0, R7, 0x80000000, RZ, 0xc0, !PT ;  /* 0x8000000007007812 */ /* 0x000fc800078ec0ff */
[----:B------:R-:W-:-:S04]  /*72b0*/  SHF.R.U32.HI R5, RZ, 0x18, R0 ;  /* 0x00000018ff057819 */ /* 0x000fc80000011600 */
[----:B------:R-:W-:-:S04]  /*72c0*/  LOP3.LUT R4, R4, R5, RZ, 0xfc, !PT ;  /* 0x0000000504047212 */ /* 0x000fc800078efcff */
[----:B------:R-:W-:Y:S02]  /*72d0*/  PRMT R0, R4, 0x7610, R0 ;  /* 0x0000761004007816 */ /* 0x000fe40000000000 */
.L_x_1070:
[----:B------:R-:W-:Y:S05]  /*72e0*/  BSYNC B0 ;  /* 0x0000000000007941 */ /* 0x000fea0003800000 */
.L_x_1069:
[----:B------:R0:W-:Y:S01]  /*72f0*/  STG.E.U8 [R2.64], R0 ;  /* 0x0000000002007986 */ /* 0x0001e2000c101124 */
[----:B------:R-:W-:Y:S05]  /*7300*/  BRA `(.L_x_1046) ;  /* 0x0000031000007947 */ /* 0x000fea0003800000 */
.L_x_1063:
        /* <DEDUP_REMOVED lines=22> */
.L_x_1045:
        /* <DEDUP_REMOVED lines=20> */
.L_x_1073:
[----:B------:R-:W-:-:S06]  /*75b0*/  HADD2.F32 R4, -RZ, R22.H0_H0 ;  /* 0x20000016ff047230 */ /* 0x000fcc0000004100 */
[----:B------:R-:W0:Y:S02]  /*75c0*/  F2I.U64.TRUNC R4, R4 ;  /* 0x0000000400047311 */ /* 0x000e24000020d800 */
[----:B0-----:R0:W-:Y:S01]  /*75d0*/  STG.E.64 [R2.64], R4 ;  /* 0x0000000402007986 */ /* 0x0011e2000c101b24 */
[----:B------:R-:W-:Y:S05]  /*75e0*/  BRA `(.L_x_1046) ;  /* 0x0000003000007947 */ /* 0x000fea0003800000 */
.L_x_1072:
[----:B------:R-:W-:-:S04]  /*75f0*/  HADD2.F32 R22, -RZ, R22.H0_H0 ;  /* 0x20000016ff167230 */ /* 0x000fc80000004100 */
[----:B------:R-:W0:Y:S02]  /*7600*/  F2I.FTZ.U32.TRUNC.NTZ R5, R22 ;  /* 0x0000001600057305 */ /* 0x000e24000021f000 */
[----:B0-----:R0:W-:Y:S02]  /*7610*/  STG.E [R2.64], R5 ;  /* 0x0000000502007986 */ /* 0x0011e4000c101924 */
.L_x_1046:
[----:B------:R-:W-:Y:S02]  /*7620*/  IADD3 R19, R19, 0x80, RZ ;  /* 0x0000008013137810 */ /* 0x000fe40007ffe0ff */
.L_x_1007:
[----:B------:R-:W-:Y:S05]  /*7630*/  BSYNC B6 ;  /* 0x0000000000067941 */ /* 0x000fea0003800000 */
.L_x_1006:
        /* <DEDUP_REMOVED lines=19> */
[----:B0-----:R-:W-:Y:S01]  /*7770*/  STG.E.U8 [R2.64], R23 ;  /* 0x0000001702007986 */ /* 0x001fe2000c101124 */
[----:B------:R-:W-:Y:S05]  /*7780*/  EXIT ;  /* 0x000000000000794d */ /* 0x000fea0003800000 */
.L_x_1077:
[----:B------:R-:W-:-:S06]  /*7790*/  HADD2.F32 R5, -RZ, R23.H0_H0 ;  /* 0x20000017ff057230 */ /* 0x000fcc0000004100 */
[----:B------:R-:W0:Y:S02]  /*77a0*/  F2I.S64.TRUNC R4, R5 ;  /* 0x0000000500047311 */ /* 0x000e24000020d900 */
[----:B0-----:R-:W-:Y:S01]  /*77b0*/  STG.E.U8 [R2.64], R4 ;  /* 0x0000000402007986 */ /* 0x001fe2000c101124 */
[----:B------:R-:W-:Y:S05]  /*77c0*/  EXIT ;  /* 0x000000000000794d */ /* 0x000fea0003800000 */
.L_x_1076:
        /* <DEDUP_REMOVED lines=10> */
.L_x_1080:
[----:B------:R-:W-:-:S06]  /*7870*/  HADD2.F32 R23, -RZ, R23.H0_H0 ;  /* 0x20000017ff177230 */ /* 0x000fcc0000004100 */
[----:B------:R-:W0:Y:S02]  /*7880*/  F2I.FTZ.TRUNC.NTZ R23, R23 ;  /* 0x0000001700177305 */ /* 0x000e24000021f100 */
[----:B0-----:R-:W-:Y:S01]  /*7890*/  STG.E [R2.64], R23 ;  /* 0x0000001702007986 */ /* 0x001fe2000c101924 */
[----:B------:R-:W-:Y:S05]  /*78a0*/  EXIT ;  /* 0x000000000000794d */ /* 0x000fea0003800000 */
.L_x_1079:
[----:B------:R-:W-:-:S06]  /*78b0*/  HADD2.F32 R23, -RZ, R23.H0_H0 ;  /* 0x20000017ff177230 */ /* 0x000fcc0000004100 */
[----:B------:R-:W0:Y:S02]  /*78c0*/  F2I.FTZ.TRUNC.NTZ R23, R23 ;  /* 0x0000001700177305 */ /* 0x000e24000021f100 */
[----:B0-----:R-:W-:Y:S01]  /*78d0*/  STG.E.U16 [R2.64], R23 ;  /* 0x0000001702007986 */ /* 0x001fe2000c101524 */
[----:B------:R-:W-:Y:S05]  /*78e0*/  EXIT ;  /* 0x000000000000794d */ /* 0x000fea0003800000 */
.L_x_1075:
        /* <DEDUP_REMOVED lines=9> */
.L_x_1082:
[----:B------:R-:W-:Y:S01]  /*7980*/  STG.E.U16 [R2.64], R23 ;  /* 0x0000001702007986 */ /* 0x000fe2000c101524 */
[----:B------:R-:W-:Y:S05]  /*7990*/  EXIT ;  /* 0x000000000000794d */ /* 0x000fea0003800000 */
.L_x_1081:
        /* <DEDUP_REMOVED lines=10> */
.L_x_1084:
[----:B------:R-:W-:-:S05]  /*7a40*/  HADD2.F32 R0, -RZ, R23.H0_H0 ;  /* 0x20000017ff007230 */ /* 0x000fca0000004100 */
[----:B------:R-:W-:-:S04]  /*7a50*/  F2FP.PACK_AB R0, RZ, R0 ;  /* 0x00000000ff00723e */ /* 0x000fc800000000ff */
[----:B------:R-:W-:-:S05]  /*7a60*/  PRMT R0, R0, 0x5410, RZ ;  /* 0x0000541000007816 */ /* 0x000fca00000000ff */
[----:B------:R-:W-:Y:S01]  /*7a70*/  STG.E [R2.64], R0 ;  /* 0x0000000002007986 */ /* 0x000fe2000c101924 */
[----:B------:R-:W-:Y:S05]  /*7a80*/  EXIT ;  /* 0x000000000000794d */ /* 0x000fea0003800000 */
.L_x_1083:
[----:B------:R-:W-:-:S05]  /*7a90*/  HADD2.F32 R4, -RZ, R23.H0_H0 ;  /* 0x20000017ff047230 */ /* 0x000fca0000004100 */
[----:B------:R-:W-:-:S06]  /*7aa0*/  FMUL.FTZ R4, R4, 1 ;  /* 0x3f80000004047820 */ /* 0x000fcc0000410000 */
[----:B------:R-:W0:Y:S02]  /*7ab0*/  F2F.F64.F32 R4, R4 ;  /* 0x0000000400047310 */ /* 0x000e240000201800 */
[----:B0-----:R-:W-:Y:S01]  /*7ac0*/  STG.E.64 [R2.64], R4 ;  /* 0x0000000402007986 */ /* 0x001fe2000c101b24 */
[----:B------:R-:W-:Y:S05]  /*7ad0*/  EXIT ;  /* 0x000000000000794d */ /* 0x000fea0003800000 */
.L_x_1074:
        /* <DEDUP_REMOVED lines=13> */
.L_x_1087:
[----:B------:R-:W-:Y:S01]  /*7bb0*/  HADD2.F32 R23, -RZ, R23.H0_H0 ;  /* 0x20000017ff177230 */ /* 0x000fe20000004100 */
[----:B------:R-:W-:-:S04]  /*7bc0*/  CS2R R6, SRZ ;  /* 0x0000000000067805 */ /* 0x000fc8000001ff00 */
[----:B------:R-:W-:-:S06]  /*7bd0*/  FMUL.FTZ R4, R23, 1 ;  /* 0x3f80000017047820 */ /* 0x000fcc0000410000 */
[----:B------:R-:W0:Y:S02]  /*7be0*/  F2F.F64.F32 R4, R4 ;  /* 0x0000000400047310 */ /* 0x000e240000201800 */
[----:B0-----:R-:W-:Y:S01]  /*7bf0*/  STG.E.128 [R2.64], R4 ;  /* 0x0000000402007986 */ /* 0x001fe2000c101d24 */
[----:B------:R-:W-:Y:S05]  /*7c00*/  EXIT ;  /* 0x000000000000794d */ /* 0x000fea0003800000 */
.L_x_1086:
        /* <DEDUP_REMOVED lines=21> */
.L_x_1091:
[----:B------:R-:W-:Y:S05]  /*7d60*/  BSYNC B0 ;  /* 0x0000000000007941 */ /* 0x000fea0003800000 */
.L_x_1090:
[----:B------:R-:W-:-:S05]  /*7d70*/  LOP3.LUT R5, R0, R5, RZ, 0xfc, !PT ;  /* 0x0000000500057212 */ /* 0x000fca00078efcff */
[----:B------:R-:W-:Y:S01]  /*7d80*/  STG.E.U8 [R2.64], R5 ;  /* 0x0000000502007986 */ /* 0x000fe2000c101124 */
[----:B------:R-:W-:Y:S05]  /*7d90*/  EXIT ;  /* 0x000000000000794d */ /* 0x000fea0003800000 */
.L_x_1089:
        /* <DEDUP_REMOVED lines=13> */
.L_x_1093:
[----:B------:R-:W-:Y:S01]  /*7e70*/  IMAD.MOV.U32 R0, RZ, RZ, 0x7f ;  /* 0x0000007fff007424 */ /* 0x000fe200078e00ff */
[----:B------:R-:W-:-:S04]  /*7e80*/  ISETP.GT.U32.AND P0, PT, R4, 0x7f800000, PT ;  /* 0x7f8000000400780c */ /* 0x000fc80003f04070 */
[----:B------:R-:W-:-:S04]  /*7e90*/  SEL R0, R0, 0x7c, P0 ;  /* 0x0000007c00007807 */ /* 0x000fc80000000000 */
.L_x_1094:
[----:B------:R-:W-:Y:S05]  /*7ea0*/  BSYNC B0 ;  /* 0x0000000000007941 */ /* 0x000fea0003800000 */
.L_x_1092:
[----:B------:R-:W-:-:S04]  /*7eb0*/  LOP3.LUT R4, R23, 0x80000000, RZ, 0xc0, !PT ;  /* 0x8000000017047812 */ /* 0x000fc800078ec0ff */
[----:B------:R-:W-:-:S04]  /*7ec0*/  SHF.R.U32.HI R5, RZ, 0x18, R4 ;  /* 0x00000018ff057819 */ /* 0x000fc80000011604 */
[----:B------:R-:W-:-:S05]  /*7ed0*/  LOP3.LUT R5, R0, R5, RZ, 0xfc, !PT ;  /* 0x0000000500057212 */ /* 0x000fca00078efcff */
[----:B------:R-:W-:Y:S01]  /*7ee0*/  STG.E.U8 [R2.64], R5 ;  /* 0x0000000502007986 */ /* 0x000fe2000c101124 */
[----:B------:R-:W-:Y:S05]  /*7ef0*/  EXIT ;  /* 0x000000000000794d */ /* 0x000fea0003800000 */
.L_x_1088:
[----:B------:R-:W-:-:S05]  /*7f00*/  HADD2.F32 R0, -RZ, R23.H0_H0 ;  /* 0x20000017ff007230 */ /* 0x000fca0000004100 */
[----:B------:R-:W-:-:S05]  /*7f10*/  F2FP.BF16.PACK_AB R0, RZ, R0 ;  /* 0x00000000ff00723e */ /* 0x000fca00000010ff */
[----:B------:R-:W-:Y:S01]  /*7f20*/  STG.E.U16 [R2.64], R0 ;  /* 0x0000000002007986 */ /* 0x000fe2000c101524 */
[----:B------:R-:W-:Y:S05]  /*7f30*/  EXIT ;  /* 0x000000000000794d */ /* 0x000fea0003800000 */
.L_x_1085:
        /* <DEDUP_REMOVED lines=12> */
.L_x_1097:
        /* <DEDUP_REMOVED lines=17> */
.L_x_1100:
[----:B------:R-:W-:-:S04]  /*8110*/  LOP3.LUT R0, R23, 0x80000000, RZ, 0xc0, !PT ;  /* 0x8000000017007812 */ /* 0x000fc800078ec0ff */
[----:B------:R-:W-:-:S04]  /*8120*/  SHF.R.U32.HI R5, RZ, 0x18, R0 ;  /* 0x00000018ff057819 */ /* 0x000fc80000011600 */
[----:B------:R-:W-:-:S04]  /*8130*/  LOP3.LUT R4, R4, R5, RZ, 0xfc, !PT ;  /* 0x0000000504047212 */ /* 0x000fc800078efcff */
[----:B------:R-:W-:Y:S02]  /*8140*/  PRMT R0, R4, 0x7610, R0 ;  /* 0x0000761004007816 */ /* 0x000fe40000000000 */
.L_x_1099:
[----:B------:R-:W-:Y:S05]  /*8150*/  BSYNC B0 ;  /* 0x0000000000007941 */ /* 0x000fea0003800000 */
.L_x_1098:
[----:B------:R-:W-:Y:S01]  /*8160*/  STG.E.U8 [R2.64], R0 ;  /* 0x0000000002007986 */ /* 0x000fe2000c101124 */
[----:B------:R-:W-:Y:S05]  /*8170*/  EXIT ;  /* 0x000000000000794d */ /* 0x000fea0003800000 */
.L_x_1096:
        /* <DEDUP_REMOVED lines=17> */
.L_x_1103:
[----:B------:R-:W-:-:S04]  /*8290*/  LOP3.LUT R0, R23, 0x80000000, RZ, 0xc0, !PT ;  /* 0x8000000017007812 */ /* 0x000fc800078ec0ff */
[----:B------:R-:W-:-:S04]  /*82a0*/  SHF.R.U32.HI R5, RZ, 0x18, R0 ;  /* 0x00000018ff057819 */ /* 0x000fc80000011600 */
[----:B------:R-:W-:-:S04]  /*82b0*/  LOP3.LUT R4, R4, R5, RZ, 0xfc, !PT ;  /* 0x0000000504047212 */ /* 0x000fc800078efcff */
[----:B------:R-:W-:Y:S02]  /*82c0*/  PRMT R0, R4, 0x7610, R0 ;  /* 0x0000761004007816 */ /* 0x000fe40000000000 */
.L_x_1102:
[----:B------:R-:W-:Y:S05]  /*82d0*/  BSYNC B0 ;  /* 0x0000000000007941 */ /* 0x000fea0003800000 */
.L_x_1101:
[----:B------:R-:W-:Y:S01]  /*82e0*/  STG.E.U8 [R2.64], R0 ;  /* 0x0000000002007986 */ /* 0x000fe2000c101124 */
[----:B------:R-:W-:Y:S05]  /*82f0*/  EXIT ;  /* 0x000000000000794d */ /* 0x000fea0003800000 */
.L_x_1095:
        /* <DEDUP_REMOVED lines=22> */
.L_x_1078:
        /* <DEDUP_REMOVED lines=20> */
.L_x_1105:
[----:B------:R-:W-:-:S06]  /*85a0*/  HADD2.F32 R4, -RZ, R23.H0_H0 ;  /* 0x20000017ff047230 */ /* 0x000fcc0000004100 */
[----:B------:R-:W0:Y:S02]  /*85b0*/  F2I.U64.TRUNC R4, R4 ;  /* 0x0000000400047311 */ /* 0x000e24000020d800 */
[----:B0-----:R-:W-:Y:S01]  /*85c0*/  STG.E.64 [R2.64], R4 ;  /* 0x0000000402007986 */ /* 0x001fe2000c101b24 */
[----:B------:R-:W-:Y:S05]  /*85d0*/  EXIT ;  /* 0x000000000000794d */ /* 0x000fea0003800000 */
.L_x_1104:
[----:B------:R-:W-:-:S06]  /*85e0*/  HADD2.F32 R23, -RZ, R23.H0_H0 ;  /* 0x20000017ff177230 */ /* 0x000fcc0000004100 */
[----:B------:R-:W0:Y:S02]  /*85f0*/  F2I.FTZ.U32.TRUNC.NTZ R23, R23 ;  /* 0x0000001700177305 */ /* 0x000e24000021f000 */
[----:B0-----:R-:W-:Y:S01]  /*8600*/  STG.E [R2.64], R23 ;  /* 0x0000001702007986 */ /* 0x001fe2000c101924 */
[----:B------:R-:W-:Y:S05]  /*8610*/  EXIT ;  /* 0x000000000000794d */ /* 0x000fea0003800000 */
.L_x_1106:
        /* <DEDUP_REMOVED lines=14> */
.L_x_18276:


//--------------------- .text._ZN2at6native18elementwise_kernelILi128ELi4EZNS0_22gpu_kernel_impl_nocastIZZZNS0_17trunc_kernel_cudaERNS_18TensorIteratorBaseEENKUlvE_clEvENKUlvE1_clEvEUlN3c104HalfEE_EEvS4_RKT_EUliE_EEviT1_ --------------------------
	.section	.text._ZN2at6native18elementwise_kernelILi128ELi4EZNS0_22gpu_kernel_impl_nocastIZZZNS0_17trunc_kernel_cudaERNS_18TensorIteratorBaseEENKUlvE_clEvENKUlvE1_clEvEUlN3c104HalfEE_EEvS4_RKT_EUliE_EEviT1_,"ax",@progbits
	.sectioninfo	@"SHI_REGISTERS=12"
	.align	128
        .global         _ZN2at6native18elementwise_kernelILi128ELi4EZNS0_22gpu_kernel_impl_nocastIZZZNS0_17trunc_kernel_cudaERNS_18TensorIteratorBaseEENKUlvE_clEvENKUlvE1_clEvEUlN3c104HalfEE_EEvS4_RKT_EUliE_EEviT1_
        .type           _ZN2at6native18elementwise_kernelILi128ELi4EZNS0_22gpu_kernel_impl_nocastIZZZNS0_17trunc_kernel_cudaERNS_18TensorIteratorBaseEENKUlvE_clEvENKUlvE1_clEvEUlN3c104HalfEE_EEvS4_RKT_EUliE_EEviT1_,@function
        .size           _ZN2at6native18elementwise_kernelILi128ELi4EZNS0_22gpu_kernel_impl_nocastIZZZNS0_17trunc_kernel_cudaERNS_18TensorIteratorBaseEENKUlvE_clEvENKUlvE1_clEvEUlN3c104HalfEE_EEvS4_RKT_EUliE_EEviT1_,(.L_x_18277 - _ZN2at6native18elementwise_kernelILi128ELi4EZNS0_22gpu_kernel_impl_nocastIZZZNS0_17trunc_kernel_cudaERNS_18TensorIteratorBaseEENKUlvE_clEvENKUlvE1_clEvEUlN3c104HalfEE_EEvS4_RKT_EUliE_EEviT1_)
        .other          _ZN2at6native18elementwise_kernelILi128ELi4EZNS0_22gpu_kernel_impl_nocastIZZZNS0_17trunc_kernel_cudaERNS_18TensorIteratorBaseEENKUlvE_clEvENKUlvE1_clEvEUlN3c104HalfEE_EEvS4_RKT_EUliE_EEviT1_,@"STO_CUDA_ENTRY STV_DEFAULT"
_ZN2at6native18elementwise_kernelILi128ELi4EZNS0_22gpu_kernel_impl_nocastIZZZNS0_17trunc_kernel_cudaERNS_18TensorIteratorBaseEENKUlvE_clEvENKUlvE1_clEvEUlN3c104HalfEE_EEvS4_RKT_EUliE_EEviT1_:
.text._ZN2at6native18elementwise_kernelILi128ELi4EZNS0_22gpu_kernel_impl_nocastIZZZNS0_17trunc_kernel_cudaERNS_18TensorIteratorBaseEENKUlvE_clEvENKUlvE1_clEvEUlN3c104HalfEE_EEvS4_RKT_EUliE_EEviT1_:
        /* <DEDUP_REMOVED lines=235> */
.L_x_1109:
[----:B------:R-:W-:-:S04]  /*0eb0*/  IADD3 R4, P0, R3, c[0x0][0x368], RZ ;  /* 0x0000da0003047a10 */ /* 0x000fc80007f1e0ff */
[----:B------:R-:W-:-:S05]  /*0ec0*/  IADD3.X R5, RZ, c[0x0][0x36c], RZ, P0, !PT ;  /* 0x0000db00ff057a10 */ /* 0x000fca00007fe4ff */
[----:B------:R-:W2:Y:S01]  /*0ed0*/  LDG.E.U16 R4, [R4.64] ;  /* 0x0000000404047981 */ /* 0x000ea2000c1e1500 */
[----:B------:R-:W-:Y:S02]  /*0ee0*/  IADD3 R2, P0, R2, c[0x0][0x360], RZ ;  /* 0x0000d80002027a10 */ /* 0x000fe40007f1e0ff */
[----:B------:R-:W-:-:S03]  /*0ef0*/  IADD3 R0, R0, 0x80, RZ ;  /* 0x0000008000007810 */ /* 0x000fc60007ffe0ff */
[----:B------:R-:W-:Y:S01]  /*0f00*/  IMAD.X R3, RZ, RZ, c[0x0][0x364], P0 ;  /* 0x0000d900ff037624 */ /* 0x000fe200000e06ff */
[----:B--2---:R-:W-:-:S06]  /*0f10*/  HADD2.F32 R6, -RZ, R4.H0_H0 ;  /* 0x20000004ff067230 */ /* 0x004fcc0000004100 */
[----:B------:R-:W0:Y:S02]  /*0f20*/  FRND.TRUNC R6, R6 ;  /* 0x0000000600067307 */ /* 0x000e24000020d000 */
[----:B0-----:R-:W-:-:S05]  /*0f30*/  F2FP.PACK_AB R5, RZ, R6 ;  /* 0x00000006ff05723e */ /* 0x001fca00000000ff */
[----:B------:R0:W-:Y:S02]  /*0f40*/  STG.E.U16 [R2.64], R5 ;  /* 0x0000000502007986 */ /* 0x0001e4000c101504 */
.L_x_1108:
[----:B------:R-:W-:Y:S05]  /*0f50*/  BSYNC B0 ;  /* 0x0000000000007941 */ /* 0x000fea0003800000 */
.L_x_1107:
        /* <DEDUP_REMOVED lines=230> */
.L_x_1112:
[----:B------:R-:W-:-:S04]  /*1dc0*/  IADD3 R4, P0, R3, c[0x0][0x368], RZ ;  /* 0x0000da0003047a10 */ /* 0x000fc80007f1e0ff */
[----:B------:R-:W-:-:S05]  /*1dd0*/  IADD3.X R5, RZ, c[0x0][0x36c], RZ, P0, !PT ;  /* 0x0000db00ff057a10 */ /* 0x000fca00007fe4ff */
[----:B------:R-:W2:Y:S01]  /*1de0*/  LDG.E.U16 R4, [R4.64] ;  /* 0x0000000404047981 */ /* 0x000ea2000c1e1500 */
[----:B------:R-:W-:Y:S02]  /*1df0*/  IADD3 R2, P0, R2, c[0x0][0x360], RZ ;  /* 0x0000d80002027a10 */ /* 0x000fe40007f1e0ff */
[----:B------:R-:W-:Y:S02]  /*1e00*/  IADD3 R0, R0, 0x80, RZ ;  /* 0x0000008000007810 */ /* 0x000fe40007ffe0ff */
[----:B------:R-:W-:Y:S02]  /*1e10*/  IADD3.X R3, RZ, c[0x0][0x364], RZ, P0, !PT ;  /* 0x0000d900ff037a10 */ /* 0x000fe400007fe4ff */
[----:B------:R-:W-:Y:S01]  /*1e20*/  ISETP.GE.AND P0, PT, R0, c[0x0][0x160], PT ;  /* 0x0000580000007a0c */ /* 0x000fe20003f06270 */
[----:B--2---:R-:W-:-:S06]  /*1e30*/  HADD2.F32 R6, -RZ, R4.H0_H0 ;  /* 0x20000004ff067230 */ /* 0x004fcc0000004100 */
[----:B------:R-:W0:Y:S02]  /*1e40*/  FRND.TRUNC R6, R6 ;  /* 0x0000000600067307 */ /* 0x000e24000020d000 */
[----:B0-----:R-:W-:-:S05]  /*1e50*/  F2FP.PACK_AB R5, RZ, R6 ;  /* 0x00000006ff05723e */ /* 0x001fca00000000ff */
[----:B------:R0:W-:Y:S01]  /*1e60*/  STG.E.U16 [R2.64], R5 ;  /* 0x0000000502007986 */ /* 0x0001e2000c101504 */
[----:B------:R-:W-:Y:S05]  /*1e70*/  @P0 BRA `(.L_x_1111) ;  /* 0x00000ed000000947 */ /* 0x000fea0003800000 */
[----:B------:R-:W-:Y:S01]  /*1e80*/  ISETP.NE.AND P0, PT, RZ, c[0x0][0x168], PT ;  /* 0x00005a00ff007a0c */ /* 0x000fe20003f05270 */
[----:B0-----:R-:W-:-:S12]  /*1e90*/  CS2R R2, SRZ ;  /* 0x0000000000027805 */ /* 0x001fd8000001ff00 */
[----:B------:R-:W-:Y:S05]  /*1ea0*/  @!P0 BRA `(.L_x_1113) ;  /* 0x00000e0000008947 */ /* 0x000fea0003800000 */
[----:B------:R-:W-:Y:S01]  /*1eb0*/  MOV R3, R0 ;  /* 0x0000000000037202 */ /* 0x000fe20000000f00 */
[----:B------:R-:W-:Y:S01]  /*1ec0*/  IMAD.MOV.U32 R2, RZ, RZ, RZ ;  /* 0x000000ffff027224 */ /* 0x000fe200078e00ff */
[----:B------:R-:W-:-:S03]  /*1ed0*/  MOV R8, c[0x0][0x168] ;  /* 0x00005a0000087a02 */ /* 0x000fc60000000f00 */
[----:B------:R-:W-:Y:S01]  /*1ee0*/  IMAD.HI.U32 R4, R0, c[0x0][0x170], R2 ;  /* 0x00005c0000047a27 */ /* 0x000fe200078e0002 */
[----:B------:R-:W-:-:S04]  /*1ef0*/  ISETP.NE.AND P0, PT, R8, 0x1, PT ;  /* 0x000000010800780c */ /* 0x000fc80003f05270 */
[----:B------:R-:W-:-:S04]  /*1f00*/  SHF.R.U32.HI R5, RZ, c[0x0][0x174], R4 ;  /* 0x00005d00ff057a19 */ /* 0x000fc80000011604 */
[----:B------:R-:W-:-:S05]  /*1f10*/  IADD3 R3, -R5, RZ, RZ ;  /* 0x000000ff05037210 */ /* 0x000fca0007ffe1ff */
[----:B------:R-:W-:-:S04]  /*1f20*/  IMAD R3, R3, c[0x0][0x16c], R0 ;  /* 0x00005b0003037a24 */ /* 0x000fc800078e0200 */
[C---:B------:R-:W-:Y:S02]  /*1f30*/  IMAD R2, R3.reuse, c[0x0][0x298], RZ ;  /* 0x0000a60003027a24 */ /* 0x040fe400078e02ff */
[----:B------:R-:W-:Y:S01]  /*1f40*/  IMAD R3, R3, c[0x0][0x29c], RZ ;  /* 0x0000a70003037a24 */ /* 0x000fe200078e02ff */
        /* <DEDUP_REMOVED lines=214> */
.L_x_1113:
[----:B------:R-:W-:-:S04]  /*2cb0*/  IADD3 R4, P0, R3, c[0x0][0x368], RZ ;  /* 0x0000da0003047a10 */ /* 0x000fc80007f1e0ff */
[----:B------:R-:W-:-:S05]  /*2cc0*/  IADD3.X R5, RZ, c[0x0][0x36c], RZ, P0, !PT ;  /* 0x0000db00ff057a10 */ /* 0x000fca00007fe4ff */
[----:B------:R-:W2:Y:S01]  /*2cd0*/  LDG.E.U16 R4, [R4.64] ;  /* 0x0000000404047981 */ /* 0x000ea2000c1e1500 */
[----:B------:R-:W-:Y:S02]  /*2ce0*/  IADD3 R2, P0, R2, c[0x0][0x360], RZ ;  /* 0x0000d80002027a10 */ /* 0x000fe40007f1e0ff */
[----:B------:R-:W-:Y:S02]  /*2cf0*/  IADD3 R0, R0, 0x80, RZ ;  /* 0x0000008000007810 */ /* 0x000fe40007ffe0ff */
[----:B------:R-:W-:Y:S01]  /*2d00*/  IADD3.X R3, RZ, c[0x0][0x364], RZ, P0, !PT ;  /* 0x0000d900ff037a10 */ /* 0x000fe200007fe4ff */
[----:B--2---:R-:W-:-:S06]  /*2d10*/  HADD2.F32 R6, -RZ, R4.H0_H0 ;  /* 0x20000004ff067230 */ /* 0x004fcc0000004100 */
[----:B------:R-:W0:Y:S02]  /*2d20*/  FRND.TRUNC R6, R6 ;  /* 0x0000000600067307 */ /* 0x000e24000020d000 */
[----:B0-----:R-:W-:-:S05]  /*2d30*/  F2FP.PACK_AB R5, RZ, R6 ;  /* 0x00000006ff05723e */ /* 0x001fca00000000ff */
[----:B------:R0:W-:Y:S02]  /*2d40*/  STG.E.U16 [R2.64], R5 ;  /* 0x0000000502007986 */ /* 0x0001e4000c101504 */
.L_x_1111:
[----:B------:R-:W-:Y:S05]  /*2d50*/  BSYNC B0 ;  /* 0x0000000000007941 */ /* 0x000fea0003800000 */
.L_x_1110:
[----:B------:R-:W-:-:S13]  /*2d60*/  ISETP.GE.AND P0, PT, R0, c[0x0][0x160], PT ;  /* 0x0000580000007a0c */ /* 0x000fda0003f06270 */
[----:B------:R-:W-:Y:S05]  /*2d70*/  @P0 EXIT ;  /* 0x000000000000094d */ /* 0x000fea0003800000 */
[----:B------:R-:W-:Y:S01]  /*2d80*/  ISETP.NE.AND P0, PT, RZ, c[0x0][0x168], PT ;  /* 0x00005a00ff007a0c */ /* 0x000fe20003f05270 */
[----:B0-----:R-:W-:-:S12]  /*2d90*/  CS2R R2, SRZ ;  /* 0x0000000000027805 */ /* 0x001fd8000001ff00 */
[----:B------:R-:W-:Y:S05]  /*2da0*/  @!P0 BRA `(.L_x_1114) ;  /* 0x00000e0000008947 */ /* 0x000fea0003800000 */
[----:B------:R-:W-:Y:S02]  /*2db0*/  MOV R2, RZ ;  /* 0x000000ff00027202 */ /* 0x000fe40000000f00 */
[----:B------:R-:W-:Y:S02]  /*2dc0*/  MOV R3, R0 ;  /* 0x0000000000037202 */ /* 0x000fe40000000f00 */
        /* <DEDUP_REMOVED lines=222> */
.L_x_1114:
[----:B------:R-:W-:-:S04]  /*3bb0*/  IADD3 R4, P0, R3, c[0x0][0x368], RZ ;  /* 0x0000da0003047a10 */ /* 0x000fc80007f1e0ff */
[----:B------:R-:W-:-:S05]  /*3bc0*/  IADD3.X R5, RZ, c[0x0][0x36c], RZ, P0, !PT ;  /* 0x0000db00ff057a10 */ /* 0x000fca00007fe4ff */
[----:B------:R-:W2:Y:S01]  /*3bd0*/  LDG.E.U16 R4, [R4.64] ;  /* 0x0000000404047981 */ /* 0x000ea2000c1e1500 */
[----:B------:R-:W-:-:S04]  /*3be0*/  IADD3 R2, P0, R2, c[0x0][0x360], RZ ;  /* 0x0000d80002027a10 */ /* 0x000fc80007f1e0ff */
[----:B------:R-:W-:Y:S01]  /*3bf0*/  IADD3.X R3, RZ, c[0x0][0x364], RZ, P0, !PT ;  /* 0x0000d900ff037a10 */ /* 0x000fe200007fe4ff */
[----:B--2---:R-:W-:-:S06]  /*3c00*/  HADD2.F32 R0, -RZ, R4.H0_H0 ;  /* 0x20000004ff007230 */ /* 0x004fcc0000004100 */
[----:B------:R-:W0:Y:S02]  /*3c10*/  FRND.TRUNC R0, R0 ;  /* 0x0000000000007307 */ /* 0x000e24000020d000 */
[----:B0-----:R-:W-:-:S05]  /*3c20*/  F2FP.PACK_AB R5, RZ, R0 ;  /* 0x00000000ff05723e */ /* 0x001fca00000000ff */
[----:B------:R-:W-:Y:S01]  /*3c30*/  STG.E.U16 [R2.64], R5 ;  /* 0x0000000502007986 */ /* 0x000fe2000c101504 */
[----:B------:R-:W-:Y:S05]  /*3c40*/  EXIT ;  /* 0x000000000000794d */ /* 0x000fea0003800000 */
.L_x_1115:
        /* <DEDUP_REMOVED lines=11> */
.L_x_18277:


//--------------------- .text._ZN2at6native27unrolled_elementwise_kernelIZZZNS0_17trunc_kernel_cudaERNS_18TensorIteratorBaseEENKUlvE_clEvENKUlvE1_clEvEUlN3c104HalfEE_St5arrayIPcLm2EELi4E23TrivialOffsetCalculatorILi1EjESD_NS0_6memory15LoadWithoutCastENSE_16StoreWithoutCastEEEviT_T0_T2_T3_T4_T5_ --------------------------
	.section	.text._ZN2at6native27unrolled_elementwise_kernelIZZZNS0_17trunc_kernel_cudaERNS_18TensorIteratorBaseEENKUlvE_clEvENKUlvE1_clEvEUlN3c104HalfEE_St5arrayIPcLm2EELi4E23TrivialOffsetCalculatorILi1EjESD_NS0_6memory15LoadWithoutCastENSE_16StoreWithoutCastEEEviT_T0_T2_T3_T4_T5_,"ax",@progbits
	.sectioninfo	@"SHI_REGISTERS=20"
	.align	128
        .global         _ZN2at6native27unrolled_elementwise_kernelIZZZNS0_17trunc_kernel_cudaERNS_18TensorIteratorBaseEENKUlvE_clEvENKUlvE1_clEvEUlN3c104HalfEE_St5arrayIPcLm2EELi4E23TrivialOffsetCalculatorILi1EjESD_NS0_6memory15LoadWithoutCastENSE_16StoreWithoutCastEEEviT_T0_T2_T3_T4_T5_
        .type           _ZN2at6native27unrolled_elementwise_kernelIZZZNS0_17trunc_kernel_cudaERNS_18TensorIteratorBaseEENKUlvE_clEvENKUlvE1_clEvEUlN3c104HalfEE_St5arrayIPcLm2EELi4E23TrivialOffsetCalculatorILi1EjESD_NS0_6memory15LoadWithoutCastENSE_16StoreWithoutCastEEEviT_T0_T2_T3_T4_T5_,@function
        .size           _ZN2at6native27unrolled_elementwise_kernelIZZZNS0_17trunc_kernel_cudaERNS_18TensorIteratorBaseEENKUlvE_clEvENKUlvE1_clEvEUlN3c104HalfEE_St5arrayIPcLm2EELi4E23TrivialOffsetCalculatorILi1EjESD_NS0_6memory15LoadWithoutCastENSE_16StoreWithoutCastEEEviT_T0_T2_T3_T4_T5_,(.L_x_18278 - _ZN2at6native27unrolled_elementwise_kernelIZZZNS0_17trunc_kernel_cudaERNS_18TensorIteratorBaseEENKUlvE_clEvENKUlvE1_clEvEUlN3c104HalfEE_St5arrayIPcLm2EELi4E23TrivialOffsetCalculatorILi1EjESD_NS0_6memory15LoadWithoutCastENSE_16StoreWithoutCastEEEviT_T0_T2_T3_T4_T5_)
        .other          _ZN2at6native27unrolled_elementwise_kernelIZZZNS0_17trunc_kernel_cudaERNS_18TensorIteratorBaseEENKUlvE_clEvENKUlvE1_clEvEUlN3c104HalfEE_St5arrayIPcLm2EELi4E23TrivialOffsetCalculatorILi1EjESD_NS0_6memory15LoadWithoutCastENSE_16StoreWithoutCastEEEviT_T0_T2_T3_T4_T5_,@"STO_CUDA_ENTRY STV_DEFAULT"
_ZN2at6native27unrolled_elementwise_kernelIZZZNS0_17trunc_kernel_cudaERNS_18TensorIteratorBaseEENKUlvE_clEvENKUlvE1_clEvEUlN3c104HalfEE_St5arrayIPcLm2EELi4E23TrivialOffsetCalculatorILi1EjESD_NS0_6memory15LoadWithoutCastENSE_16StoreWithoutCastEEEviT_T0_T2_T3_T4_T5_:
.text._ZN2at6native27unrolled_elementwise_kernelIZZZNS0_17trunc_kernel_cudaERNS_18TensorIteratorBaseEENKUlvE_clEvENKUlvE1_clEvEUlN3c104HalfEE_St5arrayIPcLm2EELi4E23TrivialOffsetCalculatorILi1EjESD_NS0_6memory15LoadWithoutCastENSE_16StoreWithoutCastEEEviT_T0_T2_T3_T4_T5_:
[----:B------:R-:W-:Y:S02]  /*0000*/  IMAD.MOV.U32 R1, RZ, RZ, c[0x0][0x28] ;  /* 0x00000a00ff017624 */ /* 0x000fe400078e00ff */
[----:B------:R-:W0:Y:S01]  /*0010*/  S2R R0, SR_CTAID.X ;  /* 0x0000000000007919 */ /* 0x000e220000002500 */
[----:B------:R-:W-:Y:S01]  /*0020*/  IMAD.MOV.U32 R5, RZ, RZ, -0x200 ;  /* 0xfffffe00ff057424 */ /* 0x000fe200078e00ff */
[----:B------:R-:W-:Y:S01]  /*0030*/  PRMT R13, RZ, 0x7610, R13 ;  /* 0x00007610ff0d7816 */ /* 0x000fe2000000000d */
[----:B------:R-:W-:Y:S01]  /*0040*/  ULDC.64 UR4, c[0x0][0x118] ;  /* 0x0000460000047ab9 */ /* 0x000fe20000000a00 */
[----:B------:R-:W1:Y:S01]  /*0050*/  S2R R3, SR_TID.X ;  /* 0x0000000000037919 */ /* 0x000e620000002100 */
[----:B------:R-:W-:Y:S01]  /*0060*/  PRMT R12, RZ, 0x7610, R12 ;  /* 0x00007610ff0c7816 */ /* 0x000fe2000000000c */
        /* <DEDUP_REMOVED lines=10> */
[----:B------:R-:W-:Y:S01]  /*0110*/  @!P1 IADD3 R9, R9, 0x80, RZ ;  /* 0x0000008009099810 */ /* 0x000fe20007ffe0ff */
[----:B------:R-:W-:-:S03]  /*0120*/  @!P1 IMAD.MOV.U32 R7, RZ, RZ, 0x2 ;  /* 0x00000002ff079424 */ /* 0x000fc600078e00ff */
[C---:B------:R-:W-:Y:S01]  /*0130*/  ISETP.GE.AND P3, PT, R9.reuse, R2, PT ;  /* 0x000000020900720c */ /* 0x040fe20003f66270 */
[----:B------:R-:W-:Y:S01]  /*0140*/  @!P1 IMAD.WIDE.U32 R6, R6, R7, c[0x0][0x170] ;  /* 0x00005c0006069625 */ /* 0x000fe200078e0007 */
[----:B------:R-:W-:Y:S02]  /*0150*/  PRMT R15, RZ, 0x7610, R15 ;  /* 0x00007610ff0f7816 */ /* 0x000fe4000000000f */
[----:B------:R-:W-:Y:S02]  /*0160*/  PRMT R14, RZ, 0x7610, R14 ;  /* 0x00007610ff0e7816 */ /* 0x000fe4000000000e */
[----:B------:R-:W3:Y:S07]  /*0170*/  @!P1 LDG.E.U16 R12, [R6.64] ;  /* 0x00000004060c9981 */ /* 0x000eee000c1e1500 */
[----:B------:R-:W-:Y:S01]  /*0180*/  @!P3 IMAD R10, R0, 0x200, R9 ;  /* 0x00000200000ab824 */ /* 0x000fe200078e0209 */
[----:B------:R-:W-:-:S04]  /*0190*/  @!P3 IADD3 R9, R9, 0x80, RZ ;  /* 0x000000800909b810 */ /* 0x000fc80007ffe0ff */
[----:B------:R-:W-:Y:S01]  /*01a0*/  ISETP.GE.AND P2, PT, R9, R2, PT ;  /* 0x000000020900720c */ /* 0x000fe20003f46270 */
[----:B------:R-:W-:-:S04]  /*01b0*/  @!P3 IMAD.MOV.U32 R11, RZ, RZ, 0x2 ;  /* 0x00000002ff0bb424 */ /* 0x000fc800078e00ff */
[----:B------:R-:W-:-:S05]  /*01c0*/  @!P3 IMAD.WIDE.U32 R10, R10, R11, c[0x0][0x170] ;  /* 0x00005c000a0ab625 */ /* 0x000fca00078e000b */
[----:B------:R-:W4:Y:S03]  /*01d0*/  @!P3 LDG.E.U16 R15, [R10.64] ;  /* 0x000000040a0fb981 */ /* 0x000f26000c1e1500 */
[----:B------:R-:W-:Y:S01]  /*01e0*/  @!P2 LEA R8, R0, R9, 0x9 ;  /* 0x000000090008a211 */ /* 0x000fe200078e48ff */
[----:B------:R-:W-:-:S04]  /*01f0*/  @!P2 IMAD.MOV.U32 R9, RZ, RZ, 0x2 ;  /* 0x00000002ff09a424 */ /* 0x000fc800078e00ff */
[----:B------:R-:W-:-:S05]  /*0200*/  @!P2 IMAD.WIDE.U32 R8, R8, R9, c[0x0][0x170] ;  /* 0x00005c000808a625 */ /* 0x000fca00078e0009 */
[----:B------:R-:W5:Y:S01]  /*0210*/  @!P2 LDG.E.U16 R14, [R8.64] ;  /* 0x00000004080ea981 */ /* 0x000f62000c1e1500 */
[C---:B0-----:R-:W-:Y:S02]  /*0220*/  IADD3 R5, R3.reuse, 0x100, RZ ;  /* 0x0000010003057810 */ /* 0x041fe40007ffe0ff */
[----:B------:R-:W-:Y:S02]  /*0230*/  IADD3 R17, R3, 0x80, RZ ;  /* 0x0000008003117810 */ /* 0x000fe40007ffe0ff */
[-C--:B------:R-:W-:Y:S02]  /*0240*/  ISETP.GE.AND P3, PT, R5, R2.reuse, PT ;  /* 0x000000020500720c */ /* 0x080fe40003f66270 */
[----:B------:R-:W-:Y:S02]  /*0250*/  ISETP.GE.AND P2, PT, R17, R2, PT ;  /* 0x000000021100720c */ /* 0x000fe40003f46270 */
[----:B------:R-:W-:Y:S01]  /*0260*/  IADD3 R5, R3, 0x180, RZ ;  /* 0x0000018003057810 */ /* 0x000fe20007ffe0ff */
[----:B------:R-:W-:-:S03]  /*0270*/  @!P0 IMAD R4, R0, 0x200, R3 ;  /* 0x0000020000048824 */ /* 0x000fc600078e0203 */
[----:B------:R-:W-:Y:S01]  /*0280*/  ISETP.GE.AND P1, PT, R5, R2, PT ;  /* 0x000000020500720c */ /* 0x000fe20003f26270 */
[----:B------:R-:W-:-:S04]  /*0290*/  @!P0 IMAD.MOV.U32 R5, RZ, RZ, 0x2 ;  /* 0x00000002ff058424 */ /* 0x000fc800078e00ff */
[----:B------:R-:W-:-:S04]  /*02a0*/  @!P0 IMAD.WIDE.U32 R4, R4, R5, c[0x0][0x168] ;  /* 0x00005a0004048625 */ /* 0x000fc800078e0005 */
[----:B------:R-:W-:-:S05]  /*02b0*/  @!P0 IMAD.MOV.U32 R3, RZ, RZ, R17 ;  /* 0x000000ffff038224 */ /* 0x000fca00078e0011 */
[----:B------:R-:W-:Y:S01]  /*02c0*/  ISETP.GE.AND P4, PT, R3, R2, PT ;  /* 0x000000020300720c */ /* 0x000fe20003f86270 */
[----:B------:R-:W-:Y:S01]  /*02d0*/  BSSY B0, `(.L_x_1116) ;  /* 0x0000018000007945 */ /* 0x000fe20003800000 */
[----:B--2---:R-:W-:-:S06]  /*02e0*/  @!P0 HADD2.F32 R13, -RZ, R13.H0_H0 ;  /* 0x2000000dff0d8230 */ /* 0x004fcc0000004100 */
[----:B------:R-:W0:Y:S01]  /*02f0*/  @!P0 FRND.TRUNC R13, R13 ;  /* 0x0000000d000d8307 */ /* 0x000e22000020d000 */
[----:B---3--:R-:W-:Y:S01]  /*0300*/  @!P2 HADD2.F32 R12, -RZ, R12.H0_H0 ;  /* 0x2000000cff0ca230 */ /* 0x008fe20000004100 */
[----:B0-----:R-:W-:-:S06]  /*0310*/  @!P0 F2FP.PACK_AB R6, RZ, R13 ;  /* 0x0000000dff06823e */ /* 0x001fcc00000000ff */
[----:B------:R-:W0:Y:S01]  /*0320*/  @!P2 FRND.TRUNC R12, R12 ;  /* 0x0000000c000ca307 */ /* 0x000e22000020d000 */
[----:B------:R1:W-:Y:S01]  /*0330*/  @!P0 STG.E.U16 [R4.64], R6 ;  /* 0x0000000604008986 */ /* 0x0003e2000c101504 */
[----:B----4-:R-:W-:-:S06]  /*0340*/  @!P3 HADD2.F32 R15, -RZ, R15.H0_H0 ;  /* 0x2000000fff0fb230 */ /* 0x010fcc0000004100 */
[----:B------:R-:W2:Y:S01]  /*0350*/  @!P3 FRND.TRUNC R15, R15 ;  /* 0x0000000f000fb307 */ /* 0x000ea2000020d000 */
[----:B-----5:R-:W-:-:S07]  /*0360*/  @!P1 HADD2.F32 R14, -RZ, R14.H0_H0 ;  /* 0x2000000eff0e9230 */ /* 0x020fce0000004100 */
[----:B------:R-:W3:Y:S01]  /*0370*/  @!P1 FRND.TRUNC R14, R14 ;  /* 0x0000000e000e9307 */ /* 0x000ee2000020d000 */
[----:B0-----:R-:W-:Y:S02]  /*0380*/  @!P2 F2FP.PACK_AB R12, RZ, R12 ;  /* 0x0000000cff0ca23e */ /* 0x001fe400000000ff */
[----:B--2---:R-:W-:Y:S01]  /*0390*/  @!P3 F2FP.PACK_AB R15, RZ, R15 ;  /* 0x0000000fff0fb23e */ /* 0x004fe200000000ff */
[----:B------:R-:W-:Y:S05]  /*03a0*/  @P4 BRA `(.L_x_1117) ;  /* 0x000000a000004947 */ /* 0x000fea0003800000 */
[----:B-1----:R-:W-:Y:S01]  /*03b0*/  IMAD R4, R0, 0x200, R3 ;  /* 0x0000020000047824 */ /* 0x002fe200078e0203 */
[----:B------:R-:W-:Y:S01]  /*03c0*/  IADD3 R3, R3, 0x80, RZ ;  /* 0x0000008003037810 */ /* 0x000fe20007ffe0ff */
[----:B------:R-:W-:-:S03]  /*03d0*/  HFMA2.MMA R7, -RZ, RZ, 0, 1.1920928955078125e-07 ;  /* 0x00000002ff077435 */ /* 0x000fc600000001ff */
[----:B------:R-:W-:-:S07]  /*03e0*/  ISETP.GE.AND P0, PT, R3, R2, PT ;  /* 0x000000020300720c */ /* 0x000fce0003f06270 */
[----:B------:R-:W-:-:S05]  /*03f0*/  IMAD.WIDE.U32 R4, R4, R7, c[0x0][0x168] ;  /* 0x00005a0004047625 */ /* 0x000fca00078e0007 */
[----:B------:R0:W-:Y:S01]  /*0400*/  STG.E.U16 [R4.64], R12 ;  /* 0x0000000c04007986 */ /* 0x0001e2000c101504 */
[----:B------:R-:W-:Y:S01]  /*0410*/  @!P0 IMAD R6, R0, 0x200, R3 ;  /* 0x0000020000068824 */ /* 0x000fe200078e0203 */
[----:B------:R-:W-:-:S03]  /*0420*/  @!P0 IADD3 R3, R3, 0x80, RZ ;  /* 0x0000008003038810 */ /* 0x000fc60007ffe0ff */
[----:B------:R-:W-:-:S05]  /*0430*/  @!P0 IMAD.WIDE.U32 R6, R6, R7, c[0x0][0x168] ;  /* 0x00005a0006068625 */ /* 0x000fca00078e0007 */
[----:B------:R0:W-:Y:S02]  /*0440*/  @!P0 STG.E.U16 [R6.64], R15 ;  /* 0x0000000f06008986 */ /* 0x0001e4000c101504 */
.L_x_1117:
[----:B-1----:R-:W-:Y:S05]  /*0450*/  BSYNC B0 ;  /* 0x0000000000007941 */ /* 0x002fea0003800000 */
.L_x_1116:
[----:B------:R-:W-:Y:S02]  /*0460*/  ISETP.GE.AND P0, PT, R3, R2, PT ;  /* 0x000000020300720c */ /* 0x000fe40003f06270 */
[----:B---3--:R-:W-:-:S11]  /*0470*/  @!P1 F2FP.PACK_AB R14, RZ, R14 ;  /* 0x0000000eff0e923e */ /* 0x008fd600000000ff */
[----:B------:R-:W-:Y:S05]  /*0480*/  @P0 EXIT ;  /* 0x000000000000094d */ /* 0x000fea0003800000 */
[----:B------:R-:W-:Y:S02]  /*0490*/  IMAD R3, R0, 0x200, R3 ;  /* 0x0000020000037824 */ /* 0x000fe400078e0203 */
[----:B------:R-:W-:-:S04]  /*04a0*/  IMAD.MOV.U32 R2, RZ, RZ, 0x2 ;  /* 0x00000002ff027424 */ /* 0x000fc800078e00ff */
[----:B------:R-:W-:-:S05]  /*04b0*/  IMAD.WIDE.U32 R2, R3, R2, c[0x0][0x168] ;  /* 0x00005a0003027625 */ /* 0x000fca00078e0002 */
[----:B------:R-:W-:Y:S01]  /*04c0*/  STG.E.U16 [R2.64], R14 ;  /* 0x0000000e02007986 */ /* 0x000fe2000c101504 */
[----:B------:R-:W-:Y:S05]  /*04d0*/  EXIT ;  /* 0x000000000000794d */ /* 0x000fea0003800000 */
.L_x_1118:
        /* <DEDUP_REMOVED lines=10> */
.L_x_18278:


//--------------------- .text._ZN2at6native29vectorized_elementwise_kernelILi2EZZZNS0_17trunc_kernel_cudaERNS_18TensorIteratorBaseEENKUlvE_clEvENKUlvE1_clEvEUlN3c104HalfEE_St5arrayIPcLm2EEEEviT0_T1_ --------------------------
	.section	.text._ZN2at6native29vectorized_elementwise_kernelILi2EZZZNS0_17trunc_kernel_cudaERNS_18TensorIteratorBaseEENKUlvE_clEvENKUlvE1_clEvEUlN3c104HalfEE_St5arrayIPcLm2EEEEviT0_T1_,"ax",@progbits
	.sectioninfo	@"SHI_REGISTERS=23"
	.align	128
        .global         _ZN2at6native29vectorized_elementwise_kernelILi2EZZZNS0_17trunc_kernel_cudaERNS_18TensorIteratorBaseEENKUlvE_clEvENKUlvE1_clEvEUlN3c104HalfEE_St5arrayIPcLm2EEEEviT0_T1_
        .type           _ZN2at6native29vectorized_elementwise_kernelILi2EZZZNS0_17trunc_kernel_cudaERNS_18TensorIteratorBaseEENKUlvE_clEvENKUlvE1_clEvEUlN3c104HalfEE_St5arrayIPcLm2EEEEviT0_T1_,@function
        .size           _ZN2at6native29vectorized_elementwise_kernelILi2EZZZNS0_17trunc_kernel_cudaERNS_18TensorIteratorBaseEENKUlvE_clEvENKUlvE1_clEvEUlN3c104HalfEE_St5arrayIPcLm2EEEEviT0_T1_,(.L_x_18279 - _ZN2at6native29vectorized_elementwise_kernelILi2EZZZNS0_17trunc_kernel_cudaERNS_18TensorIteratorBaseEENKUlvE_clEvENKUlvE1_clEvEUlN3c104HalfEE_St5arrayIPcLm2EEEEviT0_T1_)
        .other          _ZN2at6native29vectorized_elementwise_kernelILi2EZZZNS0_17trunc_kernel_cudaERNS_18TensorIteratorBaseEENKUlvE_clEvENKUlvE1_clEvEUlN3c104HalfEE_St5arrayIPcLm2EEEEviT0_T1_,@"STO_CUDA_ENTRY STV_DEFAULT"
_ZN2at6native29vectorized_elementwise_kernelILi2EZZZNS0_17trunc_kernel_cudaERNS_18TensorIteratorBaseEENKUlvE_clEvENKUlvE1_clEvEUlN3c104HalfEE_St5arrayIPcLm2EEEEviT0_T1_:
.text._ZN2at6native29vectorized_elementwise_kernelILi2EZZZNS0_17trunc_kernel_cudaERNS_18TensorIteratorBaseEENKUlvE_clEvENKUlvE1_clEvEUlN3c104HalfEE_St5arrayIPcLm2EEEEviT0_T1_:
        /* <DEDUP_REMOVED lines=11> */
[----:B------:R0:W2:Y:S04]  /*00b0*/  LDG.E R5, [R2.64] ;  /* 0x0000000402057981 */ /* 0x0000a8000c1e1900 */
[----:B------:R0:W3:Y:S04]  /*00c0*/  LDG.E R7, [R2.64+0x200] ;  /* 0x0002000402077981 */ /* 0x0000e8000c1e1900 */
[----:B------:R0:W4:Y:S04]  /*00d0*/  LDG.E R9, [R2.64+0x400] ;  /* 0x0004000402097981 */ /* 0x000128000c1e1900 */
[----:B------:R0:W5:Y:S02]  /*00e0*/  LDG.E R11, [R2.64+0x600] ;  /* 0x00060004020b7981 */ /* 0x000164000c1e1900 */
[----:B0-----:R-:W-:-:S06]  /*00f0*/  IMAD.WIDE.U32 R2, R0, R15, c[0x0][0x168] ;  /* 0x00005a0000027625 */ /* 0x001fcc00078e000f */
[----:B------:R-:W-:Y:S01]  /*0100*/  IMAD.WIDE R2, R13, 0x4, R2 ;  /* 0x000000040d027825 */ /* 0x000fe200078e0202 */
[--C-:B--2---:R-:W-:Y:S02]  /*0110*/  HADD2.F32 R4, -RZ, R5.reuse.H0_H0 ;  /* 0x20000005ff047230 */ /* 0x104fe40000004100 */
[----:B------:R-:W-:Y:S02]  /*0120*/  HADD2.F32 R5, -RZ, R5.H1_H1 ;  /* 0x30000005ff057230 */ /* 0x000fe40000004100 */
[--C-:B---3--:R-:W-:Y:S02]  /*0130*/  HADD2.F32 R6, -RZ, R7.reuse.H0_H0 ;  /* 0x20000007ff067230 */ /* 0x108fe40000004100 */
[----:B------:R-:W-:Y:S01]  /*0140*/  HADD2.F32 R7, -RZ, R7.H1_H1 ;  /* 0x30000007ff077230 */ /* 0x000fe20000004100 */
[----:B------:R-:W-:Y:S01]  /*0150*/  FRND.TRUNC R4, R4 ;  /* 0x0000000400047307 */ /* 0x000fe2000020d000 */
[--C-:B----4-:R-:W-:Y:S02]  /*0160*/  HADD2.F32 R8, -RZ, R9.reuse.H0_H0 ;  /* 0x20000009ff087230 */ /* 0x110fe40000004100 */
[----:B------:R-:W-:-:S02]  /*0170*/  HADD2.F32 R9, -RZ, R9.H1_H1 ;  /* 0x30000009ff097230 */ /* 0x000fc40000004100 */
[--C-:B-----5:R-:W-:Y:S02]  /*0180*/  HADD2.F32 R10, -RZ, R11.reuse.H0_H0 ;  /* 0x2000000bff0a7230 */ /* 0x120fe40000004100 */
[----:B------:R-:W-:Y:S01]  /*0190*/  HADD2.F32 R11, -RZ, R11.H1_H1 ;  /* 0x3000000bff0b7230 */ /* 0x000fe20000004100 */
[----:B------:R-:W0:Y:S08]  /*01a0*/  FRND.TRUNC R5, R5 ;  /* 0x0000000500057307 */ /* 0x000e30000020d000 */
[----:B------:R-:W-:Y:S08]  /*01b0*/  FRND.TRUNC R6, R6 ;  /* 0x0000000600067307 */ /* 0x000ff0000020d000 */
[----:B------:R-:W1:Y:S01]  /*01c0*/  FRND.TRUNC R7, R7 ;  /* 0x0000000700077307 */ /* 0x000e62000020d000 */
[----:B0-----:R-:W-:-:S05]  /*01d0*/  F2FP.PACK_AB R5, R5, R4 ;  /* 0x000000040505723e */ /* 0x001fca00000000ff */
[----:B------:R-:W-:Y:S02]  /*01e0*/  STG.E [R2.64], R5 ;  /* 0x0000000502007986 */ /* 0x000fe4000c101904 */
[----:B------:R-:W-:Y:S08]  /*01f0*/  FRND.TRUNC R8, R8 ;  /* 0x0000000800087307 */ /* 0x000ff0000020d000 */
[----:B------:R-:W0:Y:S01]  /*0200*/  FRND.TRUNC R9, R9 ;  /* 0x0000000900097307 */ /* 0x000e22000020d000 */
[----:B-1----:R-:W-:-:S05]  /*0210*/  F2FP.PACK_AB R7, R7, R6 ;  /* 0x000000060707723e */ /* 0x002fca00000000ff */
[----:B------:R-:W-:Y:S02]  /*0220*/  STG.E [R2.64+0x200], R7 ;  /* 0x0002000702007986 */ /* 0x000fe4000c101904 */
[----:B------:R-:W-:Y:S08]  /*0230*/  FRND.TRUNC R10, R10 ;  /* 0x0000000a000a7307 */ /* 0x000ff0000020d000 */
[----:B------:R-:W1:Y:S01]  /*0240*/  FRND.TRUNC R11, R11 ;  /* 0x0000000b000b7307 */ /* 0x000e62000020d000 */
[----:B0-----:R-:W-:-:S05]  /*0250*/  F2FP.PACK_AB R13, R9, R8 ;  /* 0x00000008090d723e */ /* 0x001fca00000000ff */
[----:B------:R-:W-:Y:S01]  /*0260*/  STG.E [R2.64+0x400], R13 ;  /* 0x0004000d02007986 */ /* 0x000fe2000c101904 */
[----:B-1----:R-:W-:-:S05]  /*0270*/  F2FP.PACK_AB R15, R11, R10 ;  /* 0x0000000a0b0f723e */ /* 0x002fca00000000ff */
[----:B------:R-:W-:Y:S01]  /*0280*/  STG.E [R2.64+0x600], R15 ;  /* 0x0006000f02007986 */ /* 0x000fe2000c101904 */
[----:B------:R-:W-:Y:S05]  /*0290*/  EXIT ;  /* 0x000000000000794d */ /* 0x000fea0003800000 */
.L_x_1119:
[----:B------:R-:W0:Y:S01]  /*02a0*/  S2R R3, SR_TID.X ;  /* 0x0000000000037919 */ /* 0x000e220000002100 */
[----:B------:R-:W-:Y:S02]  /*02b0*/  PRMT R4, RZ, 0x7610, R4 ;  /* 0x00007610ff047816 */ /* 0x000fe40000000004 */
[----:B0-----:R-:W-:Y:S01]  /*02c0*/  ISETP.GE.AND P0, PT, R3, R2, PT ;  /* 0x000000020300720c */ /* 0x001fe20003f06270 */
[----:B------:R-:W-:-:S12]  /*02d0*/  IMAD.MOV.U32 R11, RZ, RZ, R3 ;  /* 0x000000ffff0b7224 */ /* 0x000fd800078e0003 */
[----:B------:R-:W-:Y:S01]  /*02e0*/  @!P0 IADD3 R11, R3, 0x80, RZ ;  /* 0x00000080030b8810 */ /* 0x000fe20007ffe0ff */
[----:B------:R-:W-:Y:S02]  /*02f0*/  @!P0 IMAD.IADD R8, R0, 0x1, R3 ;  /* 0x0000000100088824 */ /* 0x000fe400078e0203 */
[----:B------:R-:W-:Y:S01]  /*0300*/  @!P0 IMAD.MOV.U32 R9, RZ, RZ, 0x2 ;  /* 0x00000002ff098424 */ /* 0x000fe200078e00ff */
[----:B------:R-:W-:Y:S02]  /*0310*/  ISETP.GE.AND P3, PT, R11, R2, PT ;  /* 0x000000020b00720c */ /* 0x000fe40003f66270 */
[----:B------:R-:W-:Y:S01]  /*0320*/  PRMT R5, RZ, 0x7610, R5 ;  /* 0x00007610ff057816 */ /* 0x000fe20000000005 */
[----:B------:R-:W-:Y:S01]  /*0330*/  @!P0 IMAD.WIDE.U32 R8, R8, R9, c[0x0][0x170] ;  /* 0x00005c0008088625 */ /* 0x000fe200078e0009 */
[----:B------:R-:W-:-:S04]  /*0340*/  PRMT R6, RZ, 0x7610, R6 ;  /* 0x00007610ff067816 */ /* 0x000fc80000000006 */
        /* <DEDUP_REMOVED lines=14> */
[----:B------:R-:W-:Y:S02]  /*0430*/  @!P4 IMAD.MOV.U32 R15, RZ, RZ, 0x2 ;  /* 0x00000002ff0fc424 */ /* 0x000fe400078e00ff */
[----:B------:R-:W-:-:S04]  /*0440*/  @!P3 IMAD.WIDE.U32 R12, R12, R13, c[0x0][0x170] ;  /* 0x00005c000c0cb625 */ /* 0x000fc800078e000d */
[----:B------:R-:W-:Y:S01]  /*0450*/  @!P4 IMAD.WIDE.U32 R14, R14, R15, c[0x0][0x170] ;  /* 0x00005c000e0ec625 */ /* 0x000fe200078e000f */
[----:B------:R1:W3:Y:S04]  /*0460*/  @!P3 LDG.E.U16 R5, [R12.64] ;  /* 0x000000040c05b981 */ /* 0x0002e8000c1e1500 */
[----:B------:R4:W5:Y:S01]  /*0470*/  @!P4 LDG.E.U16 R6, [R14.64] ;  /* 0x000000040e06c981 */ /* 0x000962000c1e1500 */
[----:B------:R-:W-:Y:S01]  /*0480*/  @!P2 IMAD.IADD R18, R0, 0x1, R11 ;  /* 0x000000010012a824 */ /* 0x000fe200078e020b */
[----:B------:R-:W-:-:S04]  /*0490*/  @!P2 IADD3 R11, R11, 0x80, RZ ;  /* 0x000000800b0ba810 */ /* 0x000fc80007ffe0ff */
[----:B------:R-:W-:Y:S01]  /*04a0*/  ISETP.GE.AND P6, PT, R11, R2, PT ;  /* 0x000000020b00720c */ /* 0x000fe20003fc6270 */
[----:B------:R-:W-:Y:S01]  /*04b0*/  @!P5 IMAD.MOV.U32 R17, RZ, RZ, 0x2 ;  /* 0x00000002ff11d424 */ /* 0x000fe200078e00ff */
[----:B------:R-:W-:-:S03]  /*04c0*/  PRMT R7, RZ, 0x7610, R7 ;  /* 0x00007610ff077816 */ /* 0x000fc60000000007 */
[----:B------:R-:W-:-:S05]  /*04d0*/  @!P5 IMAD.WIDE.U32 R16, R16, R17, c[0x0][0x170] ;  /* 0x00005c001010d625 */ /* 0x000fca00078e0011 */
[----:B------:R1:W5:Y:S03]  /*04e0*/  @!P5 LDG.E.U16 R7, [R16.64] ;  /* 0x000000041007d981 */ /* 0x000366000c1e1500 */
[----:B------:R-:W-:Y:S01]  /*04f0*/  @!P6 IMAD.IADD R20, R0, 0x1, R11 ;  /* 0x000000010014e824 */ /* 0x000fe200078e020b */
[----:B------:R-:W-:-:S04]  /*0500*/  @!P6 IADD3 R11, R11, 0x80, RZ ;  /* 0x000000800b0be810 */ /* 0x000fc80007ffe0ff */
[----:B------:R-:W-:Y:S01]  /*0510*/  ISETP.GE.AND P3, PT, R11, R2, PT ;  /* 0x000000020b00720c */ /* 0x000fe20003f66270 */
[----:B0-----:R-:W-:Y:S02]  /*0520*/  @!P1 IMAD.MOV.U32 R9, RZ, RZ, 0x2 ;  /* 0x00000002ff099424 */ /* 0x001fe400078e00ff */
[----:B----4-:R-:W-:Y:S02]  /*0530*/  @!P6 IMAD.MOV.U32 R15, RZ, RZ, 0x2 ;  /* 0x00000002ff0fe424 */ /* 0x010fe400078e00ff */
[----:B------:R-:W-:Y:S01]  /*0540*/  @!P2 IMAD.MOV.U32 R19, RZ, RZ, 0x2 ;  /* 0x00000002ff13a424 */ /* 0x000fe200078e00ff */
[----:B------:R-:W-:Y:S01]  /*0550*/  PRMT R8, RZ, 0x7610, R8 ;  /* 0x00007610ff087816 */ /* 0x000fe20000000008 */
[----:B-1----:R-:W-:Y:S01]  /*0560*/  @!P1 IMAD.WIDE.U32 R12, R10, R9, c[0x0][0x170] ;  /* 0x00005c000a0c9625 */ /* 0x002fe200078e0009 */
[----:B------:R-:W-:-:S03]  /*0570*/  PRMT R9, RZ, 0x7610, R9 ;  /* 0x00007610ff097816 */ /* 0x000fc60000000009 */
[----:B------:R-:W-:Y:S01]  /*0580*/  @!P6 IMAD.WIDE.U32 R16, R20, R15, c[0x0][0x170] ;  /* 0x00005c001410e625 */ /* 0x000fe200078e000f */
[----:B------:R-:W-:Y:S01]  /*0590*/  PRMT R10, RZ, 0x7610, R10 ;  /* 0x00007610ff0a7816 */ /* 0x000fe2000000000a */
[----:B------:R0:W4:Y:S02]  /*05a0*/  @!P1 LDG.E.U16 R8, [R12.64] ;  /* 0x000000040c089981 */ /* 0x000124000c1e1500 */
[----:B------:R-:W-:-:S03]  /*05b0*/  @!P2 IMAD.WIDE.U32 R18, R18, R19, c[0x0][0x170] ;  /* 0x00005c001212a625 */ /* 0x000fc600078e0013 */
[----:B------:R1:W4:Y:S01]  /*05c0*/  @!P6 LDG.E.U16 R10, [R16.64] ;  /* 0x00000004100ae981 */ /* 0x000322000c1e1500 */
[--C-:B------:R-:W-:Y:S02]  /*05d0*/  @!P3 IMAD.IADD R14, R0, 0x1, R11.reuse ;  /* 0x00000001000eb824 */ /* 0x100fe400078e020b */
[----:B------:R-:W-:Y:S01]  /*05e0*/  @!P3 IMAD.MOV.U32 R15, RZ, RZ, 0x2 ;  /* 0x00000002ff0fb424 */ /* 0x000fe200078e00ff */
[----:B------:R-:W-:Y:S01]  /*05f0*/  PRMT R11, RZ, 0x7610, R11 ;  /* 0x00007610ff0b7816 */ /* 0x000fe2000000000b */
[----:B------:R1:W4:Y:S02]  /*0600*/  @!P2 LDG.E.U16 R9, [R18.64] ;  /* 0x000000041209a981 */ /* 0x000324000c1e1500 */
[----:B------:R-:W-:-:S05]  /*0610*/  @!P3 IMAD.WIDE.U32 R14, R14, R15, c[0x0][0x170] ;  /* 0x00005c000e0eb625 */ /* 0x000fca00078e000f */
[----:B------:R1:W4:Y:S01]  /*0620*/  @!P3 LDG.E.U16 R11, [R14.64] ;  /* 0x000000040e0bb981 */ /* 0x000322000c1e1500 */
[C---:B0-----:R-:W-:Y:S02]  /*0630*/  IADD3 R13, R3.reuse, 0x80, RZ ;  /* 0x00000080030d7810 */ /* 0x041fe40007ffe0ff */
[----:B-1----:R-:W-:Y:S02]  /*0640*/  IADD3 R19, R3, 0x100, RZ ;  /* 0x0000010003137810 */ /* 0x002fe40007ffe0ff */
[-C--:B------:R-:W-:Y:S02]  /*0650*/  ISETP.GE.AND P1, PT, R13, R2.reuse, PT ;  /* 0x000000020d00720c */ /* 0x080fe40003f26270 */
[----:B------:R-:W-:Y:S02]  /*0660*/  ISETP.GE.AND P6, PT, R19, R2, PT ;  /* 0x000000021300720c */ /* 0x000fe40003fc6270 */
[----:B------:R-:W-:-:S04]  /*0670*/  IADD3 R17, R3, 0x180, RZ ;  /* 0x0000018003117810 */ /* 0x000fc80007ffe0ff */
[----:B------:R-:W-:Y:S02]  /*0680*/  ISETP.GE.AND P2, PT, R17, R2, PT ;  /* 0x000000021100720c */ /* 0x000fe40003f46270 */
[----:B------:R-:W-:-:S04]  /*0690*/  IADD3 R15, R3, 0x200, RZ ;  /* 0x00000200030f7810 */ /* 0x000fc80007ffe0ff */
[----:B------:R-:W-:Y:S02]  /*06a0*/  ISETP.GE.AND P3, PT, R15, R2, PT ;  /* 0x000000020f00720c */ /* 0x000fe40003f66270 */
[----:B------:R-:W-:-:S04]  /*06b0*/  IADD3 R15, R3, 0x280, RZ ;  /* 0x00000280030f7810 */ /* 0x000fc80007ffe0ff */
[----:B------:R-:W-:Y:S02]  /*06c0*/  ISETP.GE.AND P4, PT, R15, R2, PT ;  /* 0x000000020f00720c */ /* 0x000fe40003f86270 */
[----:B------:R-:W-:Y:S01]  /*06d0*/  IADD3 R15, R3, 0x380, RZ ;  /* 0x00000380030f7810 */ /* 0x000fe20007ffe0ff */
[----:B------:R-:W-:Y:S01]  /*06e0*/  @!P0 IMAD.MOV.U32 R16, RZ, RZ, 0x2 ;  /* 0x00000002ff108424 */ /* 0x000fe200078e00ff */
[----:B------:R-:W-:Y:S01]  /*06f0*/  BSSY B0, `(.L_x_1120) ;  /* 0x000004f000007945 */ /* 0x000fe20003800000 */
[----:B------:R-:W-:Y:S01]  /*0700*/  BSSY B1, `(.L_x_1121) ;  /* 0x0000046000017945 */ /* 0x000fe20003800000 */
[----:B--2---:R-:W-:-:S06]  /*0710*/  @!P0 HADD2.F32 R12, -RZ, R4.H0_H0 ;  /* 0x20000004ff0c8230 */ /* 0x004fcc0000004100 */
[----:B------:R-:W0:Y:S02]  /*0720*/  @!P0 FRND.TRUNC R12, R12 ;  /* 0x0000000c000c8307 */ /* 0x000e24000020d000 */
[----:B0-----:R-:W-:Y:S01]  /*0730*/  @!P0 F2FP.PACK_AB R12, RZ, R12 ;  /* 0x0000000cff0c823e */ /* 0x001fe200000000ff */
[----:B---3--:R-:W-:Y:S02]  /*0740*/  @!P1 HADD2.F32 R4, -RZ, R5.H0_H0 ;  /* 0x20000005ff049230 */ /* 0x008fe40000004100 */
[----:B-----5:R-:W-:-:S06]  /*0750*/  @!P6 HADD2.F32 R5, -RZ, R6.H0_H0 ;  /* 0x20000006ff05e230 */ /* 0x020fcc0000004100 */
[----:B------:R-:W0:Y:S01]  /*0760*/  @!P6 FRND.TRUNC R5, R5 ;  /* 0x000000050005e307 */ /* 0x000e22000020d000 */
[----:B------:R-:W-:Y:S01]  /*0770*/  @!P2 HADD2.F32 R6, -RZ, R7.H0_H0 ;  /* 0x20000007ff06a230 */ /* 0x000fe20000004100 */
[----:B------:R-:W-:-:S04]  /*0780*/  IADD3 R7, R3, 0x300, RZ ;  /* 0x0000030003077810 */ /* 0x000fc80007ffe0ff */
[-C--:B------:R-:W-:Y:S02]  /*0790*/  ISETP.GE.AND P5, PT, R7, R2.reuse, PT ;  /* 0x000000020700720c */ /* 0x080fe40003fa6270 */
[----:B0-----:R-:W-:Y:S02]  /*07a0*/  @!P6 F2FP.PACK_AB R5, RZ, R5 ;  /* 0x00000005ff05e23e */ /* 0x001fe400000000ff */
[----:B------:R-:W-:Y:S02]  /*07b0*/  ISETP.GE.AND P6, PT, R15, R2, PT ;  /* 0x000000020f00720c */ /* 0x000fe40003fc6270 */
[----:B------:R-:W-:Y:S01]  /*07c0*/  PRMT R15, R12, 0x7610, R15 ;  /* 0x000076100c0f7816 */ /* 0x000fe2000000000f */
[----:B------:R-:W0:Y:S01]  /*07d0*/  @!P1 FRND.TRUNC R4, R4 ;  /* 0x0000000400049307 */ /* 0x000e22000020d000 */
[----:B----4-:R-:W-:-:S07]  /*07e0*/  @!P3 HADD2.F32 R8, -RZ, R8.H0_H0 ;  /* 0x20000008ff08b230 */ /* 0x010fce0000004100 */
[----:B------:R1:W-:Y:S01]  /*07f0*/  @!P3 FRND.TRUNC R7, R8 ;  /* 0x000000080007b307 */ /* 0x0003e2000020d000 */
[----:B------:R-:W-:Y:S02]  /*0800*/  @!P5 HADD2.F32 R10, -RZ, R10.H0_H0 ;  /* 0x2000000aff0ad230 */ /* 0x000fe40000004100 */
[----:B------:R-:W-:Y:S01]  /*0810*/  @!P4 HADD2.F32 R14, -RZ, R9.H0_H0 ;  /* 0x20000009ff0ec230 */ /* 0x000fe20000004100 */
[----:B------:R-:W-:Y:S02]  /*0820*/  @!P0 IMAD.IADD R9, R0, 0x1, R3 ;  /* 0x0000000100098824 */ /* 0x000fe400078e0203 */
[----:B------:R-:W-:Y:S02]  /*0830*/  @!P0 IMAD.MOV.U32 R3, RZ, RZ, R13 ;  /* 0x000000ffff038224 */ /* 0x000fe400078e000d */
[----:B-1----:R-:W-:Y:S01]  /*0840*/  @!P0 IMAD.WIDE.U32 R8, R9, R16, c[0x0][0x168] ;  /* 0x00005a0009088625 */ /* 0x002fe200078e0010 */
[----:B------:R-:W-:Y:S01]  /*0850*/  @!P6 HADD2.F32 R11, -RZ, R11.H0_H0 ;  /* 0x2000000bff0be230 */ /* 0x000fe20000004100 */
[----:B------:R-:W1:Y:S03]  /*0860*/  @!P2 FRND.TRUNC R6, R6 ;  /* 0x000000060006a307 */ /* 0x000e66000020d000 */
[----:B------:R2:W-:Y:S01]  /*0870*/  @!P0 STG.E.U16 [R8.64], R15 ;  /* 0x0000000f08008986 */ /* 0x0005e2000c101504 */
[----:B------:R-:W-:-:S04]  /*0880*/  ISETP.GE.AND P0, PT, R3, R2, PT ;  /* 0x000000020300720c */ /* 0x000fc80003f06270 */
[----:B------:R-:W3:Y:S08]  /*0890*/  @!P4 FRND.TRUNC R14, R14 ;  /* 0x0000000e000ec307 */ /* 0x000ef0000020d000 */
[----:B------:R-:W4:Y:S08]  /*08a0*/  @!P5 FRND.TRUNC R10, R10 ;  /* 0x0000000a000ad307 */ /* 0x000f30000020d000 */
[----:B------:R-:W5:Y:S01]  /*08b0*/  @!P6 FRND.TRUNC R11, R11 ;  /* 0x0000000b000be307 */ /* 0x000f62000020d000 */
[----:B0-----:R-:W-:-:S02]  /*08c0*/  @!P1 F2FP.PACK_AB R12, RZ, R4 ;  /* 0x00000004ff0c923e */ /* 0x001fc400000000ff */
[----:B-1----:R-:W-:Y:S02]  /*08d0*/  @!P2 F2FP.PACK_AB R13, RZ, R6 ;  /* 0x00000006ff0da23e */ /* 0x002fe400000000ff */
[----:B--2---:R-:W-:Y:S02]  /*08e0*/  @!P3 F2FP.PACK_AB R9, RZ, R7 ;  /* 0x00000007ff09b23e */ /* 0x004fe400000000ff */
[----:B---3--:R-:W-:Y:S02]  /*08f0*/  @!P4 F2FP.PACK_AB R7, RZ, R14 ;  /* 0x0000000eff07c23e */ /* 0x008fe400000000ff */
[----:B----4-:R-:W-:Y:S02]  /*0900*/  @!P5 F2FP.PACK_AB R6, RZ, R10 ;  /* 0x0000000aff06d23e */ /* 0x010fe400000000ff */
[----:B-----5:R-:W-:Y:S01]  /*0910*/  @!P6 F2FP.PACK_AB R4, RZ, R11 ;  /* 0x0000000bff04e23e */ /* 0x020fe200000000ff */
        /* <DEDUP_REMOVED lines=13> */
.L_x_1122:
[----:B------:R-:W-:-:S13]  /*09f0*/  ISETP.GE.AND P0, PT, R3, R2, PT ;  /* 0x000000020300720c */ /* 0x000fda0003f06270 */
[----:B------:R-:W-:Y:S05]  /*0a00*/  @P0 BRA `(.L_x_1124) ;  /* 0x000000d000000947 */ /* 0x000fea0003800000 */
[----:B0-----:R-:W-:Y:S01]  /*0a10*/  IMAD.IADD R10, R0, 0x1, R3 ;  /* 0x00000001000a7824 */ /* 0x001fe200078e0203 */
[----:B------:R-:W-:Y:S01]  /*0a20*/  IADD3 R3, R3, 0x80, RZ ;  /* 0x0000008003037810 */ /* 0x000fe20007ffe0ff */
[----:B------:R-:W-:-:S04]  /*0a30*/  IMAD.MOV.U32 R11, RZ, RZ, 0x2 ;  /* 0x00000002ff0b7424 */ /* 0x000fc800078e00ff */
[----:B------:R-:W-:-:S05]  /*0a40*/  IMAD.WIDE.U32 R10, R10, R11, c[0x0][0x168] ;  /* 0x00005a000a0a7625 */ /* 0x000fca00078e000b */
[----:B------:R0:W-:Y:S02]  /*0a50*/  STG.E.U16 [R10.64], R13 ;  /* 0x0000000d0a007986 */ /* 0x0001e4000c101504 */
.L_x_1123:
[----:B------:R-:W-:-:S13]  /*0a60*/  ISETP.GE.AND P0, PT, R3, R2, PT ;  /* 0x000000020300720c */ /* 0x000fda0003f06270 */
[----:B------:R-:W-:Y:S05]  /*0a70*/  @P0 BRA `(.L_x_1125) ;  /* 0x000000e000000947 */ /* 0x000fea0003800000 */
[----:B------:R-:W-:Y:S01]  /*0a80*/  IMAD.IADD R8, R0, 0x1, R3 ;  /* 0x0000000100087824 */ /* 0x000fe200078e0203 */
[----:B0-----:R-:W-:Y:S01]  /*0a90*/  PRMT R10, R9, 0x7610, R10 ;  /* 0x00007610090a7816 */ /* 0x001fe2000000000a */
[----:B------:R-:W-:Y:S01]  /*0aa0*/  IMAD.MOV.U32 R5, RZ, RZ, 0x2 ;  /* 0x00000002ff057424 */ /* 0x000fe200078e00ff */
[----:B------:R-:W-:-:S03]  /*0ab0*/  IADD3 R3, R3, 0x80, RZ ;  /* 0x0000008003037810 */ /* 0x000fc60007ffe0ff */
[----:B------:R-:W-:-:S05]  /*0ac0*/  IMAD.WIDE.U32 R8, R8, R5, c[0x0][0x168] ;  /* 0x00005a0008087625 */ /* 0x000fca00078e0005 */
[----:B------:R0:W-:Y:S02]  /*0ad0*/  STG.E.U16 [R8.64], R10 ;  /* 0x0000000a08007986 */ /* 0x0001e4000c101504 */
.L_x_1124:
[----:B------:R-:W-:-:S13]  /*0ae0*/  ISETP.GE.AND P0, PT, R3, R2, PT ;  /* 0x000000020300720c */ /* 0x000fda0003f06270 */
[----:B------:R-:W-:Y:S01]  /*0af0*/  @P0 BREAK B1 ;  /* 0x0000000000010942 */ /* 0x000fe20003800000 */
[----:B------:R-:W-:Y:S05]  /*0b00*/  @P0 BRA `(.L_x_1126) ;  /* 0x000000d000000947 */ /* 0x000fea0003800000 */
[----:B0-----:R-:W-:Y:S01]  /*0b10*/  IMAD.IADD R8, R0, 0x1, R3 ;  /* 0x0000000100087824 */ /* 0x001fe200078e0203 */
[----:B------:R-:W-:Y:S01]  /*0b20*/  IADD3 R3, R3, 0x80, RZ ;  /* 0x0000008003037810 */ /* 0x000fe20007ffe0ff */
[----:B------:R-:W-:-:S04]  /*0b30*/  IMAD.MOV.U32 R9, RZ, RZ, 0x2 ;  /* 0x00000002ff097424 */ /* 0x000fc800078e00ff */
[----:B------:R-:W-:-:S05]  /*0b40*/  IMAD.WIDE.U32 R8, R8, R9, c[0x0][0x168] ;  /* 0x00005a0008087625 */ /* 0x000fca00078e0009 */
[----:B------:R0:W-:Y:S02]  /*0b50*/  STG.E.U16 [R8.64], R7 ;  /* 0x0000000708007986 */ /* 0x0001e4000c101504 */
.L_x_1125:
[----:B------:R-:W-:Y:S05]  /*0b60*/  BSYNC B1 ;  /* 0x0000000000017941 */ /* 0x000fea0003800000 */
.L_x_1121:
[----:B------:R-:W-:Y:S02]  /*0b70*/  ISETP.GE.AND P0, PT, R3, R2, PT ;  /* 0x000000020300720c */ /* 0x000fe40003f06270 */
[----:B------:R-:W-:-:S11]  /*0b80*/  PRMT R5, R6, 0x7610, R5 ;  /* 0x0000761006057816 */ /* 0x000fd60000000005 */
[----:B0-----:R-:W-:Y:S01]  /*0b90*/  @!P0 IMAD.IADD R7, R0, 0x1, R3 ;  /* 0x0000000100078824 */ /* 0x001fe200078e0203 */
[----:B------:R-:W-:Y:S01]  /*0ba0*/  @!P0 IADD3 R3, R3, 0x80, RZ ;  /* 0x0000008003038810 */ /* 0x000fe20007ffe0ff */
[----:B------:R-:W-:-:S04]  /*0bb0*/  @!P0 IMAD.MOV.U32 R8, RZ, RZ, 0x2 ;  /* 0x00000002ff088424 */ /* 0x000fc800078e00ff */
[----:B------:R-:W-:-:S05]  /*0bc0*/  @!P0 IMAD.WIDE.U32 R6, R7, R8, c[0x0][0x168] ;  /* 0x00005a0007068625 */ /* 0x000fca00078e0008 */
[----:B------:R0:W-:Y:S02]  /*0bd0*/  @!P0 STG.E.U16 [R6.64], R5 ;  /* 0x0000000506008986 */ /* 0x0001e4000c101504 */
.L_x_1126:
[----:B------:R-:W-:Y:S05]  /*0be0*/  BSYNC B0 ;  /* 0x0000000000007941 */ /* 0x000fea0003800000 */
.L_x_1120:
        /* <DEDUP_REMOVED lines=8> */
.L_x_1127:
        /* <DEDUP_REMOVED lines=9> */
.L_x_18279:


//--------------------- .text._ZN2at6native29vectorized_elementwise_kernelILi4EZZZNS0_17trunc_kernel_cudaERNS_18TensorIteratorBaseEENKUlvE_clEvENKUlvE1_clEvEUlN3c104HalfEE_St5arrayIPcLm2EEEEviT0_T1_ --------------------------
	.section	.text._ZN2at6native29vectorized_elementwise_kernelILi4EZZZNS0_17trunc_kernel_cudaERNS_18TensorIteratorBaseEENKUlvE_clEvENKUlvE1_clEvEUlN3c104HalfEE_St5arrayIPcLm2EEEEviT0_T1_,"ax",@progbits
	.sectioninfo	@"SHI_REGISTERS=23"
	.align	128
        .global         _ZN2at6native29vectorized_elementwise_kernelILi4EZZZNS0_17trunc_kernel_cudaERNS_18TensorIteratorBaseEENKUlvE_clEvENKUlvE1_clEvEUlN3c104HalfEE_St5arrayIPcLm2EEEEviT0_T1_
        .type           _ZN2at6native29vectorized_elementwise_kernelILi4EZZZNS0_17trunc_kernel_cudaERNS_18TensorIteratorBaseEENKUlvE_clEvENKUlvE1_clEvEUlN3c104HalfEE_St5arrayIPcLm2EEEEviT0_T1_,@function
        .size           _ZN2at6native29vectorized_elementwise_kernelILi4EZZZNS0_17trunc_kernel_cudaERNS_18TensorIteratorBaseEENKUlvE_clEvENKUlvE1_clEvEUlN3c104HalfEE_St5arrayIPcLm2EEEEviT0_T1_,(.L_x_18280 - _ZN2at6native29vectorized_elementwise_kernelILi4EZZZNS0_17trunc_kernel_cudaERNS_18TensorIteratorBaseEENKUlvE_clEvENKUlvE1_clEvEUlN3c104HalfEE_St5arrayIPcLm2EEEEviT0_T1_)
        .other          _ZN2at6native29vectorized_elementwise_kernelILi4EZZZNS0_17trunc_kernel_cudaERNS_18TensorIteratorBaseEENKUlvE_clEvENKUlvE1_clEvEUlN3c104HalfEE_St5arrayIPcLm2EEEEviT0_T1_,@"STO_CUDA_ENTRY STV_DEFAULT"
_ZN2at6native29vectorized_elementwise_kernelILi4EZZZNS0_17trunc_kernel_cudaERNS_18TensorIteratorBaseEENKUlvE_clEvENKUlvE1_clEvEUlN3c104HalfEE_St5arrayIPcLm2EEEEviT0_T1_:
.text._ZN2at6native29vectorized_elementwise_kernelILi4EZZZNS0_17trunc_kernel_cudaERNS_18TensorIteratorBaseEENKUlvE_clEvENKUlvE1_clEvEUlN3c104HalfEE_St5arrayIPcLm2EEEEviT0_T1_:
        /* <DEDUP_REMOVED lines=12> */
[----:B------:R-:W3:Y:S01]  /*00c0*/  LDG.E.64 R2, [R4.64+0x400] ;  /* 0x0004000404027981 */ /* 0x000ee2000c1e1b00 */
[--C-:B--2---:R-:W-:Y:S02]  /*00d0*/  HADD2.F32 R6, -RZ, R8.reuse.H0_H0 ;  /* 0x20000008ff067230 */ /* 0x104fe40000004100 */
[----:B------:R-:W-:Y:S02]  /*00e0*/  HADD2.F32 R7, -RZ, R8.H1_H1 ;  /* 0x30000008ff077230 */ /* 0x000fe40000004100 */
[--C-:B------:R-:W-:Y:S02]  /*00f0*/  HADD2.F32 R8, -RZ, R9.reuse.H0_H0 ;  /* 0x20000009ff087230 */ /* 0x100fe40000004100 */
[----:B------:R-:W-:Y:S01]  /*0100*/  HADD2.F32 R9, -RZ, R9.H1_H1 ;  /* 0x30000009ff097230 */ /* 0x000fe20000004100 */
[----:B------:R-:W-:Y:S01]  /*0110*/  FRND.TRUNC R6, R6 ;  /* 0x0000000600067307 */ /* 0x000fe2000020d000 */
[----:B---3--:R-:W-:-:S02]  /*0120*/  HADD2.F32 R10, -RZ, R2.H0_H0 ;  /* 0x20000002ff0a7230 */ /* 0x008fc40000004100 */
[--C-:B------:R-:W-:Y:S02]  /*0130*/  HADD2.F32 R11, -RZ, R3.reuse.H0_H0 ;  /* 0x20000003ff0b7230 */ /* 0x100fe40000004100 */
[----:B------:R-:W-:Y:S02]  /*0140*/  HADD2.F32 R12, -RZ, R3.H1_H1 ;  /* 0x30000003ff0c7230 */ /* 0x000fe40000004100 */
[----:B------:R-:W-:Y:S01]  /*0150*/  HADD2.F32 R4, -RZ, R2.H1_H1 ;  /* 0x30000002ff047230 */ /* 0x000fe20000004100 */
[----:B------:R-:W0:Y:S01]  /*0160*/  FRND.TRUNC R7, R7 ;  /* 0x0000000700077307 */ /* 0x000e22000020d000 */
[----:B------:R-:W-:-:S06]  /*0170*/  IMAD.WIDE.U32 R2, R0, R15, c[0x0][0x168] ;  /* 0x00005a0000027625 */ /* 0x000fcc00078e000f */
[----:B------:R-:W-:Y:S01]  /*0180*/  IMAD.WIDE R2, R13, 0x8, R2 ;  /* 0x000000080d027825 */ /* 0x000fe200078e0202 */
[----:B------:R-:W-:Y:S08]  /*0190*/  FRND.TRUNC R8, R8 ;  /* 0x0000000800087307 */ /* 0x000ff0000020d000 */
[----:B------:R-:W1:Y:S01]  /*01a0*/  FRND.TRUNC R9, R9 ;  /* 0x0000000900097307 */ /* 0x000e62000020d000 */
[----:B0-----:R-:W-:-:S07]  /*01b0*/  F2FP.PACK_AB R6, R7, R6 ;  /* 0x000000060706723e */ /* 0x001fce00000000ff */
[----:B------:R-:W-:Y:S08]  /*01c0*/  FRND.TRUNC R10, R10 ;  /* 0x0000000a000a7307 */ /* 0x000ff0000020d000 */
[----:B------:R-:W0:Y:S01]  /*01d0*/  FRND.TRUNC R5, R4 ;  /* 0x0000000400057307 */ /* 0x000e22000020d000 */
[----:B-1----:R-:W-:-:S05]  /*01e0*/  F2FP.PACK_AB R7, R9, R8 ;  /* 0x000000080907723e */ /* 0x002fca00000000ff */
[----:B------:R-:W-:Y:S02]  /*01f0*/  STG.E.64 [R2.64], R6 ;  /* 0x0000000602007986 */ /* 0x000fe4000c101b04 */
[----:B------:R-:W-:Y:S08]  /*0200*/  FRND.TRUNC R11, R11 ;  /* 0x0000000b000b7307 */ /* 0x000ff0000020d000 */
[----:B------:R-:W1:Y:S01]  /*0210*/  FRND.TRUNC R12, R12 ;  /* 0x0000000c000c7307 */ /* 0x000e62000020d000 */
[----:B0-----:R-:W-:-:S02]  /*0220*/  F2FP.PACK_AB R8, R5, R10 ;  /* 0x0000000a0508723e */ /* 0x001fc400000000ff */
[----:B-1----:R-:W-:-:S05]  /*0230*/  F2FP.PACK_AB R9, R12, R11 ;  /* 0x0000000b0c09723e */ /* 0x002fca00000000ff */
[----:B------:R-:W-:Y:S01]  /*0240*/  STG.E.64 [R2.64+0x400], R8 ;  /* 0x0004000802007986 */ /* 0x000fe2000c101b04 */
[----:B------:R-:W-:Y:S05]  /*0250*/  EXIT ;  /* 0x000000000000794d */ /* 0x000fea0003800000 */
.L_x_1128:
        /* <DEDUP_REMOVED lines=117> */
.L_x_1131:
[----:B------:R-:W-:-:S13]  /*09b0*/  ISETP.GE.AND P0, PT, R3, R2, PT ;  /* 0x000000020300720c */ /* 0x000fda0003f06270 */
[----:B------:R-:W-:Y:S05]  /*09c0*/  @P0 BRA `(.L_x_1133) ;  /* 0x000000d000000947 */ /* 0x000fea0003800000 */
[----:B0-----:R-:W-:Y:S01]  /*09d0*/  IMAD.IADD R10, R0, 0x1, R3 ;  /* 0x00000001000a7824 */ /* 0x001fe200078e0203 */
[----:B------:R-:W-:Y:S01]  /*09e0*/  IADD3 R3, R3, 0x80, RZ ;  /* 0x0000008003037810 */ /* 0x000fe20007ffe0ff */
[----:B------:R-:W-:-:S04]  /*09f0*/  IMAD.MOV.U32 R11, RZ, RZ, 0x2 ;  /* 0x00000002ff0b7424 */ /* 0x000fc800078e00ff */
[----:B------:R-:W-:-:S05]  /*0a00*/  IMAD.WIDE.U32 R10, R10, R11, c[0x0][0x168] ;  /* 0x00005a000a0a7625 */ /* 0x000fca00078e000b */
[----:B------:R0:W-:Y:S02]  /*0a10*/  STG.E.U16 [R10.64], R13 ;  /* 0x0000000d0a007986 */ /* 0x0001e4000c101504 */
.L_x_1132:
        /* <DEDUP_REMOVED lines=8> */
.L_x_1133:
        /* <DEDUP_REMOVED lines=8> */
.L_x_1134:
[----:B------:R-:W-:Y:S05]  /*0b20*/  BSYNC B1 ;  /* 0x0000000000017941 */ /* 0x000fea0003800000 */
.L_x_1130:
[----:B------:R-:W-:Y:S02]  /*0b30*/  ISETP.GE.AND P0, PT, R3, R2, PT ;  /* 0x000000020300720c */ /* 0x000fe40003f06270 */
[----:B------:R-:W-:-:S11]  /*0b40*/  PRMT R5, R6, 0x7610, R5 ;  /* 0x0000761006057816 */ /* 0x000fd60000000005 */
[----:B0-----:R-:W-:Y:S01]  /*0b50*/  @!P0 IMAD.IADD R7, R0, 0x1, R3 ;  /* 0x0000000100078824 */ /* 0x001fe200078e0203 */
[----:B------:R-:W-:Y:S01]  /*0b60*/  @!P0 IADD3 R3, R3, 0x80, RZ ;  /* 0x0000008003038810 */ /* 0x000fe20007ffe0ff */
[----:B------:R-:W-:-:S04]  /*0b70*/  @!P0 IMAD.MOV.U32 R8, RZ, RZ, 0x2 ;  /* 0x00000002ff088424 */ /* 0x000fc800078e00ff */
[----:B------:R-:W-:-:S05]  /*0b80*/  @!P0 IMAD.WIDE.U32 R6, R7, R8, c[0x0][0x168] ;  /* 0x00005a0007068625 */ /* 0x000fca00078e0008 */
[----:B------:R0:W-:Y:S02]  /*0b90*/  @!P0 STG.E.U16 [R6.64], R5 ;  /* 0x0000000506008986 */ /* 0x0001e4000c101504 */
.L_x_1135:
[----:B------:R-:W-:Y:S05]  /*0ba0*/  BSYNC B0 ;  /* 0x0000000000007941 */ /* 0x000fea0003800000 */
.L_x_1129:
        /* <DEDUP_REMOVED lines=8> */
.L_x_1136:
        /* <DEDUP_REMOVED lines=13> */
.L_x_18280:


//--------------------- .text._ZN2at6native29vectorized_elementwise_kernelILi8EZZZNS0_17trunc_kernel_cudaERNS_18TensorIteratorBaseEENKUlvE_clEvENKUlvE1_clEvEUlN3c104HalfEE_St5arrayIPcLm2EEEEviT0_T1_ --------------------------
	.section	.text._ZN2at6native29vectorized_elementwise_kernelILi8EZZZNS0_17trunc_kernel_cudaERNS_18TensorIteratorBaseEENKUlvE_clEvENKUlvE1_clEvEUlN3c104HalfEE_St5arrayIPcLm2EEEEviT0_T1_,"ax",@progbits
	.sectioninfo	@"SHI_REGISTERS=4"
	.align	128
        .global         _ZN2at6native29vectorized_elementwise_kernelILi8EZZZNS0_17trunc_kernel_cudaERNS_18TensorIteratorBaseEENKUlvE_clEvENKUlvE1_clEvEUlN3c104HalfEE_St5arrayIPcLm2EEEEviT0_T1_
        .type           _ZN2at6native29vectorized_elementwise_kernelILi8EZZZNS0_17trunc_kernel_cudaERNS_18TensorIteratorBaseEENKUlvE_clEvENKUlvE1_clEvEUlN3c104HalfEE_St5arrayIPcLm2EEEEviT0_T1_,@function
        .size           _ZN2at6native29vectorized_elementwise_kernelILi8EZZZNS0_17trunc_kernel_cudaERNS_18TensorIteratorBaseEENKUlvE_clEvENKUlvE1_clEvEUlN3c104HalfEE_St5arrayIPcLm2EEEEviT0_T1_,(.L_x_18281 - _ZN2at6native29vectorized_elementwise_kernelILi8EZZZNS0_17trunc_kernel_cudaERNS_18TensorIteratorBaseEENKUlvE_clEvENKUlvE1_clEvEUlN3c104HalfEE_St5arrayIPcLm2EEEEviT0_T1_)
        .other          _ZN2at6native29vectorized_elementwise_kernelILi8EZZZNS0_17trunc_kernel_cudaERNS_18TensorIteratorBaseEENKUlvE_clEvENKUlvE1_clEvEUlN3c104HalfEE_St5arrayIPcLm2EEEEviT0_T1_,@"STO_CUDA_ENTRY STV_DEFAULT"
_ZN2at6native29vectorized_elementwise_kernelILi8EZZZNS0_17trunc_kernel_cudaERNS_18TensorIteratorBaseEENKUlvE_clEvENKUlvE1_clEvEUlN3c104HalfEE_St5arrayIPcLm2EEEEviT0_T1_:
.text._ZN2at6native29vectorized_elementwise_kernelILi8EZZZNS0_17trunc_kernel_cudaERNS_18TensorIteratorBaseEENKUlvE_clEvENKUlvE1_clEvEUlN3c104HalfEE_St5arrayIPcLm2EEEEviT0_T1_:
[----:B------:R-:W-:Y:S02]  /*0000*/  MOV R1, c[0x0][0x28] ;  /* 0x00000a0000017a02 */ /* 0x000fe40000000f00 */
[----:B------:R-:W-:Y:S05]  /*0010*/  EXIT ;  /* 0x000000000000794d */ /* 0x000fea0003800000 */
.L_x_1137:
        /* <DEDUP_REMOVED lines=14> */
.L_x_18281:


//--------------------- .text._ZN2at6native18elementwise_kernelILi128ELi4EZNS0_15gpu_kernel_implIZZZNS0_17trunc_kernel_cudaERNS_18TensorIteratorBaseEENKUlvE_clEvENKUlvE0_clEvEUlfE_EEvS4_RKT_EUliE_EEviT1_ --------------------------
	.section	.text._ZN2at6native18elementwise_kernelILi128ELi4EZNS0_15gpu_kernel_implIZZZNS0_17trunc_kernel_cudaERNS_18TensorIteratorBaseEENKUlvE_clEvENKUlvE0_clEvEUlfE_EEvS4_RKT_EUliE_EEviT1_,"ax",@progbits
	.sectioninfo	@"SHI_REGISTERS=26"
	.align	128
        .global         _ZN2at6native18elementwise_kernelILi128ELi4EZNS0_15gpu_kernel_implIZZZNS0_17trunc_kernel_cudaERNS_18TensorIteratorBaseEENKUlvE_clEvENKUlvE0_clEvEUlfE_EEvS4_RKT_EUliE_EEviT1_
        .type           _ZN2at6native18elementwise_kernelILi128ELi4EZNS0_15gpu_kernel_implIZZZNS0_17trunc_kernel_cudaERNS_18TensorIteratorBaseEENKUlvE_clEvENKUlvE0_clEvEUlfE_EEvS4_RKT_EUliE_EEviT1_,@function
        .size           _ZN2at6native18elementwise_kernelILi128ELi4EZNS0_15gpu_kernel_implIZZZNS0_17trunc_kernel_cudaERNS_18TensorIteratorBaseEENKUlvE_clEvENKUlvE0_clEvEUlfE_EEvS4_RKT_EUliE_EEviT1_,(.L_x_18282 - _ZN2at6native18elementwise_kernelILi128ELi4EZNS0_15gpu_kernel_implIZZZNS0_17trunc_kernel_cudaERNS_18TensorIteratorBaseEENKUlvE_clEvENKUlvE0_clEvEUlfE_EEvS4_RKT_EUliE_EEviT1_)
        .other          _ZN2at6native18elementwise_kernelILi128ELi4EZNS0_15gpu_kernel_implIZZZNS0_17trunc_kernel_cudaERNS_18TensorIteratorBaseEENKUlvE_clEvENKUlvE0_clEvEUlfE_EEvS4_RKT_EUliE_EEviT1_,@"STO_CUDA_ENTRY STV_DEFAULT"
_ZN2at6native18elementwise_kernelILi128ELi4EZNS0_15gpu_kernel_implIZZZNS0_17trunc_kernel_cudaERNS_18TensorIteratorBaseEENKUlvE_clEvENKUlvE0_clEvEUlfE_EEvS4_RKT_EUliE_EEviT1_:
.text._ZN2at6native18elementwise_kernelILi128ELi4EZNS0_15gpu_kernel_implIZZZNS0_17trunc_kernel_cudaERNS_18TensorIteratorBaseEENKUlvE_clEvENKUlvE0_clEvEUlfE_EEvS4_RKT_EUliE_EEviT1_:
        /* <DEDUP_REMOVED lines=236> */
.L_x_1140:
[----:B------:R-:W0:Y:S01]  /*0ec0*/  LDC.U8 R5, c[0x0][0x372] ;  /* 0x0000dc80ff057b82 */ /* 0x000e220000000000 */
[----:B------:R-:W-:Y:S01]  /*0ed0*/  IADD3 R16, P1, R16, c[0x0][0x360], RZ ;  /* 0x0000d80010107a10 */ /* 0x000fe20007f3e0ff */
[----:B------:R-:W-:Y:S01]  /*0ee0*/  BSSY B6, `(.L_x_1141) ;  /* 0x00000df000067945 */ /* 0x000fe20003800000 */
        /* <DEDUP_REMOVED lines=15> */
[----:B--2---:R-:W0:Y:S01]  /*0fe0*/  I2F.S16 R0, R0 ;  /* 0x0000000000007306 */ /* 0x004e220000101400 */
[----:B------:R-:W-:Y:S05]  /*0ff0*/  BRA `(.L_x_1147) ;  /* 0x00000cd000007947 */ /* 0x000fea0003800000 */
.L_x_1145:
[----:B------:R-:W2:Y:S02]  /*1000*/  LDG.E.U8 R0, [R2.64] ;  /* 0x0000002402007981 */ /* 0x000ea4000c1e1100 */
[----:B--2---:R-:W0:Y:S01]  /*1010*/  I2F.U16 R0, R0 ;  /* 0x0000000000007306 */ /* 0x004e220000101000 */
[----:B------:R-:W-:Y:S05]  /*1020*/  BRA `(.L_x_1147) ;  /* 0x00000ca000007947 */ /* 0x000fea0003800000 */
.L_x_1144:
[----:B------:R-:W-:-:S13]  /*1030*/  ISETP.NE.AND P0, PT, R4, 0x2, PT ;  /* 0x000000020400780c */ /* 0x000fda0003f05270 */
[----:B------:R-:W-:Y:S05]  /*1040*/  @!P0 BRA `(.L_x_1148) ;  /* 0x000000a000008947 */ /* 0x000fea0003800000 */
[----:B------:R-:W-:-:S13]  /*1050*/  ISETP.NE.AND P0, PT, R4, 0x3, PT ;  /* 0x000000030400780c */ /* 0x000fda0003f05270 */
[----:B------:R-:W-:Y:S05]  /*1060*/  @!P0 BRA `(.L_x_1149) ;  /* 0x0000005000008947 */ /* 0x000fea0003800000 */
[----:B------:R-:W-:-:S13]  /*1070*/  ISETP.NE.AND P0, PT, R4, 0x4, PT ;  /* 0x000000040400780c */ /* 0x000fda0003f05270 */
[----:B------:R-:W-:Y:S05]  /*1080*/  @P0 BRA `(.L_x_1146) ;  /* 0x00000aa000000947 */ /* 0x000fea0003800000 */
[----:B------:R-:W2:Y:S02]  /*1090*/  LDG.E.64 R2, [R2.64] ;  /* 0x0000002402027981 */ /* 0x000ea4000c1e1b00 */
[----:B--2---:R0:W1:Y:S01]  /*10a0*/  I2F.S64 R0, R2 ;  /* 0x0000000200007312 */ /* 0x0040620000301400 */
[----:B------:R-:W-:Y:S05]  /*10b0*/  BRA `(.L_x_1147) ;  /* 0x00000c1000007947 */ /* 0x000fea0003800000 */
.L_x_1149:
[----:B------:R-:W2:Y:S02]  /*10c0*/  LDG.E R0, [R2.64] ;  /* 0x0000002402007981 */ /* 0x000ea4000c1e1900 */
[----:B--2---:R-:W0:Y:S01]  /*10d0*/  I2F R0, R0 ;  /* 0x0000000000007306 */ /* 0x004e220000201400 */
[----:B------:R-:W-:Y:S05]  /*10e0*/  BRA `(.L_x_1147) ;  /* 0x00000be000007947 */ /* 0x000fea0003800000 */
.L_x_1148:
[----:B------:R-:W2:Y:S02]  /*10f0*/  LDG.E.U16 R0, [R2.64] ;  /* 0x0000002402007981 */ /* 0x000ea4000c1e1500 */
[----:B--2---:R-:W0:Y:S01]  /*1100*/  I2F.S16 R0, R0 ;  /* 0x0000000000007306 */ /* 0x004e220000101400 */
[----:B------:R-:W-:Y:S05]  /*1110*/  BRA `(.L_x_1147) ;  /* 0x00000bb000007947 */ /* 0x000fea0003800000 */
.L_x_1143:
[----:B------:R-:W-:-:S13]  /*1120*/  ISETP.GT.AND P0, PT, R4, 0x6, PT ;  /* 0x000000060400780c */ /* 0x000fda0003f04270 */
[----:B------:R-:W-:Y:S05]  /*1130*/  @P0 BRA `(.L_x_1150) ;  /* 0x0000009000000947 */ /* 0x000fea0003800000 */
[----:B------:R-:W-:-:S13]  /*1140*/  ISETP.NE.AND P0, PT, R4, 0x5, PT ;  /* 0x000000050400780c */ /* 0x000fda0003f05270 */
[----:B------:R-:W-:Y:S05]  /*1150*/  @!P0 BRA `(.L_x_1151) ;  /* 0x0000004000008947 */ /* 0x000fea0003800000 */
[----:B------:R-:W-:-:S13]  /*1160*/  ISETP.NE.AND P0, PT, R4, 0x6, PT ;  /* 0x000000060400780c */ /* 0x000fda0003f05270 */
[----:B------:R-:W-:Y:S05]  /*1170*/  @P0 BRA `(.L_x_1146) ;  /* 0x000009b000000947 */ /* 0x000fea0003800000 */
[----:B------:R0:W5:Y:S01]  /*1180*/  LDG.E R0, [R2.64] ;  /* 0x0000002402007981 */ /* 0x000162000c1e1900 */
[----:B------:R-:W-:Y:S05]  /*1190*/  BRA `(.L_x_1147) ;  /* 0x00000b3000007947 */ /* 0x000fea0003800000 */
.L_x_1151:
[----:B------:R-:W2:Y:S02]  /*11a0*/  LDG.E.U16 R0, [R2.64] ;  /* 0x0000002402007981 */ /* 0x000ea4000c1e1500 */
[----:B--2---:R-:W-:Y:S01]  /*11b0*/  HADD2.F32 R0, -RZ, R0.H0_H0 ;  /* 0x20000000ff007230 */ /* 0x004fe20000004100 */
[----:B------:R-:W-:Y:S05]  /*11c0*/  BRA `(.L_x_1147) ;  /* 0x00000b0000007947 */ /* 0x000fea0003800000 */
.L_x_1150:
[----:B------:R-:W-:-:S13]  /*11d0*/  ISETP.NE.AND P0, PT, R4, 0x7, PT ;  /* 0x000000070400780c */ /* 0x000fda0003f05270 */
[----:B------:R-:W-:Y:S05]  /*11e0*/  @!P0 BRA `(.L_x_1152) ;  /* 0x0000009000008947 */ /* 0x000fea0003800000 */
[----:B------:R-:W-:-:S13]  /*11f0*/  ISETP.NE.AND P0, PT, R4, 0x8, PT ;  /* 0x000000080400780c */ /* 0x000fda0003f05270 */
[----:B------:R-:W-:Y:S05]  /*1200*/  @!P0 BRA `(.L_x_1153) ;  /* 0x0000004000008947 */ /* 0x000fea0003800000 */
[----:B------:R-:W-:-:S13]  /*1210*/  ISETP.NE.AND P0, PT, R4, 0x9, PT ;  /* 0x000000090400780c */ /* 0x000fda0003f05270 */
[----:B------:R-:W-:Y:S05]  /*1220*/  @P0 BRA `(.L_x_1146) ;  /* 0x0000090000000947 */ /* 0x000fea0003800000 */
[----:B------:R0:W5:Y:S01]  /*1230*/  LDG.E R0, [R2.64] ;  /* 0x0000002402007981 */ /* 0x000162000c1e1900 */
[----:B------:R-:W-:Y:S05]  /*1240*/  BRA `(.L_x_1147) ;  /* 0x00000a8000007947 */ /* 0x000fea0003800000 */
.L_x_1153:
[----:B------:R-:W2:Y:S02]  /*1250*/  LDG.E.U16 R0, [R2.64] ;  /* 0x0000002402007981 */ /* 0x000ea4000c1e1500 */
[----:B--2---:R-:W-:Y:S01]  /*1260*/  HADD2.F32 R0, -RZ, R0.H0_H0 ;  /* 0x20000000ff007230 */ /* 0x004fe20000004100 */
[----:B------:R-:W-:Y:S05]  /*1270*/  BRA `(.L_x_1147) ;  /* 0x00000a5000007947 */ /* 0x000fea0003800000 */
.L_x_1152:
[----:B------:R-:W2:Y:S02]  /*1280*/  LDG.E.64 R2, [R2.64] ;  /* 0x0000002402027981 */ /* 0x000ea4000c1e1b00 */
[----:B--2---:R-:W0:Y:S01]  /*1290*/  F2F.F32.F64 R0, R2 ;  /* 0x0000000200007310 */ /* 0x004e220000301000 */
[----:B------:R-:W0:-:S14]  /*12a0*/  DSETP.GEU.AND P0, PT, |R2|, c[0x2][0x0], PT ;  /* 0x008000000200762a */ /* 0x000e1c0003f0e200 */
[----:B0-----:R-:W-:Y:S01]  /*12b0*/  @!P0 FMUL R0, R0, 1.175494350822287508e-38 ;  /* 0x0080000000008820 */ /* 0x001fe20000400000 */
[----:B------:R-:W-:Y:S05]  /*12c0*/  BRA `(.L_x_1147) ;  /* 0x00000a0000007947 */ /* 0x000fea0003800000 */
.L_x_1142:
        /* <DEDUP_REMOVED lines=10> */
[----:B------:R-:W-:Y:S01]  /*1370*/  FSEL R0, RZ, 1, !P0 ;  /* 0x3f800000ff007808 */ /* 0x000fe20004000000 */
[----:B------:R-:W-:Y:S05]  /*1380*/  BRA `(.L_x_1147) ;  /* 0x0000094000007947 */ /* 0x000fea0003800000 */
.L_x_1156:
[----:B------:R-:W2:Y:S02]  /*1390*/  LDG.E.64 R2, [R2.64] ;  /* 0x0000002402027981 */ /* 0x000ea4000c1e1b00 */
[----:B--2---:R-:W0:Y:S01]  /*13a0*/  F2F.F32.F64 R0, R2 ;  /* 0x0000000200007310 */ /* 0x004e220000301000 */
[----:B------:R-:W0:-:S14]  /*13b0*/  DSETP.GEU.AND P0, PT, |R2|, c[0x2][0x0], PT ;  /* 0x008000000200762a */ /* 0x000e1c0003f0e200 */
[----:B0-----:R-:W-:Y:S01]  /*13c0*/  @!P0 FMUL R0, R0, 1.175494350822287508e-38 ;  /* 0x0080000000008820 */ /* 0x001fe20000400000 */
[----:B------:R-:W-:Y:S05]  /*13d0*/  BRA `(.L_x_1147) ;  /* 0x000008f000007947 */ /* 0x000fea0003800000 */
.L_x_1155:
        /* <DEDUP_REMOVED lines=24> */
[----:B------:R-:W-:Y:S01]  /*1560*/  LOP3.LUT R0, R5, 0x80000000, R0, 0xf8, !PT ;  /* 0x8000000005007812 */ /* 0x000fe200078ef800 */
[----:B------:R-:W-:Y:S05]  /*1570*/  BRA `(.L_x_1147) ;  /* 0x0000075000007947 */ /* 0x000fea0003800000 */
.L_x_1158:
        /* <DEDUP_REMOVED lines=11> */
[----:B------:R-:W-:Y:S01]  /*1630*/  LOP3.LUT R0, R4, 0x80000000, R5, 0xf8, !PT ;  /* 0x8000000004007812 */ /* 0x000fe200078ef805 */
[----:B------:R-:W-:Y:S05]  /*1640*/  BRA `(.L_x_1147) ;  /* 0x0000068000007947 */ /* 0x000fea0003800000 */
.L_x_1157:
[----:B------:R-:W2:Y:S02]  /*1650*/  LDG.E.U16 R0, [R2.64] ;  /* 0x0000002402007981 */ /* 0x000ea4000c1e1500 */
[----:B--2---:R-:W-:Y:S01]  /*1660*/  PRMT R0, RZ, 0x5410, R0 ;  /* 0x00005410ff007816 */ /* 0x004fe20000000000 */
[----:B------:R-:W-:Y:S05]  /*1670*/  BRA `(.L_x_1147) ;  /* 0x0000065000007947 */ /* 0x000fea0003800000 */
.L_x_1154:
        /* <DEDUP_REMOVED lines=9> */
[----:B--2---:R-:W0:Y:S01]  /*1710*/  I2F.U16 R0, R0 ;  /* 0x0000000000007306 */ /* 0x004e220000101000 */
[----:B------:R-:W-:Y:S05]  /*1720*/  BRA `(.L_x_1147) ;  /* 0x000005a000007947 */ /* 0x000fea0003800000 */
.L_x_1161:
[----:B------:R-:W2:Y:S01]  /*1730*/  LDG.E.U8 R2, [R2.64] ;  /* 0x0000002402027981 */ /* 0x000ea2000c1e1100 */
        /* <DEDUP_REMOVED lines=19> */
.L_x_1163:
[----:B------:R-:W-:Y:S05]  /*1870*/  BSYNC B0 ;  /* 0x0000000000007941 */ /* 0x000fea0003800000 */
.L_x_1162:
[----:B------:R-:W-:Y:S01]  /*1880*/  LEA R3, R0, 0x3b800000, 0x17 ;  /* 0x3b80000000037811 */ /* 0x000fe200078eb8ff */
[----:B------:R-:W-:-:S05]  /*1890*/  IMAD.SHL.U32 R0, R2, 0x100000, RZ ;  /* 0x0010000002007824 */ /* 0x000fca00078e00ff */
[----:B------:R-:W-:Y:S01]  /*18a0*/  LOP3.LUT R0, R3, R0, R4, 0xfe, !PT ;  /* 0x0000000003007212 */ /* 0x000fe200078efe04 */
[----:B------:R-:W-:Y:S05]  /*18b0*/  BRA `(.L_x_1147) ;  /* 0x0000041000007947 */ /* 0x000fea0003800000 */
.L_x_1160:
        /* <DEDUP_REMOVED lines=20> */
.L_x_1165:
[----:B------:R-:W-:Y:S05]  /*1a00*/  BSYNC B0 ;  /* 0x0000000000007941 */ /* 0x000fea0003800000 */
.L_x_1164:
[----:B------:R-:W-:Y:S01]  /*1a10*/  LEA R3, R0, 0x37800000, 0x17 ;  /* 0x3780000000037811 */ /* 0x000fe200078eb8ff */
[----:B------:R-:W-:-:S05]  /*1a20*/  IMAD.SHL.U32 R0, R2, 0x200000, RZ ;  /* 0x0020000002007824 */ /* 0x000fca00078e00ff */
[----:B------:R-:W-:Y:S01]  /*1a30*/  LOP3.LUT R0, R3, R0, R4, 0xfe, !PT ;  /* 0x0000000003007212 */ /* 0x000fe200078efe04 */
[----:B------:R-:W-:Y:S05]  /*1a40*/  BRA `(.L_x_1147) ;  /* 0x0000028000007947 */ /* 0x000fea0003800000 */
.L_x_1159:
[----:B------:R-:W-:-:S13]  /*1a50*/  ISETP.NE.AND P0, PT, R4, 0x1c, PT ;  /* 0x0000001c0400780c */ /* 0x000fda0003f05270 */
[----:B------:R-:W-:Y:S05]  /*1a60*/  @!P0 BRA `(.L_x_1166) ;  /* 0x0000024000008947 */ /* 0x000fea0003800000 */
[----:B------:R-:W-:-:S13]  /*1a70*/  ISETP.NE.AND P0, PT, R4, 0x1d, PT ;  /* 0x0000001d0400780c */ /* 0x000fda0003f05270 */
[----:B------:R-:W-:Y:S05]  /*1a80*/  @!P0 BRA `(.L_x_1167) ;  /* 0x000001f000008947 */ /* 0x000fea0003800000 */
[----:B------:R-:W-:-:S13]  /*1a90*/  ISETP.NE.AND P0, PT, R4, 0x2c, PT ;  /* 0x0000002c0400780c */ /* 0x000fda0003f05270 */
[----:B------:R-:W-:Y:S05]  /*1aa0*/  @P0 BRA `(.L_x_1146) ;  /* 0x0000008000000947 */ /* 0x000fea0003800000 */
[----:B------:R-:W2:Y:S01]  /*1ab0*/  LDG.E.U8 R2, [R2.64] ;  /* 0x0000002402027981 */ /* 0x000ea2000c1e1100 */
[----:B------:R-:W-:Y:S01]  /*1ac0*/  IMAD.MOV.U32 R0, RZ, RZ, 0x400000 ;  /* 0x00400000ff007424 */ /* 0x000fe200078e00ff */
[----:B--2---:R-:W-:-:S13]  /*1ad0*/  ISETP.NE.AND P0, PT, R2, RZ, PT ;  /* 0x000000ff0200720c */ /* 0x004fda0003f05270 */
[----:B------:R-:W-:Y:S05]  /*1ae0*/  @!P0 BRA `(.L_x_1147) ;  /* 0x000001e000008947 */ /* 0x000fea0003800000 */
[----:B------:R-:W-:-:S13]  /*1af0*/  ISETP.NE.AND P0, PT, R2, 0xff, PT ;  /* 0x000000ff0200780c */ /* 0x000fda0003f05270 */
[----:B------:R-:W-:Y:S02]  /*1b00*/  @!P0 IMAD.MOV.U32 R0, RZ, RZ, 0x7f800001 ;  /* 0x7f800001ff008424 */ /* 0x000fe400078e00ff */
[----:B------:R-:W-:Y:S01]  /*1b10*/  @P0 IMAD.SHL.U32 R0, R2, 0x800000, RZ ;  /* 0x0080000002000824 */ /* 0x000fe200078e00ff */
[----:B------:R-:W-:Y:S05]  /*1b20*/  BRA `(.L_x_1147) ;  /* 0x000001a000007947 */ /* 0x000fea0003800000 */
.L_x_1146:
        /* <DEDUP_REMOVED lines=19> */
[----:B------:R-:W-:Y:S01]  /*1c60*/  IMAD.MOV.U32 R0, RZ, RZ, RZ ;  /* 0x000000ffff007224 */ /* 0x000fe200078e00ff */
[----:B------:R-:W-:Y:S05]  /*1c70*/  BRA `(.L_x_1147) ;  /* 0x0000005000007947 */ /* 0x000fea0003800000 */
.L_x_1167:
[----:B------:R-:W2:Y:S02]  /*1c80*/  LDG.E.64 R2, [R2.64] ;  /* 0x0000002402027981 */ /* 0x000ea4000c1e1b00 */
[----:B--2---:R0:W1:Y:S01]  /*1c90*/  I2F.U64 R0, R2 ;  /* 0x0000000200007312 */ /* 0x0040620000301000 */
[----:B------:R-:W-:Y:S05]  /*1ca0*/  BRA `(.L_x_1147) ;  /* 0x0000002000007947 */ /* 0x000fea0003800000 */
.L_x_1166:
[----:B------:R-:W2:Y:S02]  /*1cb0*/  LDG.E R0, [R2.64] ;  /* 0x0000002402007981 */ /* 0x000ea4000c1e1900 */
[----:B--2---:R-:W0:Y:S02]  /*1cc0*/  I2F.U32 R0, R0 ;  /* 0x0000000000007306 */ /* 0x004e240000201000 */
.L_x_1147:
[----:B------:R-:W-:Y:S05]  /*1cd0*/  BSYNC B6 ;  /* 0x0000000000067941 */ /* 0x000fea0003800000 */
.L_x_1141:
[----:B------:R-:W2:Y:S01]  /*1ce0*/  LDC.U8 R4, c[0x0][0x371] ;  /* 0x0000dc40ff047b82 */ /* 0x000ea20000000000 */
[----:B01---5:R0:W1:Y:S01]  /*1cf0*/  FRND.TRUNC R2, R0 ;  /* 0x0000000000027307 */ /* 0x023062000020d000 */
[----:B--2---:R-:W-:-:S04]  /*1d00*/  PRMT R3, R4, 0x9910, RZ ;  /* 0x0000991004037816 */ /* 0x004fc800000000ff */
[----:B------:R-:W-:-:S13]  /*1d10*/  ISETP.GT.AND P0, PT, R3, 0x9, PT ;  /* 0x000000090300780c */ /* 0x000fda0003f04270 */
[----:B------:R-:W-:Y:S05]  /*1d20*/  @P0 BRA `(.L_x_1168) ;  /* 0x0000039000000947 */ /* 0x000fea0003800000 */
[----:B01----:R-:W-:-:S13]  /*1d30*/  ISETP.GT.AND P0, PT, R3, 0x4, PT ;  /* 0x000000040300780c */ /* 0x003fda0003f04270 */
[----:B------:R-:W-:Y:S05]  /*1d40*/  @P0 BRA `(.L_x_1169) ;  /* 0x000001b000000947 */ /* 0x000fea0003800000 */
[----:B------:R-:W-:-:S13]  /*1d50*/  ISETP.GT.AND P0, PT, R3, 0x1, PT ;  /* 0x000000010300780c */ /* 0x000fda0003f04270 */
[----:B------:R-:W-:Y:S05]  /*1d60*/  @P0 BRA `(.L_x_1170) ;  /* 0x000000a000000947 */ /* 0x000fea0003800000 */
[----:B------:R-:W-:-:S13]  /*1d70*/  ISETP.NE.AND P0, PT, R4, RZ, PT ;  /* 0x000000ff0400720c */ /* 0x000fda0003f05270 */
[----:B------:R-:W-:Y:S05]  /*1d80*/  @!P0 BRA `(.L_x_1171) ;  /* 0x0000005000008947 */ /* 0x000fea0003800000 */
[----:B------:R-:W-:-:S13]  /*1d90*/  ISETP.NE.AND P0, PT, R3, 0x1, PT ;  /* 0x000000010300780c */ /* 0x000fda0003f05270 */
[----:B------:R-:W-:Y:S05]  /*1da0*/  @P0 BRA `(.L_x_1172) ;  /* 0x00000c0000000947 */ /* 0x000fea0003800000 */
[----:B------:R-:W0:Y:S02]  /*1db0*/  F2I.TRUNC.NTZ R3, R0 ;  /* 0x0000000000037305 */ /* 0x000e24000020f100 */
[----:B0-----:R0:W-:Y:S01]  /*1dc0*/  STG.E.U8 [R16.64], R3 ;  /* 0x0000000310007986 */ /* 0x0011e2000c101124 */
[----:B------:R-:W-:Y:S05]  /*1dd0*/  BRA `(.L_x_1173) ;  /* 0x00000d6000007947 */ /* 0x000fea0003800000 */
.L_x_1171:
[----:B------:R-:W0:Y:S02]  /*1de0*/  F2I.S64.TRUNC R2, R0 ;  /* 0x0000000000027311 */ /* 0x000e24000020d900 */
[----:B0-----:R0:W-:Y:S01]  /*1df0*/  STG.E.U8 [R16.64], R2 ;  /* 0x0000000210007986 */ /* 0x0011e2000c101124 */
[----:B------:R-:W-:Y:S05]  /*1e00*/  BRA `(.L_x_1173) ;  /* 0x00000d3000007947 */ /* 0x000fea0003800000 */
.L_x_1170:
[----:B------:R-:W-:-:S13]  /*1e10*/  ISETP.NE.AND P0, PT, R3, 0x2, PT ;  /* 0x000000020300780c */ /* 0x000fda0003f05270 */
[----:B------:R-:W-:Y:S05]  /*1e20*/  @!P0 BRA `(.L_x_1174) ;  /* 0x000000a000008947 */ /* 0x000fea0003800000 */
[----:B------:R-:W-:-:S13]  /*1e30*/  ISETP.NE.AND P0, PT, R3, 0x3, PT ;  /* 0x000000030300780c */ /* 0x000fda0003f05270 */
[----:B------:R-:W-:Y:S05]  /*1e40*/  @!P0 BRA `(.L_x_1175) ;  /* 0x0000005000008947 */ /* 0x000fea0003800000 */
[----:B------:R-:W-:-:S13]  /*1e50*/  ISETP.NE.AND P0, PT, R3, 0x4, PT ;  /* 0x000000040300780c */ /* 0x000fda0003f05270 */
[----:B------:R-:W-:Y:S05]  /*1e60*/  @P0 BRA `(.L_x_1172) ;  /* 0x00000b4000000947 */ /* 0x000fea0003800000 */
[----:B------:R-:W0:Y:S02]  /*1e70*/  F2I.S64.TRUNC R2, R0 ;  /* 0x0000000000027311 */ /* 0x000e24000020d900 */
[----:B0-----:R0:W-:Y:S01]  /*1e80*/  STG.E.64 [R16.64], R2 ;  /* 0x0000000210007986 */ /* 0x0011e2000c101b24 */
[----:B------:R-:W-:Y:S05]  /*1e90*/  BRA `(.L_x_1173) ;  /* 0x00000ca000007947 */ /* 0x000fea0003800000 */
.L_x_1175:
[----:B------:R-:W0:Y:S02]  /*1ea0*/  F2I.TRUNC.NTZ R3, R0 ;  /* 0x0000000000037305 */ /* 0x000e24000020f100 */
[----:B0-----:R0:W-:Y:S01]  /*1eb0*/  STG.E [R16.64], R3 ;  /* 0x0000000310007986 */ /* 0x0011e2000c101924 */
[----:B------:R-:W-:Y:S05]  /*1ec0*/  BRA `(.L_x_1173) ;  /* 0x00000c7000007947 */ /* 0x000fea0003800000 */
.L_x_1174:
[----:B------:R-:W0:Y:S02]  /*1ed0*/  F2I.TRUNC.NTZ R3, R0 ;  /* 0x0000000000037305 */ /* 0x000e24000020f100 */
[----:B0-----:R0:W-:Y:S01]  /*1ee0*/  STG.E.U16 [R16.64], R3 ;  /* 0x0000000310007986 */ /* 0x0011e2000c101524 */
[----:B------:R-:W-:Y:S05]  /*1ef0*/  BRA `(.L_x_1173) ;  /* 0x00000c4000007947 */ /* 0x000fea0003800000 */
.L_x_1169:
[----:B------:R-:W-:-:S13]  /*1f00*/  ISETP.GT.AND P0, PT, R3, 0x6, PT ;  /* 0x000000060300780c */ /* 0x000fda0003f04270 */
[----:B------:R-:W-:Y:S05]  /*1f10*/  @P0 BRA `(.L_x_1176) ;  /* 0x0000009000000947 */ /* 0x000fea0003800000 */
[----:B------:R-:W-:-:S13]  /*1f20*/  ISETP.NE.AND P0, PT, R3, 0x5, PT ;  /* 0x000000050300780c */ /* 0x000fda0003f05270 */
[----:B------:R-:W-:Y:S05]  /*1f30*/  @!P0 BRA `(.L_x_1177) ;  /* 0x0000004000008947 */ /* 0x000fea0003800000 */
[----:B------:R-:W-:-:S13]  /*1f40*/  ISETP.NE.AND P0, PT, R3, 0x6, PT ;  /* 0x000000060300780c */ /* 0x000fda0003f05270 */
[----:B------:R-:W-:Y:S05]  /*1f50*/  @P0 BRA `(.L_x_1172) ;  /* 0x00000a5000000947 */ /* 0x000fea0003800000 */
[----:B------:R0:W-:Y:S01]  /*1f60*/  STG.E [R16.64], R2 ;  /* 0x0000000210007986 */ /* 0x0001e2000c101924 */
[----:B------:R-:W-:Y:S05]  /*1f70*/  BRA `(.L_x_1173) ;  /* 0x00000bc000007947 */ /* 0x000fea0003800000 */
.L_x_1177:
[----:B------:R-:W-:-:S05]  /*1f80*/  F2FP.PACK_AB R2, RZ, R2 ;  /* 0x00000002ff02723e */ /* 0x000fca00000000ff */
[----:B------:R0:W-:Y:S01]  /*1f90*/  STG.E.U16 [R16.64], R2 ;  /* 0x0000000210007986 */ /* 0x0001e2000c101524 */
[----:B------:R-:W-:Y:S05]  /*1fa0*/  BRA `(.L_x_1173) ;  /* 0x00000b9000007947 */ /* 0x000fea0003800000 */
.L_x_1176:
[----:B------:R-:W-:-:S13]  /*1fb0*/  ISETP.NE.AND P0, PT, R3, 0x7, PT ;  /* 0x000000070300780c */ /* 0x000fda0003f05270 */
[----:B------:R-:W-:Y:S05]  /*1fc0*/  @!P0 BRA `(.L_x_1178) ;  /* 0x000000b000008947 */ /* 0x000fea0003800000 */
[----:B------:R-:W-:-:S13]  /*1fd0*/  ISETP.NE.AND P0, PT, R3, 0x8, PT ;  /* 0x000000080300780c */ /* 0x000fda0003f05270 */
[----:B------:R-:W-:Y:S05]  /*1fe0*/  @!P0 BRA `(.L_x_1179) ;  /* 0x0000005000008947 */ /* 0x000fea0003800000 */
[----:B------:R-:W-:-:S13]  /*1ff0*/  ISETP.NE.AND P0, PT, R3, 0x9, PT ;  /* 0x000000090300780c */ /* 0x000fda0003f05270 */
[----:B------:R-:W-:Y:S05]  /*2000*/  @P0 BRA `(.L_x_1172) ;  /* 0x000009a000000947 */ /* 0x000fea0003800000 */
[----:B------:R-:W-:-:S05]  /*2010*/  IMAD.MOV.U32 R3, RZ, RZ, RZ ;  /* 0x000000ffff037224 */ /* 0x000fca00078e00ff */
[----:B------:R0:W-:Y:S01]  /*2020*/  STG.E.64 [R16.64], R2 ;  /* 0x0000000210007986 */ /* 0x0001e2000c101b24 */
[----:B------:R-:W-:Y:S05]  /*2030*/  BRA `(.L_x_1173) ;  /* 0x00000b0000007947 */ /* 0x000fea0003800000 */
.L_x_1179:
[----:B------:R-:W-:-:S04]  /*2040*/  F2FP.PACK_AB R3, RZ, R2 ;  /* 0x00000002ff03723e */ /* 0x000fc800000000ff */
[----:B------:R-:W-:-:S05]  /*2050*/  PRMT R3, R3, 0x5410, RZ ;  /* 0x0000541003037816 */ /* 0x000fca00000000ff */
[----:B------:R0:W-:Y:S01]  /*2060*/  STG.E [R16.64], R3 ;  /* 0x0000000310007986 */ /* 0x0001e2000c101924 */
[----:B------:R-:W-:Y:S05]  /*2070*/  BRA `(.L_x_1173) ;  /* 0x00000ac000007947 */ /* 0x000fea0003800000 */
.L_x_1178:
[----:B------:R-:W-:-:S06]  /*2080*/  FMUL.FTZ R2, R2, 1 ;  /* 0x3f80000002027820 */ /* 0x000fcc0000410000 */
[----:B------:R-:W0:Y:S02]  /*2090*/  F2F.F64.F32 R2, R2 ;  /* 0x0000000200027310 */ /* 0x000e240000201800 */
[----:B0-----:R0:W-:Y:S01]  /*20a0*/  STG.E.64 [R16.64], R2 ;  /* 0x0000000210007986 */ /* 0x0011e2000c101b24 */
[----:B------:R-:W-:Y:S05]  /*20b0*/  BRA `(.L_x_1173) ;  /* 0x00000a8000007947 */ /* 0x000fea0003800000 */
.L_x_1168:
[----:B01----:R-:W-:-:S13]  /*20c0*/  ISETP.GT.AND P0, PT, R3, 0x18, PT ;  /* 0x000000180300780c */ /* 0x003fda0003f04270 */
[----:B------:R-:W-:Y:S05]  /*20d0*/  @P0 BRA `(.L_x_1180) ;  /* 0x000003f000000947 */ /* 0x000fea0003800000 */
[----:B------:R-:W-:-:S13]  /*20e0*/  ISETP.GT.AND P0, PT, R3, 0xe, PT ;  /* 0x0000000e0300780c */ /* 0x000fda0003f04270 */
[----:B------:R-:W-:Y:S05]  /*20f0*/  @P0 BRA `(.L_x_1181) ;  /* 0x000000d000000947 */ /* 0x000fea0003800000 */
[----:B------:R-:W-:-:S13]  /*2100*/  ISETP.NE.AND P0, PT, R3, 0xa, PT ;  /* 0x0000000a0300780c */ /* 0x000fda0003f05270 */
[----:B------:R-:W-:Y:S05]  /*2110*/  @!P0 BRA `(.L_x_1182) ;  /* 0x0000006000008947 */ /* 0x000fea0003800000 */
[----:B------:R-:W-:-:S13]  /*2120*/  ISETP.NE.AND P0, PT, R3, 0xb, PT ;  /* 0x0000000b0300780c */ /* 0x000fda0003f05270 */
[----:B------:R-:W-:Y:S05]  /*2130*/  @P0 BRA `(.L_x_1172) ;  /* 0x0000087000000947 */ /* 0x000fea0003800000 */
[----:B------:R-:W-:-:S04]  /*2140*/  FSETP.NEU.FTZ.AND P0, PT, R2, RZ, PT ;  /* 0x000000ff0200720b */ /* 0x000fc80003f1d000 */
[----:B------:R-:W-:-:S05]  /*2150*/  SEL R3, RZ, 0x1, !P0 ;  /* 0x00000001ff037807 */ /* 0x000fca0004000000 */
[----:B------:R0:W-:Y:S01]  /*2160*/  STG.E.U8 [R16.64], R3 ;  /* 0x0000000310007986 */ /* 0x0001e2000c101124 */
[----:B------:R-:W-:Y:S05]  /*2170*/  BRA `(.L_x_1173) ;  /* 0x000009c000007947 */ /* 0x000fea0003800000 */
.L_x_1182:
[----:B------:R-:W-:Y:S01]  /*2180*/  FMUL.FTZ R4, R2, 1 ;  /* 0x3f80000002047820 */ /* 0x000fe20000410000 */
[----:B------:R-:W-:-:S05]  /*2190*/  CS2R R6, SRZ ;  /* 0x0000000000067805 */ /* 0x000fca000001ff00 */
[----:B------:R-:W0:Y:S02]  /*21a0*/  F2F.F64.F32 R4, R4 ;  /* 0x0000000400047310 */ /* 0x000e240000201800 */
[----:B0-----:R0:W-:Y:S01]  /*21b0*/  STG.E.128 [R16.64], R4 ;  /* 0x0000000410007986 */ /* 0x0011e2000c101d24 */
[----:B------:R-:W-:Y:S05]  /*21c0*/  BRA `(.L_x_1173) ;  /* 0x0000097000007947 */ /* 0x000fea0003800000 */
.L_x_1181:
[----:B------:R-:W-:-:S13]  /*21d0*/  ISETP.NE.AND P0, PT, R3, 0xf, PT ;  /* 0x0000000f0300780c */ /* 0x000fda0003f05270 */
[----:B------:R-:W-:Y:S05]  /*21e0*/  @!P0 BRA `(.L_x_1183) ;  /* 0x000002b000008947 */ /* 0x000fea0003800000 */
[----:B------:R-:W-:-:S13]  /*21f0*/  ISETP.NE.AND P0, PT, R3, 0x17, PT ;  /* 0x000000170300780c */ /* 0x000fda0003f05270 */
[----:B------:R-:W-:Y:S05]  /*2200*/  @!P0 BRA `(.L_x_1184) ;  /* 0x0000014000008947 */ /* 0x000fea0003800000 */
[----:B------:R-:W-:-:S13]  /*2210*/  ISETP.NE.AND P0, PT, R3, 0x18, PT ;  /* 0x000000180300780c */ /* 0x000fda0003f05270 */
[----:B------:R-:W-:Y:S05]  /*2220*/  @P0 BRA `(.L_x_1172) ;  /* 0x0000078000000947 */ /* 0x000fea0003800000 */
[C---:B------:R-:W-:Y:S01]  /*2230*/  LOP3.LUT R4, R2.reuse, 0x7fffffff, RZ, 0xc0, !PT ;  /* 0x7fffffff02047812 */ /* 0x040fe200078ec0ff */
[----:B------:R-:W-:Y:S01]  /*2240*/  BSSY B0, `(.L_x_1185) ;  /* 0x000000d000007945 */ /* 0x000fe20003800000 */
[----:B------:R-:W-:Y:S02]  /*2250*/  LOP3.LUT R0, R2, 0x80000000, RZ, 0xc0, !PT ;  /* 0x8000000002007812 */ /* 0x000fe400078ec0ff */
[----:B------:R-:W-:Y:S02]  /*2260*/  ISETP.GT.U32.AND P0, PT, R4, 0x43efffff, PT ;  /* 0x43efffff0400780c */ /* 0x000fe40003f04070 */
[----:B------:R-:W-:Y:S01]  /*2270*/  SHF.R.U32.HI R5, RZ, 0x18, R0 ;  /* 0x00000018ff057819 */ /* 0x000fe20000011600 */
[----:B------:R-:W-:-:S10]  /*2280*/  IMAD.MOV.U32 R0, RZ, RZ, 0x7f ;  /* 0x0000007fff007424 */ /* 0x000fd400078e00ff */
[----:B------:R-:W-:Y:S05]  /*2290*/  @P0 BRA `(.L_x_1186) ;  /* 0x0000007000000947 */ /* 0x000fea0003800000 */
[----:B------:R-:W-:-:S13]  /*22a0*/  ISETP.GE.U32.AND P0, PT, R4, 0x3c800000, PT ;  /* 0x3c8000000400780c */ /* 0x000fda0003f06070 */
[----:B------:R-:W-:-:S04]  /*22b0*/  @P0 SHF.R.U32.HI R0, RZ, 0x14, R2 ;  /* 0x00000014ff000819 */ /* 0x000fc80000011602 */
[----:B------:R-:W-:-:S04]  /*22c0*/  @P0 LOP3.LUT R3, R0, 0x1, RZ, 0xc0, !PT ;  /* 0x0000000100030812 */ /* 0x000fc800078ec0ff */
[----:B------:R-:W-:Y:S01]  /*22d0*/  @P0 IADD3 R3, R2, 0x407ffff, R3 ;  /* 0x0407ffff02030810 */ /* 0x000fe20007ffe003 */
[----:B------:R-:W-:-:S03]  /*22e0*/  @!P0 FADD.FTZ R2, R4, 16384 ;  /* 0x4680000004028421 */ /* 0x000fc60000010000 */
[----:B------:R-:W-:Y:S02]  /*22f0*/  @P0 SHF.R.U32.HI R0, RZ, 0x14, R3 ;  /* 0x00000014ff000819 */ /* 0x000fe40000011603 */
[----:B------:R-:W-:Y:S02]  /*2300*/  @!P0 IADD3 R0, R2, -0x46800000, RZ ;  /* 0xb980000002008810 */ /* 0x000fe40007ffe0ff */
.L_x_1186:
[----:B------:R-:W-:Y:S05]  /*2310*/  BSYNC B0 ;  /* 0x0000000000007941 */ /* 0x000fea0003800000 */
.L_x_1185:
[----:B------:R-:W-:-:S05]  /*2320*/  LOP3.LUT R5, R0, R5, RZ, 0xfc, !PT ;  /* 0x0000000500057212 */ /* 0x000fca00078efcff */
[----:B------:R0:W-:Y:S01]  /*2330*/  STG.E.U8 [R16.64], R5 ;  /* 0x0000000510007986 */ /* 0x0001e2000c101124 */
[----:B------:R-:W-:Y:S05]  /*2340*/  BRA `(.L_x_1173) ;  /* 0x000007f000007947 */ /* 0x000fea0003800000 */
.L_x_1184:
[----:B------:R-:W-:Y:S01]  /*2350*/  LOP3.LUT R4, R2, 0x7fffffff, RZ, 0xc0, !PT ;  /* 0x7fffffff02047812 */ /* 0x000fe200078ec0ff */
[----:B------:R-:W-:Y:S03]  /*2360*/  BSSY B0, `(.L_x_1187) ;  /* 0x000000e000007945 */ /* 0x000fe60003800000 */
[----:B------:R-:W-:-:S13]  /*2370*/  ISETP.GT.U32.AND P0, PT, R4, 0x477fffff, PT ;  /* 0x477fffff0400780c */ /* 0x000fda0003f04070 */
[----:B------:R-:W-:Y:S05]  /*2380*/  @P0 BRA `(.L_x_1188) ;  /* 0x0000008000000947 */ /* 0x000fea0003800000 */
[----:B------:R-:W-:-:S13]  /*2390*/  ISETP.GE.U32.AND P0, PT, R4, 0x38800000, PT ;  /* 0x388000000400780c */ /* 0x000fda0003f06070 */
[----:B------:R-:W-:-:S04]  /*23a0*/  @P0 SHF.R.U32.HI R0, RZ, 0x15, R2 ;  /* 0x00000015ff000819 */ /* 0x000fc80000011602 */
[----:B------:R-:W-:-:S04]  /*23b0*/  @P0 LOP3.LUT R3, R0, 0x1, RZ, 0xc0, !PT ;  /* 0x0000000100030812 */ /* 0x000fc800078ec0ff */
[----:B------:R-:W-:Y:S01]  /*23c0*/  @P0 IADD3 R0, R2, 0x80fffff, R3 ;  /* 0x080fffff02000810 */ /* 0x000fe20007ffe003 */
[----:B------:R-:W-:-:S03]  /*23d0*/  @!P0 FADD.FTZ R3, R4, 128 ;  /* 0x4300000004038421 */ /* 0x000fc60000010000 */
[----:B------:R-:W-:Y:S02]  /*23e0*/  @P0 SHF.R.U32.HI R0, RZ, 0x15, R0 ;  /* 0x00000015ff000819 */ /* 0x000fe40000011600 */
[----:B------:R-:W-:Y:S01]  /*23f0*/  @!P0 IADD3 R0, R3, -0x43000000, RZ ;  /* 0xbd00000003008810 */ /* 0x000fe20007ffe0ff */
[----:B------:R-:W-:Y:S05]  /*2400*/  BRA `(.L_x_1189) ;  /* 0x0000003000007947 */ /* 0x000fea0003800000 */
.L_x_1188:
[----:B------:R-:W-:Y:S01]  /*2410*/  IMAD.MOV.U32 R0, RZ, RZ, 0x7f ;  /* 0x0000007fff007424 */ /* 0x000fe200078e00ff */
[----:B------:R-:W-:-:S04]  /*2420*/  ISETP.GT.U32.AND P0, PT, R4, 0x7f800000, PT ;  /* 0x7f8000000400780c */ /* 0x000fc80003f04070 */
[----:B------:R-:W-:-:S04]  /*2430*/  SEL R0, R0, 0x7c, P0 ;  /* 0x0000007c00007807 */ /* 0x000fc80000000000 */
.L_x_1189:
[----:B------:R-:W-:Y:S05]  /*2440*/  BSYNC B0 ;  /* 0x0000000000007941 */ /* 0x000fea0003800000 */
.L_x_1187:
[----:B------:R-:W-:-:S04]  /*2450*/  LOP3.LUT R2, R2, 0x80000000, RZ, 0xc0, !PT ;  /* 0x8000000002027812 */ /* 0x000fc800078ec0ff */
[----:B------:R-:W-:-:S04]  /*2460*/  SHF.R.U32.HI R3, RZ, 0x18, R2 ;  /* 0x00000018ff037819 */ /* 0x000fc80000011602 */
[----:B------:R-:W-:-:S05]  /*2470*/  LOP3.LUT R3, R0, R3, RZ, 0xfc, !PT ;  /* 0x0000000300037212 */ /* 0x000fca00078efcff */
[----:B------:R0:W-:Y:S01]  /*2480*/  STG.E.U8 [R16.64], R3 ;  /* 0x0000000310007986 */ /* 0x0001e2000c101124 */
[----:B------:R-:W-:Y:S05]  /*2490*/  BRA `(.L_x_1173) ;  /* 0x000006a000007947 */ /* 0x000fea0003800000 */
.L_x_1183:
[----:B------:R-:W-:-:S05]  /*24a0*/  F2FP.BF16.PACK_AB R2, RZ, R2 ;  /* 0x00000002ff02723e */ /* 0x000fca00000010ff */
[----:B------:R0:W-:Y:S01]  /*24b0*/  STG.E.U16 [R16.64], R2 ;  /* 0x0000000210007986 */ /* 0x0001e2000c101524 */
[----:B------:R-:W-:Y:S05]  /*24c0*/  BRA `(.L_x_1173) ;  /* 0x0000067000007947 */ /* 0x000fea0003800000 */
.L_x_1180:
        /* <DEDUP_REMOVED lines=8> */
[----:B------:R-:W0:Y:S02]  /*2550*/  F2I.U32.TRUNC.NTZ R3, R0 ;  /* 0x0000000000037305 */ /* 0x000e24000020f000 */
[----:B0-----:R0:W-:Y:S01]  /*2560*/  STG.E.U16 [R16.64], R3 ;  /* 0x0000000310007986 */ /* 0x0011e2000c101524 */
[----:B------:R-:W-:Y:S05]  /*2570*/  BRA `(.L_x_1173) ;  /* 0x000005c000007947 */ /* 0x000fea0003800000 */
.L_x_1192:
[----:B------:R-:W-:Y:S01]  /*2580*/  LOP3.LUT R3, R2, 0x7fffffff, RZ, 0xc0, !PT ;  /* 0x7fffffff02037812 */ /* 0x000fe200078ec0ff */
[----:B------:R-:W-:Y:S01]  /*2590*/  BSSY B0, `(.L_x_1193) ;  /* 0x0000013000007945 */ /* 0x000fe20003800000 */
[----:B------:R-:W-:Y:S02]  /*25a0*/  IMAD.MOV.U32 R8, RZ, RZ, 0x80 ;  /* 0x00000080ff087424 */ /* 0x000fe400078e00ff */
        /* <DEDUP_REMOVED lines=13> */
.L_x_1195:
[----:B------:R-:W-:-:S04]  /*2680*/  LOP3.LUT R2, R2, 0x80000000, RZ, 0xc0, !PT ;  /* 0x8000000002027812 */ /* 0x000fc800078ec0ff */
[----:B------:R-:W-:-:S04]  /*2690*/  SHF.R.U32.HI R3, RZ, 0x18, R2 ;  /* 0x00000018ff037819 */ /* 0x000fc80000011602 */
[----:B------:R-:W-:-:S04]  /*26a0*/  LOP3.LUT R0, R0, R3, RZ, 0xfc, !PT ;  /* 0x0000000300007212 */ /* 0x000fc800078efcff */
[----:B------:R-:W-:Y:S02]  /*26b0*/  PRMT R8, R0, 0x7610, R8 ;  /* 0x0000761000087816 */ /* 0x000fe40000000008 */
.L_x_1194:
[----:B------:R-:W-:Y:S05]  /*26c0*/  BSYNC B0 ;  /* 0x0000000000007941 */ /* 0x000fea0003800000 */
.L_x_1193:
[----:B------:R0:W-:Y:S01]  /*26d0*/  STG.E.U8 [R16.64], R8 ;  /* 0x0000000810007986 */ /* 0x0001e2000c101124 */
[----:B------:R-:W-:Y:S05]  /*26e0*/  BRA `(.L_x_1173) ;  /* 0x0000045000007947 */ /* 0x000fea0003800000 */
.L_x_1191:
        /* <DEDUP_REMOVED lines=16> */
.L_x_1198:
[----:B------:R-:W-:-:S04]  /*27f0*/  LOP3.LUT R2, R2, 0x80000000, RZ, 0xc0, !PT ;  /* 0x8000000002027812 */ /* 0x000fc800078ec0ff */
[----:B------:R-:W-:-:S04]  /*2800*/  SHF.R.U32.HI R3, RZ, 0x18, R2 ;  /* 0x00000018ff037819 */ /* 0x000fc80000011602 */
[----:B------:R-:W-:-:S04]  /*2810*/  LOP3.LUT R0, R0, R3, RZ, 0xfc, !PT ;  /* 0x0000000300007212 */ /* 0x000fc800078efcff */
[----:B------:R-:W-:Y:S02]  /*2820*/  PRMT R8, R0, 0x7610, R8 ;  /* 0x0000761000087816 */ /* 0x000fe40000000008 */
.L_x_1197:
[----:B------:R-:W-:Y:S05]  /*2830*/  BSYNC B0 ;  /* 0x0000000000007941 */ /* 0x000fea0003800000 */
.L_x_1196:
[----:B------:R0:W-:Y:S01]  /*2840*/  STG.E.U8 [R16.64], R8 ;  /* 0x0000000810007986 */ /* 0x0001e2000c101124 */
[----:B------:R-:W-:Y:S05]  /*2850*/  BRA `(.L_x_1173) ;  /* 0x000002e000007947 */ /* 0x000fea0003800000 */
.L_x_1190:
[----:B------:R-:W-:-:S13]  /*2860*/  ISETP.NE.AND P0, PT, R3, 0x1c, PT ;  /* 0x0000001c0300780c */ /* 0x000fda0003f05270 */
[----:B------:R-:W-:Y:S05]  /*2870*/  @!P0 BRA `(.L_x_1199) ;  /* 0x000002a000008947 */ /* 0x000fea0003800000 */
[----:B------:R-:W-:-:S13]  /*2880*/  ISETP.NE.AND P0, PT, R3, 0x1d, PT ;  /* 0x0000001d0300780c */ /* 0x000fda0003f05270 */
[----:B------:R-:W-:Y:S05]  /*2890*/  @!P0 BRA `(.L_x_1200) ;  /* 0x0000025000008947 */ /* 0x000fea0003800000 */
[----:B------:R-:W-:-:S13]  /*28a0*/  ISETP.NE.AND P0, PT, R3, 0x2c, PT ;  /* 0x0000002c0300780c */ /* 0x000fda0003f05270 */
[----:B------:R-:W-:Y:S05]  /*28b0*/  @P0 BRA `(.L_x_1172) ;  /* 0x000000f000000947 */ /* 0x000fea0003800000 */
[----:B------:R-:W-:Y:S02]  /*28c0*/  SHF.R.U32.HI R4, RZ, 0x17, R2 ;  /* 0x00000017ff047819 */ /* 0x000fe40000011602 */
[----:B------:R-:W-:Y:S02]  /*28d0*/  PLOP3.LUT P0, PT, PT, PT, PT, 0x80, 0x0 ;  /* 0x000000000000781c */ /* 0x000fe40003f0f070 */
        /* <DEDUP_REMOVED lines=13> */
.L_x_1172:
        /* <DEDUP_REMOVED lines=20> */
.L_x_1200:
[----:B------:R-:W0:Y:S02]  /*2af0*/  F2I.U64.TRUNC R2, R0 ;  /* 0x0000000000027311 */ /* 0x000e24000020d800 */
[----:B0-----:R0:W-:Y:S01]  /*2b00*/  STG.E.64 [R16.64], R2 ;  /* 0x0000000210007986 */ /* 0x0011e2000c101b24 */
[----:B------:R-:W-:Y:S05]  /*2b10*/  BRA `(.L_x_1173) ;  /* 0x0000002000007947 */ /* 0x000fea0003800000 */
.L_x_1199:
[----:B------:R-:W0:Y:S02]  /*2b20*/  F2I.U32.TRUNC.NTZ R3, R0 ;  /* 0x0000000000037305 */ /* 0x000e24000020f000 */
[----:B0-----:R0:W-:Y:S02]  /*2b30*/  STG.E [R16.64], R3 ;  /* 0x0000000310007986 */ /* 0x0011e4000c101924 */
.L_x_1173:
[----:B------:R-:W-:-:S05]  /*2b40*/  IMAD R18, R18, 0x200, R23 ;  /* 0x0000020012127824 */ /* 0x000fca00078e0217 */
[----:B------:R-:W-:Y:S02]  /*2b50*/  IADD3 R19, R18, 0x80, RZ ;  /* 0x0000008012137810 */ /* 0x000fe40007ffe0ff */
.L_x_1139:
[----:B------:R-:W-:Y:S05]  /*2b60*/  BSYNC B7 ;  /* 0x0000000000077941 */ /* 0x000fea0003800000 */
.L_x_1138:
[----:B------:R-:W-:Y:S01]  /*2b70*/  ISETP.GE.AND P0, PT, R19, c[0x0][0x160], PT ;  /* 0x0000580013007a0c */ /* 0x000fe20003f06270 */
[----:B------:R-:W-:-:S12]  /*2b80*/  BSSY B7, `(.L_x_1201) ;  /* 0x000055e000077945 */ /* 0x000fd80003800000 */
[----:B------:R-:W-:Y:S05]  /*2b90*/  @P0 BRA `(.L_x_1202) ;  /* 0x000055c000000947 */ /* 0x000fea0003800000 */
[----:B------:R-:W-:Y:S01]  /*2ba0*/  ISETP.NE.AND P0, PT, RZ, c[0x0][0x168], PT ;  /* 0x00005a00ff007a0c */ /* 0x000fe20003f05270 */
[----:B------:R-:W-:Y:S02]  /*2bb0*/  IMAD.MOV.U32 R0, RZ, RZ, RZ ;  /* 0x000000ffff007224 */ /* 0x000fe400078e00ff */
[----:B0-----:R-:W-:-:S10]  /*2bc0*/  IMAD.MOV.U32 R16, RZ, RZ, RZ ;  /* 0x000000ffff107224 */ /* 0x001fd400078e00ff */
        /* <DEDUP_REMOVED lines=225> */
.L_x_1203:
        /* <DEDUP_REMOVED lines=20> */
.L_x_1208:
[----:B------:R-:W2:Y:S02]  /*3b20*/  LDG.E.U8 R0, [R2.64] ;  /* 0x0000002402007981 */ /* 0x000ea4000c1e1100 */
[----:B--2---:R-:W0:Y:S01]  /*3b30*/  I2F.U16 R0, R0 ;  /* 0x0000000000007306 */ /* 0x004e220000101000 */
[----:B------:R-:W-:Y:S05]  /*3b40*/  BRA `(.L_x_1210) ;  /* 0x00000ca000007947 */ /* 0x000fea0003800000 */
.L_x_1207:
        /* <DEDUP_REMOVED lines=9> */
.L_x_1212:
[----:B------:R-:W2:Y:S02]  /*3be0*/  LDG.E R0, [R2.64] ;  /* 0x0000002402007981 */ /* 0x000ea4000c1e1900 */
[----:B--2---:R-:W0:Y:S01]  /*3bf0*/  I2F R0, R0 ;  /* 0x0000000000007306 */ /* 0x004e220000201400 */
[----:B------:R-:W-:Y:S05]  /*3c00*/  BRA `(.L_x_1210) ;  /* 0x00000be000007947 */ /* 0x000fea0003800000 */
.L_x_1211:
[----:B------:R-:W2:Y:S02]  /*3c10*/  LDG.E.U16 R0, [R2.64] ;  /* 0x0000002402007981 */ /* 0x000ea4000c1e1500 */
[----:B--2---:R-:W0:Y:S01]  /*3c20*/  I2F.S16 R0, R0 ;  /* 0x0000000000007306 */ /* 0x004e220000101400 */
[----:B------:R-:W-:Y:S05]  /*3c30*/  BRA `(.L_x_1210) ;  /* 0x00000bb000007947 */ /* 0x000fea0003800000 */
.L_x_1206:
        /* <DEDUP_REMOVED lines=8> */
.L_x_1214:
[----:B------:R-:W2:Y:S02]  /*3cc0*/  LDG.E.U16 R0, [R2.64] ;  /* 0x0000002402007981 */ /* 0x000ea4000c1e1500 */
[----:B--2---:R-:W-:Y:S01]  /*3cd0*/  HADD2.F32 R0, -RZ, R0.H0_H0 ;  /* 0x20000000ff007230 */ /* 0x004fe20000004100 */
[----:B------:R-:W-:Y:S05]  /*3ce0*/  BRA `(.L_x_1210) ;  /* 0x00000b0000007947 */ /* 0x000fea0003800000 */
.L_x_1213:
        /* <DEDUP_REMOVED lines=8> */
.L_x_1216:
[----:B------:R-:W2:Y:S02]  /*3d70*/  LDG.E.U16 R0, [R2.64] ;  /* 0x0000002402007981 */ /* 0x000ea4000c1e1500 */
[----:B--2---:R-:W-:Y:S01]  /*3d80*/  HADD2.F32 R0, -RZ, R0.H0_H0 ;  /* 0x20000000ff007230 */ /* 0x004fe20000004100 */
[----:B------:R-:W-:Y:S05]  /*3d90*/  BRA `(.L_x_1210) ;  /* 0x00000a5000007947 */ /* 0x000fea0003800000 */
.L_x_1215:
[----:B------:R-:W2:Y:S02]  /*3da0*/  LDG.E.64 R2, [R2.64] ;  /* 0x0000002402027981 */ /* 0x000ea4000c1e1b00 */
[----:B--2---:R-:W0:Y:S01]  /*3db0*/  F2F.F32.F64 R0, R2 ;  /* 0x0000000200007310 */ /* 0x004e220000301000 */
[----:B------:R-:W0:-:S14]  /*3dc0*/  DSETP.GEU.AND P0, PT, |R2|, c[0x2][0x0], PT ;  /* 0x008000000200762a */ /* 0x000e1c0003f0e200 */
[----:B0-----:R-:W-:Y:S01]  /*3dd0*/  @!P0 FMUL R0, R0, 1.175494350822287508e-38 ;  /* 0x0080000000008820 */ /* 0x001fe20000400000 */
[----:B------:R-:W-:Y:S05]  /*3de0*/  BRA `(.L_x_1210) ;  /* 0x00000a0000007947 */ /* 0x000fea0003800000 */
.L_x_1205:
        /* <DEDUP_REMOVED lines=12> */
.L_x_1219:
[----:B------:R-:W2:Y:S02]  /*3eb0*/  LDG.E.64 R2, [R2.64] ;  /* 0x0000002402027981 */ /* 0x000ea4000c1e1b00 */
[----:B--2---:R-:W0:Y:S01]  /*3ec0*/  F2F.F32.F64 R0, R2 ;  /* 0x0000000200007310 */ /* 0x004e220000301000 */
[----:B------:R-:W0:-:S14]  /*3ed0*/  DSETP.GEU.AND P0, PT, |R2|, c[0x2][0x0], PT ;  /* 0x008000000200762a */ /* 0x000e1c0003f0e200 */
[----:B0-----:R-:W-:Y:S01]  /*3ee0*/  @!P0 FMUL R0, R0, 1.175494350822287508e-38 ;  /* 0x0080000000008820 */ /* 0x001fe20000400000 */
[----:B------:R-:W-:Y:S05]  /*3ef0*/  BRA `(.L_x_1210) ;  /* 0x000008f000007947 */ /* 0x000fea0003800000 */
.L_x_1218:
        /* <DEDUP_REMOVED lines=26> */
.L_x_1221:
        /* <DEDUP_REMOVED lines=13> */
.L_x_1220:
[----:B------:R-:W2:Y:S02]  /*4170*/  LDG.E.U16 R0, [R2.64] ;  /* 0x0000002402007981 */ /* 0x000ea4000c1e1500 */
[----:B--2---:R-:W-:Y:S01]  /*4180*/  PRMT R0, RZ, 0x5410, R0 ;  /* 0x00005410ff007816 */ /* 0x004fe20000000000 */
[----:B------:R-:W-:Y:S05]  /*4190*/  BRA `(.L_x_1210) ;  /* 0x0000065000007947 */ /* 0x000fea0003800000 */
.L_x_1217:
        /* <DEDUP_REMOVED lines=11> */
.L_x_1224:
        /* <DEDUP_REMOVED lines=20> */
.L_x_1226:
[----:B------:R-:W-:Y:S05]  /*4390*/  BSYNC B0 ;  /* 0x0000000000007941 */ /* 0x000fea0003800000 */
.L_x_1225:
[----:B------:R-:W-:Y:S01]  /*43a0*/  LEA R3, R0, 0x3b800000, 0x17 ;  /* 0x3b80000000037811 */ /* 0x000fe200078eb8ff */
[----:B------:R-:W-:-:S05]  /*43b0*/  IMAD.SHL.U32 R0, R2, 0x100000, RZ ;  /* 0x0010000002007824 */ /* 0x000fca00078e00ff */
[----:B------:R-:W-:Y:S01]  /*43c0*/  LOP3.LUT R0, R3, R0, R4, 0xfe, !PT ;  /* 0x0000000003007212 */ /* 0x000fe200078efe04 */
[----:B------:R-:W-:Y:S05]  /*43d0*/  BRA `(.L_x_1210) ;  /* 0x0000041000007947 */ /* 0x000fea0003800000 */
.L_x_1223:
        /* <DEDUP_REMOVED lines=20> */
.L_x_1228:
[----:B------:R-:W-:Y:S05]  /*4520*/  BSYNC B0 ;  /* 0x0000000000007941 */ /* 0x000fea0003800000 */
.L_x_1227:
[----:B------:R-:W-:Y:S01]  /*4530*/  LEA R3, R0, 0x37800000, 0x17 ;  /* 0x3780000000037811 */ /* 0x000fe200078eb8ff */
[----:B------:R-:W-:-:S05]  /*4540*/  IMAD.SHL.U32 R0, R2, 0x200000, RZ ;  /* 0x0020000002007824 */ /* 0x000fca00078e00ff */
[----:B------:R-:W-:Y:S01]  /*4550*/  LOP3.LUT R0, R3, R0, R4, 0xfe, !PT ;  /* 0x0000000003007212 */ /* 0x000fe200078efe04 */
[----:B------:R-:W-:Y:S05]  /*4560*/  BRA `(.L_x_1210) ;  /* 0x0000028000007947 */ /* 0x000fea0003800000 */
.L_x_1222:
        /* <DEDUP_REMOVED lines=14> */
.L_x_1209:
        /* <DEDUP_REMOVED lines=21> */
.L_x_1230:
[----:B------:R-:W2:Y:S02]  /*47a0*/  LDG.E.64 R2, [R2.64] ;  /* 0x0000002402027981 */ /* 0x000ea4000c1e1b00 */
[----:B--2---:R0:W1:Y:S01]  /*47b0*/  I2F.U64 R0, R2 ;  /* 0x0000000200007312 */ /* 0x0040620000301000 */
[----:B------:R-:W-:Y:S05]  /*47c0*/  BRA `(.L_x_1210) ;  /* 0x0000002000007947 */ /* 0x000fea0003800000 */
.L_x_1229:
[----:B------:R-:W2:Y:S02]  /*47d0*/  LDG.E R0, [R2.64] ;  /* 0x0000002402007981 */ /* 0x000ea4000c1e1900 */
[----:B--2---:R-:W0:Y:S02]  /*47e0*/  I2F.U32 R0, R0 ;  /* 0x0000000000007306 */ /* 0x004e240000201000 */
.L_x_1210:
[----:B------:R-:W-:Y:S05]  /*47f0*/  BSYNC B6 ;  /* 0x0000000000067941 */ /* 0x000fea0003800000 */
.L_x_1204:
        /* <DEDUP_REMOVED lines=16> */
.L_x_1234:
[----:B------:R-:W0:Y:S02]  /*4900*/  F2I.S64.TRUNC R2, R0 ;  /* 0x0000000000027311 */ /* 0x000e24000020d900 */
[----:B0-----:R0:W-:Y:S01]  /*4910*/  STG.E.U8 [R16.64], R2 ;  /* 0x0000000210007986 */ /* 0x0011e2000c101124 */
[----:B------:R-:W-:Y:S05]  /*4920*/  BRA `(.L_x_1236) ;  /* 0x00000d3000007947 */ /* 0x000fea0003800000 */
.L_x_1233:
        /* <DEDUP_REMOVED lines=9> */
.L_x_1238:
[----:B------:R-:W0:Y:S02]  /*49c0*/  F2I.TRUNC.NTZ R3, R0 ;  /* 0x0000000000037305 */ /* 0x000e24000020f100 */
[----:B0-----:R0:W-:Y:S01]  /*49d0*/  STG.E [R16.64], R3 ;  /* 0x0000000310007986 */ /* 0x0011e2000c101924 */
[----:B------:R-:W-:Y:S05]  /*49e0*/  BRA `(.L_x_1236) ;  /* 0x00000c7000007947 */ /* 0x000fea0003800000 */
.L_x_1237:
[----:B------:R-:W0:Y:S02]  /*49f0*/  F2I.TRUNC.NTZ R3, R0 ;  /* 0x0000000000037305 */ /* 0x000e24000020f100 */
[----:B0-----:R0:W-:Y:S01]  /*4a00*/  STG.E.U16 [R16.64], R3 ;  /* 0x0000000310007986 */ /* 0x0011e2000c101524 */
[----:B------:R-:W-:Y:S05]  /*4a10*/  BRA `(.L_x_1236) ;  /* 0x00000c4000007947 */ /* 0x000fea0003800000 */
.L_x_1232:
        /* <DEDUP_REMOVED lines=8> */
.L_x_1240:
[----:B------:R-:W-:-:S05]  /*4aa0*/  F2FP.PACK_AB R2, RZ, R2 ;  /* 0x00000002ff02723e */ /* 0x000fca00000000ff */
[----:B------:R0:W-:Y:S01]  /*4ab0*/  STG.E.U16 [R16.64], R2 ;  /* 0x0000000210007986 */ /* 0x0001e2000c101524 */
[----:B------:R-:W-:Y:S05]  /*4ac0*/  BRA `(.L_x_1236) ;  /* 0x00000b9000007947 */ /* 0x000fea0003800000 */
.L_x_1239:
        /* <DEDUP_REMOVED lines=9> */
.L_x_1242:
[----:B------:R-:W-:-:S04]  /*4b60*/  F2FP.PACK_AB R3, RZ, R2 ;  /* 0x00000002ff03723e */ /* 0x000fc800000000ff */
[----:B------:R-:W-:-:S05]  /*4b70*/  PRMT R3, R3, 0x5410, RZ ;  /* 0x0000541003037816 */ /* 0x000fca00000000ff */
[----:B------:R0:W-:Y:S01]  /*4b80*/  STG.E [R16.64], R3 ;  /* 0x0000000310007986 */ /* 0x0001e2000c101924 */
[----:B------:R-:W-:Y:S05]  /*4b90*/  BRA `(.L_x_1236) ;  /* 0x00000ac000007947 */ /* 0x000fea0003800000 */
.L_x_1241:
[----:B------:R-:W-:-:S06]  /*4ba0*/  FMUL.FTZ R2, R2, 1 ;  /* 0x3f80000002027820 */ /* 0x000fcc0000410000 */
[----:B------:R-:W0:Y:S02]  /*4bb0*/  F2F.F64.F32 R2, R2 ;  /* 0x0000000200027310 */ /* 0x000e240000201800 */
[----:B0-----:R0:W-:Y:S01]  /*4bc0*/  STG.E.64 [R16.64], R2 ;  /* 0x0000000210007986 */ /* 0x0011e2000c101b24 */
[----:B------:R-:W-:Y:S05]  /*4bd0*/  BRA `(.L_x_1236) ;  /* 0x00000a8000007947 */ /* 0x000fea0003800000 */
.L_x_1231:
        /* <DEDUP_REMOVED lines=12> */
.L_x_1245:
[----:B------:R-:W-:Y:S01]  /*4ca0*/  FMUL.FTZ R4, R2, 1 ;  /* 0x3f80000002047820 */ /* 0x000fe20000410000 */
[----:B------:R-:W-:-:S05]  /*4cb0*/  CS2R R6, SRZ ;  /* 0x0000000000067805 */ /* 0x000fca000001ff00 */
[----:B------:R-:W0:Y:S02]  /*4cc0*/  F2F.F64.F32 R4, R4 ;  /* 0x0000000400047310 */ /* 0x000e240000201800 */
[----:B0-----:R0:W-:Y:S01]  /*4cd0*/  STG.E.128 [R16.64], R4 ;  /* 0x0000000410007986 */ /* 0x0011e2000c101d24 */
[----:B------:R-:W-:Y:S05]  /*4ce0*/  BRA `(.L_x_1236) ;  /* 0x0000097000007947 */ /* 0x000fea0003800000 */
.L_x_1244:
        /* <DEDUP_REMOVED lines=20> */
.L_x_1249:
[----:B------:R-:W-:Y:S05]  /*4e30*/  BSYNC B0 ;  /* 0x0000000000007941 */ /* 0x000fea0003800000 */
.L_x_1248:
[----:B------:R-:W-:-:S05]  /*4e40*/  LOP3.LUT R5, R0, R5, RZ, 0xfc, !PT ;  /* 0x0000000500057212 */ /* 0x000fca00078efcff */
[----:B------:R0:W-:Y:S01]  /*4e50*/  STG.E.U8 [R16.64], R5 ;  /* 0x0000000510007986 */ /* 0x0001e2000c101124 */
[----:B------:R-:W-:Y:S05]  /*4e60*/  BRA `(.L_x_1236) ;  /* 0x000007f000007947 */ /* 0x000fea0003800000 */
.L_x_1247:
        /* <DEDUP_REMOVED lines=12> */
.L_x_1251:
[----:B------:R-:W-:Y:S01]  /*4f30*/  IMAD.MOV.U32 R0, RZ, RZ, 0x7f ;  /* 0x0000007fff007424 */ /* 0x000fe200078e00ff */
[----:B------:R-:W-:-:S04]  /*4f40*/  ISETP.GT.U32.AND P0, PT, R4, 0x7f800000, PT ;  /* 0x7f8000000400780c */ /* 0x000fc80003f04070 */
[----:B------:R-:W-:-:S04]  /*4f50*/  SEL R0, R0, 0x7c, P0 ;  /* 0x0000007c00007807 */ /* 0x000fc80000000000 */
.L_x_1252:
[----:B------:R-:W-:Y:S05]  /*4f60*/  BSYNC B0 ;  /* 0x0000000000007941 */ /* 0x000fea0003800000 */
.L_x_1250:
[----:B------:R-:W-:-:S04]  /*4f70*/  LOP3.LUT R2, R2, 0x80000000, RZ, 0xc0, !PT ;  /* 0x8000000002027812 */ /* 0x000fc800078ec0ff */
[----:B------:R-:W-:-:S04]  /*4f80*/  SHF.R.U32.HI R3, RZ, 0x18, R2 ;  /* 0x00000018ff037819 */ /* 0x000fc80000011602 */
[----:B------:R-:W-:-:S05]  /*4f90*/  LOP3.LUT R3, R0, R3, RZ, 0xfc, !PT ;  /* 0x0000000300037212 */ /* 0x000fca00078efcff */
[----:B------:R0:W-:Y:S01]  /*4fa0*/  STG.E.U8 [R16.64], R3 ;  /* 0x0000000310007986 */ /* 0x0001e2000c101124 */
[----:B------:R-:W-:Y:S05]  /*4fb0*/  BRA `(.L_x_1236) ;  /* 0x000006a000007947 */ /* 0x000fea0003800000 */
.L_x_1246:
[----:B------:R-:W-:-:S05]  /*4fc0*/  F2FP.BF16.PACK_AB R2, RZ, R2 ;  /* 0x00000002ff02723e */ /* 0x000fca00000010ff */
[----:B------:R0:W-:Y:S01]  /*4fd0*/  STG.E.U16 [R16.64], R2 ;  /* 0x0000000210007986 */ /* 0x0001e2000c101524 */
[----:B------:R-:W-:Y:S05]  /*4fe0*/  BRA `(.L_x_1236) ;  /* 0x0000067000007947 */ /* 0x000fea0003800000 */
.L_x_1243:
        /* <DEDUP_REMOVED lines=11> */
.L_x_1255:
        /* <DEDUP_REMOVED lines=16> */
.L_x_1258:
[----:B------:R-:W-:-:S04]  /*51a0*/  LOP3.LUT R2, R2, 0x80000000, RZ, 0xc0, !PT ;  /* 0x8000000002027812 */ /* 0x000fc800078ec0ff */
[----:B------:R-:W-:-:S04]  /*51b0*/  SHF.R.U32.HI R3, RZ, 0x18, R2 ;  /* 0x00000018ff037819 */ /* 0x000fc80000011602 */
[----:B------:R-:W-:-:S04]  /*51c0*/  LOP3.LUT R0, R0, R3, RZ, 0xfc, !PT ;  /* 0x0000000300007212 */ /* 0x000fc800078efcff */
[----:B------:R-:W-:Y:S02]  /*51d0*/  PRMT R8, R0, 0x7610, R8 ;  /* 0x0000761000087816 */ /* 0x000fe40000000008 */
.L_x_1257:
[----:B------:R-:W-:Y:S05]  /*51e0*/  BSYNC B0 ;  /* 0x0000000000007941 */ /* 0x000fea0003800000 */
.L_x_1256:
[----:B------:R0:W-:Y:S01]  /*51f0*/  STG.E.U8 [R16.64], R8 ;  /* 0x0000000810007986 */ /* 0x0001e2000c101124 */
[----:B------:R-:W-:Y:S05]  /*5200*/  BRA `(.L_x_1236) ;  /* 0x0000045000007947 */ /* 0x000fea0003800000 */
.L_x_1254:
        /* <DEDUP_REMOVED lines=16> */
.L_x_1261:
[----:B------:R-:W-:-:S04]  /*5310*/  LOP3.LUT R2, R2, 0x80000000, RZ, 0xc0, !PT ;  /* 0x8000000002027812 */ /* 0x000fc800078ec0ff */
[----:B------:R-:W-:-:S04]  /*5320*/  SHF.R.U32.HI R3, RZ, 0x18, R2 ;  /* 0x00000018ff037819 */ /* 0x000fc80000011602 */
[----:B------:R-:W-:-:S04]  /*5330*/  LOP3.LUT R0, R0, R3, RZ, 0xfc, !PT ;  /* 0x0000000300007212 */ /* 0x000fc800078efcff */
[----:B------:R-:W-:Y:S02]  /*5340*/  PRMT R8, R0, 0x7610, R8 ;  /* 0x0000761000087816 */ /* 0x000fe40000000008 */
.L_x_1260:
[----:B------:R-:W-:Y:S05]  /*5350*/  BSYNC B0 ;  /* 0x0000000000007941 */ /* 0x000fea0003800000 */
.L_x_1259:
[----:B------:R0:W-:Y:S01]  /*5360*/  STG.E.U8 [R16.64], R8 ;  /* 0x0000000810007986 */ /* 0x0001e2000c101124 */
[----:B------:R-:W-:Y:S05]  /*5370*/  BRA `(.L_x_1236) ;  /* 0x000002e000007947 */ /* 0x000fea0003800000 */
.L_x_1253:
        /* <DEDUP_REMOVED lines=21> */
.L_x_1235:
        /* <DEDUP_REMOVED lines=20> */
.L_x_1263:
[----:B------:R-:W0:Y:S02]  /*5610*/  F2I.U64.TRUNC R2, R0 ;  /* 0x0000000000027311 */ /* 0x000e24000020d800 */
[----:B0-----:R0:W-:Y:S01]  /*5620*/  STG.E.64 [R16.64], R2 ;  /* 0x0000000210007986 */ /* 0x0011e2000c101b24 */
[----:B------:R-:W-:Y:S05]  /*5630*/  BRA `(.L_x_1236) ;  /* 0x0000002000007947 */ /* 0x000fea0003800000 */
.L_x_1262:
[----:B------:R-:W0:Y:S02]  /*5640*/  F2I.U32.TRUNC.NTZ R3, R0 ;  /* 0x0000000000037305 */ /* 0x000e24000020f000 */
[----:B0-----:R0:W-:Y:S02]  /*5650*/  STG.E [R16.64], R3 ;  /* 0x0000000310007986 */ /* 0x0011e4000c101924 */
.L_x_1236:
[----:B------:R-:W-:-:S04]  /*5660*/  IADD3 R19, R19, 0x80, RZ ;  /* 0x0000008013137810 */ /* 0x000fc80007ffe0ff */
[----:B------:R-:W-:-:S13]  /*5670*/  ISETP.GE.AND P0, PT, R19, c[0x0][0x160], PT ;  /* 0x0000580013007a0c */ /* 0x000fda0003f06270 */
        /* <DEDUP_REMOVED lines=229> */
.L_x_1264:
        /* <DEDUP_REMOVED lines=20> */
.L_x_1269:
[----:B------:R-:W2:Y:S02]  /*6610*/  LDG.E.U8 R0, [R2.64] ;  /* 0x0000002402007981 */ /* 0x000ea4000c1e1100 */
[----:B--2---:R-:W0:Y:S01]  /*6620*/  I2F.U16 R0, R0 ;  /* 0x0000000000007306 */ /* 0x004e220000101000 */
[----:B------:R-:W-:Y:S05]  /*6630*/  BRA `(.L_x_1271) ;  /* 0x00000ca000007947 */ /* 0x000fea0003800000 */
.L_x_1268:
        /* <DEDUP_REMOVED lines=9> */
.L_x_1273:
[----:B------:R-:W2:Y:S02]  /*66d0*/  LDG.E R0, [R2.64] ;  /* 0x0000002402007981 */ /* 0x000ea4000c1e1900 */
[----:B--2---:R-:W0:Y:S01]  /*66e0*/  I2F R0, R0 ;  /* 0x0000000000007306 */ /* 0x004e220000201400 */
[----:B------:R-:W-:Y:S05]  /*66f0*/  BRA `(.L_x_1271) ;  /* 0x00000be000007947 */ /* 0x000fea0003800000 */
.L_x_1272:
[----:B------:R-:W2:Y:S02]  /*6700*/  LDG.E.U16 R0, [R2.64] ;  /* 0x0000002402007981 */ /* 0x000ea4000c1e1500 */
[----:B--2---:R-:W0:Y:S01]  /*6710*/  I2F.S16 R0, R0 ;  /* 0x0000000000007306 */ /* 0x004e220000101400 */
[----:B------:R-:W-:Y:S05]  /*6720*/  BRA `(.L_x_1271) ;  /* 0x00000bb000007947 */ /* 0x000fea0003800000 */
.L_x_1267:
        /* <DEDUP_REMOVED lines=8> */
.L_x_1275:
[----:B------:R-:W2:Y:S02]  /*67b0*/  LDG.E.U16 R0, [R2.64] ;  /* 0x0000002402007981 */ /* 0x000ea4000c1e1500 */
[----:B--2---:R-:W-:Y:S01]  /*67c0*/  HADD2.F32 R0, -RZ, R0.H0_H0 ;  /* 0x20000000ff007230 */ /* 0x004fe20000004100 */
[----:B------:R-:W-:Y:S05]  /*67d0*/  BRA `(.L_x_1271) ;  /* 0x00000b0000007947 */ /* 0x000fea0003800000 */
.L_x_1274:
        /* <DEDUP_REMOVED lines=8> */
.L_x_1277:
[----:B------:R-:W2:Y:S02]  /*6860*/  LDG.E.U16 R0, [R2.64] ;  /* 0x0000002402007981 */ /* 0x000ea4000c1e1500 */
[----:B--2---:R-:W-:Y:S01]  /*6870*/  HADD2.F32 R0, -RZ, R0.H0_H0 ;  /* 0x20000000ff007230 */ /* 0x004fe20000004100 */
[----:B------:R-:W-:Y:S05]  /*6880*/  BRA `(.L_x_1271) ;  /* 0x00000a5000007947 */ /* 0x000fea0003800000 */
.L_x_1276:
[----:B------:R-:W2:Y:S02]  /*6890*/  LDG.E.64 R2, [R2.64] ;  /* 0x0000002402027981 */ /* 0x000ea4000c1e1b00 */
[----:B--2---:R-:W0:Y:S01]  /*68a0*/  F2F.F32.F64 R0, R2 ;  /* 0x0000000200007310 */ /* 0x004e220000301000 */
[----:B------:R-:W0:-:S14]  /*68b0*/  DSETP.GEU.AND P0, PT, |R2|, c[0x2][0x0], PT ;  /* 0x008000000200762a */ /* 0x000e1c0003f0e200 */
[----:B0-----:R-:W-:Y:S01]  /*68c0*/  @!P0 FMUL R0, R0, 1.175494350822287508e-38 ;  /* 0x0080000000008820 */ /* 0x001fe20000400000 */
[----:B------:R-:W-:Y:S05]  /*68d0*/  BRA `(.L_x_1271) ;  /* 0x00000a0000007947 */ /* 0x000fea0003800000 */
.L_x_1266:
        /* <DEDUP_REMOVED lines=12> */
.L_x_1280:
[----:B------:R-:W2:Y:S02]  /*69a0*/  LDG.E.64 R2, [R2.64] ;  /* 0x0000002402027981 */ /* 0x000ea4000c1e1b00 */
[----:B--2---:R-:W0:Y:S01]  /*69b0*/  F2F.F32.F64 R0, R2 ;  /* 0x0000000200007310 */ /* 0x004e220000301000 */
[----:B------:R-:W0:-:S14]  /*69c0*/  DSETP.GEU.AND P0, PT, |R2|, c[0x2][0x0], PT ;  /* 0x008000000200762a */ /* 0x000e1c0003f0e200 */
[----:B0-----:R-:W-:Y:S01]  /*69d0*/  @!P0 FMUL R0, R0, 1.175494350822287508e-38 ;  /* 0x0080000000008820 */ /* 0x001fe20000400000 */
[----:B------:R-:W-:Y:S05]  /*69e0*/  BRA `(.L_x_1271) ;  /* 0x000008f000007947 */ /* 0x000fea0003800000 */
.L_x_1279:
        /* <DEDUP_REMOVED lines=26> */
.L_x_1282:
        /* <DEDUP_REMOVED lines=13> */
.L_x_1281:
[----:B------:R-:W2:Y:S02]  /*6c60*/  LDG.E.U16 R0, [R2.64] ;  /* 0x0000002402007981 */ /* 0x000ea4000c1e1500 */
[----:B--2---:R-:W-:Y:S01]  /*6c70*/  PRMT R0, RZ, 0x5410, R0 ;  /* 0x00005410ff007816 */ /* 0x004fe20000000000 */
[----:B------:R-:W-:Y:S05]  /*6c80*/  BRA `(.L_x_1271) ;  /* 0x0000065000007947 */ /* 0x000fea0003800000 */
.L_x_1278:
        /* <DEDUP_REMOVED lines=11> */
.L_x_1285:
        /* <DEDUP_REMOVED lines=20> */
.L_x_1287:
[----:B------:R-:W-:Y:S05]  /*6e80*/  BSYNC B0 ;  /* 0x0000000000007941 */ /* 0x000fea0003800000 */
.L_x_1286:
[----:B------:R-:W-:Y:S01]  /*6e90*/  LEA R3, R0, 0x3b800000, 0x17 ;  /* 0x3b80000000037811 */ /* 0x000fe200078eb8ff */
[----:B------:R-:W-:-:S05]  /*6ea0*/  IMAD.SHL.U32 R0, R2, 0x100000, RZ ;  /* 0x0010000002007824 */ /* 0x000fca00078e00ff */
[----:B------:R-:W-:Y:S01]  /*6eb0*/  LOP3.LUT R0, R3, R0, R4, 0xfe, !PT ;  /* 0x0000000003007212 */ /* 0x000fe200078efe04 */
[----:B------:R-:W-:Y:S05]  /*6ec0*/  BRA `(.L_x_1271) ;  /* 0x0000041000007947 */ /* 0x000fea0003800000 */
.L_x_1284:
        /* <DEDUP_REMOVED lines=20> */
.L_x_1289:
[----:B------:R-:W-:Y:S05]  /*7010*/  BSYNC B0 ;  /* 0x0000000000007941 */ /* 0x000fea0003800000 */
.L_x_1288:
[----:B------:R-:W-:Y:S01]  /*7020*/  LEA R3, R0, 0x37800000, 0x17 ;  /* 0x3780000000037811 */ /* 0x000fe200078eb8ff */
[----:B------:R-:W-:-:S05]  /*7030*/  IMAD.SHL.U32 R0, R2, 0x200000, RZ ;  /* 0x0020000002007824 */ /* 0x000fca00078e00ff */
[----:B------:R-:W-:Y:S01]  /*7040*/  LOP3.LUT R0, R3, R0, R4, 0xfe, !PT ;  /* 0x0000000003007212 */ /* 0x000fe200078efe04 */
[----:B------:R-:W-:Y:S05]  /*7050*/  BRA `(.L_x_1271) ;  /* 0x0000028000007947 */ /* 0x000fea0003800000 */
.L_x_1283:
        /* <DEDUP_REMOVED lines=14> */
.L_x_1270:
        /* <DEDUP_REMOVED lines=21> */
.L_x_1291:
[----:B------:R-:W2:Y:S02]  /*7290*/  LDG.E.64 R2, [R2.64] ;  /* 0x0000002402027981 */ /* 0x000ea4000c1e1b00 */
[----:B--2---:R0:W1:Y:S01]  /*72a0*/  I2F.U64 R0, R2 ;  /* 0x0000000200007312 */ /* 0x0040620000301000 */
[----:B------:R-:W-:Y:S05]  /*72b0*/  BRA `(.L_x_1271) ;  /* 0x0000002000007947 */ /* 0x000fea0003800000 */
.L_x_1290:
[----:B------:R-:W2:Y:S02]  /*72c0*/  LDG.E R0, [R2.64] ;  /* 0x0000002402007981 */ /* 0x000ea4000c1e1900 */
[----:B--2---:R-:W0:Y:S02]  /*72d0*/  I2F.U32 R0, R0 ;  /* 0x0000000000007306 */ /* 0x004e240000201000 */
.L_x_1271:
[----:B------:R-:W-:Y:S05]  /*72e0*/  BSYNC B6 ;  /* 0x0000000000067941 */ /* 0x000fea0003800000 */
.L_x_1265:
        /* <DEDUP_REMOVED lines=16> */
.L_x_1295:
[----:B------:R-:W0:Y:S02]  /*73f0*/  F2I.S64.TRUNC R2, R0 ;  /* 0x0000000000027311 */ /* 0x000e24000020d900 */
[----:B0-----:R0:W-:Y:S01]  /*7400*/  STG.E.U8 [R16.64], R2 ;  /* 0x0000000210007986 */ /* 0x0011e2000c101124 */
[----:B------:R-:W-:Y:S05]  /*7410*/  BRA `(.L_x_1297) ;  /* 0x00000d3000007947 */ /* 0x000fea0003800000 */
.L_x_1294:
        /* <DEDUP_REMOVED lines=9> */
.L_x_1299:
[----:B------:R-:W0:Y:S02]  /*74b0*/  F2I.TRUNC.NTZ R3, R0 ;  /* 0x0000000000037305 */ /* 0x000e24000020f100 */
[----:B0-----:R0:W-:Y:S01]  /*74c0*/  STG.E [R16.64], R3 ;  /* 0x0000000310007986 */ /* 0x0011e2000c101924 */
[----:B------:R-:W-:Y:S05]  /*74d0*/  BRA `(.L_x_1297) ;  /* 0x00000c7000007947 */ /* 0x000fea0003800000 */
.L_x_1298:
[----:B------:R-:W0:Y:S02]  /*74e0*/  F2I.TRUNC.NTZ R3, R0 ;  /* 0x0000000000037305 */ /* 0x000e24000020f100 */
[----:B0-----:R0:W-:Y:S01]  /*74f0*/  STG.E.U16 [R16.64], R3 ;  /* 0x0000000310007986 */ /* 0x0011e2000c101524 */
[----:B------:R-:W-:Y:S05]  /*7500*/  BRA `(.L_x_1297) ;  /* 0x00000c4000007947 */ /* 0x000fea0003800000 */
.L_x_1293:
        /* <DEDUP_REMOVED lines=8> */
.L_x_1301:
[----:B------:R-:W-:-:S05]  /*7590*/  F2FP.PACK_AB R2, RZ, R2 ;  /* 0x00000002ff02723e */ /* 0x000fca00000000ff */
[----:B------:R0:W-:Y:S01]  /*75a0*/  STG.E.U16 [R16.64], R2 ;  /* 0x0000000210007986 */ /* 0x0001e2000c101524 */
[----:B------:R-:W-:Y:S05]  /*75b0*/  BRA `(.L_x_1297) ;  /* 0x00000b9000007947 */ /* 0x000fea0003800000 */
.L_x_1300:
        /* <DEDUP_REMOVED lines=9> */
.L_x_1303:
[----:B------:R-:W-:-:S04]  /*7650*/  F2FP.PACK_AB R3, RZ, R2 ;  /* 0x00000002ff03723e */ /* 0x000fc800000000ff */
[----:B------:R-:W-:-:S05]  /*7660*/  PRMT R3, R3, 0x5410, RZ ;  /* 0x0000541003037816 */ /* 0x000fca00000000ff */
[----:B------:R0:W-:Y:S01]  /*7670*/  STG.E [R16.64], R3 ;  /* 0x0000000310007986 */ /* 0x0001e2000c101924 */
[----:B------:R-:W-:Y:S05]  /*7680*/  BRA `(.L_x_1297) ;  /* 0x00000ac000007947 */ /* 0x000fea0003800000 */
.L_x_1302:
[----:B------:R-:W-:-:S06]  /*7690*/  FMUL.FTZ R2, R2, 1 ;  /* 0x3f80000002027820 */ /* 0x000fcc0000410000 */
[----:B------:R-:W0:Y:S02]  /*76a0*/  F2F.F64.F32 R2, R2 ;  /* 0x0000000200027310 */ /* 0x000e240000201800 */
[----:B0-----:R0:W-:Y:S01]  /*76b0*/  STG.E.64 [R16.64], R2 ;  /* 0x0000000210007986 */ /* 0x0011e2000c101b24 */
[----:B------:R-:W-:Y:S05]  /*76c0*/  BRA `(.L_x_1297) ;  /* 0x00000a8000007947 */ /* 0x000fea0003800000 */
.L_x_1292:
        /* <DEDUP_REMOVED lines=12> */
.L_x_1306:
[----:B------:R-:W-:Y:S01]  /*7790*/  FMUL.FTZ R4, R2, 1 ;  /* 0x3f80000002047820 */ /* 0x000fe20000410000 */
[----:B------:R-:W-:-:S05]  /*77a0*/  CS2R R6, SRZ ;  /* 0x0000000000067805 */ /* 0x000fca000001ff00 */
[----:B------:R-:W0:Y:S02]  /*77b0*/  F2F.F64.F32 R4, R4 ;  /* 0x0000000400047310 */ /* 0x000e240000201800 */
[----:B0-----:R0:W-:Y:S01]  /*77c0*/  STG.E.128 [R16.64], R4 ;  /* 0x0000000410007986 */ /* 0x0011e2000c101d24 */
[----:B------:R-:W-:Y:S05]  /*77d0*/  BRA `(.L_x_1297) ;  /* 0x0000097000007947 */ /* 0x000fea0003800000 */
.L_x_1305:
        /* <DEDUP_REMOVED lines=20> */
.L_x_1310:
[----:B------:R-:W-:Y:S05]  /*7920*/  BSYNC B0 ;  /* 0x0000000000007941 */ /* 0x000fea0003800000 */
.L_x_1309:
[----:B------:R-:W-:-:S05]  /*7930*/  LOP3.LUT R5, R0, R5, RZ, 0xfc, !PT ;  /* 0x0000000500057212 */ /* 0x000fca00078efcff */
[----:B------:R0:W-:Y:S01]  /*7940*/  STG.E.U8 [R16.64], R5 ;  /* 0x0000000510007986 */ /* 0x0001e2000c101124 */
[----:B------:R-:W-:Y:S05]  /*7950*/  BRA `(.L_x_1297) ;  /* 0x000007f000007947 */ /* 0x000fea0003800000 */
.L_x_1308:
        /* <DEDUP_REMOVED lines=12> */
.L_x_1312:
[----:B------:R-:W-:Y:S01]  /*7a20*/  IMAD.MOV.U32 R0, RZ, RZ, 0x7f ;  /* 0x0000007fff007424 */ /* 0x000fe200078e00ff */
[----:B------:R-:W-:-:S04]  /*7a30*/  ISETP.GT.U32.AND P0, PT, R4, 0x7f800000, PT ;  /* 0x7f8000000400780c */ /* 0x000fc80003f04070 */
[----:B------:R-:W-:-:S04]  /*7a40*/  SEL R0, R0, 0x7c, P0 ;  /* 0x0000007c00007807 */ /* 0x000fc80000000000 */
.L_x_1313:
[----:B------:R-:W-:Y:S05]  /*7a50*/  BSYNC B0 ;  /* 0x0000000000007941 */ /* 0x000fea0003800000 */
.L_x_1311:
[----:B------:R-:W-:-:S04]  /*7a60*/  LOP3.LUT R2, R2, 0x80000000, RZ, 0xc0, !PT ;  /* 0x8000000002027812 */ /* 0x000fc800078ec0ff */
[----:B------:R-:W-:-:S04]  /*7a70*/  SHF.R.U32.HI R3, RZ, 0x18, R2 ;  /* 0x00000018ff037819 */ /* 0x000fc80000011602 */
[----:B------:R-:W-:-:S05]  /*7a80*/  LOP3.LUT R3, R0, R3, RZ, 0xfc, !PT ;  /* 0x0000000300037212 */ /* 0x000fca00078efcff */
[----:B------:R0:W-:Y:S01]  /*7a90*/  STG.E.U8 [R16.64], R3 ;  /* 0x0000000310007986 */ /* 0x0001e2000c101124 */
[----:B------:R-:W-:Y:S05]  /*7aa0*/  BRA `(.L_x_1297) ;  /* 0x000006a000007947 */ /* 0x000fea0003800000 */
.L_x_1307:
[----:B------:R-:W-:-:S05]  /*7ab0*/  F2FP.BF16.PACK_AB R2, RZ, R2 ;  /* 0x00000002ff02723e */ /* 0x000fca00000010ff */
[----:B------:R0:W-:Y:S01]  /*7ac0*/  STG.E.U16 [R16.64], R2 ;  /* 0x0000000210007986 */ /* 0x0001e2000c101524 */
[----:B------:R-:W-:Y:S05]  /*7ad0*/  BRA `(.L_x_1297) ;  /* 0x0000067000007947 */ /* 0x000fea0003800000 */
.L_x_1304:
        /* <DEDUP_REMOVED lines=11> */
.L_x_1316:
        /* <DEDUP_REMOVED lines=16> */
.L_x_1319:
[----:B------:R-:W-:-:S04]  /*7c90*/  LOP3.LUT R2, R2, 0x80000000, RZ, 0xc0, !PT ;  /* 0x8000000002027812 */ /* 0x000fc800078ec0ff */
[----:B------:R-:W-:-:S04]  /*7ca0*/  SHF.R.U32.HI R3, RZ, 0x18, R2 ;  /* 0x00000018ff037819 */ /* 0x000fc80000011602 */
[----:B------:R-:W-:-:S04]  /*7cb0*/  LOP3.LUT R0, R0, R3, RZ, 0xfc, !PT ;  /* 0x0000000300007212 */ /* 0x000fc800078efcff */
[----:B------:R-:W-:Y:S02]  /*7cc0*/  PRMT R8, R0, 0x7610, R8 ;  /* 0x0000761000087816 */ /* 0x000fe40000000008 */
.L_x_1318:
[----:B------:R-:W-:Y:S05]  /*7cd0*/  BSYNC B0 ;  /* 0x0000000000007941 */ /* 0x000fea0003800000 */
.L_x_1317:
[----:B------:R0:W-:Y:S01]  /*7ce0*/  STG.E.U8 [R16.64], R8 ;  /* 0x0000000810007986 */ /* 0x0001e2000c101124 */
[----:B------:R-:W-:Y:S05]  /*7cf0*/  BRA `(.L_x_1297) ;  /* 0x0000045000007947 */ /* 0x000fea0003800000 */
.L_x_1315:
        /* <DEDUP_REMOVED lines=16> */
.L_x_1322:
[----:B------:R-:W-:-:S04]  /*7e00*/  LOP3.LUT R2, R2, 0x80000000, RZ, 0xc0, !PT ;  /* 0x8000000002027812 */ /* 0x000fc800078ec0ff */
[----:B------:R-:W-:-:S04]  /*7e10*/  SHF.R.U32.HI R3, RZ, 0x18, R2 ;  /* 0x00000018ff037819 */ /* 0x000fc80000011602 */
[----:B------:R-:W-:-:S04]  /*7e20*/  LOP3.LUT R0, R0, R3, RZ, 0xfc, !PT ;  /* 0x0000000300007212 */ /* 0x000fc800078efcff */
[----:B------:R-:W-:Y:S02]  /*7e30*/  PRMT R8, R0, 0x7610, R8 ;  /* 0x0000761000087816 */ /* 0x000fe40000000008 */
.L_x_1321:
[----:B------:R-:W-:Y:S05]  /*7e40*/  BSYNC B0 ;  /* 0x0000000000007941 */ /* 0x000fea0003800000 */
.L_x_1320:
[----:B------:R0:W-:Y:S01]  /*7e50*/  STG.E.U8 [R16.64], R8 ;  /* 0x0000000810007986 */ /* 0x0001e2000c101124 */
[----:B------:R-:W-:Y:S05]  /*7e60*/  BRA `(.L_x_1297) ;  /* 0x000002e000007947 */ /* 0x000fea0003800000 */
.L_x_1314:
        /* <DEDUP_REMOVED lines=21> */
.L_x_1296:
        /* <DEDUP_REMOVED lines=20> */
.L_x_1324:
[----:B------:R-:W0:Y:S02]  /*8100*/  F2I.U64.TRUNC R2, R0 ;  /* 0x0000000000027311 */ /* 0x000e24000020d800 */
[----:B0-----:R0:W-:Y:S01]  /*8110*/  STG.E.64 [R16.64], R2 ;  /* 0x0000000210007986 */ /* 0x0011e2000c101b24 */
[----:B------:R-:W-:Y:S05]  /*8120*/  BRA `(.L_x_1297) ;  /* 0x0000002000007947 */ /* 0x000fea0003800000 */
.L_x_1323:
[----:B------:R-:W0:Y:S02]  /*8130*/  F2I.U32.TRUNC.NTZ R3, R0 ;  /* 0x0000000000037305 */ /* 0x000e24000020f000 */
[----:B0-----:R0:W-:Y:S02]  /*8140*/  STG.E [R16.64], R3 ;  /* 0x0000000310007986 */ /* 0x0011e4000c101924 */
.L_x_1297:
[----:B------:R-:W-:Y:S02]  /*8150*/  IADD3 R19, R19, 0x80, RZ ;  /* 0x0000008013137810 */ /* 0x000fe40007ffe0ff */
.L_x_1202:
[----:B------:R-:W-:Y:S05]  /*8160*/  BSYNC B7 ;  /* 0x0000000000077941 */ /* 0x000fea0003800000 */
.L_x_1201:
[----:B------:R-:W-:-:S13]  /*8170*/  ISETP.GE.AND P0, PT, R19, c[0x0][0x160], PT ;  /* 0x0000580013007a0c */ /* 0x000fda0003f06270 */
[----:B------:R-:W-:Y:S05]  /*8180*/  @P0 EXIT ;  /* 0x000000000000094d */ /* 0x000fea0003800000 */
        /* <DEDUP_REMOVED lines=228> */
.L_x_1325:
        /* <DEDUP_REMOVED lines=20> */
.L_x_1330:
[----:B------:R-:W2:Y:S02]  /*9110*/  LDG.E.U8 R0, [R2.64] ;  /* 0x0000002402007981 */ /* 0x000ea4000c1e1100 */
[----:B--2---:R-:W0:Y:S01]  /*9120*/  I2F.U16 R0, R0 ;  /* 0x0000000000007306 */ /* 0x004e220000101000 */
[----:B------:R-:W-:Y:S05]  /*9130*/  BRA `(.L_x_1332) ;  /* 0x00000ca000007947 */ /* 0x000fea0003800000 */
.L_x_1329:
        /* <DEDUP_REMOVED lines=9> */
.L_x_1334:
[----:B------:R-:W2:Y:S02]  /*91d0*/  LDG.E R0, [R2.64] ;  /* 0x0000002402007981 */ /* 0x000ea4000c1e1900 */
[----:B--2---:R-:W0:Y:S01]  /*91e0*/  I2F R0, R0 ;  /* 0x0000000000007306 */ /* 0x004e220000201400 */
[----:B------:R-:W-:Y:S05]  /*91f0*/  BRA `(.L_x_1332) ;  /* 0x00000be000007947 */ /* 0x000fea0003800000 */
.L_x_1333:
[----:B------:R-:W2:Y:S02]  /*9200*/  LDG.E.U16 R0, [R2.64] ;  /* 0x0000002402007981 */ /* 0x000ea4000c1e1500 */
[----:B--2---:R-:W0:Y:S01]  /*9210*/  I2F.S16 R0, R0 ;  /* 0x0000000000007306 */ /* 0x004e220000101400 */
[----:B------:R-:W-:Y:S05]  /*9220*/  BRA `(.L_x_1332) ;  /* 0x00000bb000007947 */ /* 0x000fea0003800000 */
.L_x_1328:
        /* <DEDUP_REMOVED lines=8> */
.L_x_1336:
[----:B------:R-:W2:Y:S02]  /*92b0*/  LDG.E.U16 R0, [R2.64] ;  /* 0x0000002402007981 */ /* 0x000ea4000c1e1500 */
[----:B--2---:R-:W-:Y:S01]  /*92c0*/  HADD2.F32 R0, -RZ, R0.H0_H0 ;  /* 0x20000000ff007230 */ /* 0x004fe20000004100 */
[----:B------:R-:W-:Y:S05]  /*92d0*/  BRA `(.L_x_1332) ;  /* 0x00000b0000007947 */ /* 0x000fea0003800000 */
.L_x_1335:
        /* <DEDUP_REMOVED lines=8> */
.L_x_1338:
[----:B------:R-:W2:Y:S02]  /*9360*/  LDG.E.U16 R0, [R2.64] ;  /* 0x0000002402007981 */ /* 0x000ea4000c1e1500 */
[----:B--2---:R-:W-:Y:S01]  /*9370*/  HADD2.F32 R0, -RZ, R0.H0_H0 ;  /* 0x20000000ff007230 */ /* 0x004fe20000004100 */
[----:B------:R-:W-:Y:S05]  /*9380*/  BRA `(.L_x_1332) ;  /* 0x00000a5000007947 */ /* 0x000fea0003800000 */
.L_x_1337:
[----:B------:R-:W2:Y:S02]  /*9390*/  LDG.E.64 R2, [R2.64] ;  /* 0x0000002402027981 */ /* 0x000ea4000c1e1b00 */
[----:B--2---:R-:W0:Y:S01]  /*93a0*/  F2F.F32.F64 R0, R2 ;  /* 0x0000000200007310 */ /* 0x004e220000301000 */
[----:B------:R-:W0:-:S14]  /*93b0*/  DSETP.GEU.AND P0, PT, |R2|, c[0x2][0x0], PT ;  /* 0x008000000200762a */ /* 0x000e1c0003f0e200 */
[----:B0-----:R-:W-:Y:S01]  /*93c0*/  @!P0 FMUL R0, R0, 1.175494350822287508e-38 ;  /* 0x0080000000008820 */ /* 0x001fe20000400000 */
[----:B------:R-:W-:Y:S05]  /*93d0*/  BRA `(.L_x_1332) ;  /* 0x00000a0000007947 */ /* 0x000fea0003800000 */
.L_x_1327:
        /* <DEDUP_REMOVED lines=12> */
.L_x_1341:
[----:B------:R-:W2:Y:S02]  /*94a0*/  LDG.E.64 R2, [R2.64] ;  /* 0x0000002402027981 */ /* 0x000ea4000c1e1b00 */
[----:B--2---:R-:W0:Y:S01]  /*94b0*/  F2F.F32.F64 R0, R2 ;  /* 0x0000000200007310 */ /* 0x004e220000301000 */
[----:B------:R-:W0:-:S14]  /*94c0*/  DSETP.GEU.AND P0, PT, |R2|, c[0x2][0x0], PT ;  /* 0x008000000200762a */ /* 0x000e1c0003f0e200 */
[----:B0-----:R-:W-:Y:S01]  /*94d0*/  @!P0 FMUL R0, R0, 1.175494350822287508e-38 ;  /* 0x0080000000008820 */ /* 0x001fe20000400000 */
[----:B------:R-:W-:Y:S05]  /*94e0*/  BRA `(.L_x_1332) ;  /* 0x000008f000007947 */ /* 0x000fea0003800000 */
.L_x_1340:
        /* <DEDUP_REMOVED lines=26> */
.L_x_1343:
        /* <DEDUP_REMOVED lines=13> */
.L_x_1342:
[----:B------:R-:W2:Y:S02]  /*9760*/  LDG.E.U16 R0, [R2.64] ;  /* 0x0000002402007981 */ /* 0x000ea4000c1e1500 */
[----:B--2---:R-:W-:Y:S01]  /*9770*/  PRMT R0, RZ, 0x5410, R0 ;  /* 0x00005410ff007816 */ /* 0x004fe20000000000 */
[----:B------:R-:W-:Y:S05]  /*9780*/  BRA `(.L_x_1332) ;  /* 0x0000065000007947 */ /* 0x000fea0003800000 */
.L_x_1339:
        /* <DEDUP_REMOVED lines=11> */
.L_x_1346:
        /* <DEDUP_REMOVED lines=20> */
.L_x_1348:
[----:B------:R-:W-:Y:S05]  /*9980*/  BSYNC B0 ;  /* 0x0000000000007941 */ /* 0x000fea0003800000 */
.L_x_1347:
[----:B------:R-:W-:Y:S01]  /*9990*/  LEA R3, R0, 0x3b800000, 0x17 ;  /* 0x3b80000000037811 */ /* 0x000fe200078eb8ff */
[----:B------:R-:W-:-:S05]  /*99a0*/  IMAD.SHL.U32 R0, R2, 0x100000, RZ ;  /* 0x0010000002007824 */ /* 0x000fca00078e00ff */
[----:B------:R-:W-:Y:S01]  /*99b0*/  LOP3.LUT R0, R3, R0, R4, 0xfe, !PT ;  /* 0x0000000003007212 */ /* 0x000fe200078efe04 */
[----:B------:R-:W-:Y:S05]  /*99c0*/  BRA `(.L_x_1332) ;  /* 0x0000041000007947 */ /* 0x000fea0003800000 */
.L_x_1345:
        /* <DEDUP_REMOVED lines=20> */
.L_x_1350:
[----:B------:R-:W-:Y:S05]  /*9b10*/  BSYNC B0 ;  /* 0x0000000000007941 */ /* 0x000fea0003800000 */
.L_x_1349:
[----:B------:R-:W-:Y:S01]  /*9b20*/  LEA R3, R0, 0x37800000, 0x17 ;  /* 0x3780000000037811 */ /* 0x000fe200078eb8ff */
[----:B------:R-:W-:-:S05]  /*9b30*/  IMAD.SHL.U32 R0, R2, 0x200000, RZ ;  /* 0x0020000002007824 */ /* 0x000fca00078e00ff */
[----:B------:R-:W-:Y:S01]  /*9b40*/  LOP3.LUT R0, R3, R0, R4, 0xfe, !PT ;  /* 0x0000000003007212 */ /* 0x000fe200078efe04 */
[----:B------:R-:W-:Y:S05]  /*9b50*/  BRA `(.L_x_1332) ;  /* 0x0000028000007947 */ /* 0x000fea0003800000 */
.L_x_1344:
        /* <DEDUP_REMOVED lines=14> */
.L_x_1331:
        /* <DEDUP_REMOVED lines=21> */
.L_x_1352:
[----:B------:R-:W2:Y:S02]  /*9d90*/  LDG.E.64 R2, [R2.64] ;  /* 0x0000002402027981 */ /* 0x000ea4000c1e1b00 */
[----:B--2---:R0:W1:Y:S01]  /*9da0*/  I2F.U64 R0, R2 ;  /* 0x0000000200007312 */ /* 0x0040620000301000 */
[----:B------:R-:W-:Y:S05]  /*9db0*/  BRA `(.L_x_1332) ;  /* 0x0000002000007947 */ /* 0x000fea0003800000 */
.L_x_1351:
[----:B------:R-:W2:Y:S02]  /*9dc0*/  LDG.E R0, [R2.64] ;  /* 0x0000002402007981 */ /* 0x000ea4000c1e1900 */
[----:B--2---:R-:W0:Y:S02]  /*9dd0*/  I2F.U32 R0, R0 ;  /* 0x0000000000007306 */ /* 0x004e240000201000 */
.L_x_1332:
[----:B------:R-:W-:Y:S05]  /*9de0*/  BSYNC B6 ;  /* 0x0000000000067941 */ /* 0x000fea0003800000 */
.L_x_1326:
        /* <DEDUP_REMOVED lines=14> */
[----:B0-----:R-:W-:Y:S01]  /*9ed0*/  STG.E.U8 [R16.64], R3 ;  /* 0x0000000310007986 */ /* 0x001fe2000c101124 */
[----:B------:R-:W-:Y:S05]  /*9ee0*/  EXIT ;  /* 0x000000000000794d */ /* 0x000fea0003800000 */
.L_x_1356:
[----:B------:R-:W0:Y:S02]  /*9ef0*/  F2I.S64.TRUNC R2, R0 ;  /* 0x0000000000027311 */ /* 0x000e24000020d900 */
[----:B0-----:R-:W-:Y:S01]  /*9f00*/  STG.E.U8 [R16.64], R2 ;  /* 0x0000000210007986 */ /* 0x001fe2000c101124 */
[----:B------:R-:W-:Y:S05]  /*9f10*/  EXIT ;  /* 0x000000000000794d */ /* 0x000fea0003800000 */
.L_x_1355:
[----:B------:R-:W-:-:S13]  /*9f20*/  ISETP.NE.AND P0, PT, R3, 0x2, PT ;  /* 0x000000020300780c */ /* 0x000fda0003f05270 */
[----:B------:R-:W-:Y:S05]  /*9f30*/  @!P0 BRA `(.L_x_1358) ;  /* 0x000000a000008947 */ /* 0x000fea0003800000 */
[----:B------:R-:W-:-:S13]  /*9f40*/  ISETP.NE.AND P0, PT, R3, 0x3, PT ;  /* 0x000000030300780c */ /* 0x000fda0003f05270 */
[----:B------:R-:W-:Y:S05]  /*9f50*/  @!P0 BRA `(.L_x_1359) ;  /* 0x0000005000008947 */ /* 0x000fea0003800000 */
[----:B------:R-:W-:-:S13]  /*9f60*/  ISETP.NE.AND P0, PT, R3, 0x4, PT ;  /* 0x000000040300780c */ /* 0x000fda0003f05270 */
[----:B------:R-:W-:Y:S05]  /*9f70*/  @P0 BRA `(.L_x_1357) ;  /* 0x00000b4000000947 */ /* 0x000fea0003800000 */
[----:B------:R-:W0:Y:S02]  /*9f80*/  F2I.S64.TRUNC R2, R0 ;  /* 0x0000000000027311 */ /* 0x000e24000020d900 */
[----:B0-----:R-:W-:Y:S01]  /*9f90*/  STG.E.64 [R16.64], R2 ;  /* 0x0000000210007986 */ /* 0x001fe2000c101b24 */
[----:B------:R-:W-:Y:S05]  /*9fa0*/  EXIT ;  /* 0x000000000000794d */ /* 0x000fea0003800000 */
.L_x_1359:
[----:B------:R-:W0:Y:S02]  /*9fb0*/  F2I.TRUNC.NTZ R3, R0 ;  /* 0x0000000000037305 */ /* 0x000e24000020f100 */
[----:B0-----:R-:W-:Y:S01]  /*9fc0*/  STG.E [R16.64], R3 ;  /* 0x0000000310007986 */ /* 0x001fe2000c101924 */
[----:B------:R-:W-:Y:S05]  /*9fd0*/  EXIT ;  /* 0x000000000000794d */ /* 0x000fea0003800000 */
.L_x_1358:
[----:B------:R-:W0:Y:S02]  /*9fe0*/  F2I.TRUNC.NTZ R3, R0 ;  /* 0x0000000000037305 */ /* 0x000e24000020f100 */
[----:B0-----:R-:W-:Y:S01]  /*9ff0*/  STG.E.U16 [R16.64], R3 ;  /* 0x0000000310007986 */ /* 0x001fe2000c101524 */
[----:B------:R-:W-:Y:S05]  /*a000*/  EXIT ;  /* 0x000000000000794d */ /* 0x000fea0003800000 */
.L_x_1354:
[----:B------:R-:W-:-:S13]  /*a010*/  ISETP.GT.AND P0, PT, R3, 0x6, PT ;  /* 0x000000060300780c */ /* 0x000fda0003f04270 */
[----:B------:R-:W-:Y:S05]  /*a020*/  @P0 BRA `(.L_x_1360) ;  /* 0x0000009000000947 */ /* 0x000fea0003800000 */
[----:B------:R-:W-:-:S13]  /*a030*/  ISETP.NE.AND P0, PT, R3, 0x5, PT ;  /* 0x000000050300780c */ /* 0x000fda0003f05270 */
[----:B------:R-:W-:Y:S05]  /*a040*/  @!P0 BRA `(.L_x_1361) ;  /* 0x0000004000008947 */ /* 0x000fea0003800000 */
[----:B------:R-:W-:-:S13]  /*a050*/  ISETP.NE.AND P0, PT, R3, 0x6, PT ;  /* 0x000000060300780c */ /* 0x000fda0003f05270 */
[----:B------:R-:W-:Y:S05]  /*a060*/  @P0 BRA `(.L_x_1357) ;  /* 0x00000a5000000947 */ /* 0x000fea0003800000 */
[----:B------:R-:W-:Y:S01]  /*a070*/  STG.E [R16.64], R2 ;  /* 0x0000000210007986 */ /* 0x000fe2000c101924 */
[----:B------:R-:W-:Y:S05]  /*a080*/  EXIT ;  /* 0x000000000000794d */ /* 0x000fea0003800000 */
.L_x_1361:
[----:B------:R-:W-:-:S05]  /*a090*/  F2FP.PACK_AB R2, RZ, R2 ;  /* 0x00000002ff02723e */ /* 0x000fca00000000ff */
[----:B------:R-:W-:Y:S01]  /*a0a0*/  STG.E.U16 [R16.64], R2 ;  /* 0x0000000210007986 */ /* 0x000fe2000c101524 */
[----:B------:R-:W-:Y:S05]  /*a0b0*/  EXIT ;  /* 0x000000000000794d */ /* 0x000fea0003800000 */
.L_x_1360:
[----:B------:R-:W-:-:S13]  /*a0c0*/  ISETP.NE.AND P0, PT, R3, 0x7, PT ;  /* 0x000000070300780c */ /* 0x000fda0003f05270 */
[----:B------:R-:W-:Y:S05]  /*a0d0*/  @!P0 BRA `(.L_x_1362) ;  /* 0x000000b000008947 */ /* 0x000fea0003800000 */
[----:B------:R-:W-:-:S13]  /*a0e0*/  ISETP.NE.AND P0, PT, R3, 0x8, PT ;  /* 0x000000080300780c */ /* 0x000fda0003f05270 */
[----:B------:R-:W-:Y:S05]  /*a0f0*/  @!P0 BRA `(.L_x_1363) ;  /* 0x0000005000008947 */ /* 0x000fea0003800000 */
[----:B------:R-:W-:-:S13]  /*a100*/  ISETP.NE.AND P0, PT, R3, 0x9, PT ;  /* 0x000000090300780c */ /* 0x000fda0003f05270 */
[----:B------:R-:W-:Y:S05]  /*a110*/  @P0 BRA `(.L_x_1357) ;  /* 0x000009a000000947 */ /* 0x000fea0003800000 */
[----:B------:R-:W-:-:S05]  /*a120*/  IMAD.MOV.U32 R3, RZ, RZ, RZ ;  /* 0x000000ffff037224 */ /* 0x000fca00078e00ff */
[----:B------:R-:W-:Y:S01]  /*a130*/  STG.E.64 [R16.64], R2 ;  /* 0x0000000210007986 */ /* 0x000fe2000c101b24 */
[----:B------:R-:W-:Y:S05]  /*a140*/  EXIT ;  /* 0x000000000000794d */ /* 0x000fea0003800000 */
.L_x_1363:
[----:B------:R-:W-:-:S04]  /*a150*/  F2FP.PACK_AB R3, RZ, R2 ;  /* 0x00000002ff03723e */ /* 0x000fc800000000ff */
[----:B------:R-:W-:-:S05]  /*a160*/  PRMT R3, R3, 0x5410, RZ ;  /* 0x0000541003037816 */ /* 0x000fca00000000ff */
[----:B------:R-:W-:Y:S01]  /*a170*/  STG.E [R16.64], R3 ;  /* 0x0000000310007986 */ /* 0x000fe2000c101924 */
[----:B------:R-:W-:Y:S05]  /*a180*/  EXIT ;  /* 0x000000000000794d */ /* 0x000fea0003800000 */
.L_x_1362:
[----:B------:R-:W-:-:S06]  /*a190*/  FMUL.FTZ R2, R2, 1 ;  /* 0x3f80000002027820 */ /* 0x000fcc0000410000 */
[----:B------:R-:W0:Y:S02]  /*a1a0*/  F2F.F64.F32 R2, R2 ;  /* 0x0000000200027310 */ /* 0x000e240000201800 */
[----:B0-----:R-:W-:Y:S01]  /*a1b0*/  STG.E.64 [R16.64], R2 ;  /* 0x0000000210007986 */ /* 0x001fe2000c101b24 */
[----:B------:R-:W-:Y:S05]  /*a1c0*/  EXIT ;  /* 0x000000000000794d */ /* 0x000fea0003800000 */
.L_x_1353:
        /* <DEDUP_REMOVED lines=10> */
[----:B------:R-:W-:Y:S01]  /*a270*/  STG.E.U8 [R16.64], R3 ;  /* 0x0000000310007986 */ /* 0x000fe2000c101124 */
[----:B------:R-:W-:Y:S05]  /*a280*/  EXIT ;  /* 0x000000000000794d */ /* 0x000fea0003800000 */
.L_x_1366:
[----:B------:R-:W-:Y:S01]  /*a290*/  FMUL.FTZ R4, R2, 1 ;  /* 0x3f80000002047820 */ /* 0x000fe20000410000 */
[----:B------:R-:W-:-:S05]  /*a2a0*/  CS2R R6, SRZ ;  /* 0x0000000000067805 */ /* 0x000fca000001ff00 */
[----:B------:R-:W0:Y:S02]  /*a2b0*/  F2F.F64.F32 R4, R4 ;  /* 0x0000000400047310 */ /* 0x000e240000201800 */
[----:B0-----:R-:W-:Y:S01]  /*a2c0*/  STG.E.128 [R16.64], R4 ;  /* 0x0000000410007986 */ /* 0x001fe2000c101d24 */
[----:B------:R-:W-:Y:S05]  /*a2d0*/  EXIT ;  /* 0x000000000000794d */ /* 0x000fea0003800000 */
.L_x_1365:
        /* <DEDUP_REMOVED lines=20> */
.L_x_1370:
[----:B------:R-:W-:Y:S05]  /*a420*/  BSYNC B0 ;  /* 0x0000000000007941 */ /* 0x000fea0003800000 */
.L_x_1369:
[----:B------:R-:W-:-:S05]  /*a430*/  LOP3.LUT R5, R0, R5, RZ, 0xfc, !PT ;  /* 0x0000000500057212 */ /* 0x000fca00078efcff */
[----:B------:R-:W-:Y:S01]  /*a440*/  STG.E.U8 [R16.64], R5 ;  /* 0x0000000510007986 */ /* 0x000fe2000c101124 */
[----:B------:R-:W-:Y:S05]  /*a450*/  EXIT ;  /* 0x000000000000794d */ /* 0x000fea0003800000 */
.L_x_1368:
        /* <DEDUP_REMOVED lines=12> */
.L_x_1372:
[----:B------:R-:W-:Y:S01]  /*a520*/  IMAD.MOV.U32 R0, RZ, RZ, 0x7f ;  /* 0x0000007fff007424 */ /* 0x000fe200078e00ff */
[----:B------:R-:W-:-:S04]  /*a530*/  ISETP.GT.U32.AND P0, PT, R4, 0x7f800000, PT ;  /* 0x7f8000000400780c */ /* 0x000fc80003f04070 */
[----:B------:R-:W-:-:S04]  /*a540*/  SEL R0, R0, 0x7c, P0 ;  /* 0x0000007c00007807 */ /* 0x000fc80000000000 */
.L_x_1373:
[----:B------:R-:W-:Y:S05]  /*a550*/  BSYNC B0 ;  /* 0x0000000000007941 */ /* 0x000fea0003800000 */
.L_x_1371:
[----:B------:R-:W-:-:S04]  /*a560*/  LOP3.LUT R2, R2, 0x80000000, RZ, 0xc0, !PT ;  /* 0x8000000002027812 */ /* 0x000fc800078ec0ff */
[----:B------:R-:W-:-:S04]  /*a570*/  SHF.R.U32.HI R3, RZ, 0x18, R2 ;  /* 0x00000018ff037819 */ /* 0x000fc80000011602 */
[----:B------:R-:W-:-:S05]  /*a580*/  LOP3.LUT R3, R0, R3, RZ, 0xfc, !PT ;  /* 0x0000000300037212 */ /* 0x000fca00078efcff */
[----:B------:R-:W-:Y:S01]  /*a590*/  STG.E.U8 [R16.64], R3 ;  /* 0x0000000310007986 */ /* 0x000fe2000c101124 */
[----:B------:R-:W-:Y:S05]  /*a5a0*/  EXIT ;  /* 0x000000000000794d */ /* 0x000fea0003800000 */
.L_x_1367:
[----:B------:R-:W-:-:S05]  /*a5b0*/  F2FP.BF16.PACK_AB R2, RZ, R2 ;  /* 0x00000002ff02723e */ /* 0x000fca00000010ff */
[----:B------:R-:W-:Y:S01]  /*a5c0*/  STG.E.U16 [R16.64], R2 ;  /* 0x0000000210007986 */ /* 0x000fe2000c101524 */
[----:B------:R-:W-:Y:S05]  /*a5d0*/  EXIT ;  /* 0x000000000000794d */ /* 0x000fea0003800000 */
.L_x_1364:
        /* <DEDUP_REMOVED lines=9> */
[----:B0-----:R-:W-:Y:S01]  /*a670*/  STG.E.U16 [R16.64], R3 ;  /* 0x0000000310007986 */ /* 0x001fe2000c101524 */
[----:B------:R-:W-:Y:S05]  /*a680*/  EXIT ;  /* 0x000000000000794d */ /* 0x000fea0003800000 */
.L_x_1376:
        /* <DEDUP_REMOVED lines=16> */
.L_x_1379:
[----:B------:R-:W-:-:S04]  /*a790*/  LOP3.LUT R2, R2, 0x80000000, RZ, 0xc0, !PT ;  /* 0x8000000002027812 */ /* 0x000fc800078ec0ff */
[----:B------:R-:W-:-:S04]  /*a7a0*/  SHF.R.U32.HI R3, RZ, 0x18, R2 ;  /* 0x00000018ff037819 */ /* 0x000fc80000011602 */
[----:B------:R-:W-:-:S04]  /*a7b0*/  LOP3.LUT R0, R0, R3, RZ, 0xfc, !PT ;  /* 0x0000000300007212 */ /* 0x000fc800078efcff */
[----:B------:R-:W-:Y:S02]  /*a7c0*/  PRMT R8, R0, 0x7610, R8 ;  /* 0x0000761000087816 */ /* 0x000fe40000000008 */
.L_x_1378:
[----:B------:R-:W-:Y:S05]  /*a7d0*/  BSYNC B0 ;  /* 0x0000000000007941 */ /* 0x000fea0003800000 */
.L_x_1377:
[----:B------:R-:W-:Y:S01]  /*a7e0*/  STG.E.U8 [R16.64], R8 ;  /* 0x0000000810007986 */ /* 0x000fe2000c101124 */
[----:B------:R-:W-:Y:S05]  /*a7f0*/  EXIT ;  /* 0x000000000000794d */ /* 0x000fea0003800000 */
.L_x_1375:
        /* <DEDUP_REMOVED lines=16> */
.L_x_1382:
[----:B------:R-:W-:-:S04]  /*a900*/  LOP3.LUT R2, R2, 0x80000000, RZ, 0xc0, !PT ;  /* 0x8000000002027812 */ /* 0x000fc800078ec0ff */
[----:B------:R-:W-:-:S04]  /*a910*/  SHF.R.U32.HI R3, RZ, 0x18, R2 ;  /* 0x00000018ff037819 */ /* 0x000fc80000011602 */
[----:B------:R-:W-:-:S04]  /*a920*/  LOP3.LUT R0, R0, R3, RZ, 0xfc, !PT ;  /* 0x0000000300007212 */ /* 0x000fc800078efcff */
[----:B------:R-:W-:Y:S02]  /*a930*/  PRMT R8, R0, 0x7610, R8 ;  /* 0x0000761000087816 */ /* 0x000fe40000000008 */
.L_x_1381:
[----:B------:R-:W-:Y:S05]  /*a940*/  BSYNC B0 ;  /* 0x0000000000007941 */ /* 0x000fea0003800000 */
.L_x_1380:
[----:B------:R-:W-:Y:S01]  /*a950*/  STG.E.U8 [R16.64], R8 ;  /* 0x0000000810007986 */ /* 0x000fe2000c101124 */
[----:B------:R-:W-:Y:S05]  /*a960*/  EXIT ;  /* 0x000000000000794d */ /* 0x000fea0003800000 */
.L_x_1374:
        /* <DEDUP_REMOVED lines=21> */
.L_x_1357:
        /* <DEDUP_REMOVED lines=20> */
.L_x_1384:
[----:B------:R-:W0:Y:S02]  /*ac00*/  F2I.U64.TRUNC R2, R0 ;  /* 0x0000000000027311 */ /* 0x000e24000020d800 */
[----:B0-----:R-:W-:Y:S01]  /*ac10*/  STG.E.64 [R16.64], R2 ;  /* 0x0000000210007986 */ /* 0x001fe2000c101b24 */
[----:B------:R-:W-:Y:S05]  /*ac20*/  EXIT ;  /* 0x000000000000794d */ /* 0x000fea0003800000 */
.L_x_1383:
[----:B------:R-:W0:Y:S02]  /*ac30*/  F2I.U32.TRUNC.NTZ R3, R0 ;  /* 0x0000000000037305 */ /* 0x000e24000020f000 */
[----:B0-----:R-:W-:Y:S01]  /*ac40*/  STG.E [R16.64], R3 ;  /* 0x0000000310007986 */ /* 0x001fe2000c101924 */
[----:B------:R-:W-:Y:S05]  /*ac50*/  EXIT ;  /* 0x000000000000794d */ /* 0x000fea0003800000 */
.L_x_1385:
        /* <DEDUP_REMOVED lines=10> */
.L_x_18282:


//--------------------- .text._ZN2at6native27unrolled_elementwise_kernelIZZZNS0_17trunc_kernel_cudaERNS_18TensorIteratorBaseEENKUlvE_clEvENKUlvE0_clEvEUlfE_St5arrayIPcLm2EELi4E23TrivialOffsetCalculatorILi1EjESB_NS0_6memory12LoadWithCastILi1EEENSC_13StoreWithCastILi1EEEEEviT_T0_T2_T3_T4_T5_ --------------------------
	.section	.text._ZN2at6native27unrolled_elementwise_kernelIZZZNS0_17trunc_kernel_cudaERNS_18TensorIteratorBaseEENKUlvE_clEvENKUlvE0_clEvEUlfE_St5arrayIPcLm2EELi4E23TrivialOffsetCalculatorILi1EjESB_NS0_6memory12LoadWithCastILi1EEENSC_13StoreWithCastILi1EEEEEviT_T0_T2_T3_T4_T5_,"ax",@progbits
	.sectioninfo	@"SHI_REGISTERS=31"
	.align	128
        .global         _ZN2at6native27unrolled_elementwise_kernelIZZZNS0_17trunc_kernel_cudaERNS_18TensorIteratorBaseEENKUlvE_clEvENKUlvE0_clEvEUlfE_St5arrayIPcLm2EELi4E23TrivialOffsetCalculatorILi1EjESB_NS0_6memory12LoadWithCastILi1EEENSC_13StoreWithCastILi1EEEEEviT_T0_T2_T3_T4_T5_
        .type           _ZN2at6native27unrolled_elementwise_kernelIZZZNS0_17trunc_kernel_cudaERNS_18TensorIteratorBaseEENKUlvE_clEvENKUlvE0_clEvEUlfE_St5arrayIPcLm2EELi4E23TrivialOffsetCalculatorILi1EjESB_NS0_6memory12LoadWithCastILi1EEENSC_13StoreWithCastILi1EEEEEviT_T0_T2_T3_T4_T5_,@function
        .size           _ZN2at6native27unrolled_elementwise_kernelIZZZNS0_17trunc_kernel_cudaERNS_18TensorIteratorBaseEENKUlvE_clEvENKUlvE0_clEvEUlfE_St5arrayIPcLm2EELi4E23TrivialOffsetCalculatorILi1EjESB_NS0_6memory12LoadWithCastILi1EEENSC_13StoreWithCastILi1EEEEEviT_T0_T2_T3_T4_T5_,(.L_x_18283 - _ZN2at6native27unrolled_elementwise_kernelIZZZNS0_17trunc_kernel_cudaERNS_18TensorIteratorBaseEENKUlvE_clEvENKUlvE0_clEvEUlfE_St5arrayIPcLm2EELi4E23TrivialOffsetCalculatorILi1EjESB_NS0_6memory12LoadWithCastILi1EEENSC_13StoreWithCastILi1EEEEEviT_T0_T2_T3_T4_T5_)
        .other          _ZN2at6native27unrolled_elementwise_kernelIZZZNS0_17trunc_kernel_cudaERNS_18TensorIteratorBaseEENKUlvE_clEvENKUlvE0_clEvEUlfE_St5arrayIPcLm2EELi4E23TrivialOffsetCalculatorILi1EjESB_NS0_6memory12LoadWithCastILi1EEENSC_13StoreWithCastILi1EEEEEviT_T0_T2_T3_T4_T5_,@"STO_CUDA_ENTRY STV_DEFAULT"
_ZN2at6native27unrolled_elementwise_kernelIZZZNS0_17trunc_kernel_cudaERNS_18TensorIteratorBaseEENKUlvE_clEvENKUlvE0_clEvEUlfE_St5arrayIPcLm2EELi4E23TrivialOffsetCalculatorILi1EjESB_NS0_6memory12LoadWithCastILi1EEENSC_13StoreWithCastILi1EEEEEviT_T0_T2_T3_T4_T5_:
.text._ZN2at6native27unrolled_elementwise_kernelIZZZNS0_17trunc_kernel_cudaERNS_18TensorIteratorBaseEENKUlvE_clEvENKUlvE0_clEvEUlfE_St5arrayIPcLm2EELi4E23TrivialOffsetCalculatorILi1EjESB_NS0_6memory12LoadWithCastILi1EEENSC_13StoreWithCastILi1EEEEEviT_T0_T2_T3_T4_T5_:
[----:B------:R-:W-:Y:S02]  /*0000*/  IMAD.MOV.U32 R1, RZ, RZ, c[0x0][0x28] ;  /* 0x00000a00ff017624 */ /* 0x000fe400078e00ff */
[----:B------:R-:W0:Y:S01]  /*0010*/  S2R R2, SR_CTAID.X ;  /* 0x0000000000027919 */ /* 0x000e220000002500 */
[----:B------:R-:W-:Y:S01]  /*0020*/  IMAD.MOV.U32 R19, RZ, RZ, -0x200 ;  /* 0xfffffe00ff137424 */ /* 0x000fe200078e00ff */
[----:B------:R-:W1:Y:S01]  /*0030*/  LDC.U8 R18, c[0x0][0x17c] ;  /* 0x00005f00ff127b82 */ /* 0x000e620000000000 */
[----:B------:R-:W-:Y:S01]  /*0040*/  ULDC.64 UR36, c[0x0][0x118] ;  /* 0x0000460000247ab9 */ /* 0x000fe20000000a00 */
[----:B------:R-:W2:Y:S01]  /*0050*/  S2R R17, SR_TID.X ;  /* 0x0000000000117919 */ /* 0x000ea20000002100 */
[----:B------:R-:W-:Y:S01]  /*0060*/  BSSY B7, `(.L_x_1386) ;  /* 0x00000ea000077945 */ /* 0x000fe20003800000 */
[----:B------:R-:W-:Y:S02]  /*0070*/  IMAD.MOV.U32 R23, RZ, RZ, RZ ;  /* 0x000000ffff177224 */ /* 0x000fe400078e00ff */
[----:B------:R-:W-:Y:S02]  /*0080*/  IMAD.MOV.U32 R27, RZ, RZ, RZ ;  /* 0x000000ffff1b7224 */ /* 0x000fe400078e00ff */
[----:B0-----:R-:W-:-:S05]  /*0090*/  IMAD R19, R2, R19, c[0x0][0x160] ;  /* 0x0000580002137624 */ /* 0x001fca00078e0213 */
[----:B--2---:R-:W-:-:S13]  /*00a0*/  ISETP.GE.AND P0, PT, R17, R19, PT ;  /* 0x000000131100720c */ /* 0x004fda0003f06270 */
[----:B------:R-:W-:Y:S05]  /*00b0*/  @P0 BRA `(.L_x_1387) ;  /* 0x00000e4000000947 */ /* 0x000fea0003800000 */
[----:B-1----:R-:W-:Y:S01]  /*00c0*/  PRMT R0, R18, 0x9910, RZ ;  /* 0x0000991012007816 */ /* 0x002fe200000000ff */
[----:B------:R-:W-:Y:S01]  /*00d0*/  IMAD R17, R2, 0x200, R17 ;  /* 0x0000020002117824 */ /* 0x000fe200078e0211 */
[----:B------:R-:W-:Y:S02]  /*00e0*/  BSSY B6, `(.L_x_1388) ;  /* 0x00000df000067945 */ /* 0x000fe40003800000 */
        /* <DEDUP_REMOVED lines=14> */
[----:B--2---:R0:W1:Y:S01]  /*01d0*/  I2F.S16 R27, R4 ;  /* 0x00000004001b7306 */ /* 0x0040620000101400 */
[----:B------:R-:W-:Y:S05]  /*01e0*/  BRA `(.L_x_1394) ;  /* 0x00000ce000007947 */ /* 0x000fea0003800000 */
.L_x_1392:
[----:B------:R-:W2:Y:S02]  /*01f0*/  LDG.E.U8 R4, [R4.64] ;  /* 0x0000002404047981 */ /* 0x000ea4000c1e1100 */
[----:B--2---:R0:W1:Y:S01]  /*0200*/  I2F.U16 R27, R4 ;  /* 0x00000004001b7306 */ /* 0x0040620000101000 */
[----:B------:R-:W-:Y:S05]  /*0210*/  BRA `(.L_x_1394) ;  /* 0x00000cb000007947 */ /* 0x000fea0003800000 */
.L_x_1391:
        /* <DEDUP_REMOVED lines=9> */
.L_x_1396:
[----:B------:R-:W2:Y:S02]  /*02b0*/  LDG.E R4, [R4.64] ;  /* 0x0000002404047981 */ /* 0x000ea4000c1e1900 */
[----:B--2---:R0:W1:Y:S01]  /*02c0*/  I2F R27, R4 ;  /* 0x00000004001b7306 */ /* 0x0040620000201400 */
[----:B------:R-:W-:Y:S05]  /*02d0*/  BRA `(.L_x_1394) ;  /* 0x00000bf000007947 */ /* 0x000fea0003800000 */
.L_x_1395:
[----:B------:R-:W2:Y:S02]  /*02e0*/  LDG.E.U16 R4, [R4.64] ;  /* 0x0000002404047981 */ /* 0x000ea4000c1e1500 */
[----:B--2---:R0:W1:Y:S01]  /*02f0*/  I2F.S16 R27, R4 ;  /* 0x00000004001b7306 */ /* 0x0040620000101400 */
[----:B------:R-:W-:Y:S05]  /*0300*/  BRA `(.L_x_1394) ;  /* 0x00000bc000007947 */ /* 0x000fea0003800000 */
.L_x_1390:
        /* <DEDUP_REMOVED lines=8> */
.L_x_1398:
[----:B------:R-:W2:Y:S02]  /*0390*/  LDG.E.U16 R4, [R4.64] ;  /* 0x0000002404047981 */ /* 0x000ea4000c1e1500 */
[----:B--2---:R-:W-:Y:S01]  /*03a0*/  HADD2.F32 R27, -RZ, R4.H0_H0 ;  /* 0x20000004ff1b7230 */ /* 0x004fe20000004100 */
[----:B------:R-:W-:Y:S05]  /*03b0*/  BRA `(.L_x_1394) ;  /* 0x00000b1000007947 */ /* 0x000fea0003800000 */
.L_x_1397:
        /* <DEDUP_REMOVED lines=8> */
.L_x_1400:
[----:B------:R-:W2:Y:S02]  /*0440*/  LDG.E.U16 R4, [R4.64] ;  /* 0x0000002404047981 */ /* 0x000ea4000c1e1500 */
[----:B--2---:R-:W-:Y:S01]  /*0450*/  HADD2.F32 R27, -RZ, R4.H0_H0 ;  /* 0x20000004ff1b7230 */ /* 0x004fe20000004100 */
[----:B------:R-:W-:Y:S05]  /*0460*/  BRA `(.L_x_1394) ;  /* 0x00000a6000007947 */ /* 0x000fea0003800000 */
.L_x_1399:
[----:B------:R-:W2:Y:S02]  /*0470*/  LDG.E.64 R4, [R4.64] ;  /* 0x0000002404047981 */ /* 0x000ea4000c1e1b00 */
[----:B--2---:R-:W0:Y:S01]  /*0480*/  F2F.F32.F64 R27, R4 ;  /* 0x00000004001b7310 */ /* 0x004e220000301000 */
[----:B------:R-:W0:-:S14]  /*0490*/  DSETP.GEU.AND P0, PT, |R4|, c[0x2][0x0], PT ;  /* 0x008000000400762a */ /* 0x000e1c0003f0e200 */
[----:B0-----:R-:W-:Y:S01]  /*04a0*/  @!P0 FMUL R27, R27, 1.175494350822287508e-38 ;  /* 0x008000001b1b8820 */ /* 0x001fe20000400000 */
[----:B------:R-:W-:Y:S05]  /*04b0*/  BRA `(.L_x_1394) ;  /* 0x00000a1000007947 */ /* 0x000fea0003800000 */
.L_x_1389:
        /* <DEDUP_REMOVED lines=12> */
.L_x_1403:
[----:B------:R-:W2:Y:S02]  /*0580*/  LDG.E.64 R4, [R4.64] ;  /* 0x0000002404047981 */ /* 0x000ea4000c1e1b00 */
[----:B--2---:R-:W0:Y:S01]  /*0590*/  F2F.F32.F64 R27, R4 ;  /* 0x00000004001b7310 */ /* 0x004e220000301000 */
[----:B------:R-:W0:-:S14]  /*05a0*/  DSETP.GEU.AND P0, PT, |R4|, c[0x2][0x0], PT ;  /* 0x008000000400762a */ /* 0x000e1c0003f0e200 */
[----:B0-----:R-:W-:Y:S01]  /*05b0*/  @!P0 FMUL R27, R27, 1.175494350822287508e-38 ;  /* 0x008000001b1b8820 */ /* 0x001fe20000400000 */
[----:B------:R-:W-:Y:S05]  /*05c0*/  BRA `(.L_x_1394) ;  /* 0x0000090000007947 */ /* 0x000fea0003800000 */
.L_x_1402:
        /* <DEDUP_REMOVED lines=11> */
[----:B------:R-:W-:-:S04]  /*0680*/  IADD3 R6, R0, 0x1000000, RZ ;  /* 0x0100000000067810 */ /* 0x000fc80007ffe0ff */
[----:B------:R-:W-:Y:S02]  /*0690*/  SHF.R.S32.HI R6, RZ, 0x8, R6 ;  /* 0x00000008ff067819 */ /* 0x000fe40000011406 */
[----:B0-----:R-:W-:-:S04]  /*06a0*/  IADD3 R3, -R3, 0x1f, RZ ;  /* 0x0000001f03037810 */ /* 0x001fc80007ffe1ff */
[C---:B------:R-:W-:Y:S02]  /*06b0*/  ISETP.GT.U32.AND P0, PT, R3.reuse, 0x4, PT ;  /* 0x000000040300780c */ /* 0x040fe40003f04070 */
[----:B------:R-:W-:-:S04]  /*06c0*/  IADD3 R3, R3, -0x4, RZ ;  /* 0xfffffffc03037810 */ /* 0x000fc80007ffe0ff */
[----:B------:R-:W-:-:S04]  /*06d0*/  SEL R3, R3, RZ, P0 ;  /* 0x000000ff03037207 */ /* 0x000fc80000000000 */
[C---:B------:R-:W-:Y:S01]  /*06e0*/  SHF.L.U32 R4, R0.reuse, R3, RZ ;  /* 0x0000000300047219 */ /* 0x040fe200000006ff */
[----:B------:R-:W-:Y:S01]  /*06f0*/  IMAD R7, R3, R8, 0x3c000000 ;  /* 0x3c00000003077424 */ /* 0x000fe200078e0208 */
[----:B------:R-:W-:-:S04]  /*0700*/  IADD3 R3, R0, -0x1, RZ ;  /* 0xffffffff00037810 */ /* 0x000fc80007ffe0ff */
[----:B------:R-:W-:Y:S02]  /*0710*/  LEA.HI R7, R4, R7, RZ, 0x1c ;  /* 0x0000000704077211 */ /* 0x000fe400078fe0ff */
[----:B------:R-:W-:Y:S02]  /*0720*/  SHF.R.S32.HI R3, RZ, 0x1f, R3 ;  /* 0x0000001fff037819 */ /* 0x000fe40000011403 */
[----:B------:R-:W-:-:S04]  /*0730*/  LOP3.LUT R6, R7, 0x7f800000, R6, 0xf8, !PT ;  /* 0x7f80000007067812 */ /* 0x000fc800078ef806 */
[----:B------:R-:W-:-:S04]  /*0740*/  LOP3.LUT R6, R6, R3, RZ, 0x30, !PT ;  /* 0x0000000306067212 */ /* 0x000fc800078e30ff */
[----:B------:R-:W-:Y:S01]  /*0750*/  LOP3.LUT R27, R6, 0x80000000, R27, 0xf8, !PT ;  /* 0x80000000061b7812 */ /* 0x000fe200078ef81b */
[----:B------:R-:W-:Y:S05]  /*0760*/  BRA `(.L_x_1394) ;  /* 0x0000076000007947 */ /* 0x000fea0003800000 */
.L_x_1405:
[----:B------:R-:W2:Y:S02]  /*0770*/  LDG.E.U8 R4, [R4.64] ;  /* 0x0000002404047981 */ /* 0x000ea4000c1e1100 */
[----:B--2---:R-:W-:-:S05]  /*0780*/  IMAD.SHL.U32 R0, R4, 0x2000000, RZ ;  /* 0x0200000004007824 */ /* 0x004fca00078e00ff */
[----:B------:R-:W-:-:S13]  /*0790*/  ISETP.GE.U32.AND P0, PT, R0, 0x8000000, PT ;  /* 0x080000000000780c */ /* 0x000fda0003f06070 */
[C---:B------:R-:W-:Y:S02]  /*07a0*/  @P0 IMAD.SHL.U32 R3, R4.reuse, 0x200000, RZ ;  /* 0x0020000004030824 */ /* 0x040fe400078e00ff */
[----:B------:R-:W-:-:S03]  /*07b0*/  @!P0 IMAD.SHL.U32 R0, R4, 0x100, RZ ;  /* 0x0000010004008824 */ /* 0x000fc600078e00ff */
[----:B------:R-:W-:Y:S02]  /*07c0*/  @P0 LOP3.LUT R3, R3, 0xfe00000, RZ, 0xc0, !PT ;  /* 0x0fe0000003030812 */ /* 0x000fe400078ec0ff */
[----:B------:R-:W-:Y:S02]  /*07d0*/  @!P0 LOP3.LUT R0, R0, 0x7f00, RZ, 0xc0, !PT ;  /* 0x00007f0000008812 */ /* 0x000fe400078ec0ff */
[----:B------:R-:W-:Y:S02]  /*07e0*/  @P0 LOP3.LUT R3, R3, 0x70000000, RZ, 0xfc, !PT ;  /* 0x7000000003030812 */ /* 0x000fe400078efcff */
[----:B------:R-:W-:-:S03]  /*07f0*/  @!P0 LOP3.LUT R0, R0, 0x3f000000, RZ, 0xfc, !PT ;  /* 0x3f00000000008812 */ /* 0x000fc600078efcff */
[----:B------:R-:W-:Y:S02]  /*0800*/  @P0 FMUL.FTZ R27, R3, 1.9259299443872358531e-34 ;  /* 0x07800000031b0820 */ /* 0x000fe40000410000 */
[----:B------:R-:W-:Y:S02]  /*0810*/  @!P0 FADD.FTZ R27, R0, -0.5 ;  /* 0xbf000000001b8421 */ /* 0x000fe40000010000 */
[----:B------:R-:W-:-:S05]  /*0820*/  IMAD.SHL.U32 R0, R4, 0x1000000, RZ ;  /* 0x0100000004007824 */ /* 0x000fca00078e00ff */
[----:B------:R-:W-:Y:S01]  /*0830*/  LOP3.LUT R27, R27, 0x80000000, R0, 0xf8, !PT ;  /* 0x800000001b1b7812 */ /* 0x000fe200078ef800 */
[----:B------:R-:W-:Y:S05]  /*0840*/  BRA `(.L_x_1394) ;  /* 0x0000068000007947 */ /* 0x000fea0003800000 */
.L_x_1404:
[----:B------:R-:W2:Y:S02]  /*0850*/  LDG.E.U16 R4, [R4.64] ;  /* 0x0000002404047981 */ /* 0x000ea4000c1e1500 */
[----:B--2---:R-:W-:Y:S01]  /*0860*/  PRMT R27, RZ, 0x5410, R4 ;  /* 0x00005410ff1b7816 */ /* 0x004fe20000000004 */
[----:B------:R-:W-:Y:S05]  /*0870*/  BRA `(.L_x_1394) ;  /* 0x0000065000007947 */ /* 0x000fea0003800000 */
.L_x_1401:
        /* <DEDUP_REMOVED lines=9> */
[----:B--2---:R0:W1:Y:S01]  /*0910*/  I2F.U16 R27, R4 ;  /* 0x00000004001b7306 */ /* 0x0040620000101000 */
[----:B------:R-:W-:Y:S05]  /*0920*/  BRA `(.L_x_1394) ;  /* 0x000005a000007947 */ /* 0x000fea0003800000 */
.L_x_1408:
        /* <DEDUP_REMOVED lines=20> */
.L_x_1410:
[----:B------:R-:W-:Y:S05]  /*0a70*/  BSYNC B0 ;  /* 0x0000000000007941 */ /* 0x000fea0003800000 */
.L_x_1409:
[----:B------:R-:W-:Y:S01]  /*0a80*/  IMAD.SHL.U32 R3, R3, 0x100000, RZ ;  /* 0x0010000003037824 */ /* 0x000fe200078e00ff */
[----:B------:R-:W-:-:S04]  /*0a90*/  LEA R0, R0, 0x3b800000, 0x17 ;  /* 0x3b80000000007811 */ /* 0x000fc800078eb8ff */
[----:B------:R-:W-:Y:S01]  /*0aa0*/  LOP3.LUT R27, R0, R3, R27, 0xfe, !PT ;  /* 0x00000003001b7212 */ /* 0x000fe200078efe1b */
[----:B------:R-:W-:Y:S05]  /*0ab0*/  BRA `(.L_x_1394) ;  /* 0x0000041000007947 */ /* 0x000fea0003800000 */
.L_x_1407:
        /* <DEDUP_REMOVED lines=20> */
.L_x_1412:
[----:B------:R-:W-:Y:S05]  /*0c00*/  BSYNC B0 ;  /* 0x0000000000007941 */ /* 0x000fea0003800000 */
.L_x_1411:
[----:B------:R-:W-:Y:S01]  /*0c10*/  IMAD.SHL.U32 R3, R3, 0x200000, RZ ;  /* 0x0020000003037824 */ /* 0x000fe200078e00ff */
[----:B------:R-:W-:-:S04]  /*0c20*/  LEA R0, R0, 0x37800000, 0x17 ;  /* 0x3780000000007811 */ /* 0x000fc800078eb8ff */
[----:B------:R-:W-:Y:S01]  /*0c30*/  LOP3.LUT R27, R0, R3, R27, 0xfe, !PT ;  /* 0x00000003001b7212 */ /* 0x000fe200078efe1b */
[----:B------:R-:W-:Y:S05]  /*0c40*/  BRA `(.L_x_1394) ;  /* 0x0000028000007947 */ /* 0x000fea0003800000 */
.L_x_1406:
        /* <DEDUP_REMOVED lines=14> */
.L_x_1393:
        /* <DEDUP_REMOVED lines=21> */
.L_x_1414:
[----:B------:R-:W2:Y:S02]  /*0e80*/  LDG.E.64 R4, [R4.64] ;  /* 0x0000002404047981 */ /* 0x000ea4000c1e1b00 */
[----:B--2---:R0:W1:Y:S01]  /*0e90*/  I2F.U64 R27, R4 ;  /* 0x00000004001b7312 */ /* 0x0040620000301000 */
[----:B------:R-:W-:Y:S05]  /*0ea0*/  BRA `(.L_x_1394) ;  /* 0x0000002000007947 */ /* 0x000fea0003800000 */
.L_x_1413:
[----:B------:R-:W2:Y:S02]  /*0eb0*/  LDG.E R4, [R4.64] ;  /* 0x0000002404047981 */ /* 0x000ea4000c1e1900 */
[----:B--2---:R0:W1:Y:S02]  /*0ec0*/  I2F.U32 R27, R4 ;  /* 0x00000004001b7306 */ /* 0x0040640000201000 */
.L_x_1394:
[----:B------:R-:W-:Y:S05]  /*0ed0*/  BSYNC B6 ;  /* 0x0000000000067941 */ /* 0x000fea0003800000 */
.L_x_1388:
[----:B------:R-:W2:Y:S02]  /*0ee0*/  S2R R17, SR_TID.X ;  /* 0x0000000000117919 */ /* 0x000ea40000002100 */
[----:B--2---:R-:W-:Y:S02]  /*0ef0*/  IADD3 R17, R17, 0x80, RZ ;  /* 0x0000008011117810 */ /* 0x004fe40007ffe0ff */
.L_x_1387:
[----:B-1----:R-:W-:Y:S05]  /*0f00*/  BSYNC B7 ;  /* 0x0000000000077941 */ /* 0x002fea0003800000 */
.L_x_1386:
[----:B------:R-:W-:Y:S01]  /*0f10*/  ISETP.GE.AND P0, PT, R17, R19, PT ;  /* 0x000000131100720c */ /* 0x000fe20003f06270 */
[----:B------:R-:W-:-:S12]  /*0f20*/  BSSY B7, `(.L_x_1415) ;  /* 0x00000e5000077945 */ /* 0x000fd80003800000 */
[----:B------:R-:W-:Y:S05]  /*0f30*/  @P0 BRA `(.L_x_1416) ;  /* 0x00000e3000000947 */ /* 0x000fea0003800000 */
[----:B------:R-:W-:Y:S01]  /*0f40*/  IMAD R0, R2, 0x200, R17 ;  /* 0x0000020002007824 */ /* 0x000fe200078e0211 */
[----:B------:R-:W-:Y:S01]  /*0f50*/  PRMT R3, R18, 0x9910, RZ ;  /* 0x0000991012037816 */ /* 0x000fe200000000ff */
[----:B------:R-:W-:Y:S02]  /*0f60*/  BSSY B6, `(.L_x_1417) ;  /* 0x00000df000067945 */ /* 0x000fe40003800000 */
[----:B0-----:R-:W-:Y:S02]  /*0f70*/  IMAD R4, R0, c[0x0][0x180], RZ ;  /* 0x0000600000047a24 */ /* 0x001fe400078e02ff */
        /* <DEDUP_REMOVED lines=16> */
.L_x_1421:
[----:B------:R-:W2:Y:S02]  /*1080*/  LDG.E.U8 R4, [R4.64] ;  /* 0x0000002404047981 */ /* 0x000ea4000c1e1100 */
[----:B--2---:R0:W1:Y:S01]  /*1090*/  I2F.U16 R23, R4 ;  /* 0x0000000400177306 */ /* 0x0040620000101000 */
[----:B------:R-:W-:Y:S05]  /*10a0*/  BRA `(.L_x_1423) ;  /* 0x00000ca000007947 */ /* 0x000fea0003800000 */
.L_x_1420:
        /* <DEDUP_REMOVED lines=9> */
.L_x_1425:
[----:B------:R-:W2:Y:S02]  /*1140*/  LDG.E R4, [R4.64] ;  /* 0x0000002404047981 */ /* 0x000ea4000c1e1900 */
[----:B--2---:R0:W1:Y:S01]  /*1150*/  I2F R23, R4 ;  /* 0x0000000400177306 */ /* 0x0040620000201400 */
[----:B------:R-:W-:Y:S05]  /*1160*/  BRA `(.L_x_1423) ;  /* 0x00000be000007947 */ /* 0x000fea0003800000 */
.L_x_1424:
[----:B------:R-:W2:Y:S02]  /*1170*/  LDG.E.U16 R4, [R4.64] ;  /* 0x0000002404047981 */ /* 0x000ea4000c1e1500 */
[----:B--2---:R0:W1:Y:S01]  /*1180*/  I2F.S16 R23, R4 ;  /* 0x0000000400177306 */ /* 0x0040620000101400 */
[----:B------:R-:W-:Y:S05]  /*1190*/  BRA `(.L_x_1423) ;  /* 0x00000bb000007947 */ /* 0x000fea0003800000 */
.L_x_1419:
        /* <DEDUP_REMOVED lines=8> */
.L_x_1427:
[----:B------:R-:W2:Y:S02]  /*1220*/  LDG.E.U16 R4, [R4.64] ;  /* 0x0000002404047981 */ /* 0x000ea4000c1e1500 */
[----:B--2---:R-:W-:Y:S01]  /*1230*/  HADD2.F32 R23, -RZ, R4.H0_H0 ;  /* 0x20000004ff177230 */ /* 0x004fe20000004100 */
[----:B------:R-:W-:Y:S05]  /*1240*/  BRA `(.L_x_1423) ;  /* 0x00000b0000007947 */ /* 0x000fea0003800000 */
.L_x_1426:
        /* <DEDUP_REMOVED lines=8> */
.L_x_1429:
[----:B------:R-:W2:Y:S02]  /*12d0*/  LDG.E.U16 R4, [R4.64] ;  /* 0x0000002404047981 */ /* 0x000ea4000c1e1500 */
[----:B--2---:R-:W-:Y:S01]  /*12e0*/  HADD2.F32 R23, -RZ, R4.H0_H0 ;  /* 0x20000004ff177230 */ /* 0x004fe20000004100 */
[----:B------:R-:W-:Y:S05]  /*12f0*/  BRA `(.L_x_1423) ;  /* 0x00000a5000007947 */ /* 0x000fea0003800000 */
.L_x_1428:
[----:B------:R-:W2:Y:S02]  /*1300*/  LDG.E.64 R4, [R4.64] ;  /* 0x0000002404047981 */ /* 0x000ea4000c1e1b00 */
[----:B--2---:R-:W0:Y:S01]  /*1310*/  F2F.F32.F64 R23, R4 ;  /* 0x0000000400177310 */ /* 0x004e220000301000 */
[----:B------:R-:W0:-:S14]  /*1320*/  DSETP.GEU.AND P0, PT, |R4|, c[0x2][0x0], PT ;  /* 0x008000000400762a */ /* 0x000e1c0003f0e200 */
[----:B0-----:R-:W-:Y:S01]  /*1330*/  @!P0 FMUL R23, R23, 1.175494350822287508e-38 ;  /* 0x0080000017178820 */ /* 0x001fe20000400000 */
[----:B------:R-:W-:Y:S05]  /*1340*/  BRA `(.L_x_1423) ;  /* 0x00000a0000007947 */ /* 0x000fea0003800000 */
.L_x_1418:
        /* <DEDUP_REMOVED lines=12> */
.L_x_1432:
[----:B------:R-:W2:Y:S02]  /*1410*/  LDG.E.64 R4, [R4.64] ;  /* 0x0000002404047981 */ /* 0x000ea4000c1e1b00 */
[----:B--2---:R-:W0:Y:S01]  /*1420*/  F2F.F32.F64 R23, R4 ;  /* 0x0000000400177310 */ /* 0x004e220000301000 */
[----:B------:R-:W0:-:S14]  /*1430*/  DSETP.GEU.AND P0, PT, |R4|, c[0x2][0x0], PT ;  /* 0x008000000400762a */ /* 0x000e1c0003f0e200 */
[----:B0-----:R-:W-:Y:S01]  /*1440*/  @!P0 FMUL R23, R23, 1.175494350822287508e-38 ;  /* 0x0080000017178820 */ /* 0x001fe20000400000 */
[----:B------:R-:W-:Y:S05]  /*1450*/  BRA `(.L_x_1423) ;  /* 0x000008f000007947 */ /* 0x000fea0003800000 */
.L_x_1431:
        /* <DEDUP_REMOVED lines=26> */
.L_x_1434:
[----:B------:R-:W2:Y:S02]  /*1600*/  LDG.E.U8 R4, [R4.64] ;  /* 0x0000002404047981 */ /* 0x000ea4000c1e1100 */
[----:B--2---:R-:W-:-:S05]  /*1610*/  IMAD.SHL.U32 R0, R4, 0x2000000, RZ ;  /* 0x0200000004007824 */ /* 0x004fca00078e00ff */
[----:B------:R-:W-:-:S13]  /*1620*/  ISETP.GE.U32.AND P0, PT, R0, 0x8000000, PT ;  /* 0x080000000000780c */ /* 0x000fda0003f06070 */
[C---:B------:R-:W-:Y:S02]  /*1630*/  @!P0 IMAD.SHL.U32 R0, R4.reuse, 0x100, RZ ;  /* 0x0000010004008824 */ /* 0x040fe400078e00ff */
[----:B------:R-:W-:-:S03]  /*1640*/  @P0 IMAD.SHL.U32 R3, R4, 0x200000, RZ ;  /* 0x0020000004030824 */ /* 0x000fc600078e00ff */
        /* <DEDUP_REMOVED lines=8> */
.L_x_1433:
[----:B------:R-:W2:Y:S02]  /*16d0*/  LDG.E.U16 R4, [R4.64] ;  /* 0x0000002404047981 */ /* 0x000ea4000c1e1500 */
[----:B--2---:R-:W-:Y:S01]  /*16e0*/  PRMT R23, RZ, 0x5410, R4 ;  /* 0x00005410ff177816 */ /* 0x004fe20000000004 */
[----:B------:R-:W-:Y:S05]  /*16f0*/  BRA `(.L_x_1423) ;  /* 0x0000065000007947 */ /* 0x000fea0003800000 */
.L_x_1430:
        /* <DEDUP_REMOVED lines=11> */
.L_x_1437:
        /* <DEDUP_REMOVED lines=20> */
.L_x_1439:
[----:B------:R-:W-:Y:S05]  /*18f0*/  BSYNC B0 ;  /* 0x0000000000007941 */ /* 0x000fea0003800000 */
.L_x_1438:
[----:B------:R-:W-:Y:S01]  /*1900*/  IMAD.SHL.U32 R3, R3, 0x100000, RZ ;  /* 0x0010000003037824 */ /* 0x000fe200078e00ff */
[----:B------:R-:W-:-:S04]  /*1910*/  LEA R0, R0, 0x3b800000, 0x17 ;  /* 0x3b80000000007811 */ /* 0x000fc800078eb8ff */
[----:B------:R-:W-:Y:S01]  /*1920*/  LOP3.LUT R23, R0, R3, R23, 0xfe, !PT ;  /* 0x0000000300177212 */ /* 0x000fe200078efe17 */
[----:B------:R-:W-:Y:S05]  /*1930*/  BRA `(.L_x_1423) ;  /* 0x0000041000007947 */ /* 0x000fea0003800000 */
.L_x_1436:
        /* <DEDUP_REMOVED lines=20> */
.L_x_1441:
[----:B------:R-:W-:Y:S05]  /*1a80*/  BSYNC B0 ;  /* 0x0000000000007941 */ /* 0x000fea0003800000 */
.L_x_1440:
[----:B------:R-:W-:Y:S01]  /*1a90*/  IMAD.SHL.U32 R3, R3, 0x200000, RZ ;  /* 0x0020000003037824 */ /* 0x000fe200078e00ff */
[----:B------:R-:W-:-:S04]  /*1aa0*/  LEA R0, R0, 0x37800000, 0x17 ;  /* 0x3780000000007811 */ /* 0x000fc800078eb8ff */
[----:B------:R-:W-:Y:S01]  /*1ab0*/  LOP3.LUT R23, R0, R3, R23, 0xfe, !PT ;  /* 0x0000000300177212 */ /* 0x000fe200078efe17 */
[----:B------:R-:W-:Y:S05]  /*1ac0*/  BRA `(.L_x_1423) ;  /* 0x0000028000007947 */ /* 0x000fea0003800000 */
.L_x_1435:
        /* <DEDUP_REMOVED lines=14> */
.L_x_1422:
        /* <DEDUP_REMOVED lines=18> */
[----:B0----5:R-:W-:Y:S05]  /*1cd0*/  CALL.ABS.NOINC R14 ;  /* 0x000000000e007343 */ /* 0x021fea0003c00000 */
[----:B------:R-:W-:Y:S01]  /*1ce0*/  IMAD.MOV.U32 R23, RZ, RZ, RZ ;  /* 0x000000ffff177224 */ /* 0x000fe200078e00ff */
[----:B------:R-:W-:Y:S05]  /*1cf0*/  BRA `(.L_x_1423) ;  /* 0x0000005000007947 */ /* 0x000fea0003800000 */
.L_x_1443:
[----:B------:R-:W2:Y:S02]  /*1d00*/  LDG.E.64 R4, [R4.64] ;  /* 0x0000002404047981 */ /* 0x000ea4000c1e1b00 */
[----:B--2---:R0:W1:Y:S01]  /*1d10*/  I2F.U64 R23, R4 ;  /* 0x0000000400177312 */ /* 0x0040620000301000 */
[----:B------:R-:W-:Y:S05]  /*1d20*/  BRA `(.L_x_1423) ;  /* 0x0000002000007947 */ /* 0x000fea0003800000 */
.L_x_1442:
[----:B------:R-:W2:Y:S02]  /*1d30*/  LDG.E R4, [R4.64] ;  /* 0x0000002404047981 */ /* 0x000ea4000c1e1900 */
[----:B--2---:R0:W1:Y:S02]  /*1d40*/  I2F.U32 R23, R4 ;  /* 0x0000000400177306 */ /* 0x0040640000201000 */
.L_x_1423:
[----:B------:R-:W-:Y:S05]  /*1d50*/  BSYNC B6 ;  /* 0x0000000000067941 */ /* 0x000fea0003800000 */
.L_x_1417:
[----:B------:R-:W-:Y:S02]  /*1d60*/  IADD3 R17, R17, 0x80, RZ ;  /* 0x0000008011117810 */ /* 0x000fe40007ffe0ff */
.L_x_1416:
[----:B------:R-:W-:Y:S05]  /*1d70*/  BSYNC B7 ;  /* 0x0000000000077941 */ /* 0x000fea0003800000 */
.L_x_1415:
[----:B------:R-:W-:Y:S01]  /*1d80*/  ISETP.GE.AND P0, PT, R17, R19, PT ;  /* 0x000000131100720c */ /* 0x000fe20003f06270 */
[----:B------:R-:W-:Y:S01]  /*1d90*/  BSSY B7, `(.L_x_1444) ;  /* 0x00000e7000077945 */ /* 0x000fe20003800000 */
[----:B------:R-:W-:Y:S02]  /*1da0*/  IMAD.MOV.U32 R16, RZ, RZ, RZ ;  /* 0x000000ffff107224 */ /* 0x000fe400078e00ff */
[----:B------:R-:W-:-:S09]  /*1db0*/  IMAD.MOV.U32 R25, RZ, RZ, RZ ;  /* 0x000000ffff197224 */ /* 0x000fd200078e00ff */
        /* <DEDUP_REMOVED lines=19> */
[----:B--2---:R0:W2:Y:S01]  /*1ef0*/  I2F.S16 R25, R4 ;  /* 0x0000000400197306 */ /* 0x0040a20000101400 */
[----:B------:R-:W-:Y:S05]  /*1f00*/  BRA `(.L_x_1452) ;  /* 0x00000cd000007947 */ /* 0x000fea0003800000 */
.L_x_1450:
[----:B------:R-:W2:Y:S02]  /*1f10*/  LDG.E.U8 R4, [R4.64] ;  /* 0x0000002404047981 */ /* 0x000ea4000c1e1100 */
[----:B--2---:R0:W2:Y:S01]  /*1f20*/  I2F.U16 R25, R4 ;  /* 0x0000000400197306 */ /* 0x0040a20000101000 */
[----:B------:R-:W-:Y:S05]  /*1f30*/  BRA `(.L_x_1452) ;  /* 0x00000ca000007947 */ /* 0x000fea0003800000 */
.L_x_1449:
[----:B------:R-:W-:-:S13]  /*1f40*/  ISETP.NE.AND P0, PT, R0, 0x2, PT ;  /* 0x000000020000780c */ /* 0x000fda0003f05270 */
[----:B------:R-:W-:Y:S05]  /*1f50*/  @!P0 BRA `(.L_x_1453) ;  /* 0x000000a000008947 */ /* 0x000fea0003800000 */
[----:B------:R-:W-:-:S13]  /*1f60*/  ISETP.NE.AND P0, PT, R0, 0x3, PT ;  /* 0x000000030000780c */ /* 0x000fda0003f05270 */
[----:B------:R-:W-:Y:S05]  /*1f70*/  @!P0 BRA `(.L_x_1454) ;  /* 0x0000005000008947 */ /* 0x000fea0003800000 */
[----:B------:R-:W-:-:S13]  /*1f80*/  ISETP.NE.AND P0, PT, R0, 0x4, PT ;  /* 0x000000040000780c */ /* 0x000fda0003f05270 */
[----:B------:R-:W-:Y:S05]  /*1f90*/  @P0 BRA `(.L_x_1451) ;  /* 0x00000aa000000947 */ /* 0x000fea0003800000 */
[----:B------:R-:W2:Y:S02]  /*1fa0*/  LDG.E.64 R4, [R4.64] ;  /* 0x0000002404047981 */ /* 0x000ea4000c1e1b00 */
[----:B--2---:R0:W2:Y:S01]  /*1fb0*/  I2F.S64 R25, R4 ;  /* 0x0000000400197312 */ /* 0x0040a20000301400 */
[----:B------:R-:W-:Y:S05]  /*1fc0*/  BRA `(.L_x_1452) ;  /* 0x00000c1000007947 */ /* 0x000fea0003800000 */
.L_x_1454:
[----:B------:R-:W2:Y:S02]  /*1fd0*/  LDG.E R4, [R4.64] ;  /* 0x0000002404047981 */ /* 0x000ea4000c1e1900 */
[----:B--2---:R0:W2:Y:S01]  /*1fe0*/  I2F R25, R4 ;  /* 0x0000000400197306 */ /* 0x0040a20000201400 */
[----:B------:R-:W-:Y:S05]  /*1ff0*/  BRA `(.L_x_1452) ;  /* 0x00000be000007947 */ /* 0x000fea0003800000 */
.L_x_1453:
[----:B------:R-:W2:Y:S02]  /*2000*/  LDG.E.U16 R4, [R4.64] ;  /* 0x0000002404047981 */ /* 0x000ea4000c1e1500 */
[----:B--2---:R0:W2:Y:S01]  /*2010*/  I2F.S16 R25, R4 ;  /* 0x0000000400197306 */ /* 0x0040a20000101400 */
[----:B------:R-:W-:Y:S05]  /*2020*/  BRA `(.L_x_1452) ;  /* 0x00000bb000007947 */ /* 0x000fea0003800000 */
.L_x_1448:
        /* <DEDUP_REMOVED lines=8> */
.L_x_1456:
[----:B------:R-:W2:Y:S02]  /*20b0*/  LDG.E.U16 R4, [R4.64] ;  /* 0x0000002404047981 */ /* 0x000ea4000c1e1500 */
[----:B--2---:R-:W-:Y:S01]  /*20c0*/  HADD2.F32 R25, -RZ, R4.H0_H0 ;  /* 0x20000004ff197230 */ /* 0x004fe20000004100 */
[----:B------:R-:W-:Y:S05]  /*20d0*/  BRA `(.L_x_1452) ;  /* 0x00000b0000007947 */ /* 0x000fea0003800000 */
.L_x_1455:
        /* <DEDUP_REMOVED lines=8> */
.L_x_1458:
[----:B------:R-:W2:Y:S02]  /*2160*/  LDG.E.U16 R4, [R4.64] ;  /* 0x0000002404047981 */ /* 0x000ea4000c1e1500 */
[----:B--2---:R-:W-:Y:S01]  /*2170*/  HADD2.F32 R25, -RZ, R4.H0_H0 ;  /* 0x20000004ff197230 */ /* 0x004fe20000004100 */
[----:B------:R-:W-:Y:S05]  /*2180*/  BRA `(.L_x_1452) ;  /* 0x00000a5000007947 */ /* 0x000fea0003800000 */
.L_x_1457:
[----:B------:R-:W2:Y:S02]  /*2190*/  LDG.E.64 R4, [R4.64] ;  /* 0x0000002404047981 */ /* 0x000ea4000c1e1b00 */
[----:B--2---:R-:W0:Y:S01]  /*21a0*/  F2F.F32.F64 R25, R4 ;  /* 0x0000000400197310 */ /* 0x004e220000301000 */
[----:B------:R-:W0:-:S14]  /*21b0*/  DSETP.GEU.AND P0, PT, |R4|, c[0x2][0x0], PT ;  /* 0x008000000400762a */ /* 0x000e1c0003f0e200 */
[----:B0-----:R-:W-:Y:S01]  /*21c0*/  @!P0 FMUL R25, R25, 1.175494350822287508e-38 ;  /* 0x0080000019198820 */ /* 0x001fe20000400000 */
[----:B------:R-:W-:Y:S05]  /*21d0*/  BRA `(.L_x_1452) ;  /* 0x00000a0000007947 */ /* 0x000fea0003800000 */
.L_x_1447:
        /* <DEDUP_REMOVED lines=12> */
.L_x_1461:
[----:B------:R-:W2:Y:S02]  /*22a0*/  LDG.E.64 R4, [R4.64] ;  /* 0x0000002404047981 */ /* 0x000ea4000c1e1b00 */
[----:B--2---:R-:W0:Y:S01]  /*22b0*/  F2F.F32.F64 R25, R4 ;  /* 0x0000000400197310 */ /* 0x004e220000301000 */
[----:B------:R-:W0:-:S14]  /*22c0*/  DSETP.GEU.AND P0, PT, |R4|, c[0x2][0x0], PT ;  /* 0x008000000400762a */ /* 0x000e1c0003f0e200 */
[----:B0-----:R-:W-:Y:S01]  /*22d0*/  @!P0 FMUL R25, R25, 1.175494350822287508e-38 ;  /* 0x0080000019198820 */ /* 0x001fe20000400000 */
[----:B------:R-:W-:Y:S05]  /*22e0*/  BRA `(.L_x_1452) ;  /* 0x000008f000007947 */ /* 0x000fea0003800000 */
.L_x_1460:
        /* <DEDUP_REMOVED lines=26> */
.L_x_1463:
        /* <DEDUP_REMOVED lines=13> */
.L_x_1462:
[----:B------:R-:W2:Y:S02]  /*2560*/  LDG.E.U16 R4, [R4.64] ;  /* 0x0000002404047981 */ /* 0x000ea4000c1e1500 */
[----:B--2---:R-:W-:Y:S01]  /*2570*/  PRMT R25, RZ, 0x5410, R4 ;  /* 0x00005410ff197816 */ /* 0x004fe20000000004 */
[----:B------:R-:W-:Y:S05]  /*2580*/  BRA `(.L_x_1452) ;  /* 0x0000065000007947 */ /* 0x000fea0003800000 */
.L_x_1459:
        /* <DEDUP_REMOVED lines=9> */
[----:B--2---:R0:W2:Y:S01]  /*2620*/  I2F.U16 R25, R4 ;  /* 0x0000000400197306 */ /* 0x0040a20000101000 */
[----:B------:R-:W-:Y:S05]  /*2630*/  BRA `(.L_x_1452) ;  /* 0x000005a000007947 */ /* 0x000fea0003800000 */
.L_x_1466:
        /* <DEDUP_REMOVED lines=20> */
.L_x_1468:
[----:B------:R-:W-:Y:S05]  /*2780*/  BSYNC B0 ;  /* 0x0000000000007941 */ /* 0x000fea0003800000 */
.L_x_1467:
[----:B------:R-:W-:Y:S01]  /*2790*/  IMAD.SHL.U32 R3, R3, 0x100000, RZ ;  /* 0x0010000003037824 */ /* 0x000fe200078e00ff */
[----:B------:R-:W-:-:S04]  /*27a0*/  LEA R0, R0, 0x3b800000, 0x17 ;  /* 0x3b80000000007811 */ /* 0x000fc800078eb8ff */
[----:B------:R-:W-:Y:S01]  /*27b0*/  LOP3.LUT R25, R0, R3, R25, 0xfe, !PT ;  /* 0x0000000300197212 */ /* 0x000fe200078efe19 */
[----:B------:R-:W-:Y:S05]  /*27c0*/  BRA `(.L_x_1452) ;  /* 0x0000041000007947 */ /* 0x000fea0003800000 */
.L_x_1465:
        /* <DEDUP_REMOVED lines=20> */
.L_x_1470:
[----:B------:R-:W-:Y:S05]  /*2910*/  BSYNC B0 ;  /* 0x0000000000007941 */ /* 0x000fea0003800000 */
.L_x_1469:
[----:B------:R-:W-:Y:S01]  /*2920*/  IMAD.SHL.U32 R3, R3, 0x200000, RZ ;  /* 0x0020000003037824 */ /* 0x000fe200078e00ff */
[----:B------:R-:W-:-:S04]  /*2930*/  LEA R0, R0, 0x37800000, 0x17 ;  /* 0x3780000000007811 */ /* 0x000fc800078eb8ff */
[----:B------:R-:W-:Y:S01]  /*2940*/  LOP3.LUT R25, R0, R3, R25, 0xfe, !PT ;  /* 0x0000000300197212 */ /* 0x000fe200078efe19 */
[----:B------:R-:W-:Y:S05]  /*2950*/  BRA `(.L_x_1452) ;  /* 0x0000028000007947 */ /* 0x000fea0003800000 */
.L_x_1464:
        /* <DEDUP_REMOVED lines=14> */
.L_x_1451:
        /* <DEDUP_REMOVED lines=18> */
[----:B01---5:R-:W-:Y:S05]  /*2b60*/  CALL.ABS.NOINC R14 ;  /* 0x000000000e007343 */ /* 0x023fea0003c00000 */
[----:B------:R-:W-:Y:S01]  /*2b70*/  IMAD.MOV.U32 R25, RZ, RZ, RZ ;  /* 0x000000ffff197224 */ /* 0x000fe200078e00ff */
[----:B------:R-:W-:Y:S05]  /*2b80*/  BRA `(.L_x_1452) ;  /* 0x0000005000007947 */ /* 0x000fea0003800000 */
.L_x_1472:
[----:B------:R-:W2:Y:S02]  /*2b90*/  LDG.E.64 R4, [R4.64] ;  /* 0x0000002404047981 */ /* 0x000ea4000c1e1b00 */
[----:B--2---:R0:W2:Y:S01]  /*2ba0*/  I2F.U64 R25, R4 ;  /* 0x0000000400197312 */ /* 0x0040a20000301000 */
[----:B------:R-:W-:Y:S05]  /*2bb0*/  BRA `(.L_x_1452) ;  /* 0x0000002000007947 */ /* 0x000fea0003800000 */
.L_x_1471:
[----:B------:R-:W2:Y:S02]  /*2bc0*/  LDG.E R4, [R4.64] ;  /* 0x0000002404047981 */ /* 0x000ea4000c1e1900 */
[----:B--2---:R0:W2:Y:S02]  /*2bd0*/  I2F.U32 R25, R4 ;  /* 0x0000000400197306 */ /* 0x0040a40000201000 */
.L_x_1452:
[----:B------:R-:W-:Y:S05]  /*2be0*/  BSYNC B6 ;  /* 0x0000000000067941 */ /* 0x000fea0003800000 */
.L_x_1446:
[----:B------:R-:W-:Y:S02]  /*2bf0*/  IADD3 R17, R17, 0x80, RZ ;  /* 0x0000008011117810 */ /* 0x000fe40007ffe0ff */
.L_x_1445:
[----:B------:R-:W-:Y:S05]  /*2c00*/  BSYNC B7 ;  /* 0x0000000000077941 */ /* 0x000fea0003800000 */
.L_x_1444:
        /* <DEDUP_REMOVED lines=18> */
[----:B------:R-:W3:Y:S02]  /*2d30*/  LDG.E.S8 R4, [R4.64] ;  /* 0x0000002404047981 */ /* 0x000ee4000c1e1300 */
[----:B---3--:R0:W3:Y:S01]  /*2d40*/  I2F.S16 R16, R4 ;  /* 0x0000000400107306 */ /* 0x0080e20000101400 */
[----:B------:R-:W-:Y:S05]  /*2d50*/  BRA `(.L_x_1474) ;  /* 0x00000ca000007947 */ /* 0x000fea0003800000 */
.L_x_1478:
[----:B------:R-:W3:Y:S02]  /*2d60*/  LDG.E.U8 R4, [R4.64] ;  /* 0x0000002404047981 */ /* 0x000ee4000c1e1100 */
[----:B---3--:R0:W3:Y:S01]  /*2d70*/  I2F.U16 R16, R4 ;  /* 0x0000000400107306 */ /* 0x0080e20000101000 */
[----:B------:R-:W-:Y:S05]  /*2d80*/  BRA `(.L_x_1474) ;  /* 0x00000c7000007947 */ /* 0x000fea0003800000 */
.L_x_1477:
[----:B------:R-:W-:-:S13]  /*2d90*/  ISETP.NE.AND P0, PT, R0, 0x2, PT ;  /* 0x000000020000780c */ /* 0x000fda0003f05270 */
[----:B------:R-:W-:Y:S05]  /*2da0*/  @!P0 BRA `(.L_x_1480) ;  /* 0x000000a000008947 */ /* 0x000fea0003800000 */
[----:B------:R-:W-:-:S13]  /*2db0*/  ISETP.NE.AND P0, PT, R0, 0x3, PT ;  /* 0x000000030000780c */ /* 0x000fda0003f05270 */
[----:B------:R-:W-:Y:S05]  /*2dc0*/  @!P0 BRA `(.L_x_1481) ;  /* 0x0000005000008947 */ /* 0x000fea0003800000 */
[----:B------:R-:W-:-:S13]  /*2dd0*/  ISETP.NE.AND P0, PT, R0, 0x4, PT ;  /* 0x000000040000780c */ /* 0x000fda0003f05270 */
[----:B------:R-:W-:Y:S05]  /*2de0*/  @P0 BRA `(.L_x_1479) ;  /* 0x00000a8000000947 */ /* 0x000fea0003800000 */
[----:B------:R-:W3:Y:S02]  /*2df0*/  LDG.E.64 R16, [R4.64] ;  /* 0x0000002404107981 */ /* 0x000ee4000c1e1b00 */
[----:B---3--:R0:W3:Y:S01]  /*2e00*/  I2F.S64 R16, R16 ;  /* 0x0000001000107312 */ /* 0x0080e20000301400 */
[----:B------:R-:W-:Y:S05]  /*2e10*/  BRA `(.L_x_1474) ;  /* 0x00000be000007947 */ /* 0x000fea0003800000 */
.L_x_1481:
[----:B------:R-:W3:Y:S02]  /*2e20*/  LDG.E R4, [R4.64] ;  /* 0x0000002404047981 */ /* 0x000ee4000c1e1900 */
[----:B---3--:R0:W3:Y:S01]  /*2e30*/  I2F R16, R4 ;  /* 0x0000000400107306 */ /* 0x0080e20000201400 */
[----:B------:R-:W-:Y:S05]  /*2e40*/  BRA `(.L_x_1474) ;  /* 0x00000bb000007947 */ /* 0x000fea0003800000 */
.L_x_1480:
[----:B------:R-:W3:Y:S02]  /*2e50*/  LDG.E.U16 R4, [R4.64] ;  /* 0x0000002404047981 */ /* 0x000ee4000c1e1500 */
[----:B---3--:R0:W3:Y:S01]  /*2e60*/  I2F.S16 R16, R4 ;  /* 0x0000000400107306 */ /* 0x0080e20000101400 */
[----:B------:R-:W-:Y:S05]  /*2e70*/  BRA `(.L_x_1474) ;  /* 0x00000b8000007947 */ /* 0x000fea0003800000 */
.L_x_1476:
        /* <DEDUP_REMOVED lines=8> */
.L_x_1483:
[----:B------:R-:W3:Y:S02]  /*2f00*/  LDG.E.U16 R4, [R4.64] ;  /* 0x0000002404047981 */ /* 0x000ee4000c1e1500 */
[----:B---3--:R-:W-:Y:S01]  /*2f10*/  HADD2.F32 R16, -RZ, R4.H0_H0 ;  /* 0x20000004ff107230 */ /* 0x008fe20000004100 */
[----:B------:R-:W-:Y:S05]  /*2f20*/  BRA `(.L_x_1474) ;  /* 0x00000ad000007947 */ /* 0x000fea0003800000 */
.L_x_1482:
        /* <DEDUP_REMOVED lines=8> */
.L_x_1485:
[----:B------:R-:W3:Y:S02]  /*2fb0*/  LDG.E.U16 R4, [R4.64] ;  /* 0x0000002404047981 */ /* 0x000ee4000c1e1500 */
[----:B---3--:R-:W-:Y:S01]  /*2fc0*/  HADD2.F32 R16, -RZ, R4.H0_H0 ;  /* 0x20000004ff107230 */ /* 0x008fe20000004100 */
[----:B------:R-:W-:Y:S05]  /*2fd0*/  BRA `(.L_x_1474) ;  /* 0x00000a2000007947 */ /* 0x000fea0003800000 */
.L_x_1484:
[----:B------:R-:W3:Y:S02]  /*2fe0*/  LDG.E.64 R4, [R4.64] ;  /* 0x0000002404047981 */ /* 0x000ee4000c1e1b00 */
[----:B---3--:R-:W0:Y:S01]  /*2ff0*/  F2F.F32.F64 R16, R4 ;  /* 0x0000000400107310 */ /* 0x008e220000301000 */
[----:B------:R-:W0:-:S14]  /*3000*/  DSETP.GEU.AND P0, PT, |R4|, c[0x2][0x0], PT ;  /* 0x008000000400762a */ /* 0x000e1c0003f0e200 */
[----:B0-----:R-:W-:Y:S01]  /*3010*/  @!P0 FMUL R16, R16, 1.175494350822287508e-38 ;  /* 0x0080000010108820 */ /* 0x001fe20000400000 */
[----:B------:R-:W-:Y:S05]  /*3020*/  BRA `(.L_x_1474) ;  /* 0x000009d000007947 */ /* 0x000fea0003800000 */
.L_x_1475:
        /* <DEDUP_REMOVED lines=8> */
[----:B------:R-:W3:Y:S02]  /*30b0*/  LDG.E.U8 R4, [R4.64] ;  /* 0x0000002404047981 */ /* 0x000ee4000c1e1100 */
[----:B---3--:R-:W-:-:S04]  /*30c0*/  ISETP.NE.AND P0, PT, R4, RZ, PT ;  /* 0x000000ff0400720c */ /* 0x008fc80003f05270 */
[----:B------:R-:W-:Y:S01]  /*30d0*/  FSEL R16, RZ, 1, !P0 ;  /* 0x3f800000ff107808 */ /* 0x000fe20004000000 */
[----:B------:R-:W-:Y:S05]  /*30e0*/  BRA `(.L_x_1474) ;  /* 0x0000091000007947 */ /* 0x000fea0003800000 */
.L_x_1488:
[----:B------:R-:W3:Y:S02]  /*30f0*/  LDG.E.64 R4, [R4.64] ;  /* 0x0000002404047981 */ /* 0x000ee4000c1e1b00 */
[----:B---3--:R-:W0:Y:S01]  /*3100*/  F2F.F32.F64 R16, R4 ;  /* 0x0000000400107310 */ /* 0x008e220000301000 */
[----:B------:R-:W0:-:S14]  /*3110*/  DSETP.GEU.AND P0, PT, |R4|, c[0x2][0x0], PT ;  /* 0x008000000400762a */ /* 0x000e1c0003f0e200 */
[----:B0-----:R-:W-:Y:S01]  /*3120*/  @!P0 FMUL R16, R16, 1.175494350822287508e-38 ;  /* 0x0080000010108820 */ /* 0x001fe20000400000 */
[----:B------:R-:W-:Y:S05]  /*3130*/  BRA `(.L_x_1474) ;  /* 0x000008c000007947 */ /* 0x000fea0003800000 */
.L_x_1487:
[----:B------:R-:W-:-:S13]  /*3140*/  ISETP.NE.AND P0, PT, R0, 0xf, PT ;  /* 0x0000000f0000780c */ /* 0x000fda0003f05270 */
[----:B------:R-:W-:Y:S05]  /*3150*/  @!P0 BRA `(.L_x_1489) ;  /* 0x0000025000008947 */ /* 0x000fea0003800000 */
[----:B------:R-:W-:-:S13]  /*3160*/  ISETP.NE.AND P0, PT, R0, 0x17, PT ;  /* 0x000000170000780c */ /* 0x000fda0003f05270 */
[----:B------:R-:W-:Y:S05]  /*3170*/  @!P0 BRA `(.L_x_1490) ;  /* 0x0000016000008947 */ /* 0x000fea0003800000 */
[----:B------:R-:W-:-:S13]  /*3180*/  ISETP.NE.AND P0, PT, R0, 0x18, PT ;  /* 0x000000180000780c */ /* 0x000fda0003f05270 */
[----:B------:R-:W-:Y:S05]  /*3190*/  @P0 BRA `(.L_x_1479) ;  /* 0x000006d000000947 */ /* 0x000fea0003800000 */
[----:B------:R-:W3:Y:S01]  /*31a0*/  LDG.E.U8 R16, [R4.64] ;  /* 0x0000002404107981 */ /* 0x000ee2000c1e1100 */
[----:B------:R-:W-:Y:S02]  /*31b0*/  IMAD.MOV.U32 R8, RZ, RZ, -0x800000 ;  /* 0xff800000ff087424 */ /* 0x000fe400078e00ff */
[----:B---3--:R-:W-:-:S05]  /*31c0*/  IMAD.SHL.U32 R16, R16, 0x1000000, RZ ;  /* 0x0100000010107824 */ /* 0x008fca00078e00ff */
        /* <DEDUP_REMOVED lines=17> */
.L_x_1490:
[----:B------:R-:W3:Y:S02]  /*32e0*/  LDG.E.U8 R4, [R4.64] ;  /* 0x0000002404047981 */ /* 0x000ee4000c1e1100 */
[----:B---3--:R-:W-:-:S05]  /*32f0*/  IMAD.SHL.U32 R0, R4, 0x2000000, RZ ;  /* 0x0200000004007824 */ /* 0x008fca00078e00ff */
        /* <DEDUP_REMOVED lines=11> */
.L_x_1489:
[----:B------:R-:W3:Y:S02]  /*33b0*/  LDG.E.U16 R4, [R4.64] ;  /* 0x0000002404047981 */ /* 0x000ee4000c1e1500 */
[----:B---3--:R-:W-:Y:S01]  /*33c0*/  PRMT R16, RZ, 0x5410, R4 ;  /* 0x00005410ff107816 */ /* 0x008fe20000000004 */
[----:B------:R-:W-:Y:S05]  /*33d0*/  BRA `(.L_x_1474) ;  /* 0x0000062000007947 */ /* 0x000fea0003800000 */
.L_x_1486:
        /* <DEDUP_REMOVED lines=8> */
[----:B------:R-:W3:Y:S02]  /*3460*/  LDG.E.U16 R4, [R4.64] ;  /* 0x0000002404047981 */ /* 0x000ee4000c1e1500 */
[----:B---3--:R0:W3:Y:S01]  /*3470*/  I2F.U16 R16, R4 ;  /* 0x0000000400107306 */ /* 0x0080e20000101000 */
[----:B------:R-:W-:Y:S05]  /*3480*/  BRA `(.L_x_1474) ;  /* 0x0000057000007947 */ /* 0x000fea0003800000 */
.L_x_1493:
[----:B------:R-:W3:Y:S02]  /*3490*/  LDG.E.U8 R3, [R4.64] ;  /* 0x0000002404037981 */ /* 0x000ee4000c1e1100 */
[----:B---3--:R-:W-:-:S13]  /*34a0*/  ISETP.NE.AND P0, PT, R3, RZ, PT ;  /* 0x000000ff0300720c */ /* 0x008fda0003f05270 */
        /* <DEDUP_REMOVED lines=17> */
.L_x_1495:
[----:B------:R-:W-:Y:S05]  /*35c0*/  BSYNC B0 ;  /* 0x0000000000007941 */ /* 0x000fea0003800000 */
.L_x_1494:
[----:B------:R-:W-:Y:S01]  /*35d0*/  IMAD.SHL.U32 R3, R3, 0x100000, RZ ;  /* 0x0010000003037824 */ /* 0x000fe200078e00ff */
[----:B------:R-:W-:-:S04]  /*35e0*/  LEA R5, R0, 0x3b800000, 0x17 ;  /* 0x3b80000000057811 */ /* 0x000fc800078eb8ff */
[----:B------:R-:W-:Y:S01]  /*35f0*/  LOP3.LUT R16, R5, R3, R16, 0xfe, !PT ;  /* 0x0000000305107212 */ /* 0x000fe200078efe10 */
[----:B------:R-:W-:Y:S05]  /*3600*/  BRA `(.L_x_1474) ;  /* 0x000003f000007947 */ /* 0x000fea0003800000 */
.L_x_1492:
        /* <DEDUP_REMOVED lines=19> */
.L_x_1497:
[----:B------:R-:W-:Y:S05]  /*3740*/  BSYNC B0 ;  /* 0x0000000000007941 */ /* 0x000fea0003800000 */
.L_x_1496:
[----:B------:R-:W-:Y:S01]  /*3750*/  IMAD.SHL.U32 R3, R3, 0x200000, RZ ;  /* 0x0020000003037824 */ /* 0x000fe200078e00ff */
[----:B------:R-:W-:-:S04]  /*3760*/  LEA R5, R0, 0x37800000, 0x17 ;  /* 0x3780000000057811 */ /* 0x000fc800078eb8ff */
[----:B------:R-:W-:Y:S01]  /*3770*/  LOP3.LUT R16, R5, R3, R16, 0xfe, !PT ;  /* 0x0000000305107212 */ /* 0x000fe200078efe10 */
[----:B------:R-:W-:Y:S05]  /*3780*/  BRA `(.L_x_1474) ;  /* 0x0000027000007947 */ /* 0x000fea0003800000 */
.L_x_1491:
[----:B------:R-:W-:-:S13]  /*3790*/  ISETP.NE.AND P0, PT, R0, 0x1c, PT ;  /* 0x0000001c0000780c */ /* 0x000fda0003f05270 */
[----:B------:R-:W-:Y:S05]  /*37a0*/  @!P0 BRA `(.L_x_1498) ;  /* 0x0000023000008947 */ /* 0x000fea0003800000 */
[----:B------:R-:W-:-:S13]  /*37b0*/  ISETP.NE.AND P0, PT, R0, 0x1d, PT ;  /* 0x0000001d0000780c */ /* 0x000fda0003f05270 */
[----:B------:R-:W-:Y:S05]  /*37c0*/  @!P0 BRA `(.L_x_1499) ;  /* 0x000001e000008947 */ /* 0x000fea0003800000 */
[----:B------:R-:W-:-:S13]  /*37d0*/  ISETP.NE.AND P0, PT, R0, 0x2c, PT ;  /* 0x0000002c0000780c */ /* 0x000fda0003f05270 */
[----:B------:R-:W-:Y:S05]  /*37e0*/  @P0 BRA `(.L_x_1479) ;  /* 0x0000008000000947 */ /* 0x000fea0003800000 */
[----:B------:R-:W3:Y:S01]  /*37f0*/  LDG.E.U8 R4, [R4.64] ;  /* 0x0000002404047981 */ /* 0x000ee2000c1e1100 */
[----:B------:R-:W-:Y:S01]  /*3800*/  IMAD.MOV.U32 R16, RZ, RZ, 0x400000 ;  /* 0x00400000ff107424 */ /* 0x000fe200078e00ff */
[----:B---3--:R-:W-:-:S13]  /*3810*/  ISETP.NE.AND P0, PT, R4, RZ, PT ;  /* 0x000000ff0400720c */ /* 0x008fda0003f05270 */
[----:B------:R-:W-:Y:S05]  /*3820*/  @!P0 BRA `(.L_x_1474) ;  /* 0x000001d000008947 */ /* 0x000fea0003800000 */
[----:B------:R-:W-:-:S13]  /*3830*/  ISETP.NE.AND P0, PT, R4, 0xff, PT ;  /* 0x000000ff0400780c */ /* 0x000fda0003f05270 */
[----:B------:R-:W-:Y:S02]  /*3840*/  @!P0 IMAD.MOV.U32 R16, RZ, RZ, 0x7f800001 ;  /* 0x7f800001ff108424 */ /* 0x000fe400078e00ff */
[----:B------:R-:W-:Y:S01]  /*3850*/  @P0 IMAD.SHL.U32 R16, R4, 0x800000, RZ ;  /* 0x0080000004100824 */ /* 0x000fe200078e00ff */
[----:B------:R-:W-:Y:S05]  /*3860*/  BRA `(.L_x_1474) ;  /* 0x0000019000007947 */ /* 0x000fea0003800000 */
.L_x_1479:
        /* <DEDUP_REMOVED lines=18> */
[----:B012--5:R-:W-:Y:S05]  /*3990*/  CALL.ABS.NOINC R14 ;  /* 0x000000000e007343 */ /* 0x027fea0003c00000 */
[----:B------:R-:W-:Y:S05]  /*39a0*/  BRA `(.L_x_1474) ;  /* 0x0000005000007947 */ /* 0x000fea0003800000 */
.L_x_1499:
[----:B------:R-:W3:Y:S02]  /*39b0*/  LDG.E.64 R16, [R4.64] ;  /* 0x0000002404107981 */ /* 0x000ee4000c1e1b00 */
[----:B---3--:R0:W3:Y:S01]  /*39c0*/  I2F.U64 R16, R16 ;  /* 0x0000001000107312 */ /* 0x0080e20000301000 */
[----:B------:R-:W-:Y:S05]  /*39d0*/  BRA `(.L_x_1474) ;  /* 0x0000002000007947 */ /* 0x000fea0003800000 */
.L_x_1498:
[----:B------:R-:W3:Y:S02]  /*39e0*/  LDG.E R4, [R4.64] ;  /* 0x0000002404047981 */ /* 0x000ee4000c1e1900 */
[----:B---3--:R0:W3:Y:S02]  /*39f0*/  I2F.U32 R16, R4 ;  /* 0x0000000400107306 */ /* 0x0080e40000201000 */
.L_x_1474:
[----:B------:R-:W-:Y:S05]  /*3a00*/  BSYNC B6 ;  /* 0x0000000000067941 */ /* 0x000fea0003800000 */
.L_x_1473:
[----:B------:R-:W4:Y:S01]  /*3a10*/  S2R R26, SR_TID.X ;  /* 0x00000000001a7919 */ /* 0x000f220000002100 */
[----:B0-----:R-:W0:Y:S01]  /*3a20*/  LDC.U8 R17, c[0x0][0x184] ;  /* 0x00006100ff117b82 */ /* 0x001e220000000000 */
[----:B------:R-:W-:Y:S01]  /*3a30*/  BSSY B6, `(.L_x_1500) ;  /* 0x000010c000067945 */ /* 0x000fe20003800000 */
[C---:B----4-:R-:W-:Y:S02]  /*3a40*/  IADD3 R28, R26.reuse, 0x80, RZ ;  /* 0x000000801a1c7810 */ /* 0x050fe40007ffe0ff */
[----:B------:R-:W-:-:S02]  /*3a50*/  IADD3 R0, R26, 0x100, RZ ;  /* 0x000001001a007810 */ /* 0x000fc40007ffe0ff */
[-C--:B------:R-:W-:Y:S02]  /*3a60*/  ISETP.GE.AND P0, PT, R28, R19.reuse, PT ;  /* 0x000000131c00720c */ /* 0x080fe40003f06270 */
[----:B------:R-:W-:Y:S02]  /*3a70*/  IADD3 R4, R26, 0x180, RZ ;  /* 0x000001801a047810 */ /* 0x000fe40007ffe0ff */
[-C--:B------:R-:W-:Y:S02]  /*3a80*/  ISETP.GE.AND P1, PT, R0, R19.reuse, PT ;  /* 0x000000130000720c */ /* 0x080fe40003f26270 */
[----:B------:R-:W-:-:S07]  /*3a90*/  ISETP.GE.AND P2, PT, R4, R19, PT ;  /* 0x000000130400720c */ /* 0x000fce0003f46270 */
[----:B-1---5:R1:W4:Y:S01]  /*3aa0*/  @!P0 FRND.TRUNC R22, R23 ;  /* 0x0000001700168307 */ /* 0x022322000020d000 */
[----:B------:R-:W-:-:S07]  /*3ab0*/  ISETP.GE.AND P0, PT, R26, R19, PT ;  /* 0x000000131a00720c */ /* 0x000fce0003f06270 */
[----:B--2---:R1:W2:Y:S08]  /*3ac0*/  @!P1 FRND.TRUNC R24, R25 ;  /* 0x0000001900189307 */ /* 0x0042b0000020d000 */
[----:B---3--:R1:W3:Y:S01]  /*3ad0*/  @!P2 FRND.TRUNC R18, R16 ;  /* 0x000000100012a307 */ /* 0x0082e2000020d000 */
[----:B------:R-:W-:Y:S05]  /*3ae0*/  @P0 BRA `(.L_x_1501) ;  /* 0x0000100000000947 */ /* 0x000fea0003800000 */
[----:B0---4-:R-:W-:Y:S01]  /*3af0*/  IMAD R0, R2, 0x200, R26 ;  /* 0x0000020002007824 */ /* 0x011fe200078e021a */
[----:B------:R-:W-:Y:S01]  /*3b00*/  PRMT R3, R17, 0x9910, RZ ;  /* 0x0000991011037816 */ /* 0x000fe200000000ff */
[----:B------:R0:W4:Y:S02]  /*3b10*/  @!P0 FRND.TRUNC R4, R27 ;  /* 0x0000001b00048307 */ /* 0x000124000020d000 */
[----:B------:R-:W-:-:S02]  /*3b20*/  IMAD R8, R0, c[0x0][0x188], RZ ;  /* 0x0000620000087a24 */ /* 0x000fc400078e02ff */
[----:B------:R-:W-:-:S03]  /*3b30*/  IMAD.MOV.U32 R0, RZ, RZ, R3 ;  /* 0x000000ffff007224 */ /* 0x000fc600078e0003 */
[----:B------:R-:W-:Y:S02]  /*3b40*/  IADD3 R8, P1, R8, c[0x0][0x168], RZ ;  /* 0x00005a0008087a10 */ /* 0x000fe40007f3e0ff */
[----:B------:R-:W-:-:S03]  /*3b50*/  ISETP.GT.AND P0, PT, R0, 0x9, PT ;  /* 0x000000090000780c */ /* 0x000fc60003f04270 */
[----:B------:R-:W-:-:S10]  /*3b60*/  IMAD.X R9, RZ, RZ, c[0x0][0x16c], P1 ;  /* 0x00005b00ff097624 */ /* 0x000fd400008e06ff */
[----:B------:R-:W-:Y:S05]  /*3b70*/  @P0 BRA `(.L_x_1502) ;  /* 0x0000043000000947 */ /* 0x000fea0003800000 */
[----:B0---4-:R-:W-:-:S13]  /*3b80*/  ISETP.GT.AND P0, PT, R0, 0x4, PT ;  /* 0x000000040000780c */ /* 0x011fda0003f04270 */
[----:B------:R-:W-:Y:S05]  /*3b90*/  @P0 BRA `(.L_x_1503) ;  /* 0x0000020000000947 */ /* 0x000fea0003800000 */
[----:B------:R-:W-:-:S13]  /*3ba0*/  ISETP.GT.AND P0, PT, R0, 0x1, PT ;  /* 0x000000010000780c */ /* 0x000fda0003f04270 */
[----:B------:R-:W-:Y:S05]  /*3bb0*/  @P0 BRA `(.L_x_1504) ;  /* 0x000000c000000947 */ /* 0x000fea0003800000 */
[----:B------:R-:W-:-:S13]  /*3bc0*/  ISETP.NE.AND P0, PT, R17, RZ, PT ;  /* 0x000000ff1100720c */ /* 0x000fda0003f05270 */
[----:B------:R-:W-:Y:S05]  /*3bd0*/  @!P0 BRA `(.L_x_1505) ;  /* 0x0000006000008947 */ /* 0x000fea0003800000 */
[----:B------:R-:W-:-:S13]  /*3be0*/  ISETP.NE.AND P0, PT, R0, 0x1, PT ;  /* 0x000000010000780c */ /* 0x000fda0003f05270 */
[----:B------:R-:W-:Y:S05]  /*3bf0*/  @P0 BRA `(.L_x_1506) ;  /* 0x00000d3000000947 */ /* 0x000fea0003800000 */
[----:B------:R-:W0:Y:S01]  /*3c00*/  F2I.TRUNC.NTZ R27, R27 ;  /* 0x0000001b001b7305 */ /* 0x000e22000020f100 */
[----:B------:R-:W-:Y:S01]  /*3c10*/  IMAD.MOV.U32 R26, RZ, RZ, R28 ;  /* 0x000000ffff1a7224 */ /* 0x000fe200078e001c */
[----:B0-----:R0:W-:Y:S01]  /*3c20*/  STG.E.U8 [R8.64], R27 ;  /* 0x0000001b08007986 */ /* 0x0011e2000c101124 */
[----:B------:R-:W-:Y:S05]  /*3c30*/  BRA `(.L_x_1501) ;  /* 0x00000eb000007947 */ /* 0x000fea0003800000 */
.L_x_1505:
[----:B------:R-:W0:Y:S01]  /*3c40*/  F2I.S64.TRUNC R4, R27 ;  /* 0x0000001b00047311 */ /* 0x000e22000020d900 */
[----:B------:R-:W-:Y:S01]  /*3c50*/  IMAD.MOV.U32 R26, RZ, RZ, R28 ;  /* 0x000000ffff1a7224 */ /* 0x000fe200078e001c */
[----:B0-----:R0:W-:Y:S01]  /*3c60*/  STG.E.U8 [R8.64], R4 ;  /* 0x0000000408007986 */ /* 0x0011e2000c101124 */
[----:B------:R-:W-:Y:S05]  /*3c70*/  BRA `(.L_x_1501) ;  /* 0x00000e7000007947 */ /* 0x000fea0003800000 */
.L_x_1504:
[----:B------:R-:W-:-:S13]  /*3c80*/  ISETP.NE.AND P0, PT, R0, 0x2, PT ;  /* 0x000000020000780c */ /* 0x000fda0003f05270 */
[----:B------:R-:W-:Y:S05]  /*3c90*/  @!P0 BRA `(.L_x_1507) ;  /* 0x000000c000008947 */ /* 0x000fea0003800000 */
[----:B------:R-:W-:-:S13]  /*3ca0*/  ISETP.NE.AND P0, PT, R0, 0x3, PT ;  /* 0x000000030000780c */ /* 0x000fda0003f05270 */
[----:B------:R-:W-:Y:S05]  /*3cb0*/  @!P0 BRA `(.L_x_1508) ;  /* 0x0000006000008947 */ /* 0x000fea0003800000 */
[----:B------:R-:W-:-:S13]  /*3cc0*/  ISETP.NE.AND P0, PT, R0, 0x4, PT ;  /* 0x000000040000780c */ /* 0x000fda0003f05270 */
[----:B------:R-:W-:Y:S05]  /*3cd0*/  @P0 BRA `(.L_x_1506) ;  /* 0x00000c5000000947 */ /* 0x000fea0003800000 */
[----:B------:R-:W0:Y:S01]  /*3ce0*/  F2I.S64.TRUNC R4, R27 ;  /* 0x0000001b00047311 */ /* 0x000e22000020d900 */
[----:B------:R-:W-:Y:S01]  /*3cf0*/  IMAD.MOV.U32 R26, RZ, RZ, R28 ;  /* 0x000000ffff1a7224 */ /* 0x000fe200078e001c */
[----:B0-----:R0:W-:Y:S01]  /*3d00*/  STG.E.64 [R8.64], R4 ;  /* 0x0000000408007986 */ /* 0x0011e2000c101b24 */
[----:B------:R-:W-:Y:S05]  /*3d10*/  BRA `(.L_x_1501) ;  /* 0x00000dd000007947 */ /* 0x000fea0003800000 */
.L_x_1508:
[----:B------:R-:W0:Y:S01]  /*3d20*/  F2I.TRUNC.NTZ R27, R27 ;  /* 0x0000001b001b7305 */ /* 0x000e22000020f100 */
[----:B------:R-:W-:Y:S01]  /*3d30*/  IMAD.MOV.U32 R26, RZ, RZ, R28 ;  /* 0x000000ffff1a7224 */ /* 0x000fe200078e001c */
[----:B0-----:R0:W-:Y:S01]  /*3d40*/  STG.E [R8.64], R27 ;  /* 0x0000001b08007986 */ /* 0x0011e2000c101924 */
[----:B------:R-:W-:Y:S05]  /*3d50*/  BRA `(.L_x_1501) ;  /* 0x00000d9000007947 */ /* 0x000fea0003800000 */
.L_x_1507:
[----:B------:R-:W0:Y:S01]  /*3d60*/  F2I.TRUNC.NTZ R27, R27 ;  /* 0x0000001b001b7305 */ /* 0x000e22000020f100 */
[----:B------:R-:W-:Y:S01]  /*3d70*/  IMAD.MOV.U32 R26, RZ, RZ, R28 ;  /* 0x000000ffff1a7224 */ /* 0x000fe200078e001c */
[----:B0-----:R0:W-:Y:S01]  /*3d80*/  STG.E.U16 [R8.64], R27 ;  /* 0x0000001b08007986 */ /* 0x0011e2000c101524 */
[----:B------:R-:W-:Y:S05]  /*3d90*/  BRA `(.L_x_1501) ;  /* 0x00000d5000007947 */ /* 0x000fea0003800000 */
.L_x_1503:
[----:B------:R-:W-:-:S13]  /*3da0*/  ISETP.GT.AND P0, PT, R0, 0x6, PT ;  /* 0x000000060000780c */ /* 0x000fda0003f04270 */
[----:B------:R-:W-:Y:S05]  /*3db0*/  @P0 BRA `(.L_x_1509) ;  /* 0x000000b000000947 */ /* 0x000fea0003800000 */
[----:B------:R-:W-:-:S13]  /*3dc0*/  ISETP.NE.AND P0, PT, R0, 0x5, PT ;  /* 0x000000050000780c */ /* 0x000fda0003f05270 */
[----:B------:R-:W-:Y:S05]  /*3dd0*/  @!P0 BRA `(.L_x_1510) ;  /* 0x0000005000008947 */ /* 0x000fea0003800000 */
[----:B------:R-:W-:-:S13]  /*3de0*/  ISETP.NE.AND P0, PT, R0, 0x6, PT ;  /* 0x000000060000780c */ /* 0x000fda0003f05270 */
[----:B------:R-:W-:Y:S05]  /*3df0*/  @P0 BRA `(.L_x_1506) ;  /* 0x00000b3000000947 */ /* 0x000fea0003800000 */
[----:B------:R0:W-:Y:S01]  /*3e00*/  STG.E [R8.64], R4 ;  /* 0x0000000408007986 */ /* 0x0001e2000c101924 */
[----:B------:R-:W-:Y:S01]  /*3e10*/  IMAD.MOV.U32 R26, RZ, RZ, R28 ;  /* 0x000000ffff1a7224 */ /* 0x000fe200078e001c */
[----:B------:R-:W-:Y:S05]  /*3e20*/  BRA `(.L_x_1501) ;  /* 0x00000cc000007947 */ /* 0x000fea0003800000 */
.L_x_1510:
[----:B------:R-:W-:Y:S01]  /*3e30*/  F2FP.PACK_AB R4, RZ, R4 ;  /* 0x00000004ff04723e */ /* 0x000fe200000000ff */
[----:B------:R-:W-:-:S04]  /*3e40*/  IMAD.MOV.U32 R26, RZ, RZ, R28 ;  /* 0x000000ffff1a7224 */ /* 0x000fc800078e001c */
[----:B------:R0:W-:Y:S01]  /*3e50*/  STG.E.U16 [R8.64], R4 ;  /* 0x0000000408007986 */ /* 0x0001e2000c101524 */
[----:B------:R-:W-:Y:S05]  /*3e60*/  BRA `(.L_x_1501) ;  /* 0x00000c8000007947 */ /* 0x000fea0003800000 */
.L_x_1509:
[----:B------:R-:W-:-:S13]  /*3e70*/  ISETP.NE.AND P0, PT, R0, 0x7, PT ;  /* 0x000000070000780c */ /* 0x000fda0003f05270 */
[----:B------:R-:W-:Y:S05]  /*3e80*/  @!P0 BRA `(.L_x_1511) ;  /* 0x000000d000008947 */ /* 0x000fea0003800000 */
[----:B------:R-:W-:-:S13]  /*3e90*/  ISETP.NE.AND P0, PT, R0, 0x8, PT ;  /* 0x000000080000780c */ /* 0x000fda0003f05270 */
[----:B------:R-:W-:Y:S05]  /*3ea0*/  @!P0 BRA `(.L_x_1512) ;  /* 0x0000006000008947 */ /* 0x000fea0003800000 */
[----:B------:R-:W-:-:S13]  /*3eb0*/  ISETP.NE.AND P0, PT, R0, 0x9, PT ;  /* 0x000000090000780c */ /* 0x000fda0003f05270 */
[----:B------:R-:W-:Y:S05]  /*3ec0*/  @P0 BRA `(.L_x_1506) ;  /* 0x00000a6000000947 */ /* 0x000fea0003800000 */
[----:B------:R-:W-:Y:S02]  /*3ed0*/  IMAD.MOV.U32 R5, RZ, RZ, RZ ;  /* 0x000000ffff057224 */ /* 0x000fe400078e00ff */
[----:B------:R-:W-:-:S03]  /*3ee0*/  IMAD.MOV.U32 R26, RZ, RZ, R28 ;  /* 0x000000ffff1a7224 */ /* 0x000fc600078e001c */
[----:B------:R0:W-:Y:S01]  /*3ef0*/  STG.E.64 [R8.64], R4 ;  /* 0x0000000408007986 */ /* 0x0001e2000c101b24 */
[----:B------:R-:W-:Y:S05]  /*3f00*/  BRA `(.L_x_1501) ;  /* 0x00000be000007947 */ /* 0x000fea0003800000 */
.L_x_1512:
[----:B------:R-:W-:Y:S01]  /*3f10*/  F2FP.PACK_AB R3, RZ, R4 ;  /* 0x00000004ff03723e */ /* 0x000fe200000000ff */
[----:B------:R-:W-:-:S03]  /*3f20*/  IMAD.MOV.U32 R26, RZ, RZ, R28 ;  /* 0x000000ffff1a7224 */ /* 0x000fc600078e001c */
[----:B------:R-:W-:-:S05]  /*3f30*/  PRMT R3, R3, 0x5410, RZ ;  /* 0x0000541003037816 */ /* 0x000fca00000000ff */
[----:B------:R0:W-:Y:S01]  /*3f40*/  STG.E [R8.64], R3 ;  /* 0x0000000308007986 */ /* 0x0001e2000c101924 */
[----:B------:R-:W-:Y:S05]  /*3f50*/  BRA `(.L_x_1501) ;  /* 0x00000b9000007947 */ /* 0x000fea0003800000 */
.L_x_1511:
[----:B------:R-:W-:Y:S02]  /*3f60*/  FMUL.FTZ R4, R4, 1 ;  /* 0x3f80000004047820 */ /* 0x000fe40000410000 */
[----:B------:R-:W-:-:S04]  /*3f70*/  IMAD.MOV.U32 R26, RZ, RZ, R28 ;  /* 0x000000ffff1a7224 */ /* 0x000fc800078e001c */
[----:B------:R-:W0:Y:S02]  /*3f80*/  F2F.F64.F32 R4, R4 ;  /* 0x0000000400047310 */ /* 0x000e240000201800 */
[----:B0-----:R0:W-:Y:S01]  /*3f90*/  STG.E.64 [R8.64], R4 ;  /* 0x0000000408007986 */ /* 0x0011e2000c101b24 */
[----:B------:R-:W-:Y:S05]  /*3fa0*/  BRA `(.L_x_1501) ;  /* 0x00000b4000007947 */ /* 0x000fea0003800000 */
.L_x_1502:
[----:B0---4-:R-:W-:-:S13]  /*3fb0*/  ISETP.GT.AND P0, PT, R0, 0x18, PT ;  /* 0x000000180000780c */ /* 0x011fda0003f04270 */
[----:B------:R-:W-:Y:S05]  /*3fc0*/  @P0 BRA `(.L_x_1513) ;  /* 0x0000044000000947 */ /* 0x000fea0003800000 */
[----:B------:R-:W-:-:S13]  /*3fd0*/  ISETP.GT.AND P0, PT, R0, 0xe, PT ;  /* 0x0000000e0000780c */ /* 0x000fda0003f04270 */
[----:B------:R-:W-:Y:S05]  /*3fe0*/  @P0 BRA `(.L_x_1514) ;  /* 0x000000f000000947 */ /* 0x000fea0003800000 */
[----:B------:R-:W-:-:S13]  /*3ff0*/  ISETP.NE.AND P0, PT, R0, 0xa, PT ;  /* 0x0000000a0000780c */ /* 0x000fda0003f05270 */
[----:B------:R-:W-:Y:S05]  /*4000*/  @!P0 BRA `(.L_x_1515) ;  /* 0x0000007000008947 */ /* 0x000fea0003800000 */
[----:B------:R-:W-:-:S13]  /*4010*/  ISETP.NE.AND P0, PT, R0, 0xb, PT ;  /* 0x0000000b0000780c */ /* 0x000fda0003f05270 */
[----:B------:R-:W-:Y:S05]  /*4020*/  @P0 BRA `(.L_x_1506) ;  /* 0x0000090000000947 */ /* 0x000fea0003800000 */
[----:B------:R-:W-:Y:S01]  /*4030*/  FSETP.NEU.FTZ.AND P0, PT, R4, RZ, PT ;  /* 0x000000ff0400720b */ /* 0x000fe20003f1d000 */
[----:B------:R-:W-:-:S03]  /*4040*/  IMAD.MOV.U32 R26, RZ, RZ, R28 ;  /* 0x000000ffff1a7224 */ /* 0x000fc600078e001c */
[----:B------:R-:W-:-:S05]  /*4050*/  SEL R3, RZ, 0x1, !P0 ;  /* 0x00000001ff037807 */ /* 0x000fca0004000000 */
[----:B------:R0:W-:Y:S01]  /*4060*/  STG.E.U8 [R8.64], R3 ;  /* 0x0000000308007986 */ /* 0x0001e2000c101124 */
[----:B------:R-:W-:Y:S05]  /*4070*/  BRA `(.L_x_1501) ;  /* 0x00000a7000007947 */ /* 0x000fea0003800000 */
.L_x_1515:
[----:B------:R-:W-:Y:S01]  /*4080*/  FMUL.FTZ R4, R4, 1 ;  /* 0x3f80000004047820 */ /* 0x000fe20000410000 */
[----:B------:R-:W-:Y:S01]  /*4090*/  CS2R R6, SRZ ;  /* 0x0000000000067805 */ /* 0x000fe2000001ff00 */
[----:B------:R-:W-:-:S04]  /*40a0*/  IMAD.MOV.U32 R26, RZ, RZ, R28 ;  /* 0x000000ffff1a7224 */ /* 0x000fc800078e001c */
[----:B------:R-:W0:Y:S02]  /*40b0*/  F2F.F64.F32 R4, R4 ;  /* 0x0000000400047310 */ /* 0x000e240000201800 */
[----:B0-----:R0:W-:Y:S01]  /*40c0*/  STG.E.128 [R8.64], R4 ;  /* 0x0000000408007986 */ /* 0x0011e2000c101d24 */
[----:B------:R-:W-:Y:S05]  /*40d0*/  BRA `(.L_x_1501) ;  /* 0x00000a1000007947 */ /* 0x000fea0003800000 */
.L_x_1514:
        /* <DEDUP_REMOVED lines=20> */
.L_x_1519:
[----:B------:R-:W-:Y:S05]  /*4220*/  BSYNC B0 ;  /* 0x0000000000007941 */ /* 0x000fea0003800000 */
.L_x_1518:
[----:B------:R-:W-:Y:S01]  /*4230*/  LOP3.LUT R5, R0, R5, RZ, 0xfc, !PT ;  /* 0x0000000500057212 */ /* 0x000fe200078efcff */
[----:B------:R-:W-:-:S04]  /*4240*/  IMAD.MOV.U32 R26, RZ, RZ, R28 ;  /* 0x000000ffff1a7224 */ /* 0x000fc800078e001c */
[----:B------:R0:W-:Y:S01]  /*4250*/  STG.E.U8 [R8.64], R5 ;  /* 0x0000000508007986 */ /* 0x0001e2000c101124 */
[----:B------:R-:W-:Y:S05]  /*4260*/  BRA `(.L_x_1501) ;  /* 0x0000088000007947 */ /* 0x000fea0003800000 */
.L_x_1517:
        /* <DEDUP_REMOVED lines=12> */
.L_x_1521:
[----:B------:R-:W-:Y:S01]  /*4330*/  IMAD.MOV.U32 R0, RZ, RZ, 0x7f ;  /* 0x0000007fff007424 */ /* 0x000fe200078e00ff */
[----:B------:R-:W-:-:S04]  /*4340*/  ISETP.GT.U32.AND P0, PT, R5, 0x7f800000, PT ;  /* 0x7f8000000500780c */ /* 0x000fc80003f04070 */
[----:B------:R-:W-:-:S04]  /*4350*/  SEL R0, R0, 0x7c, P0 ;  /* 0x0000007c00007807 */ /* 0x000fc80000000000 */
.L_x_1522:
[----:B------:R-:W-:Y:S05]  /*4360*/  BSYNC B0 ;  /* 0x0000000000007941 */ /* 0x000fea0003800000 */
.L_x_1520:
[----:B------:R-:W-:Y:S01]  /*4370*/  LOP3.LUT R4, R4, 0x80000000, RZ, 0xc0, !PT ;  /* 0x8000000004047812 */ /* 0x000fe200078ec0ff */
[----:B------:R-:W-:-:S03]  /*4380*/  IMAD.MOV.U32 R26, RZ, RZ, R28 ;  /* 0x000000ffff1a7224 */ /* 0x000fc600078e001c */
[----:B------:R-:W-:-:S04]  /*4390*/  SHF.R.U32.HI R3, RZ, 0x18, R4 ;  /* 0x00000018ff037819 */ /* 0x000fc80000011604 */
[----:B------:R-:W-:-:S05]  /*43a0*/  LOP3.LUT R3, R0, R3, RZ, 0xfc, !PT ;  /* 0x0000000300037212 */ /* 0x000fca00078efcff */
[----:B------:R0:W-:Y:S01]  /*43b0*/  STG.E.U8 [R8.64], R3 ;  /* 0x0000000308007986 */ /* 0x0001e2000c101124 */
[----:B------:R-:W-:Y:S05]  /*43c0*/  BRA `(.L_x_1501) ;  /* 0x0000072000007947 */ /* 0x000fea0003800000 */
.L_x_1516:
[----:B------:R-:W-:Y:S01]  /*43d0*/  F2FP.BF16.PACK_AB R4, RZ, R4 ;  /* 0x00000004ff04723e */ /* 0x000fe200000010ff */
[----:B------:R-:W-:-:S04]  /*43e0*/  IMAD.MOV.U32 R26, RZ, RZ, R28 ;  /* 0x000000ffff1a7224 */ /* 0x000fc800078e001c */
[----:B------:R0:W-:Y:S01]  /*43f0*/  STG.E.U16 [R8.64], R4 ;  /* 0x0000000408007986 */ /* 0x0001e2000c101524 */
[----:B------:R-:W-:Y:S05]  /*4400*/  BRA `(.L_x_1501) ;  /* 0x000006e000007947 */ /* 0x000fea0003800000 */
.L_x_1513:
        /* <DEDUP_REMOVED lines=8> */
[----:B------:R-:W0:Y:S01]  /*4490*/  F2I.U32.TRUNC.NTZ R27, R27 ;  /* 0x0000001b001b7305 */ /* 0x000e22000020f000 */
[----:B------:R-:W-:Y:S01]  /*44a0*/  IMAD.MOV.U32 R26, RZ, RZ, R28 ;  /* 0x000000ffff1a7224 */ /* 0x000fe200078e001c */
[----:B0-----:R0:W-:Y:S01]  /*44b0*/  STG.E.U16 [R8.64], R27 ;  /* 0x0000001b08007986 */ /* 0x0011e2000c101524 */
[----:B------:R-:W-:Y:S05]  /*44c0*/  BRA `(.L_x_1501) ;  /* 0x0000062000007947 */ /* 0x000fea0003800000 */
.L_x_1525:
        /* <DEDUP_REMOVED lines=16> */
.L_x_1528:
[----:B------:R-:W-:-:S04]  /*45d0*/  LOP3.LUT R4, R4, 0x80000000, RZ, 0xc0, !PT ;  /* 0x8000000004047812 */ /* 0x000fc800078ec0ff */
[----:B------:R-:W-:-:S04]  /*45e0*/  SHF.R.U32.HI R4, RZ, 0x18, R4 ;  /* 0x00000018ff047819 */ /* 0x000fc80000011604 */
[----:B------:R-:W-:-:S04]  /*45f0*/  LOP3.LUT R3, R3, R4, RZ, 0xfc, !PT ;  /* 0x0000000403037212 */ /* 0x000fc800078efcff */
[----:B------:R-:W-:Y:S02]  /*4600*/  PRMT R0, R3, 0x7610, R0 ;  /* 0x0000761003007816 */ /* 0x000fe40000000000 */
.L_x_1527:
[----:B------:R-:W-:Y:S05]  /*4610*/  BSYNC B0 ;  /* 0x0000000000007941 */ /* 0x000fea0003800000 */
.L_x_1526:
[----:B------:R0:W-:Y:S01]  /*4620*/  STG.E.U8 [R8.64], R0 ;  /* 0x0000000008007986 */ /* 0x0001e2000c101124 */
[----:B------:R-:W-:Y:S01]  /*4630*/  IMAD.MOV.U32 R26, RZ, RZ, R28 ;  /* 0x000000ffff1a7224 */ /* 0x000fe200078e001c */
[----:B------:R-:W-:Y:S05]  /*4640*/  BRA `(.L_x_1501) ;  /* 0x000004a000007947 */ /* 0x000fea0003800000 */
.L_x_1524:
        /* <DEDUP_REMOVED lines=16> */
.L_x_1531:
[----:B------:R-:W-:-:S04]  /*4750*/  LOP3.LUT R4, R4, 0x80000000, RZ, 0xc0, !PT ;  /* 0x8000000004047812 */ /* 0x000fc800078ec0ff */
[----:B------:R-:W-:-:S04]  /*4760*/  SHF.R.U32.HI R4, RZ, 0x18, R4 ;  /* 0x00000018ff047819 */ /* 0x000fc80000011604 */
[----:B------:R-:W-:-:S04]  /*4770*/  LOP3.LUT R3, R3, R4, RZ, 0xfc, !PT ;  /* 0x0000000403037212 */ /* 0x000fc800078efcff */
[----:B------:R-:W-:Y:S02]  /*4780*/  PRMT R0, R3, 0x7610, R0 ;  /* 0x0000761003007816 */ /* 0x000fe40000000000 */
.L_x_1530:
[----:B------:R-:W-:Y:S05]  /*4790*/  BSYNC B0 ;  /* 0x0000000000007941 */ /* 0x000fea0003800000 */
.L_x_1529:
[----:B------:R0:W-:Y:S01]  /*47a0*/  STG.E.U8 [R8.64], R0 ;  /* 0x0000000008007986 */ /* 0x0001e2000c101124 */
[----:B------:R-:W-:Y:S01]  /*47b0*/  IMAD.MOV.U32 R26, RZ, RZ, R28 ;  /* 0x000000ffff1a7224 */ /* 0x000fe200078e001c */
[----:B------:R-:W-:Y:S05]  /*47c0*/  BRA `(.L_x_1501) ;  /* 0x0000032000007947 */ /* 0x000fea0003800000 */
.L_x_1523:
[----:B------:R-:W-:-:S13]  /*47d0*/  ISETP.NE.AND P0, PT, R0, 0x1c, PT ;  /* 0x0000001c0000780c */ /* 0x000fda0003f05270 */
[----:B------:R-:W-:Y:S05]  /*47e0*/  @!P0 BRA `(.L_x_1532) ;  /* 0x000002d000008947 */ /* 0x000fea0003800000 */
[----:B------:R-:W-:-:S13]  /*47f0*/  ISETP.NE.AND P0, PT, R0, 0x1d, PT ;  /* 0x0000001d0000780c */ /* 0x000fda0003f05270 */
[----:B------:R-:W-:Y:S05]  /*4800*/  @!P0 BRA `(.L_x_1533) ;  /* 0x0000027000008947 */ /* 0x000fea0003800000 */
[----:B------:R-:W-:-:S13]  /*4810*/  ISETP.NE.AND P0, PT, R0, 0x2c, PT ;  /* 0x0000002c0000780c */ /* 0x000fda0003f05270 */
[----:B------:R-:W-:Y:S05]  /*4820*/  @P0 BRA `(.L_x_1506) ;  /* 0x0000010000000947 */ /* 0x000fea0003800000 */
[----:B------:R-:W-:Y:S01]  /*4830*/  SHF.R.U32.HI R5, RZ, 0x17, R4 ;  /* 0x00000017ff057819 */ /* 0x000fe20000011604 */
[----:B------:R-:W-:Y:S01]  /*4840*/  IMAD.MOV.U32 R26, RZ, RZ, R28 ;  /* 0x000000ffff1a7224 */ /* 0x000fe200078e001c */
        /* <DEDUP_REMOVED lines=14> */
.L_x_1506:
        /* <DEDUP_REMOVED lines=18> */
[----:B0123--:R-:W-:Y:S05]  /*4a50*/  CALL.ABS.NOINC R14 ;  /* 0x000000000e007343 */ /* 0x00ffea0003c00000 */
[----:B------:R-:W-:Y:S01]  /*4a60*/  IMAD.MOV.U32 R26, RZ, RZ, R28 ;  /* 0x000000ffff1a7224 */ /* 0x000fe200078e001c */
[----:B------:R-:W-:Y:S05]  /*4a70*/  BRA `(.L_x_1501) ;  /* 0x0000007000007947 */ /* 0x000fea0003800000 */
.L_x_1533:
[----:B------:R-:W0:Y:S01]  /*4a80*/  F2I.U64.TRUNC R4, R27 ;  /* 0x0000001b00047311 */ /* 0x000e22000020d800 */
[----:B------:R-:W-:Y:S01]  /*4a90*/  IMAD.MOV.U32 R26, RZ, RZ, R28 ;  /* 0x000000ffff1a7224 */ /* 0x000fe200078e001c */
[----:B0-----:R0:W-:Y:S01]  /*4aa0*/  STG.E.64 [R8.64], R4 ;  /* 0x0000000408007986 */ /* 0x0011e2000c101b24 */
[----:B------:R-:W-:Y:S05]  /*4ab0*/  BRA `(.L_x_1501) ;  /* 0x0000003000007947 */ /* 0x000fea0003800000 */
.L_x_1532:
[----:B------:R-:W0:Y:S01]  /*4ac0*/  F2I.U32.TRUNC.NTZ R27, R27 ;  /* 0x0000001b001b7305 */ /* 0x000e22000020f000 */
[----:B------:R-:W-:Y:S01]  /*4ad0*/  IMAD.MOV.U32 R26, RZ, RZ, R28 ;  /* 0x000000ffff1a7224 */ /* 0x000fe200078e001c */
[----:B0-----:R0:W-:Y:S06]  /*4ae0*/  STG.E [R8.64], R27 ;  /* 0x0000001b08007986 */ /* 0x0011ec000c101924 */
.L_x_1501:
[----:B0---4-:R-:W-:Y:S05]  /*4af0*/  BSYNC B6 ;  /* 0x0000000000067941 */ /* 0x011fea0003800000 */
.L_x_1500:
        /* <DEDUP_REMOVED lines=19> */
[----:B-1----:R-:W0:Y:S02]  /*4c30*/  F2I.TRUNC.NTZ R23, R23 ;  /* 0x0000001700177305 */ /* 0x002e24000020f100 */
[----:B0-----:R0:W-:Y:S01]  /*4c40*/  STG.E.U8 [R8.64], R23 ;  /* 0x0000001708007986 */ /* 0x0011e2000c101124 */
[----:B------:R-:W-:Y:S05]  /*4c50*/  BRA `(.L_x_1541) ;  /* 0x00000d6000007947 */ /* 0x000fea0003800000 */
.L_x_1539:
[----:B------:R-:W0:Y:S02]  /*4c60*/  F2I.S64.TRUNC R4, R23 ;  /* 0x0000001700047311 */ /* 0x000e24000020d900 */
[----:B0-----:R0:W-:Y:S01]  /*4c70*/  STG.E.U8 [R8.64], R4 ;  /* 0x0000000408007986 */ /* 0x0011e2000c101124 */
[----:B------:R-:W-:Y:S05]  /*4c80*/  BRA `(.L_x_1541) ;  /* 0x00000d3000007947 */ /* 0x000fea0003800000 */
.L_x_1538:
        /* <DEDUP_REMOVED lines=9> */
.L_x_1543:
[----:B-1----:R-:W0:Y:S02]  /*4d20*/  F2I.TRUNC.NTZ R23, R23 ;  /* 0x0000001700177305 */ /* 0x002e24000020f100 */
[----:B0-----:R0:W-:Y:S01]  /*4d30*/  STG.E [R8.64], R23 ;  /* 0x0000001708007986 */ /* 0x0011e2000c101924 */
[----:B------:R-:W-:Y:S05]  /*4d40*/  BRA `(.L_x_1541) ;  /* 0x00000c7000007947 */ /* 0x000fea0003800000 */
.L_x_1542:
[----:B-1----:R-:W0:Y:S02]  /*4d50*/  F2I.TRUNC.NTZ R23, R23 ;  /* 0x0000001700177305 */ /* 0x002e24000020f100 */
[----:B0-----:R0:W-:Y:S01]  /*4d60*/  STG.E.U16 [R8.64], R23 ;  /* 0x0000001708007986 */ /* 0x0011e2000c101524 */
[----:B------:R-:W-:Y:S05]  /*4d70*/  BRA `(.L_x_1541) ;  /* 0x00000c4000007947 */ /* 0x000fea0003800000 */
.L_x_1537:
        /* <DEDUP_REMOVED lines=8> */
.L_x_1545:
[----:B------:R-:W-:-:S05]  /*4e00*/  F2FP.PACK_AB R22, RZ, R22 ;  /* 0x00000016ff16723e */ /* 0x000fca00000000ff */
[----:B------:R0:W-:Y:S01]  /*4e10*/  STG.E.U16 [R8.64], R22 ;  /* 0x0000001608007986 */ /* 0x0001e2000c101524 */
[----:B------:R-:W-:Y:S05]  /*4e20*/  BRA `(.L_x_1541) ;  /* 0x00000b9000007947 */ /* 0x000fea0003800000 */
.L_x_1544:
[----:B------:R-:W-:-:S13]  /*4e30*/  ISETP.NE.AND P0, PT, R0, 0x7, PT ;  /* 0x000000070000780c */ /* 0x000fda0003f05270 */
[----:B------:R-:W-:Y:S05]  /*4e40*/  @!P0 BRA `(.L_x_1546) ;  /* 0x000000b000008947 */ /* 0x000fea0003800000 */
[----:B------:R-:W-:-:S13]  /*4e50*/  ISETP.NE.AND P0, PT, R0, 0x8, PT ;  /* 0x000000080000780c */ /* 0x000fda0003f05270 */
[----:B------:R-:W-:Y:S05]  /*4e60*/  @!P0 BRA `(.L_x_1547) ;  /* 0x0000005000008947 */ /* 0x000fea0003800000 */
[----:B------:R-:W-:-:S13]  /*4e70*/  ISETP.NE.AND P0, PT, R0, 0x9, PT ;  /* 0x000000090000780c */ /* 0x000fda0003f05270 */
[----:B------:R-:W-:Y:S05]  /*4e80*/  @P0 BRA `(.L_x_1540) ;  /* 0x000009a000000947 */ /* 0x000fea0003800000 */
[----:B-1----:R-:W-:-:S05]  /*4e90*/  IMAD.MOV.U32 R23, RZ, RZ, RZ ;  /* 0x000000ffff177224 */ /* 0x002fca00078e00ff */
[----:B------:R0:W-:Y:S01]  /*4ea0*/  STG.E.64 [R8.64], R22 ;  /* 0x0000001608007986 */ /* 0x0001e2000c101b24 */
[----:B------:R-:W-:Y:S05]  /*4eb0*/  BRA `(.L_x_1541) ;  /* 0x00000b0000007947 */ /* 0x000fea0003800000 */
.L_x_1547:
[----:B------:R-:W-:-:S04]  /*4ec0*/  F2FP.PACK_AB R3, RZ, R22 ;  /* 0x00000016ff03723e */ /* 0x000fc800000000ff */
[----:B------:R-:W-:-:S05]  /*4ed0*/  PRMT R3, R3, 0x5410, RZ ;  /* 0x0000541003037816 */ /* 0x000fca00000000ff */
[----:B------:R0:W-:Y:S01]  /*4ee0*/  STG.E [R8.64], R3 ;  /* 0x0000000308007986 */ /* 0x0001e2000c101924 */
[----:B------:R-:W-:Y:S05]  /*4ef0*/  BRA `(.L_x_1541) ;  /* 0x00000ac000007947 */ /* 0x000fea0003800000 */
.L_x_1546:
[----:B------:R-:W-:-:S06]  /*4f00*/  FMUL.FTZ R4, R22, 1 ;  /* 0x3f80000016047820 */ /* 0x000fcc0000410000 */
[----:B------:R-:W0:Y:S02]  /*4f10*/  F2F.F64.F32 R4, R4 ;  /* 0x0000000400047310 */ /* 0x000e240000201800 */
[----:B0-----:R0:W-:Y:S01]  /*4f20*/  STG.E.64 [R8.64], R4 ;  /* 0x0000000408007986 */ /* 0x0011e2000c101b24 */
[----:B------:R-:W-:Y:S05]  /*4f30*/  BRA `(.L_x_1541) ;  /* 0x00000a8000007947 */ /* 0x000fea0003800000 */
.L_x_1536:
        /* <DEDUP_REMOVED lines=12> */
.L_x_1550:
[----:B------:R-:W-:Y:S01]  /*5000*/  FMUL.FTZ R4, R22, 1 ;  /* 0x3f80000016047820 */ /* 0x000fe20000410000 */
[----:B------:R-:W-:-:S05]  /*5010*/  CS2R R6, SRZ ;  /* 0x0000000000067805 */ /* 0x000fca000001ff00 */
[----:B------:R-:W0:Y:S02]  /*5020*/  F2F.F64.F32 R4, R4 ;  /* 0x0000000400047310 */ /* 0x000e240000201800 */
[----:B0-----:R0:W-:Y:S01]  /*5030*/  STG.E.128 [R8.64], R4 ;  /* 0x0000000408007986 */ /* 0x0011e2000c101d24 */
[----:B------:R-:W-:Y:S05]  /*5040*/  BRA `(.L_x_1541) ;  /* 0x0000097000007947 */ /* 0x000fea0003800000 */
.L_x_1549:
        /* <DEDUP_REMOVED lines=20> */
.L_x_1554:
[----:B------:R-:W-:Y:S05]  /*5190*/  BSYNC B0 ;  /* 0x0000000000007941 */ /* 0x000fea0003800000 */
.L_x_1553:
[----:B------:R-:W-:-:S05]  /*51a0*/  LOP3.LUT R5, R0, R5, RZ, 0xfc, !PT ;  /* 0x0000000500057212 */ /* 0x000fca00078efcff */
[----:B------:R0:W-:Y:S01]  /*51b0*/  STG.E.U8 [R8.64], R5 ;  /* 0x0000000508007986 */ /* 0x0001e2000c101124 */
[----:B------:R-:W-:Y:S05]  /*51c0*/  BRA `(.L_x_1541) ;  /* 0x000007f000007947 */ /* 0x000fea0003800000 */
.L_x_1552:
        /* <DEDUP_REMOVED lines=12> */
.L_x_1556:
[----:B------:R-:W-:Y:S01]  /*5290*/  IMAD.MOV.U32 R0, RZ, RZ, 0x7f ;  /* 0x0000007fff007424 */ /* 0x000fe200078e00ff */
[----:B------:R-:W-:-:S04]  /*52a0*/  ISETP.GT.U32.AND P0, PT, R4, 0x7f800000, PT ;  /* 0x7f8000000400780c */ /* 0x000fc80003f04070 */
[----:B------:R-:W-:-:S04]  /*52b0*/  SEL R0, R0, 0x7c, P0 ;  /* 0x0000007c00007807 */ /* 0x000fc80000000000 */
.L_x_1557:
[----:B------:R-:W-:Y:S05]  /*52c0*/  BSYNC B0 ;  /* 0x0000000000007941 */ /* 0x000fea0003800000 */
.L_x_1555:
[----:B------:R-:W-:-:S04]  /*52d0*/  LOP3.LUT R22, R22, 0x80000000, RZ, 0xc0, !PT ;  /* 0x8000000016167812 */ /* 0x000fc800078ec0ff */
[----:B------:R-:W-:-:S04]  /*52e0*/  SHF.R.U32.HI R3, RZ, 0x18, R22 ;  /* 0x00000018ff037819 */ /* 0x000fc80000011616 */
[----:B------:R-:W-:-:S05]  /*52f0*/  LOP3.LUT R3, R0, R3, RZ, 0xfc, !PT ;  /* 0x0000000300037212 */ /* 0x000fca00078efcff */
[----:B------:R0:W-:Y:S01]  /*5300*/  STG.E.U8 [R8.64], R3 ;  /* 0x0000000308007986 */ /* 0x0001e2000c101124 */
[----:B------:R-:W-:Y:S05]  /*5310*/  BRA `(.L_x_1541) ;  /* 0x000006a000007947 */ /* 0x000fea0003800000 */
.L_x_1551:
[----:B------:R-:W-:-:S05]  /*5320*/  F2FP.BF16.PACK_AB R22, RZ, R22 ;  /* 0x00000016ff16723e */ /* 0x000fca00000010ff */
[----:B------:R0:W-:Y:S01]  /*5330*/  STG.E.U16 [R8.64], R22 ;  /* 0x0000001608007986 */ /* 0x0001e2000c101524 */
[----:B------:R-:W-:Y:S05]  /*5340*/  BRA `(.L_x_1541) ;  /* 0x0000067000007947 */ /* 0x000fea0003800000 */
.L_x_1548:
        /* <DEDUP_REMOVED lines=8> */
[----:B-1----:R-:W0:Y:S02]  /*53d0*/  F2I.U32.TRUNC.NTZ R23, R23 ;  /* 0x0000001700177305 */ /* 0x002e24000020f000 */
[----:B0-----:R0:W-:Y:S01]  /*53e0*/  STG.E.U16 [R8.64], R23 ;  /* 0x0000001708007986 */ /* 0x0011e2000c101524 */
[----:B------:R-:W-:Y:S05]  /*53f0*/  BRA `(.L_x_1541) ;  /* 0x000005c000007947 */ /* 0x000fea0003800000 */
.L_x_1560:
        /* <DEDUP_REMOVED lines=16> */
.L_x_1563:
[----:B------:R-:W-:-:S04]  /*5500*/  LOP3.LUT R22, R22, 0x80000000, RZ, 0xc0, !PT ;  /* 0x8000000016167812 */ /* 0x000fc800078ec0ff */
[----:B------:R-:W-:-:S04]  /*5510*/  SHF.R.U32.HI R3, RZ, 0x18, R22 ;  /* 0x00000018ff037819 */ /* 0x000fc80000011616 */
[----:B------:R-:W-:-:S04]  /*5520*/  LOP3.LUT R0, R0, R3, RZ, 0xfc, !PT ;  /* 0x0000000300007212 */ /* 0x000fc800078efcff */
[----:B------:R-:W-:Y:S02]  /*5530*/  PRMT R4, R0, 0x7610, R4 ;  /* 0x0000761000047816 */ /* 0x000fe40000000004 */
.L_x_1562:
[----:B------:R-:W-:Y:S05]  /*5540*/  BSYNC B0 ;  /* 0x0000000000007941 */ /* 0x000fea0003800000 */
.L_x_1561:
[----:B------:R0:W-:Y:S01]  /*5550*/  STG.E.U8 [R8.64], R4 ;  /* 0x0000000408007986 */ /* 0x0001e2000c101124 */
[----:B------:R-:W-:Y:S05]  /*5560*/  BRA `(.L_x_1541) ;  /* 0x0000045000007947 */ /* 0x000fea0003800000 */
.L_x_1559:
        /* <DEDUP_REMOVED lines=16> */
.L_x_1566:
[----:B------:R-:W-:-:S04]  /*5670*/  LOP3.LUT R22, R22, 0x80000000, RZ, 0xc0, !PT ;  /* 0x8000000016167812 */ /* 0x000fc800078ec0ff */
[----:B------:R-:W-:-:S04]  /*5680*/  SHF.R.U32.HI R3, RZ, 0x18, R22 ;  /* 0x00000018ff037819 */ /* 0x000fc80000011616 */
[----:B------:R-:W-:-:S04]  /*5690*/  LOP3.LUT R0, R0, R3, RZ, 0xfc, !PT ;  /* 0x0000000300007212 */ /* 0x000fc800078efcff */
[----:B------:R-:W-:Y:S02]  /*56a0*/  PRMT R4, R0, 0x7610, R4 ;  /* 0x0000761000047816 */ /* 0x000fe40000000004 */
.L_x_1565:
[----:B------:R-:W-:Y:S05]  /*56b0*/  BSYNC B0 ;  /* 0x0000000000007941 */ /* 0x000fea0003800000 */
.L_x_1564:
[----:B------:R0:W-:Y:S01]  /*56c0*/  STG.E.U8 [R8.64], R4 ;  /* 0x0000000408007986 */ /* 0x0001e2000c101124 */
[----:B------:R-:W-:Y:S05]  /*56d0*/  BRA `(.L_x_1541) ;  /* 0x000002e000007947 */ /* 0x000fea0003800000 */
.L_x_1558:
        /* <DEDUP_REMOVED lines=21> */
.L_x_1540:
        /* <DEDUP_REMOVED lines=19> */
[----:B------:R-:W-:Y:S05]  /*5960*/  BRA `(.L_x_1541) ;  /* 0x0000005000007947 */ /* 0x000fea0003800000 */
.L_x_1568:
[----:B------:R-:W0:Y:S02]  /*5970*/  F2I.U64.TRUNC R4, R23 ;  /* 0x0000001700047311 */ /* 0x000e24000020d800 */
[----:B0-----:R0:W-:Y:S01]  /*5980*/  STG.E.64 [R8.64], R4 ;  /* 0x0000000408007986 */ /* 0x0011e2000c101b24 */
[----:B------:R-:W-:Y:S05]  /*5990*/  BRA `(.L_x_1541) ;  /* 0x0000002000007947 */ /* 0x000fea0003800000 */
.L_x_1567:
[----:B-1----:R-:W0:Y:S02]  /*59a0*/  F2I.U32.TRUNC.NTZ R23, R23 ;  /* 0x0000001700177305 */ /* 0x002e24000020f000 */
[----:B0-----:R0:W-:Y:S02]  /*59b0*/  STG.E [R8.64], R23 ;  /* 0x0000001708007986 */ /* 0x0011e4000c101924 */
.L_x_1541:
[----:B------:R-:W-:-:S04]  /*59c0*/  IADD3 R26, R26, 0x80, RZ ;  /* 0x000000801a1a7810 */ /* 0x000fc80007ffe0ff */
[----:B------:R-:W-:-:S13]  /*59d0*/  ISETP.GE.AND P0, PT, R26, R19, PT ;  /* 0x000000131a00720c */ /* 0x000fda0003f06270 */
        /* <DEDUP_REMOVED lines=20> */
.L_x_1572:
[----:B------:R-:W0:Y:S02]  /*5b20*/  F2I.S64.TRUNC R4, R25 ;  /* 0x0000001900047311 */ /* 0x000e24000020d900 */
[----:B0-----:R0:W-:Y:S01]  /*5b30*/  STG.E.U8 [R8.64], R4 ;  /* 0x0000000408007986 */ /* 0x0011e2000c101124 */
[----:B------:R-:W-:Y:S05]  /*5b40*/  BRA `(.L_x_1574) ;  /* 0x00000d3000007947 */ /* 0x000fea0003800000 */
.L_x_1571:
        /* <DEDUP_REMOVED lines=9> */
.L_x_1576:
[----:B-1----:R-:W0:Y:S02]  /*5be0*/  F2I.TRUNC.NTZ R25, R25 ;  /* 0x0000001900197305 */ /* 0x002e24000020f100 */
[----:B0-----:R0:W-:Y:S01]  /*5bf0*/  STG.E [R8.64], R25 ;  /* 0x0000001908007986 */ /* 0x0011e2000c101924 */
[----:B------:R-:W-:Y:S05]  /*5c00*/  BRA `(.L_x_1574) ;  /* 0x00000c7000007947 */ /* 0x000fea0003800000 */
.L_x_1575:
[----:B-1----:R-:W0:Y:S02]  /*5c10*/  F2I.TRUNC.NTZ R25, R25 ;  /* 0x0000001900197305 */ /* 0x002e24000020f100 */
[----:B0-----:R0:W-:Y:S01]  /*5c20*/  STG.E.U16 [R8.64], R25 ;  /* 0x0000001908007986 */ /* 0x0011e2000c101524 */
[----:B------:R-:W-:Y:S05]  /*5c30*/  BRA `(.L_x_1574) ;  /* 0x00000c4000007947 */ /* 0x000fea0003800000 */
.L_x_1570:
[----:B------:R-:W-:-:S13]  /*5c40*/  ISETP.GT.AND P0, PT, R0, 0x6, PT ;  /* 0x000000060000780c */ /* 0x000fda0003f04270 */
[----:B------:R-:W-:Y:S05]  /*5c50*/  @P0 BRA `(.L_x_1577) ;  /* 0x0000009000000947 */ /* 0x000fea0003800000 */
[----:B------:R-:W-:-:S13]  /*5c60*/  ISETP.NE.AND P0, PT, R0, 0x5, PT ;  /* 0x000000050000780c */ /* 0x000fda0003f05270 */
[----:B------:R-:W-:Y:S05]  /*5c70*/  @!P0 BRA `(.L_x_1578) ;  /* 0x0000004000008947 */ /* 0x000fea0003800000 */
[----:B------:R-:W-:-:S13]  /*5c80*/  ISETP.NE.AND P0, PT, R0, 0x6, PT ;  /* 0x000000060000780c */ /* 0x000fda0003f05270 */
[----:B------:R-:W-:Y:S05]  /*5c90*/  @P0 BRA `(.L_x_1573) ;  /* 0x00000a5000000947 */ /* 0x000fea0003800000 */
[----:B--2---:R0:W-:Y:S01]  /*5ca0*/  STG.E [R8.64], R24 ;  /* 0x0000001808007986 */ /* 0x0041e2000c101924 */
[----:B------:R-:W-:Y:S05]  /*5cb0*/  BRA `(.L_x_1574) ;  /* 0x00000bc000007947 */ /* 0x000fea0003800000 */
.L_x_1578:
[----:B--2---:R-:W-:-:S05]  /*5cc0*/  F2FP.PACK_AB R24, RZ, R24 ;  /* 0x00000018ff18723e */ /* 0x004fca00000000ff */
[----:B------:R0:W-:Y:S01]  /*5cd0*/  STG.E.U16 [R8.64], R24 ;  /* 0x0000001808007986 */ /* 0x0001e2000c101524 */
[----:B------:R-:W-:Y:S05]  /*5ce0*/  BRA `(.L_x_1574) ;  /* 0x00000b9000007947 */ /* 0x000fea0003800000 */
.L_x_1577:
[----:B------:R-:W-:-:S13]  /*5cf0*/  ISETP.NE.AND P0, PT, R0, 0x7, PT ;  /* 0x000000070000780c */ /* 0x000fda0003f05270 */
[----:B------:R-:W-:Y:S05]  /*5d00*/  @!P0 BRA `(.L_x_1579) ;  /* 0x000000b000008947 */ /* 0x000fea0003800000 */
[----:B------:R-:W-:-:S13]  /*5d10*/  ISETP.NE.AND P0, PT, R0, 0x8, PT ;  /* 0x000000080000780c */ /* 0x000fda0003f05270 */
[----:B------:R-:W-:Y:S05]  /*5d20*/  @!P0 BRA `(.L_x_1580) ;  /* 0x0000005000008947 */ /* 0x000fea0003800000 */
[----:B------:R-:W-:-:S13]  /*5d30*/  ISETP.NE.AND P0, PT, R0, 0x9, PT ;  /* 0x000000090000780c */ /* 0x000fda0003f05270 */
[----:B------:R-:W-:Y:S05]  /*5d40*/  @P0 BRA `(.L_x_1573) ;  /* 0x000009a000000947 */ /* 0x000fea0003800000 */
[----:B-1----:R-:W-:-:S05]  /*5d50*/  IMAD.MOV.U32 R25, RZ, RZ, RZ ;  /* 0x000000ffff197224 */ /* 0x002fca00078e00ff */
[----:B--2---:R0:W-:Y:S01]  /*5d60*/  STG.E.64 [R8.64], R24 ;  /* 0x0000001808007986 */ /* 0x0041e2000c101b24 */
[----:B------:R-:W-:Y:S05]  /*5d70*/  BRA `(.L_x_1574) ;  /* 0x00000b0000007947 */ /* 0x000fea0003800000 */
.L_x_1580:
[----:B--2---:R-:W-:-:S04]  /*5d80*/  F2FP.PACK_AB R3, RZ, R24 ;  /* 0x00000018ff03723e */ /* 0x004fc800000000ff */
[----:B------:R-:W-:-:S05]  /*5d90*/  PRMT R3, R3, 0x5410, RZ ;  /* 0x0000541003037816 */ /* 0x000fca00000000ff */
[----:B------:R0:W-:Y:S01]  /*5da0*/  STG.E [R8.64], R3 ;  /* 0x0000000308007986 */ /* 0x0001e2000c101924 */
[----:B------:R-:W-:Y:S05]  /*5db0*/  BRA `(.L_x_1574) ;  /* 0x00000ac000007947 */ /* 0x000fea0003800000 */
.L_x_1579:
[----:B--2---:R-:W-:-:S06]  /*5dc0*/  FMUL.FTZ R4, R24, 1 ;  /* 0x3f80000018047820 */ /* 0x004fcc0000410000 */
[----:B------:R-:W0:Y:S02]  /*5dd0*/  F2F.F64.F32 R4, R4 ;  /* 0x0000000400047310 */ /* 0x000e240000201800 */
[----:B0-----:R0:W-:Y:S01]  /*5de0*/  STG.E.64 [R8.64], R4 ;  /* 0x0000000408007986 */ /* 0x0011e2000c101b24 */
[----:B------:R-:W-:Y:S05]  /*5df0*/  BRA `(.L_x_1574) ;  /* 0x00000a8000007947 */ /* 0x000fea0003800000 */
.L_x_1569:
        /* <DEDUP_REMOVED lines=8> */
[----:B--2---:R-:W-:-:S04]  /*5e80*/  FSETP.NEU.FTZ.AND P0, PT, R24, RZ, PT ;  /* 0x000000ff1800720b */ /* 0x004fc80003f1d000 */
[----:B------:R-:W-:-:S05]  /*5e90*/  SEL R3, RZ, 0x1, !P0 ;  /* 0x00000001ff037807 */ /* 0x000fca0004000000 */
[----:B------:R0:W-:Y:S01]  /*5ea0*/  STG.E.U8 [R8.64], R3 ;  /* 0x0000000308007986 */ /* 0x0001e2000c101124 */
[----:B------:R-:W-:Y:S05]  /*5eb0*/  BRA `(.L_x_1574) ;  /* 0x000009c000007947 */ /* 0x000fea0003800000 */
.L_x_1583:
[----:B--2---:R-:W-:Y:S01]  /*5ec0*/  FMUL.FTZ R4, R24, 1 ;  /* 0x3f80000018047820 */ /* 0x004fe20000410000 */
[----:B------:R-:W-:-:S05]  /*5ed0*/  CS2R R6, SRZ ;  /* 0x0000000000067805 */ /* 0x000fca000001ff00 */
[----:B------:R-:W0:Y:S02]  /*5ee0*/  F2F.F64.F32 R4, R4 ;  /* 0x0000000400047310 */ /* 0x000e240000201800 */
[----:B0-----:R0:W-:Y:S01]  /*5ef0*/  STG.E.128 [R8.64], R4 ;  /* 0x0000000408007986 */ /* 0x0011e2000c101d24 */
[----:B------:R-:W-:Y:S05]  /*5f00*/  BRA `(.L_x_1574) ;  /* 0x0000097000007947 */ /* 0x000fea0003800000 */
.L_x_1582:
[----:B------:R-:W-:-:S13]  /*5f10*/  ISETP.NE.AND P0, PT, R0, 0xf, PT ;  /* 0x0000000f0000780c */ /* 0x000fda0003f05270 */
[----:B------:R-:W-:Y:S05]  /*5f20*/  @!P0 BRA `(.L_x_1584) ;  /* 0x000002b000008947 */ /* 0x000fea0003800000 */
[----:B------:R-:W-:-:S13]  /*5f30*/  ISETP.NE.AND P0, PT, R0, 0x17, PT ;  /* 0x000000170000780c */ /* 0x000fda0003f05270 */
[----:B------:R-:W-:Y:S05]  /*5f40*/  @!P0 BRA `(.L_x_1585) ;  /* 0x0000014000008947 */ /* 0x000fea0003800000 */
[----:B------:R-:W-:-:S13]  /*5f50*/  ISETP.NE.AND P0, PT, R0, 0x18, PT ;  /* 0x000000180000780c */ /* 0x000fda0003f05270 */
[----:B------:R-:W-:Y:S05]  /*5f60*/  @P0 BRA `(.L_x_1573) ;  /* 0x0000078000000947 */ /* 0x000fea0003800000 */
[C---:B--2---:R-:W-:Y:S01]  /*5f70*/  LOP3.LUT R4, R24.reuse, 0x7fffffff, RZ, 0xc0, !PT ;  /* 0x7fffffff18047812 */ /* 0x044fe200078ec0ff */
        /* <DEDUP_REMOVED lines=13> */
.L_x_1587:
[----:B------:R-:W-:Y:S05]  /*6050*/  BSYNC B0 ;  /* 0x0000000000007941 */ /* 0x000fea0003800000 */
.L_x_1586:
[----:B------:R-:W-:-:S05]  /*6060*/  LOP3.LUT R5, R0, R5, RZ, 0xfc, !PT ;  /* 0x0000000500057212 */ /* 0x000fca00078efcff */
[----:B------:R0:W-:Y:S01]  /*6070*/  STG.E.U8 [R8.64], R5 ;  /* 0x0000000508007986 */ /* 0x0001e2000c101124 */
[----:B------:R-:W-:Y:S05]  /*6080*/  BRA `(.L_x_1574) ;  /* 0x000007f000007947 */ /* 0x000fea0003800000 */
.L_x_1585:
[----:B--2---:R-:W-:Y:S01]  /*6090*/  LOP3.LUT R4, R24, 0x7fffffff, RZ, 0xc0, !PT ;  /* 0x7fffffff18047812 */ /* 0x004fe200078ec0ff */
        /* <DEDUP_REMOVED lines=11> */
.L_x_1589:
[----:B------:R-:W-:Y:S01]  /*6150*/  IMAD.MOV.U32 R0, RZ, RZ, 0x7f ;  /* 0x0000007fff007424 */ /* 0x000fe200078e00ff */
[----:B------:R-:W-:-:S04]  /*6160*/  ISETP.GT.U32.AND P0, PT, R4, 0x7f800000, PT ;  /* 0x7f8000000400780c */ /* 0x000fc80003f04070 */
[----:B------:R-:W-:-:S04]  /*6170*/  SEL R0, R0, 0x7c, P0 ;  /* 0x0000007c00007807 */ /* 0x000fc80000000000 */
.L_x_1590:
[----:B------:R-:W-:Y:S05]  /*6180*/  BSYNC B0 ;  /* 0x0000000000007941 */ /* 0x000fea0003800000 */
.L_x_1588:
[----:B------:R-:W-:-:S04]  /*6190*/  LOP3.LUT R24, R24, 0x80000000, RZ, 0xc0, !PT ;  /* 0x8000000018187812 */ /* 0x000fc800078ec0ff */
[----:B------:R-:W-:-:S04]  /*61a0*/  SHF.R.U32.HI R3, RZ, 0x18, R24 ;  /* 0x00000018ff037819 */ /* 0x000fc80000011618 */
[----:B------:R-:W-:-:S05]  /*61b0*/  LOP3.LUT R3, R0, R3, RZ, 0xfc, !PT ;  /* 0x0000000300037212 */ /* 0x000fca00078efcff */
[----:B------:R0:W-:Y:S01]  /*61c0*/  STG.E.U8 [R8.64], R3 ;  /* 0x0000000308007986 */ /* 0x0001e2000c101124 */
[----:B------:R-:W-:Y:S05]  /*61d0*/  BRA `(.L_x_1574) ;  /* 0x000006a000007947 */ /* 0x000fea0003800000 */
.L_x_1584:
[----:B--2---:R-:W-:-:S05]  /*61e0*/  F2FP.BF16.PACK_AB R24, RZ, R24 ;  /* 0x00000018ff18723e */ /* 0x004fca00000010ff */
[----:B------:R0:W-:Y:S01]  /*61f0*/  STG.E.U16 [R8.64], R24 ;  /* 0x0000001808007986 */ /* 0x0001e2000c101524 */
[----:B------:R-:W-:Y:S05]  /*6200*/  BRA `(.L_x_1574) ;  /* 0x0000067000007947 */ /* 0x000fea0003800000 */
.L_x_1581:
        /* <DEDUP_REMOVED lines=11> */
.L_x_1593:
[----:B--2---:R-:W-:Y:S01]  /*62c0*/  LOP3.LUT R3, R24, 0x7fffffff, RZ, 0xc0, !PT ;  /* 0x7fffffff18037812 */ /* 0x004fe200078ec0ff */
        /* <DEDUP_REMOVED lines=15> */
.L_x_1596:
[----:B------:R-:W-:-:S04]  /*63c0*/  LOP3.LUT R24, R24, 0x80000000, RZ, 0xc0, !PT ;  /* 0x8000000018187812 */ /* 0x000fc800078ec0ff */
[----:B------:R-:W-:-:S04]  /*63d0*/  SHF.R.U32.HI R3, RZ, 0x18, R24 ;  /* 0x00000018ff037819 */ /* 0x000fc80000011618 */
[----:B------:R-:W-:-:S04]  /*63e0*/  LOP3.LUT R0, R0, R3, RZ, 0xfc, !PT ;  /* 0x0000000300007212 */ /* 0x000fc800078efcff */
[----:B------:R-:W-:Y:S02]  /*63f0*/  PRMT R4, R0, 0x7610, R4 ;  /* 0x0000761000047816 */ /* 0x000fe40000000004 */
.L_x_1595:
[----:B------:R-:W-:Y:S05]  /*6400*/  BSYNC B0 ;  /* 0x0000000000007941 */ /* 0x000fea0003800000 */
.L_x_1594:
[----:B------:R0:W-:Y:S01]  /*6410*/  STG.E.U8 [R8.64], R4 ;  /* 0x0000000408007986 */ /* 0x0001e2000c101124 */
[----:B------:R-:W-:Y:S05]  /*6420*/  BRA `(.L_x_1574) ;  /* 0x0000045000007947 */ /* 0x000fea0003800000 */
.L_x_1592:
        /* <DEDUP_REMOVED lines=16> */
.L_x_1599:
[----:B------:R-:W-:-:S04]  /*6530*/  LOP3.LUT R24, R24, 0x80000000, RZ, 0xc0, !PT ;  /* 0x8000000018187812 */ /* 0x000fc800078ec0ff */
[----:B------:R-:W-:-:S04]  /*6540*/  SHF.R.U32.HI R3, RZ, 0x18, R24 ;  /* 0x00000018ff037819 */ /* 0x000fc80000011618 */
[----:B------:R-:W-:-:S04]  /*6550*/  LOP3.LUT R0, R0, R3, RZ, 0xfc, !PT ;  /* 0x0000000300007212 */ /* 0x000fc800078efcff */
[----:B------:R-:W-:Y:S02]  /*6560*/  PRMT R4, R0, 0x7610, R4 ;  /* 0x0000761000047816 */ /* 0x000fe40000000004 */
.L_x_1598:
[----:B------:R-:W-:Y:S05]  /*6570*/  BSYNC B0 ;  /* 0x0000000000007941 */ /* 0x000fea0003800000 */
.L_x_1597:
[----:B------:R0:W-:Y:S01]  /*6580*/  STG.E.U8 [R8.64], R4 ;  /* 0x0000000408007986 */ /* 0x0001e2000c101124 */
[----:B------:R-:W-:Y:S05]  /*6590*/  BRA `(.L_x_1574) ;  /* 0x000002e000007947 */ /* 0x000fea0003800000 */
.L_x_1591:
[----:B------:R-:W-:-:S13]  /*65a0*/  ISETP.NE.AND P0, PT, R0, 0x1c, PT ;  /* 0x0000001c0000780c */ /* 0x000fda0003f05270 */
[----:B------:R-:W-:Y:S05]  /*65b0*/  @!P0 BRA `(.L_x_1600) ;  /* 0x000002a000008947 */ /* 0x000fea0003800000 */
[----:B------:R-:W-:-:S13]  /*65c0*/  ISETP.NE.AND P0, PT, R0, 0x1d, PT ;  /* 0x0000001d0000780c */ /* 0x000fda0003f05270 */
[----:B------:R-:W-:Y:S05]  /*65d0*/  @!P0 BRA `(.L_x_1601) ;  /* 0x0000025000008947 */ /* 0x000fea0003800000 */
[----:B------:R-:W-:-:S13]  /*65e0*/  ISETP.NE.AND P0, PT, R0, 0x2c, PT ;  /* 0x0000002c0000780c */ /* 0x000fda0003f05270 */
[----:B------:R-:W-:Y:S05]  /*65f0*/  @P0 BRA `(.L_x_1573) ;  /* 0x000000f000000947 */ /* 0x000fea0003800000 */
[----:B--2---:R-:W-:Y:S02]  /*6600*/  SHF.R.U32.HI R4, RZ, 0x17, R24 ;  /* 0x00000017ff047819 */ /* 0x004fe40000011618 */
        /* <DEDUP_REMOVED lines=14> */
.L_x_1573:
        /* <DEDUP_REMOVED lines=20> */
.L_x_1601:
[----:B------:R-:W0:Y:S02]  /*6830*/  F2I.U64.TRUNC R4, R25 ;  /* 0x0000001900047311 */ /* 0x000e24000020d800 */
[----:B0-----:R0:W-:Y:S01]  /*6840*/  STG.E.64 [R8.64], R4 ;  /* 0x0000000408007986 */ /* 0x0011e2000c101b24 */
[----:B------:R-:W-:Y:S05]  /*6850*/  BRA `(.L_x_1574) ;  /* 0x0000002000007947 */ /* 0x000fea0003800000 */
.L_x_1600:
[----:B-1----:R-:W0:Y:S02]  /*6860*/  F2I.U32.TRUNC.NTZ R25, R25 ;  /* 0x0000001900197305 */ /* 0x002e24000020f000 */
[----:B0-----:R0:W-:Y:S02]  /*6870*/  STG.E [R8.64], R25 ;  /* 0x0000001908007986 */ /* 0x0011e4000c101924 */
.L_x_1574:
[----:B------:R-:W-:Y:S02]  /*6880*/  IADD3 R26, R26, 0x80, RZ ;  /* 0x000000801a1a7810 */ /* 0x000fe40007ffe0ff */
.L_x_1535:
[----:B------:R-:W-:Y:S05]  /*6890*/  BSYNC B6 ;  /* 0x0000000000067941 */ /* 0x000fea0003800000 */
.L_x_1534:
[----:B------:R-:W-:-:S13]  /*68a0*/  ISETP.GE.AND P0, PT, R26, R19, PT ;  /* 0x000000131a00720c */ /* 0x000fda0003f06270 */
[----:B------:R-:W-:Y:S05]  /*68b0*/  @P0 EXIT ;  /* 0x000000000000094d */ /* 0x000fea0003800000 */
[----:B------:R-:W-:Y:S01]  /*68c0*/  PRMT R0, R17, 0x9910, RZ ;  /* 0x0000991011007816 */ /* 0x000fe200000000ff */
[----:B------:R-:W-:-:S03]  /*68d0*/  IMAD R2, R2, 0x200, R26 ;  /* 0x0000020002027824 */ /* 0x000fc600078e021a */
[----:B------:R-:W-:Y:S01]  /*68e0*/  ISETP.GT.AND P1, PT, R0, 0x9, PT ;  /* 0x000000090000780c */ /* 0x000fe20003f24270 */
[----:B------:R-:W-:-:S05]  /*68f0*/  IMAD R2, R2, c[0x0][0x188], RZ ;  /* 0x0000620002027a24 */ /* 0x000fca00078e02ff */
[----:B------:R-:W-:-:S05]  /*6900*/  IADD3 R2, P0, R2, c[0x0][0x168], RZ ;  /* 0x00005a0002027a10 */ /* 0x000fca0007f1e0ff */
[----:B0-----:R-:W-:Y:S02]  /*6910*/  IMAD.X R3, RZ, RZ, c[0x0][0x16c], P0 ;  /* 0x00005b00ff037624 */ /* 0x001fe400000e06ff */
        /* <DEDUP_REMOVED lines=12> */
.L_x_1605:
[----:B-1----:R-:W0:Y:S02]  /*69e0*/  F2I.S64.TRUNC R16, R16 ;  /* 0x0000001000107311 */ /* 0x002e24000020d900 */
[----:B0-----:R-:W-:-:S05]  /*69f0*/  IMAD.MOV.U32 R5, RZ, RZ, R16 ;  /* 0x000000ffff057224 */ /* 0x001fca00078e0010 */
[----:B------:R-:W-:Y:S01]  /*6a00*/  STG.E.U8 [R2.64], R5 ;  /* 0x0000000502007986 */ /* 0x000fe2000c101124 */
[----:B------:R-:W-:Y:S05]  /*6a10*/  EXIT ;  /* 0x000000000000794d */ /* 0x000fea0003800000 */
.L_x_1604:
[----:B------:R-:W-:-:S13]  /*6a20*/  ISETP.NE.AND P0, PT, R0, 0x2, PT ;  /* 0x000000020000780c */ /* 0x000fda0003f05270 */
[----:B------:R-:W-:Y:S05]  /*6a30*/  @!P0 BRA `(.L_x_1607) ;  /* 0x000000a000008947 */ /* 0x000fea0003800000 */
[----:B------:R-:W-:-:S13]  /*6a40*/  ISETP.NE.AND P0, PT, R0, 0x3, PT ;  /* 0x000000030000780c */ /* 0x000fda0003f05270 */
[----:B------:R-:W-:Y:S05]  /*6a50*/  @!P0 BRA `(.L_x_1608) ;  /* 0x0000005000008947 */ /* 0x000fea0003800000 */
[----:B------:R-:W-:-:S13]  /*6a60*/  ISETP.NE.AND P0, PT, R0, 0x4, PT ;  /* 0x000000040000780c */ /* 0x000fda0003f05270 */
[----:B------:R-:W-:Y:S05]  /*6a70*/  @P0 BRA `(.L_x_1606) ;  /* 0x00000b4000000947 */ /* 0x000fea0003800000 */
[----:B-1----:R-:W0:Y:S02]  /*6a80*/  F2I.S64.TRUNC R16, R16 ;  /* 0x0000001000107311 */ /* 0x002e24000020d900 */
[----:B0-----:R-:W-:Y:S01]  /*6a90*/  STG.E.64 [R2.64], R16 ;  /* 0x0000001002007986 */ /* 0x001fe2000c101b24 */
[----:B------:R-:W-:Y:S05]  /*6aa0*/  EXIT ;  /* 0x000000000000794d */ /* 0x000fea0003800000 */
.L_x_1608:
[----:B------:R-:W0:Y:S02]  /*6ab0*/  F2I.TRUNC.NTZ R5, R16 ;  /* 0x0000001000057305 */ /* 0x000e24000020f100 */
[----:B0-----:R-:W-:Y:S01]  /*6ac0*/  STG.E [R2.64], R5 ;  /* 0x0000000502007986 */ /* 0x001fe2000c101924 */
[----:B------:R-:W-:Y:S05]  /*6ad0*/  EXIT ;  /* 0x000000000000794d */ /* 0x000fea0003800000 */
.L_x_1607:
[----:B------:R-:W0:Y:S02]  /*6ae0*/  F2I.TRUNC.NTZ R5, R16 ;  /* 0x0000001000057305 */ /* 0x000e24000020f100 */
[----:B0-----:R-:W-:Y:S01]  /*6af0*/  STG.E.U16 [R2.64], R5 ;  /* 0x0000000502007986 */ /* 0x001fe2000c101524 */
[----:B------:R-:W-:Y:S05]  /*6b00*/  EXIT ;  /* 0x000000000000794d */ /* 0x000fea0003800000 */
.L_x_1603:
[----:B------:R-:W-:-:S13]  /*6b10*/  ISETP.GT.AND P0, PT, R0, 0x6, PT ;  /* 0x000000060000780c */ /* 0x000fda0003f04270 */
[----:B------:R-:W-:Y:S05]  /*6b20*/  @P0 BRA `(.L_x_1609) ;  /* 0x0000009000000947 */ /* 0x000fea0003800000 */
[----:B------:R-:W-:-:S13]  /*6b30*/  ISETP.NE.AND P0, PT, R0, 0x5, PT ;  /* 0x000000050000780c */ /* 0x000fda0003f05270 */
[----:B------:R-:W-:Y:S05]  /*6b40*/  @!P0 BRA `(.L_x_1610) ;  /* 0x0000004000008947 */ /* 0x000fea0003800000 */
[----:B------:R-:W-:-:S13]  /*6b50*/  ISETP.NE.AND P0, PT, R0, 0x6, PT ;  /* 0x000000060000780c */ /* 0x000fda0003f05270 */
[----:B------:R-:W-:Y:S05]  /*6b60*/  @P0 BRA `(.L_x_1606) ;  /* 0x00000a5000000947 */ /* 0x000fea0003800000 */
[----:B---3--:R-:W-:Y:S01]  /*6b70*/  STG.E [R2.64], R18 ;  /* 0x0000001202007986 */ /* 0x008fe2000c101924 */
[----:B------:R-:W-:Y:S05]  /*6b80*/  EXIT ;  /* 0x000000000000794d */ /* 0x000fea0003800000 */
.L_x_1610:
[----:B---3--:R-:W-:-:S05]  /*6b90*/  F2FP.PACK_AB R18, RZ, R18 ;  /* 0x00000012ff12723e */ /* 0x008fca00000000ff */
[----:B------:R-:W-:Y:S01]  /*6ba0*/  STG.E.U16 [R2.64], R18 ;  /* 0x0000001202007986 */ /* 0x000fe2000c101524 */
[----:B------:R-:W-:Y:S05]  /*6bb0*/  EXIT ;  /* 0x000000000000794d */ /* 0x000fea0003800000 */
.L_x_1609:
[----:B------:R-:W-:-:S13]  /*6bc0*/  ISETP.NE.AND P0, PT, R0, 0x7, PT ;  /* 0x000000070000780c */ /* 0x000fda0003f05270 */
[----:B------:R-:W-:Y:S05]  /*6bd0*/  @!P0 BRA `(.L_x_1611) ;  /* 0x000000b000008947 */ /* 0x000fea0003800000 */
[----:B------:R-:W-:-:S13]  /*6be0*/  ISETP.NE.AND P0, PT, R0, 0x8, PT ;  /* 0x000000080000780c */ /* 0x000fda0003f05270 */
[----:B------:R-:W-:Y:S05]  /*6bf0*/  @!P0 BRA `(.L_x_1612) ;  /* 0x0000005000008947 */ /* 0x000fea0003800000 */
[----:B------:R-:W-:-:S13]  /*6c00*/  ISETP.NE.AND P0, PT, R0, 0x9, PT ;  /* 0x000000090000780c */ /* 0x000fda0003f05270 */
[----:B------:R-:W-:Y:S05]  /*6c10*/  @P0 BRA `(.L_x_1606) ;  /* 0x000009a000000947 */ /* 0x000fea0003800000 */
[----:B------:R-:W-:-:S05]  /*6c20*/  IMAD.MOV.U32 R19, RZ, RZ, RZ ;  /* 0x000000ffff137224 */ /* 0x000fca00078e00ff */
[----:B---3--:R-:W-:Y:S01]  /*6c30*/  STG.E.64 [R2.64], R18 ;  /* 0x0000001202007986 */ /* 0x008fe2000c101b24 */
[----:B------:R-:W-:Y:S05]  /*6c40*/  EXIT ;  /* 0x000000000000794d */ /* 0x000fea0003800000 */
.L_x_1612:
[----:B---3--:R-:W-:-:S04]  /*6c50*/  F2FP.PACK_AB R5, RZ, R18 ;  /* 0x00000012ff05723e */ /* 0x008fc800000000ff */
[----:B------:R-:W-:-:S05]  /*6c60*/  PRMT R5, R5, 0x5410, RZ ;  /* 0x0000541005057816 */ /* 0x000fca00000000ff */
[----:B------:R-:W-:Y:S01]  /*6c70*/  STG.E [R2.64], R5 ;  /* 0x0000000502007986 */ /* 0x000fe2000c101924 */
[----:B------:R-:W-:Y:S05]  /*6c80*/  EXIT ;  /* 0x000000000000794d */ /* 0x000fea0003800000 */
.L_x_1611:
[----:B---3--:R-:W-:-:S06]  /*6c90*/  FMUL.FTZ R4, R18, 1 ;  /* 0x3f80000012047820 */ /* 0x008fcc0000410000 */
[----:B------:R-:W0:Y:S02]  /*6ca0*/  F2F.F64.F32 R4, R4 ;  /* 0x0000000400047310 */ /* 0x000e240000201800 */
[----:B0-----:R-:W-:Y:S01]  /*6cb0*/  STG.E.64 [R2.64], R4 ;  /* 0x0000000402007986 */ /* 0x001fe2000c101b24 */
[----:B------:R-:W-:Y:S05]  /*6cc0*/  EXIT ;  /* 0x000000000000794d */ /* 0x000fea0003800000 */
.L_x_1602:
        /* <DEDUP_REMOVED lines=8> */
[----:B---3--:R-:W-:-:S04]  /*6d50*/  FSETP.NEU.FTZ.AND P0, PT, R18, RZ, PT ;  /* 0x000000ff1200720b */ /* 0x008fc80003f1d000 */
[----:B------:R-:W-:-:S05]  /*6d60*/  SEL R5, RZ, 0x1, !P0 ;  /* 0x00000001ff057807 */ /* 0x000fca0004000000 */
[----:B------:R-:W-:Y:S01]  /*6d70*/  STG.E.U8 [R2.64], R5 ;  /* 0x0000000502007986 */ /* 0x000fe2000c101124 */
[----:B------:R-:W-:Y:S05]  /*6d80*/  EXIT ;  /* 0x000000000000794d */ /* 0x000fea0003800000 */
.L_x_1615:
[----:B---3--:R-:W-:Y:S01]  /*6d90*/  FMUL.FTZ R4, R18, 1 ;  /* 0x3f80000012047820 */ /* 0x008fe20000410000 */
[----:B------:R-:W-:-:S05]  /*6da0*/  CS2R R6, SRZ ;  /* 0x0000000000067805 */ /* 0x000fca000001ff00 */
[----:B------:R-:W0:Y:S02]  /*6db0*/  F2F.F64.F32 R4, R4 ;  /* 0x0000000400047310 */ /* 0x000e240000201800 */
[----:B0-----:R-:W-:Y:S01]  /*6dc0*/  STG.E.128 [R2.64], R4 ;  /* 0x0000000402007986 */ /* 0x001fe2000c101d24 */
[----:B------:R-:W-:Y:S05]  /*6dd0*/  EXIT ;  /* 0x000000000000794d */ /* 0x000fea0003800000 */
.L_x_1614:
[----:B------:R-:W-:-:S13]  /*6de0*/  ISETP.NE.AND P0, PT, R0, 0xf, PT ;  /* 0x0000000f0000780c */ /* 0x000fda0003f05270 */
[----:B------:R-:W-:Y:S05]  /*6df0*/  @!P0 BRA `(.L_x_1616) ;  /* 0x000002b000008947 */ /* 0x000fea0003800000 */
[----:B------:R-:W-:-:S13]  /*6e00*/  ISETP.NE.AND P0, PT, R0, 0x17, PT ;  /* 0x000000170000780c */ /* 0x000fda0003f05270 */
[----:B------:R-:W-:Y:S05]  /*6e10*/  @!P0 BRA `(.L_x_1617) ;  /* 0x0000014000008947 */ /* 0x000fea0003800000 */
[----:B------:R-:W-:-:S13]  /*6e20*/  ISETP.NE.AND P0, PT, R0, 0x18, PT ;  /* 0x000000180000780c */ /* 0x000fda0003f05270 */
[----:B------:R-:W-:Y:S05]  /*6e30*/  @P0 BRA `(.L_x_1606) ;  /* 0x0000078000000947 */ /* 0x000fea0003800000 */
[C---:B---3--:R-:W-:Y:S01]  /*6e40*/  LOP3.LUT R4, R18.reuse, 0x7fffffff, RZ, 0xc0, !PT ;  /* 0x7fffffff12047812 */ /* 0x048fe200078ec0ff */
[----:B------:R-:W-:Y:S01]  /*6e50*/  BSSY B0, `(.L_x_1618) ;  /* 0x000000d000007945 */ /* 0x000fe20003800000 */
        /* <DEDUP_REMOVED lines=12> */
.L_x_1619:
[----:B------:R-:W-:Y:S05]  /*6f20*/  BSYNC B0 ;  /* 0x0000000000007941 */ /* 0x000fea0003800000 */
.L_x_1618:
[----:B------:R-:W-:-:S05]  /*6f30*/  LOP3.LUT R7, R0, R7, RZ, 0xfc, !PT ;  /* 0x0000000700077212 */ /* 0x000fca00078efcff */
[----:B------:R-:W-:Y:S01]  /*6f40*/  STG.E.U8 [R2.64], R7 ;  /* 0x0000000702007986 */ /* 0x000fe2000c101124 */
[----:B------:R-:W-:Y:S05]  /*6f50*/  EXIT ;  /* 0x000000000000794d */ /* 0x000fea0003800000 */
.L_x_1617:
[----:B---3--:R-:W-:Y:S01]  /*6f60*/  LOP3.LUT R4, R18, 0x7fffffff, RZ, 0xc0, !PT ;  /* 0x7fffffff12047812 */ /* 0x008fe200078ec0ff */
[----:B------:R-:W-:Y:S03]  /*6f70*/  BSSY B0, `(.L_x_1620) ;  /* 0x000000e000007945 */ /* 0x000fe60003800000 */
        /* <DEDUP_REMOVED lines=10> */
.L_x_1621:
[----:B------:R-:W-:Y:S01]  /*7020*/  IMAD.MOV.U32 R0, RZ, RZ, 0x7f ;  /* 0x0000007fff007424 */ /* 0x000fe200078e00ff */
[----:B------:R-:W-:-:S04]  /*7030*/  ISETP.GT.U32.AND P0, PT, R4, 0x7f800000, PT ;  /* 0x7f8000000400780c */ /* 0x000fc80003f04070 */
[----:B------:R-:W-:-:S04]  /*7040*/  SEL R0, R0, 0x7c, P0 ;  /* 0x0000007c00007807 */ /* 0x000fc80000000000 */
.L_x_1622:
[----:B------:R-:W-:Y:S05]  /*7050*/  BSYNC B0 ;  /* 0x0000000000007941 */ /* 0x000fea0003800000 */
.L_x_1620:
[----:B------:R-:W-:-:S04]  /*7060*/  LOP3.LUT R18, R18, 0x80000000, RZ, 0xc0, !PT ;  /* 0x8000000012127812 */ /* 0x000fc800078ec0ff */
[----:B------:R-:W-:-:S04]  /*7070*/  SHF.R.U32.HI R5, RZ, 0x18, R18 ;  /* 0x00000018ff057819 */ /* 0x000fc80000011612 */
[----:B------:R-:W-:-:S05]  /*7080*/  LOP3.LUT R5, R0, R5, RZ, 0xfc, !PT ;  /* 0x0000000500057212 */ /* 0x000fca00078efcff */
[----:B------:R-:W-:Y:S01]  /*7090*/  STG.E.U8 [R2.64], R5 ;  /* 0x0000000502007986 */ /* 0x000fe2000c101124 */
[----:B------:R-:W-:Y:S05]  /*70a0*/  EXIT ;  /* 0x000000000000794d */ /* 0x000fea0003800000 */
.L_x_1616:
[----:B---3--:R-:W-:-:S05]  /*70b0*/  F2FP.BF16.PACK_AB R18, RZ, R18 ;  /* 0x00000012ff12723e */ /* 0x008fca00000010ff */
[----:B------:R-:W-:Y:S01]  /*70c0*/  STG.E.U16 [R2.64], R18 ;  /* 0x0000001202007986 */ /* 0x000fe2000c101524 */
[----:B------:R-:W-:Y:S05]  /*70d0*/  EXIT ;  /* 0x000000000000794d */ /* 0x000fea0003800000 */
.L_x_1613:
        /* <DEDUP_REMOVED lines=11> */
.L_x_1625:
[----:B---3--:R-:W-:Y:S01]  /*7190*/  LOP3.LUT R5, R18, 0x7fffffff, RZ, 0xc0, !PT ;  /* 0x7fffffff12057812 */ /* 0x008fe200078ec0ff */
        /* <DEDUP_REMOVED lines=15> */
.L_x_1628:
[----:B------:R-:W-:-:S04]  /*7290*/  LOP3.LUT R18, R18, 0x80000000, RZ, 0xc0, !PT ;  /* 0x8000000012127812 */ /* 0x000fc800078ec0ff */
[----:B------:R-:W-:-:S04]  /*72a0*/  SHF.R.U32.HI R5, RZ, 0x18, R18 ;  /* 0x00000018ff057819 */ /* 0x000fc80000011612 */
[----:B------:R-:W-:-:S04]  /*72b0*/  LOP3.LUT R4, R4, R5, RZ, 0xfc, !PT ;  /* 0x0000000504047212 */ /* 0x000fc800078efcff */
[----:B------:R-:W-:Y:S02]  /*72c0*/  PRMT R0, R4, 0x7610, R0 ;  /* 0x0000761004007816 */ /* 0x000fe40000000000 */
.L_x_1627:
[----:B------:R-:W-:Y:S05]  /*72d0*/  BSYNC B0 ;  /* 0x0000000000007941 */ /* 0x000fea0003800000 */
.L_x_1626:
[----:B------:R-:W-:Y:S01]  /*72e0*/  STG.E.U8 [R2.64], R0 ;  /* 0x0000000002007986 */ /* 0x000fe2000c101124 */
[----:B------:R-:W-:Y:S05]  /*72f0*/  EXIT ;  /* 0x000000000000794d */ /* 0x000fea0003800000 */
.L_x_1624:
        /* <DEDUP_REMOVED lines=16> */
.L_x_1631:
[----:B------:R-:W-:-:S04]  /*7400*/  LOP3.LUT R18, R18, 0x80000000, RZ, 0xc0, !PT ;  /* 0x8000000012127812 */ /* 0x000fc800078ec0ff */
[----:B------:R-:W-:-:S04]  /*7410*/  SHF.R.U32.HI R5, RZ, 0x18, R18 ;  /* 0x00000018ff057819 */ /* 0x000fc80000011612 */
[----:B------:R-:W-:-:S04]  /*7420*/  LOP3.LUT R4, R4, R5, RZ, 0xfc, !PT ;  /* 0x0000000504047212 */ /* 0x000fc800078efcff */
[----:B------:R-:W-:Y:S02]  /*7430*/  PRMT R0, R4, 0x7610, R0 ;  /* 0x0000761004007816 */ /* 0x000fe40000000000 */
.L_x_1630:
[----:B------:R-:W-:Y:S05]  /*7440*/  BSYNC B0 ;  /* 0x0000000000007941 */ /* 0x000fea0003800000 */
.L_x_1629:
[----:B------:R-:W-:Y:S01]  /*7450*/  STG.E.U8 [R2.64], R0 ;  /* 0x0000000002007986 */ /* 0x000fe2000c101124 */
[----:B------:R-:W-:Y:S05]  /*7460*/  EXIT ;  /* 0x000000000000794d */ /* 0x000fea0003800000 */
.L_x_1623:
[----:B------:R-:W-:-:S13]  /*7470*/  ISETP.NE.AND P0, PT, R0, 0x1c, PT ;  /* 0x0000001c0000780c */ /* 0x000fda0003f05270 */
[----:B------:R-:W-:Y:S05]  /*7480*/  @!P0 BRA `(.L_x_1632) ;  /* 0x000002a000008947 */ /* 0x000fea0003800000 */
[----:B------:R-:W-:-:S13]  /*7490*/  ISETP.NE.AND P0, PT, R0, 0x1d, PT ;  /* 0x0000001d0000780c */ /* 0x000fda0003f05270 */
[----:B------:R-:W-:Y:S05]  /*74a0*/  @!P0 BRA `(.L_x_1633) ;  /* 0x0000025000008947 */ /* 0x000fea0003800000 */
[----:B------:R-:W-:-:S13]  /*74b0*/  ISETP.NE.AND P0, PT, R0, 0x2c, PT ;  /* 0x0000002c0000780c */ /* 0x000fda0003f05270 */
[----:B------:R-:W-:Y:S05]  /*74c0*/  @P0 BRA `(.L_x_1606) ;  /* 0x000000f000000947 */ /* 0x000fea0003800000 */
[----:B---3--:R-:W-:Y:S02]  /*74d0*/  SHF.R.U32.HI R4, RZ, 0x17, R18 ;  /* 0x00000017ff047819 */ /* 0x008fe40000011612 */
        /* <DEDUP_REMOVED lines=14> */
.L_x_1606:
        /* <DEDUP_REMOVED lines=19> */
[----:B------:R-:W-:Y:S05]  /*76f0*/  EXIT ;  /* 0x000000000000794d */ /* 0x000fea0003800000 */
.L_x_1633:
[----:B-1----:R-:W0:Y:S02]  /*7700*/  F2I.U64.TRUNC R16, R16 ;  /* 0x0000001000107311 */ /* 0x002e24000020d800 */
[----:B0-----:R-:W-:Y:S01]  /*7710*/  STG.E.64 [R2.64], R16 ;  /* 0x0000001002007986 */ /* 0x001fe2000c101b24 */
[----:B------:R-:W-:Y:S05]  /*7720*/  EXIT ;  /* 0x000000000000794d */ /* 0x000fea0003800000 */
.L_x_1632:
[----:B------:R-:W0:Y:S02]  /*7730*/  F2I.U32.TRUNC.NTZ R5, R16 ;  /* 0x0000001000057305 */ /* 0x000e24000020f000 */
[----:B0-----:R-:W-:Y:S01]  /*7740*/  STG.E [R2.64], R5 ;  /* 0x0000000502007986 */ /* 0x001fe2000c101924 */
[----:B------:R-:W-:Y:S05]  /*7750*/  EXIT ;  /* 0x000000000000794d */ /* 0x000fea0003800000 */
.L_x_1634:
        /* <DEDUP_REMOVED lines=10> */
.L_x_18283:


//--------------------- .text._ZN2at6native18elementwise_kernelILi128ELi2EZNS0_22gpu_kernel_impl_nocastIZZZNS0_17trunc_kernel_cudaERNS_18TensorIteratorBaseEENKUlvE_clEvENKUlvE0_clEvEUlfE_EEvS4_RKT_EUliE_EEviT1_ --------------------------
	.section	.text._ZN2at6native18elementwise_kernelILi128ELi2EZNS0_22gpu_kernel_impl_nocastIZZZNS0_17trunc_kernel_cudaERNS_18TensorIteratorBaseEENKUlvE_clEvENKUlvE0_clEvEUlfE_EEvS4_RKT_EUliE_EEviT1_,"ax",@progbits
	.sectioninfo	@"SHI_REGISTERS=12"
	.align	128
        .global         _ZN2at6native18elementwise_kernelILi128ELi2EZNS0_22gpu_kernel_impl_nocastIZZZNS0_17trunc_kernel_cudaERNS_18TensorIteratorBaseEENKUlvE_clEvENKUlvE0_clEvEUlfE_EEvS4_RKT_EUliE_EEviT1_
        .type           _ZN2at6native18elementwise_kernelILi128ELi2EZNS0_22gpu_kernel_impl_nocastIZZZNS0_17trunc_kernel_cudaERNS_18TensorIteratorBaseEENKUlvE_clEvENKUlvE0_clEvEUlfE_EEvS4_RKT_EUliE_EEviT1_,@function
        .size           _ZN2at6native18elementwise_kernelILi128ELi2EZNS0_22gpu_kernel_impl_nocastIZZZNS0_17trunc_kernel_cudaERNS_18TensorIteratorBaseEENKUlvE_clEvENKUlvE0_clEvEUlfE_EEvS4_RKT_EUliE_EEviT1_,(.L_x_18284 - _ZN2at6native18elementwise_kernelILi128ELi2EZNS0_22gpu_kernel_impl_nocastIZZZNS0_17trunc_kernel_cudaERNS_18TensorIteratorBaseEENKUlvE_clEvENKUlvE0_clEvEUlfE_EEvS4_RKT_EUliE_EEviT1_)
        .other          _ZN2at6native18elementwise_kernelILi128ELi2EZNS0_22gpu_kernel_impl_nocastIZZZNS0_17trunc_kernel_cudaERNS_18TensorIteratorBaseEENKUlvE_clEvENKUlvE0_clEvEUlfE_EEvS4_RKT_EUliE_EEviT1_,@"STO_CUDA_ENTRY STV_DEFAULT"
_ZN2at6native18elementwise_kernelILi128ELi2EZNS0_22gpu_kernel_impl_nocastIZZZNS0_17trunc_kernel_cudaERNS_18TensorIteratorBaseEENKUlvE_clEvENKUlvE0_clEvEUlfE_EEvS4_RKT_EUliE_EEviT1_:
.text._ZN2at6native18elementwise_kernelILi128ELi2EZNS0_22gpu_kernel_impl_nocastIZZZNS0_17trunc_kernel_cudaERNS_18TensorIteratorBaseEENKUlvE_clEvENKUlvE0_clEvEUlfE_EEvS4_RKT_EUliE_EEviT1_:
[----:B------:R-:W-:Y:S02]  /*0000*/  MOV R1, c[0x0][0x28] ;  /* 0x00000a0000017a02 */ /* 0x000fe40000000f00 */
[----:B------:R-:W0:Y:S01]  /*0010*/  S2R R0, SR_CTAID.X ;  /* 0x0000000000007919 */ /* 0x000e220000002500 */
[----:B------:R-:W-:Y:S01]  /*0020*/  ULDC.64 UR4, c[0x0][0x118] ;  /* 0x0000460000047ab9 */ /* 0x000fe20000000a00 */
[----:B------:R-:W-:Y:S02]  /*0030*/  BSSY B0, `(.L_x_1635) ;  /* 0x00000f1000007945 */ /* 0x000fe40003800000 */
[----:B------:R-:W0:Y:S02]  /*0040*/  S2R R3, SR_TID.X ;  /* 0x0000000000037919 */ /* 0x000e240000002100 */
[----:B0-----:R-:W-:-:S04]  /*0050*/  LEA R0, R0, R3, 0x8 ;  /* 0x0000000300007211 */ /* 0x001fc800078e40ff */
[----:B------:R-:W-:Y:S02]  /*0060*/  ISETP.GE.AND P0, PT, R0, c[0x0][0x160], PT ;  /* 0x0000580000007a0c */ /* 0x000fe40003f06270 */
[----:B------:R-:W-:-:S11]  /*0070*/  MOV R7, R0 ;  /* 0x0000000000077202 */ /* 0x000fd60000000f00 */
        /* <DEDUP_REMOVED lines=228> */
.L_x_1637:
[----:B------:R-:W-:-:S04]  /*0ec0*/  IADD3 R4, P0, R3, c[0x0][0x368], RZ ;  /* 0x0000da0003047a10 */ /* 0x000fc80007f1e0ff */
[----:B------:R-:W-:-:S05]  /*0ed0*/  IADD3.X R5, RZ, c[0x0][0x36c], RZ, P0, !PT ;  /* 0x0000db00ff057a10 */ /* 0x000fca00007fe4ff */
[----:B------:R-:W2:Y:S01]  /*0ee0*/  LDG.E R4, [R4.64] ;  /* 0x0000000404047981 */ /* 0x000ea2000c1e1900 */
[----:B------:R-:W-:Y:S02]  /*0ef0*/  IADD3 R2, P0, R2, c[0x0][0x360], RZ ;  /* 0x0000d80002027a10 */ /* 0x000fe40007f1e0ff */
[----:B------:R-:W-:Y:S02]  /*0f00*/  IADD3 R7, R0, 0x80, RZ ;  /* 0x0000008000077810 */ /* 0x000fe40007ffe0ff */
[----:B------:R-:W-:Y:S01]  /*0f10*/  IADD3.X R3, RZ, c[0x0][0x364], RZ, P0, !PT ;  /* 0x0000d900ff037a10 */ /* 0x000fe200007fe4ff */
[----:B--2---:R-:W0:Y:S04]  /*0f20*/  FRND.TRUNC R9, R4 ;  /* 0x0000000400097307 */ /* 0x004e28000020d000 */
[----:B0-----:R0:W-:Y:S04]  /*0f30*/  STG.E [R2.64], R9 ;  /* 0x0000000902007986 */ /* 0x0011e8000c101904 */
.L_x_1636:
[----:B------:R-:W-:Y:S05]  /*0f40*/  BSYNC B0 ;  /* 0x0000000000007941 */ /* 0x000fea0003800000 */
.L_x_1635:
[----:B------:R-:W-:-:S13]  /*0f50*/  ISETP.GE.AND P0, PT, R7, c[0x0][0x160], PT ;  /* 0x0000580007007a0c */ /* 0x000fda0003f06270 */
[----:B------:R-:W-:Y:S05]  /*0f60*/  @P0 EXIT ;  /* 0x000000000000094d */ /* 0x000fea0003800000 */
[----:B------:R-:W-:Y:S01]  /*0f70*/  ISETP.NE.AND P0, PT, RZ, c[0x0][0x168], PT ;  /* 0x00005a00ff007a0c */ /* 0x000fe20003f05270 */
[----:B0-----:R-:W-:Y:S01]  /*0f80*/  HFMA2.MMA R2, -RZ, RZ, 0, 0 ;  /* 0x00000000ff027435 */ /* 0x001fe200000001ff */
[----:B------:R-:W-:-:S11]  /*0f90*/  MOV R0, RZ ;  /* 0x000000ff00007202 */ /* 0x000fd60000000f00 */
[----:B------:R-:W-:Y:S05]  /*0fa0*/  @!P0 BRA `(.L_x_1638) ;  /* 0x00000e0000008947 */ /* 0x000fea0003800000 */
[----:B------:R-:W-:Y:S01]  /*0fb0*/  MOV R2, RZ ;  /* 0x000000ff00027202 */ /* 0x000fe20000000f00 */
[----:B------:R-:W-:-:S04]  /*0fc0*/  IMAD.MOV.U32 R3, RZ, RZ, R7 ;  /* 0x000000ffff037224 */ /* 0x000fc800078e0007 */
[----:B------:R-:W-:Y:S01]  /*0fd0*/  IMAD.HI.U32 R4, R7, c[0x0][0x170], R2 ;  /* 0x00005c0007047a27 */ /* 0x000fe200078e0002 */
[----:B------:R-:W-:-:S04]  /*0fe0*/  MOV R3, c[0x0][0x168] ;  /* 0x00005a0000037a02 */ /* 0x000fc80000000f00 */
[----:B------:R-:W-:Y:S02]  /*0ff0*/  ISETP.NE.AND P0, PT, R3, 0x1, PT ;  /* 0x000000010300780c */ /* 0x000fe40003f05270 */
        /* <DEDUP_REMOVED lines=219> */
.L_x_1638:
[----:B------:R-:W-:-:S04]  /*1db0*/  IADD3 R2, P0, R2, c[0x0][0x368], RZ ;  /* 0x0000da0002027a10 */ /* 0x000fc80007f1e0ff */
[----:B------:R-:W-:-:S05]  /*1dc0*/  IADD3.X R3, RZ, c[0x0][0x36c], RZ, P0, !PT ;  /* 0x0000db00ff037a10 */ /* 0x000fca00007fe4ff */
[----:B------:R-:W2:Y:S01]  /*1dd0*/  LDG.E R2, [R2.64] ;  /* 0x0000000402027981 */ /* 0x000ea2000c1e1900 */
[----:B------:R-:W-:-:S04]  /*1de0*/  IADD3 R4, P0, R0, c[0x0][0x360], RZ ;  /* 0x0000d80000047a10 */ /* 0x000fc80007f1e0ff */
[----:B------:R-:W-:Y:S01]  /*1df0*/  IADD3.X R5, RZ, c[0x0][0x364], RZ, P0, !PT ;  /* 0x0000d900ff057a10 */ /* 0x000fe200007fe4ff */
[----:B--2---:R-:W0:Y:S04]  /*1e00*/  FRND.TRUNC R7, R2 ;  /* 0x0000000200077307 */ /* 0x004e28000020d000 */
[----:B0-----:R-:W-:Y:S01]  /*1e10*/  STG.E [R4.64], R7 ;  /* 0x0000000704007986 */ /* 0x001fe2000c101904 */
[----:B------:R-:W-:Y:S05]  /*1e20*/  EXIT ;  /* 0x000000000000794d */ /* 0x000fea0003800000 */
.L_x_1639:
        /* <DEDUP_REMOVED lines=13> */
.L_x_18284:


//--------------------- .text._ZN2at6native27unrolled_elementwise_kernelIZZZNS0_17trunc_kernel_cudaERNS_18TensorIteratorBaseEENKUlvE_clEvENKUlvE0_clEvEUlfE_St5arrayIPcLm2EELi4E23TrivialOffsetCalculatorILi1EjESB_NS0_6memory15LoadWithoutCastENSC_16StoreWithoutCastEEEviT_T0_T2_T3_T4_T5_ --------------------------
	.section	.text._ZN2at6native27unrolled_elementwise_kernelIZZZNS0_17trunc_kernel_cudaERNS_18TensorIteratorBaseEENKUlvE_clEvENKUlvE0_clEvEUlfE_St5arrayIPcLm2EELi4E23TrivialOffsetCalculatorILi1EjESB_NS0_6memory15LoadWithoutCastENSC_16StoreWithoutCastEEEviT_T0_T2_T3_T4_T5_,"ax",@progbits
	.sectioninfo	@"SHI_REGISTERS=22"
	.align	128
        .global         _ZN2at6native27unrolled_elementwise_kernelIZZZNS0_17trunc_kernel_cudaERNS_18TensorIteratorBaseEENKUlvE_clEvENKUlvE0_clEvEUlfE_St5arrayIPcLm2EELi4E23TrivialOffsetCalculatorILi1EjESB_NS0_6memory15LoadWithoutCastENSC_16StoreWithoutCastEEEviT_T0_T2_T3_T4_T5_
        .type           _ZN2at6native27unrolled_elementwise_kernelIZZZNS0_17trunc_kernel_cudaERNS_18TensorIteratorBaseEENKUlvE_clEvENKUlvE0_clEvEUlfE_St5arrayIPcLm2EELi4E23TrivialOffsetCalculatorILi1EjESB_NS0_6memory15LoadWithoutCastENSC_16StoreWithoutCastEEEviT_T0_T2_T3_T4_T5_,@function
        .size           _ZN2at6native27unrolled_elementwise_kernelIZZZNS0_17trunc_kernel_cudaERNS_18TensorIteratorBaseEENKUlvE_clEvENKUlvE0_clEvEUlfE_St5arrayIPcLm2EELi4E23TrivialOffsetCalculatorILi1EjESB_NS0_6memory15LoadWithoutCastENSC_16StoreWithoutCastEEEviT_T0_T2_T3_T4_T5_,(.L_x_18285 - _ZN2at6native27unrolled_elementwise_kernelIZZZNS0_17trunc_kernel_cudaERNS_18TensorIteratorBaseEENKUlvE_clEvENKUlvE0_clEvEUlfE_St5arrayIPcLm2EELi4E23TrivialOffsetCalculatorILi1EjESB_NS0_6memory15LoadWithoutCastENSC_16StoreWithoutCastEEEviT_T0_T2_T3_T4_T5_)
        .other          _ZN2at6native27unrolled_elementwise_kernelIZZZNS0_17trunc_kernel_cudaERNS_18TensorIteratorBaseEENKUlvE_clEvENKUlvE0_clEvEUlfE_St5arrayIPcLm2EELi4E23TrivialOffsetCalculatorILi1EjESB_NS0_6memory15LoadWithoutCastENSC_16StoreWithoutCastEEEviT_T0_T2_T3_T4_T5_,@"STO_CUDA_ENTRY STV_DEFAULT"
_ZN2at6native27unrolled_elementwise_kernelIZZZNS0_17trunc_kernel_cudaERNS_18TensorIteratorBaseEENKUlvE_clEvENKUlvE0_clEvEUlfE_St5arrayIPcLm2EELi4E23TrivialOffsetCalculatorILi1EjESB_NS0_6memory15LoadWithoutCastENSC_16StoreWithoutCastEEEviT_T0_T2_T3_T4_T5_:
.text._ZN2at6native27unrolled_elementwise_kernelIZZZNS0_17trunc_kernel_cudaERNS_18TensorIteratorBaseEENKUlvE_clEvENKUlvE0_clEvEUlfE_St5arrayIPcLm2EELi4E23TrivialOffsetCalculatorILi1EjESB_NS0_6memory15LoadWithoutCastENSC_16StoreWithoutCastEEEviT_T0_T2_T3_T4_T5_:
[----:B------:R-:W-:Y:S02]  /*0000*/  IMAD.MOV.U32 R1, RZ, RZ, c[0x0][0x28] ;  /* 0x00000a00ff017624 */ /* 0x000fe400078e00ff */
[----:B------:R-:W0:Y:S01]  /*0010*/  S2R R0, SR_CTAID.X ;  /* 0x0000000000007919 */ /* 0x000e220000002500 */
[----:B------:R-:W-:Y:S01]  /*0020*/  IMAD.MOV.U32 R5, RZ, RZ, -0x200 ;  /* 0xfffffe00ff057424 */ /* 0x000fe200078e00ff */
[----:B------:R-:W-:Y:S01]  /*0030*/  CS2R R12, SRZ ;  /* 0x00000000000c7805 */ /* 0x000fe2000001ff00 */
[----:B------:R-:W-:Y:S01]  /*0040*/  ULDC.64 UR4, c[0x0][0x118] ;  /* 0x0000460000047ab9 */ /* 0x000fe20000000a00 */
[----:B------:R-:W1:Y:S01]  /*0050*/  S2R R3, SR_TID.X ;  /* 0x0000000000037919 */ /* 0x000e620000002100 */
[----:B0-----:R-:W-:Y:S01]  /*0060*/  IMAD R2, R0, R5, c[0x0][0x160] ;  /* 0x0000580000027624 */ /* 0x001fe200078e0205 */
[----:B-1----:R-:W-:-:S04]  /*0070*/  MOV R11, R3 ;  /* 0x00000003000b7202 */ /* 0x002fc80000000f00 */
[----:B------:R-:W-:-:S13]  /*0080*/  ISETP.GE.AND P0, PT, R3, R2, PT ;  /* 0x000000020300720c */ /* 0x000fda0003f06270 */
[----:B------:R-:W-:Y:S01]  /*0090*/  @!P0 IADD3 R11, R3, 0x80, RZ ;  /* 0x00000080030b8810 */ /* 0x000fe20007ffe0ff */
[----:B------:R-:W-:Y:S01]  /*00a0*/  @!P0 IMAD R4, R0, 0x200, R3 ;  /* 0x0000020000048824 */ /* 0x000fe200078e0203 */
[----:B------:R-:W-:Y:S02]  /*00b0*/  @!P0 MOV R5, 0x4 ;  /* 0x0000000400058802 */ /* 0x000fe40000000f00 */
[----:B------:R-:W-:-:S03]  /*00c0*/  ISETP.GE.AND P1, PT, R11, R2, PT ;  /* 0x000000020b00720c */ /* 0x000fc60003f26270 */
[----:B------:R-:W-:-:S05]  /*00d0*/  @!P0 IMAD.WIDE.U32 R4, R4, R5, c[0x0][0x170] ;  /* 0x00005c0004048625 */ /* 0x000fca00078e0005 */
[----:B------:R0:W2:Y:S05]  /*00e0*/  @!P0 LDG.E R12, [R4.64] ;  /* 0x00000004040c8981 */ /* 0x0000aa000c1e1900 */
[----:B------:R-:W-:Y:S01]  /*00f0*/  @!P1 IMAD R6, R0, 0x200, R11 ;  /* 0x0000020000069824 */ /* 0x000fe200078e020b */
[----:B------:R-:W-:Y:S01]  /*0100*/  @!P1 IADD3 R11, R11, 0x80, RZ ;  /* 0x000000800b0b9810 */ /* 0x000fe20007ffe0ff */
[----:B------:R-:W-:-:S03]  /*0110*/  @!P1 IMAD.MOV.U32 R7, RZ, RZ, 0x4 ;  /* 0x00000004ff079424 */ /* 0x000fc600078e00ff */
[----:B------:R-:W-:-:S13]  /*0120*/  ISETP.GE.AND P3, PT, R11, R2, PT ;  /* 0x000000020b00720c */ /* 0x000fda0003f66270 */
[----:B------:R-:W-:Y:S01]  /*0130*/  @!P3 LEA R8, R0, R11, 0x9 ;  /* 0x0000000b0008b211 */ /* 0x000fe200078e48ff */
[----:B------:R-:W-:-:S04]  /*0140*/  @!P3 IMAD.MOV.U32 R9, RZ, RZ, 0x4 ;  /* 0x00000004ff09b424 */ /* 0x000fc800078e00ff */
[----:B------:R-:W-:-:S05]  /*0150*/  @!P3 IMAD.WIDE.U32 R8, R8, R9, c[0x0][0x170] ;  /* 0x00005c000808b625 */ /* 0x000fca00078e0009 */
[----:B------:R1:W3:Y:S01]  /*0160*/  @!P3 LDG.E R13, [R8.64] ;  /* 0x00000004080db981 */ /* 0x0002e2000c1e1900 */
[----:B------:R-:W-:Y:S02]  /*0170*/  IMAD.MOV.U32 R10, RZ, RZ, RZ ;  /* 0x000000ffff0a7224 */ /* 0x000fe400078e00ff */
[----:B------:R-:W-:-:S05]  /*0180*/  @!P1 IMAD.WIDE.U32 R6, R6, R7, c[0x0][0x170] ;  /* 0x00005c0006069625 */ /* 0x000fca00078e0007 */
[----:B------:R4:W3:Y:S01]  /*0190*/  @!P1 LDG.E R10, [R6.64] ;  /* 0x00000004060a9981 */ /* 0x0008e2000c1e1900 */
[----:B------:R-:W-:-:S04]  /*01a0*/  @!P3 IADD3 R11, R11, 0x80, RZ ;  /* 0x000000800b0bb810 */ /* 0x000fc80007ffe0ff */
[----:B------:R-:W-:Y:S01]  /*01b0*/  ISETP.GE.AND P2, PT, R11, R2, PT ;  /* 0x000000020b00720c */ /* 0x000fe20003f46270 */
[--C-:B------:R-:W-:Y:S02]  /*01c0*/  IMAD.MOV.U32 R15, RZ, RZ, R3.reuse ;  /* 0x000000ffff0f7224 */ /* 0x100fe400078e0003 */
[----:B-1----:R-:W-:Y:S02]  /*01d0*/  @!P0 IMAD.MOV.U32 R9, RZ, RZ, 0x4 ;  /* 0x00000004ff098424 */ /* 0x002fe400078e00ff */
[----:B----4-:R-:W-:Y:S01]  /*01e0*/  @!P0 IMAD R6, R0, 0x200, R3 ;  /* 0x0000020000068824 */ /* 0x010fe200078e0203 */
[----:B------:R-:W-:-:S07]  /*01f0*/  IADD3 R7, R15, 0x100, RZ ;  /* 0x000001000f077810 */ /* 0x000fce0007ffe0ff */
[----:B0-----:R-:W-:Y:S01]  /*0200*/  @!P2 MOV R5, 0x4 ;  /* 0x000000040005a802 */ /* 0x001fe20000000f00 */
[----:B------:R-:W-:Y:S02]  /*0210*/  @!P2 IMAD R4, R0, 0x200, R11 ;  /* 0x000002000004a824 */ /* 0x000fe400078e020b */
[----:B------:R-:W-:Y:S02]  /*0220*/  IMAD.MOV.U32 R11, RZ, RZ, RZ ;  /* 0x000000ffff0b7224 */ /* 0x000fe400078e00ff */
[----:B------:R-:W-:Y:S01]  /*0230*/  @!P2 IMAD.WIDE.U32 R4, R4, R5, c[0x0][0x170] ;  /* 0x00005c000404a625 */ /* 0x000fe200078e0005 */
[----:B------:R-:W-:-:S04]  /*0240*/  ISETP.GE.AND P1, PT, R7, R2, PT ;  /* 0x000000020700720c */ /* 0x000fc80003f26270 */
[----:B------:R0:W5:Y:S01]  /*0250*/  @!P2 LDG.E R11, [R4.64] ;  /* 0x00000004040ba981 */ /* 0x000162000c1e1900 */
[C---:B------:R-:W-:Y:S02]  /*0260*/  IADD3 R19, R15.reuse, 0x80, RZ ;  /* 0x000000800f137810 */ /* 0x040fe40007ffe0ff */
[----:B------:R-:W-:Y:S01]  /*0270*/  IADD3 R7, R15, 0x180, RZ ;  /* 0x000001800f077810 */ /* 0x000fe20007ffe0ff */
[----:B0-----:R-:W-:Y:S01]  /*0280*/  @!P0 IMAD.WIDE.U32 R4, R6, R9, c[0x0][0x168] ;  /* 0x00005a0006048625 */ /* 0x001fe200078e0009 */
[----:B------:R-:W-:Y:S02]  /*0290*/  @!P0 MOV R15, R19 ;  /* 0x00000013000f8202 */ /* 0x000fe40000000f00 */
[-C--:B------:R-:W-:Y:S02]  /*02a0*/  ISETP.GE.AND P3, PT, R19, R2.reuse, PT ;  /* 0x000000021300720c */ /* 0x080fe40003f66270 */
[-C--:B------:R-:W-:Y:S01]  /*02b0*/  ISETP.GE.AND P2, PT, R15, R2.reuse, PT ;  /* 0x000000020f00720c */ /* 0x080fe20003f46270 */
[----:B------:R-:W-:Y:S01]  /*02c0*/  BSSY B0, `(.L_x_1640) ;  /* 0x0000011000007945 */ /* 0x000fe20003800000 */
[----:B--2---:R-:W0:Y:S02]  /*02d0*/  @!P0 FRND.TRUNC R17, R12 ;  /* 0x0000000c00118307 */ /* 0x004e24000020d000 */
[----:B0-----:R0:W-:Y:S06]  /*02e0*/  @!P0 STG.E [R4.64], R17 ;  /* 0x0000001104008986 */ /* 0x0011ec000c101904 */
[----:B---3--:R-:W1:Y:S08]  /*02f0*/  @!P1 FRND.TRUNC R13, R13 ;  /* 0x0000000d000d9307 */ /* 0x008e70000020d000 */
[----:B------:R0:W2:Y:S01]  /*0300*/  @!P3 FRND.TRUNC R3, R10 ;  /* 0x0000000a0003b307 */ /* 0x0000a2000020d000 */
[----:B------:R-:W-:Y:S01]  /*0310*/  ISETP.GE.AND P3, PT, R7, R2, PT ;  /* 0x000000020700720c */ /* 0x000fe20003f66270 */
[----:B------:R-:W-:Y:S07]  /*0320*/  @P2 BRA `(.L_x_1641) ;  /* 0x000000a000002947 */ /* 0x000fee0003800000 */
[----:B0-----:R-:W-:Y:S01]  /*0330*/  LEA R4, R0, R15, 0x9 ;  /* 0x0000000f00047211 */ /* 0x001fe200078e48ff */
[----:B------:R-:W-:Y:S01]  /*0340*/  IMAD.MOV.U32 R7, RZ, RZ, 0x4 ;  /* 0x00000004ff077424 */ /* 0x000fe200078e00ff */
[----:B------:R-:W-:-:S03]  /*0350*/  IADD3 R15, R15, 0x80, RZ ;  /* 0x000000800f0f7810 */ /* 0x000fc60007ffe0ff */
[----:B------:R-:W-:Y:S01]  /*0360*/  IMAD.WIDE.U32 R4, R4, R7, c[0x0][0x168] ;  /* 0x00005a0004047625 */ /* 0x000fe200078e0007 */
[----:B------:R-:W-:-:S04]  /*0370*/  ISETP.GE.AND P0, PT, R15, R2, PT ;  /* 0x000000020f00720c */ /* 0x000fc80003f06270 */
[----:B--2---:R0:W-:Y:S09]  /*0380*/  STG.E [R4.64], R3 ;  /* 0x0000000304007986 */ /* 0x0041f2000c101904 */
[----:B------:R-:W-:Y:S02]  /*0390*/  @!P0 LEA R6, R0, R15, 0x9 ;  /* 0x0000000f00068211 */ /* 0x000fe400078e48ff */
[----:B------:R-:W-:-:S03]  /*03a0*/  @!P0 IADD3 R15, R15, 0x80, RZ ;  /* 0x000000800f0f8810 */ /* 0x000fc60007ffe0ff */
[----:B------:R-:W-:-:S05]  /*03b0*/  @!P0 IMAD.WIDE.U32 R6, R6, R7, c[0x0][0x168] ;  /* 0x00005a0006068625 */ /* 0x000fca00078e0007 */
[----:B-1----:R0:W-:Y:S02]  /*03c0*/  @!P0 STG.E [R6.64], R13 ;  /* 0x0000000d06008986 */ /* 0x0021e4000c101904 */
.L_x_1641:
[----:B------:R-:W-:Y:S05]  /*03d0*/  BSYNC B0 ;  /* 0x0000000000007941 */ /* 0x000fea0003800000 */
.L_x_1640:
[----:B------:R-:W-:Y:S01]  /*03e0*/  ISETP.GE.AND P0, PT, R15, R2, PT ;  /* 0x000000020f00720c */ /* 0x000fe20003f06270 */
[----:B-----5:R-:W3:-:S12]  /*03f0*/  @!P3 FRND.TRUNC R11, R11 ;  /* 0x0000000b000bb307 */ /* 0x020ed8000020d000 */
[----:B------:R-:W-:Y:S05]  /*0400*/  @P0 EXIT ;  /* 0x000000000000094d */ /* 0x000fea0003800000 */
[----:B0-2---:R-:W-:Y:S01]  /*0410*/  HFMA2.MMA R3, -RZ, RZ, 0, 2.384185791015625e-07 ;  /* 0x00000004ff037435 */ /* 0x005fe200000001ff */
[----:B------:R-:W-:-:S09]  /*0420*/  IMAD R2, R0, 0x200, R15 ;  /* 0x0000020000027824 */ /* 0x000fd200078e020f */
[----:B------:R-:W-:-:S05]  /*0430*/  IMAD.WIDE.U32 R2, R2, R3, c[0x0][0x168] ;  /* 0x00005a0002027625 */ /* 0x000fca00078e0003 */
[----:B---3--:R-:W-:Y:S01]  /*0440*/  STG.E [R2.64], R11 ;  /* 0x0000000b02007986 */ /* 0x008fe2000c101904 */
[----:B------:R-:W-:Y:S05]  /*0450*/  EXIT ;  /* 0x000000000000794d */ /* 0x000fea0003800000 */
.L_x_1642:
        /* <DEDUP_REMOVED lines=10> */
.L_x_18285:


//--------------------- .text._ZN2at6native29vectorized_elementwise_kernelILi2EZZZNS0_17trunc_kernel_cudaERNS_18TensorIteratorBaseEENKUlvE_clEvENKUlvE0_clEvEUlfE_St5arrayIPcLm2EEEEviT0_T1_ --------------------------
	.section	.text._ZN2at6native29vectorized_elementwise_kernelILi2EZZZNS0_17trunc_kernel_cudaERNS_18TensorIteratorBaseEENKUlvE_clEvENKUlvE0_clEvEUlfE_St5arrayIPcLm2EEEEviT0_T1_,"ax",@progbits
	.sectioninfo	@"SHI_REGISTERS=26"
	.align	128
        .global         _ZN2at6native29vectorized_elementwise_kernelILi2EZZZNS0_17trunc_kernel_cudaERNS_18TensorIteratorBaseEENKUlvE_clEvENKUlvE0_clEvEUlfE_St5arrayIPcLm2EEEEviT0_T1_
        .type           _ZN2at6native29vectorized_elementwise_kernelILi2EZZZNS0_17trunc_kernel_cudaERNS_18TensorIteratorBaseEENKUlvE_clEvENKUlvE0_clEvEUlfE_St5arrayIPcLm2EEEEviT0_T1_,@function
        .size           _ZN2at6native29vectorized_elementwise_kernelILi2EZZZNS0_17trunc_kernel_cudaERNS_18TensorIteratorBaseEENKUlvE_clEvENKUlvE0_clEvEUlfE_St5arrayIPcLm2EEEEviT0_T1_,(.L_x_18286 - _ZN2at6native29vectorized_elementwise_kernelILi2EZZZNS0_17trunc_kernel_cudaERNS_18TensorIteratorBaseEENKUlvE_clEvENKUlvE0_clEvEUlfE_St5arrayIPcLm2EEEEviT0_T1_)
        .other          _ZN2at6native29vectorized_elementwise_kernelILi2EZZZNS0_17trunc_kernel_cudaERNS_18TensorIteratorBaseEENKUlvE_clEvENKUlvE0_clEvEUlfE_St5arrayIPcLm2EEEEviT0_T1_,@"STO_CUDA_ENTRY STV_DEFAULT"
_ZN2at6native29vectorized_elementwise_kernelILi2EZZZNS0_17trunc_kernel_cudaERNS_18TensorIteratorBaseEENKUlvE_clEvENKUlvE0_clEvEUlfE_St5arrayIPcLm2EEEEviT0_T1_:
.text._ZN2at6native29vectorized_elementwise_kernelILi2EZZZNS0_17trunc_kernel_cudaERNS_18TensorIteratorBaseEENKUlvE_clEvENKUlvE0_clEvEUlfE_St5arrayIPcLm2EEEEviT0_T1_:
        /* <DEDUP_REMOVED lines=12> */
[----:B------:R-:W3:Y:S04]  /*00c0*/  LDG.E.64 R8, [R2.64+0x400] ;  /* 0x0004000402087981 */ /* 0x000ee8000c1e1b00 */
[----:B------:R-:W4:Y:S04]  /*00d0*/  LDG.E.64 R10, [R2.64+0x800] ;  /* 0x00080004020a7981 */ /* 0x000f28000c1e1b00 */
[----:B------:R-:W5:Y:S01]  /*00e0*/  LDG.E.64 R12, [R2.64+0xc00] ;  /* 0x000c0004020c7981 */ /* 0x000f62000c1e1b00 */
[----:B------:R-:W-:-:S06]  /*00f0*/  IMAD.WIDE.U32 R4, R0, R5, c[0x0][0x168] ;  /* 0x00005a0000047625 */ /* 0x000fcc00078e0005 */
[----:B------:R-:W-:Y:S01]  /*0100*/  IMAD.WIDE R4, R15, 0x8, R4 ;  /* 0x000000080f047825 */ /* 0x000fe200078e0204 */
[----:B--2---:R-:W-:Y:S08]  /*0110*/  FRND.TRUNC R7, R7 ;  /* 0x0000000700077307 */ /* 0x004ff0000020d000 */
[----:B------:R-:W0:Y:S08]  /*0120*/  FRND.TRUNC R6, R6 ;  /* 0x0000000600067307 */ /* 0x000e30000020d000 */
[----:B---3--:R-:W-:Y:S08]  /*0130*/  FRND.TRUNC R9, R9 ;  /* 0x0000000900097307 */ /* 0x008ff0000020d000 */
[----:B------:R-:W1:Y:S01]  /*0140*/  FRND.TRUNC R8, R8 ;  /* 0x0000000800087307 */ /* 0x000e62000020d000 */
[----:B0-----:R-:W-:Y:S07]  /*0150*/  STG.E.64 [R4.64], R6 ;  /* 0x0000000604007986 */ /* 0x001fee000c101b04 */
[----:B----4-:R-:W-:Y:S08]  /*0160*/  FRND.TRUNC R11, R11 ;  /* 0x0000000b000b7307 */ /* 0x010ff0000020d000 */
[----:B------:R-:W0:Y:S01]  /*0170*/  FRND.TRUNC R10, R10 ;  /* 0x0000000a000a7307 */ /* 0x000e22000020d000 */
[----:B-1----:R-:W-:Y:S07]  /*0180*/  STG.E.64 [R4.64+0x400], R8 ;  /* 0x0004000804007986 */ /* 0x002fee000c101b04 */
[----:B-----5:R-:W-:Y:S08]  /*0190*/  FRND.TRUNC R13, R13 ;  /* 0x0000000d000d7307 */ /* 0x020ff0000020d000 */
[----:B------:R-:W1:Y:S01]  /*01a0*/  FRND.TRUNC R12, R12 ;  /* 0x0000000c000c7307 */ /* 0x000e62000020d000 */
[----:B0-----:R-:W-:Y:S04]  /*01b0*/  STG.E.64 [R4.64+0x800], R10 ;  /* 0x0008000a04007986 */ /* 0x001fe8000c101b04 */
[----:B-1----:R-:W-:Y:S01]  /*01c0*/  STG.E.64 [R4.64+0xc00], R12 ;  /* 0x000c000c04007986 */ /* 0x002fe2000c101b04 */
[----:B------:R-:W-:Y:S05]  /*01d0*/  EXIT ;  /* 0x000000000000794d */ /* 0x000fea0003800000 */
.L_x_1643:
[----:B------:R-:W0:Y:S01]  /*01e0*/  S2R R3, SR_TID.X ;  /* 0x0000000000037919 */ /* 0x000e220000002100 */
[----:B------:R-:W-:Y:S01]  /*01f0*/  CS2R R4, SRZ ;  /* 0x0000000000047805 */ /* 0x000fe2000001ff00 */
[----:B0-----:R-:W-:Y:S01]  /*0200*/  ISETP.GE.AND P0, PT, R3, R2, PT ;  /* 0x000000020300720c */ /* 0x001fe20003f06270 */
[----:B------:R-:W-:-:S12]  /*0210*/  IMAD.MOV.U32 R11, RZ, RZ, R3 ;  /* 0x000000ffff0b7224 */ /* 0x000fd800078e0003 */
[----:B------:R-:W-:Y:S01]  /*0220*/  @!P0 IADD3 R11, R3, 0x80, RZ ;  /* 0x00000080030b8810 */ /* 0x000fe20007ffe0ff */
[----:B------:R-:W-:Y:S01]  /*0230*/  CS2R R6, SRZ ;  /* 0x0000000000067805 */ /* 0x000fe2000001ff00 */
[----:B------:R-:W-:Y:S01]  /*0240*/  @!P0 MOV R9, 0x4 ;  /* 0x0000000400098802 */ /* 0x000fe20000000f00 */
[----:B------:R-:W-:Y:S01]  /*0250*/  @!P0 IMAD.IADD R8, R0, 0x1, R3 ;  /* 0x0000000100088824 */ /* 0x000fe200078e0203 */
[----:B------:R-:W-:-:S03]  /*0260*/  ISETP.GE.AND P5, PT, R11, R2, PT ;  /* 0x000000020b00720c */ /* 0x000fc60003fa6270 */
[----:B------:R-:W-:-:S05]  /*0270*/  @!P0 IMAD.WIDE.U32 R8, R8, R9, c[0x0][0x170] ;  /* 0x00005c0008088625 */ /* 0x000fca00078e0009 */
[----:B------:R0:W2:Y:S05]  /*0280*/  @!P0 LDG.E R4, [R8.64] ;  /* 0x0000000408048981 */ /* 0x0000aa000c1e1900 */
[----:B------:R-:W-:Y:S01]  /*0290*/  @!P5 IADD3 R12, R0, R11, RZ ;  /* 0x0000000b000cd210 */ /* 0x000fe20007ffe0ff */
[----:B------:R-:W-:Y:S01]  /*02a0*/  @!P5 IMAD.MOV.U32 R13, RZ, RZ, 0x4 ;  /* 0x00000004ff0dd424 */ /* 0x000fe200078e00ff */
[----:B------:R-:W-:-:S04]  /*02b0*/  @!P5 IADD3 R11, R11, 0x80, RZ ;  /* 0x000000800b0bd810 */ /* 0x000fc80007ffe0ff */
        /* <DEDUP_REMOVED lines=10> */
[----:B------:R-:W-:-:S04]  /*0360*/  @!P5 IMAD.WIDE.U32 R12, R12, R13, c[0x0][0x170] ;  /* 0x00005c000c0cd625 */ /* 0x000fc800078e000d */
[----:B------:R-:W-:Y:S01]  /*0370*/  @!P6 IMAD.MOV.U32 R15, RZ, RZ, 0x4 ;  /* 0x00000004ff0fe424 */ /* 0x000fe200078e00ff */
[----:B------:R1:W3:Y:S07]  /*0380*/  @!P5 LDG.E R5, [R12.64] ;  /* 0x000000040c05d981 */ /* 0x0002ee000c1e1900 */
[----:B------:R-:W-:Y:S01]  /*0390*/  @!P3 IMAD.IADD R10, R0, 0x1, R11 ;  /* 0x00000001000ab824 */ /* 0x000fe200078e020b */
[----:B------:R-:W-:-:S04]  /*03a0*/  @!P3 IADD3 R11, R11, 0x80, RZ ;  /* 0x000000800b0bb810 */ /* 0x000fc80007ffe0ff */
[----:B------:R-:W-:Y:S01]  /*03b0*/  ISETP.GE.AND P4, PT, R11, R2, PT ;  /* 0x000000020b00720c */ /* 0x000fe20003f86270 */
[----:B------:R-:W-:-:S04]  /*03c0*/  @!P6 IMAD.WIDE.U32 R14, R14, R15, c[0x0][0x170] ;  /* 0x00005c000e0ee625 */ /* 0x000fc800078e000f */
[----:B------:R-:W-:Y:S01]  /*03d0*/  @!P1 IMAD.MOV.U32 R17, RZ, RZ, 0x4 ;  /* 0x00000004ff119424 */ /* 0x000fe200078e00ff */
[----:B------:R4:W5:Y:S01]  /*03e0*/  @!P6 LDG.E R6, [R14.64] ;  /* 0x000000040e06e981 */ /* 0x000962000c1e1900 */
[----:B------:R-:W-:Y:S02]  /*03f0*/  @!P2 IMAD.MOV.U32 R21, RZ, RZ, 0x4 ;  /* 0x00000004ff15a424 */ /* 0x000fe400078e00ff */
[----:B------:R-:W-:-:S04]  /*0400*/  @!P1 IMAD.WIDE.U32 R16, R16, R17, c[0x0][0x170] ;  /* 0x00005c0010109625 */ /* 0x000fc800078e0011 */
[----:B------:R-:W-:Y:S01]  /*0410*/  @!P4 IADD3 R19, R0, R11, RZ ;  /* 0x0000000b0013c210 */ /* 0x000fe20007ffe0ff */
[----:B0-----:R-:W-:Y:S01]  /*0420*/  CS2R R8, SRZ ;  /* 0x0000000000087805 */ /* 0x001fe2000001ff00 */
[----:B------:R-:W-:Y:S01]  /*0430*/  @!P4 IADD3 R11, R11, 0x80, RZ ;  /* 0x000000800b0bc810 */ /* 0x000fe20007ffe0ff */
[----:B------:R0:W5:Y:S03]  /*0440*/  @!P1 LDG.E R7, [R16.64] ;  /* 0x0000000410079981 */ /* 0x000166000c1e1900 */
[----:B------:R-:W-:Y:S01]  /*0450*/  ISETP.GE.AND P5, PT, R11, R2, PT ;  /* 0x000000020b00720c */ /* 0x000fe20003fa6270 */
[----:B------:R-:W-:-:S05]  /*0460*/  @!P2 IMAD.WIDE.U32 R20, R20, R21, c[0x0][0x170] ;  /* 0x00005c001414a625 */ /* 0x000fca00078e0015 */
[----:B------:R0:W5:Y:S01]  /*0470*/  @!P2 LDG.E R9, [R20.64] ;  /* 0x000000041409a981 */ /* 0x000162000c1e1900 */
[----:B-1----:R-:W-:Y:S02]  /*0480*/  @!P3 IMAD.MOV.U32 R13, RZ, RZ, 0x4 ;  /* 0x00000004ff0db424 */ /* 0x002fe400078e00ff */
[----:B----4-:R-:W-:-:S04]  /*0490*/  @!P4 IMAD.MOV.U32 R14, RZ, RZ, 0x4 ;  /* 0x00000004ff0ec424 */ /* 0x010fc800078e00ff */
[----:B------:R-:W-:Y:S01]  /*04a0*/  @!P5 IADD3 R18, R0, R11, RZ ;  /* 0x0000000b0012d210 */ /* 0x000fe20007ffe0ff */
[----:B------:R-:W-:Y:S02]  /*04b0*/  @!P5 IMAD.MOV.U32 R23, RZ, RZ, 0x4 ;  /* 0x00000004ff17d424 */ /* 0x000fe400078e00ff */
[----:B------:R-:W-:Y:S02]  /*04c0*/  @!P3 IMAD.WIDE.U32 R12, R10, R13, c[0x0][0x170] ;  /* 0x00005c000a0cb625 */ /* 0x000fe400078e000d */
[----:B------:R-:W-:Y:S02]  /*04d0*/  CS2R R10, SRZ ;  /* 0x00000000000a7805 */ /* 0x000fe4000001ff00 */
[----:B------:R-:W-:Y:S01]  /*04e0*/  @!P4 IMAD.WIDE.U32 R14, R19, R14, c[0x0][0x170] ;  /* 0x00005c00130ec625 */ /* 0x000fe200078e000e */
[----:B------:R1:W4:Y:S03]  /*04f0*/  @!P3 LDG.E R8, [R12.64] ;  /* 0x000000040c08b981 */ /* 0x000326000c1e1900 */
[----:B------:R-:W-:Y:S01]  /*0500*/  @!P5 IMAD.WIDE.U32 R18, R18, R23, c[0x0][0x170] ;  /* 0x00005c001212d625 */ /* 0x000fe200078e0017 */
[----:B------:R1:W4:Y:S04]  /*0510*/  @!P4 LDG.E R11, [R14.64] ;  /* 0x000000040e0bc981 */ /* 0x000328000c1e1900 */
[----:B------:R1:W4:Y:S01]  /*0520*/  @!P5 LDG.E R10, [R18.64] ;  /* 0x00000004120ad981 */ /* 0x000322000c1e1900 */
[----:B0-----:R-:W-:-:S02]  /*0530*/  IADD3 R17, R3, 0x80, RZ ;  /* 0x0000008003117810 */ /* 0x001fc40007ffe0ff */
[----:B------:R-:W-:Y:S02]  /*0540*/  IADD3 R21, R3, 0x100, RZ ;  /* 0x0000010003157810 */ /* 0x000fe40007ffe0ff */
[-C--:B------:R-:W-:Y:S02]  /*0550*/  ISETP.GE.AND P1, PT, R17, R2.reuse, PT ;  /* 0x000000021100720c */ /* 0x080fe40003f26270 */
[-C--:B------:R-:W-:Y:S02]  /*0560*/  ISETP.GE.AND P2, PT, R21, R2.reuse, PT ;  /* 0x000000021500720c */ /* 0x080fe40003f46270 */
[C---:B-1----:R-:W-:Y:S02]  /*0570*/  IADD3 R13, R3.reuse, 0x180, RZ ;  /* 0x00000180030d7810 */ /* 0x042fe40007ffe0ff */
[----:B------:R-:W-:Y:S01]  /*0580*/  IADD3 R15, R3, 0x380, RZ ;  /* 0x00000380030f7810 */ /* 0x000fe20007ffe0ff */
[----:B------:R-:W-:Y:S02]  /*0590*/  @!P0 IMAD.IADD R12, R0, 0x1, R3 ;  /* 0x00000001000c8824 */ /* 0x000fe400078e0203 */
[----:B------:R-:W-:Y:S01]  /*05a0*/  @!P0 IMAD.MOV.U32 R19, RZ, RZ, 0x4 ;  /* 0x00000004ff138424 */ /* 0x000fe200078e00ff */
[-C--:B------:R-:W-:Y:S01]  /*05b0*/  ISETP.GE.AND P3, PT, R15, R2.reuse, PT ;  /* 0x000000020f00720c */ /* 0x080fe20003f66270 */
[----:B------:R-:W-:Y:S01]  /*05c0*/  BSSY B0, `(.L_x_1644) ;  /* 0x000003f000007945 */ /* 0x000fe20003800000 */
[----:B------:R-:W-:Y:S01]  /*05d0*/  BSSY B1, `(.L_x_1645) ;  /* 0x0000037000017945 */ /* 0x000fe20003800000 */
[----:B--2---:R-:W0:Y:S08]  /*05e0*/  @!P0 FRND.TRUNC R23, R4 ;  /* 0x0000000400178307 */ /* 0x004e30000020d000 */
[----:B---3--:R-:W1:Y:S01]  /*05f0*/  @!P1 FRND.TRUNC R5, R5 ;  /* 0x0000000500059307 */ /* 0x008e62000020d000 */
[----:B------:R-:W-:-:S02]  /*0600*/  ISETP.GE.AND P1, PT, R13, R2, PT ;  /* 0x000000020d00720c */ /* 0x000fc40003f26270 */
[----:B------:R-:W-:-:S05]  /*0610*/  IADD3 R13, R3, 0x200, RZ ;  /* 0x00000200030d7810 */ /* 0x000fca0007ffe0ff */
[----:B-----5:R-:W2:Y:S01]  /*0620*/  @!P2 FRND.TRUNC R6, R6 ;  /* 0x000000060006a307 */ /* 0x020ea2000020d000 */
[----:B------:R-:W-:Y:S02]  /*0630*/  ISETP.GE.AND P2, PT, R13, R2, PT ;  /* 0x000000020d00720c */ /* 0x000fe40003f46270 */
[----:B------:R-:W-:-:S05]  /*0640*/  IADD3 R13, R3, 0x280, RZ ;  /* 0x00000280030d7810 */ /* 0x000fca0007ffe0ff */
[----:B------:R-:W3:Y:S01]  /*0650*/  @!P1 FRND.TRUNC R7, R7 ;  /* 0x0000000700079307 */ /* 0x000ee2000020d000 */
[----:B------:R-:W-:Y:S02]  /*0660*/  ISETP.GE.AND P1, PT, R13, R2, PT ;  /* 0x000000020d00720c */ /* 0x000fe40003f26270 */
[----:B------:R-:W-:-:S05]  /*0670*/  IADD3 R13, R3, 0x300, RZ ;  /* 0x00000300030d7810 */ /* 0x000fca0007ffe0ff */
[----:B------:R-:W1:Y:S01]  /*0680*/  @!P2 FRND.TRUNC R9, R9 ;  /* 0x000000090009a307 */ /* 0x000e62000020d000 */
[----:B------:R-:W-:Y:S01]  /*0690*/  ISETP.GE.AND P2, PT, R13, R2, PT ;  /* 0x000000020d00720c */ /* 0x000fe20003f46270 */
[----:B------:R-:W-:Y:S01]  /*06a0*/  @!P0 IMAD.WIDE.U32 R12, R12, R19, c[0x0][0x168] ;  /* 0x00005a000c0c8625 */ /* 0x000fe200078e0013 */
[----:B------:R-:W-:-:S04]  /*06b0*/  @!P0 MOV R3, R17 ;  /* 0x0000001100038202 */ /* 0x000fc80000000f00 */
[----:B0-----:R0:W-:Y:S01]  /*06c0*/  @!P0 STG.E [R12.64], R23 ;  /* 0x000000170c008986 */ /* 0x0011e2000c101904 */
[----:B------:R-:W-:Y:S01]  /*06d0*/  ISETP.GE.AND P0, PT, R3, R2, PT ;  /* 0x000000020300720c */ /* 0x000fe20003f06270 */
[----:B----4-:R-:W4:Y:S08]  /*06e0*/  @!P1 FRND.TRUNC R8, R8 ;  /* 0x0000000800089307 */ /* 0x010f30000020d000 */
[----:B------:R-:W0:Y:S08]  /*06f0*/  @!P2 FRND.TRUNC R11, R11 ;  /* 0x0000000b000ba307 */ /* 0x000e30000020d000 */
[----:B------:R-:W0:Y:S01]  /*0700*/  @!P3 FRND.TRUNC R10, R10 ;  /* 0x0000000a000ab307 */ /* 0x000e22000020d000 */
[----:B------:R-:W-:Y:S05]  /*0710*/  @P0 BRA `(.L_x_1646) ;  /* 0x000000c000000947 */ /* 0x000fea0003800000 */
[----:B01234-:R-:W-:Y:S01]  /*0720*/  IMAD.IADD R12, R0, 0x1, R3 ;  /* 0x00000001000c7824 */ /* 0x01ffe200078e0203 */
[----:B------:R-:W-:Y:S01]  /*0730*/  IADD3 R3, R3, 0x80, RZ ;  /* 0x0000008003037810 */ /* 0x000fe20007ffe0ff */
[----:B------:R-:W-:-:S03]  /*0740*/  IMAD.MOV.U32 R13, RZ, RZ, 0x4 ;  /* 0x00000004ff0d7424 */ /* 0x000fc600078e00ff */
[----:B------:R-:W-:Y:S01]  /*0750*/  ISETP.GE.AND P0, PT, R3, R2, PT ;  /* 0x000000020300720c */ /* 0x000fe20003f06270 */
[----:B------:R-:W-:-:S05]  /*0760*/  IMAD.WIDE.U32 R12, R12, R13, c[0x0][0x168] ;  /* 0x00005a000c0c7625 */ /* 0x000fca00078e000d */
[----:B------:R0:W-:Y:S07]  /*0770*/  STG.E [R12.64], R5 ;  /* 0x000000050c007986 */ /* 0x0001ee000c101904 */
[----:B------:R-:W-:Y:S05]  /*0780*/  @P0 BRA `(.L_x_1647) ;  /* 0x000000c000000947 */ /* 0x000fea0003800000 */
[----:B0-----:R-:W-:Y:S01]  /*0790*/  HFMA2.MMA R5, -RZ, RZ, 0, 2.384185791015625e-07 ;  /* 0x00000004ff057435 */ /* 0x001fe200000001ff */
[----:B------:R-:W-:Y:S01]  /*07a0*/  IMAD.IADD R4, R0, 0x1, R3 ;  /* 0x0000000100047824 */ /* 0x000fe200078e0203 */
[----:B------:R-:W-:-:S08]  /*07b0*/  IADD3 R3, R3, 0x80, RZ ;  /* 0x0000008003037810 */ /* 0x000fd00007ffe0ff */
[----:B------:R-:W-:-:S05]  /*07c0*/  IMAD.WIDE.U32 R4, R4, R5, c[0x0][0x168] ;  /* 0x00005a0004047625 */ /* 0x000fca00078e0005 */
[----:B------:R0:W-:Y:S02]  /*07d0*/  STG.E [R4.64], R6 ;  /* 0x0000000604007986 */ /* 0x0001e4000c101904 */
.L_x_1646:
[----:B-1234-:R-:W-:-:S13]  /*07e0*/  ISETP.GE.AND P0, PT, R3, R2, PT ;  /* 0x000000020300720c */ /* 0x01efda0003f06270 */
[----:B------:R-:W-:Y:S05]  /*07f0*/  @P0 BRA `(.L_x_1648) ;  /* 0x000000c000000947 */ /* 0x000fea0003800000 */
[----:B0-----:R-:W-:Y:S01]  /*0800*/  IMAD.IADD R4, R0, 0x1, R3 ;  /* 0x0000000100047824 */ /* 0x001fe200078e0203 */
[----:B------:R-:W-:Y:S01]  /*0810*/  IADD3 R3, R3, 0x80, RZ ;  /* 0x0000008003037810 */ /* 0x000fe20007ffe0ff */
[----:B------:R-:W-:-:S04]  /*0820*/  IMAD.MOV.U32 R5, RZ, RZ, 0x4 ;  /* 0x00000004ff057424 */ /* 0x000fc800078e00ff */
[----:B------:R-:W-:-:S05]  /*0830*/  IMAD.WIDE.U32 R4, R4, R5, c[0x0][0x168] ;  /* 0x00005a0004047625 */ /* 0x000fca00078e0005 */
[----:B------:R0:W-:Y:S02]  /*0840*/  STG.E [R4.64], R7 ;  /* 0x0000000704007986 */ /* 0x0001e4000c101904 */
.L_x_1647:
[----:B------:R-:W-:-:S13]  /*0850*/  ISETP.GE.AND P0, PT, R3, R2, PT ;  /* 0x000000020300720c */ /* 0x000fda0003f06270 */
[----:B------:R-:W-:Y:S05]  /*0860*/  @P0 BRA `(.L_x_1649) ;  /* 0x000000d000000947 */ /* 0x000fea0003800000 */
[----:B0-----:R-:W-:Y:S01]  /*0870*/  MOV R5, 0x4 ;  /* 0x0000000400057802 */ /* 0x001fe20000000f00 */
[----:B------:R-:W-:Y:S01]  /*0880*/  IMAD.IADD R4, R0, 0x1, R3 ;  /* 0x0000000100047824 */ /* 0x000fe200078e0203 */
[----:B------:R-:W-:-:S03]  /*0890*/  IADD3 R3, R3, 0x80, RZ ;  /* 0x0000008003037810 */ /* 0x000fc60007ffe0ff */
[----:B------:R-:W-:-:S05]  /*08a0*/  IMAD.WIDE.U32 R4, R4, R5, c[0x0][0x168] ;  /* 0x00005a0004047625 */ /* 0x000fca00078e0005 */
[----:B------:R0:W-:Y:S02]  /*08b0*/  STG.E [R4.64], R9 ;  /* 0x0000000904007986 */ /* 0x0001e4000c101904 */
.L_x_1648:
[----:B------:R-:W-:-:S13]  /*08c0*/  ISETP.GE.AND P0, PT, R3, R2, PT ;  /* 0x000000020300720c */ /* 0x000fda0003f06270 */
[----:B------:R-:W-:Y:S01]  /*08d0*/  @P0 BREAK B1 ;  /* 0x0000000000010942 */ /* 0x000fe20003800000 */
[----:B------:R-:W-:Y:S05]  /*08e0*/  @P0 BRA `(.L_x_1650) ;  /* 0x000000c000000947 */ /* 0x000fea0003800000 */
[----:B0-----:R-:W-:Y:S01]  /*08f0*/  IMAD.IADD R4, R0, 0x1, R3 ;  /* 0x0000000100047824 */ /* 0x001fe200078e0203 */
[----:B------:R-:W-:Y:S01]  /*0900*/  IADD3 R3, R3, 0x80, RZ ;  /* 0x0000008003037810 */ /* 0x000fe20007ffe0ff */
[----:B------:R-:W-:-:S04]  /*0910*/  IMAD.MOV.U32 R5, RZ, RZ, 0x4 ;  /* 0x00000004ff057424 */ /* 0x000fc800078e00ff */
[----:B------:R-:W-:-:S05]  /*0920*/  IMAD.WIDE.U32 R4, R4, R5, c[0x0][0x168] ;  /* 0x00005a0004047625 */ /* 0x000fca00078e0005 */
[----:B------:R0:W-:Y:S02]  /*0930*/  STG.E [R4.64], R8 ;  /* 0x0000000804007986 */ /* 0x0001e4000c101904 */
.L_x_1649:
[----:B------:R-:W-:Y:S05]  /*0940*/  BSYNC B1 ;  /* 0x0000000000017941 */ /* 0x000fea0003800000 */
.L_x_1645:
[----:B------:R-:W-:-:S13]  /*0950*/  ISETP.GE.AND P0, PT, R3, R2, PT ;  /* 0x000000020300720c */ /* 0x000fda0003f06270 */
[----:B0-----:R-:W-:Y:S01]  /*0960*/  @!P0 MOV R5, 0x4 ;  /* 0x0000000400058802 */ /* 0x001fe20000000f00 */
[----:B------:R-:W-:Y:S01]  /*0970*/  @!P0 IMAD.IADD R4, R0, 0x1, R3 ;  /* 0x0000000100048824 */ /* 0x000fe200078e0203 */
[----:B------:R-:W-:-:S03]  /*0980*/  @!P0 IADD3 R3, R3, 0x80, RZ ;  /* 0x0000008003038810 */ /* 0x000fc60007ffe0ff */
[----:B------:R-:W-:-:S05]  /*0990*/  @!P0 IMAD.WIDE.U32 R4, R4, R5, c[0x0][0x168] ;  /* 0x00005a0004048625 */ /* 0x000fca00078e0005 */
[----:B------:R0:W-:Y:S02]  /*09a0*/  @!P0 STG.E [R4.64], R11 ;  /* 0x0000000b04008986 */ /* 0x0001e4000c101904 */
.L_x_1650:
[----:B------:R-:W-:Y:S05]  /*09b0*/  BSYNC B0 ;  /* 0x0000000000007941 */ /* 0x000fea0003800000 */
.L_x_1644:
[----:B------:R-:W-:Y:S01]  /*09c0*/  WARPSYNC 0xffffffff ;  /* 0xffffffff00007948 */ /* 0x000fe20003800000 */
[----:B------:R-:W-:-:S13]  /*09d0*/  ISETP.GE.AND P0, PT, R3, R2, PT ;  /* 0x000000020300720c */ /* 0x000fda0003f06270 */
[----:B------:R-:W-:Y:S05]  /*09e0*/  @P0 EXIT ;  /* 0x000000000000094d */ /* 0x000fea0003800000 */
[----:B------:R-:W-:Y:S02]  /*09f0*/  IMAD.IADD R3, R0, 0x1, R3 ;  /* 0x0000000100037824 */ /* 0x000fe400078e0203 */
[----:B------:R-:W-:-:S04]  /*0a00*/  IMAD.MOV.U32 R2, RZ, RZ, 0x4 ;  /* 0x00000004ff027424 */ /* 0x000fc800078e00ff */
[----:B------:R-:W-:-:S05]  /*0a10*/  IMAD.WIDE.U32 R2, R3, R2, c[0x0][0x168] ;  /* 0x00005a0003027625 */ /* 0x000fca00078e0002 */
[----:B0-----:R-:W-:Y:S01]  /*0a20*/  STG.E [R2.64], R10 ;  /* 0x0000000a02007986 */ /* 0x001fe2000c101904 */
[----:B------:R-:W-:Y:S05]  /*0a30*/  EXIT ;  /* 0x000000000000794d */ /* 0x000fea0003800000 */
.L_x_1651:
        /* <DEDUP_REMOVED lines=12> */
.L_x_18286:


//--------------------- .text._ZN2at6native29vectorized_elementwise_kernelILi4EZZZNS0_17trunc_kernel_cudaERNS_18TensorIteratorBaseEENKUlvE_clEvENKUlvE0_clEvEUlfE_St5arrayIPcLm2EEEEviT0_T1_ --------------------------
	.section	.text._ZN2at6native29vectorized_elementwise_kernelILi4EZZZNS0_17trunc_kernel_cudaERNS_18TensorIteratorBaseEENKUlvE_clEvENKUlvE0_clEvEUlfE_St5arrayIPcLm2EEEEviT0_T1_,"ax",@progbits
	.sectioninfo	@"SHI_REGISTERS=26"
	.align	128
        .global         _ZN2at6native29vectorized_elementwise_kernelILi4EZZZNS0_17trunc_kernel_cudaERNS_18TensorIteratorBaseEENKUlvE_clEvENKUlvE0_clEvEUlfE_St5arrayIPcLm2EEEEviT0_T1_
        .type           _ZN2at6native29vectorized_elementwise_kernelILi4EZZZNS0_17trunc_kernel_cudaERNS_18TensorIteratorBaseEENKUlvE_clEvENKUlvE0_clEvEUlfE_St5arrayIPcLm2EEEEviT0_T1_,@function
        .size           _ZN2at6native29vectorized_elementwise_kernelILi4EZZZNS0_17trunc_kernel_cudaERNS_18TensorIteratorBaseEENKUlvE_clEvENKUlvE0_clEvEUlfE_St5arrayIPcLm2EEEEviT0_T1_,(.L_x_18287 - _ZN2at6native29vectorized_elementwise_kernelILi4EZZZNS0_17trunc_kernel_cudaERNS_18TensorIteratorBaseEENKUlvE_clEvENKUlvE0_clEvEUlfE_St5arrayIPcLm2EEEEviT0_T1_)
        .other          _ZN2at6native29vectorized_elementwise_kernelILi4EZZZNS0_17trunc_kernel_cudaERNS_18TensorIteratorBaseEENKUlvE_clEvENKUlvE0_clEvEUlfE_St5arrayIPcLm2EEEEviT0_T1_,@"STO_CUDA_ENTRY STV_DEFAULT"
_ZN2at6native29vectorized_elementwise_kernelILi4EZZZNS0_17trunc_kernel_cudaERNS_18TensorIteratorBaseEENKUlvE_clEvENKUlvE0_clEvEUlfE_St5arrayIPcLm2EEEEviT0_T1_:
.text._ZN2at6native29vectorized_elementwise_kernelILi4EZZZNS0_17trunc_kernel_cudaERNS_18TensorIteratorBaseEENKUlvE_clEvENKUlvE0_clEvEUlfE_St5arrayIPcLm2EEEEviT0_T1_:
        /* <DEDUP_REMOVED lines=11> */
[----:B------:R-:W2:Y:S04]  /*00b0*/  LDG.E.128 R4, [R2.64] ;  /* 0x0000000402047981 */ /* 0x000ea8000c1e1d00 */
[----:B------:R-:W3:Y:S01]  /*00c0*/  LDG.E.128 R8, [R2.64+0x800] ;  /* 0x0008000402087981 */ /* 0x000ee2000c1e1d00 */
[----:B------:R-:W-:-:S06]  /*00d0*/  IMAD.WIDE.U32 R12, R0, R13, c[0x0][0x168] ;  /* 0x00005a00000c7625 */ /* 0x000fcc00078e000d */
[----:B------:R-:W-:Y:S01]  /*00e0*/  IMAD.WIDE R12, R15, 0x10, R12 ;  /* 0x000000100f0c7825 */ /* 0x000fe200078e020c */
[----:B--2---:R-:W-:Y:S08]  /*00f0*/  FRND.TRUNC R7, R7 ;  /* 0x0000000700077307 */ /* 0x004ff0000020d000 */
[----:B------:R-:W-:Y:S08]  /*0100*/  FRND.TRUNC R6, R6 ;  /* 0x0000000600067307 */ /* 0x000ff0000020d000 */
[----:B------:R-:W-:Y:S08]  /*0110*/  FRND.TRUNC R5, R5 ;  /* 0x0000000500057307 */ /* 0x000ff0000020d000 */
[----:B------:R-:W0:Y:S08]  /*0120*/  FRND.TRUNC R4, R4 ;  /* 0x0000000400047307 */ /* 0x000e30000020d000 */
[----:B---3--:R-:W-:Y:S08]  /*0130*/  FRND.TRUNC R11, R11 ;  /* 0x0000000b000b7307 */ /* 0x008ff0000020d000 */
[----:B------:R-:W-:Y:S01]  /*0140*/  FRND.TRUNC R10, R10 ;  /* 0x0000000a000a7307 */ /* 0x000fe2000020d000 */
[----:B0-----:R-:W-:Y:S07]  /*0150*/  STG.E.128 [R12.64], R4 ;  /* 0x000000040c007986 */ /* 0x001fee000c101d04 */
[----:B------:R-:W-:Y:S08]  /*0160*/  FRND.TRUNC R9, R9 ;  /* 0x0000000900097307 */ /* 0x000ff0000020d000 */
[----:B------:R-:W0:Y:S02]  /*0170*/  FRND.TRUNC R8, R8 ;  /* 0x0000000800087307 */ /* 0x000e24000020d000 */
[----:B0-----:R-:W-:Y:S01]  /*0180*/  STG.E.128 [R12.64+0x800], R8 ;  /* 0x000800080c007986 */ /* 0x001fe2000c101d04 */
[----:B------:R-:W-:Y:S05]  /*0190*/  EXIT ;  /* 0x000000000000794d */ /* 0x000fea0003800000 */
.L_x_1652:
        /* <DEDUP_REMOVED lines=96> */
.L_x_1655:
[----:B-1234-:R-:W-:-:S13]  /*07a0*/  ISETP.GE.AND P0, PT, R3, R2, PT ;  /* 0x000000020300720c */ /* 0x01efda0003f06270 */
[----:B------:R-:W-:Y:S05]  /*07b0*/  @P0 BRA `(.L_x_1657) ;  /* 0x000000c000000947 */ /* 0x000fea0003800000 */
[----:B0-----:R-:W-:Y:S01]  /*07c0*/  IMAD.IADD R4, R0, 0x1, R3 ;  /* 0x0000000100047824 */ /* 0x001fe200078e0203 */
[----:B------:R-:W-:Y:S01]  /*07d0*/  IADD3 R3, R3, 0x80, RZ ;  /* 0x0000008003037810 */ /* 0x000fe20007ffe0ff */
[----:B------:R-:W-:-:S04]  /*07e0*/  IMAD.MOV.U32 R5, RZ, RZ, 0x4 ;  /* 0x00000004ff057424 */ /* 0x000fc800078e00ff */
[----:B------:R-:W-:-:S05]  /*07f0*/  IMAD.WIDE.U32 R4, R4, R5, c[0x0][0x168] ;  /* 0x00005a0004047625 */ /* 0x000fca00078e0005 */
[----:B------:R0:W-:Y:S02]  /*0800*/  STG.E [R4.64], R7 ;  /* 0x0000000704007986 */ /* 0x0001e4000c101904 */
.L_x_1656:
[----:B------:R-:W-:-:S13]  /*0810*/  ISETP.GE.AND P0, PT, R3, R2, PT ;  /* 0x000000020300720c */ /* 0x000fda0003f06270 */
[----:B------:R-:W-:Y:S05]  /*0820*/  @P0 BRA `(.L_x_1658) ;  /* 0x000000d000000947 */ /* 0x000fea0003800000 */
[----:B0-----:R-:W-:Y:S01]  /*0830*/  MOV R5, 0x4 ;  /* 0x0000000400057802 */ /* 0x001fe20000000f00 */
[----:B------:R-:W-:Y:S01]  /*0840*/  IMAD.IADD R4, R0, 0x1, R3 ;  /* 0x0000000100047824 */ /* 0x000fe200078e0203 */
[----:B------:R-:W-:-:S03]  /*0850*/  IADD3 R3, R3, 0x80, RZ ;  /* 0x0000008003037810 */ /* 0x000fc60007ffe0ff */
[----:B------:R-:W-:-:S05]  /*0860*/  IMAD.WIDE.U32 R4, R4, R5, c[0x0][0x168] ;  /* 0x00005a0004047625 */ /* 0x000fca00078e0005 */
[----:B------:R0:W-:Y:S02]  /*0870*/  STG.E [R4.64], R9 ;  /* 0x0000000904007986 */ /* 0x0001e4000c101904 */
.L_x_1657:
        /* <DEDUP_REMOVED lines=8> */
.L_x_1658:
[----:B------:R-:W-:Y:S05]  /*0900*/  BSYNC B1 ;  /* 0x0000000000017941 */ /* 0x000fea0003800000 */
.L_x_1654:
[----:B------:R-:W-:-:S13]  /*0910*/  ISETP.GE.AND P0, PT, R3, R2, PT ;  /* 0x000000020300720c */ /* 0x000fda0003f06270 */
[----:B0-----:R-:W-:Y:S01]  /*0920*/  @!P0 MOV R5, 0x4 ;  /* 0x0000000400058802 */ /* 0x001fe20000000f00 */
[----:B------:R-:W-:Y:S01]  /*0930*/  @!P0 IMAD.IADD R4, R0, 0x1, R3 ;  /* 0x0000000100048824 */ /* 0x000fe200078e0203 */
[----:B------:R-:W-:-:S03]  /*0940*/  @!P0 IADD3 R3, R3, 0x80, RZ ;  /* 0x0000008003038810 */ /* 0x000fc60007ffe0ff */
[----:B------:R-:W-:-:S05]  /*0950*/  @!P0 IMAD.WIDE.U32 R4, R4, R5, c[0x0][0x168] ;  /* 0x00005a0004048625 */ /* 0x000fca00078e0005 */
[----:B------:R0:W-:Y:S02]  /*0960*/  @!P0 STG.E [R4.64], R11 ;  /* 0x0000000b04008986 */ /* 0x0001e4000c101904 */
.L_x_1659:
[----:B------:R-:W-:Y:S05]  /*0970*/  BSYNC B0 ;  /* 0x0000000000007941 */ /* 0x000fea0003800000 */
.L_x_1653:
        /* <DEDUP_REMOVED lines=8> */
.L_x_1660:
        /* <DEDUP_REMOVED lines=16> */
.L_x_18287:


//--------------------- .text._ZN2at6native29vectorized_elementwise_kernelILi8EZZZNS0_17trunc_kernel_cudaERNS_18TensorIteratorBaseEENKUlvE_clEvENKUlvE0_clEvEUlfE_St5arrayIPcLm2EEEEviT0_T1_ --------------------------
	.section	.text._ZN2at6native29vectorized_elementwise_kernelILi8EZZZNS0_17trunc_kernel_cudaERNS_18TensorIteratorBaseEENKUlvE_clEvENKUlvE0_clEvEUlfE_St5arrayIPcLm2EEEEviT0_T1_,"ax",@progbits
	.sectioninfo	@"SHI_REGISTERS=4"
	.align	128
        .global         _ZN2at6native29vectorized_elementwise_kernelILi8EZZZNS0_17trunc_kernel_cudaERNS_18TensorIteratorBaseEENKUlvE_clEvENKUlvE0_clEvEUlfE_St5arrayIPcLm2EEEEviT0_T1_
        .type           _ZN2at6native29vectorized_elementwise_kernelILi8EZZZNS0_17trunc_kernel_cudaERNS_18TensorIteratorBaseEENKUlvE_clEvENKUlvE0_clEvEUlfE_St5arrayIPcLm2EEEEviT0_T1_,@function
        .size           _ZN2at6native29vectorized_elementwise_kernelILi8EZZZNS0_17trunc_kernel_cudaERNS_18TensorIteratorBaseEENKUlvE_clEvENKUlvE0_clEvEUlfE_St5arrayIPcLm2EEEEviT0_T1_,(.L_x_18288 - _ZN2at6native29vectorized_elementwise_kernelILi8EZZZNS0_17trunc_kernel_cudaERNS_18TensorIteratorBaseEENKUlvE_clEvENKUlvE0_clEvEUlfE_St5arrayIPcLm2EEEEviT0_T1_)
        .other          _ZN2at6native29vectorized_elementwise_kernelILi8EZZZNS0_17trunc_kernel_cudaERNS_18TensorIteratorBaseEENKUlvE_clEvENKUlvE0_clEvEUlfE_St5arrayIPcLm2EEEEviT0_T1_,@"STO_CUDA_ENTRY STV_DEFAULT"
_ZN2at6native29vectorized_elementwise_kernelILi8EZZZNS0_17trunc_kernel_cudaERNS_18TensorIteratorBaseEENKUlvE_clEvENKUlvE0_clEvEUlfE_St5arrayIPcLm2EEEEviT0_T1_:
.text._ZN2at6native29vectorized_elementwise_kernelILi8EZZZNS0_17trunc_kernel_cudaERNS_18TensorIteratorBaseEENKUlvE_clEvENKUlvE0_clEvEUlfE_St5arrayIPcLm2EEEEviT0_T1_:
[----:B------:R-:W-:Y:S02]  /*0000*/  MOV R1, c[0x0][0x28] ;  /* 0x00000a0000017a02 */ /* 0x000fe40000000f00 */
[----:B------:R-:W-:Y:S05]  /*0010*/  EXIT ;  /* 0x000000000000794d */ /* 0x000fea0003800000 */
.L_x_1661:
        /* <DEDUP_REMOVED lines=14> */
.L_x_18288:


//--------------------- .text._ZN2at6native18elementwise_kernelILi128ELi4EZNS0_15gpu_kernel_implIZZZNS0_17trunc_kernel_cudaERNS_18TensorIteratorBaseEENKUlvE_clEvENKUlvE_clEvEUldE_EEvS4_RKT_EUliE_EEviT1_ --------------------------
	.section	.text._ZN2at6native18elementwise_kernelILi128ELi4EZNS0_15gpu_kernel_implIZZZNS0_17trunc_kernel_cudaERNS_18TensorIteratorBaseEENKUlvE_clEvENKUlvE_clEvEUldE_EEvS4_RKT_EUliE_EEviT1_,"ax",@progbits
	.sectioninfo	@"SHI_REGISTERS=26"
	.align	128
        .global         _ZN2at6native18elementwise_kernelILi128ELi4EZNS0_15gpu_kernel_implIZZZNS0_17trunc_kernel_cudaERNS_18TensorIteratorBaseEENKUlvE_clEvENKUlvE_clEvEUldE_EEvS4_RKT_EUliE_EEviT1_
        .type           _ZN2at6native18elementwise_kernelILi128ELi4EZNS0_15gpu_kernel_implIZZZNS0_17trunc_kernel_cudaERNS_18TensorIteratorBaseEENKUlvE_clEvENKUlvE_clEvEUldE_EEvS4_RKT_EUliE_EEviT1_,@function
        .size           _ZN2at6native18elementwise_kernelILi128ELi4EZNS0_15gpu_kernel_implIZZZNS0_17trunc_kernel_cudaERNS_18TensorIteratorBaseEENKUlvE_clEvENKUlvE_clEvEUldE_EEvS4_RKT_EUliE_EEviT1_,(.L_x_18289 - _ZN2at6native18elementwise_kernelILi128ELi4EZNS0_15gpu_kernel_implIZZZNS0_17trunc_kernel_cudaERNS_18TensorIteratorBaseEENKUlvE_clEvENKUlvE_clEvEUldE_EEvS4_RKT_EUliE_EEviT1_)
        .other          _ZN2at6native18elementwise_kernelILi128ELi4EZNS0_15gpu_kernel_implIZZZNS0_17trunc_kernel_cudaERNS_18TensorIteratorBaseEENKUlvE_clEvENKUlvE_clEvEUldE_EEvS4_RKT_EUliE_EEviT1_,@"STO_CUDA_ENTRY STV_DEFAULT"
_ZN2at6native18elementwise_kernelILi128ELi4EZNS0_15gpu_kernel_implIZZZNS0_17trunc_kernel_cudaERNS_18TensorIteratorBaseEENKUlvE_clEvENKUlvE_clEvEUldE_EEvS4_RKT_EUliE_EEviT1_:
.text._ZN2at6native18elementwise_kernelILi128ELi4EZNS0_15gpu_kernel_implIZZZNS0_17trunc_kernel_cudaERNS_18TensorIteratorBaseEENKUlvE_clEvENKUlvE_clEvEUldE_EEvS4_RKT_EUliE_EEviT1_:
        /* <DEDUP_REMOVED lines=236> */
.L_x_1664:
        /* <DEDUP_REMOVED lines=17> */
[----:B--2---:R-:W0:Y:S01]  /*0fd0*/  I2F.F64.S16 R2, R2 ;  /* 0x0000000200027312 */ /* 0x004e220000101c00 */
[----:B------:R-:W-:Y:S05]  /*0fe0*/  BRA `(.L_x_1670) ;  /* 0x00000e2000007947 */ /* 0x000fea0003800000 */
.L_x_1668:
[----:B------:R-:W2:Y:S02]  /*0ff0*/  LDG.E.U8 R2, [R4.64] ;  /* 0x0000002404027981 */ /* 0x000ea4000c1e1100 */
[----:B--2---:R-:W0:Y:S01]  /*1000*/  I2F.F64.U16 R2, R2 ;  /* 0x0000000200027312 */ /* 0x004e220000101800 */
[----:B------:R-:W-:Y:S05]  /*1010*/  BRA `(.L_x_1670) ;  /* 0x00000df000007947 */ /* 0x000fea0003800000 */
.L_x_1667:
[----:B------:R-:W-:-:S13]  /*1020*/  ISETP.NE.AND P0, PT, R2, 0x2, PT ;  /* 0x000000020200780c */ /* 0x000fda0003f05270 */
[----:B------:R-:W-:Y:S05]  /*1030*/  @!P0 BRA `(.L_x_1671) ;  /* 0x000000a000008947 */ /* 0x000fea0003800000 */
[----:B------:R-:W-:-:S13]  /*1040*/  ISETP.NE.AND P0, PT, R2, 0x3, PT ;  /* 0x000000030200780c */ /* 0x000fda0003f05270 */
[----:B------:R-:W-:Y:S05]  /*1050*/  @!P0 BRA `(.L_x_1672) ;  /* 0x0000005000008947 */ /* 0x000fea0003800000 */
[----:B------:R-:W-:-:S13]  /*1060*/  ISETP.NE.AND P0, PT, R2, 0x4, PT ;  /* 0x000000040200780c */ /* 0x000fda0003f05270 */
[----:B------:R-:W-:Y:S05]  /*1070*/  @P0 BRA `(.L_x_1669) ;  /* 0x00000bf000000947 */ /* 0x000fea0003800000 */
[----:B------:R-:W2:Y:S02]  /*1080*/  LDG.E.64 R2, [R4.64] ;  /* 0x0000002404027981 */ /* 0x000ea4000c1e1b00 */
[----:B--2---:R-:W0:Y:S01]  /*1090*/  I2F.F64.S64 R2, R2 ;  /* 0x0000000200027312 */ /* 0x004e220000301c00 */
[----:B------:R-:W-:Y:S05]  /*10a0*/  BRA `(.L_x_1670) ;  /* 0x00000d6000007947 */ /* 0x000fea0003800000 */
.L_x_1672:
[----:B------:R-:W2:Y:S02]  /*10b0*/  LDG.E R2, [R4.64] ;  /* 0x0000002404027981 */ /* 0x000ea4000c1e1900 */
[----:B--2---:R-:W0:Y:S01]  /*10c0*/  I2F.F64 R2, R2 ;  /* 0x0000000200027312 */ /* 0x004e220000201c00 */
[----:B------:R-:W-:Y:S05]  /*10d0*/  BRA `(.L_x_1670) ;  /* 0x00000d3000007947 */ /* 0x000fea0003800000 */
.L_x_1671:
[----:B------:R-:W2:Y:S02]  /*10e0*/  LDG.E.U16 R2, [R4.64] ;  /* 0x0000002404027981 */ /* 0x000ea4000c1e1500 */
[----:B--2---:R-:W0:Y:S01]  /*10f0*/  I2F.F64.S16 R2, R2 ;  /* 0x0000000200027312 */ /* 0x004e220000101c00 */
[----:B------:R-:W-:Y:S05]  /*1100*/  BRA `(.L_x_1670) ;  /* 0x00000d0000007947 */ /* 0x000fea0003800000 */
.L_x_1666:
[----:B------:R-:W-:-:S13]  /*1110*/  ISETP.GT.AND P0, PT, R2, 0x6, PT ;  /* 0x000000060200780c */ /* 0x000fda0003f04270 */
[----:B------:R-:W-:Y:S05]  /*1120*/  @P0 BRA `(.L_x_1673) ;  /* 0x000000d000000947 */ /* 0x000fea0003800000 */
[----:B------:R-:W-:-:S13]  /*1130*/  ISETP.NE.AND P0, PT, R2, 0x5, PT ;  /* 0x000000050200780c */ /* 0x000fda0003f05270 */
[----:B------:R-:W-:Y:S05]  /*1140*/  @!P0 BRA `(.L_x_1674) ;  /* 0x0000006000008947 */ /* 0x000fea0003800000 */
[----:B------:R-:W-:-:S13]  /*1150*/  ISETP.NE.AND P0, PT, R2, 0x6, PT ;  /* 0x000000060200780c */ /* 0x000fda0003f05270 */
[----:B------:R-:W-:Y:S05]  /*1160*/  @P0 BRA `(.L_x_1669) ;  /* 0x00000b0000000947 */ /* 0x000fea0003800000 */
[----:B------:R-:W2:Y:S02]  /*1170*/  LDG.E R2, [R4.64] ;  /* 0x0000002404027981 */ /* 0x000ea4000c1e1900 */
[----:B--2---:R-:W-:-:S06]  /*1180*/  FMUL.FTZ R2, R2, 1 ;  /* 0x3f80000002027820 */ /* 0x004fcc0000410000 */
[----:B------:R-:W0:Y:S01]  /*1190*/  F2F.F64.F32 R2, R2 ;  /* 0x0000000200027310 */ /* 0x000e220000201800 */
[----:B------:R-:W-:Y:S05]  /*11a0*/  BRA `(.L_x_1670) ;  /* 0x00000c6000007947 */ /* 0x000fea0003800000 */
.L_x_1674:
[----:B------:R-:W2:Y:S02]  /*11b0*/  LDG.E.U16 R0, [R4.64] ;  /* 0x0000002404007981 */ /* 0x000ea4000c1e1500 */
[----:B--2---:R-:W-:-:S05]  /*11c0*/  HADD2.F32 R0, -RZ, R0.H0_H0 ;  /* 0x20000000ff007230 */ /* 0x004fca0000004100 */
[----:B------:R-:W-:-:S04]  /*11d0*/  FMUL.FTZ R0, R0, 1 ;  /* 0x3f80000000007820 */ /* 0x000fc80000410000 */
[----:B------:R0:W1:Y:S01]  /*11e0*/  F2F.F64.F32 R2, R0 ;  /* 0x0000000000027310 */ /* 0x0000620000201800 */
[----:B------:R-:W-:Y:S05]  /*11f0*/  BRA `(.L_x_1670) ;  /* 0x00000c1000007947 */ /* 0x000fea0003800000 */
.L_x_1673:
[----:B------:R-:W-:-:S13]  /*1200*/  ISETP.NE.AND P0, PT, R2, 0x7, PT ;  /* 0x000000070200780c */ /* 0x000fda0003f05270 */
[----:B------:R-:W-:Y:S05]  /*1210*/  @!P0 BRA `(.L_x_1675) ;  /* 0x000000d000008947 */ /* 0x000fea0003800000 */
        /* <DEDUP_REMOVED lines=8> */
.L_x_1676:
[----:B------:R-:W2:Y:S02]  /*12a0*/  LDG.E.U16 R4, [R4.64] ;  /* 0x0000002404047981 */ /* 0x000ea4000c1e1500 */
[----:B--2---:R-:W-:-:S05]  /*12b0*/  HADD2.F32 R0, -RZ, R4.H0_H0 ;  /* 0x20000004ff007230 */ /* 0x004fca0000004100 */
[----:B------:R-:W-:-:S04]  /*12c0*/  FMUL.FTZ R0, R0, 1 ;  /* 0x3f80000000007820 */ /* 0x000fc80000410000 */
[----:B------:R0:W1:Y:S01]  /*12d0*/  F2F.F64.F32 R2, R0 ;  /* 0x0000000000027310 */ /* 0x0000620000201800 */
[----:B------:R-:W-:Y:S05]  /*12e0*/  BRA `(.L_x_1670) ;  /* 0x00000b2000007947 */ /* 0x000fea0003800000 */
.L_x_1675:
[----:B------:R0:W5:Y:S01]  /*12f0*/  LDG.E.64 R2, [R4.64] ;  /* 0x0000002404027981 */ /* 0x000162000c1e1b00 */
[----:B------:R-:W-:Y:S05]  /*1300*/  BRA `(.L_x_1670) ;  /* 0x00000b0000007947 */ /* 0x000fea0003800000 */
.L_x_1665:
        /* <DEDUP_REMOVED lines=8> */
[----:B------:R-:W2:Y:S01]  /*1390*/  LDG.E.U8 R4, [R4.64] ;  /* 0x0000002404047981 */ /* 0x000ea2000c1e1100 */
[----:B------:R-:W-:Y:S01]  /*13a0*/  IMAD.MOV.U32 R2, RZ, RZ, RZ ;  /* 0x000000ffff027224 */ /* 0x000fe200078e00ff */
[----:B--2---:R-:W-:-:S04]  /*13b0*/  ISETP.NE.AND P0, PT, R4, RZ, PT ;  /* 0x000000ff0400720c */ /* 0x004fc80003f05270 */
[----:B------:R-:W-:Y:S01]  /*13c0*/  FSEL R3, RZ, 1.875, !P0 ;  /* 0x3ff00000ff037808 */ /* 0x000fe20004000000 */
[----:B------:R-:W-:Y:S05]  /*13d0*/  BRA `(.L_x_1670) ;  /* 0x00000a3000007947 */ /* 0x000fea0003800000 */
.L_x_1679:
[----:B------:R0:W5:Y:S01]  /*13e0*/  LDG.E.64 R2, [R4.64] ;  /* 0x0000002404027981 */ /* 0x000162000c1e1b00 */
[----:B------:R-:W-:Y:S05]  /*13f0*/  BRA `(.L_x_1670) ;  /* 0x00000a1000007947 */ /* 0x000fea0003800000 */
.L_x_1678:
        /* <DEDUP_REMOVED lines=24> */
[----:B------:R-:W-:-:S05]  /*1580*/  LOP3.LUT R3, R3, 0x80000000, R0, 0xf8, !PT ;  /* 0x8000000003037812 */ /* 0x000fca00078ef800 */
[----:B------:R-:W-:-:S06]  /*1590*/  FMUL.FTZ R3, R3, 1 ;  /* 0x3f80000003037820 */ /* 0x000fcc0000410000 */
[----:B------:R-:W0:Y:S01]  /*15a0*/  F2F.F64.F32 R2, R3 ;  /* 0x0000000300027310 */ /* 0x000e220000201800 */
[----:B------:R-:W-:Y:S05]  /*15b0*/  BRA `(.L_x_1670) ;  /* 0x0000085000007947 */ /* 0x000fea0003800000 */
.L_x_1681:
[----:B------:R-:W2:Y:S02]  /*15c0*/  LDG.E.U8 R3, [R4.64] ;  /* 0x0000002404037981 */ /* 0x000ea4000c1e1100 */
[----:B--2---:R-:W-:-:S05]  /*15d0*/  IMAD.SHL.U32 R0, R3, 0x2000000, RZ ;  /* 0x0200000003007824 */ /* 0x004fca00078e00ff */
[----:B------:R-:W-:-:S13]  /*15e0*/  ISETP.GE.U32.AND P0, PT, R0, 0x8000000, PT ;  /* 0x080000000000780c */ /* 0x000fda0003f06070 */
[C---:B------:R-:W-:Y:S02]  /*15f0*/  @!P0 IMAD.SHL.U32 R0, R3.reuse, 0x100, RZ ;  /* 0x0000010003008824 */ /* 0x040fe400078e00ff */
[C---:B------:R-:W-:Y:S02]  /*1600*/  @P0 IMAD.SHL.U32 R2, R3.reuse, 0x200000, RZ ;  /* 0x0020000003020824 */ /* 0x040fe400078e00ff */
[----:B------:R-:W-:Y:S01]  /*1610*/  IMAD.SHL.U32 R3, R3, 0x1000000, RZ ;  /* 0x0100000003037824 */ /* 0x000fe200078e00ff */
[----:B------:R-:W-:Y:S02]  /*1620*/  @!P0 LOP3.LUT R0, R0, 0x7f00, RZ, 0xc0, !PT ;  /* 0x00007f0000008812 */ /* 0x000fe400078ec0ff */
[----:B------:R-:W-:Y:S02]  /*1630*/  @P0 LOP3.LUT R2, R2, 0x70000000, RZ, 0xfc, !PT ;  /* 0x7000000002020812 */ /* 0x000fe400078efcff */
[----:B------:R-:W-:-:S03]  /*1640*/  @!P0 LOP3.LUT R0, R0, 0x3f000000, RZ, 0xfc, !PT ;  /* 0x3f00000000008812 */ /* 0x000fc600078efcff */
[----:B------:R-:W-:Y:S02]  /*1650*/  @P0 FMUL.FTZ R2, R2, 1.9259299443872358531e-34 ;  /* 0x0780000002020820 */ /* 0x000fe40000410000 */
[----:B------:R-:W-:-:S05]  /*1660*/  @!P0 FADD.FTZ R2, R0, -0.5 ;  /* 0xbf00000000028421 */ /* 0x000fca0000010000 */
[----:B------:R-:W-:-:S05]  /*1670*/  LOP3.LUT R2, R2, 0x80000000, R3, 0xf8, !PT ;  /* 0x8000000002027812 */ /* 0x000fca00078ef803 */
[----:B------:R-:W-:-:S06]  /*1680*/  FMUL.FTZ R2, R2, 1 ;  /* 0x3f80000002027820 */ /* 0x000fcc0000410000 */
[----:B------:R-:W0:Y:S01]  /*1690*/  F2F.F64.F32 R2, R2 ;  /* 0x0000000200027310 */ /* 0x000e220000201800 */
[----:B------:R-:W-:Y:S05]  /*16a0*/  BRA `(.L_x_1670) ;  /* 0x0000076000007947 */ /* 0x000fea0003800000 */
.L_x_1680:
[----:B------:R-:W2:Y:S02]  /*16b0*/  LDG.E.U16 R0, [R4.64] ;  /* 0x0000002404007981 */ /* 0x000ea4000c1e1500 */
[----:B--2---:R-:W-:-:S05]  /*16c0*/  PRMT R0, RZ, 0x5410, R0 ;  /* 0x00005410ff007816 */ /* 0x004fca0000000000 */
[----:B------:R-:W-:-:S04]  /*16d0*/  FMUL.FTZ R0, R0, 1 ;  /* 0x3f80000000007820 */ /* 0x000fc80000410000 */
[----:B------:R0:W1:Y:S01]  /*16e0*/  F2F.F64.F32 R2, R0 ;  /* 0x0000000000027310 */ /* 0x0000620000201800 */
[----:B------:R-:W-:Y:S05]  /*16f0*/  BRA `(.L_x_1670) ;  /* 0x0000071000007947 */ /* 0x000fea0003800000 */
.L_x_1677:
        /* <DEDUP_REMOVED lines=9> */
[----:B--2---:R-:W0:Y:S01]  /*1790*/  I2F.F64.U16 R2, R2 ;  /* 0x0000000200027312 */ /* 0x004e220000101800 */
[----:B------:R-:W-:Y:S05]  /*17a0*/  BRA `(.L_x_1670) ;  /* 0x0000066000007947 */ /* 0x000fea0003800000 */
.L_x_1684:
        /* <DEDUP_REMOVED lines=21> */
.L_x_1688:
[----:B------:R-:W-:Y:S05]  /*1900*/  BSYNC B1 ;  /* 0x0000000000017941 */ /* 0x000fea0003800000 */
.L_x_1687:
[----:B------:R-:W-:Y:S01]  /*1910*/  LEA R3, R0, 0x3b800000, 0x17 ;  /* 0x3b80000000037811 */ /* 0x000fe200078eb8ff */
[----:B------:R-:W-:-:S05]  /*1920*/  IMAD.SHL.U32 R0, R2, 0x100000, RZ ;  /* 0x0010000002007824 */ /* 0x000fca00078e00ff */
[----:B------:R-:W-:Y:S02]  /*1930*/  LOP3.LUT R0, R3, R0, R4, 0xfe, !PT ;  /* 0x0000000003007212 */ /* 0x000fe400078efe04 */
.L_x_1686:
[----:B------:R-:W-:Y:S05]  /*1940*/  BSYNC B0 ;  /* 0x0000000000007941 */ /* 0x000fea0003800000 */
.L_x_1685:
[----:B------:R-:W-:-:S04]  /*1950*/  FMUL.FTZ R0, R0, 1 ;  /* 0x3f80000000007820 */ /* 0x000fc80000410000 */
[----:B------:R0:W1:Y:S01]  /*1960*/  F2F.F64.F32 R2, R0 ;  /* 0x0000000000027310 */ /* 0x0000620000201800 */
[----:B------:R-:W-:Y:S05]  /*1970*/  BRA `(.L_x_1670) ;  /* 0x0000049000007947 */ /* 0x000fea0003800000 */
.L_x_1683:
        /* <DEDUP_REMOVED lines=21> */
.L_x_1692:
[----:B------:R-:W-:Y:S05]  /*1ad0*/  BSYNC B1 ;  /* 0x0000000000017941 */ /* 0x000fea0003800000 */
.L_x_1691:
[----:B------:R-:W-:Y:S01]  /*1ae0*/  LEA R3, R0, 0x37800000, 0x17 ;  /* 0x3780000000037811 */ /* 0x000fe200078eb8ff */
[----:B------:R-:W-:-:S05]  /*1af0*/  IMAD.SHL.U32 R0, R2, 0x200000, RZ ;  /* 0x0020000002007824 */ /* 0x000fca00078e00ff */
[----:B------:R-:W-:Y:S02]  /*1b00*/  LOP3.LUT R0, R3, R0, R4, 0xfe, !PT ;  /* 0x0000000003007212 */ /* 0x000fe400078efe04 */
.L_x_1690:
[----:B------:R-:W-:Y:S05]  /*1b10*/  BSYNC B0 ;  /* 0x0000000000007941 */ /* 0x000fea0003800000 */
.L_x_1689:
[----:B------:R-:W-:-:S04]  /*1b20*/  FMUL.FTZ R0, R0, 1 ;  /* 0x3f80000000007820 */ /* 0x000fc80000410000 */
[----:B------:R0:W1:Y:S01]  /*1b30*/  F2F.F64.F32 R2, R0 ;  /* 0x0000000000027310 */ /* 0x0000620000201800 */
[----:B------:R-:W-:Y:S05]  /*1b40*/  BRA `(.L_x_1670) ;  /* 0x000002c000007947 */ /* 0x000fea0003800000 */
.L_x_1682:
        /* <DEDUP_REMOVED lines=14> */
.L_x_1696:
[----:B------:R-:W-:Y:S05]  /*1c30*/  BSYNC B0 ;  /* 0x0000000000007941 */ /* 0x000fea0003800000 */
.L_x_1695:
[----:B------:R-:W-:-:S04]  /*1c40*/  FMUL.FTZ R0, R0, 1 ;  /* 0x3f80000000007820 */ /* 0x000fc80000410000 */
[----:B------:R0:W1:Y:S01]  /*1c50*/  F2F.F64.F32 R2, R0 ;  /* 0x0000000000027310 */ /* 0x0000620000201800 */
[----:B------:R-:W-:Y:S05]  /*1c60*/  BRA `(.L_x_1670) ;  /* 0x000001a000007947 */ /* 0x000fea0003800000 */
.L_x_1669:
        /* <DEDUP_REMOVED lines=19> */
[----:B------:R-:W-:Y:S01]  /*1da0*/  CS2R R2, SRZ ;  /* 0x0000000000027805 */ /* 0x000fe2000001ff00 */
[----:B------:R-:W-:Y:S05]  /*1db0*/  BRA `(.L_x_1670) ;  /* 0x0000005000007947 */ /* 0x000fea0003800000 */
.L_x_1694:
[----:B------:R-:W2:Y:S02]  /*1dc0*/  LDG.E.64 R2, [R4.64] ;  /* 0x0000002404027981 */ /* 0x000ea4000c1e1b00 */
[----:B--2---:R-:W0:Y:S01]  /*1dd0*/  I2F.F64.U64 R2, R2 ;  /* 0x0000000200027312 */ /* 0x004e220000301800 */
[----:B------:R-:W-:Y:S05]  /*1de0*/  BRA `(.L_x_1670) ;  /* 0x0000002000007947 */ /* 0x000fea0003800000 */
.L_x_1693:
[----:B------:R-:W2:Y:S02]  /*1df0*/  LDG.E R2, [R4.64] ;  /* 0x0000002404027981 */ /* 0x000ea4000c1e1900 */
[----:B--2---:R-:W0:Y:S02]  /*1e00*/  I2F.F64.U32 R2, R2 ;  /* 0x0000000200027312 */ /* 0x004e240000201800 */
.L_x_1670:
[----:B------:R-:W2:Y:S01]  /*1e10*/  LDC.U8 R6, c[0x0][0x371] ;  /* 0x0000dc40ff067b82 */ /* 0x000ea20000000000 */
[----:B01---5:R0:W1:Y:S01]  /*1e20*/  FRND.F64.TRUNC R4, R2 ;  /* 0x0000000200047313 */ /* 0x023062000030d800 */
        /* <DEDUP_REMOVED lines=11> */
[----:B------:R-:W0:Y:S02]  /*1ee0*/  F2I.F64.TRUNC R3, R2 ;  /* 0x0000000200037311 */ /* 0x000e24000030d100 */
[----:B0-----:R0:W-:Y:S01]  /*1ef0*/  STG.E.U8 [R16.64], R3 ;  /* 0x0000000310007986 */ /* 0x0011e2000c101124 */
[----:B------:R-:W-:Y:S05]  /*1f00*/  BRA `(.L_x_1702) ;  /* 0x00000f1000007947 */ /* 0x000fea0003800000 */
.L_x_1700:
[----:B------:R-:W0:Y:S02]  /*1f10*/  F2I.S64.F64.TRUNC R2, R2 ;  /* 0x0000000200027311 */ /* 0x000e24000030d900 */
[----:B0-----:R-:W-:-:S05]  /*1f20*/  IMAD.MOV.U32 R5, RZ, RZ, R2 ;  /* 0x000000ffff057224 */ /* 0x001fca00078e0002 */
[----:B------:R0:W-:Y:S01]  /*1f30*/  STG.E.U8 [R16.64], R5 ;  /* 0x0000000510007986 */ /* 0x0001e2000c101124 */
[----:B------:R-:W-:Y:S05]  /*1f40*/  BRA `(.L_x_1702) ;  /* 0x00000ed000007947 */ /* 0x000fea0003800000 */
.L_x_1699:
[----:B------:R-:W-:-:S13]  /*1f50*/  ISETP.NE.AND P0, PT, R0, 0x2, PT ;  /* 0x000000020000780c */ /* 0x000fda0003f05270 */
[----:B------:R-:W-:Y:S05]  /*1f60*/  @!P0 BRA `(.L_x_1703) ;  /* 0x000000a000008947 */ /* 0x000fea0003800000 */
[----:B------:R-:W-:-:S13]  /*1f70*/  ISETP.NE.AND P0, PT, R0, 0x3, PT ;  /* 0x000000030000780c */ /* 0x000fda0003f05270 */
[----:B------:R-:W-:Y:S05]  /*1f80*/  @!P0 BRA `(.L_x_1704) ;  /* 0x0000005000008947 */ /* 0x000fea0003800000 */
[----:B------:R-:W-:-:S13]  /*1f90*/  ISETP.NE.AND P0, PT, R0, 0x4, PT ;  /* 0x000000040000780c */ /* 0x000fda0003f05270 */
[----:B------:R-:W-:Y:S05]  /*1fa0*/  @P0 BRA `(.L_x_1701) ;  /* 0x00000ce000000947 */ /* 0x000fea0003800000 */
[----:B------:R-:W0:Y:S02]  /*1fb0*/  F2I.S64.F64.TRUNC R2, R2 ;  /* 0x0000000200027311 */ /* 0x000e24000030d900 */
[----:B0-----:R0:W-:Y:S01]  /*1fc0*/  STG.E.64 [R16.64], R2 ;  /* 0x0000000210007986 */ /* 0x0011e2000c101b24 */
[----:B------:R-:W-:Y:S05]  /*1fd0*/  BRA `(.L_x_1702) ;  /* 0x00000e4000007947 */ /* 0x000fea0003800000 */
.L_x_1704:
[----:B------:R-:W0:Y:S02]  /*1fe0*/  F2I.F64.TRUNC R3, R2 ;  /* 0x0000000200037311 */ /* 0x000e24000030d100 */
[----:B0-----:R0:W-:Y:S01]  /*1ff0*/  STG.E [R16.64], R3 ;  /* 0x0000000310007986 */ /* 0x0011e2000c101924 */
[----:B------:R-:W-:Y:S05]  /*2000*/  BRA `(.L_x_1702) ;  /* 0x00000e1000007947 */ /* 0x000fea0003800000 */
.L_x_1703:
[----:B------:R-:W0:Y:S02]  /*2010*/  F2I.F64.TRUNC R3, R2 ;  /* 0x0000000200037311 */ /* 0x000e24000030d100 */
[----:B0-----:R0:W-:Y:S01]  /*2020*/  STG.E.U16 [R16.64], R3 ;  /* 0x0000000310007986 */ /* 0x0011e2000c101524 */
[----:B------:R-:W-:Y:S05]  /*2030*/  BRA `(.L_x_1702) ;  /* 0x00000de000007947 */ /* 0x000fea0003800000 */
.L_x_1698:
[----:B------:R-:W-:-:S13]  /*2040*/  ISETP.GT.AND P0, PT, R0, 0x6, PT ;  /* 0x000000060000780c */ /* 0x000fda0003f04270 */
[----:B------:R-:W-:Y:S05]  /*2050*/  @P0 BRA `(.L_x_1705) ;  /* 0x000000f000000947 */ /* 0x000fea0003800000 */
[----:B------:R-:W-:-:S13]  /*2060*/  ISETP.NE.AND P0, PT, R0, 0x5, PT ;  /* 0x000000050000780c */ /* 0x000fda0003f05270 */
[----:B------:R-:W-:Y:S05]  /*2070*/  @!P0 BRA `(.L_x_1706) ;  /* 0x0000007000008947 */ /* 0x000fea0003800000 */
[----:B------:R-:W-:-:S13]  /*2080*/  ISETP.NE.AND P0, PT, R0, 0x6, PT ;  /* 0x000000060000780c */ /* 0x000fda0003f05270 */
[----:B------:R-:W-:Y:S05]  /*2090*/  @P0 BRA `(.L_x_1701) ;  /* 0x00000bf000000947 */ /* 0x000fea0003800000 */
[----:B------:R-:W0:Y:S01]  /*20a0*/  F2F.F32.F64 R3, R4 ;  /* 0x0000000400037310 */ /* 0x000e220000301000 */
[----:B------:R-:W0:-:S14]  /*20b0*/  DSETP.GEU.AND P0, PT, |R4|, c[0x2][0x0], PT ;  /* 0x008000000400762a */ /* 0x000e1c0003f0e200 */
[----:B0-----:R-:W-:-:S05]  /*20c0*/  @!P0 FMUL R3, R3, 1.175494350822287508e-38 ;  /* 0x0080000003038820 */ /* 0x001fca0000400000 */
[----:B------:R0:W-:Y:S01]  /*20d0*/  STG.E [R16.64], R3 ;  /* 0x0000000310007986 */ /* 0x0001e2000c101924 */
[----:B------:R-:W-:Y:S05]  /*20e0*/  BRA `(.L_x_1702) ;  /* 0x00000d3000007947 */ /* 0x000fea0003800000 */
.L_x_1706:
[----:B------:R-:W0:Y:S01]  /*20f0*/  F2F.F32.F64 R0, R4 ;  /* 0x0000000400007310 */ /* 0x000e220000301000 */
[----:B------:R-:W0:-:S14]  /*2100*/  DSETP.GEU.AND P0, PT, |R4|, c[0x2][0x0], PT ;  /* 0x008000000400762a */ /* 0x000e1c0003f0e200 */
[----:B0-----:R-:W-:-:S05]  /*2110*/  @!P0 FMUL R0, R0, 1.175494350822287508e-38 ;  /* 0x0080000000008820 */ /* 0x001fca0000400000 */
[----:B------:R-:W-:-:S05]  /*2120*/  F2FP.PACK_AB R0, RZ, R0 ;  /* 0x00000000ff00723e */ /* 0x000fca00000000ff */
[----:B------:R0:W-:Y:S01]  /*2130*/  STG.E.U16 [R16.64], R0 ;  /* 0x0000000010007986 */ /* 0x0001e2000c101524 */
[----:B------:R-:W-:Y:S05]  /*2140*/  BRA `(.L_x_1702) ;  /* 0x00000cd000007947 */ /* 0x000fea0003800000 */
.L_x_1705:
[----:B------:R-:W-:-:S13]  /*2150*/  ISETP.NE.AND P0, PT, R0, 0x7, PT ;  /* 0x000000070000780c */ /* 0x000fda0003f05270 */
[----:B------:R-:W-:Y:S05]  /*2160*/  @!P0 BRA `(.L_x_1707) ;  /* 0x0000011000008947 */ /* 0x000fea0003800000 */
[----:B------:R-:W-:-:S13]  /*2170*/  ISETP.NE.AND P0, PT, R0, 0x8, PT ;  /* 0x000000080000780c */ /* 0x000fda0003f05270 */
[----:B------:R-:W-:Y:S05]  /*2180*/  @!P0 BRA `(.L_x_1708) ;  /* 0x0000008000008947 */ /* 0x000fea0003800000 */
[----:B------:R-:W-:-:S13]  /*2190*/  ISETP.NE.AND P0, PT, R0, 0x9, PT ;  /* 0x000000090000780c */ /* 0x000fda0003f05270 */
[----:B------:R-:W-:Y:S05]  /*21a0*/  @P0 BRA `(.L_x_1701) ;  /* 0x00000ae000000947 */ /* 0x000fea0003800000 */
[----:B------:R-:W0:Y:S01]  /*21b0*/  F2F.F32.F64 R2, R4 ;  /* 0x0000000400027310 */ /* 0x000e220000301000 */
[----:B------:R-:W0:Y:S01]  /*21c0*/  DSETP.GEU.AND P0, PT, |R4|, c[0x2][0x0], PT ;  /* 0x008000000400762a */ /* 0x000e220003f0e200 */
[----:B------:R-:W-:-:S13]  /*21d0*/  IMAD.MOV.U32 R3, RZ, RZ, RZ ;  /* 0x000000ffff037224 */ /* 0x000fda00078e00ff */
[----:B0-----:R-:W-:-:S05]  /*21e0*/  @!P0 FMUL R2, R2, 1.175494350822287508e-38 ;  /* 0x0080000002028820 */ /* 0x001fca0000400000 */
[----:B------:R0:W-:Y:S01]  /*21f0*/  STG.E.64 [R16.64], R2 ;  /* 0x0000000210007986 */ /* 0x0001e2000c101b24 */
[----:B------:R-:W-:Y:S05]  /*2200*/  BRA `(.L_x_1702) ;  /* 0x00000c1000007947 */ /* 0x000fea0003800000 */
.L_x_1708:
[----:B------:R-:W0:Y:S01]  /*2210*/  F2F.F32.F64 R0, R4 ;  /* 0x0000000400007310 */ /* 0x000e220000301000 */
[----:B------:R-:W0:-:S14]  /*2220*/  DSETP.GEU.AND P0, PT, |R4|, c[0x2][0x0], PT ;  /* 0x008000000400762a */ /* 0x000e1c0003f0e200 */
[----:B0-----:R-:W-:-:S05]  /*2230*/  @!P0 FMUL R0, R0, 1.175494350822287508e-38 ;  /* 0x0080000000008820 */ /* 0x001fca0000400000 */
[----:B------:R-:W-:-:S04]  /*2240*/  F2FP.PACK_AB R3, RZ, R0 ;  /* 0x00000000ff03723e */ /* 0x000fc800000000ff */
[----:B------:R-:W-:-:S05]  /*2250*/  PRMT R3, R3, 0x5410, RZ ;  /* 0x0000541003037816 */ /* 0x000fca00000000ff */
[----:B------:R0:W-:Y:S01]  /*2260*/  STG.E [R16.64], R3 ;  /* 0x0000000310007986 */ /* 0x0001e2000c101924 */
[----:B------:R-:W-:Y:S05]  /*2270*/  BRA `(.L_x_1702) ;  /* 0x00000ba000007947 */ /* 0x000fea0003800000 */
.L_x_1707:
[----:B------:R0:W-:Y:S01]  /*2280*/  STG.E.64 [R16.64], R4 ;  /* 0x0000000410007986 */ /* 0x0001e2000c101b24 */
[----:B------:R-:W-:Y:S05]  /*2290*/  BRA `(.L_x_1702) ;  /* 0x00000b8000007947 */ /* 0x000fea0003800000 */
.L_x_1697:
        /* <DEDUP_REMOVED lines=8> */
[----:B------:R-:W0:-:S06]  /*2320*/  DSETP.NEU.AND P0, PT, R4, RZ, PT ;  /* 0x000000ff0400722a */ /* 0x000e0c0003f0d000 */
[----:B0-----:R-:W-:-:S05]  /*2330*/  SEL R3, RZ, 0x1, !P0 ;  /* 0x00000001ff037807 */ /* 0x001fca0004000000 */
[----:B------:R0:W-:Y:S01]  /*2340*/  STG.E.U8 [R16.64], R3 ;  /* 0x0000000310007986 */ /* 0x0001e2000c101124 */
[----:B------:R-:W-:Y:S05]  /*2350*/  BRA `(.L_x_1702) ;  /* 0x00000ac000007947 */ /* 0x000fea0003800000 */
.L_x_1711:
[----:B------:R-:W-:-:S05]  /*2360*/  CS2R R6, SRZ ;  /* 0x0000000000067805 */ /* 0x000fca000001ff00 */
[----:B------:R0:W-:Y:S01]  /*2370*/  STG.E.128 [R16.64], R4 ;  /* 0x0000000410007986 */ /* 0x0001e2000c101d24 */
[----:B------:R-:W-:Y:S05]  /*2380*/  BRA `(.L_x_1702) ;  /* 0x00000a9000007947 */ /* 0x000fea0003800000 */
.L_x_1710:
        /* <DEDUP_REMOVED lines=8> */
[----:B------:R-:W-:-:S13]  /*2410*/  BSSY B0, `(.L_x_1714) ;  /* 0x000000f000007945 */ /* 0x000fda0003800000 */
[----:B0-----:R-:W-:-:S05]  /*2420*/  @!P0 FMUL R7, R7, 1.175494350822287508e-38 ;  /* 0x0080000007078820 */ /* 0x001fca0000400000 */
        /* <DEDUP_REMOVED lines=13> */
.L_x_1715:
[----:B------:R-:W-:Y:S05]  /*2500*/  BSYNC B0 ;  /* 0x0000000000007941 */ /* 0x000fea0003800000 */
.L_x_1714:
[----:B------:R-:W-:-:S05]  /*2510*/  LOP3.LUT R3, R0, R3, RZ, 0xfc, !PT ;  /* 0x0000000300037212 */ /* 0x000fca00078efcff */
[----:B------:R0:W-:Y:S01]  /*2520*/  STG.E.U8 [R16.64], R3 ;  /* 0x0000000310007986 */ /* 0x0001e2000c101124 */
[----:B------:R-:W-:Y:S05]  /*2530*/  BRA `(.L_x_1702) ;  /* 0x000008e000007947 */ /* 0x000fea0003800000 */
.L_x_1713:
[----:B------:R-:W0:Y:S01]  /*2540*/  F2F.F32.F64 R3, R4 ;  /* 0x0000000400037310 */ /* 0x000e220000301000 */
[----:B------:R-:W0:Y:S01]  /*2550*/  DSETP.GEU.AND P0, PT, |R4|, c[0x2][0x0], PT ;  /* 0x008000000400762a */ /* 0x000e220003f0e200 */
[----:B------:R-:W-:-:S13]  /*2560*/  BSSY B0, `(.L_x_1716) ;  /* 0x0000010000007945 */ /* 0x000fda0003800000 */
[----:B0-----:R-:W-:-:S05]  /*2570*/  @!P0 FMUL R3, R3, 1.175494350822287508e-38 ;  /* 0x0080000003038820 */ /* 0x001fca0000400000 */
        /* <DEDUP_REMOVED lines=11> */
.L_x_1717:
[----:B------:R-:W-:Y:S01]  /*2630*/  IMAD.MOV.U32 R0, RZ, RZ, 0x7f ;  /* 0x0000007fff007424 */ /* 0x000fe200078e00ff */
[----:B------:R-:W-:-:S04]  /*2640*/  ISETP.GT.U32.AND P0, PT, R2, 0x7f800000, PT ;  /* 0x7f8000000200780c */ /* 0x000fc80003f04070 */
[----:B------:R-:W-:-:S04]  /*2650*/  SEL R0, R0, 0x7c, P0 ;  /* 0x0000007c00007807 */ /* 0x000fc80000000000 */
.L_x_1718:
[----:B------:R-:W-:Y:S05]  /*2660*/  BSYNC B0 ;  /* 0x0000000000007941 */ /* 0x000fea0003800000 */
.L_x_1716:
[----:B------:R-:W-:-:S04]  /*2670*/  LOP3.LUT R2, R3, 0x80000000, RZ, 0xc0, !PT ;  /* 0x8000000003027812 */ /* 0x000fc800078ec0ff */
[----:B------:R-:W-:-:S04]  /*2680*/  SHF.R.U32.HI R3, RZ, 0x18, R2 ;  /* 0x00000018ff037819 */ /* 0x000fc80000011602 */
[----:B------:R-:W-:-:S05]  /*2690*/  LOP3.LUT R3, R0, R3, RZ, 0xfc, !PT ;  /* 0x0000000300037212 */ /* 0x000fca00078efcff */
[----:B------:R0:W-:Y:S01]  /*26a0*/  STG.E.U8 [R16.64], R3 ;  /* 0x0000000310007986 */ /* 0x0001e2000c101124 */
[----:B------:R-:W-:Y:S05]  /*26b0*/  BRA `(.L_x_1702) ;  /* 0x0000076000007947 */ /* 0x000fea0003800000 */
.L_x_1712:
[----:B------:R-:W0:Y:S01]  /*26c0*/  F2F.F32.F64 R0, R4 ;  /* 0x0000000400007310 */ /* 0x000e220000301000 */
[----:B------:R-:W0:-:S14]  /*26d0*/  DSETP.GEU.AND P0, PT, |R4|, c[0x2][0x0], PT ;  /* 0x008000000400762a */ /* 0x000e1c0003f0e200 */
[----:B0-----:R-:W-:-:S05]  /*26e0*/  @!P0 FMUL R0, R0, 1.175494350822287508e-38 ;  /* 0x0080000000008820 */ /* 0x001fca0000400000 */
[----:B------:R-:W-:-:S05]  /*26f0*/  F2FP.BF16.PACK_AB R0, RZ, R0 ;  /* 0x00000000ff00723e */ /* 0x000fca00000010ff */
[----:B------:R0:W-:Y:S01]  /*2700*/  STG.E.U16 [R16.64], R0 ;  /* 0x0000000010007986 */ /* 0x0001e2000c101524 */
[----:B------:R-:W-:Y:S05]  /*2710*/  BRA `(.L_x_1702) ;  /* 0x0000070000007947 */ /* 0x000fea0003800000 */
.L_x_1709:
        /* <DEDUP_REMOVED lines=8> */
[----:B------:R-:W0:Y:S02]  /*27a0*/  F2I.U32.F64.TRUNC R3, R2 ;  /* 0x0000000200037311 */ /* 0x000e24000030d000 */
[----:B0-----:R0:W-:Y:S01]  /*27b0*/  STG.E.U16 [R16.64], R3 ;  /* 0x0000000310007986 */ /* 0x0011e2000c101524 */
[----:B------:R-:W-:Y:S05]  /*27c0*/  BRA `(.L_x_1702) ;  /* 0x0000065000007947 */ /* 0x000fea0003800000 */
.L_x_1721:
[----:B------:R-:W0:Y:S01]  /*27d0*/  F2F.F32.F64 R3, R4 ;  /* 0x0000000400037310 */ /* 0x000e220000301000 */
[----:B------:R-:W0:Y:S01]  /*27e0*/  DSETP.GEU.AND P0, PT, |R4|, c[0x2][0x0], PT ;  /* 0x008000000400762a */ /* 0x000e220003f0e200 */
[----:B------:R-:W-:Y:S01]  /*27f0*/  BSSY B0, `(.L_x_1722) ;  /* 0x0000015000007945 */ /* 0x000fe20003800000 */
[----:B------:R-:W-:-:S12]  /*2800*/  IMAD.MOV.U32 R8, RZ, RZ, 0x80 ;  /* 0x00000080ff087424 */ /* 0x000fd800078e00ff */
[----:B0-----:R-:W-:-:S05]  /*2810*/  @!P0 FMUL R3, R3, 1.175494350822287508e-38 ;  /* 0x0080000003038820 */ /* 0x001fca0000400000 */
        /* <DEDUP_REMOVED lines=14> */
.L_x_1724:
[----:B------:R-:W-:-:S04]  /*2900*/  LOP3.LUT R2, R3, 0x80000000, RZ, 0xc0, !PT ;  /* 0x8000000003027812 */ /* 0x000fc800078ec0ff */
[----:B------:R-:W-:-:S04]  /*2910*/  SHF.R.U32.HI R3, RZ, 0x18, R2 ;  /* 0x00000018ff037819 */ /* 0x000fc80000011602 */
[----:B------:R-:W-:-:S04]  /*2920*/  LOP3.LUT R0, R0, R3, RZ, 0xfc, !PT ;  /* 0x0000000300007212 */ /* 0x000fc800078efcff */
[----:B------:R-:W-:Y:S02]  /*2930*/  PRMT R8, R0, 0x7610, R8 ;  /* 0x0000761000087816 */ /* 0x000fe40000000008 */
.L_x_1723:
[----:B------:R-:W-:Y:S05]  /*2940*/  BSYNC B0 ;  /* 0x0000000000007941 */ /* 0x000fea0003800000 */
.L_x_1722:
[----:B------:R0:W-:Y:S01]  /*2950*/  STG.E.U8 [R16.64], R8 ;  /* 0x0000000810007986 */ /* 0x0001e2000c101124 */
[----:B------:R-:W-:Y:S05]  /*2960*/  BRA `(.L_x_1702) ;  /* 0x000004b000007947 */ /* 0x000fea0003800000 */
.L_x_1720:
        /* <DEDUP_REMOVED lines=19> */
.L_x_1727:
[----:B------:R-:W-:-:S04]  /*2aa0*/  LOP3.LUT R2, R3, 0x80000000, RZ, 0xc0, !PT ;  /* 0x8000000003027812 */ /* 0x000fc800078ec0ff */
[----:B------:R-:W-:-:S04]  /*2ab0*/  SHF.R.U32.HI R3, RZ, 0x18, R2 ;  /* 0x00000018ff037819 */ /* 0x000fc80000011602 */
[----:B------:R-:W-:-:S04]  /*2ac0*/  LOP3.LUT R0, R0, R3, RZ, 0xfc, !PT ;  /* 0x0000000300007212 */ /* 0x000fc800078efcff */
[----:B------:R-:W-:Y:S02]  /*2ad0*/  PRMT R8, R0, 0x7610, R8 ;  /* 0x0000761000087816 */ /* 0x000fe40000000008 */
.L_x_1726:
[----:B------:R-:W-:Y:S05]  /*2ae0*/  BSYNC B0 ;  /* 0x0000000000007941 */ /* 0x000fea0003800000 */
.L_x_1725:
[----:B------:R0:W-:Y:S01]  /*2af0*/  STG.E.U8 [R16.64], R8 ;  /* 0x0000000810007986 */ /* 0x0001e2000c101124 */
[----:B------:R-:W-:Y:S05]  /*2b00*/  BRA `(.L_x_1702) ;  /* 0x0000031000007947 */ /* 0x000fea0003800000 */
.L_x_1719:
[----:B------:R-:W-:-:S13]  /*2b10*/  ISETP.NE.AND P0, PT, R0, 0x1c, PT ;  /* 0x0000001c0000780c */ /* 0x000fda0003f05270 */
[----:B------:R-:W-:Y:S05]  /*2b20*/  @!P0 BRA `(.L_x_1728) ;  /* 0x000002d000008947 */ /* 0x000fea0003800000 */
[----:B------:R-:W-:-:S13]  /*2b30*/  ISETP.NE.AND P0, PT, R0, 0x1d, PT ;  /* 0x0000001d0000780c */ /* 0x000fda0003f05270 */
[----:B------:R-:W-:Y:S05]  /*2b40*/  @!P0 BRA `(.L_x_1729) ;  /* 0x0000028000008947 */ /* 0x000fea0003800000 */
[----:B------:R-:W-:-:S13]  /*2b50*/  ISETP.NE.AND P0, PT, R0, 0x2c, PT ;  /* 0x0000002c0000780c */ /* 0x000fda0003f05270 */
[----:B------:R-:W-:Y:S05]  /*2b60*/  @P0 BRA `(.L_x_1701) ;  /* 0x0000012000000947 */ /* 0x000fea0003800000 */
[----:B------:R-:W0:Y:S01]  /*2b70*/  F2F.F32.F64 R6, R4 ;  /* 0x0000000400067310 */ /* 0x000e220000301000 */
[----:B------:R-:W0:-:S14]  /*2b80*/  DSETP.GEU.AND P0, PT, |R4|, c[0x2][0x0], PT ;  /* 0x008000000400762a */ /* 0x000e1c0003f0e200 */
[----:B0-----:R-:W-:Y:S01]  /*2b90*/  @!P0 FMUL R6, R6, 1.175494350822287508e-38 ;  /* 0x0080000006068820 */ /* 0x001fe20000400000 */
        /* <DEDUP_REMOVED lines=15> */
.L_x_1701:
        /* <DEDUP_REMOVED lines=20> */
.L_x_1729:
[----:B------:R-:W0:Y:S02]  /*2dd0*/  F2I.U64.F64.TRUNC R2, R2 ;  /* 0x0000000200027311 */ /* 0x000e24000030d800 */
[----:B0-----:R0:W-:Y:S01]  /*2de0*/  STG.E.64 [R16.64], R2 ;  /* 0x0000000210007986 */ /* 0x0011e2000c101b24 */
[----:B------:R-:W-:Y:S05]  /*2df0*/  BRA `(.L_x_1702) ;  /* 0x0000002000007947 */ /* 0x000fea0003800000 */
.L_x_1728:
[----:B------:R-:W0:Y:S02]  /*2e00*/  F2I.U32.F64.TRUNC R3, R2 ;  /* 0x0000000200037311 */ /* 0x000e24000030d000 */
[----:B0-----:R0:W-:Y:S02]  /*2e10*/  STG.E [R16.64], R3 ;  /* 0x0000000310007986 */ /* 0x0011e4000c101924 */
.L_x_1702:
[----:B------:R-:W-:-:S05]  /*2e20*/  IMAD R18, R18, 0x200, R23 ;  /* 0x0000020012127824 */ /* 0x000fca00078e0217 */
[----:B------:R-:W-:Y:S02]  /*2e30*/  IADD3 R19, R18, 0x80, RZ ;  /* 0x0000008012137810 */ /* 0x000fe40007ffe0ff */
.L_x_1663:
[----:B------:R-:W-:Y:S05]  /*2e40*/  BSYNC B6 ;  /* 0x0000000000067941 */ /* 0x000fea0003800000 */
.L_x_1662:
        /* <DEDUP_REMOVED lines=231> */
.L_x_1732:
        /* <DEDUP_REMOVED lines=19> */
.L_x_1736:
[----:B------:R-:W2:Y:S02]  /*3df0*/  LDG.E.U8 R2, [R4.64] ;  /* 0x0000002404027981 */ /* 0x000ea4000c1e1100 */
[----:B--2---:R-:W0:Y:S01]  /*3e00*/  I2F.F64.U16 R2, R2 ;  /* 0x0000000200027312 */ /* 0x004e220000101800 */
[----:B------:R-:W-:Y:S05]  /*3e10*/  BRA `(.L_x_1738) ;  /* 0x00000df000007947 */ /* 0x000fea0003800000 */
.L_x_1735:
        /* <DEDUP_REMOVED lines=9> */
.L_x_1740:
[----:B------:R-:W2:Y:S02]  /*3eb0*/  LDG.E R2, [R4.64] ;  /* 0x0000002404027981 */ /* 0x000ea4000c1e1900 */
[----:B--2---:R-:W0:Y:S01]  /*3ec0*/  I2F.F64 R2, R2 ;  /* 0x0000000200027312 */ /* 0x004e220000201c00 */
[----:B------:R-:W-:Y:S05]  /*3ed0*/  BRA `(.L_x_1738) ;  /* 0x00000d3000007947 */ /* 0x000fea0003800000 */
.L_x_1739:
[----:B------:R-:W2:Y:S02]  /*3ee0*/  LDG.E.U16 R2, [R4.64] ;  /* 0x0000002404027981 */ /* 0x000ea4000c1e1500 */
[----:B--2---:R-:W0:Y:S01]  /*3ef0*/  I2F.F64.S16 R2, R2 ;  /* 0x0000000200027312 */ /* 0x004e220000101c00 */
[----:B------:R-:W-:Y:S05]  /*3f00*/  BRA `(.L_x_1738) ;  /* 0x00000d0000007947 */ /* 0x000fea0003800000 */
.L_x_1734:
        /* <DEDUP_REMOVED lines=10> */
.L_x_1742:
[----:B------:R-:W2:Y:S02]  /*3fb0*/  LDG.E.U16 R0, [R4.64] ;  /* 0x0000002404007981 */ /* 0x000ea4000c1e1500 */
[----:B--2---:R-:W-:-:S05]  /*3fc0*/  HADD2.F32 R0, -RZ, R0.H0_H0 ;  /* 0x20000000ff007230 */ /* 0x004fca0000004100 */
[----:B------:R-:W-:-:S04]  /*3fd0*/  FMUL.FTZ R0, R0, 1 ;  /* 0x3f80000000007820 */ /* 0x000fc80000410000 */
[----:B------:R0:W1:Y:S01]  /*3fe0*/  F2F.F64.F32 R2, R0 ;  /* 0x0000000000027310 */ /* 0x0000620000201800 */
[----:B------:R-:W-:Y:S05]  /*3ff0*/  BRA `(.L_x_1738) ;  /* 0x00000c1000007947 */ /* 0x000fea0003800000 */
.L_x_1741:
        /* <DEDUP_REMOVED lines=10> */
.L_x_1744:
[----:B------:R-:W2:Y:S02]  /*40a0*/  LDG.E.U16 R4, [R4.64] ;  /* 0x0000002404047981 */ /* 0x000ea4000c1e1500 */
[----:B--2---:R-:W-:-:S05]  /*40b0*/  HADD2.F32 R0, -RZ, R4.H0_H0 ;  /* 0x20000004ff007230 */ /* 0x004fca0000004100 */
[----:B------:R-:W-:-:S04]  /*40c0*/  FMUL.FTZ R0, R0, 1 ;  /* 0x3f80000000007820 */ /* 0x000fc80000410000 */
[----:B------:R0:W1:Y:S01]  /*40d0*/  F2F.F64.F32 R2, R0 ;  /* 0x0000000000027310 */ /* 0x0000620000201800 */
[----:B------:R-:W-:Y:S05]  /*40e0*/  BRA `(.L_x_1738) ;  /* 0x00000b2000007947 */ /* 0x000fea0003800000 */
.L_x_1743:
[----:B------:R0:W5:Y:S01]  /*40f0*/  LDG.E.64 R2, [R4.64] ;  /* 0x0000002404027981 */ /* 0x000162000c1e1b00 */
[----:B------:R-:W-:Y:S05]  /*4100*/  BRA `(.L_x_1738) ;  /* 0x00000b0000007947 */ /* 0x000fea0003800000 */
.L_x_1733:
        /* <DEDUP_REMOVED lines=13> */
.L_x_1747:
[----:B------:R0:W5:Y:S01]  /*41e0*/  LDG.E.64 R2, [R4.64] ;  /* 0x0000002404027981 */ /* 0x000162000c1e1b00 */
[----:B------:R-:W-:Y:S05]  /*41f0*/  BRA `(.L_x_1738) ;  /* 0x00000a1000007947 */ /* 0x000fea0003800000 */
.L_x_1746:
        /* <DEDUP_REMOVED lines=28> */
.L_x_1749:
        /* <DEDUP_REMOVED lines=15> */
.L_x_1748:
[----:B------:R-:W2:Y:S02]  /*44b0*/  LDG.E.U16 R0, [R4.64] ;  /* 0x0000002404007981 */ /* 0x000ea4000c1e1500 */
[----:B--2---:R-:W-:-:S05]  /*44c0*/  PRMT R0, RZ, 0x5410, R0 ;  /* 0x00005410ff007816 */ /* 0x004fca0000000000 */
[----:B------:R-:W-:-:S04]  /*44d0*/  FMUL.FTZ R0, R0, 1 ;  /* 0x3f80000000007820 */ /* 0x000fc80000410000 */
[----:B------:R0:W1:Y:S01]  /*44e0*/  F2F.F64.F32 R2, R0 ;  /* 0x0000000000027310 */ /* 0x0000620000201800 */
[----:B------:R-:W-:Y:S05]  /*44f0*/  BRA `(.L_x_1738) ;  /* 0x0000071000007947 */ /* 0x000fea0003800000 */
.L_x_1745:
        /* <DEDUP_REMOVED lines=11> */
.L_x_1752:
        /* <DEDUP_REMOVED lines=21> */
.L_x_1756:
[----:B------:R-:W-:Y:S05]  /*4700*/  BSYNC B1 ;  /* 0x0000000000017941 */ /* 0x000fea0003800000 */
.L_x_1755:
[----:B------:R-:W-:Y:S01]  /*4710*/  LEA R3, R0, 0x3b800000, 0x17 ;  /* 0x3b80000000037811 */ /* 0x000fe200078eb8ff */
[----:B------:R-:W-:-:S05]  /*4720*/  IMAD.SHL.U32 R0, R2, 0x100000, RZ ;  /* 0x0010000002007824 */ /* 0x000fca00078e00ff */
[----:B------:R-:W-:Y:S02]  /*4730*/  LOP3.LUT R0, R3, R0, R4, 0xfe, !PT ;  /* 0x0000000003007212 */ /* 0x000fe400078efe04 */
.L_x_1754:
[----:B------:R-:W-:Y:S05]  /*4740*/  BSYNC B0 ;  /* 0x0000000000007941 */ /* 0x000fea0003800000 */
.L_x_1753:
[----:B------:R-:W-:-:S04]  /*4750*/  FMUL.FTZ R0, R0, 1 ;  /* 0x3f80000000007820 */ /* 0x000fc80000410000 */
[----:B------:R0:W1:Y:S01]  /*4760*/  F2F.F64.F32 R2, R0 ;  /* 0x0000000000027310 */ /* 0x0000620000201800 */
[----:B------:R-:W-:Y:S05]  /*4770*/  BRA `(.L_x_1738) ;  /* 0x0000049000007947 */ /* 0x000fea0003800000 */
.L_x_1751:
        /* <DEDUP_REMOVED lines=21> */
.L_x_1760:
[----:B------:R-:W-:Y:S05]  /*48d0*/  BSYNC B1 ;  /* 0x0000000000017941 */ /* 0x000fea0003800000 */
.L_x_1759:
[----:B------:R-:W-:Y:S01]  /*48e0*/  LEA R3, R0, 0x37800000, 0x17 ;  /* 0x3780000000037811 */ /* 0x000fe200078eb8ff */
[----:B------:R-:W-:-:S05]  /*48f0*/  IMAD.SHL.U32 R0, R2, 0x200000, RZ ;  /* 0x0020000002007824 */ /* 0x000fca00078e00ff */
[----:B------:R-:W-:Y:S02]  /*4900*/  LOP3.LUT R0, R3, R0, R4, 0xfe, !PT ;  /* 0x0000000003007212 */ /* 0x000fe400078efe04 */
.L_x_1758:
[----:B------:R-:W-:Y:S05]  /*4910*/  BSYNC B0 ;  /* 0x0000000000007941 */ /* 0x000fea0003800000 */
.L_x_1757:
[----:B------:R-:W-:-:S04]  /*4920*/  FMUL.FTZ R0, R0, 1 ;  /* 0x3f80000000007820 */ /* 0x000fc80000410000 */
[----:B------:R0:W1:Y:S01]  /*4930*/  F2F.F64.F32 R2, R0 ;  /* 0x0000000000027310 */ /* 0x0000620000201800 */
[----:B------:R-:W-:Y:S05]  /*4940*/  BRA `(.L_x_1738) ;  /* 0x000002c000007947 */ /* 0x000fea0003800000 */
.L_x_1750:
        /* <DEDUP_REMOVED lines=14> */
.L_x_1764:
[----:B------:R-:W-:Y:S05]  /*4a30*/  BSYNC B0 ;  /* 0x0000000000007941 */ /* 0x000fea0003800000 */
.L_x_1763:
[----:B------:R-:W-:-:S04]  /*4a40*/  FMUL.FTZ R0, R0, 1 ;  /* 0x3f80000000007820 */ /* 0x000fc80000410000 */
[----:B------:R0:W1:Y:S01]  /*4a50*/  F2F.F64.F32 R2, R0 ;  /* 0x0000000000027310 */ /* 0x0000620000201800 */
[----:B------:R-:W-:Y:S05]  /*4a60*/  BRA `(.L_x_1738) ;  /* 0x000001a000007947 */ /* 0x000fea0003800000 */
.L_x_1737:
        /* <DEDUP_REMOVED lines=21> */
.L_x_1762:
[----:B------:R-:W2:Y:S02]  /*4bc0*/  LDG.E.64 R2, [R4.64] ;  /* 0x0000002404027981 */ /* 0x000ea4000c1e1b00 */
[----:B--2---:R-:W0:Y:S01]  /*4bd0*/  I2F.F64.U64 R2, R2 ;  /* 0x0000000200027312 */ /* 0x004e220000301800 */
[----:B------:R-:W-:Y:S05]  /*4be0*/  BRA `(.L_x_1738) ;  /* 0x0000002000007947 */ /* 0x000fea0003800000 */
.L_x_1761:
[----:B------:R-:W2:Y:S02]  /*4bf0*/  LDG.E R2, [R4.64] ;  /* 0x0000002404027981 */ /* 0x000ea4000c1e1900 */
[----:B--2---:R-:W0:Y:S02]  /*4c00*/  I2F.F64.U32 R2, R2 ;  /* 0x0000000200027312 */ /* 0x004e240000201800 */
.L_x_1738:
        /* <DEDUP_REMOVED lines=16> */
.L_x_1768:
[----:B------:R-:W0:Y:S02]  /*4d10*/  F2I.S64.F64.TRUNC R2, R2 ;  /* 0x0000000200027311 */ /* 0x000e24000030d900 */
[----:B0-----:R-:W-:-:S05]  /*4d20*/  IMAD.MOV.U32 R5, RZ, RZ, R2 ;  /* 0x000000ffff057224 */ /* 0x001fca00078e0002 */
[----:B------:R0:W-:Y:S01]  /*4d30*/  STG.E.U8 [R16.64], R5 ;  /* 0x0000000510007986 */ /* 0x0001e2000c101124 */
[----:B------:R-:W-:Y:S05]  /*4d40*/  BRA `(.L_x_1770) ;  /* 0x00000ed000007947 */ /* 0x000fea0003800000 */
.L_x_1767:
        /* <DEDUP_REMOVED lines=9> */
.L_x_1772:
[----:B------:R-:W0:Y:S02]  /*4de0*/  F2I.F64.TRUNC R3, R2 ;  /* 0x0000000200037311 */ /* 0x000e24000030d100 */
[----:B0-----:R0:W-:Y:S01]  /*4df0*/  STG.E [R16.64], R3 ;  /* 0x0000000310007986 */ /* 0x0011e2000c101924 */
[----:B------:R-:W-:Y:S05]  /*4e00*/  BRA `(.L_x_1770) ;  /* 0x00000e1000007947 */ /* 0x000fea0003800000 */
.L_x_1771:
[----:B------:R-:W0:Y:S02]  /*4e10*/  F2I.F64.TRUNC R3, R2 ;  /* 0x0000000200037311 */ /* 0x000e24000030d100 */
[----:B0-----:R0:W-:Y:S01]  /*4e20*/  STG.E.U16 [R16.64], R3 ;  /* 0x0000000310007986 */ /* 0x0011e2000c101524 */
[----:B------:R-:W-:Y:S05]  /*4e30*/  BRA `(.L_x_1770) ;  /* 0x00000de000007947 */ /* 0x000fea0003800000 */
.L_x_1766:
        /* <DEDUP_REMOVED lines=11> */
.L_x_1774:
[----:B------:R-:W0:Y:S01]  /*4ef0*/  F2F.F32.F64 R0, R4 ;  /* 0x0000000400007310 */ /* 0x000e220000301000 */
[----:B------:R-:W0:-:S14]  /*4f00*/  DSETP.GEU.AND P0, PT, |R4|, c[0x2][0x0], PT ;  /* 0x008000000400762a */ /* 0x000e1c0003f0e200 */
[----:B0-----:R-:W-:-:S05]  /*4f10*/  @!P0 FMUL R0, R0, 1.175494350822287508e-38 ;  /* 0x0080000000008820 */ /* 0x001fca0000400000 */
[----:B------:R-:W-:-:S05]  /*4f20*/  F2FP.PACK_AB R0, RZ, R0 ;  /* 0x00000000ff00723e */ /* 0x000fca00000000ff */
[----:B------:R0:W-:Y:S01]  /*4f30*/  STG.E.U16 [R16.64], R0 ;  /* 0x0000000010007986 */ /* 0x0001e2000c101524 */
[----:B------:R-:W-:Y:S05]  /*4f40*/  BRA `(.L_x_1770) ;  /* 0x00000cd000007947 */ /* 0x000fea0003800000 */
.L_x_1773:
        /* <DEDUP_REMOVED lines=12> */
.L_x_1776:
[----:B------:R-:W0:Y:S01]  /*5010*/  F2F.F32.F64 R0, R4 ;  /* 0x0000000400007310 */ /* 0x000e220000301000 */
[----:B------:R-:W0:-:S14]  /*5020*/  DSETP.GEU.AND P0, PT, |R4|, c[0x2][0x0], PT ;  /* 0x008000000400762a */ /* 0x000e1c0003f0e200 */
[----:B0-----:R-:W-:-:S05]  /*5030*/  @!P0 FMUL R0, R0, 1.175494350822287508e-38 ;  /* 0x0080000000008820 */ /* 0x001fca0000400000 */
[----:B------:R-:W-:-:S04]  /*5040*/  F2FP.PACK_AB R3, RZ, R0 ;  /* 0x00000000ff03723e */ /* 0x000fc800000000ff */
[----:B------:R-:W-:-:S05]  /*5050*/  PRMT R3, R3, 0x5410, RZ ;  /* 0x0000541003037816 */ /* 0x000fca00000000ff */
[----:B------:R0:W-:Y:S01]  /*5060*/  STG.E [R16.64], R3 ;  /* 0x0000000310007986 */ /* 0x0001e2000c101924 */
[----:B------:R-:W-:Y:S05]  /*5070*/  BRA `(.L_x_1770) ;  /* 0x00000ba000007947 */ /* 0x000fea0003800000 */
.L_x_1775:
[----:B------:R0:W-:Y:S01]  /*5080*/  STG.E.64 [R16.64], R4 ;  /* 0x0000000410007986 */ /* 0x0001e2000c101b24 */
[----:B------:R-:W-:Y:S05]  /*5090*/  BRA `(.L_x_1770) ;  /* 0x00000b8000007947 */ /* 0x000fea0003800000 */
.L_x_1765:
        /* <DEDUP_REMOVED lines=12> */
.L_x_1779:
[----:B------:R-:W-:-:S05]  /*5160*/  CS2R R6, SRZ ;  /* 0x0000000000067805 */ /* 0x000fca000001ff00 */
[----:B------:R0:W-:Y:S01]  /*5170*/  STG.E.128 [R16.64], R4 ;  /* 0x0000000410007986 */ /* 0x0001e2000c101d24 */
[----:B------:R-:W-:Y:S05]  /*5180*/  BRA `(.L_x_1770) ;  /* 0x00000a9000007947 */ /* 0x000fea0003800000 */
.L_x_1778:
        /* <DEDUP_REMOVED lines=23> */
.L_x_1783:
[----:B------:R-:W-:Y:S05]  /*5300*/  BSYNC B0 ;  /* 0x0000000000007941 */ /* 0x000fea0003800000 */
.L_x_1782:
[----:B------:R-:W-:-:S05]  /*5310*/  LOP3.LUT R3, R0, R3, RZ, 0xfc, !PT ;  /* 0x0000000300037212 */ /* 0x000fca00078efcff */
[----:B------:R0:W-:Y:S01]  /*5320*/  STG.E.U8 [R16.64], R3 ;  /* 0x0000000310007986 */ /* 0x0001e2000c101124 */
[----:B------:R-:W-:Y:S05]  /*5330*/  BRA `(.L_x_1770) ;  /* 0x000008e000007947 */ /* 0x000fea0003800000 */
.L_x_1781:
        /* <DEDUP_REMOVED lines=15> */
.L_x_1785:
[----:B------:R-:W-:Y:S01]  /*5430*/  IMAD.MOV.U32 R0, RZ, RZ, 0x7f ;  /* 0x0000007fff007424 */ /* 0x000fe200078e00ff */
[----:B------:R-:W-:-:S04]  /*5440*/  ISETP.GT.U32.AND P0, PT, R2, 0x7f800000, PT ;  /* 0x7f8000000200780c */ /* 0x000fc80003f04070 */
[----:B------:R-:W-:-:S04]  /*5450*/  SEL R0, R0, 0x7c, P0 ;  /* 0x0000007c00007807 */ /* 0x000fc80000000000 */
.L_x_1786:
[----:B------:R-:W-:Y:S05]  /*5460*/  BSYNC B0 ;  /* 0x0000000000007941 */ /* 0x000fea0003800000 */
.L_x_1784:
[----:B------:R-:W-:-:S04]  /*5470*/  LOP3.LUT R2, R3, 0x80000000, RZ, 0xc0, !PT ;  /* 0x8000000003027812 */ /* 0x000fc800078ec0ff */
[----:B------:R-:W-:-:S04]  /*5480*/  SHF.R.U32.HI R3, RZ, 0x18, R2 ;  /* 0x00000018ff037819 */ /* 0x000fc80000011602 */
[----:B------:R-:W-:-:S05]  /*5490*/  LOP3.LUT R3, R0, R3, RZ, 0xfc, !PT ;  /* 0x0000000300037212 */ /* 0x000fca00078efcff */
[----:B------:R0:W-:Y:S01]  /*54a0*/  STG.E.U8 [R16.64], R3 ;  /* 0x0000000310007986 */ /* 0x0001e2000c101124 */
[----:B------:R-:W-:Y:S05]  /*54b0*/  BRA `(.L_x_1770) ;  /* 0x0000076000007947 */ /* 0x000fea0003800000 */
.L_x_1780:
[----:B------:R-:W0:Y:S01]  /*54c0*/  F2F.F32.F64 R0, R4 ;  /* 0x0000000400007310 */ /* 0x000e220000301000 */
[----:B------:R-:W0:-:S14]  /*54d0*/  DSETP.GEU.AND P0, PT, |R4|, c[0x2][0x0], PT ;  /* 0x008000000400762a */ /* 0x000e1c0003f0e200 */
[----:B0-----:R-:W-:-:S05]  /*54e0*/  @!P0 FMUL R0, R0, 1.175494350822287508e-38 ;  /* 0x0080000000008820 */ /* 0x001fca0000400000 */
[----:B------:R-:W-:-:S05]  /*54f0*/  F2FP.BF16.PACK_AB R0, RZ, R0 ;  /* 0x00000000ff00723e */ /* 0x000fca00000010ff */
[----:B------:R0:W-:Y:S01]  /*5500*/  STG.E.U16 [R16.64], R0 ;  /* 0x0000000010007986 */ /* 0x0001e2000c101524 */
[----:B------:R-:W-:Y:S05]  /*5510*/  BRA `(.L_x_1770) ;  /* 0x0000070000007947 */ /* 0x000fea0003800000 */
.L_x_1777:
        /* <DEDUP_REMOVED lines=11> */
.L_x_1789:
        /* <DEDUP_REMOVED lines=19> */
.L_x_1792:
[----:B------:R-:W-:-:S04]  /*5700*/  LOP3.LUT R2, R3, 0x80000000, RZ, 0xc0, !PT ;  /* 0x8000000003027812 */ /* 0x000fc800078ec0ff */
[----:B------:R-:W-:-:S04]  /*5710*/  SHF.R.U32.HI R3, RZ, 0x18, R2 ;  /* 0x00000018ff037819 */ /* 0x000fc80000011602 */
[----:B------:R-:W-:-:S04]  /*5720*/  LOP3.LUT R0, R0, R3, RZ, 0xfc, !PT ;  /* 0x0000000300007212 */ /* 0x000fc800078efcff */
[----:B------:R-:W-:Y:S02]  /*5730*/  PRMT R8, R0, 0x7610, R8 ;  /* 0x0000761000087816 */ /* 0x000fe40000000008 */
.L_x_1791:
[----:B------:R-:W-:Y:S05]  /*5740*/  BSYNC B0 ;  /* 0x0000000000007941 */ /* 0x000fea0003800000 */
.L_x_1790:
[----:B------:R0:W-:Y:S01]  /*5750*/  STG.E.U8 [R16.64], R8 ;  /* 0x0000000810007986 */ /* 0x0001e2000c101124 */
[----:B------:R-:W-:Y:S05]  /*5760*/  BRA `(.L_x_1770) ;  /* 0x000004b000007947 */ /* 0x000fea0003800000 */
.L_x_1788:
        /* <DEDUP_REMOVED lines=19> */
.L_x_1795:
[----:B------:R-:W-:-:S04]  /*58a0*/  LOP3.LUT R2, R3, 0x80000000, RZ, 0xc0, !PT ;  /* 0x8000000003027812 */ /* 0x000fc800078ec0ff */
[----:B------:R-:W-:-:S04]  /*58b0*/  SHF.R.U32.HI R3, RZ, 0x18, R2 ;  /* 0x00000018ff037819 */ /* 0x000fc80000011602 */
[----:B------:R-:W-:-:S04]  /*58c0*/  LOP3.LUT R0, R0, R3, RZ, 0xfc, !PT ;  /* 0x0000000300007212 */ /* 0x000fc800078efcff */
[----:B------:R-:W-:Y:S02]  /*58d0*/  PRMT R8, R0, 0x7610, R8 ;  /* 0x0000761000087816 */ /* 0x000fe40000000008 */
.L_x_1794:
[----:B------:R-:W-:Y:S05]  /*58e0*/  BSYNC B0 ;  /* 0x0000000000007941 */ /* 0x000fea0003800000 */
.L_x_1793:
[----:B------:R0:W-:Y:S01]  /*58f0*/  STG.E.U8 [R16.64], R8 ;  /* 0x0000000810007986 */ /* 0x0001e2000c101124 */
[----:B------:R-:W-:Y:S05]  /*5900*/  BRA `(.L_x_1770) ;  /* 0x0000031000007947 */ /* 0x000fea0003800000 */
.L_x_1787:
        /* <DEDUP_REMOVED lines=24> */
.L_x_1769:
        /* <DEDUP_REMOVED lines=20> */
.L_x_1797:
[----:B------:R-:W0:Y:S02]  /*5bd0*/  F2I.U64.F64.TRUNC R2, R2 ;  /* 0x0000000200027311 */ /* 0x000e24000030d800 */
[----:B0-----:R0:W-:Y:S01]  /*5be0*/  STG.E.64 [R16.64], R2 ;  /* 0x0000000210007986 */ /* 0x0011e2000c101b24 */
[----:B------:R-:W-:Y:S05]  /*5bf0*/  BRA `(.L_x_1770) ;  /* 0x0000002000007947 */ /* 0x000fea0003800000 */
.L_x_1796:
[----:B------:R-:W0:Y:S02]  /*5c00*/  F2I.U32.F64.TRUNC R3, R2 ;  /* 0x0000000200037311 */ /* 0x000e24000030d000 */
[----:B0-----:R0:W-:Y:S02]  /*5c10*/  STG.E [R16.64], R3 ;  /* 0x0000000310007986 */ /* 0x0011e4000c101924 */
.L_x_1770:
        /* <DEDUP_REMOVED lines=231> */
.L_x_1798:
        /* <DEDUP_REMOVED lines=19> */
.L_x_1802:
[----:B------:R-:W2:Y:S02]  /*6bc0*/  LDG.E.U8 R2, [R4.64] ;  /* 0x0000002404027981 */ /* 0x000ea4000c1e1100 */
[----:B--2---:R-:W0:Y:S01]  /*6bd0*/  I2F.F64.U16 R2, R2 ;  /* 0x0000000200027312 */ /* 0x004e220000101800 */
[----:B------:R-:W-:Y:S05]  /*6be0*/  BRA `(.L_x_1804) ;  /* 0x00000df000007947 */ /* 0x000fea0003800000 */
.L_x_1801:
        /* <DEDUP_REMOVED lines=9> */
.L_x_1806:
[----:B------:R-:W2:Y:S02]  /*6c80*/  LDG.E R2, [R4.64] ;  /* 0x0000002404027981 */ /* 0x000ea4000c1e1900 */
[----:B--2---:R-:W0:Y:S01]  /*6c90*/  I2F.F64 R2, R2 ;  /* 0x0000000200027312 */ /* 0x004e220000201c00 */
[----:B------:R-:W-:Y:S05]  /*6ca0*/  BRA `(.L_x_1804) ;  /* 0x00000d3000007947 */ /* 0x000fea0003800000 */
.L_x_1805:
[----:B------:R-:W2:Y:S02]  /*6cb0*/  LDG.E.U16 R2, [R4.64] ;  /* 0x0000002404027981 */ /* 0x000ea4000c1e1500 */
[----:B--2---:R-:W0:Y:S01]  /*6cc0*/  I2F.F64.S16 R2, R2 ;  /* 0x0000000200027312 */ /* 0x004e220000101c00 */
[----:B------:R-:W-:Y:S05]  /*6cd0*/  BRA `(.L_x_1804) ;  /* 0x00000d0000007947 */ /* 0x000fea0003800000 */
.L_x_1800:
        /* <DEDUP_REMOVED lines=10> */
.L_x_1808:
[----:B------:R-:W2:Y:S02]  /*6d80*/  LDG.E.U16 R0, [R4.64] ;  /* 0x0000002404007981 */ /* 0x000ea4000c1e1500 */
[----:B--2---:R-:W-:-:S05]  /*6d90*/  HADD2.F32 R0, -RZ, R0.H0_H0 ;  /* 0x20000000ff007230 */ /* 0x004fca0000004100 */
[----:B------:R-:W-:-:S04]  /*6da0*/  FMUL.FTZ R0, R0, 1 ;  /* 0x3f80000000007820 */ /* 0x000fc80000410000 */
[----:B------:R0:W1:Y:S01]  /*6db0*/  F2F.F64.F32 R2, R0 ;  /* 0x0000000000027310 */ /* 0x0000620000201800 */
[----:B------:R-:W-:Y:S05]  /*6dc0*/  BRA `(.L_x_1804) ;  /* 0x00000c1000007947 */ /* 0x000fea0003800000 */
.L_x_1807:
        /* <DEDUP_REMOVED lines=10> */
.L_x_1810:
[----:B------:R-:W2:Y:S02]  /*6e70*/  LDG.E.U16 R4, [R4.64] ;  /* 0x0000002404047981 */ /* 0x000ea4000c1e1500 */
[----:B--2---:R-:W-:-:S05]  /*6e80*/  HADD2.F32 R0, -RZ, R4.H0_H0 ;  /* 0x20000004ff007230 */ /* 0x004fca0000004100 */
[----:B------:R-:W-:-:S04]  /*6e90*/  FMUL.FTZ R0, R0, 1 ;  /* 0x3f80000000007820 */ /* 0x000fc80000410000 */
[----:B------:R0:W1:Y:S01]  /*6ea0*/  F2F.F64.F32 R2, R0 ;  /* 0x0000000000027310 */ /* 0x0000620000201800 */
[----:B------:R-:W-:Y:S05]  /*6eb0*/  BRA `(.L_x_1804) ;  /* 0x00000b2000007947 */ /* 0x000fea0003800000 */
.L_x_1809:
[----:B------:R0:W5:Y:S01]  /*6ec0*/  LDG.E.64 R2, [R4.64] ;  /* 0x0000002404027981 */ /* 0x000162000c1e1b00 */
[----:B------:R-:W-:Y:S05]  /*6ed0*/  BRA `(.L_x_1804) ;  /* 0x00000b0000007947 */ /* 0x000fea0003800000 */
.L_x_1799:
        /* <DEDUP_REMOVED lines=13> */
.L_x_1813:
[----:B------:R0:W5:Y:S01]  /*6fb0*/  LDG.E.64 R2, [R4.64] ;  /* 0x0000002404027981 */ /* 0x000162000c1e1b00 */
[----:B------:R-:W-:Y:S05]  /*6fc0*/  BRA `(.L_x_1804) ;  /* 0x00000a1000007947 */ /* 0x000fea0003800000 */
.L_x_1812:
        /* <DEDUP_REMOVED lines=28> */
.L_x_1815:
        /* <DEDUP_REMOVED lines=15> */
.L_x_1814:
[----:B------:R-:W2:Y:S02]  /*7280*/  LDG.E.U16 R0, [R4.64] ;  /* 0x0000002404007981 */ /* 0x000ea4000c1e1500 */
[----:B--2---:R-:W-:-:S05]  /*7290*/  PRMT R0, RZ, 0x5410, R0 ;  /* 0x00005410ff007816 */ /* 0x004fca0000000000 */
[----:B------:R-:W-:-:S04]  /*72a0*/  FMUL.FTZ R0, R0, 1 ;  /* 0x3f80000000007820 */ /* 0x000fc80000410000 */
[----:B------:R0:W1:Y:S01]  /*72b0*/  F2F.F64.F32 R2, R0 ;  /* 0x0000000000027310 */ /* 0x0000620000201800 */
[----:B------:R-:W-:Y:S05]  /*72c0*/  BRA `(.L_x_1804) ;  /* 0x0000071000007947 */ /* 0x000fea0003800000 */
.L_x_1811:
        /* <DEDUP_REMOVED lines=11> */
.L_x_1818:
        /* <DEDUP_REMOVED lines=21> */
.L_x_1822:
[----:B------:R-:W-:Y:S05]  /*74d0*/  BSYNC B1 ;  /* 0x0000000000017941 */ /* 0x000fea0003800000 */
.L_x_1821:
[----:B------:R-:W-:Y:S01]  /*74e0*/  LEA R3, R0, 0x3b800000, 0x17 ;  /* 0x3b80000000037811 */ /* 0x000fe200078eb8ff */
[----:B------:R-:W-:-:S05]  /*74f0*/  IMAD.SHL.U32 R0, R2, 0x100000, RZ ;  /* 0x0010000002007824 */ /* 0x000fca00078e00ff */
[----:B------:R-:W-:Y:S02]  /*7500*/  LOP3.LUT R0, R3, R0, R4, 0xfe, !PT ;  /* 0x0000000003007212 */ /* 0x000fe400078efe04 */
.L_x_1820:
[----:B------:R-:W-:Y:S05]  /*7510*/  BSYNC B0 ;  /* 0x0000000000007941 */ /* 0x000fea0003800000 */
.L_x_1819:
[----:B------:R-:W-:-:S04]  /*7520*/  FMUL.FTZ R0, R0, 1 ;  /* 0x3f80000000007820 */ /* 0x000fc80000410000 */
[----:B------:R0:W1:Y:S01]  /*7530*/  F2F.F64.F32 R2, R0 ;  /* 0x0000000000027310 */ /* 0x0000620000201800 */
[----:B------:R-:W-:Y:S05]  /*7540*/  BRA `(.L_x_1804) ;  /* 0x0000049000007947 */ /* 0x000fea0003800000 */
.L_x_1817:
        /* <DEDUP_REMOVED lines=21> */
.L_x_1826:
[----:B------:R-:W-:Y:S05]  /*76a0*/  BSYNC B1 ;  /* 0x0000000000017941 */ /* 0x000fea0003800000 */
.L_x_1825:
[----:B------:R-:W-:Y:S01]  /*76b0*/  LEA R3, R0, 0x37800000, 0x17 ;  /* 0x3780000000037811 */ /* 0x000fe200078eb8ff */
[----:B------:R-:W-:-:S05]  /*76c0*/  IMAD.SHL.U32 R0, R2, 0x200000, RZ ;  /* 0x0020000002007824 */ /* 0x000fca00078e00ff */
[----:B------:R-:W-:Y:S02]  /*76d0*/  LOP3.LUT R0, R3, R0, R4, 0xfe, !PT ;  /* 0x0000000003007212 */ /* 0x000fe400078efe04 */
.L_x_1824:
[----:B------:R-:W-:Y:S05]  /*76e0*/  BSYNC B0 ;  /* 0x0000000000007941 */ /* 0x000fea0003800000 */
.L_x_1823:
[----:B------:R-:W-:-:S04]  /*76f0*/  FMUL.FTZ R0, R0, 1 ;  /* 0x3f80000000007820 */ /* 0x000fc80000410000 */
[----:B------:R0:W1:Y:S01]  /*7700*/  F2F.F64.F32 R2, R0 ;  /* 0x0000000000027310 */ /* 0x0000620000201800 */
[----:B------:R-:W-:Y:S05]  /*7710*/  BRA `(.L_x_1804) ;  /* 0x000002c000007947 */ /* 0x000fea0003800000 */
.L_x_1816:
        /* <DEDUP_REMOVED lines=14> */
.L_x_1830:
[----:B------:R-:W-:Y:S05]  /*7800*/  BSYNC B0 ;  /* 0x0000000000007941 */ /* 0x000fea0003800000 */
.L_x_1829:
[----:B------:R-:W-:-:S04]  /*7810*/  FMUL.FTZ R0, R0, 1 ;  /* 0x3f80000000007820 */ /* 0x000fc80000410000 */
[----:B------:R0:W1:Y:S01]  /*7820*/  F2F.F64.F32 R2, R0 ;  /* 0x0000000000027310 */ /* 0x0000620000201800 */
[----:B------:R-:W-:Y:S05]  /*7830*/  BRA `(.L_x_1804) ;  /* 0x000001a000007947 */ /* 0x000fea0003800000 */
.L_x_1803:
        /* <DEDUP_REMOVED lines=21> */
.L_x_1828:
[----:B------:R-:W2:Y:S02]  /*7990*/  LDG.E.64 R2, [R4.64] ;  /* 0x0000002404027981 */ /* 0x000ea4000c1e1b00 */
[----:B--2---:R-:W0:Y:S01]  /*79a0*/  I2F.F64.U64 R2, R2 ;  /* 0x0000000200027312 */ /* 0x004e220000301800 */
[----:B------:R-:W-:Y:S05]  /*79b0*/  BRA `(.L_x_1804) ;  /* 0x0000002000007947 */ /* 0x000fea0003800000 */
.L_x_1827:
[----:B------:R-:W2:Y:S02]  /*79c0*/  LDG.E R2, [R4.64] ;  /* 0x0000002404027981 */ /* 0x000ea4000c1e1900 */
[----:B--2---:R-:W0:Y:S02]  /*79d0*/  I2F.F64.U32 R2, R2 ;  /* 0x0000000200027312 */ /* 0x004e240000201800 */
.L_x_1804:
        /* <DEDUP_REMOVED lines=16> */
.L_x_1834:
[----:B------:R-:W0:Y:S02]  /*7ae0*/  F2I.S64.F64.TRUNC R2, R2 ;  /* 0x0000000200027311 */ /* 0x000e24000030d900 */
[----:B0-----:R-:W-:-:S05]  /*7af0*/  IMAD.MOV.U32 R5, RZ, RZ, R2 ;  /* 0x000000ffff057224 */ /* 0x001fca00078e0002 */
[----:B------:R0:W-:Y:S01]  /*7b00*/  STG.E.U8 [R16.64], R5 ;  /* 0x0000000510007986 */ /* 0x0001e2000c101124 */
[----:B------:R-:W-:Y:S05]  /*7b10*/  BRA `(.L_x_1836) ;  /* 0x00000ed000007947 */ /* 0x000fea0003800000 */
.L_x_1833:
        /* <DEDUP_REMOVED lines=9> */
.L_x_1838:
[----:B------:R-:W0:Y:S02]  /*7bb0*/  F2I.F64.TRUNC R3, R2 ;  /* 0x0000000200037311 */ /* 0x000e24000030d100 */
[----:B0-----:R0:W-:Y:S01]  /*7bc0*/  STG.E [R16.64], R3 ;  /* 0x0000000310007986 */ /* 0x0011e2000c101924 */
[----:B------:R-:W-:Y:S05]  /*7bd0*/  BRA `(.L_x_1836) ;  /* 0x00000e1000007947 */ /* 0x000fea0003800000 */
.L_x_1837:
[----:B------:R-:W0:Y:S02]  /*7be0*/  F2I.F64.TRUNC R3, R2 ;  /* 0x0000000200037311 */ /* 0x000e24000030d100 */
[----:B0-----:R0:W-:Y:S01]  /*7bf0*/  STG.E.U16 [R16.64], R3 ;  /* 0x0000000310007986 */ /* 0x0011e2000c101524 */
[----:B------:R-:W-:Y:S05]  /*7c00*/  BRA `(.L_x_1836) ;  /* 0x00000de000007947 */ /* 0x000fea0003800000 */
.L_x_1832:
        /* <DEDUP_REMOVED lines=11> */
.L_x_1840:
[----:B------:R-:W0:Y:S01]  /*7cc0*/  F2F.F32.F64 R0, R4 ;  /* 0x0000000400007310 */ /* 0x000e220000301000 */
[----:B------:R-:W0:-:S14]  /*7cd0*/  DSETP.GEU.AND P0, PT, |R4|, c[0x2][0x0], PT ;  /* 0x008000000400762a */ /* 0x000e1c0003f0e200 */
[----:B0-----:R-:W-:-:S05]  /*7ce0*/  @!P0 FMUL R0, R0, 1.175494350822287508e-38 ;  /* 0x0080000000008820 */ /* 0x001fca0000400000 */
[----:B------:R-:W-:-:S05]  /*7cf0*/  F2FP.PACK_AB R0, RZ, R0 ;  /* 0x00000000ff00723e */ /* 0x000fca00000000ff */
[----:B------:R0:W-:Y:S01]  /*7d00*/  STG.E.U16 [R16.64], R0 ;  /* 0x0000000010007986 */ /* 0x0001e2000c101524 */
[----:B------:R-:W-:Y:S05]  /*7d10*/  BRA `(.L_x_1836) ;  /* 0x00000cd000007947 */ /* 0x000fea0003800000 */
.L_x_1839:
        /* <DEDUP_REMOVED lines=12> */
.L_x_1842:
[----:B------:R-:W0:Y:S01]  /*7de0*/  F2F.F32.F64 R0, R4 ;  /* 0x0000000400007310 */ /* 0x000e220000301000 */
[----:B------:R-:W0:-:S14]  /*7df0*/  DSETP.GEU.AND P0, PT, |R4|, c[0x2][0x0], PT ;  /* 0x008000000400762a */ /* 0x000e1c0003f0e200 */
[----:B0-----:R-:W-:-:S05]  /*7e00*/  @!P0 FMUL R0, R0, 1.175494350822287508e-38 ;  /* 0x0080000000008820 */ /* 0x001fca0000400000 */
[----:B------:R-:W-:-:S04]  /*7e10*/  F2FP.PACK_AB R3, RZ, R0 ;  /* 0x00000000ff03723e */ /* 0x000fc800000000ff */
[----:B------:R-:W-:-:S05]  /*7e20*/  PRMT R3, R3, 0x5410, RZ ;  /* 0x0000541003037816 */ /* 0x000fca00000000ff */
[----:B------:R0:W-:Y:S01]  /*7e30*/  STG.E [R16.64], R3 ;  /* 0x0000000310007986 */ /* 0x0001e2000c101924 */
[----:B------:R-:W-:Y:S05]  /*7e40*/  BRA `(.L_x_1836) ;  /* 0x00000ba000007947 */ /* 0x000fea0003800000 */
.L_x_1841:
[----:B------:R0:W-:Y:S01]  /*7e50*/  STG.E.64 [R16.64], R4 ;  /* 0x0000000410007986 */ /* 0x0001e2000c101b24 */
[----:B------:R-:W-:Y:S05]  /*7e60*/  BRA `(.L_x_1836) ;  /* 0x00000b8000007947 */ /* 0x000fea0003800000 */
.L_x_1831:
        /* <DEDUP_REMOVED lines=12> */
.L_x_1845:
[----:B------:R-:W-:-:S05]  /*7f30*/  CS2R R6, SRZ ;  /* 0x0000000000067805 */ /* 0x000fca000001ff00 */
[----:B------:R0:W-:Y:S01]  /*7f40*/  STG.E.128 [R16.64], R4 ;  /* 0x0000000410007986 */ /* 0x0001e2000c101d24 */
[----:B------:R-:W-:Y:S05]  /*7f50*/  BRA `(.L_x_1836) ;  /* 0x00000a9000007947 */ /* 0x000fea0003800000 */
.L_x_1844:
        /* <DEDUP_REMOVED lines=23> */
.L_x_1849:
[----:B------:R-:W-:Y:S05]  /*80d0*/  BSYNC B0 ;  /* 0x0000000000007941 */ /* 0x000fea0003800000 */
.L_x_1848:
[----:B------:R-:W-:-:S05]  /*80e0*/  LOP3.LUT R3, R0, R3, RZ, 0xfc, !PT ;  /* 0x0000000300037212 */ /* 0x000fca00078efcff */
[----:B------:R0:W-:Y:S01]  /*80f0*/  STG.E.U8 [R16.64], R3 ;  /* 0x0000000310007986 */ /* 0x0001e2000c101124 */
[----:B------:R-:W-:Y:S05]  /*8100*/  BRA `(.L_x_1836) ;  /* 0x000008e000007947 */ /* 0x000fea0003800000 */
.L_x_1847:
        /* <DEDUP_REMOVED lines=15> */
.L_x_1851:
[----:B------:R-:W-:Y:S01]  /*8200*/  IMAD.MOV.U32 R0, RZ, RZ, 0x7f ;  /* 0x0000007fff007424 */ /* 0x000fe200078e00ff */
[----:B------:R-:W-:-:S04]  /*8210*/  ISETP.GT.U32.AND P0, PT, R2, 0x7f800000, PT ;  /* 0x7f8000000200780c */ /* 0x000fc80003f04070 */
[----:B------:R-:W-:-:S04]  /*8220*/  SEL R0, R0, 0x7c, P0 ;  /* 0x0000007c00007807 */ /* 0x000fc80000000000 */
.L_x_1852:
[----:B------:R-:W-:Y:S05]  /*8230*/  BSYNC B0 ;  /* 0x0000000000007941 */ /* 0x000fea0003800000 */
.L_x_1850:
[----:B------:R-:W-:-:S04]  /*8240*/  LOP3.LUT R2, R3, 0x80000000, RZ, 0xc0, !PT ;  /* 0x8000000003027812 */ /* 0x000fc800078ec0ff */
[----:B------:R-:W-:-:S04]  /*8250*/  SHF.R.U32.HI R3, RZ, 0x18, R2 ;  /* 0x00000018ff037819 */ /* 0x000fc80000011602 */
[----:B------:R-:W-:-:S05]  /*8260*/  LOP3.LUT R3, R0, R3, RZ, 0xfc, !PT ;  /* 0x0000000300037212 */ /* 0x000fca00078efcff */
[----:B------:R0:W-:Y:S01]  /*8270*/  STG.E.U8 [R16.64], R3 ;  /* 0x0000000310007986 */ /* 0x0001e2000c101124 */
[----:B------:R-:W-:Y:S05]  /*8280*/  BRA `(.L_x_1836) ;  /* 0x0000076000007947 */ /* 0x000fea0003800000 */
.L_x_1846:
[----:B------:R-:W0:Y:S01]  /*8290*/  F2F.F32.F64 R0, R4 ;  /* 0x0000000400007310 */ /* 0x000e220000301000 */
[----:B------:R-:W0:-:S14]  /*82a0*/  DSETP.GEU.AND P0, PT, |R4|, c[0x2][0x0], PT ;  /* 0x008000000400762a */ /* 0x000e1c0003f0e200 */
[----:B0-----:R-:W-:-:S05]  /*82b0*/  @!P0 FMUL R0, R0, 1.175494350822287508e-38 ;  /* 0x0080000000008820 */ /* 0x001fca0000400000 */
[----:B------:R-:W-:-:S05]  /*82c0*/  F2FP.BF16.PACK_AB R0, RZ, R0 ;  /* 0x00000000ff00723e */ /* 0x000fca00000010ff */
[----:B------:R0:W-:Y:S01]  /*82d0*/  STG.E.U16 [R16.64], R0 ;  /* 0x0000000010007986 */ /* 0x0001e2000c101524 */
[----:B------:R-:W-:Y:S05]  /*82e0*/  BRA `(.L_x_1836) ;  /* 0x0000070000007947 */ /* 0x000fea0003800000 */
.L_x_1843:
        /* <DEDUP_REMOVED lines=11> */
.L_x_1855:
        /* <DEDUP_REMOVED lines=19> */
.L_x_1858:
[----:B------:R-:W-:-:S04]  /*84d0*/  LOP3.LUT R2, R3, 0x80000000, RZ, 0xc0, !PT ;  /* 0x8000000003027812 */ /* 0x000fc800078ec0ff */
[----:B------:R-:W-:-:S04]  /*84e0*/  SHF.R.U32.HI R3, RZ, 0x18, R2 ;  /* 0x00000018ff037819 */ /* 0x000fc80000011602 */
[----:B------:R-:W-:-:S04]  /*84f0*/  LOP3.LUT R0, R0, R3, RZ, 0xfc, !PT ;  /* 0x0000000300007212 */ /* 0x000fc800078efcff */
[----:B------:R-:W-:Y:S02]  /*8500*/  PRMT R8, R0, 0x7610, R8 ;  /* 0x0000761000087816 */ /* 0x000fe40000000008 */
.L_x_1857:
[----:B------:R-:W-:Y:S05]  /*8510*/  BSYNC B0 ;  /* 0x0000000000007941 */ /* 0x000fea0003800000 */
.L_x_1856:
[----:B------:R0:W-:Y:S01]  /*8520*/  STG.E.U8 [R16.64], R8 ;  /* 0x0000000810007986 */ /* 0x0001e2000c101124 */
[----:B------:R-:W-:Y:S05]  /*8530*/  BRA `(.L_x_1836) ;  /* 0x000004b000007947 */ /* 0x000fea0003800000 */
.L_x_1854:
        /* <DEDUP_REMOVED lines=19> */
.L_x_1861:
[----:B------:R-:W-:-:S04]  /*8670*/  LOP3.LUT R2, R3, 0x80000000, RZ, 0xc0, !PT ;  /* 0x8000000003027812 */ /* 0x000fc800078ec0ff */
[----:B------:R-:W-:-:S04]  /*8680*/  SHF.R.U32.HI R3, RZ, 0x18, R2 ;  /* 0x00000018ff037819 */ /* 0x000fc80000011602 */
[----:B------:R-:W-:-:S04]  /*8690*/  LOP3.LUT R0, R0, R3, RZ, 0xfc, !PT ;  /* 0x0000000300007212 */ /* 0x000fc800078efcff */
[----:B------:R-:W-:Y:S02]  /*86a0*/  PRMT R8, R0, 0x7610, R8 ;  /* 0x0000761000087816 */ /* 0x000fe40000000008 */
.L_x_1860:
[----:B------:R-:W-:Y:S05]  /*86b0*/  BSYNC B0 ;  /* 0x0000000000007941 */ /* 0x000fea0003800000 */
.L_x_1859:
[----:B------:R0:W-:Y:S01]  /*86c0*/  STG.E.U8 [R16.64], R8 ;  /* 0x0000000810007986 */ /* 0x0001e2000c101124 */
[----:B------:R-:W-:Y:S05]  /*86d0*/  BRA `(.L_x_1836) ;  /* 0x0000031000007947 */ /* 0x000fea0003800000 */
.L_x_1853:
        /* <DEDUP_REMOVED lines=24> */
.L_x_1835:
        /* <DEDUP_REMOVED lines=20> */
.L_x_1863:
[----:B------:R-:W0:Y:S02]  /*89a0*/  F2I.U64.F64.TRUNC R2, R2 ;  /* 0x0000000200027311 */ /* 0x000e24000030d800 */
[----:B0-----:R0:W-:Y:S01]  /*89b0*/  STG.E.64 [R16.64], R2 ;  /* 0x0000000210007986 */ /* 0x0011e2000c101b24 */
[----:B------:R-:W-:Y:S05]  /*89c0*/  BRA `(.L_x_1836) ;  /* 0x0000002000007947 */ /* 0x000fea0003800000 */
.L_x_1862:
[----:B------:R-:W0:Y:S02]  /*89d0*/  F2I.U32.F64.TRUNC R3, R2 ;  /* 0x0000000200037311 */ /* 0x000e24000030d000 */
[----:B0-----:R0:W-:Y:S02]  /*89e0*/  STG.E [R16.64], R3 ;  /* 0x0000000310007986 */ /* 0x0011e4000c101924 */
.L_x_1836:
[----:B------:R-:W-:Y:S02]  /*89f0*/  IADD3 R19, R19, 0x80, RZ ;  /* 0x0000008013137810 */ /* 0x000fe40007ffe0ff */
.L_x_1731:
[----:B------:R-:W-:Y:S05]  /*8a00*/  BSYNC B6 ;  /* 0x0000000000067941 */ /* 0x000fea0003800000 */
.L_x_1730:
        /* <DEDUP_REMOVED lines=230> */
.L_x_1864:
        /* <DEDUP_REMOVED lines=19> */
.L_x_1868:
[----:B------:R-:W2:Y:S02]  /*99a0*/  LDG.E.U8 R2, [R4.64] ;  /* 0x0000002404027981 */ /* 0x000ea4000c1e1100 */
[----:B--2---:R-:W0:Y:S01]  /*99b0*/  I2F.F64.U16 R2, R2 ;  /* 0x0000000200027312 */ /* 0x004e220000101800 */
[----:B------:R-:W-:Y:S05]  /*99c0*/  BRA `(.L_x_1870) ;  /* 0x00000df000007947 */ /* 0x000fea0003800000 */
.L_x_1867:
        /* <DEDUP_REMOVED lines=9> */
.L_x_1872:
[----:B------:R-:W2:Y:S02]  /*9a60*/  LDG.E R2, [R4.64] ;  /* 0x0000002404027981 */ /* 0x000ea4000c1e1900 */
[----:B--2---:R-:W0:Y:S01]  /*9a70*/  I2F.F64 R2, R2 ;  /* 0x0000000200027312 */ /* 0x004e220000201c00 */
[----:B------:R-:W-:Y:S05]  /*9a80*/  BRA `(.L_x_1870) ;  /* 0x00000d3000007947 */ /* 0x000fea0003800000 */
.L_x_1871:
[----:B------:R-:W2:Y:S02]  /*9a90*/  LDG.E.U16 R2, [R4.64] ;  /* 0x0000002404027981 */ /* 0x000ea4000c1e1500 */
[----:B--2---:R-:W0:Y:S01]  /*9aa0*/  I2F.F64.S16 R2, R2 ;  /* 0x0000000200027312 */ /* 0x004e220000101c00 */
[----:B------:R-:W-:Y:S05]  /*9ab0*/  BRA `(.L_x_1870) ;  /* 0x00000d0000007947 */ /* 0x000fea0003800000 */
.L_x_1866:
        /* <DEDUP_REMOVED lines=10> */
.L_x_1874:
[----:B------:R-:W2:Y:S02]  /*9b60*/  LDG.E.U16 R0, [R4.64] ;  /* 0x0000002404007981 */ /* 0x000ea4000c1e1500 */
[----:B--2---:R-:W-:-:S05]  /*9b70*/  HADD2.F32 R0, -RZ, R0.H0_H0 ;  /* 0x20000000ff007230 */ /* 0x004fca0000004100 */
[----:B------:R-:W-:-:S04]  /*9b80*/  FMUL.FTZ R0, R0, 1 ;  /* 0x3f80000000007820 */ /* 0x000fc80000410000 */
[----:B------:R0:W1:Y:S01]  /*9b90*/  F2F.F64.F32 R2, R0 ;  /* 0x0000000000027310 */ /* 0x0000620000201800 */
[----:B------:R-:W-:Y:S05]  /*9ba0*/  BRA `(.L_x_1870) ;  /* 0x00000c1000007947 */ /* 0x000fea0003800000 */
.L_x_1873:
        /* <DEDUP_REMOVED lines=10> */
.L_x_1876:
[----:B------:R-:W2:Y:S02]  /*9c50*/  LDG.E.U16 R4, [R4.64] ;  /* 0x0000002404047981 */ /* 0x000ea4000c1e1500 */
[----:B--2---:R-:W-:-:S05]  /*9c60*/  HADD2.F32 R0, -RZ, R4.H0_H0 ;  /* 0x20000004ff007230 */ /* 0x004fca0000004100 */
[----:B------:R-:W-:-:S04]  /*9c70*/  FMUL.FTZ R0, R0, 1 ;  /* 0x3f80000000007820 */ /* 0x000fc80000410000 */
[----:B------:R0:W1:Y:S01]  /*9c80*/  F2F.F64.F32 R2, R0 ;  /* 0x0000000000027310 */ /* 0x0000620000201800 */
[----:B------:R-:W-:Y:S05]  /*9c90*/  BRA `(.L_x_1870) ;  /* 0x00000b2000007947 */ /* 0x000fea0003800000 */
.L_x_1875:
[----:B------:R0:W5:Y:S01]  /*9ca0*/  LDG.E.64 R2, [R4.64] ;  /* 0x0000002404027981 */ /* 0x000162000c1e1b00 */
[----:B------:R-:W-:Y:S05]  /*9cb0*/  BRA `(.L_x_1870) ;  /* 0x00000b0000007947 */ /* 0x000fea0003800000 */
.L_x_1865:
        /* <DEDUP_REMOVED lines=13> */
.L_x_1879:
[----:B------:R0:W5:Y:S01]  /*9d90*/  LDG.E.64 R2, [R4.64] ;  /* 0x0000002404027981 */ /* 0x000162000c1e1b00 */
[----:B------:R-:W-:Y:S05]  /*9da0*/  BRA `(.L_x_1870) ;  /* 0x00000a1000007947 */ /* 0x000fea0003800000 */
.L_x_1878:
        /* <DEDUP_REMOVED lines=28> */
.L_x_1881:
        /* <DEDUP_REMOVED lines=15> */
.L_x_1880:
[----:B------:R-:W2:Y:S02]  /*a060*/  LDG.E.U16 R0, [R4.64] ;  /* 0x0000002404007981 */ /* 0x000ea4000c1e1500 */
[----:B--2---:R-:W-:-:S05]  /*a070*/  PRMT R0, RZ, 0x5410, R0 ;  /* 0x00005410ff007816 */ /* 0x004fca0000000000 */
[----:B------:R-:W-:-:S04]  /*a080*/  FMUL.FTZ R0, R0, 1 ;  /* 0x3f80000000007820 */ /* 0x000fc80000410000 */
[----:B------:R0:W1:Y:S01]  /*a090*/  F2F.F64.F32 R2, R0 ;  /* 0x0000000000027310 */ /* 0x0000620000201800 */
[----:B------:R-:W-:Y:S05]  /*a0a0*/  BRA `(.L_x_1870) ;  /* 0x0000071000007947 */ /* 0x000fea0003800000 */
.L_x_1877:
        /* <DEDUP_REMOVED lines=11> */
.L_x_1884:
        /* <DEDUP_REMOVED lines=21> */
.L_x_1888:
[----:B------:R-:W-:Y:S05]  /*a2b0*/  BSYNC B1 ;  /* 0x0000000000017941 */ /* 0x000fea0003800000 */
.L_x_1887:
[----:B------:R-:W-:Y:S01]  /*a2c0*/  LEA R3, R0, 0x3b800000, 0x17 ;  /* 0x3b80000000037811 */ /* 0x000fe200078eb8ff */
[----:B------:R-:W-:-:S05]  /*a2d0*/  IMAD.SHL.U32 R0, R2, 0x100000, RZ ;  /* 0x0010000002007824 */ /* 0x000fca00078e00ff */
[----:B------:R-:W-:Y:S02]  /*a2e0*/  LOP3.LUT R0, R3, R0, R4, 0xfe, !PT ;  /* 0x0000000003007212 */ /* 0x000fe400078efe04 */
.L_x_1886:
[----:B------:R-:W-:Y:S05]  /*a2f0*/  BSYNC B0 ;  /* 0x0000000000007941 */ /* 0x000fea0003800000 */
.L_x_1885:
[----:B------:R-:W-:-:S04]  /*a300*/  FMUL.FTZ R0, R0, 1 ;  /* 0x3f80000000007820 */ /* 0x000fc80000410000 */
[----:B------:R0:W1:Y:S01]  /*a310*/  F2F.F64.F32 R2, R0 ;  /* 0x0000000000027310 */ /* 0x0000620000201800 */
[----:B------:R-:W-:Y:S05]  /*a320*/  BRA `(.L_x_1870) ;  /* 0x0000049000007947 */ /* 0x000fea0003800000 */
.L_x_1883:
        /* <DEDUP_REMOVED lines=21> */
.L_x_1892:
[----:B------:R-:W-:Y:S05]  /*a480*/  BSYNC B1 ;  /* 0x0000000000017941 */ /* 0x000fea0003800000 */
.L_x_1891:
[----:B------:R-:W-:Y:S01]  /*a490*/  LEA R3, R0, 0x37800000, 0x17 ;  /* 0x3780000000037811 */ /* 0x000fe200078eb8ff */
[----:B------:R-:W-:-:S05]  /*a4a0*/  IMAD.SHL.U32 R0, R2, 0x200000, RZ ;  /* 0x0020000002007824 */ /* 0x000fca00078e00ff */
[----:B------:R-:W-:Y:S02]  /*a4b0*/  LOP3.LUT R0, R3, R0, R4, 0xfe, !PT ;  /* 0x0000000003007212 */ /* 0x000fe400078efe04 */
.L_x_1890:
[----:B------:R-:W-:Y:S05]  /*a4c0*/  BSYNC B0 ;  /* 0x0000000000007941 */ /* 0x000fea0003800000 */
.L_x_1889:
[----:B------:R-:W-:-:S04]  /*a4d0*/  FMUL.FTZ R0, R0, 1 ;  /* 0x3f80000000007820 */ /* 0x000fc80000410000 */
[----:B------:R0:W1:Y:S01]  /*a4e0*/  F2F.F64.F32 R2, R0 ;  /* 0x0000000000027310 */ /* 0x0000620000201800 */
[----:B------:R-:W-:Y:S05]  /*a4f0*/  BRA `(.L_x_1870) ;  /* 0x000002c000007947 */ /* 0x000fea0003800000 */
.L_x_1882:
        /* <DEDUP_REMOVED lines=14> */
.L_x_1896:
[----:B------:R-:W-:Y:S05]  /*a5e0*/  BSYNC B0 ;  /* 0x0000000000007941 */ /* 0x000fea0003800000 */
.L_x_1895:
[----:B------:R-:W-:-:S04]  /*a5f0*/  FMUL.FTZ R0, R0, 1 ;  /* 0x3f80000000007820 */ /* 0x000fc80000410000 */
[----:B------:R0:W1:Y:S01]  /*a600*/  F2F.F64.F32 R2, R0 ;  /* 0x0000000000027310 */ /* 0x0000620000201800 */
[----:B------:R-:W-:Y:S05]  /*a610*/  BRA `(.L_x_1870) ;  /* 0x000001a000007947 */ /* 0x000fea0003800000 */
.L_x_1869:
        /* <DEDUP_REMOVED lines=21> */
.L_x_1894:
[----:B------:R-:W2:Y:S02]  /*a770*/  LDG.E.64 R2, [R4.64] ;  /* 0x0000002404027981 */ /* 0x000ea4000c1e1b00 */
[----:B--2---:R-:W0:Y:S01]  /*a780*/  I2F.F64.U64 R2, R2 ;  /* 0x0000000200027312 */ /* 0x004e220000301800 */
[----:B------:R-:W-:Y:S05]  /*a790*/  BRA `(.L_x_1870) ;  /* 0x0000002000007947 */ /* 0x000fea0003800000 */
.L_x_1893:
[----:B------:R-:W2:Y:S02]  /*a7a0*/  LDG.E R2, [R4.64] ;  /* 0x0000002404027981 */ /* 0x000ea4000c1e1900 */
[----:B--2---:R-:W0:Y:S02]  /*a7b0*/  I2F.F64.U32 R2, R2 ;  /* 0x0000000200027312 */ /* 0x004e240000201800 */
.L_x_1870:
        /* <DEDUP_REMOVED lines=14> */
[----:B0-----:R-:W-:Y:S01]  /*a8a0*/  STG.E.U8 [R16.64], R3 ;  /* 0x0000000310007986 */ /* 0x001fe2000c101124 */
[----:B------:R-:W-:Y:S05]  /*a8b0*/  EXIT ;  /* 0x000000000000794d */ /* 0x000fea0003800000 */
.L_x_1900:
[----:B------:R-:W0:Y:S02]  /*a8c0*/  F2I.S64.F64.TRUNC R2, R2 ;  /* 0x0000000200027311 */ /* 0x000e24000030d900 */
[----:B0-----:R-:W-:-:S05]  /*a8d0*/  IMAD.MOV.U32 R5, RZ, RZ, R2 ;  /* 0x000000ffff057224 */ /* 0x001fca00078e0002 */
[----:B------:R-:W-:Y:S01]  /*a8e0*/  STG.E.U8 [R16.64], R5 ;  /* 0x0000000510007986 */ /* 0x000fe2000c101124 */
[----:B------:R-:W-:Y:S05]  /*a8f0*/  EXIT ;  /* 0x000000000000794d */ /* 0x000fea0003800000 */
.L_x_1899:
[----:B------:R-:W-:-:S13]  /*a900*/  ISETP.NE.AND P0, PT, R0, 0x2, PT ;  /* 0x000000020000780c */ /* 0x000fda0003f05270 */
[----:B------:R-:W-:Y:S05]  /*a910*/  @!P0 BRA `(.L_x_1902) ;  /* 0x000000a000008947 */ /* 0x000fea0003800000 */
[----:B------:R-:W-:-:S13]  /*a920*/  ISETP.NE.AND P0, PT, R0, 0x3, PT ;  /* 0x000000030000780c */ /* 0x000fda0003f05270 */
[----:B------:R-:W-:Y:S05]  /*a930*/  @!P0 BRA `(.L_x_1903) ;  /* 0x0000005000008947 */ /* 0x000fea0003800000 */
[----:B------:R-:W-:-:S13]  /*a940*/  ISETP.NE.AND P0, PT, R0, 0x4, PT ;  /* 0x000000040000780c */ /* 0x000fda0003f05270 */
[----:B------:R-:W-:Y:S05]  /*a950*/  @P0 BRA `(.L_x_1901) ;  /* 0x00000ce000000947 */ /* 0x000fea0003800000 */
[----:B------:R-:W0:Y:S02]  /*a960*/  F2I.S64.F64.TRUNC R2, R2 ;  /* 0x0000000200027311 */ /* 0x000e24000030d900 */
[----:B0-----:R-:W-:Y:S01]  /*a970*/  STG.E.64 [R16.64], R2 ;  /* 0x0000000210007986 */ /* 0x001fe2000c101b24 */
[----:B------:R-:W-:Y:S05]  /*a980*/  EXIT ;  /* 0x000000000000794d */ /* 0x000fea0003800000 */
.L_x_1903:
[----:B------:R-:W0:Y:S02]  /*a990*/  F2I.F64.TRUNC R3, R2 ;  /* 0x0000000200037311 */ /* 0x000e24000030d100 */
[----:B0-----:R-:W-:Y:S01]  /*a9a0*/  STG.E [R16.64], R3 ;  /* 0x0000000310007986 */ /* 0x001fe2000c101924 */
[----:B------:R-:W-:Y:S05]  /*a9b0*/  EXIT ;  /* 0x000000000000794d */ /* 0x000fea0003800000 */
.L_x_1902:
[----:B------:R-:W0:Y:S02]  /*a9c0*/  F2I.F64.TRUNC R3, R2 ;  /* 0x0000000200037311 */ /* 0x000e24000030d100 */
[----:B0-----:R-:W-:Y:S01]  /*a9d0*/  STG.E.U16 [R16.64], R3 ;  /* 0x0000000310007986 */ /* 0x001fe2000c101524 */
[----:B------:R-:W-:Y:S05]  /*a9e0*/  EXIT ;  /* 0x000000000000794d */ /* 0x000fea0003800000 */
.L_x_1898:
        /* <DEDUP_REMOVED lines=9> */
[----:B------:R-:W-:Y:S01]  /*aa80*/  STG.E [R16.64], R3 ;  /* 0x0000000310007986 */ /* 0x000fe2000c101924 */
[----:B------:R-:W-:Y:S05]  /*aa90*/  EXIT ;  /* 0x000000000000794d */ /* 0x000fea0003800000 */
.L_x_1905:
[----:B------:R-:W0:Y:S01]  /*aaa0*/  F2F.F32.F64 R0, R4 ;  /* 0x0000000400007310 */ /* 0x000e220000301000 */
[----:B------:R-:W0:-:S14]  /*aab0*/  DSETP.GEU.AND P0, PT, |R4|, c[0x2][0x0], PT ;  /* 0x008000000400762a */ /* 0x000e1c0003f0e200 */
[----:B0-----:R-:W-:-:S05]  /*aac0*/  @!P0 FMUL R0, R0, 1.175494350822287508e-38 ;  /* 0x0080000000008820 */ /* 0x001fca0000400000 */
[----:B------:R-:W-:-:S05]  /*aad0*/  F2FP.PACK_AB R0, RZ, R0 ;  /* 0x00000000ff00723e */ /* 0x000fca00000000ff */
[----:B------:R-:W-:Y:S01]  /*aae0*/  STG.E.U16 [R16.64], R0 ;  /* 0x0000000010007986 */ /* 0x000fe2000c101524 */
[----:B------:R-:W-:Y:S05]  /*aaf0*/  EXIT ;  /* 0x000000000000794d */ /* 0x000fea0003800000 */
.L_x_1904:
        /* <DEDUP_REMOVED lines=10> */
[----:B------:R-:W-:Y:S01]  /*aba0*/  STG.E.64 [R16.64], R2 ;  /* 0x0000000210007986 */ /* 0x000fe2000c101b24 */
[----:B------:R-:W-:Y:S05]  /*abb0*/  EXIT ;  /* 0x000000000000794d */ /* 0x000fea0003800000 */
.L_x_1907:
[----:B------:R-:W0:Y:S01]  /*abc0*/  F2F.F32.F64 R0, R4 ;  /* 0x0000000400007310 */ /* 0x000e220000301000 */
[----:B------:R-:W0:-:S14]  /*abd0*/  DSETP.GEU.AND P0, PT, |R4|, c[0x2][0x0], PT ;  /* 0x008000000400762a */ /* 0x000e1c0003f0e200 */
[----:B0-----:R-:W-:-:S05]  /*abe0*/  @!P0 FMUL R0, R0, 1.175494350822287508e-38 ;  /* 0x0080000000008820 */ /* 0x001fca0000400000 */
[----:B------:R-:W-:-:S04]  /*abf0*/  F2FP.PACK_AB R3, RZ, R0 ;  /* 0x00000000ff03723e */ /* 0x000fc800000000ff */
[----:B------:R-:W-:-:S05]  /*ac00*/  PRMT R3, R3, 0x5410, RZ ;  /* 0x0000541003037816 */ /* 0x000fca00000000ff */
[----:B------:R-:W-:Y:S01]  /*ac10*/  STG.E [R16.64], R3 ;  /* 0x0000000310007986 */ /* 0x000fe2000c101924 */
[----:B------:R-:W-:Y:S05]  /*ac20*/  EXIT ;  /* 0x000000000000794d */ /* 0x000fea0003800000 */
.L_x_1906:
[----:B------:R-:W-:Y:S01]  /*ac30*/  STG.E.64 [R16.64], R4 ;  /* 0x0000000410007986 */ /* 0x000fe2000c101b24 */
[----:B------:R-:W-:Y:S05]  /*ac40*/  EXIT ;  /* 0x000000000000794d */ /* 0x000fea0003800000 */
.L_x_1897:
        /* <DEDUP_REMOVED lines=10> */
[----:B------:R-:W-:Y:S01]  /*acf0*/  STG.E.U8 [R16.64], R3 ;  /* 0x0000000310007986 */ /* 0x000fe2000c101124 */
[----:B------:R-:W-:Y:S05]  /*ad00*/  EXIT ;  /* 0x000000000000794d */ /* 0x000fea0003800000 */
.L_x_1910:
[----:B------:R-:W-:-:S05]  /*ad10*/  CS2R R6, SRZ ;  /* 0x0000000000067805 */ /* 0x000fca000001ff00 */
[----:B------:R-:W-:Y:S01]  /*ad20*/  STG.E.128 [R16.64], R4 ;  /* 0x0000000410007986 */ /* 0x000fe2000c101d24 */
[----:B------:R-:W-:Y:S05]  /*ad30*/  EXIT ;  /* 0x000000000000794d */ /* 0x000fea0003800000 */
.L_x_1909:
        /* <DEDUP_REMOVED lines=23> */
.L_x_1914:
[----:B------:R-:W-:Y:S05]  /*aeb0*/  BSYNC B0 ;  /* 0x0000000000007941 */ /* 0x000fea0003800000 */
.L_x_1913:
[----:B------:R-:W-:-:S05]  /*aec0*/  LOP3.LUT R3, R0, R3, RZ, 0xfc, !PT ;  /* 0x0000000300037212 */ /* 0x000fca00078efcff */
[----:B------:R-:W-:Y:S01]  /*aed0*/  STG.E.U8 [R16.64], R3 ;  /* 0x0000000310007986 */ /* 0x000fe2000c101124 */
[----:B------:R-:W-:Y:S05]  /*aee0*/  EXIT ;  /* 0x000000000000794d */ /* 0x000fea0003800000 */
.L_x_1912:
        /* <DEDUP_REMOVED lines=15> */
.L_x_1916:
[----:B------:R-:W-:Y:S01]  /*afe0*/  IMAD.MOV.U32 R0, RZ, RZ, 0x7f ;  /* 0x0000007fff007424 */ /* 0x000fe200078e00ff */
[----:B------:R-:W-:-:S04]  /*aff0*/  ISETP.GT.U32.AND P0, PT, R2, 0x7f800000, PT ;  /* 0x7f8000000200780c */ /* 0x000fc80003f04070 */
[----:B------:R-:W-:-:S04]  /*b000*/  SEL R0, R0, 0x7c, P0 ;  /* 0x0000007c00007807 */ /* 0x000fc80000000000 */
.L_x_1917:
[----:B------:R-:W-:Y:S05]  /*b010*/  BSYNC B0 ;  /* 0x0000000000007941 */ /* 0x000fea0003800000 */
.L_x_1915:
[----:B------:R-:W-:-:S04]  /*b020*/  LOP3.LUT R2, R3, 0x80000000, RZ, 0xc0, !PT ;  /* 0x8000000003027812 */ /* 0x000fc800078ec0ff */
[----:B------:R-:W-:-:S04]  /*b030*/  SHF.R.U32.HI R3, RZ, 0x18, R2 ;  /* 0x00000018ff037819 */ /* 0x000fc80000011602 */
[----:B------:R-:W-:-:S05]  /*b040*/  LOP3.LUT R3, R0, R3, RZ, 0xfc, !PT ;  /* 0x0000000300037212 */ /* 0x000fca00078efcff */
[----:B------:R-:W-:Y:S01]  /*b050*/  STG.E.U8 [R16.64], R3 ;  /* 0x0000000310007986 */ /* 0x000fe2000c101124 */
[----:B------:R-:W-:Y:S05]  /*b060*/  EXIT ;  /* 0x000000000000794d */ /* 0x000fea0003800000 */
.L_x_1911:
[----:B------:R-:W0:Y:S01]  /*b070*/  F2F.F32.F64 R0, R4 ;  /* 0x0000000400007310 */ /* 0x000e220000301000 */
[----:B------:R-:W0:-:S14]  /*b080*/  DSETP.GEU.AND P0, PT, |R4|, c[0x2][0x0], PT ;  /* 0x008000000400762a */ /* 0x000e1c0003f0e200 */
[----:B0-----:R-:W-:-:S05]  /*b090*/  @!P0 FMUL R0, R0, 1.175494350822287508e-38 ;  /* 0x0080000000008820 */ /* 0x001fca0000400000 */
[----:B------:R-:W-:-:S05]  /*b0a0*/  F2FP.BF16.PACK_AB R0, RZ, R0 ;  /* 0x00000000ff00723e */ /* 0x000fca00000010ff */
[----:B------:R-:W-:Y:S01]  /*b0b0*/  STG.E.U16 [R16.64], R0 ;  /* 0x0000000010007986 */ /* 0x000fe2000c101524 */
[----:B------:R-:W-:Y:S05]  /*b0c0*/  EXIT ;  /* 0x000000000000794d */ /* 0x000fea0003800000 */
.L_x_1908:
        /* <DEDUP_REMOVED lines=9> */
[----:B0-----:R-:W-:Y:S01]  /*b160*/  STG.E.U16 [R16.64], R3 ;  /* 0x0000000310007986 */ /* 0x001fe2000c101524 */
[----:B------:R-:W-:Y:S05]  /*b170*/  EXIT ;  /* 0x000000000000794d */ /* 0x000fea0003800000 */
.L_x_1920:
        /* <DEDUP_REMOVED lines=19> */
.L_x_1923:
[----:B------:R-:W-:-:S04]  /*b2b0*/  LOP3.LUT R2, R3, 0x80000000, RZ, 0xc0, !PT ;  /* 0x8000000003027812 */ /* 0x000fc800078ec0ff */
[----:B------:R-:W-:-:S04]  /*b2c0*/  SHF.R.U32.HI R3, RZ, 0x18, R2 ;  /* 0x00000018ff037819 */ /* 0x000fc80000011602 */
[----:B------:R-:W-:-:S04]  /*b2d0*/  LOP3.LUT R0, R0, R3, RZ, 0xfc, !PT ;  /* 0x0000000300007212 */ /* 0x000fc800078efcff */
[----:B------:R-:W-:Y:S02]  /*b2e0*/  PRMT R8, R0, 0x7610, R8 ;  /* 0x0000761000087816 */ /* 0x000fe40000000008 */
.L_x_1922:
[----:B------:R-:W-:Y:S05]  /*b2f0*/  BSYNC B0 ;  /* 0x0000000000007941 */ /* 0x000fea0003800000 */
.L_x_1921:
[----:B------:R-:W-:Y:S01]  /*b300*/  STG.E.U8 [R16.64], R8 ;  /* 0x0000000810007986 */ /* 0x000fe2000c101124 */
[----:B------:R-:W-:Y:S05]  /*b310*/  EXIT ;  /* 0x000000000000794d */ /* 0x000fea0003800000 */
.L_x_1919:
        /* <DEDUP_REMOVED lines=19> */
.L_x_1926:
[----:B------:R-:W-:-:S04]  /*b450*/  LOP3.LUT R2, R3, 0x80000000, RZ, 0xc0, !PT ;  /* 0x8000000003027812 */ /* 0x000fc800078ec0ff */
[----:B------:R-:W-:-:S04]  /*b460*/  SHF.R.U32.HI R3, RZ, 0x18, R2 ;  /* 0x00000018ff037819 */ /* 0x000fc80000011602 */
[----:B------:R-:W-:-:S04]  /*b470*/  LOP3.LUT R0, R0, R3, RZ, 0xfc, !PT ;  /* 0x0000000300007212 */ /* 0x000fc800078efcff */
[----:B------:R-:W-:Y:S02]  /*b480*/  PRMT R8, R0, 0x7610, R8 ;  /* 0x0000761000087816 */ /* 0x000fe40000000008 */
.L_x_1925:
[----:B------:R-:W-:Y:S05]  /*b490*/  BSYNC B0 ;  /* 0x0000000000007941 */ /* 0x000fea0003800000 */
.L_x_1924:
[----:B------:R-:W-:Y:S01]  /*b4a0*/  STG.E.U8 [R16.64], R8 ;  /* 0x0000000810007986 */ /* 0x000fe2000c101124 */
[----:B------:R-:W-:Y:S05]  /*b4b0*/  EXIT ;  /* 0x000000000000794d */ /* 0x000fea0003800000 */
.L_x_1918:
        /* <DEDUP_REMOVED lines=24> */
.L_x_1901:
        /* <DEDUP_REMOVED lines=20> */
.L_x_1928:
[----:B------:R-:W0:Y:S02]  /*b780*/  F2I.U64.F64.TRUNC R2, R2 ;  /* 0x0000000200027311 */ /* 0x000e24000030d800 */
[----:B0-----:R-:W-:Y:S01]  /*b790*/  STG.E.64 [R16.64], R2 ;  /* 0x0000000210007986 */ /* 0x001fe2000c101b24 */
[----:B------:R-:W-:Y:S05]  /*b7a0*/  EXIT ;  /* 0x000000000000794d */ /* 0x000fea0003800000 */
.L_x_1927:
[----:B------:R-:W0:Y:S02]  /*b7b0*/  F2I.U32.F64.TRUNC R3, R2 ;  /* 0x0000000200037311 */ /* 0x000e24000030d000 */
[----:B0-----:R-:W-:Y:S01]  /*b7c0*/  STG.E [R16.64], R3 ;  /* 0x0000000310007986 */ /* 0x001fe2000c101924 */
[----:B------:R-:W-:Y:S05]  /*b7d0*/  EXIT ;  /* 0x000000000000794d */ /* 0x000fea0003800000 */
.L_x_1929:
        /* <DEDUP_REMOVED lines=10> */
.L_x_18289:


//--------------------- .text._ZN2at6native27unrolled_elementwise_kernelIZZZNS0_17trunc_kernel_cudaERNS_18TensorIteratorBaseEENKUlvE_clEvENKUlvE_clEvEUldE_St5arrayIPcLm2EELi4E23TrivialOffsetCalculatorILi1EjESB_NS0_6memory12LoadWithCastILi1EEENSC_13StoreWithCastILi1EEEEEviT_T0_T2_T3_T4_T5_ --------------------------
	.section	.text._ZN2at6native27unrolled_elementwise_kernelIZZZNS0_17trunc_kernel_cudaERNS_18TensorIteratorBaseEENKUlvE_clEvENKUlvE_clEvEUldE_St5arrayIPcLm2EELi4E23TrivialOffsetCalculatorILi1EjESB_NS0_6memory12LoadWithCastILi1EEENSC_13StoreWithCastILi1EEEEEviT_T0_T2_T3_T4_T5_,"ax",@progbits
	.sectioninfo	@"SHI_REGISTERS=40"
	.align	128
        .global         _ZN2at6native27unrolled_elementwise_kernelIZZZNS0_17trunc_kernel_cudaERNS_18TensorIteratorBaseEENKUlvE_clEvENKUlvE_clEvEUldE_St5arrayIPcLm2EELi4E23TrivialOffsetCalculatorILi1EjESB_NS0_6memory12LoadWithCastILi1EEENSC_13StoreWithCastILi1EEEEEviT_T0_T2_T3_T4_T5_
        .type           _ZN2at6native27unrolled_elementwise_kernelIZZZNS0_17trunc_kernel_cudaERNS_18TensorIteratorBaseEENKUlvE_clEvENKUlvE_clEvEUldE_St5arrayIPcLm2EELi4E23TrivialOffsetCalculatorILi1EjESB_NS0_6memory12LoadWithCastILi1EEENSC_13StoreWithCastILi1EEEEEviT_T0_T2_T3_T4_T5_,@function
        .size           _ZN2at6native27unrolled_elementwise_kernelIZZZNS0_17trunc_kernel_cudaERNS_18TensorIteratorBaseEENKUlvE_clEvENKUlvE_clEvEUldE_St5arrayIPcLm2EELi4E23TrivialOffsetCalculatorILi1EjESB_NS0_6memory12LoadWithCastILi1EEENSC_13StoreWithCastILi1EEEEEviT_T0_T2_T3_T4_T5_,(.L_x_18290 - _ZN2at6native27unrolled_elementwise_kernelIZZZNS0_17trunc_kernel_cudaERNS_18TensorIteratorBaseEENKUlvE_clEvENKUlvE_clEvEUldE_St5arrayIPcLm2EELi4E23TrivialOffsetCalculatorILi1EjESB_NS0_6memory12LoadWithCastILi1EEENSC_13StoreWithCastILi1EEEEEviT_T0_T2_T3_T4_T5_)
        .other          _ZN2at6native27unrolled_elementwise_kernelIZZZNS0_17trunc_kernel_cudaERNS_18TensorIteratorBaseEENKUlvE_clEvENKUlvE_clEvEUldE_St5arrayIPcLm2EELi4E23TrivialOffsetCalculatorILi1EjESB_NS0_6memory12LoadWithCastILi1EEENSC_13StoreWithCastILi1EEEEEviT_T0_T2_T3_T4_T5_,@"STO_CUDA_ENTRY STV_DEFAULT"
_ZN2at6native27unrolled_elementwise_kernelIZZZNS0_17trunc_kernel_cudaERNS_18TensorIteratorBaseEENKUlvE_clEvENKUlvE_clEvEUldE_St5arrayIPcLm2EELi4E23TrivialOffsetCalculatorILi1EjESB_NS0_6memory12LoadWithCastILi1EEENSC_13StoreWithCastILi1EEEEEviT_T0_T2_T3_T4_T5_:
.text._ZN2at6native27unrolled_elementwise_kernelIZZZNS0_17trunc_kernel_cudaERNS_18TensorIteratorBaseEENKUlvE_clEvENKUlvE_clEvEUldE_St5arrayIPcLm2EELi4E23TrivialOffsetCalculatorILi1EjESB_NS0_6memory12LoadWithCastILi1EEENSC_13StoreWithCastILi1EEEEEviT_T0_T2_T3_T4_T5_:
[----:B------:R-:W-:Y:S02]  /*0000*/  IMAD.MOV.U32 R1, RZ, RZ, c[0x0][0x28] ;  /* 0x00000a00ff017624 */ /* 0x000fe400078e00ff */
[----:B------:R-:W0:Y:S01]  /*0010*/  S2R R32, SR_CTAID.X ;  /* 0x0000000000207919 */ /* 0x000e220000002500 */
[----:B------:R-:W-:Y:S01]  /*0020*/  IMAD.MOV.U32 R3, RZ, RZ, -0x200 ;  /* 0xfffffe00ff037424 */ /* 0x000fe200078e00ff */
[----:B------:R-:W1:Y:S01]  /*0030*/  LDC.U8 R24, c[0x0][0x17c] ;  /* 0x00005f00ff187b82 */ /* 0x000e620000000000 */
[----:B------:R-:W-:Y:S01]  /*0040*/  ULDC.64 UR36, c[0x0][0x118] ;  /* 0x0000460000247ab9 */ /* 0x000fe20000000a00 */
[----:B------:R-:W2:Y:S01]  /*0050*/  S2R R25, SR_TID.X ;  /* 0x0000000000197919 */ /* 0x000ea20000002100 */
[----:B------:R-:W-:Y:S01]  /*0060*/  BSSY B6, `(.L_x_1930) ;  /* 0x00000fd000067945 */ /* 0x000fe20003800000 */
[----:B------:R-:W-:Y:S01]  /*0070*/  CS2R R26, SRZ ;  /* 0x00000000001a7805 */ /* 0x000fe2000001ff00 */
[----:B------:R-:W-:Y:S01]  /*0080*/  CS2R R36, SRZ ;  /* 0x0000000000247805 */ /* 0x000fe2000001ff00 */
        /* <DEDUP_REMOVED lines=19> */
[----:B--2---:R0:W1:Y:S01]  /*01c0*/  I2F.F64.S16 R36, R4 ;  /* 0x0000000400247312 */ /* 0x0040620000101c00 */
[----:B------:R-:W-:Y:S05]  /*01d0*/  BRA `(.L_x_1937) ;  /* 0x00000e3000007947 */ /* 0x000fea0003800000 */
.L_x_1935:
[----:B------:R-:W2:Y:S02]  /*01e0*/  LDG.E.U8 R4, [R4.64] ;  /* 0x0000002404047981 */ /* 0x000ea4000c1e1100 */
[----:B--2---:R0:W1:Y:S01]  /*01f0*/  I2F.F64.U16 R36, R4 ;  /* 0x0000000400247312 */ /* 0x0040620000101800 */
[----:B------:R-:W-:Y:S05]  /*0200*/  BRA `(.L_x_1937) ;  /* 0x00000e0000007947 */ /* 0x000fea0003800000 */
.L_x_1934:
        /* <DEDUP_REMOVED lines=9> */
.L_x_1939:
[----:B------:R-:W2:Y:S02]  /*02a0*/  LDG.E R4, [R4.64] ;  /* 0x0000002404047981 */ /* 0x000ea4000c1e1900 */
[----:B--2---:R0:W1:Y:S01]  /*02b0*/  I2F.F64 R36, R4 ;  /* 0x0000000400247312 */ /* 0x0040620000201c00 */
[----:B------:R-:W-:Y:S05]  /*02c0*/  BRA `(.L_x_1937) ;  /* 0x00000d4000007947 */ /* 0x000fea0003800000 */
.L_x_1938:
[----:B------:R-:W2:Y:S02]  /*02d0*/  LDG.E.U16 R4, [R4.64] ;  /* 0x0000002404047981 */ /* 0x000ea4000c1e1500 */
[----:B--2---:R0:W1:Y:S01]  /*02e0*/  I2F.F64.S16 R36, R4 ;  /* 0x0000000400247312 */ /* 0x0040620000101c00 */
[----:B------:R-:W-:Y:S05]  /*02f0*/  BRA `(.L_x_1937) ;  /* 0x00000d1000007947 */ /* 0x000fea0003800000 */
.L_x_1933:
        /* <DEDUP_REMOVED lines=10> */
.L_x_1941:
[----:B------:R-:W2:Y:S02]  /*03a0*/  LDG.E.U16 R0, [R4.64] ;  /* 0x0000002404007981 */ /* 0x000ea4000c1e1500 */
[----:B--2---:R-:W-:-:S05]  /*03b0*/  HADD2.F32 R0, -RZ, R0.H0_H0 ;  /* 0x20000000ff007230 */ /* 0x004fca0000004100 */
[----:B------:R-:W-:-:S04]  /*03c0*/  FMUL.FTZ R0, R0, 1 ;  /* 0x3f80000000007820 */ /* 0x000fc80000410000 */
[----:B------:R0:W1:Y:S01]  /*03d0*/  F2F.F64.F32 R36, R0 ;  /* 0x0000000000247310 */ /* 0x0000620000201800 */
[----:B------:R-:W-:Y:S05]  /*03e0*/  BRA `(.L_x_1937) ;  /* 0x00000c2000007947 */ /* 0x000fea0003800000 */
.L_x_1940:
        /* <DEDUP_REMOVED lines=10> */
.L_x_1943:
[----:B------:R-:W2:Y:S02]  /*0490*/  LDG.E.U16 R4, [R4.64] ;  /* 0x0000002404047981 */ /* 0x000ea4000c1e1500 */
[----:B--2---:R-:W-:-:S05]  /*04a0*/  HADD2.F32 R0, -RZ, R4.H0_H0 ;  /* 0x20000004ff007230 */ /* 0x004fca0000004100 */
[----:B------:R-:W-:-:S04]  /*04b0*/  FMUL.FTZ R0, R0, 1 ;  /* 0x3f80000000007820 */ /* 0x000fc80000410000 */
[----:B------:R0:W1:Y:S01]  /*04c0*/  F2F.F64.F32 R36, R0 ;  /* 0x0000000000247310 */ /* 0x0000620000201800 */
[----:B------:R-:W-:Y:S05]  /*04d0*/  BRA `(.L_x_1937) ;  /* 0x00000b3000007947 */ /* 0x000fea0003800000 */
.L_x_1942:
[----:B------:R0:W5:Y:S01]  /*04e0*/  LDG.E.64 R36, [R4.64] ;  /* 0x0000002404247981 */ /* 0x000162000c1e1b00 */
[----:B------:R-:W-:Y:S05]  /*04f0*/  BRA `(.L_x_1937) ;  /* 0x00000b1000007947 */ /* 0x000fea0003800000 */
.L_x_1932:
        /* <DEDUP_REMOVED lines=13> */
.L_x_1946:
[----:B------:R0:W5:Y:S01]  /*05d0*/  LDG.E.64 R36, [R4.64] ;  /* 0x0000002404247981 */ /* 0x000162000c1e1b00 */
[----:B------:R-:W-:Y:S05]  /*05e0*/  BRA `(.L_x_1937) ;  /* 0x00000a2000007947 */ /* 0x000fea0003800000 */
.L_x_1945:
        /* <DEDUP_REMOVED lines=24> */
[----:B------:R-:W-:-:S05]  /*0770*/  LOP3.LUT R7, R7, 0x80000000, R0, 0xf8, !PT ;  /* 0x8000000007077812 */ /* 0x000fca00078ef800 */
[----:B------:R-:W-:-:S04]  /*0780*/  FMUL.FTZ R7, R7, 1 ;  /* 0x3f80000007077820 */ /* 0x000fc80000410000 */
[----:B------:R0:W1:Y:S01]  /*0790*/  F2F.F64.F32 R36, R7 ;  /* 0x0000000700247310 */ /* 0x0000620000201800 */
[----:B------:R-:W-:Y:S05]  /*07a0*/  BRA `(.L_x_1937) ;  /* 0x0000086000007947 */ /* 0x000fea0003800000 */
.L_x_1948:
        /* <DEDUP_REMOVED lines=12> */
[----:B------:R-:W-:-:S05]  /*0870*/  LOP3.LUT R0, R3, 0x80000000, R0, 0xf8, !PT ;  /* 0x8000000003007812 */ /* 0x000fca00078ef800 */
[----:B------:R-:W-:-:S04]  /*0880*/  FMUL.FTZ R0, R0, 1 ;  /* 0x3f80000000007820 */ /* 0x000fc80000410000 */
[----:B------:R0:W1:Y:S01]  /*0890*/  F2F.F64.F32 R36, R0 ;  /* 0x0000000000247310 */ /* 0x0000620000201800 */
[----:B------:R-:W-:Y:S05]  /*08a0*/  BRA `(.L_x_1937) ;  /* 0x0000076000007947 */ /* 0x000fea0003800000 */
.L_x_1947:
[----:B------:R-:W2:Y:S02]  /*08b0*/  LDG.E.U16 R0, [R4.64] ;  /* 0x0000002404007981 */ /* 0x000ea4000c1e1500 */
[----:B--2---:R-:W-:-:S05]  /*08c0*/  PRMT R0, RZ, 0x5410, R0 ;  /* 0x00005410ff007816 */ /* 0x004fca0000000000 */
[----:B------:R-:W-:-:S04]  /*08d0*/  FMUL.FTZ R0, R0, 1 ;  /* 0x3f80000000007820 */ /* 0x000fc80000410000 */
[----:B------:R0:W1:Y:S01]  /*08e0*/  F2F.F64.F32 R36, R0 ;  /* 0x0000000000247310 */ /* 0x0000620000201800 */
[----:B------:R-:W-:Y:S05]  /*08f0*/  BRA `(.L_x_1937) ;  /* 0x0000071000007947 */ /* 0x000fea0003800000 */
.L_x_1944:
        /* <DEDUP_REMOVED lines=9> */
[----:B--2---:R0:W1:Y:S01]  /*0990*/  I2F.F64.U16 R36, R4 ;  /* 0x0000000400247312 */ /* 0x0040620000101800 */
[----:B------:R-:W-:Y:S05]  /*09a0*/  BRA `(.L_x_1937) ;  /* 0x0000066000007947 */ /* 0x000fea0003800000 */
.L_x_1951:
        /* <DEDUP_REMOVED lines=21> */
.L_x_1955:
[----:B------:R-:W-:Y:S05]  /*0b00*/  BSYNC B1 ;  /* 0x0000000000017941 */ /* 0x000fea0003800000 */
.L_x_1954:
[----:B------:R-:W-:Y:S01]  /*0b10*/  LEA R5, R0, 0x3b800000, 0x17 ;  /* 0x3b80000000057811 */ /* 0x000fe200078eb8ff */
[----:B------:R-:W-:-:S05]  /*0b20*/  IMAD.SHL.U32 R0, R3, 0x100000, RZ ;  /* 0x0010000003007824 */ /* 0x000fca00078e00ff */
[----:B------:R-:W-:Y:S02]  /*0b30*/  LOP3.LUT R0, R5, R0, R6, 0xfe, !PT ;  /* 0x0000000005007212 */ /* 0x000fe400078efe06 */
.L_x_1953:
[----:B------:R-:W-:Y:S05]  /*0b40*/  BSYNC B0 ;  /* 0x0000000000007941 */ /* 0x000fea0003800000 */
.L_x_1952:
[----:B------:R-:W-:-:S04]  /*0b50*/  FMUL.FTZ R0, R0, 1 ;  /* 0x3f80000000007820 */ /* 0x000fc80000410000 */
[----:B------:R0:W1:Y:S01]  /*0b60*/  F2F.F64.F32 R36, R0 ;  /* 0x0000000000247310 */ /* 0x0000620000201800 */
[----:B------:R-:W-:Y:S05]  /*0b70*/  BRA `(.L_x_1937) ;  /* 0x0000049000007947 */ /* 0x000fea0003800000 */
.L_x_1950:
        /* <DEDUP_REMOVED lines=21> */
.L_x_1959:
[----:B------:R-:W-:Y:S05]  /*0cd0*/  BSYNC B1 ;  /* 0x0000000000017941 */ /* 0x000fea0003800000 */
.L_x_1958:
[----:B------:R-:W-:Y:S01]  /*0ce0*/  LEA R5, R0, 0x37800000, 0x17 ;  /* 0x3780000000057811 */ /* 0x000fe200078eb8ff */
[----:B------:R-:W-:-:S05]  /*0cf0*/  IMAD.SHL.U32 R0, R3, 0x200000, RZ ;  /* 0x0020000003007824 */ /* 0x000fca00078e00ff */
[----:B------:R-:W-:Y:S02]  /*0d00*/  LOP3.LUT R0, R5, R0, R6, 0xfe, !PT ;  /* 0x0000000005007212 */ /* 0x000fe400078efe06 */
.L_x_1957:
[----:B------:R-:W-:Y:S05]  /*0d10*/  BSYNC B0 ;  /* 0x0000000000007941 */ /* 0x000fea0003800000 */
.L_x_1956:
[----:B------:R-:W-:-:S04]  /*0d20*/  FMUL.FTZ R0, R0, 1 ;  /* 0x3f80000000007820 */ /* 0x000fc80000410000 */
[----:B------:R0:W1:Y:S01]  /*0d30*/  F2F.F64.F32 R36, R0 ;  /* 0x0000000000247310 */ /* 0x0000620000201800 */
[----:B------:R-:W-:Y:S05]  /*0d40*/  BRA `(.L_x_1937) ;  /* 0x000002c000007947 */ /* 0x000fea0003800000 */
.L_x_1949:
        /* <DEDUP_REMOVED lines=14> */
.L_x_1963:
[----:B------:R-:W-:Y:S05]  /*0e30*/  BSYNC B0 ;  /* 0x0000000000007941 */ /* 0x000fea0003800000 */
.L_x_1962:
[----:B------:R-:W-:-:S04]  /*0e40*/  FMUL.FTZ R0, R0, 1 ;  /* 0x3f80000000007820 */ /* 0x000fc80000410000 */
[----:B------:R0:W1:Y:S01]  /*0e50*/  F2F.F64.F32 R36, R0 ;  /* 0x0000000000247310 */ /* 0x0000620000201800 */
[----:B------:R-:W-:Y:S05]  /*0e60*/  BRA `(.L_x_1937) ;  /* 0x000001a000007947 */ /* 0x000fea0003800000 */
.L_x_1936:
        /* <DEDUP_REMOVED lines=21> */
.L_x_1961:
[----:B------:R-:W2:Y:S02]  /*0fc0*/  LDG.E.64 R36, [R4.64] ;  /* 0x0000002404247981 */ /* 0x000ea4000c1e1b00 */
[----:B--2---:R-:W0:Y:S01]  /*0fd0*/  I2F.F64.U64 R36, R36 ;  /* 0x0000002400247312 */ /* 0x004e220000301800 */
[----:B------:R-:W-:Y:S05]  /*0fe0*/  BRA `(.L_x_1937) ;  /* 0x0000002000007947 */ /* 0x000fea0003800000 */
.L_x_1960:
[----:B------:R-:W2:Y:S02]  /*0ff0*/  LDG.E R4, [R4.64] ;  /* 0x0000002404047981 */ /* 0x000ea4000c1e1900 */
[----:B--2---:R0:W1:Y:S02]  /*1000*/  I2F.F64.U32 R36, R4 ;  /* 0x0000000400247312 */ /* 0x0040640000201800 */
.L_x_1937:
[----:B------:R-:W2:Y:S02]  /*1010*/  S2R R25, SR_TID.X ;  /* 0x0000000000197919 */ /* 0x000ea40000002100 */
[----:B--2---:R-:W-:Y:S02]  /*1020*/  IADD3 R25, R25, 0x80, RZ ;  /* 0x0000008019197810 */ /* 0x004fe40007ffe0ff */
.L_x_1931:
[----:B-1----:R-:W-:Y:S05]  /*1030*/  BSYNC B6 ;  /* 0x0000000000067941 */ /* 0x002fea0003800000 */
.L_x_1930:
        /* <DEDUP_REMOVED lines=22> */
.L_x_1969:
[----:B------:R-:W2:Y:S02]  /*11a0*/  LDG.E.U8 R4, [R4.64] ;  /* 0x0000002404047981 */ /* 0x000ea4000c1e1100 */
[----:B--2---:R0:W1:Y:S01]  /*11b0*/  I2F.F64.U16 R26, R4 ;  /* 0x00000004001a7312 */ /* 0x0040620000101800 */
[----:B------:R-:W-:Y:S05]  /*11c0*/  BRA `(.L_x_1971) ;  /* 0x00000df000007947 */ /* 0x000fea0003800000 */
.L_x_1968:
        /* <DEDUP_REMOVED lines=9> */
.L_x_1973:
[----:B------:R-:W2:Y:S02]  /*1260*/  LDG.E R4, [R4.64] ;  /* 0x0000002404047981 */ /* 0x000ea4000c1e1900 */
[----:B--2---:R0:W1:Y:S01]  /*1270*/  I2F.F64 R26, R4 ;  /* 0x00000004001a7312 */ /* 0x0040620000201c00 */
[----:B------:R-:W-:Y:S05]  /*1280*/  BRA `(.L_x_1971) ;  /* 0x00000d3000007947 */ /* 0x000fea0003800000 */
.L_x_1972:
[----:B------:R-:W2:Y:S02]  /*1290*/  LDG.E.U16 R4, [R4.64] ;  /* 0x0000002404047981 */ /* 0x000ea4000c1e1500 */
[----:B--2---:R0:W1:Y:S01]  /*12a0*/  I2F.F64.S16 R26, R4 ;  /* 0x00000004001a7312 */ /* 0x0040620000101c00 */
[----:B------:R-:W-:Y:S05]  /*12b0*/  BRA `(.L_x_1971) ;  /* 0x00000d0000007947 */ /* 0x000fea0003800000 */
.L_x_1967:
        /* <DEDUP_REMOVED lines=10> */
.L_x_1975:
[----:B------:R-:W2:Y:S02]  /*1360*/  LDG.E.U16 R0, [R4.64] ;  /* 0x0000002404007981 */ /* 0x000ea4000c1e1500 */
[----:B--2---:R-:W-:-:S05]  /*1370*/  HADD2.F32 R0, -RZ, R0.H0_H0 ;  /* 0x20000000ff007230 */ /* 0x004fca0000004100 */
[----:B------:R-:W-:-:S04]  /*1380*/  FMUL.FTZ R0, R0, 1 ;  /* 0x3f80000000007820 */ /* 0x000fc80000410000 */
[----:B------:R0:W1:Y:S01]  /*1390*/  F2F.F64.F32 R26, R0 ;  /* 0x00000000001a7310 */ /* 0x0000620000201800 */
[----:B------:R-:W-:Y:S05]  /*13a0*/  BRA `(.L_x_1971) ;  /* 0x00000c1000007947 */ /* 0x000fea0003800000 */
.L_x_1974:
        /* <DEDUP_REMOVED lines=10> */
.L_x_1977:
[----:B------:R-:W2:Y:S02]  /*1450*/  LDG.E.U16 R4, [R4.64] ;  /* 0x0000002404047981 */ /* 0x000ea4000c1e1500 */
[----:B--2---:R-:W-:-:S05]  /*1460*/  HADD2.F32 R0, -RZ, R4.H0_H0 ;  /* 0x20000004ff007230 */ /* 0x004fca0000004100 */
[----:B------:R-:W-:-:S04]  /*1470*/  FMUL.FTZ R0, R0, 1 ;  /* 0x3f80000000007820 */ /* 0x000fc80000410000 */
[----:B------:R0:W1:Y:S01]  /*1480*/  F2F.F64.F32 R26, R0 ;  /* 0x00000000001a7310 */ /* 0x0000620000201800 */
[----:B------:R-:W-:Y:S05]  /*1490*/  BRA `(.L_x_1971) ;  /* 0x00000b2000007947 */ /* 0x000fea0003800000 */
.L_x_1976:
[----:B------:R0:W5:Y:S01]  /*14a0*/  LDG.E.64 R26, [R4.64] ;  /* 0x00000024041a7981 */ /* 0x000162000c1e1b00 */
[----:B------:R-:W-:Y:S05]  /*14b0*/  BRA `(.L_x_1971) ;  /* 0x00000b0000007947 */ /* 0x000fea0003800000 */
.L_x_1966:
        /* <DEDUP_REMOVED lines=13> */
.L_x_1980:
[----:B------:R0:W5:Y:S01]  /*1590*/  LDG.E.64 R26, [R4.64] ;  /* 0x00000024041a7981 */ /* 0x000162000c1e1b00 */
[----:B------:R-:W-:Y:S05]  /*15a0*/  BRA `(.L_x_1971) ;  /* 0x00000a1000007947 */ /* 0x000fea0003800000 */
.L_x_1979:
        /* <DEDUP_REMOVED lines=28> */
.L_x_1982:
        /* <DEDUP_REMOVED lines=15> */
.L_x_1981:
[----:B------:R-:W2:Y:S02]  /*1860*/  LDG.E.U16 R0, [R4.64] ;  /* 0x0000002404007981 */ /* 0x000ea4000c1e1500 */
[----:B--2---:R-:W-:-:S05]  /*1870*/  PRMT R0, RZ, 0x5410, R0 ;  /* 0x00005410ff007816 */ /* 0x004fca0000000000 */
[----:B------:R-:W-:-:S04]  /*1880*/  FMUL.FTZ R0, R0, 1 ;  /* 0x3f80000000007820 */ /* 0x000fc80000410000 */
[----:B------:R0:W1:Y:S01]  /*1890*/  F2F.F64.F32 R26, R0 ;  /* 0x00000000001a7310 */ /* 0x0000620000201800 */
[----:B------:R-:W-:Y:S05]  /*18a0*/  BRA `(.L_x_1971) ;  /* 0x0000071000007947 */ /* 0x000fea0003800000 */
.L_x_1978:
        /* <DEDUP_REMOVED lines=11> */
.L_x_1985:
        /* <DEDUP_REMOVED lines=21> */
.L_x_1989:
[----:B------:R-:W-:Y:S05]  /*1ab0*/  BSYNC B1 ;  /* 0x0000000000017941 */ /* 0x000fea0003800000 */
.L_x_1988:
[----:B------:R-:W-:Y:S01]  /*1ac0*/  LEA R5, R0, 0x3b800000, 0x17 ;  /* 0x3b80000000057811 */ /* 0x000fe200078eb8ff */
[----:B------:R-:W-:-:S05]  /*1ad0*/  IMAD.SHL.U32 R0, R3, 0x100000, RZ ;  /* 0x0010000003007824 */ /* 0x000fca00078e00ff */
[----:B------:R-:W-:Y:S02]  /*1ae0*/  LOP3.LUT R0, R5, R0, R6, 0xfe, !PT ;  /* 0x0000000005007212 */ /* 0x000fe400078efe06 */
.L_x_1987:
[----:B------:R-:W-:Y:S05]  /*1af0*/  BSYNC B0 ;  /* 0x0000000000007941 */ /* 0x000fea0003800000 */
.L_x_1986:
[----:B------:R-:W-:-:S04]  /*1b00*/  FMUL.FTZ R0, R0, 1 ;  /* 0x3f80000000007820 */ /* 0x000fc80000410000 */
[----:B------:R0:W1:Y:S01]  /*1b10*/  F2F.F64.F32 R26, R0 ;  /* 0x00000000001a7310 */ /* 0x0000620000201800 */
[----:B------:R-:W-:Y:S05]  /*1b20*/  BRA `(.L_x_1971) ;  /* 0x0000049000007947 */ /* 0x000fea0003800000 */
.L_x_1984:
        /* <DEDUP_REMOVED lines=21> */
.L_x_1993:
[----:B------:R-:W-:Y:S05]  /*1c80*/  BSYNC B1 ;  /* 0x0000000000017941 */ /* 0x000fea0003800000 */
.L_x_1992:
[----:B------:R-:W-:Y:S01]  /*1c90*/  LEA R5, R0, 0x37800000, 0x17 ;  /* 0x3780000000057811 */ /* 0x000fe200078eb8ff */
[----:B------:R-:W-:-:S05]  /*1ca0*/  IMAD.SHL.U32 R0, R3, 0x200000, RZ ;  /* 0x0020000003007824 */ /* 0x000fca00078e00ff */
[----:B------:R-:W-:Y:S02]  /*1cb0*/  LOP3.LUT R0, R5, R0, R6, 0xfe, !PT ;  /* 0x0000000005007212 */ /* 0x000fe400078efe06 */
.L_x_1991:
[----:B------:R-:W-:Y:S05]  /*1cc0*/  BSYNC B0 ;  /* 0x0000000000007941 */ /* 0x000fea0003800000 */
.L_x_1990:
[----:B------:R-:W-:-:S04]  /*1cd0*/  FMUL.FTZ R0, R0, 1 ;  /* 0x3f80000000007820 */ /* 0x000fc80000410000 */
[----:B------:R0:W1:Y:S01]  /*1ce0*/  F2F.F64.F32 R26, R0 ;  /* 0x00000000001a7310 */ /* 0x0000620000201800 */
[----:B------:R-:W-:Y:S05]  /*1cf0*/  BRA `(.L_x_1971) ;  /* 0x000002c000007947 */ /* 0x000fea0003800000 */
.L_x_1983:
        /* <DEDUP_REMOVED lines=14> */
.L_x_1997:
[----:B------:R-:W-:Y:S05]  /*1de0*/  BSYNC B0 ;  /* 0x0000000000007941 */ /* 0x000fea0003800000 */
.L_x_1996:
[----:B------:R-:W-:-:S04]  /*1df0*/  FMUL.FTZ R0, R0, 1 ;  /* 0x3f80000000007820 */ /* 0x000fc80000410000 */
[----:B------:R0:W1:Y:S01]  /*1e00*/  F2F.F64.F32 R26, R0 ;  /* 0x00000000001a7310 */ /* 0x0000620000201800 */
[----:B------:R-:W-:Y:S05]  /*1e10*/  BRA `(.L_x_1971) ;  /* 0x000001a000007947 */ /* 0x000fea0003800000 */
.L_x_1970:
        /* <DEDUP_REMOVED lines=19> */
[----:B------:R-:W-:Y:S01]  /*1f50*/  CS2R R26, SRZ ;  /* 0x00000000001a7805 */ /* 0x000fe2000001ff00 */
[----:B------:R-:W-:Y:S05]  /*1f60*/  BRA `(.L_x_1971) ;  /* 0x0000005000007947 */ /* 0x000fea0003800000 */
.L_x_1995:
[----:B------:R-:W2:Y:S02]  /*1f70*/  LDG.E.64 R26, [R4.64] ;  /* 0x00000024041a7981 */ /* 0x000ea4000c1e1b00 */
[----:B--2---:R-:W0:Y:S01]  /*1f80*/  I2F.F64.U64 R26, R26 ;  /* 0x0000001a001a7312 */ /* 0x004e220000301800 */
[----:B------:R-:W-:Y:S05]  /*1f90*/  BRA `(.L_x_1971) ;  /* 0x0000002000007947 */ /* 0x000fea0003800000 */
.L_x_1994:
[----:B------:R-:W2:Y:S02]  /*1fa0*/  LDG.E R4, [R4.64] ;  /* 0x0000002404047981 */ /* 0x000ea4000c1e1900 */
[----:B--2---:R0:W1:Y:S02]  /*1fb0*/  I2F.F64.U32 R26, R4 ;  /* 0x00000004001a7312 */ /* 0x0040640000201800 */
.L_x_1971:
[----:B------:R-:W-:-:S03]  /*1fc0*/  IADD3 R25, R25, 0x80, RZ ;  /* 0x0000008019197810 */ /* 0x000fc60007ffe0ff */
.L_x_1965:
[----:B------:R-:W-:Y:S05]  /*1fd0*/  BSYNC B6 ;  /* 0x0000000000067941 */ /* 0x000fea0003800000 */
.L_x_1964:
[----:B------:R-:W-:Y:S01]  /*1fe0*/  ISETP.GE.AND P0, PT, R25, R2, PT ;  /* 0x000000021900720c */ /* 0x000fe20003f06270 */
[----:B------:R-:W-:Y:S01]  /*1ff0*/  BSSY B6, `(.L_x_1998) ;  /* 0x00000fa000067945 */ /* 0x000fe20003800000 */
[----:B------:R-:W-:Y:S01]  /*2000*/  CS2R R18, SRZ ;  /* 0x0000000000127805 */ /* 0x000fe2000001ff00 */
[----:B------:R-:W-:-:S10]  /*2010*/  CS2R R22, SRZ ;  /* 0x0000000000167805 */ /* 0x000fd4000001ff00 */
        /* <DEDUP_REMOVED lines=18> */
[----:B--2---:R0:W2:Y:S01]  /*2140*/  I2F.F64.S16 R22, R4 ;  /* 0x0000000400167312 */ /* 0x0040a20000101c00 */
[----:B------:R-:W-:Y:S05]  /*2150*/  BRA `(.L_x_2005) ;  /* 0x00000e2000007947 */ /* 0x000fea0003800000 */
.L_x_2003:
[----:B------:R-:W2:Y:S02]  /*2160*/  LDG.E.U8 R4, [R4.64] ;  /* 0x0000002404047981 */ /* 0x000ea4000c1e1100 */
[----:B--2---:R0:W2:Y:S01]  /*2170*/  I2F.F64.U16 R22, R4 ;  /* 0x0000000400167312 */ /* 0x0040a20000101800 */
[----:B------:R-:W-:Y:S05]  /*2180*/  BRA `(.L_x_2005) ;  /* 0x00000df000007947 */ /* 0x000fea0003800000 */
.L_x_2002:
        /* <DEDUP_REMOVED lines=9> */
.L_x_2007:
[----:B------:R-:W2:Y:S02]  /*2220*/  LDG.E R4, [R4.64] ;  /* 0x0000002404047981 */ /* 0x000ea4000c1e1900 */
[----:B--2---:R0:W2:Y:S01]  /*2230*/  I2F.F64 R22, R4 ;  /* 0x0000000400167312 */ /* 0x0040a20000201c00 */
[----:B------:R-:W-:Y:S05]  /*2240*/  BRA `(.L_x_2005) ;  /* 0x00000d3000007947 */ /* 0x000fea0003800000 */
.L_x_2006:
[----:B------:R-:W2:Y:S02]  /*2250*/  LDG.E.U16 R4, [R4.64] ;  /* 0x0000002404047981 */ /* 0x000ea4000c1e1500 */
[----:B--2---:R0:W2:Y:S01]  /*2260*/  I2F.F64.S16 R22, R4 ;  /* 0x0000000400167312 */ /* 0x0040a20000101c00 */
[----:B------:R-:W-:Y:S05]  /*2270*/  BRA `(.L_x_2005) ;  /* 0x00000d0000007947 */ /* 0x000fea0003800000 */
.L_x_2001:
        /* <DEDUP_REMOVED lines=10> */
.L_x_2009:
[----:B------:R-:W2:Y:S02]  /*2320*/  LDG.E.U16 R0, [R4.64] ;  /* 0x0000002404007981 */ /* 0x000ea4000c1e1500 */
[----:B--2---:R-:W-:-:S05]  /*2330*/  HADD2.F32 R0, -RZ, R0.H0_H0 ;  /* 0x20000000ff007230 */ /* 0x004fca0000004100 */
[----:B------:R-:W-:-:S04]  /*2340*/  FMUL.FTZ R0, R0, 1 ;  /* 0x3f80000000007820 */ /* 0x000fc80000410000 */
[----:B------:R0:W2:Y:S01]  /*2350*/  F2F.F64.F32 R22, R0 ;  /* 0x0000000000167310 */ /* 0x0000a20000201800 */
[----:B------:R-:W-:Y:S05]  /*2360*/  BRA `(.L_x_2005) ;  /* 0x00000c1000007947 */ /* 0x000fea0003800000 */
.L_x_2008:
        /* <DEDUP_REMOVED lines=10> */
.L_x_2011:
[----:B------:R-:W2:Y:S02]  /*2410*/  LDG.E.U16 R4, [R4.64] ;  /* 0x0000002404047981 */ /* 0x000ea4000c1e1500 */
[----:B--2---:R-:W-:-:S05]  /*2420*/  HADD2.F32 R0, -RZ, R4.H0_H0 ;  /* 0x20000004ff007230 */ /* 0x004fca0000004100 */
[----:B------:R-:W-:-:S04]  /*2430*/  FMUL.FTZ R0, R0, 1 ;  /* 0x3f80000000007820 */ /* 0x000fc80000410000 */
[----:B------:R0:W2:Y:S01]  /*2440*/  F2F.F64.F32 R22, R0 ;  /* 0x0000000000167310 */ /* 0x0000a20000201800 */
[----:B------:R-:W-:Y:S05]  /*2450*/  BRA `(.L_x_2005) ;  /* 0x00000b2000007947 */ /* 0x000fea0003800000 */
.L_x_2010:
[----:B------:R0:W5:Y:S01]  /*2460*/  LDG.E.64 R22, [R4.64] ;  /* 0x0000002404167981 */ /* 0x000162000c1e1b00 */
[----:B------:R-:W-:Y:S05]  /*2470*/  BRA `(.L_x_2005) ;  /* 0x00000b0000007947 */ /* 0x000fea0003800000 */
.L_x_2000:
        /* <DEDUP_REMOVED lines=13> */
.L_x_2014:
[----:B------:R0:W5:Y:S01]  /*2550*/  LDG.E.64 R22, [R4.64] ;  /* 0x0000002404167981 */ /* 0x000162000c1e1b00 */
[----:B------:R-:W-:Y:S05]  /*2560*/  BRA `(.L_x_2005) ;  /* 0x00000a1000007947 */ /* 0x000fea0003800000 */
.L_x_2013:
        /* <DEDUP_REMOVED lines=26> */
[----:B------:R0:W2:Y:S01]  /*2710*/  F2F.F64.F32 R22, R7 ;  /* 0x0000000700167310 */ /* 0x0000a20000201800 */
[----:B------:R-:W-:Y:S05]  /*2720*/  BRA `(.L_x_2005) ;  /* 0x0000085000007947 */ /* 0x000fea0003800000 */
.L_x_2016:
        /* <DEDUP_REMOVED lines=13> */
[----:B------:R0:W2:Y:S01]  /*2800*/  F2F.F64.F32 R22, R0 ;  /* 0x0000000000167310 */ /* 0x0000a20000201800 */
[----:B------:R-:W-:Y:S05]  /*2810*/  BRA `(.L_x_2005) ;  /* 0x0000076000007947 */ /* 0x000fea0003800000 */
.L_x_2015:
[----:B------:R-:W2:Y:S02]  /*2820*/  LDG.E.U16 R0, [R4.64] ;  /* 0x0000002404007981 */ /* 0x000ea4000c1e1500 */
[----:B--2---:R-:W-:-:S05]  /*2830*/  PRMT R0, RZ, 0x5410, R0 ;  /* 0x00005410ff007816 */ /* 0x004fca0000000000 */
[----:B------:R-:W-:-:S04]  /*2840*/  FMUL.FTZ R0, R0, 1 ;  /* 0x3f80000000007820 */ /* 0x000fc80000410000 */
[----:B------:R0:W2:Y:S01]  /*2850*/  F2F.F64.F32 R22, R0 ;  /* 0x0000000000167310 */ /* 0x0000a20000201800 */
[----:B------:R-:W-:Y:S05]  /*2860*/  BRA `(.L_x_2005) ;  /* 0x0000071000007947 */ /* 0x000fea0003800000 */
.L_x_2012:
        /* <DEDUP_REMOVED lines=9> */
[----:B--2---:R0:W2:Y:S01]  /*2900*/  I2F.F64.U16 R22, R4 ;  /* 0x0000000400167312 */ /* 0x0040a20000101800 */
[----:B------:R-:W-:Y:S05]  /*2910*/  BRA `(.L_x_2005) ;  /* 0x0000066000007947 */ /* 0x000fea0003800000 */
.L_x_2019:
        /* <DEDUP_REMOVED lines=21> */
.L_x_2023:
[----:B------:R-:W-:Y:S05]  /*2a70*/  BSYNC B1 ;  /* 0x0000000000017941 */ /* 0x000fea0003800000 */
.L_x_2022:
[----:B------:R-:W-:Y:S01]  /*2a80*/  LEA R5, R0, 0x3b800000, 0x17 ;  /* 0x3b80000000057811 */ /* 0x000fe200078eb8ff */
[----:B------:R-:W-:-:S05]  /*2a90*/  IMAD.SHL.U32 R0, R3, 0x100000, RZ ;  /* 0x0010000003007824 */ /* 0x000fca00078e00ff */
[----:B------:R-:W-:Y:S02]  /*2aa0*/  LOP3.LUT R0, R5, R0, R6, 0xfe, !PT ;  /* 0x0000000005007212 */ /* 0x000fe400078efe06 */
.L_x_2021:
[----:B------:R-:W-:Y:S05]  /*2ab0*/  BSYNC B0 ;  /* 0x0000000000007941 */ /* 0x000fea0003800000 */
.L_x_2020:
[----:B------:R-:W-:-:S04]  /*2ac0*/  FMUL.FTZ R0, R0, 1 ;  /* 0x3f80000000007820 */ /* 0x000fc80000410000 */
[----:B------:R0:W2:Y:S01]  /*2ad0*/  F2F.F64.F32 R22, R0 ;  /* 0x0000000000167310 */ /* 0x0000a20000201800 */
[----:B------:R-:W-:Y:S05]  /*2ae0*/  BRA `(.L_x_2005) ;  /* 0x0000049000007947 */ /* 0x000fea0003800000 */
.L_x_2018:
        /* <DEDUP_REMOVED lines=21> */
.L_x_2027:
[----:B------:R-:W-:Y:S05]  /*2c40*/  BSYNC B1 ;  /* 0x0000000000017941 */ /* 0x000fea0003800000 */
.L_x_2026:
[----:B------:R-:W-:Y:S01]  /*2c50*/  LEA R5, R0, 0x37800000, 0x17 ;  /* 0x3780000000057811 */ /* 0x000fe200078eb8ff */
[----:B------:R-:W-:-:S05]  /*2c60*/  IMAD.SHL.U32 R0, R3, 0x200000, RZ ;  /* 0x0020000003007824 */ /* 0x000fca00078e00ff */
[----:B------:R-:W-:Y:S02]  /*2c70*/  LOP3.LUT R0, R5, R0, R6, 0xfe, !PT ;  /* 0x0000000005007212 */ /* 0x000fe400078efe06 */
.L_x_2025:
[----:B------:R-:W-:Y:S05]  /*2c80*/  BSYNC B0 ;  /* 0x0000000000007941 */ /* 0x000fea0003800000 */
.L_x_2024:
[----:B------:R-:W-:-:S04]  /*2c90*/  FMUL.FTZ R0, R0, 1 ;  /* 0x3f80000000007820 */ /* 0x000fc80000410000 */
[----:B------:R0:W2:Y:S01]  /*2ca0*/  F2F.F64.F32 R22, R0 ;  /* 0x0000000000167310 */ /* 0x0000a20000201800 */
[----:B------:R-:W-:Y:S05]  /*2cb0*/  BRA `(.L_x_2005) ;  /* 0x000002c000007947 */ /* 0x000fea0003800000 */
.L_x_2017:
        /* <DEDUP_REMOVED lines=14> */
.L_x_2031:
[----:B------:R-:W-:Y:S05]  /*2da0*/  BSYNC B0 ;  /* 0x0000000000007941 */ /* 0x000fea0003800000 */
.L_x_2030:
[----:B------:R-:W-:-:S04]  /*2db0*/  FMUL.FTZ R0, R0, 1 ;  /* 0x3f80000000007820 */ /* 0x000fc80000410000 */
[----:B------:R0:W2:Y:S01]  /*2dc0*/  F2F.F64.F32 R22, R0 ;  /* 0x0000000000167310 */ /* 0x0000a20000201800 */
[----:B------:R-:W-:Y:S05]  /*2dd0*/  BRA `(.L_x_2005) ;  /* 0x000001a000007947 */ /* 0x000fea0003800000 */
.L_x_2004:
        /* <DEDUP_REMOVED lines=18> */
[----:B01---5:R-:W-:Y:S05]  /*2f00*/  CALL.ABS.NOINC R14 ;  /* 0x000000000e007343 */ /* 0x023fea0003c00000 */
[----:B------:R-:W-:Y:S01]  /*2f10*/  CS2R R22, SRZ ;  /* 0x0000000000167805 */ /* 0x000fe2000001ff00 */
[----:B------:R-:W-:Y:S05]  /*2f20*/  BRA `(.L_x_2005) ;  /* 0x0000005000007947 */ /* 0x000fea0003800000 */
.L_x_2029:
[----:B------:R-:W2:Y:S02]  /*2f30*/  LDG.E.64 R22, [R4.64] ;  /* 0x0000002404167981 */ /* 0x000ea4000c1e1b00 */
[----:B--2---:R-:W0:Y:S01]  /*2f40*/  I2F.F64.U64 R22, R22 ;  /* 0x0000001600167312 */ /* 0x004e220000301800 */
[----:B------:R-:W-:Y:S05]  /*2f50*/  BRA `(.L_x_2005) ;  /* 0x0000002000007947 */ /* 0x000fea0003800000 */
.L_x_2028:
[----:B------:R-:W2:Y:S02]  /*2f60*/  LDG.E R4, [R4.64] ;  /* 0x0000002404047981 */ /* 0x000ea4000c1e1900 */
[----:B--2---:R0:W2:Y:S02]  /*2f70*/  I2F.F64.U32 R22, R4 ;  /* 0x0000000400167312 */ /* 0x0040a40000201800 */
.L_x_2005:
[----:B------:R-:W-:-:S03]  /*2f80*/  IADD3 R25, R25, 0x80, RZ ;  /* 0x0000008019197810 */ /* 0x000fc60007ffe0ff */
.L_x_1999:
[----:B------:R-:W-:Y:S05]  /*2f90*/  BSYNC B6 ;  /* 0x0000000000067941 */ /* 0x000fea0003800000 */
.L_x_1998:
[----:B------:R-:W-:Y:S01]  /*2fa0*/  ISETP.GE.AND P0, PT, R25, R2, PT ;  /* 0x000000021900720c */ /* 0x000fe20003f06270 */
[----:B------:R-:W-:-:S12]  /*2fb0*/  BSSY B6, `(.L_x_2032) ;  /* 0x00000f5000067945 */ /* 0x000fd80003800000 */
[----:B------:R-:W-:Y:S05]  /*2fc0*/  @P0 BRA `(.L_x_2033) ;  /* 0x00000f3000000947 */ /* 0x000fea0003800000 */
        /* <DEDUP_REMOVED lines=16> */
[----:B---3--:R0:W3:Y:S01]  /*30d0*/  I2F.F64.S16 R18, R4 ;  /* 0x0000000400127312 */ /* 0x0080e20000101c00 */
[----:B------:R-:W-:Y:S05]  /*30e0*/  BRA `(.L_x_2033) ;  /* 0x00000e1000007947 */ /* 0x000fea0003800000 */
.L_x_2037:
[----:B------:R-:W3:Y:S02]  /*30f0*/  LDG.E.U8 R4, [R4.64] ;  /* 0x0000002404047981 */ /* 0x000ee4000c1e1100 */
[----:B---3--:R0:W3:Y:S01]  /*3100*/  I2F.F64.U16 R18, R4 ;  /* 0x0000000400127312 */ /* 0x0080e20000101800 */
[----:B------:R-:W-:Y:S05]  /*3110*/  BRA `(.L_x_2033) ;  /* 0x00000de000007947 */ /* 0x000fea0003800000 */
.L_x_2036:
[----:B------:R-:W-:-:S13]  /*3120*/  ISETP.NE.AND P0, PT, R0, 0x2, PT ;  /* 0x000000020000780c */ /* 0x000fda0003f05270 */
[----:B------:R-:W-:Y:S05]  /*3130*/  @!P0 BRA `(.L_x_2039) ;  /* 0x000000a000008947 */ /* 0x000fea0003800000 */
[----:B------:R-:W-:-:S13]  /*3140*/  ISETP.NE.AND P0, PT, R0, 0x3, PT ;  /* 0x000000030000780c */ /* 0x000fda0003f05270 */
[----:B------:R-:W-:Y:S05]  /*3150*/  @!P0 BRA `(.L_x_2040) ;  /* 0x0000005000008947 */ /* 0x000fea0003800000 */
[----:B------:R-:W-:-:S13]  /*3160*/  ISETP.NE.AND P0, PT, R0, 0x4, PT ;  /* 0x000000040000780c */ /* 0x000fda0003f05270 */
[----:B------:R-:W-:Y:S05]  /*3170*/  @P0 BRA `(.L_x_2038) ;  /* 0x00000bf000000947 */ /* 0x000fea0003800000 */
[----:B------:R-:W3:Y:S02]  /*3180*/  LDG.E.64 R18, [R4.64] ;  /* 0x0000002404127981 */ /* 0x000ee4000c1e1b00 */
[----:B---3--:R-:W0:Y:S01]  /*3190*/  I2F.F64.S64 R18, R18 ;  /* 0x0000001200127312 */ /* 0x008e220000301c00 */
[----:B------:R-:W-:Y:S05]  /*31a0*/  BRA `(.L_x_2033) ;  /* 0x00000d5000007947 */ /* 0x000fea0003800000 */
.L_x_2040:
[----:B------:R-:W3:Y:S02]  /*31b0*/  LDG.E R4, [R4.64] ;  /* 0x0000002404047981 */ /* 0x000ee4000c1e1900 */
[----:B---3--:R0:W3:Y:S01]  /*31c0*/  I2F.F64 R18, R4 ;  /* 0x0000000400127312 */ /* 0x0080e20000201c00 */
[----:B------:R-:W-:Y:S05]  /*31d0*/  BRA `(.L_x_2033) ;  /* 0x00000d2000007947 */ /* 0x000fea0003800000 */
.L_x_2039:
[----:B------:R-:W3:Y:S02]  /*31e0*/  LDG.E.U16 R4, [R4.64] ;  /* 0x0000002404047981 */ /* 0x000ee4000c1e1500 */
[----:B---3--:R0:W3:Y:S01]  /*31f0*/  I2F.F64.S16 R18, R4 ;  /* 0x0000000400127312 */ /* 0x0080e20000101c00 */
[----:B------:R-:W-:Y:S05]  /*3200*/  BRA `(.L_x_2033) ;  /* 0x00000cf000007947 */ /* 0x000fea0003800000 */
.L_x_2035:
[----:B------:R-:W-:-:S13]  /*3210*/  ISETP.GT.AND P0, PT, R0, 0x6, PT ;  /* 0x000000060000780c */ /* 0x000fda0003f04270 */
[----:B------:R-:W-:Y:S05]  /*3220*/  @P0 BRA `(.L_x_2041) ;  /* 0x000000d000000947 */ /* 0x000fea0003800000 */
[----:B------:R-:W-:-:S13]  /*3230*/  ISETP.NE.AND P0, PT, R0, 0x5, PT ;  /* 0x000000050000780c */ /* 0x000fda0003f05270 */
[----:B------:R-:W-:Y:S05]  /*3240*/  @!P0 BRA `(.L_x_2042) ;  /* 0x0000006000008947 */ /* 0x000fea0003800000 */
[----:B------:R-:W-:-:S13]  /*3250*/  ISETP.NE.AND P0, PT, R0, 0x6, PT ;  /* 0x000000060000780c */ /* 0x000fda0003f05270 */
[----:B------:R-:W-:Y:S05]  /*3260*/  @P0 BRA `(.L_x_2038) ;  /* 0x00000b0000000947 */ /* 0x000fea0003800000 */
[----:B------:R-:W3:Y:S02]  /*3270*/  LDG.E R18, [R4.64] ;  /* 0x0000002404127981 */ /* 0x000ee4000c1e1900 */
[----:B---3--:R-:W-:-:S06]  /*3280*/  FMUL.FTZ R18, R18, 1 ;  /* 0x3f80000012127820 */ /* 0x008fcc0000410000 */
[----:B------:R-:W0:Y:S01]  /*3290*/  F2F.F64.F32 R18, R18 ;  /* 0x0000001200127310 */ /* 0x000e220000201800 */
[----:B------:R-:W-:Y:S05]  /*32a0*/  BRA `(.L_x_2033) ;  /* 0x00000c5000007947 */ /* 0x000fea0003800000 */
.L_x_2042:
[----:B------:R-:W3:Y:S02]  /*32b0*/  LDG.E.U16 R0, [R4.64] ;  /* 0x0000002404007981 */ /* 0x000ee4000c1e1500 */
[----:B---3--:R-:W-:-:S05]  /*32c0*/  HADD2.F32 R0, -RZ, R0.H0_H0 ;  /* 0x20000000ff007230 */ /* 0x008fca0000004100 */
[----:B------:R-:W-:-:S04]  /*32d0*/  FMUL.FTZ R0, R0, 1 ;  /* 0x3f80000000007820 */ /* 0x000fc80000410000 */
[----:B------:R0:W3:Y:S01]  /*32e0*/  F2F.F64.F32 R18, R0 ;  /* 0x0000000000127310 */ /* 0x0000e20000201800 */
[----:B------:R-:W-:Y:S05]  /*32f0*/  BRA `(.L_x_2033) ;  /* 0x00000c0000007947 */ /* 0x000fea0003800000 */
.L_x_2041:
[----:B------:R-:W-:-:S13]  /*3300*/  ISETP.NE.AND P0, PT, R0, 0x7, PT ;  /* 0x000000070000780c */ /* 0x000fda0003f05270 */
[----:B------:R-:W-:Y:S05]  /*3310*/  @!P0 BRA `(.L_x_2043) ;  /* 0x000000d000008947 */ /* 0x000fea0003800000 */
        /* <DEDUP_REMOVED lines=8> */
.L_x_2044:
[----:B------:R-:W3:Y:S02]  /*33a0*/  LDG.E.U16 R4, [R4.64] ;  /* 0x0000002404047981 */ /* 0x000ee4000c1e1500 */
[----:B---3--:R-:W-:-:S05]  /*33b0*/  HADD2.F32 R0, -RZ, R4.H0_H0 ;  /* 0x20000004ff007230 */ /* 0x008fca0000004100 */
[----:B------:R-:W-:-:S04]  /*33c0*/  FMUL.FTZ R0, R0, 1 ;  /* 0x3f80000000007820 */ /* 0x000fc80000410000 */
[----:B------:R0:W3:Y:S01]  /*33d0*/  F2F.F64.F32 R18, R0 ;  /* 0x0000000000127310 */ /* 0x0000e20000201800 */
[----:B------:R-:W-:Y:S05]  /*33e0*/  BRA `(.L_x_2033) ;  /* 0x00000b1000007947 */ /* 0x000fea0003800000 */
.L_x_2043:
[----:B------:R0:W5:Y:S01]  /*33f0*/  LDG.E.64 R18, [R4.64] ;  /* 0x0000002404127981 */ /* 0x000162000c1e1b00 */
[----:B------:R-:W-:Y:S05]  /*3400*/  BRA `(.L_x_2033) ;  /* 0x00000af000007947 */ /* 0x000fea0003800000 */
.L_x_2034:
        /* <DEDUP_REMOVED lines=8> */
[----:B------:R-:W3:Y:S01]  /*3490*/  LDG.E.U8 R4, [R4.64] ;  /* 0x0000002404047981 */ /* 0x000ee2000c1e1100 */
[----:B------:R-:W-:Y:S01]  /*34a0*/  IMAD.MOV.U32 R18, RZ, RZ, RZ ;  /* 0x000000ffff127224 */ /* 0x000fe200078e00ff */
[----:B---3--:R-:W-:-:S04]  /*34b0*/  ISETP.NE.AND P0, PT, R4, RZ, PT ;  /* 0x000000ff0400720c */ /* 0x008fc80003f05270 */
[----:B------:R-:W-:Y:S01]  /*34c0*/  FSEL R19, RZ, 1.875, !P0 ;  /* 0x3ff00000ff137808 */ /* 0x000fe20004000000 */
[----:B------:R-:W-:Y:S05]  /*34d0*/  BRA `(.L_x_2033) ;  /* 0x00000a2000007947 */ /* 0x000fea0003800000 */
.L_x_2047:
[----:B------:R0:W5:Y:S01]  /*34e0*/  LDG.E.64 R18, [R4.64] ;  /* 0x0000002404127981 */ /* 0x000162000c1e1b00 */
[----:B------:R-:W-:Y:S05]  /*34f0*/  BRA `(.L_x_2033) ;  /* 0x00000a0000007947 */ /* 0x000fea0003800000 */
.L_x_2046:
        /* <DEDUP_REMOVED lines=26> */
[----:B------:R0:W3:Y:S01]  /*36a0*/  F2F.F64.F32 R18, R7 ;  /* 0x0000000700127310 */ /* 0x0000e20000201800 */
[----:B------:R-:W-:Y:S05]  /*36b0*/  BRA `(.L_x_2033) ;  /* 0x0000084000007947 */ /* 0x000fea0003800000 */
.L_x_2049:
        /* <DEDUP_REMOVED lines=13> */
[----:B------:R0:W3:Y:S01]  /*3790*/  F2F.F64.F32 R18, R0 ;  /* 0x0000000000127310 */ /* 0x0000e20000201800 */
[----:B------:R-:W-:Y:S05]  /*37a0*/  BRA `(.L_x_2033) ;  /* 0x0000075000007947 */ /* 0x000fea0003800000 */
.L_x_2048:
[----:B------:R-:W3:Y:S02]  /*37b0*/  LDG.E.U16 R0, [R4.64] ;  /* 0x0000002404007981 */ /* 0x000ee4000c1e1500 */
[----:B---3--:R-:W-:-:S05]  /*37c0*/  PRMT R0, RZ, 0x5410, R0 ;  /* 0x00005410ff007816 */ /* 0x008fca0000000000 */
[----:B------:R-:W-:-:S04]  /*37d0*/  FMUL.FTZ R0, R0, 1 ;  /* 0x3f80000000007820 */ /* 0x000fc80000410000 */
[----:B------:R0:W3:Y:S01]  /*37e0*/  F2F.F64.F32 R18, R0 ;  /* 0x0000000000127310 */ /* 0x0000e20000201800 */
[----:B------:R-:W-:Y:S05]  /*37f0*/  BRA `(.L_x_2033) ;  /* 0x0000070000007947 */ /* 0x000fea0003800000 */
.L_x_2045:
        /* <DEDUP_REMOVED lines=9> */
[----:B---3--:R0:W3:Y:S01]  /*3890*/  I2F.F64.U16 R18, R4 ;  /* 0x0000000400127312 */ /* 0x0080e20000101800 */
[----:B------:R-:W-:Y:S05]  /*38a0*/  BRA `(.L_x_2033) ;  /* 0x0000065000007947 */ /* 0x000fea0003800000 */
.L_x_2052:
[----:B------:R-:W3:Y:S01]  /*38b0*/  LDG.E.U8 R3, [R4.64] ;  /* 0x0000002404037981 */ /* 0x000ee2000c1e1100 */
[----:B------:R-:W-:Y:S01]  /*38c0*/  BSSY B0, `(.L_x_2053) ;  /* 0x0000018000007945 */ /* 0x000fe20003800000 */
[----:B------:R-:W-:Y:S01]  /*38d0*/  IMAD.MOV.U32 R0, RZ, RZ, RZ ;  /* 0x000000ffff007224 */ /* 0x000fe200078e00ff */
        /* <DEDUP_REMOVED lines=18> */
.L_x_2056:
[----:B------:R-:W-:Y:S05]  /*3a00*/  BSYNC B1 ;  /* 0x0000000000017941 */ /* 0x000fea0003800000 */
.L_x_2055:
[----:B------:R-:W-:Y:S01]  /*3a10*/  LEA R5, R0, 0x3b800000, 0x17 ;  /* 0x3b80000000057811 */ /* 0x000fe200078eb8ff */
[----:B------:R-:W-:-:S05]  /*3a20*/  IMAD.SHL.U32 R0, R3, 0x100000, RZ ;  /* 0x0010000003007824 */ /* 0x000fca00078e00ff */
[----:B------:R-:W-:Y:S02]  /*3a30*/  LOP3.LUT R0, R5, R0, R6, 0xfe, !PT ;  /* 0x0000000005007212 */ /* 0x000fe400078efe06 */
.L_x_2054:
[----:B------:R-:W-:Y:S05]  /*3a40*/  BSYNC B0 ;  /* 0x0000000000007941 */ /* 0x000fea0003800000 */
.L_x_2053:
[----:B------:R-:W-:-:S04]  /*3a50*/  FMUL.FTZ R0, R0, 1 ;  /* 0x3f80000000007820 */ /* 0x000fc80000410000 */
[----:B------:R0:W3:Y:S01]  /*3a60*/  F2F.F64.F32 R18, R0 ;  /* 0x0000000000127310 */ /* 0x0000e20000201800 */
[----:B------:R-:W-:Y:S05]  /*3a70*/  BRA `(.L_x_2033) ;  /* 0x0000048000007947 */ /* 0x000fea0003800000 */
.L_x_2051:
        /* <DEDUP_REMOVED lines=21> */
.L_x_2060:
[----:B------:R-:W-:Y:S05]  /*3bd0*/  BSYNC B1 ;  /* 0x0000000000017941 */ /* 0x000fea0003800000 */
.L_x_2059:
[----:B------:R-:W-:Y:S01]  /*3be0*/  LEA R5, R0, 0x37800000, 0x17 ;  /* 0x3780000000057811 */ /* 0x000fe200078eb8ff */
[----:B------:R-:W-:-:S05]  /*3bf0*/  IMAD.SHL.U32 R0, R3, 0x200000, RZ ;  /* 0x0020000003007824 */ /* 0x000fca00078e00ff */
[----:B------:R-:W-:Y:S02]  /*3c00*/  LOP3.LUT R0, R5, R0, R6, 0xfe, !PT ;  /* 0x0000000005007212 */ /* 0x000fe400078efe06 */
.L_x_2058:
[----:B------:R-:W-:Y:S05]  /*3c10*/  BSYNC B0 ;  /* 0x0000000000007941 */ /* 0x000fea0003800000 */
.L_x_2057:
[----:B------:R-:W-:-:S04]  /*3c20*/  FMUL.FTZ R0, R0, 1 ;  /* 0x3f80000000007820 */ /* 0x000fc80000410000 */
[----:B------:R0:W3:Y:S01]  /*3c30*/  F2F.F64.F32 R18, R0 ;  /* 0x0000000000127310 */ /* 0x0000e20000201800 */
[----:B------:R-:W-:Y:S05]  /*3c40*/  BRA `(.L_x_2033) ;  /* 0x000002b000007947 */ /* 0x000fea0003800000 */
.L_x_2050:
[----:B------:R-:W-:-:S13]  /*3c50*/  ISETP.NE.AND P0, PT, R0, 0x1c, PT ;  /* 0x0000001c0000780c */ /* 0x000fda0003f05270 */
[----:B------:R-:W-:Y:S05]  /*3c60*/  @!P0 BRA `(.L_x_2061) ;  /* 0x0000027000008947 */ /* 0x000fea0003800000 */
[----:B------:R-:W-:-:S13]  /*3c70*/  ISETP.NE.AND P0, PT, R0, 0x1d, PT ;  /* 0x0000001d0000780c */ /* 0x000fda0003f05270 */
[----:B------:R-:W-:Y:S05]  /*3c80*/  @!P0 BRA `(.L_x_2062) ;  /* 0x0000022000008947 */ /* 0x000fea0003800000 */
[----:B------:R-:W-:-:S13]  /*3c90*/  ISETP.NE.AND P0, PT, R0, 0x2c, PT ;  /* 0x0000002c0000780c */ /* 0x000fda0003f05270 */
[----:B------:R-:W-:Y:S05]  /*3ca0*/  @P0 BRA `(.L_x_2038) ;  /* 0x000000c000000947 */ /* 0x000fea0003800000 */
[----:B------:R-:W3:Y:S01]  /*3cb0*/  LDG.E.U8 R4, [R4.64] ;  /* 0x0000002404047981 */ /* 0x000ee2000c1e1100 */
[----:B------:R-:W-:Y:S01]  /*3cc0*/  BSSY B0, `(.L_x_2063) ;  /* 0x0000007000007945 */ /* 0x000fe20003800000 */
[----:B------:R-:W-:Y:S01]  /*3cd0*/  IMAD.MOV.U32 R0, RZ, RZ, 0x400000 ;  /* 0x00400000ff007424 */ /* 0x000fe200078e00ff */
[----:B---3--:R-:W-:-:S13]  /*3ce0*/  ISETP.NE.AND P0, PT, R4, RZ, PT ;  /* 0x000000ff0400720c */ /* 0x008fda0003f05270 */
[----:B------:R-:W-:Y:S05]  /*3cf0*/  @!P0 BRA `(.L_x_2064) ;  /* 0x0000003000008947 */ /* 0x000fea0003800000 */
[----:B------:R-:W-:-:S13]  /*3d00*/  ISETP.NE.AND P0, PT, R4, 0xff, PT ;  /* 0x000000ff0400780c */ /* 0x000fda0003f05270 */
[----:B------:R-:W-:Y:S02]  /*3d10*/  @!P0 IMAD.MOV.U32 R0, RZ, RZ, 0x7f800001 ;  /* 0x7f800001ff008424 */ /* 0x000fe400078e00ff */
[----:B------:R-:W-:Y:S02]  /*3d20*/  @P0 IMAD.SHL.U32 R0, R4, 0x800000, RZ ;  /* 0x0080000004000824 */ /* 0x000fe400078e00ff */
.L_x_2064:
[----:B------:R-:W-:Y:S05]  /*3d30*/  BSYNC B0 ;  /* 0x0000000000007941 */ /* 0x000fea0003800000 */
.L_x_2063:
[----:B------:R-:W-:-:S04]  /*3d40*/  FMUL.FTZ R0, R0, 1 ;  /* 0x3f80000000007820 */ /* 0x000fc80000410000 */
[----:B------:R0:W3:Y:S01]  /*3d50*/  F2F.F64.F32 R18, R0 ;  /* 0x0000000000127310 */ /* 0x0000e20000201800 */
[----:B------:R-:W-:Y:S05]  /*3d60*/  BRA `(.L_x_2033) ;  /* 0x0000019000007947 */ /* 0x000fea0003800000 */
.L_x_2038:
        /* <DEDUP_REMOVED lines=18> */
[----:B012--5:R-:W-:Y:S05]  /*3e90*/  CALL.ABS.NOINC R14 ;  /* 0x000000000e007343 */ /* 0x027fea0003c00000 */
[----:B------:R-:W-:Y:S05]  /*3ea0*/  BRA `(.L_x_2033) ;  /* 0x0000005000007947 */ /* 0x000fea0003800000 */
.L_x_2062:
[----:B------:R-:W3:Y:S02]  /*3eb0*/  LDG.E.64 R18, [R4.64] ;  /* 0x0000002404127981 */ /* 0x000ee4000c1e1b00 */
[----:B---3--:R-:W0:Y:S01]  /*3ec0*/  I2F.F64.U64 R18, R18 ;  /* 0x0000001200127312 */ /* 0x008e220000301800 */
[----:B------:R-:W-:Y:S05]  /*3ed0*/  BRA `(.L_x_2033) ;  /* 0x0000002000007947 */ /* 0x000fea0003800000 */
.L_x_2061:
[----:B------:R-:W3:Y:S02]  /*3ee0*/  LDG.E R4, [R4.64] ;  /* 0x0000002404047981 */ /* 0x000ee4000c1e1900 */
[----:B---3--:R0:W3:Y:S02]  /*3ef0*/  I2F.F64.U32 R18, R4 ;  /* 0x0000000400127312 */ /* 0x0080e40000201800 */
.L_x_2033:
[----:B------:R-:W-:Y:S05]  /*3f00*/  BSYNC B6 ;  /* 0x0000000000067941 */ /* 0x000fea0003800000 */
.L_x_2032:
[----:B------:R-:W4:Y:S01]  /*3f10*/  S2R R35, SR_TID.X ;  /* 0x0000000000237919 */ /* 0x000f220000002100 */
[----:B------:R-:W3:Y:S01]  /*3f20*/  LDC.U8 R33, c[0x0][0x184] ;  /* 0x00006100ff217b82 */ /* 0x000ee20000000000 */
[----:B------:R-:W-:Y:S01]  /*3f30*/  BSSY B6, `(.L_x_2065) ;  /* 0x0000125000067945 */ /* 0x000fe20003800000 */
[C---:B----4-:R-:W-:Y:S02]  /*3f40*/  IADD3 R31, R35.reuse, 0x80, RZ ;  /* 0x00000080231f7810 */ /* 0x050fe40007ffe0ff */
[----:B------:R-:W-:-:S02]  /*3f50*/  IADD3 R3, R35, 0x100, RZ ;  /* 0x0000010023037810 */ /* 0x000fc40007ffe0ff */
[-C--:B------:R-:W-:Y:S02]  /*3f60*/  ISETP.GE.AND P0, PT, R31, R2.reuse, PT ;  /* 0x000000021f00720c */ /* 0x080fe40003f06270 */
[----:B0-----:R-:W-:Y:S02]  /*3f70*/  IADD3 R5, R35, 0x180, RZ ;  /* 0x0000018023057810 */ /* 0x001fe40007ffe0ff */
[-C--:B------:R-:W-:Y:S02]  /*3f80*/  ISETP.GE.AND P1, PT, R3, R2.reuse, PT ;  /* 0x000000020300720c */ /* 0x080fe40003f26270 */
[----:B------:R-:W-:-:S07]  /*3f90*/  ISETP.GE.AND P2, PT, R5, R2, PT ;  /* 0x000000020500720c */ /* 0x000fce0003f46270 */
[----:B-1---5:R0:W1:Y:S01]  /*3fa0*/  @!P0 FRND.F64.TRUNC R28, R26 ;  /* 0x0000001a001c8313 */ /* 0x022062000030d800 */
[----:B------:R-:W-:-:S07]  /*3fb0*/  ISETP.GE.AND P0, PT, R35, R2, PT ;  /* 0x000000022300720c */ /* 0x000fce0003f06270 */
[----:B--2---:R0:W2:Y:S08]  /*3fc0*/  @!P1 FRND.F64.TRUNC R24, R22 ;  /* 0x0000001600189313 */ /* 0x0040b0000030d800 */
[----:B---3--:R0:W3:Y:S01]  /*3fd0*/  @!P2 FRND.F64.TRUNC R16, R18 ;  /* 0x000000120010a313 */ /* 0x0080e2000030d800 */
[----:B------:R-:W-:Y:S05]  /*3fe0*/  @P0 BRA `(.L_x_2066) ;  /* 0x0000119000000947 */ /* 0x000fea0003800000 */
[----:B-1----:R-:W-:Y:S01]  /*3ff0*/  IMAD R0, R32, 0x200, R35 ;  /* 0x0000020020007824 */ /* 0x002fe200078e0223 */
[----:B------:R-:W-:Y:S01]  /*4000*/  PRMT R3, R33, 0x9910, RZ ;  /* 0x0000991021037816 */ /* 0x000fe200000000ff */
[----:B------:R1:W4:Y:S02]  /*4010*/  @!P0 FRND.F64.TRUNC R4, R36 ;  /* 0x0000002400048313 */ /* 0x000324000030d800 */
[----:B------:R-:W-:-:S02]  /*4020*/  IMAD R8, R0, c[0x0][0x188], RZ ;  /* 0x0000620000087a24 */ /* 0x000fc400078e02ff */
[----:B------:R-:W-:-:S03]  /*4030*/  IMAD.MOV.U32 R0, RZ, RZ, R3 ;  /* 0x000000ffff007224 */ /* 0x000fc600078e0003 */
[----:B------:R-:W-:Y:S02]  /*4040*/  IADD3 R8, P1, R8, c[0x0][0x168], RZ ;  /* 0x00005a0008087a10 */ /* 0x000fe40007f3e0ff */
[----:B------:R-:W-:-:S03]  /*4050*/  ISETP.GT.AND P0, PT, R0, 0x9, PT ;  /* 0x000000090000780c */ /* 0x000fc60003f04270 */
[----:B------:R-:W-:-:S10]  /*4060*/  IMAD.X R9, RZ, RZ, c[0x0][0x16c], P1 ;  /* 0x00005b00ff097624 */ /* 0x000fd400008e06ff */
[----:B------:R-:W-:Y:S05]  /*4070*/  @P0 BRA `(.L_x_2067) ;  /* 0x000004e000000947 */ /* 0x000fea0003800000 */
[----:B-1--4-:R-:W-:-:S13]  /*4080*/  ISETP.GT.AND P0, PT, R0, 0x4, PT ;  /* 0x000000040000780c */ /* 0x012fda0003f04270 */
[----:B------:R-:W-:Y:S05]  /*4090*/  @P0 BRA `(.L_x_2068) ;  /* 0x0000021000000947 */ /* 0x000fea0003800000 */
[----:B------:R-:W-:-:S13]  /*40a0*/  ISETP.GT.AND P0, PT, R0, 0x1, PT ;  /* 0x000000010000780c */ /* 0x000fda0003f04270 */
[----:B------:R-:W-:Y:S05]  /*40b0*/  @P0 BRA `(.L_x_2069) ;  /* 0x000000d000000947 */ /* 0x000fea0003800000 */
[----:B------:R-:W-:-:S13]  /*40c0*/  ISETP.NE.AND P0, PT, R33, RZ, PT ;  /* 0x000000ff2100720c */ /* 0x000fda0003f05270 */
[----:B------:R-:W-:Y:S05]  /*40d0*/  @!P0 BRA `(.L_x_2070) ;  /* 0x0000006000008947 */ /* 0x000fea0003800000 */
[----:B------:R-:W-:-:S13]  /*40e0*/  ISETP.NE.AND P0, PT, R0, 0x1, PT ;  /* 0x000000010000780c */ /* 0x000fda0003f05270 */
[----:B------:R-:W-:Y:S05]  /*40f0*/  @P0 BRA `(.L_x_2071) ;  /* 0x00000ec000000947 */ /* 0x000fea0003800000 */
[----:B------:R-:W1:Y:S01]  /*4100*/  F2I.F64.TRUNC R37, R36 ;  /* 0x0000002400257311 */ /* 0x000e62000030d100 */
[----:B------:R-:W-:Y:S01]  /*4110*/  IMAD.MOV.U32 R35, RZ, RZ, R31 ;  /* 0x000000ffff237224 */ /* 0x000fe200078e001f */
[----:B-1----:R1:W-:Y:S01]  /*4120*/  STG.E.U8 [R8.64], R37 ;  /* 0x0000002508007986 */ /* 0x0023e2000c101124 */
[----:B------:R-:W-:Y:S05]  /*4130*/  BRA `(.L_x_2066) ;  /* 0x0000104000007947 */ /* 0x000fea0003800000 */
.L_x_2070:
[----:B------:R-:W1:Y:S01]  /*4140*/  F2I.S64.F64.TRUNC R36, R36 ;  /* 0x0000002400247311 */ /* 0x000e62000030d900 */
[----:B------:R-:W-:Y:S02]  /*4150*/  IMAD.MOV.U32 R35, RZ, RZ, R31 ;  /* 0x000000ffff237224 */ /* 0x000fe400078e001f */
[----:B-1----:R-:W-:-:S05]  /*4160*/  IMAD.MOV.U32 R3, RZ, RZ, R36 ;  /* 0x000000ffff037224 */ /* 0x002fca00078e0024 */
[----:B------:R1:W-:Y:S01]  /*4170*/  STG.E.U8 [R8.64], R3 ;  /* 0x0000000308007986 */ /* 0x0003e2000c101124 */
[----:B------:R-:W-:Y:S05]  /*4180*/  BRA `(.L_x_2066) ;  /* 0x00000ff000007947 */ /* 0x000fea0003800000 */
.L_x_2069:
[----:B------:R-:W-:-:S13]  /*4190*/  ISETP.NE.AND P0, PT, R0, 0x2, PT ;  /* 0x000000020000780c */ /* 0x000fda0003f05270 */
[----:B------:R-:W-:Y:S05]  /*41a0*/  @!P0 BRA `(.L_x_2072) ;  /* 0x000000c000008947 */ /* 0x000fea0003800000 */
[----:B------:R-:W-:-:S13]  /*41b0*/  ISETP.NE.AND P0, PT, R0, 0x3, PT ;  /* 0x000000030000780c */ /* 0x000fda0003f05270 */
[----:B------:R-:W-:Y:S05]  /*41c0*/  @!P0 BRA `(.L_x_2073) ;  /* 0x0000006000008947 */ /* 0x000fea0003800000 */
[----:B------:R-:W-:-:S13]  /*41d0*/  ISETP.NE.AND P0, PT, R0, 0x4, PT ;  /* 0x000000040000780c */ /* 0x000fda0003f05270 */
[----:B------:R-:W-:Y:S05]  /*41e0*/  @P0 BRA `(.L_x_2071) ;  /* 0x00000dd000000947 */ /* 0x000fea0003800000 */
[----:B------:R-:W1:Y:S01]  /*41f0*/  F2I.S64.F64.TRUNC R36, R36 ;  /* 0x0000002400247311 */ /* 0x000e62000030d900 */
[----:B------:R-:W-:Y:S01]  /*4200*/  IMAD.MOV.U32 R35, RZ, RZ, R31 ;  /* 0x000000ffff237224 */ /* 0x000fe200078e001f */
[----:B-1----:R1:W-:Y:S01]  /*4210*/  STG.E.64 [R8.64], R36 ;  /* 0x0000002408007986 */ /* 0x0023e2000c101b24 */
[----:B------:R-:W-:Y:S05]  /*4220*/  BRA `(.L_x_2066) ;  /* 0x00000f5000007947 */ /* 0x000fea0003800000 */
.L_x_2073:
[----:B------:R-:W1:Y:S01]  /*4230*/  F2I.F64.TRUNC R37, R36 ;  /* 0x0000002400257311 */ /* 0x000e62000030d100 */
[----:B------:R-:W-:Y:S01]  /*4240*/  IMAD.MOV.U32 R35, RZ, RZ, R31 ;  /* 0x000000ffff237224 */ /* 0x000fe200078e001f */
[----:B-1----:R1:W-:Y:S01]  /*4250*/  STG.E [R8.64], R37 ;  /* 0x0000002508007986 */ /* 0x0023e2000c101924 */
[----:B------:R-:W-:Y:S05]  /*4260*/  BRA `(.L_x_2066) ;  /* 0x00000f1000007947 */ /* 0x000fea0003800000 */
.L_x_2072:
[----:B------:R-:W1:Y:S01]  /*4270*/  F2I.F64.TRUNC R37, R36 ;  /* 0x0000002400257311 */ /* 0x000e62000030d100 */
[----:B------:R-:W-:Y:S01]  /*4280*/  IMAD.MOV.U32 R35, RZ, RZ, R31 ;  /* 0x000000ffff237224 */ /* 0x000fe200078e001f */
[----:B-1----:R1:W-:Y:S01]  /*4290*/  STG.E.U16 [R8.64], R37 ;  /* 0x0000002508007986 */ /* 0x0023e2000c101524 */
[----:B------:R-:W-:Y:S05]  /*42a0*/  BRA `(.L_x_2066) ;  /* 0x00000ed000007947 */ /* 0x000fea0003800000 */
.L_x_2068:
[----:B------:R-:W-:-:S13]  /*42b0*/  ISETP.GT.AND P0, PT, R0, 0x6, PT ;  /* 0x000000060000780c */ /* 0x000fda0003f04270 */
[----:B------:R-:W-:Y:S05]  /*42c0*/  @P0 BRA `(.L_x_2074) ;  /* 0x0000011000000947 */ /* 0x000fea0003800000 */
[----:B------:R-:W-:-:S13]  /*42d0*/  ISETP.NE.AND P0, PT, R0, 0x5, PT ;  /* 0x000000050000780c */ /* 0x000fda0003f05270 */
[----:B------:R-:W-:Y:S05]  /*42e0*/  @!P0 BRA `(.L_x_2075) ;  /* 0x0000008000008947 */ /* 0x000fea0003800000 */
[----:B------:R-:W-:-:S13]  /*42f0*/  ISETP.NE.AND P0, PT, R0, 0x6, PT ;  /* 0x000000060000780c */ /* 0x000fda0003f05270 */
[----:B------:R-:W-:Y:S05]  /*4300*/  @P0 BRA `(.L_x_2071) ;  /* 0x00000cb000000947 */ /* 0x000fea0003800000 */
[----:B------:R-:W1:Y:S01]  /*4310*/  F2F.F32.F64 R3, R4 ;  /* 0x0000000400037310 */ /* 0x000e620000301000 */
[----:B------:R-:W1:Y:S01]  /*4320*/  DSETP.GEU.AND P0, PT, |R4|, c[0x2][0x0], PT ;  /* 0x008000000400762a */ /* 0x000e620003f0e200 */
[----:B------:R-:W-:-:S13]  /*4330*/  IMAD.MOV.U32 R35, RZ, RZ, R31 ;  /* 0x000000ffff237224 */ /* 0x000fda00078e001f */
[----:B-1----:R-:W-:-:S05]  /*4340*/  @!P0 FMUL R3, R3, 1.175494350822287508e-38 ;  /* 0x0080000003038820 */ /* 0x002fca0000400000 */
[----:B------:R1:W-:Y:S01]  /*4350*/  STG.E [R8.64], R3 ;  /* 0x0000000308007986 */ /* 0x0003e2000c101924 */
[----:B------:R-:W-:Y:S05]  /*4360*/  BRA `(.L_x_2066) ;  /* 0x00000e1000007947 */ /* 0x000fea0003800000 */
.L_x_2075:
[----:B------:R-:W1:Y:S01]  /*4370*/  F2F.F32.F64 R0, R4 ;  /* 0x0000000400007310 */ /* 0x000e620000301000 */
[----:B------:R-:W1:Y:S01]  /*4380*/  DSETP.GEU.AND P0, PT, |R4|, c[0x2][0x0], PT ;  /* 0x008000000400762a */ /* 0x000e620003f0e200 */
[----:B------:R-:W-:-:S13]  /*4390*/  IMAD.MOV.U32 R35, RZ, RZ, R31 ;  /* 0x000000ffff237224 */ /* 0x000fda00078e001f */
[----:B-1----:R-:W-:-:S05]  /*43a0*/  @!P0 FMUL R0, R0, 1.175494350822287508e-38 ;  /* 0x0080000000008820 */ /* 0x002fca0000400000 */
[----:B------:R-:W-:-:S05]  /*43b0*/  F2FP.PACK_AB R0, RZ, R0 ;  /* 0x00000000ff00723e */ /* 0x000fca00000000ff */
[----:B------:R1:W-:Y:S01]  /*43c0*/  STG.E.U16 [R8.64], R0 ;  /* 0x0000000008007986 */ /* 0x0003e2000c101524 */
[----:B------:R-:W-:Y:S05]  /*43d0*/  BRA `(.L_x_2066) ;  /* 0x00000da000007947 */ /* 0x000fea0003800000 */
.L_x_2074:
[----:B------:R-:W-:-:S13]  /*43e0*/  ISETP.NE.AND P0, PT, R0, 0x7, PT ;  /* 0x000000070000780c */ /* 0x000fda0003f05270 */
[----:B------:R-:W-:Y:S05]  /*43f0*/  @!P0 BRA `(.L_x_2076) ;  /* 0x0000013000008947 */ /* 0x000fea0003800000 */
[----:B------:R-:W-:-:S13]  /*4400*/  ISETP.NE.AND P0, PT, R0, 0x8, PT ;  /* 0x000000080000780c */ /* 0x000fda0003f05270 */
[----:B------:R-:W-:Y:S05]  /*4410*/  @!P0 BRA `(.L_x_2077) ;  /* 0x0000009000008947 */ /* 0x000fea0003800000 */
[----:B------:R-:W-:-:S13]  /*4420*/  ISETP.NE.AND P0, PT, R0, 0x9, PT ;  /* 0x000000090000780c */ /* 0x000fda0003f05270 */
[----:B------:R-:W-:Y:S05]  /*4430*/  @P0 BRA `(.L_x_2071) ;  /* 0x00000b8000000947 */ /* 0x000fea0003800000 */
[----:B------:R-:W1:Y:S01]  /*4440*/  F2F.F32.F64 R6, R4 ;  /* 0x0000000400067310 */ /* 0x000e620000301000 */
[----:B------:R-:W1:Y:S01]  /*4450*/  DSETP.GEU.AND P0, PT, |R4|, c[0x2][0x0], PT ;  /* 0x008000000400762a */ /* 0x000e620003f0e200 */
[----:B------:R-:W-:Y:S02]  /*4460*/  IMAD.MOV.U32 R7, RZ, RZ, RZ ;  /* 0x000000ffff077224 */ /* 0x000fe400078e00ff */
[----:B------:R-:W-:-:S11]  /*4470*/  IMAD.MOV.U32 R35, RZ, RZ, R31 ;  /* 0x000000ffff237224 */ /* 0x000fd600078e001f */
[----:B-1----:R-:W-:-:S05]  /*4480*/  @!P0 FMUL R6, R6, 1.175494350822287508e-38 ;  /* 0x0080000006068820 */ /* 0x002fca0000400000 */
[----:B------:R1:W-:Y:S01]  /*4490*/  STG.E.64 [R8.64], R6 ;  /* 0x0000000608007986 */ /* 0x0003e2000c101b24 */
[----:B------:R-:W-:Y:S05]  /*44a0*/  BRA `(.L_x_2066) ;  /* 0x00000cd000007947 */ /* 0x000fea0003800000 */
.L_x_2077:
[----:B------:R-:W1:Y:S01]  /*44b0*/  F2F.F32.F64 R0, R4 ;  /* 0x0000000400007310 */ /* 0x000e620000301000 */
[----:B------:R-:W1:Y:S01]  /*44c0*/  DSETP.GEU.AND P0, PT, |R4|, c[0x2][0x0], PT ;  /* 0x008000000400762a */ /* 0x000e620003f0e200 */
[----:B------:R-:W-:-:S13]  /*44d0*/  IMAD.MOV.U32 R35, RZ, RZ, R31 ;  /* 0x000000ffff237224 */ /* 0x000fda00078e001f */
[----:B-1----:R-:W-:-:S05]  /*44e0*/  @!P0 FMUL R0, R0, 1.175494350822287508e-38 ;  /* 0x0080000000008820 */ /* 0x002fca0000400000 */
[----:B------:R-:W-:-:S04]  /*44f0*/  F2FP.PACK_AB R3, RZ, R0 ;  /* 0x00000000ff03723e */ /* 0x000fc800000000ff */
[----:B------:R-:W-:-:S05]  /*4500*/  PRMT R3, R3, 0x5410, RZ ;  /* 0x0000541003037816 */ /* 0x000fca00000000ff */
[----:B------:R1:W-:Y:S01]  /*4510*/  STG.E [R8.64], R3 ;  /* 0x0000000308007986 */ /* 0x0003e2000c101924 */
[----:B------:R-:W-:Y:S05]  /*4520*/  BRA `(.L_x_2066) ;  /* 0x00000c5000007947 */ /* 0x000fea0003800000 */
.L_x_2076:
[----:B------:R1:W-:Y:S01]  /*4530*/  STG.E.64 [R8.64], R4 ;  /* 0x0000000408007986 */ /* 0x0003e2000c101b24 */
[----:B------:R-:W-:Y:S01]  /*4540*/  IMAD.MOV.U32 R35, RZ, RZ, R31 ;  /* 0x000000ffff237224 */ /* 0x000fe200078e001f */
[----:B------:R-:W-:Y:S05]  /*4550*/  BRA `(.L_x_2066) ;  /* 0x00000c2000007947 */ /* 0x000fea0003800000 */
.L_x_2067:
[----:B-1--4-:R-:W-:-:S13]  /*4560*/  ISETP.GT.AND P0, PT, R0, 0x18, PT ;  /* 0x000000180000780c */ /* 0x012fda0003f04270 */
[----:B------:R-:W-:Y:S05]  /*4570*/  @P0 BRA `(.L_x_2078) ;  /* 0x000004b000000947 */ /* 0x000fea0003800000 */
[----:B------:R-:W-:-:S13]  /*4580*/  ISETP.GT.AND P0, PT, R0, 0xe, PT ;  /* 0x0000000e0000780c */ /* 0x000fda0003f04270 */
[----:B------:R-:W-:Y:S05]  /*4590*/  @P0 BRA `(.L_x_2079) ;  /* 0x000000d000000947 */ /* 0x000fea0003800000 */
[----:B------:R-:W-:-:S13]  /*45a0*/  ISETP.NE.AND P0, PT, R0, 0xa, PT ;  /* 0x0000000a0000780c */ /* 0x000fda0003f05270 */
[----:B------:R-:W-:Y:S05]  /*45b0*/  @!P0 BRA `(.L_x_2080) ;  /* 0x0000007000008947 */ /* 0x000fea0003800000 */
[----:B------:R-:W-:-:S13]  /*45c0*/  ISETP.NE.AND P0, PT, R0, 0xb, PT ;  /* 0x0000000b0000780c */ /* 0x000fda0003f05270 */
[----:B------:R-:W-:Y:S05]  /*45d0*/  @P0 BRA `(.L_x_2071) ;  /* 0x000009e000000947 */ /* 0x000fea0003800000 */
[----:B------:R-:W1:Y:S01]  /*45e0*/  DSETP.NEU.AND P0, PT, R4, RZ, PT ;  /* 0x000000ff0400722a */ /* 0x000e620003f0d000 */
[----:B------:R-:W-:-:S05]  /*45f0*/  IMAD.MOV.U32 R35, RZ, RZ, R31 ;  /* 0x000000ffff237224 */ /* 0x000fca00078e001f */
[----:B-1----:R-:W-:-:S05]  /*4600*/  SEL R3, RZ, 0x1, !P0 ;  /* 0x00000001ff037807 */ /* 0x002fca0004000000 */
[----:B------:R1:W-:Y:S01]  /*4610*/  STG.E.U8 [R8.64], R3 ;  /* 0x0000000308007986 */ /* 0x0003e2000c101124 */
[----:B------:R-:W-:Y:S05]  /*4620*/  BRA `(.L_x_2066) ;  /* 0x00000b5000007947 */ /* 0x000fea0003800000 */
.L_x_2080:
[----:B------:R-:W-:Y:S01]  /*4630*/  CS2R R6, SRZ ;  /* 0x0000000000067805 */ /* 0x000fe2000001ff00 */
[----:B------:R-:W-:-:S04]  /*4640*/  IMAD.MOV.U32 R35, RZ, RZ, R31 ;  /* 0x000000ffff237224 */ /* 0x000fc800078e001f */
[----:B------:R1:W-:Y:S01]  /*4650*/  STG.E.128 [R8.64], R4 ;  /* 0x0000000408007986 */ /* 0x0003e2000c101d24 */
[----:B------:R-:W-:Y:S05]  /*4660*/  BRA `(.L_x_2066) ;  /* 0x00000b1000007947 */ /* 0x000fea0003800000 */
.L_x_2079:
        /* <DEDUP_REMOVED lines=8> */
[----:B------:R-:W-:-:S13]  /*46f0*/  BSSY B0, `(.L_x_2083) ;  /* 0x000000f000007945 */ /* 0x000fda0003800000 */
[----:B-1----:R-:W-:-:S05]  /*4700*/  @!P0 FMUL R11, R11, 1.175494350822287508e-38 ;  /* 0x008000000b0b8820 */ /* 0x002fca0000400000 */
        /* <DEDUP_REMOVED lines=13> */
.L_x_2084:
[----:B------:R-:W-:Y:S05]  /*47e0*/  BSYNC B0 ;  /* 0x0000000000007941 */ /* 0x000fea0003800000 */
.L_x_2083:
[----:B------:R-:W-:Y:S01]  /*47f0*/  LOP3.LUT R7, R0, R7, RZ, 0xfc, !PT ;  /* 0x0000000700077212 */ /* 0x000fe200078efcff */
[----:B------:R-:W-:-:S04]  /*4800*/  IMAD.MOV.U32 R35, RZ, RZ, R31 ;  /* 0x000000ffff237224 */ /* 0x000fc800078e001f */
[----:B------:R1:W-:Y:S01]  /*4810*/  STG.E.U8 [R8.64], R7 ;  /* 0x0000000708007986 */ /* 0x0003e2000c101124 */
[----:B------:R-:W-:Y:S05]  /*4820*/  BRA `(.L_x_2066) ;  /* 0x0000095000007947 */ /* 0x000fea0003800000 */
.L_x_2082:
[----:B------:R-:W1:Y:S01]  /*4830*/  F2F.F32.F64 R7, R4 ;  /* 0x0000000400077310 */ /* 0x000e620000301000 */
[----:B------:R-:W1:Y:S01]  /*4840*/  DSETP.GEU.AND P0, PT, |R4|, c[0x2][0x0], PT ;  /* 0x008000000400762a */ /* 0x000e620003f0e200 */
[----:B------:R-:W-:-:S13]  /*4850*/  BSSY B0, `(.L_x_2085) ;  /* 0x0000010000007945 */ /* 0x000fda0003800000 */
[----:B-1----:R-:W-:-:S05]  /*4860*/  @!P0 FMUL R7, R7, 1.175494350822287508e-38 ;  /* 0x0080000007078820 */ /* 0x002fca0000400000 */
        /* <DEDUP_REMOVED lines=11> */
.L_x_2086:
[----:B------:R-:W-:Y:S01]  /*4920*/  IMAD.MOV.U32 R0, RZ, RZ, 0x7f ;  /* 0x0000007fff007424 */ /* 0x000fe200078e00ff */
[----:B------:R-:W-:-:S04]  /*4930*/  ISETP.GT.U32.AND P0, PT, R3, 0x7f800000, PT ;  /* 0x7f8000000300780c */ /* 0x000fc80003f04070 */
[----:B------:R-:W-:-:S04]  /*4940*/  SEL R0, R0, 0x7c, P0 ;  /* 0x0000007c00007807 */ /* 0x000fc80000000000 */
.L_x_2087:
[----:B------:R-:W-:Y:S05]  /*4950*/  BSYNC B0 ;  /* 0x0000000000007941 */ /* 0x000fea0003800000 */
.L_x_2085:
[----:B------:R-:W-:Y:S01]  /*4960*/  LOP3.LUT R3, R7, 0x80000000, RZ, 0xc0, !PT ;  /* 0x8000000007037812 */ /* 0x000fe200078ec0ff */
[----:B------:R-:W-:-:S03]  /*4970*/  IMAD.MOV.U32 R35, RZ, RZ, R31 ;  /* 0x000000ffff237224 */ /* 0x000fc600078e001f */
[----:B------:R-:W-:-:S04]  /*4980*/  SHF.R.U32.HI R3, RZ, 0x18, R3 ;  /* 0x00000018ff037819 */ /* 0x000fc80000011603 */
[----:B------:R-:W-:-:S05]  /*4990*/  LOP3.LUT R3, R0, R3, RZ, 0xfc, !PT ;  /* 0x0000000300037212 */ /* 0x000fca00078efcff */
[----:B------:R1:W-:Y:S01]  /*49a0*/  STG.E.U8 [R8.64], R3 ;  /* 0x0000000308007986 */ /* 0x0003e2000c101124 */
[----:B------:R-:W-:Y:S05]  /*49b0*/  BRA `(.L_x_2066) ;  /* 0x000007c000007947 */ /* 0x000fea0003800000 */
.L_x_2081:
[----:B------:R-:W1:Y:S01]  /*49c0*/  F2F.F32.F64 R0, R4 ;  /* 0x0000000400007310 */ /* 0x000e620000301000 */
[----:B------:R-:W1:Y:S01]  /*49d0*/  DSETP.GEU.AND P0, PT, |R4|, c[0x2][0x0], PT ;  /* 0x008000000400762a */ /* 0x000e620003f0e200 */
[----:B------:R-:W-:-:S13]  /*49e0*/  IMAD.MOV.U32 R35, RZ, RZ, R31 ;  /* 0x000000ffff237224 */ /* 0x000fda00078e001f */
[----:B-1----:R-:W-:-:S05]  /*49f0*/  @!P0 FMUL R0, R0, 1.175494350822287508e-38 ;  /* 0x0080000000008820 */ /* 0x002fca0000400000 */
[----:B------:R-:W-:-:S05]  /*4a00*/  F2FP.BF16.PACK_AB R0, RZ, R0 ;  /* 0x00000000ff00723e */ /* 0x000fca00000010ff */
[----:B------:R1:W-:Y:S01]  /*4a10*/  STG.E.U16 [R8.64], R0 ;  /* 0x0000000008007986 */ /* 0x0003e2000c101524 */
[----:B------:R-:W-:Y:S05]  /*4a20*/  BRA `(.L_x_2066) ;  /* 0x0000075000007947 */ /* 0x000fea0003800000 */
.L_x_2078:
        /* <DEDUP_REMOVED lines=8> */
[----:B------:R-:W1:Y:S01]  /*4ab0*/  F2I.U32.F64.TRUNC R37, R36 ;  /* 0x0000002400257311 */ /* 0x000e62000030d000 */
[----:B------:R-:W-:Y:S01]  /*4ac0*/  IMAD.MOV.U32 R35, RZ, RZ, R31 ;  /* 0x000000ffff237224 */ /* 0x000fe200078e001f */
[----:B-1----:R1:W-:Y:S01]  /*4ad0*/  STG.E.U16 [R8.64], R37 ;  /* 0x0000002508007986 */ /* 0x0023e2000c101524 */
[----:B------:R-:W-:Y:S05]  /*4ae0*/  BRA `(.L_x_2066) ;  /* 0x0000069000007947 */ /* 0x000fea0003800000 */
.L_x_2090:
[----:B------:R-:W1:Y:S01]  /*4af0*/  F2F.F32.F64 R7, R4 ;  /* 0x0000000400077310 */ /* 0x000e620000301000 */
[----:B------:R-:W1:Y:S01]  /*4b00*/  DSETP.GEU.AND P0, PT, |R4|, c[0x2][0x0], PT ;  /* 0x008000000400762a */ /* 0x000e620003f0e200 */
[----:B------:R-:W-:Y:S01]  /*4b10*/  BSSY B0, `(.L_x_2091) ;  /* 0x0000014000007945 */ /* 0x000fe20003800000 */
[----:B------:R-:W-:-:S12]  /*4b20*/  IMAD.MOV.U32 R0, RZ, RZ, 0x80 ;  /* 0x00000080ff007424 */ /* 0x000fd800078e00ff */
[----:B-1----:R-:W-:-:S05]  /*4b30*/  @!P0 FMUL R7, R7, 1.175494350822287508e-38 ;  /* 0x0080000007078820 */ /* 0x002fca0000400000 */
        /* <DEDUP_REMOVED lines=14> */
.L_x_2093:
[----:B------:R-:W-:-:S04]  /*4c20*/  LOP3.LUT R0, R7, 0x80000000, RZ, 0xc0, !PT ;  /* 0x8000000007007812 */ /* 0x000fc800078ec0ff */
[----:B------:R-:W-:-:S04]  /*4c30*/  SHF.R.U32.HI R0, RZ, 0x18, R0 ;  /* 0x00000018ff007819 */ /* 0x000fc80000011600 */
[----:B------:R-:W-:Y:S02]  /*4c40*/  LOP3.LUT R0, R3, R0, RZ, 0xfc, !PT ;  /* 0x0000000003007212 */ /* 0x000fe400078efcff */
.L_x_2092:
[----:B------:R-:W-:Y:S05]  /*4c50*/  BSYNC B0 ;  /* 0x0000000000007941 */ /* 0x000fea0003800000 */
.L_x_2091:
[----:B------:R1:W-:Y:S01]  /*4c60*/  STG.E.U8 [R8.64], R0 ;  /* 0x0000000008007986 */ /* 0x0003e2000c101124 */
[----:B------:R-:W-:Y:S01]  /*4c70*/  IMAD.MOV.U32 R35, RZ, RZ, R31 ;  /* 0x000000ffff237224 */ /* 0x000fe200078e001f */
[----:B------:R-:W-:Y:S05]  /*4c80*/  BRA `(.L_x_2066) ;  /* 0x000004f000007947 */ /* 0x000fea0003800000 */
.L_x_2089:
        /* <DEDUP_REMOVED lines=19> */
.L_x_2096:
[----:B------:R-:W-:-:S04]  /*4dc0*/  LOP3.LUT R0, R7, 0x80000000, RZ, 0xc0, !PT ;  /* 0x8000000007007812 */ /* 0x000fc800078ec0ff */
[----:B------:R-:W-:-:S04]  /*4dd0*/  SHF.R.U32.HI R0, RZ, 0x18, R0 ;  /* 0x00000018ff007819 */ /* 0x000fc80000011600 */
[----:B------:R-:W-:Y:S02]  /*4de0*/  LOP3.LUT R0, R3, R0, RZ, 0xfc, !PT ;  /* 0x0000000003007212 */ /* 0x000fe400078efcff */
.L_x_2095:
[----:B------:R-:W-:Y:S05]  /*4df0*/  BSYNC B0 ;  /* 0x0000000000007941 */ /* 0x000fea0003800000 */
.L_x_2094:
[----:B------:R1:W-:Y:S01]  /*4e00*/  STG.E.U8 [R8.64], R0 ;  /* 0x0000000008007986 */ /* 0x0003e2000c101124 */
[----:B------:R-:W-:Y:S01]  /*4e10*/  IMAD.MOV.U32 R35, RZ, RZ, R31 ;  /* 0x000000ffff237224 */ /* 0x000fe200078e001f */
[----:B------:R-:W-:Y:S05]  /*4e20*/  BRA `(.L_x_2066) ;  /* 0x0000035000007947 */ /* 0x000fea0003800000 */
.L_x_2088:
        /* <DEDUP_REMOVED lines=8> */
[----:B------:R-:W-:-:S13]  /*4eb0*/  IMAD.MOV.U32 R35, RZ, RZ, R31 ;  /* 0x000000ffff237224 */ /* 0x000fda00078e001f */
[----:B-1----:R-:W-:Y:S01]  /*4ec0*/  @!P0 FMUL R10, R10, 1.175494350822287508e-38 ;  /* 0x008000000a0a8820 */ /* 0x002fe20000400000 */
        /* <DEDUP_REMOVED lines=15> */
.L_x_2071:
[----:B------:R-:W-:Y:S01]  /*4fc0*/  MOV R14, 0x0 ;  /* 0x00000000000e7802 */ /* 0x000fe20000000f00 */
[----:B------:R-:W-:Y:S02]  /*4fd0*/  IMAD.MOV.U32 R4, RZ, RZ, c[0x4][0x148] ;  /* 0x01005200ff047624 */ /* 0x000fe400078e00ff */
[----:B------:R-:W-:Y:S02]  /*4fe0*/  IMAD.MOV.U32 R5, RZ, RZ, c[0x4][0x14c] ;  /* 0x01005300ff057624 */ /* 0x000fe400078e00ff */
[----:B------:R-:W-:Y:S01]  /*4ff0*/  IMAD.MOV.U32 R6, RZ, RZ, c[0x4][0x150] ;  /* 0x01005400ff067624 */ /* 0x000fe200078e00ff */
[----:B------:R-:W1:Y:S01]  /*5000*/  LDC.64 R14, c[0x4][R14] ;  /* 0x010000000e0e7b82 */ /* 0x000e620000000a00 */
        /* <DEDUP_REMOVED lines=16> */
.L_x_2098:
[----:B------:R-:W1:Y:S01]  /*5110*/  F2I.U64.F64.TRUNC R36, R36 ;  /* 0x0000002400247311 */ /* 0x000e62000030d800 */
[----:B------:R-:W-:Y:S01]  /*5120*/  IMAD.MOV.U32 R35, RZ, RZ, R31 ;  /* 0x000000ffff237224 */ /* 0x000fe200078e001f */
[----:B-1----:R1:W-:Y:S01]  /*5130*/  STG.E.64 [R8.64], R36 ;  /* 0x0000002408007986 */ /* 0x0023e2000c101b24 */
[----:B------:R-:W-:Y:S05]  /*5140*/  BRA `(.L_x_2066) ;  /* 0x0000003000007947 */ /* 0x000fea0003800000 */
.L_x_2097:
[----:B------:R-:W1:Y:S01]  /*5150*/  F2I.U32.F64.TRUNC R37, R36 ;  /* 0x0000002400257311 */ /* 0x000e62000030d000 */
[----:B------:R-:W-:Y:S01]  /*5160*/  IMAD.MOV.U32 R35, RZ, RZ, R31 ;  /* 0x000000ffff237224 */ /* 0x000fe200078e001f */
[----:B-1----:R1:W-:Y:S06]  /*5170*/  STG.E [R8.64], R37 ;  /* 0x0000002508007986 */ /* 0x0023ec000c101924 */
.L_x_2066:
[----:B-1----:R-:W-:Y:S05]  /*5180*/  BSYNC B6 ;  /* 0x0000000000067941 */ /* 0x002fea0003800000 */
.L_x_2065:
        /* <DEDUP_REMOVED lines=19> */
[----:B0-----:R-:W0:Y:S02]  /*52c0*/  F2I.F64.TRUNC R27, R26 ;  /* 0x0000001a001b7311 */ /* 0x001e24000030d100 */
[----:B0-----:R0:W-:Y:S01]  /*52d0*/  STG.E.U8 [R4.64], R27 ;  /* 0x0000001b04007986 */ /* 0x0011e2000c101124 */
[----:B------:R-:W-:Y:S05]  /*52e0*/  BRA `(.L_x_2106) ;  /* 0x00000ef000007947 */ /* 0x000fea0003800000 */
.L_x_2104:
[----:B0-----:R-:W0:Y:S02]  /*52f0*/  F2I.S64.F64.TRUNC R26, R26 ;  /* 0x0000001a001a7311 */ /* 0x001e24000030d900 */
[----:B0-----:R-:W-:-:S05]  /*5300*/  IMAD.MOV.U32 R3, RZ, RZ, R26 ;  /* 0x000000ffff037224 */ /* 0x001fca00078e001a */
[----:B------:R0:W-:Y:S01]  /*5310*/  STG.E.U8 [R4.64], R3 ;  /* 0x0000000304007986 */ /* 0x0001e2000c101124 */
[----:B------:R-:W-:Y:S05]  /*5320*/  BRA `(.L_x_2106) ;  /* 0x00000eb000007947 */ /* 0x000fea0003800000 */
.L_x_2103:
[----:B------:R-:W-:-:S13]  /*5330*/  ISETP.NE.AND P0, PT, R0, 0x2, PT ;  /* 0x000000020000780c */ /* 0x000fda0003f05270 */
[----:B------:R-:W-:Y:S05]  /*5340*/  @!P0 BRA `(.L_x_2107) ;  /* 0x000000a000008947 */ /* 0x000fea0003800000 */
[----:B------:R-:W-:-:S13]  /*5350*/  ISETP.NE.AND P0, PT, R0, 0x3, PT ;  /* 0x000000030000780c */ /* 0x000fda0003f05270 */
[----:B------:R-:W-:Y:S05]  /*5360*/  @!P0 BRA `(.L_x_2108) ;  /* 0x0000005000008947 */ /* 0x000fea0003800000 */
[----:B------:R-:W-:-:S13]  /*5370*/  ISETP.NE.AND P0, PT, R0, 0x4, PT ;  /* 0x000000040000780c */ /* 0x000fda0003f05270 */
[----:B------:R-:W-:Y:S05]  /*5380*/  @P0 BRA `(.L_x_2105) ;  /* 0x00000cc000000947 */ /* 0x000fea0003800000 */
[----:B0-----:R-:W0:Y:S02]  /*5390*/  F2I.S64.F64.TRUNC R26, R26 ;  /* 0x0000001a001a7311 */ /* 0x001e24000030d900 */
[----:B0-----:R0:W-:Y:S01]  /*53a0*/  STG.E.64 [R4.64], R26 ;  /* 0x0000001a04007986 */ /* 0x0011e2000c101b24 */
[----:B------:R-:W-:Y:S05]  /*53b0*/  BRA `(.L_x_2106) ;  /* 0x00000e2000007947 */ /* 0x000fea0003800000 */
.L_x_2108:
[----:B0-----:R-:W0:Y:S02]  /*53c0*/  F2I.F64.TRUNC R27, R26 ;  /* 0x0000001a001b7311 */ /* 0x001e24000030d100 */
[----:B0-----:R0:W-:Y:S01]  /*53d0*/  STG.E [R4.64], R27 ;  /* 0x0000001b04007986 */ /* 0x0011e2000c101924 */
[----:B------:R-:W-:Y:S05]  /*53e0*/  BRA `(.L_x_2106) ;  /* 0x00000df000007947 */ /* 0x000fea0003800000 */
.L_x_2107:
[----:B0-----:R-:W0:Y:S02]  /*53f0*/  F2I.F64.TRUNC R27, R26 ;  /* 0x0000001a001b7311 */ /* 0x001e24000030d100 */
[----:B0-----:R0:W-:Y:S01]  /*5400*/  STG.E.U16 [R4.64], R27 ;  /* 0x0000001b04007986 */ /* 0x0011e2000c101524 */
[----:B------:R-:W-:Y:S05]  /*5410*/  BRA `(.L_x_2106) ;  /* 0x00000dc000007947 */ /* 0x000fea0003800000 */
.L_x_2102:
[----:B------:R-:W-:-:S13]  /*5420*/  ISETP.GT.AND P0, PT, R0, 0x6, PT ;  /* 0x000000060000780c */ /* 0x000fda0003f04270 */
[----:B------:R-:W-:Y:S05]  /*5430*/  @P0 BRA `(.L_x_2109) ;  /* 0x000000f000000947 */ /* 0x000fea0003800000 */
[----:B------:R-:W-:-:S13]  /*5440*/  ISETP.NE.AND P0, PT, R0, 0x5, PT ;  /* 0x000000050000780c */ /* 0x000fda0003f05270 */
[----:B------:R-:W-:Y:S05]  /*5450*/  @!P0 BRA `(.L_x_2110) ;  /* 0x0000007000008947 */ /* 0x000fea0003800000 */
[----:B------:R-:W-:-:S13]  /*5460*/  ISETP.NE.AND P0, PT, R0, 0x6, PT ;  /* 0x000000060000780c */ /* 0x000fda0003f05270 */
[----:B------:R-:W-:Y:S05]  /*5470*/  @P0 BRA `(.L_x_2105) ;  /* 0x00000bd000000947 */ /* 0x000fea0003800000 */
[----:B------:R-:W1:Y:S01]  /*5480*/  F2F.F32.F64 R3, R28 ;  /* 0x0000001c00037310 */ /* 0x000e620000301000 */
[----:B------:R-:W1:-:S14]  /*5490*/  DSETP.GEU.AND P0, PT, |R28|, c[0x2][0x0], PT ;  /* 0x008000001c00762a */ /* 0x000e5c0003f0e200 */
[----:B-1----:R-:W-:-:S05]  /*54a0*/  @!P0 FMUL R3, R3, 1.175494350822287508e-38 ;  /* 0x0080000003038820 */ /* 0x002fca0000400000 */
[----:B------:R1:W-:Y:S01]  /*54b0*/  STG.E [R4.64], R3 ;  /* 0x0000000304007986 */ /* 0x0003e2000c101924 */
[----:B------:R-:W-:Y:S05]  /*54c0*/  BRA `(.L_x_2106) ;  /* 0x00000d1000007947 */ /* 0x000fea0003800000 */
.L_x_2110:
[----:B------:R-:W1:Y:S01]  /*54d0*/  F2F.F32.F64 R0, R28 ;  /* 0x0000001c00007310 */ /* 0x000e620000301000 */
[----:B------:R-:W1:-:S14]  /*54e0*/  DSETP.GEU.AND P0, PT, |R28|, c[0x2][0x0], PT ;  /* 0x008000001c00762a */ /* 0x000e5c0003f0e200 */
[----:B-1----:R-:W-:-:S05]  /*54f0*/  @!P0 FMUL R0, R0, 1.175494350822287508e-38 ;  /* 0x0080000000008820 */ /* 0x002fca0000400000 */
[----:B------:R-:W-:-:S05]  /*5500*/  F2FP.PACK_AB R0, RZ, R0 ;  /* 0x00000000ff00723e */ /* 0x000fca00000000ff */
[----:B------:R1:W-:Y:S01]  /*5510*/  STG.E.U16 [R4.64], R0 ;  /* 0x0000000004007986 */ /* 0x0003e2000c101524 */
[----:B------:R-:W-:Y:S05]  /*5520*/  BRA `(.L_x_2106) ;  /* 0x00000cb000007947 */ /* 0x000fea0003800000 */
.L_x_2109:
        /* <DEDUP_REMOVED lines=8> */
[----:B------:R-:W-:-:S13]  /*55b0*/  IMAD.MOV.U32 R7, RZ, RZ, RZ ;  /* 0x000000ffff077224 */ /* 0x000fda00078e00ff */
[----:B-1----:R-:W-:-:S05]  /*55c0*/  @!P0 FMUL R6, R6, 1.175494350822287508e-38 ;  /* 0x0080000006068820 */ /* 0x002fca0000400000 */
[----:B------:R1:W-:Y:S01]  /*55d0*/  STG.E.64 [R4.64], R6 ;  /* 0x0000000604007986 */ /* 0x0003e2000c101b24 */
[----:B------:R-:W-:Y:S05]  /*55e0*/  BRA `(.L_x_2106) ;  /* 0x00000bf000007947 */ /* 0x000fea0003800000 */
.L_x_2112:
[----:B------:R-:W1:Y:S01]  /*55f0*/  F2F.F32.F64 R0, R28 ;  /* 0x0000001c00007310 */ /* 0x000e620000301000 */
[----:B------:R-:W1:-:S14]  /*5600*/  DSETP.GEU.AND P0, PT, |R28|, c[0x2][0x0], PT ;  /* 0x008000001c00762a */ /* 0x000e5c0003f0e200 */
[----:B-1----:R-:W-:-:S05]  /*5610*/  @!P0 FMUL R0, R0, 1.175494350822287508e-38 ;  /* 0x0080000000008820 */ /* 0x002fca0000400000 */
[----:B------:R-:W-:-:S04]  /*5620*/  F2FP.PACK_AB R3, RZ, R0 ;  /* 0x00000000ff03723e */ /* 0x000fc800000000ff */
[----:B------:R-:W-:-:S05]  /*5630*/  PRMT R3, R3, 0x5410, RZ ;  /* 0x0000541003037816 */ /* 0x000fca00000000ff */
[----:B------:R1:W-:Y:S01]  /*5640*/  STG.E [R4.64], R3 ;  /* 0x0000000304007986 */ /* 0x0003e2000c101924 */
[----:B------:R-:W-:Y:S05]  /*5650*/  BRA `(.L_x_2106) ;  /* 0x00000b8000007947 */ /* 0x000fea0003800000 */
.L_x_2111:
[----:B------:R1:W-:Y:S01]  /*5660*/  STG.E.64 [R4.64], R28 ;  /* 0x0000001c04007986 */ /* 0x0003e2000c101b24 */
[----:B------:R-:W-:Y:S05]  /*5670*/  BRA `(.L_x_2106) ;  /* 0x00000b6000007947 */ /* 0x000fea0003800000 */
.L_x_2101:
        /* <DEDUP_REMOVED lines=8> */
[----:B------:R-:W1:-:S06]  /*5700*/  DSETP.NEU.AND P0, PT, R28, RZ, PT ;  /* 0x000000ff1c00722a */ /* 0x000e4c0003f0d000 */
[----:B-1----:R-:W-:-:S05]  /*5710*/  SEL R3, RZ, 0x1, !P0 ;  /* 0x00000001ff037807 */ /* 0x002fca0004000000 */
[----:B------:R1:W-:Y:S01]  /*5720*/  STG.E.U8 [R4.64], R3 ;  /* 0x0000000304007986 */ /* 0x0003e2000c101124 */
[----:B------:R-:W-:Y:S05]  /*5730*/  BRA `(.L_x_2106) ;  /* 0x00000aa000007947 */ /* 0x000fea0003800000 */
.L_x_2115:
[----:B------:R-:W-:-:S05]  /*5740*/  CS2R R30, SRZ ;  /* 0x00000000001e7805 */ /* 0x000fca000001ff00 */
[----:B------:R1:W-:Y:S01]  /*5750*/  STG.E.128 [R4.64], R28 ;  /* 0x0000001c04007986 */ /* 0x0003e2000c101d24 */
[----:B------:R-:W-:Y:S05]  /*5760*/  BRA `(.L_x_2106) ;  /* 0x00000a7000007947 */ /* 0x000fea0003800000 */
.L_x_2114:
        /* <DEDUP_REMOVED lines=23> */
.L_x_2119:
[----:B------:R-:W-:Y:S05]  /*58e0*/  BSYNC B0 ;  /* 0x0000000000007941 */ /* 0x000fea0003800000 */
.L_x_2118:
[----:B------:R-:W-:-:S05]  /*58f0*/  LOP3.LUT R7, R0, R7, RZ, 0xfc, !PT ;  /* 0x0000000700077212 */ /* 0x000fca00078efcff */
[----:B------:R1:W-:Y:S01]  /*5900*/  STG.E.U8 [R4.64], R7 ;  /* 0x0000000704007986 */ /* 0x0003e2000c101124 */
[----:B------:R-:W-:Y:S05]  /*5910*/  BRA `(.L_x_2106) ;  /* 0x000008c000007947 */ /* 0x000fea0003800000 */
.L_x_2117:
        /* <DEDUP_REMOVED lines=15> */
.L_x_2121:
[----:B------:R-:W-:Y:S01]  /*5a10*/  IMAD.MOV.U32 R0, RZ, RZ, 0x7f ;  /* 0x0000007fff007424 */ /* 0x000fe200078e00ff */
[----:B------:R-:W-:-:S04]  /*5a20*/  ISETP.GT.U32.AND P0, PT, R3, 0x7f800000, PT ;  /* 0x7f8000000300780c */ /* 0x000fc80003f04070 */
[----:B------:R-:W-:-:S04]  /*5a30*/  SEL R0, R0, 0x7c, P0 ;  /* 0x0000007c00007807 */ /* 0x000fc80000000000 */
.L_x_2122:
[----:B------:R-:W-:Y:S05]  /*5a40*/  BSYNC B0 ;  /* 0x0000000000007941 */ /* 0x000fea0003800000 */
.L_x_2120:
[----:B------:R-:W-:-:S04]  /*5a50*/  LOP3.LUT R3, R7, 0x80000000, RZ, 0xc0, !PT ;  /* 0x8000000007037812 */ /* 0x000fc800078ec0ff */
[----:B------:R-:W-:-:S04]  /*5a60*/  SHF.R.U32.HI R3, RZ, 0x18, R3 ;  /* 0x00000018ff037819 */ /* 0x000fc80000011603 */
[----:B------:R-:W-:-:S05]  /*5a70*/  LOP3.LUT R3, R0, R3, RZ, 0xfc, !PT ;  /* 0x0000000300037212 */ /* 0x000fca00078efcff */
[----:B------:R1:W-:Y:S01]  /*5a80*/  STG.E.U8 [R4.64], R3 ;  /* 0x0000000304007986 */ /* 0x0003e2000c101124 */
[----:B------:R-:W-:Y:S05]  /*5a90*/  BRA `(.L_x_2106) ;  /* 0x0000074000007947 */ /* 0x000fea0003800000 */
.L_x_2116:
[----:B------:R-:W1:Y:S01]  /*5aa0*/  F2F.F32.F64 R0, R28 ;  /* 0x0000001c00007310 */ /* 0x000e620000301000 */
[----:B------:R-:W1:-:S14]  /*5ab0*/  DSETP.GEU.AND P0, PT, |R28|, c[0x2][0x0], PT ;  /* 0x008000001c00762a */ /* 0x000e5c0003f0e200 */
[----:B-1----:R-:W-:-:S05]  /*5ac0*/  @!P0 FMUL R0, R0, 1.175494350822287508e-38 ;  /* 0x0080000000008820 */ /* 0x002fca0000400000 */
[----:B------:R-:W-:-:S05]  /*5ad0*/  F2FP.BF16.PACK_AB R0, RZ, R0 ;  /* 0x00000000ff00723e */ /* 0x000fca00000010ff */
[----:B------:R1:W-:Y:S01]  /*5ae0*/  STG.E.U16 [R4.64], R0 ;  /* 0x0000000004007986 */ /* 0x0003e2000c101524 */
[----:B------:R-:W-:Y:S05]  /*5af0*/  BRA `(.L_x_2106) ;  /* 0x000006e000007947 */ /* 0x000fea0003800000 */
.L_x_2113:
        /* <DEDUP_REMOVED lines=8> */
[----:B0-----:R-:W0:Y:S02]  /*5b80*/  F2I.U32.F64.TRUNC R27, R26 ;  /* 0x0000001a001b7311 */ /* 0x001e24000030d000 */
[----:B0-----:R0:W-:Y:S01]  /*5b90*/  STG.E.U16 [R4.64], R27 ;  /* 0x0000001b04007986 */ /* 0x0011e2000c101524 */
[----:B------:R-:W-:Y:S05]  /*5ba0*/  BRA `(.L_x_2106) ;  /* 0x0000063000007947 */ /* 0x000fea0003800000 */
.L_x_2125:
        /* <DEDUP_REMOVED lines=19> */
.L_x_2128:
[----:B------:R-:W-:-:S04]  /*5ce0*/  LOP3.LUT R0, R7, 0x80000000, RZ, 0xc0, !PT ;  /* 0x8000000007007812 */ /* 0x000fc800078ec0ff */
[----:B------:R-:W-:-:S04]  /*5cf0*/  SHF.R.U32.HI R0, RZ, 0x18, R0 ;  /* 0x00000018ff007819 */ /* 0x000fc80000011600 */
[----:B------:R-:W-:Y:S02]  /*5d00*/  LOP3.LUT R0, R3, R0, RZ, 0xfc, !PT ;  /* 0x0000000003007212 */ /* 0x000fe400078efcff */
.L_x_2127:
[----:B------:R-:W-:Y:S05]  /*5d10*/  BSYNC B0 ;  /* 0x0000000000007941 */ /* 0x000fea0003800000 */
.L_x_2126:
[----:B------:R1:W-:Y:S01]  /*5d20*/  STG.E.U8 [R4.64], R0 ;  /* 0x0000000004007986 */ /* 0x0003e2000c101124 */
[----:B------:R-:W-:Y:S05]  /*5d30*/  BRA `(.L_x_2106) ;  /* 0x000004a000007947 */ /* 0x000fea0003800000 */
.L_x_2124:
        /* <DEDUP_REMOVED lines=19> */
.L_x_2131:
[----:B------:R-:W-:-:S04]  /*5e70*/  LOP3.LUT R0, R7, 0x80000000, RZ, 0xc0, !PT ;  /* 0x8000000007007812 */ /* 0x000fc800078ec0ff */
[----:B------:R-:W-:-:S04]  /*5e80*/  SHF.R.U32.HI R0, RZ, 0x18, R0 ;  /* 0x00000018ff007819 */ /* 0x000fc80000011600 */
[----:B------:R-:W-:Y:S02]  /*5e90*/  LOP3.LUT R0, R3, R0, RZ, 0xfc, !PT ;  /* 0x0000000003007212 */ /* 0x000fe400078efcff */
.L_x_2130:
[----:B------:R-:W-:Y:S05]  /*5ea0*/  BSYNC B0 ;  /* 0x0000000000007941 */ /* 0x000fea0003800000 */
.L_x_2129:
[----:B------:R1:W-:Y:S01]  /*5eb0*/  STG.E.U8 [R4.64], R0 ;  /* 0x0000000004007986 */ /* 0x0003e2000c101124 */
[----:B------:R-:W-:Y:S05]  /*5ec0*/  BRA `(.L_x_2106) ;  /* 0x0000031000007947 */ /* 0x000fea0003800000 */
.L_x_2123:
[----:B------:R-:W-:-:S13]  /*5ed0*/  ISETP.NE.AND P0, PT, R0, 0x1c, PT ;  /* 0x0000001c0000780c */ /* 0x000fda0003f05270 */
[----:B------:R-:W-:Y:S05]  /*5ee0*/  @!P0 BRA `(.L_x_2132) ;  /* 0x000002d000008947 */ /* 0x000fea0003800000 */
[----:B------:R-:W-:-:S13]  /*5ef0*/  ISETP.NE.AND P0, PT, R0, 0x1d, PT ;  /* 0x0000001d0000780c */ /* 0x000fda0003f05270 */
[----:B------:R-:W-:Y:S05]  /*5f00*/  @!P0 BRA `(.L_x_2133) ;  /* 0x0000028000008947 */ /* 0x000fea0003800000 */
[----:B------:R-:W-:-:S13]  /*5f10*/  ISETP.NE.AND P0, PT, R0, 0x2c, PT ;  /* 0x0000002c0000780c */ /* 0x000fda0003f05270 */
[----:B------:R-:W-:Y:S05]  /*5f20*/  @P0 BRA `(.L_x_2105) ;  /* 0x0000012000000947 */ /* 0x000fea0003800000 */
[----:B------:R-:W1:Y:S01]  /*5f30*/  F2F.F32.F64 R8, R28 ;  /* 0x0000001c00087310 */ /* 0x000e620000301000 */
[----:B------:R-:W1:-:S14]  /*5f40*/  DSETP.GEU.AND P0, PT, |R28|, c[0x2][0x0], PT ;  /* 0x008000001c00762a */ /* 0x000e5c0003f0e200 */
        /* <DEDUP_REMOVED lines=16> */
.L_x_2105:
        /* <DEDUP_REMOVED lines=15> */
[----:B0-----:R-:W-:Y:S02]  /*6140*/  MOV R26, 0x0 ;  /* 0x00000000001a7802 */ /* 0x001fe40000000f00 */
[----:B------:R-:W-:-:S04]  /*6150*/  IADD3 R20, P0, P1, -R0, R3, R20 ;  /* 0x0000000300147210 */ /* 0x000fc8000791e114 */
[----:B------:R-:W-:-:S04]  /*6160*/  IADD3.X R21, ~R26, R9, R21, P0, P1 ;  /* 0x000000091a157210 */ /* 0x000fc800007e2515 */
[----:B-123--:R-:W-:Y:S05]  /*6170*/  CALL.ABS.NOINC R14 ;  /* 0x000000000e007343 */ /* 0x00efea0003c00000 */
[----:B------:R-:W-:Y:S05]  /*6180*/  BRA `(.L_x_2106) ;  /* 0x0000005000007947 */ /* 0x000fea0003800000 */
.L_x_2133:
[----:B0-----:R-:W0:Y:S02]  /*6190*/  F2I.U64.F64.TRUNC R26, R26 ;  /* 0x0000001a001a7311 */ /* 0x001e24000030d800 */
[----:B0-----:R0:W-:Y:S01]  /*61a0*/  STG.E.64 [R4.64], R26 ;  /* 0x0000001a04007986 */ /* 0x0011e2000c101b24 */
[----:B------:R-:W-:Y:S05]  /*61b0*/  BRA `(.L_x_2106) ;  /* 0x0000002000007947 */ /* 0x000fea0003800000 */
.L_x_2132:
[----:B0-----:R-:W0:Y:S02]  /*61c0*/  F2I.U32.F64.TRUNC R27, R26 ;  /* 0x0000001a001b7311 */ /* 0x001e24000030d000 */
[----:B0-----:R0:W-:Y:S02]  /*61d0*/  STG.E [R4.64], R27 ;  /* 0x0000001b04007986 */ /* 0x0011e4000c101924 */
.L_x_2106:
[----:B------:R-:W-:-:S04]  /*61e0*/  IADD3 R35, R35, 0x80, RZ ;  /* 0x0000008023237810 */ /* 0x000fc80007ffe0ff */
[----:B------:R-:W-:-:S13]  /*61f0*/  ISETP.GE.AND P0, PT, R35, R2, PT ;  /* 0x000000022300720c */ /* 0x000fda0003f06270 */
[----:B------:R-:W-:Y:S05]  /*6200*/  @P0 BRA `(.L_x_2100) ;  /* 0x0000103000000947 */ /* 0x000fea0003800000 */
[----:B-1----:R-:W-:Y:S01]  /*6210*/  IMAD R0, R32, 0x200, R35 ;  /* 0x0000020020007824 */ /* 0x002fe200078e0223 */
        /* <DEDUP_REMOVED lines=18> */
.L_x_2137:
[----:B------:R-:W0:Y:S02]  /*6340*/  F2I.S64.F64.TRUNC R22, R22 ;  /* 0x0000001600167311 */ /* 0x000e24000030d900 */
[----:B0-----:R-:W-:-:S05]  /*6350*/  IMAD.MOV.U32 R3, RZ, RZ, R22 ;  /* 0x000000ffff037224 */ /* 0x001fca00078e0016 */
[----:B------:R0:W-:Y:S01]  /*6360*/  STG.E.U8 [R4.64], R3 ;  /* 0x0000000304007986 */ /* 0x0001e2000c101124 */
[----:B------:R-:W-:Y:S05]  /*6370*/  BRA `(.L_x_2139) ;  /* 0x00000eb000007947 */ /* 0x000fea0003800000 */
.L_x_2136:
        /* <DEDUP_REMOVED lines=9> */
.L_x_2141:
[----:B------:R-:W0:Y:S02]  /*6410*/  F2I.F64.TRUNC R23, R22 ;  /* 0x0000001600177311 */ /* 0x000e24000030d100 */
[----:B0-----:R0:W-:Y:S01]  /*6420*/  STG.E [R4.64], R23 ;  /* 0x0000001704007986 */ /* 0x0011e2000c101924 */
[----:B------:R-:W-:Y:S05]  /*6430*/  BRA `(.L_x_2139) ;  /* 0x00000df000007947 */ /* 0x000fea0003800000 */
.L_x_2140:
[----:B------:R-:W0:Y:S02]  /*6440*/  F2I.F64.TRUNC R23, R22 ;  /* 0x0000001600177311 */ /* 0x000e24000030d100 */
[----:B0-----:R0:W-:Y:S01]  /*6450*/  STG.E.U16 [R4.64], R23 ;  /* 0x0000001704007986 */ /* 0x0011e2000c101524 */
[----:B------:R-:W-:Y:S05]  /*6460*/  BRA `(.L_x_2139) ;  /* 0x00000dc000007947 */ /* 0x000fea0003800000 */
.L_x_2135:
[----:B------:R-:W-:-:S13]  /*6470*/  ISETP.GT.AND P0, PT, R0, 0x6, PT ;  /* 0x000000060000780c */ /* 0x000fda0003f04270 */
[----:B------:R-:W-:Y:S05]  /*6480*/  @P0 BRA `(.L_x_2142) ;  /* 0x000000f000000947 */ /* 0x000fea0003800000 */
[----:B------:R-:W-:-:S13]  /*6490*/  ISETP.NE.AND P0, PT, R0, 0x5, PT ;  /* 0x000000050000780c */ /* 0x000fda0003f05270 */
[----:B------:R-:W-:Y:S05]  /*64a0*/  @!P0 BRA `(.L_x_2143) ;  /* 0x0000007000008947 */ /* 0x000fea0003800000 */
[----:B------:R-:W-:-:S13]  /*64b0*/  ISETP.NE.AND P0, PT, R0, 0x6, PT ;  /* 0x000000060000780c */ /* 0x000fda0003f05270 */
[----:B------:R-:W-:Y:S05]  /*64c0*/  @P0 BRA `(.L_x_2138) ;  /* 0x00000bd000000947 */ /* 0x000fea0003800000 */
[----:B--2---:R-:W0:Y:S01]  /*64d0*/  F2F.F32.F64 R3, R24 ;  /* 0x0000001800037310 */ /* 0x004e220000301000 */
[----:B------:R-:W0:-:S14]  /*64e0*/  DSETP.GEU.AND P0, PT, |R24|, c[0x2][0x0], PT ;  /* 0x008000001800762a */ /* 0x000e1c0003f0e200 */
[----:B0-----:R-:W-:-:S05]  /*64f0*/  @!P0 FMUL R3, R3, 1.175494350822287508e-38 ;  /* 0x0080000003038820 */ /* 0x001fca0000400000 */
[----:B------:R0:W-:Y:S01]  /*6500*/  STG.E [R4.64], R3 ;  /* 0x0000000304007986 */ /* 0x0001e2000c101924 */
[----:B------:R-:W-:Y:S05]  /*6510*/  BRA `(.L_x_2139) ;  /* 0x00000d1000007947 */ /* 0x000fea0003800000 */
.L_x_2143:
[----:B--2---:R-:W0:Y:S01]  /*6520*/  F2F.F32.F64 R0, R24 ;  /* 0x0000001800007310 */ /* 0x004e220000301000 */
[----:B------:R-:W0:-:S14]  /*6530*/  DSETP.GEU.AND P0, PT, |R24|, c[0x2][0x0], PT ;  /* 0x008000001800762a */ /* 0x000e1c0003f0e200 */
[----:B0-----:R-:W-:-:S05]  /*6540*/  @!P0 FMUL R0, R0, 1.175494350822287508e-38 ;  /* 0x0080000000008820 */ /* 0x001fca0000400000 */
[----:B------:R-:W-:-:S05]  /*6550*/  F2FP.PACK_AB R0, RZ, R0 ;  /* 0x00000000ff00723e */ /* 0x000fca00000000ff */
[----:B------:R0:W-:Y:S01]  /*6560*/  STG.E.U16 [R4.64], R0 ;  /* 0x0000000004007986 */ /* 0x0001e2000c101524 */
[----:B------:R-:W-:Y:S05]  /*6570*/  BRA `(.L_x_2139) ;  /* 0x00000cb000007947 */ /* 0x000fea0003800000 */
.L_x_2142:
[----:B------:R-:W-:-:S13]  /*6580*/  ISETP.NE.AND P0, PT, R0, 0x7, PT ;  /* 0x000000070000780c */ /* 0x000fda0003f05270 */
[----:B------:R-:W-:Y:S05]  /*6590*/  @!P0 BRA `(.L_x_2144) ;  /* 0x0000011000008947 */ /* 0x000fea0003800000 */
[----:B------:R-:W-:-:S13]  /*65a0*/  ISETP.NE.AND P0, PT, R0, 0x8, PT ;  /* 0x000000080000780c */ /* 0x000fda0003f05270 */
[----:B------:R-:W-:Y:S05]  /*65b0*/  @!P0 BRA `(.L_x_2145) ;  /* 0x0000008000008947 */ /* 0x000fea0003800000 */
[----:B------:R-:W-:-:S13]  /*65c0*/  ISETP.NE.AND P0, PT, R0, 0x9, PT ;  /* 0x000000090000780c */ /* 0x000fda0003f05270 */
[----:B------:R-:W-:Y:S05]  /*65d0*/  @P0 BRA `(.L_x_2138) ;  /* 0x00000ac000000947 */ /* 0x000fea0003800000 */
[----:B--2---:R-:W0:Y:S01]  /*65e0*/  F2F.F32.F64 R6, R24 ;  /* 0x0000001800067310 */ /* 0x004e220000301000 */
[----:B------:R-:W0:Y:S01]  /*65f0*/  DSETP.GEU.AND P0, PT, |R24|, c[0x2][0x0], PT ;  /* 0x008000001800762a */ /* 0x000e220003f0e200 */
[----:B------:R-:W-:-:S13]  /*6600*/  IMAD.MOV.U32 R7, RZ, RZ, RZ ;  /* 0x000000ffff077224 */ /* 0x000fda00078e00ff */
[----:B0-----:R-:W-:-:S05]  /*6610*/  @!P0 FMUL R6, R6, 1.175494350822287508e-38 ;  /* 0x0080000006068820 */ /* 0x001fca0000400000 */
[----:B------:R0:W-:Y:S01]  /*6620*/  STG.E.64 [R4.64], R6 ;  /* 0x0000000604007986 */ /* 0x0001e2000c101b24 */
[----:B------:R-:W-:Y:S05]  /*6630*/  BRA `(.L_x_2139) ;  /* 0x00000bf000007947 */ /* 0x000fea0003800000 */
.L_x_2145:
[----:B--2---:R-:W0:Y:S01]  /*6640*/  F2F.F32.F64 R0, R24 ;  /* 0x0000001800007310 */ /* 0x004e220000301000 */
[----:B------:R-:W0:-:S14]  /*6650*/  DSETP.GEU.AND P0, PT, |R24|, c[0x2][0x0], PT ;  /* 0x008000001800762a */ /* 0x000e1c0003f0e200 */
[----:B0-----:R-:W-:-:S05]  /*6660*/  @!P0 FMUL R0, R0, 1.175494350822287508e-38 ;  /* 0x0080000000008820 */ /* 0x001fca0000400000 */
[----:B------:R-:W-:-:S04]  /*6670*/  F2FP.PACK_AB R3, RZ, R0 ;  /* 0x00000000ff03723e */ /* 0x000fc800000000ff */
[----:B------:R-:W-:-:S05]  /*6680*/  PRMT R3, R3, 0x5410, RZ ;  /* 0x0000541003037816 */ /* 0x000fca00000000ff */
[----:B------:R0:W-:Y:S01]  /*6690*/  STG.E [R4.64], R3 ;  /* 0x0000000304007986 */ /* 0x0001e2000c101924 */
[----:B------:R-:W-:Y:S05]  /*66a0*/  BRA `(.L_x_2139) ;  /* 0x00000b8000007947 */ /* 0x000fea0003800000 */
.L_x_2144:
[----:B--2---:R0:W-:Y:S01]  /*66b0*/  STG.E.64 [R4.64], R24 ;  /* 0x0000001804007986 */ /* 0x0041e2000c101b24 */
[----:B------:R-:W-:Y:S05]  /*66c0*/  BRA `(.L_x_2139) ;  /* 0x00000b6000007947 */ /* 0x000fea0003800000 */
.L_x_2134:
        /* <DEDUP_REMOVED lines=8> */
[----:B--2---:R-:W0:-:S06]  /*6750*/  DSETP.NEU.AND P0, PT, R24, RZ, PT ;  /* 0x000000ff1800722a */ /* 0x004e0c0003f0d000 */
[----:B0-----:R-:W-:-:S05]  /*6760*/  SEL R3, RZ, 0x1, !P0 ;  /* 0x00000001ff037807 */ /* 0x001fca0004000000 */
[----:B------:R0:W-:Y:S01]  /*6770*/  STG.E.U8 [R4.64], R3 ;  /* 0x0000000304007986 */ /* 0x0001e2000c101124 */
[----:B------:R-:W-:Y:S05]  /*6780*/  BRA `(.L_x_2139) ;  /* 0x00000aa000007947 */ /* 0x000fea0003800000 */
.L_x_2148:
[----:B------:R-:W-:-:S05]  /*6790*/  CS2R R26, SRZ ;  /* 0x00000000001a7805 */ /* 0x000fca000001ff00 */
[----:B--2---:R0:W-:Y:S01]  /*67a0*/  STG.E.128 [R4.64], R24 ;  /* 0x0000001804007986 */ /* 0x0041e2000c101d24 */
[----:B------:R-:W-:Y:S05]  /*67b0*/  BRA `(.L_x_2139) ;  /* 0x00000a7000007947 */ /* 0x000fea0003800000 */
.L_x_2147:
        /* <DEDUP_REMOVED lines=23> */
.L_x_2152:
[----:B------:R-:W-:Y:S05]  /*6930*/  BSYNC B0 ;  /* 0x0000000000007941 */ /* 0x000fea0003800000 */
.L_x_2151:
[----:B------:R-:W-:-:S05]  /*6940*/  LOP3.LUT R7, R0, R7, RZ, 0xfc, !PT ;  /* 0x0000000700077212 */ /* 0x000fca00078efcff */
[----:B------:R0:W-:Y:S01]  /*6950*/  STG.E.U8 [R4.64], R7 ;  /* 0x0000000704007986 */ /* 0x0001e2000c101124 */
[----:B------:R-:W-:Y:S05]  /*6960*/  BRA `(.L_x_2139) ;  /* 0x000008c000007947 */ /* 0x000fea0003800000 */
.L_x_2150:
[----:B--2---:R-:W0:Y:S01]  /*6970*/  F2F.F32.F64 R7, R24 ;  /* 0x0000001800077310 */ /* 0x004e220000301000 */
        /* <DEDUP_REMOVED lines=14> */
.L_x_2154:
[----:B------:R-:W-:Y:S01]  /*6a60*/  IMAD.MOV.U32 R0, RZ, RZ, 0x7f ;  /* 0x0000007fff007424 */ /* 0x000fe200078e00ff */
[----:B------:R-:W-:-:S04]  /*6a70*/  ISETP.GT.U32.AND P0, PT, R3, 0x7f800000, PT ;  /* 0x7f8000000300780c */ /* 0x000fc80003f04070 */
[----:B------:R-:W-:-:S04]  /*6a80*/  SEL R0, R0, 0x7c, P0 ;  /* 0x0000007c00007807 */ /* 0x000fc80000000000 */
.L_x_2155:
[----:B------:R-:W-:Y:S05]  /*6a90*/  BSYNC B0 ;  /* 0x0000000000007941 */ /* 0x000fea0003800000 */
.L_x_2153:
[----:B------:R-:W-:-:S04]  /*6aa0*/  LOP3.LUT R3, R7, 0x80000000, RZ, 0xc0, !PT ;  /* 0x8000000007037812 */ /* 0x000fc800078ec0ff */
[----:B------:R-:W-:-:S04]  /*6ab0*/  SHF.R.U32.HI R3, RZ, 0x18, R3 ;  /* 0x00000018ff037819 */ /* 0x000fc80000011603 */
[----:B------:R-:W-:-:S05]  /*6ac0*/  LOP3.LUT R3, R0, R3, RZ, 0xfc, !PT ;  /* 0x0000000300037212 */ /* 0x000fca00078efcff */
[----:B------:R0:W-:Y:S01]  /*6ad0*/  STG.E.U8 [R4.64], R3 ;  /* 0x0000000304007986 */ /* 0x0001e2000c101124 */
[----:B------:R-:W-:Y:S05]  /*6ae0*/  BRA `(.L_x_2139) ;  /* 0x0000074000007947 */ /* 0x000fea0003800000 */
.L_x_2149:
[----:B--2---:R-:W0:Y:S01]  /*6af0*/  F2F.F32.F64 R0, R24 ;  /* 0x0000001800007310 */ /* 0x004e220000301000 */
[----:B------:R-:W0:-:S14]  /*6b00*/  DSETP.GEU.AND P0, PT, |R24|, c[0x2][0x0], PT ;  /* 0x008000001800762a */ /* 0x000e1c0003f0e200 */
[----:B0-----:R-:W-:-:S05]  /*6b10*/  @!P0 FMUL R0, R0, 1.175494350822287508e-38 ;  /* 0x0080000000008820 */ /* 0x001fca0000400000 */
[----:B------:R-:W-:-:S05]  /*6b20*/  F2FP.BF16.PACK_AB R0, RZ, R0 ;  /* 0x00000000ff00723e */ /* 0x000fca00000010ff */
[----:B------:R0:W-:Y:S01]  /*6b30*/  STG.E.U16 [R4.64], R0 ;  /* 0x0000000004007986 */ /* 0x0001e2000c101524 */
[----:B------:R-:W-:Y:S05]  /*6b40*/  BRA `(.L_x_2139) ;  /* 0x000006e000007947 */ /* 0x000fea0003800000 */
.L_x_2146:
        /* <DEDUP_REMOVED lines=11> */
.L_x_2158:
[----:B--2---:R-:W0:Y:S01]  /*6c00*/  F2F.F32.F64 R7, R24 ;  /* 0x0000001800077310 */ /* 0x004e220000301000 */
        /* <DEDUP_REMOVED lines=18> */
.L_x_2161:
[----:B------:R-:W-:-:S04]  /*6d30*/  LOP3.LUT R0, R7, 0x80000000, RZ, 0xc0, !PT ;  /* 0x8000000007007812 */ /* 0x000fc800078ec0ff */
[----:B------:R-:W-:-:S04]  /*6d40*/  SHF.R.U32.HI R0, RZ, 0x18, R0 ;  /* 0x00000018ff007819 */ /* 0x000fc80000011600 */
[----:B------:R-:W-:Y:S02]  /*6d50*/  LOP3.LUT R0, R3, R0, RZ, 0xfc, !PT ;  /* 0x0000000003007212 */ /* 0x000fe400078efcff */
.L_x_2160:
[----:B------:R-:W-:Y:S05]  /*6d60*/  BSYNC B0 ;  /* 0x0000000000007941 */ /* 0x000fea0003800000 */
.L_x_2159:
[----:B------:R0:W-:Y:S01]  /*6d70*/  STG.E.U8 [R4.64], R0 ;  /* 0x0000000004007986 */ /* 0x0001e2000c101124 */
[----:B------:R-:W-:Y:S05]  /*6d80*/  BRA `(.L_x_2139) ;  /* 0x000004a000007947 */ /* 0x000fea0003800000 */
.L_x_2157:
        /* <DEDUP_REMOVED lines=19> */
.L_x_2164:
[----:B------:R-:W-:-:S04]  /*6ec0*/  LOP3.LUT R0, R7, 0x80000000, RZ, 0xc0, !PT ;  /* 0x8000000007007812 */ /* 0x000fc800078ec0ff */
[----:B------:R-:W-:-:S04]  /*6ed0*/  SHF.R.U32.HI R0, RZ, 0x18, R0 ;  /* 0x00000018ff007819 */ /* 0x000fc80000011600 */
[----:B------:R-:W-:Y:S02]  /*6ee0*/  LOP3.LUT R0, R3, R0, RZ, 0xfc, !PT ;  /* 0x0000000003007212 */ /* 0x000fe400078efcff */
.L_x_2163:
[----:B------:R-:W-:Y:S05]  /*6ef0*/  BSYNC B0 ;  /* 0x0000000000007941 */ /* 0x000fea0003800000 */
.L_x_2162:
[----:B------:R0:W-:Y:S01]  /*6f00*/  STG.E.U8 [R4.64], R0 ;  /* 0x0000000004007986 */ /* 0x0001e2000c101124 */
[----:B------:R-:W-:Y:S05]  /*6f10*/  BRA `(.L_x_2139) ;  /* 0x0000031000007947 */ /* 0x000fea0003800000 */
.L_x_2156:
[----:B------:R-:W-:-:S13]  /*6f20*/  ISETP.NE.AND P0, PT, R0, 0x1c, PT ;  /* 0x0000001c0000780c */ /* 0x000fda0003f05270 */
[----:B------:R-:W-:Y:S05]  /*6f30*/  @!P0 BRA `(.L_x_2165) ;  /* 0x000002d000008947 */ /* 0x000fea0003800000 */
[----:B------:R-:W-:-:S13]  /*6f40*/  ISETP.NE.AND P0, PT, R0, 0x1d, PT ;  /* 0x0000001d0000780c */ /* 0x000fda0003f05270 */
[----:B------:R-:W-:Y:S05]  /*6f50*/  @!P0 BRA `(.L_x_2166) ;  /* 0x0000028000008947 */ /* 0x000fea0003800000 */
[----:B------:R-:W-:-:S13]  /*6f60*/  ISETP.NE.AND P0, PT, R0, 0x2c, PT ;  /* 0x0000002c0000780c */ /* 0x000fda0003f05270 */
[----:B------:R-:W-:Y:S05]  /*6f70*/  @P0 BRA `(.L_x_2138) ;  /* 0x0000012000000947 */ /* 0x000fea0003800000 */
[----:B--2---:R-:W0:Y:S01]  /*6f80*/  F2F.F32.F64 R8, R24 ;  /* 0x0000001800087310 */ /* 0x004e220000301000 */
        /* <DEDUP_REMOVED lines=17> */
.L_x_2138:
        /* <DEDUP_REMOVED lines=18> */
[----:B0-23--:R-:W-:Y:S05]  /*71c0*/  CALL.ABS.NOINC R14 ;  /* 0x000000000e007343 */ /* 0x00dfea0003c00000 */
[----:B------:R-:W-:Y:S05]  /*71d0*/  BRA `(.L_x_2139) ;  /* 0x0000005000007947 */ /* 0x000fea0003800000 */
.L_x_2166:
[----:B------:R-:W0:Y:S02]  /*71e0*/  F2I.U64.F64.TRUNC R22, R22 ;  /* 0x0000001600167311 */ /* 0x000e24000030d800 */
[----:B0-----:R0:W-:Y:S01]  /*71f0*/  STG.E.64 [R4.64], R22 ;  /* 0x0000001604007986 */ /* 0x0011e2000c101b24 */
[----:B------:R-:W-:Y:S05]  /*7200*/  BRA `(.L_x_2139) ;  /* 0x0000002000007947 */ /* 0x000fea0003800000 */
.L_x_2165:
[----:B------:R-:W0:Y:S02]  /*7210*/  F2I.U32.F64.TRUNC R23, R22 ;  /* 0x0000001600177311 */ /* 0x000e24000030d000 */
[----:B0-----:R0:W-:Y:S02]  /*7220*/  STG.E [R4.64], R23 ;  /* 0x0000001704007986 */ /* 0x0011e4000c101924 */
.L_x_2139:
[----:B------:R-:W-:Y:S02]  /*7230*/  IADD3 R35, R35, 0x80, RZ ;  /* 0x0000008023237810 */ /* 0x000fe40007ffe0ff */
.L_x_2100:
[----:B------:R-:W-:Y:S05]  /*7240*/  BSYNC B6 ;  /* 0x0000000000067941 */ /* 0x000fea0003800000 */
.L_x_2099:
[----:B------:R-:W-:-:S13]  /*7250*/  ISETP.GE.AND P0, PT, R35, R2, PT ;  /* 0x000000022300720c */ /* 0x000fda0003f06270 */
[----:B------:R-:W-:Y:S05]  /*7260*/  @P0 EXIT ;  /* 0x000000000000094d */ /* 0x000fea0003800000 */
[----:B01----:R-:W-:Y:S01]  /*7270*/  PRMT R0, R33, 0x9910, RZ ;  /* 0x0000991021007816 */ /* 0x003fe200000000ff */
        /* <DEDUP_REMOVED lines=17> */
.L_x_2170:
[----:B------:R-:W0:Y:S02]  /*7390*/  F2I.S64.F64.TRUNC R18, R18 ;  /* 0x0000001200127311 */ /* 0x000e24000030d900 */
[----:B0-----:R-:W-:-:S05]  /*73a0*/  IMAD.MOV.U32 R5, RZ, RZ, R18 ;  /* 0x000000ffff057224 */ /* 0x001fca00078e0012 */
[----:B------:R-:W-:Y:S01]  /*73b0*/  STG.E.U8 [R2.64], R5 ;  /* 0x0000000502007986 */ /* 0x000fe2000c101124 */
[----:B------:R-:W-:Y:S05]  /*73c0*/  EXIT ;  /* 0x000000000000794d */ /* 0x000fea0003800000 */
.L_x_2169:
        /* <DEDUP_REMOVED lines=9> */
.L_x_2173:
[----:B------:R-:W0:Y:S02]  /*7460*/  F2I.F64.TRUNC R19, R18 ;  /* 0x0000001200137311 */ /* 0x000e24000030d100 */
[----:B0-----:R-:W-:Y:S01]  /*7470*/  STG.E [R2.64], R19 ;  /* 0x0000001302007986 */ /* 0x001fe2000c101924 */
[----:B------:R-:W-:Y:S05]  /*7480*/  EXIT ;  /* 0x000000000000794d */ /* 0x000fea0003800000 */
.L_x_2172:
[----:B------:R-:W0:Y:S02]  /*7490*/  F2I.F64.TRUNC R19, R18 ;  /* 0x0000001200137311 */ /* 0x000e24000030d100 */
[----:B0-----:R-:W-:Y:S01]  /*74a0*/  STG.E.U16 [R2.64], R19 ;  /* 0x0000001302007986 */ /* 0x001fe2000c101524 */
[----:B------:R-:W-:Y:S05]  /*74b0*/  EXIT ;  /* 0x000000000000794d */ /* 0x000fea0003800000 */
.L_x_2168:
[----:B------:R-:W-:-:S13]  /*74c0*/  ISETP.GT.AND P0, PT, R0, 0x6, PT ;  /* 0x000000060000780c */ /* 0x000fda0003f04270 */
[----:B------:R-:W-:Y:S05]  /*74d0*/  @P0 BRA `(.L_x_2174) ;  /* 0x000000f000000947 */ /* 0x000fea0003800000 */
[----:B------:R-:W-:-:S13]  /*74e0*/  ISETP.NE.AND P0, PT, R0, 0x5, PT ;  /* 0x000000050000780c */ /* 0x000fda0003f05270 */
[----:B------:R-:W-:Y:S05]  /*74f0*/  @!P0 BRA `(.L_x_2175) ;  /* 0x0000007000008947 */ /* 0x000fea0003800000 */
[----:B------:R-:W-:-:S13]  /*7500*/  ISETP.NE.AND P0, PT, R0, 0x6, PT ;  /* 0x000000060000780c */ /* 0x000fda0003f05270 */
[----:B------:R-:W-:Y:S05]  /*7510*/  @P0 BRA `(.L_x_2171) ;  /* 0x00000bf000000947 */ /* 0x000fea0003800000 */
[----:B---3--:R-:W0:Y:S01]  /*7520*/  F2F.F32.F64 R5, R16 ;  /* 0x0000001000057310 */ /* 0x008e220000301000 */
[----:B------:R-:W0:-:S14]  /*7530*/  DSETP.GEU.AND P0, PT, |R16|, c[0x2][0x0], PT ;  /* 0x008000001000762a */ /* 0x000e1c0003f0e200 */
[----:B0-----:R-:W-:-:S05]  /*7540*/  @!P0 FMUL R5, R5, 1.175494350822287508e-38 ;  /* 0x0080000005058820 */ /* 0x001fca0000400000 */
[----:B------:R-:W-:Y:S01]  /*7550*/  STG.E [R2.64], R5 ;  /* 0x0000000502007986 */ /* 0x000fe2000c101924 */
[----:B------:R-:W-:Y:S05]  /*7560*/  EXIT ;  /* 0x000000000000794d */ /* 0x000fea0003800000 */
.L_x_2175:
[----:B---3--:R-:W0:Y:S01]  /*7570*/  F2F.F32.F64 R0, R16 ;  /* 0x0000001000007310 */ /* 0x008e220000301000 */
[----:B------:R-:W0:-:S14]  /*7580*/  DSETP.GEU.AND P0, PT, |R16|, c[0x2][0x0], PT ;  /* 0x008000001000762a */ /* 0x000e1c0003f0e200 */
[----:B0-----:R-:W-:-:S05]  /*7590*/  @!P0 FMUL R0, R0, 1.175494350822287508e-38 ;  /* 0x0080000000008820 */ /* 0x001fca0000400000 */
[----:B------:R-:W-:-:S05]  /*75a0*/  F2FP.PACK_AB R0, RZ, R0 ;  /* 0x00000000ff00723e */ /* 0x000fca00000000ff */
[----:B------:R-:W-:Y:S01]  /*75b0*/  STG.E.U16 [R2.64], R0 ;  /* 0x0000000002007986 */ /* 0x000fe2000c101524 */
[----:B------:R-:W-:Y:S05]  /*75c0*/  EXIT ;  /* 0x000000000000794d */ /* 0x000fea0003800000 */
.L_x_2174:
[----:B------:R-:W-:-:S13]  /*75d0*/  ISETP.NE.AND P0, PT, R0, 0x7, PT ;  /* 0x000000070000780c */ /* 0x000fda0003f05270 */
[----:B------:R-:W-:Y:S05]  /*75e0*/  @!P0 BRA `(.L_x_2176) ;  /* 0x0000011000008947 */ /* 0x000fea0003800000 */
[----:B------:R-:W-:-:S13]  /*75f0*/  ISETP.NE.AND P0, PT, R0, 0x8, PT ;  /* 0x000000080000780c */ /* 0x000fda0003f05270 */
[----:B------:R-:W-:Y:S05]  /*7600*/  @!P0 BRA `(.L_x_2177) ;  /* 0x0000008000008947 */ /* 0x000fea0003800000 */
[----:B------:R-:W-:-:S13]  /*7610*/  ISETP.NE.AND P0, PT, R0, 0x9, PT ;  /* 0x000000090000780c */ /* 0x000fda0003f05270 */
[----:B------:R-:W-:Y:S05]  /*7620*/  @P0 BRA `(.L_x_2171) ;  /* 0x00000ae000000947 */ /* 0x000fea0003800000 */
[----:B---3--:R-:W0:Y:S01]  /*7630*/  F2F.F32.F64 R4, R16 ;  /* 0x0000001000047310 */ /* 0x008e220000301000 */
[----:B------:R-:W0:Y:S01]  /*7640*/  DSETP.GEU.AND P0, PT, |R16|, c[0x2][0x0], PT ;  /* 0x008000001000762a */ /* 0x000e220003f0e200 */
[----:B------:R-:W-:-:S13]  /*7650*/  IMAD.MOV.U32 R5, RZ, RZ, RZ ;  /* 0x000000ffff057224 */ /* 0x000fda00078e00ff */
[----:B0-----:R-:W-:-:S05]  /*7660*/  @!P0 FMUL R4, R4, 1.175494350822287508e-38 ;  /* 0x0080000004048820 */ /* 0x001fca0000400000 */
[----:B------:R-:W-:Y:S01]  /*7670*/  STG.E.64 [R2.64], R4 ;  /* 0x0000000402007986 */ /* 0x000fe2000c101b24 */
[----:B------:R-:W-:Y:S05]  /*7680*/  EXIT ;  /* 0x000000000000794d */ /* 0x000fea0003800000 */
.L_x_2177:
[----:B---3--:R-:W0:Y:S01]  /*7690*/  F2F.F32.F64 R0, R16 ;  /* 0x0000001000007310 */ /* 0x008e220000301000 */
[----:B------:R-:W0:-:S14]  /*76a0*/  DSETP.GEU.AND P0, PT, |R16|, c[0x2][0x0], PT ;  /* 0x008000001000762a */ /* 0x000e1c0003f0e200 */
[----:B0-----:R-:W-:-:S05]  /*76b0*/  @!P0 FMUL R0, R0, 1.175494350822287508e-38 ;  /* 0x0080000000008820 */ /* 0x001fca0000400000 */
[----:B------:R-:W-:-:S04]  /*76c0*/  F2FP.PACK_AB R5, RZ, R0 ;  /* 0x00000000ff05723e */ /* 0x000fc800000000ff */
[----:B------:R-:W-:-:S05]  /*76d0*/  PRMT R5, R5, 0x5410, RZ ;  /* 0x0000541005057816 */ /* 0x000fca00000000ff */
[----:B------:R-:W-:Y:S01]  /*76e0*/  STG.E [R2.64], R5 ;  /* 0x0000000502007986 */ /* 0x000fe2000c101924 */
[----:B------:R-:W-:Y:S05]  /*76f0*/  EXIT ;  /* 0x000000000000794d */ /* 0x000fea0003800000 */
.L_x_2176:
[----:B---3--:R-:W-:Y:S01]  /*7700*/  STG.E.64 [R2.64], R16 ;  /* 0x0000001002007986 */ /* 0x008fe2000c101b24 */
[----:B------:R-:W-:Y:S05]  /*7710*/  EXIT ;  /* 0x000000000000794d */ /* 0x000fea0003800000 */
.L_x_2167:
        /* <DEDUP_REMOVED lines=8> */
[----:B---3--:R-:W0:-:S06]  /*77a0*/  DSETP.NEU.AND P0, PT, R16, RZ, PT ;  /* 0x000000ff1000722a */ /* 0x008e0c0003f0d000 */
[----:B0-----:R-:W-:-:S05]  /*77b0*/  SEL R5, RZ, 0x1, !P0 ;  /* 0x00000001ff057807 */ /* 0x001fca0004000000 */
[----:B------:R-:W-:Y:S01]  /*77c0*/  STG.E.U8 [R2.64], R5 ;  /* 0x0000000502007986 */ /* 0x000fe2000c101124 */
[----:B------:R-:W-:Y:S05]  /*77d0*/  EXIT ;  /* 0x000000000000794d */ /* 0x000fea0003800000 */
.L_x_2180:
[----:B------:R-:W-:-:S05]  /*77e0*/  CS2R R18, SRZ ;  /* 0x0000000000127805 */ /* 0x000fca000001ff00 */
[----:B---3--:R-:W-:Y:S01]  /*77f0*/  STG.E.128 [R2.64], R16 ;  /* 0x0000001002007986 */ /* 0x008fe2000c101d24 */
[----:B------:R-:W-:Y:S05]  /*7800*/  EXIT ;  /* 0x000000000000794d */ /* 0x000fea0003800000 */
.L_x_2179:
        /* <DEDUP_REMOVED lines=23> */
.L_x_2184:
[----:B------:R-:W-:Y:S05]  /*7980*/  BSYNC B0 ;  /* 0x0000000000007941 */ /* 0x000fea0003800000 */
.L_x_2183:
[----:B------:R-:W-:-:S05]  /*7990*/  LOP3.LUT R5, R0, R5, RZ, 0xfc, !PT ;  /* 0x0000000500057212 */ /* 0x000fca00078efcff */
[----:B------:R-:W-:Y:S01]  /*79a0*/  STG.E.U8 [R2.64], R5 ;  /* 0x0000000502007986 */ /* 0x000fe2000c101124 */
[----:B------:R-:W-:Y:S05]  /*79b0*/  EXIT ;  /* 0x000000000000794d */ /* 0x000fea0003800000 */
.L_x_2182:
[----:B---3--:R-:W0:Y:S01]  /*79c0*/  F2F.F32.F64 R5, R16 ;  /* 0x0000001000057310 */ /* 0x008e220000301000 */
        /* <DEDUP_REMOVED lines=14> */
.L_x_2186:
[----:B------:R-:W-:Y:S01]  /*7ab0*/  IMAD.MOV.U32 R0, RZ, RZ, 0x7f ;  /* 0x0000007fff007424 */ /* 0x000fe200078e00ff */
[----:B------:R-:W-:-:S04]  /*7ac0*/  ISETP.GT.U32.AND P0, PT, R4, 0x7f800000, PT ;  /* 0x7f8000000400780c */ /* 0x000fc80003f04070 */
[----:B------:R-:W-:-:S04]  /*7ad0*/  SEL R0, R0, 0x7c, P0 ;  /* 0x0000007c00007807 */ /* 0x000fc80000000000 */
.L_x_2187:
[----:B------:R-:W-:Y:S05]  /*7ae0*/  BSYNC B0 ;  /* 0x0000000000007941 */ /* 0x000fea0003800000 */
.L_x_2185:
[----:B------:R-:W-:-:S04]  /*7af0*/  LOP3.LUT R4, R5, 0x80000000, RZ, 0xc0, !PT ;  /* 0x8000000005047812 */ /* 0x000fc800078ec0ff */
[----:B------:R-:W-:-:S04]  /*7b00*/  SHF.R.U32.HI R5, RZ, 0x18, R4 ;  /* 0x00000018ff057819 */ /* 0x000fc80000011604 */
[----:B------:R-:W-:-:S05]  /*7b10*/  LOP3.LUT R5, R0, R5, RZ, 0xfc, !PT ;  /* 0x0000000500057212 */ /* 0x000fca00078efcff */
[----:B------:R-:W-:Y:S01]  /*7b20*/  STG.E.U8 [R2.64], R5 ;  /* 0x0000000502007986 */ /* 0x000fe2000c101124 */
[----:B------:R-:W-:Y:S05]  /*7b30*/  EXIT ;  /* 0x000000000000794d */ /* 0x000fea0003800000 */
.L_x_2181:
[----:B---3--:R-:W0:Y:S01]  /*7b40*/  F2F.F32.F64 R0, R16 ;  /* 0x0000001000007310 */ /* 0x008e220000301000 */
[----:B------:R-:W0:-:S14]  /*7b50*/  DSETP.GEU.AND P0, PT, |R16|, c[0x2][0x0], PT ;  /* 0x008000001000762a */ /* 0x000e1c0003f0e200 */
[----:B0-----:R-:W-:-:S05]  /*7b60*/  @!P0 FMUL R0, R0, 1.175494350822287508e-38 ;  /* 0x0080000000008820 */ /* 0x001fca0000400000 */
[----:B------:R-:W-:-:S05]  /*7b70*/  F2FP.BF16.PACK_AB R0, RZ, R0 ;  /* 0x00000000ff00723e */ /* 0x000fca00000010ff */
[----:B------:R-:W-:Y:S01]  /*7b80*/  STG.E.U16 [R2.64], R0 ;  /* 0x0000000002007986 */ /* 0x000fe2000c101524 */
[----:B------:R-:W-:Y:S05]  /*7b90*/  EXIT ;  /* 0x000000000000794d */ /* 0x000fea0003800000 */
.L_x_2178:
        /* <DEDUP_REMOVED lines=11> */
.L_x_2190:
[----:B---3--:R-:W0:Y:S01]  /*7c50*/  F2F.F32.F64 R7, R16 ;  /* 0x0000001000077310 */ /* 0x008e220000301000 */
        /* <DEDUP_REMOVED lines=18> */
.L_x_2193:
[----:B------:R-:W-:-:S04]  /*7d80*/  LOP3.LUT R0, R7, 0x80000000, RZ, 0xc0, !PT ;  /* 0x8000000007007812 */ /* 0x000fc800078ec0ff */
[----:B------:R-:W-:-:S04]  /*7d90*/  SHF.R.U32.HI R5, RZ, 0x18, R0 ;  /* 0x00000018ff057819 */ /* 0x000fc80000011600 */
[----:B------:R-:W-:-:S04]  /*7da0*/  LOP3.LUT R4, R4, R5, RZ, 0xfc, !PT ;  /* 0x0000000504047212 */ /* 0x000fc800078efcff */
[----:B------:R-:W-:Y:S02]  /*7db0*/  PRMT R0, R4, 0x7610, R0 ;  /* 0x0000761004007816 */ /* 0x000fe40000000000 */
.L_x_2192:
[----:B------:R-:W-:Y:S05]  /*7dc0*/  BSYNC B0 ;  /* 0x0000000000007941 */ /* 0x000fea0003800000 */
.L_x_2191:
[----:B------:R-:W-:Y:S01]  /*7dd0*/  STG.E.U8 [R2.64], R0 ;  /* 0x0000000002007986 */ /* 0x000fe2000c101124 */
[----:B------:R-:W-:Y:S05]  /*7de0*/  EXIT ;  /* 0x000000000000794d */ /* 0x000fea0003800000 */
.L_x_2189:
        /* <DEDUP_REMOVED lines=19> */
.L_x_2196:
[----:B------:R-:W-:-:S04]  /*7f20*/  LOP3.LUT R0, R7, 0x80000000, RZ, 0xc0, !PT ;  /* 0x8000000007007812 */ /* 0x000fc800078ec0ff */
[----:B------:R-:W-:-:S04]  /*7f30*/  SHF.R.U32.HI R5, RZ, 0x18, R0 ;  /* 0x00000018ff057819 */ /* 0x000fc80000011600 */
[----:B------:R-:W-:-:S04]  /*7f40*/  LOP3.LUT R4, R4, R5, RZ, 0xfc, !PT ;  /* 0x0000000504047212 */ /* 0x000fc800078efcff */
[----:B------:R-:W-:Y:S02]  /*7f50*/  PRMT R0, R4, 0x7610, R0 ;  /* 0x0000761004007816 */ /* 0x000fe40000000000 */
.L_x_2195:
[----:B------:R-:W-:Y:S05]  /*7f60*/  BSYNC B0 ;  /* 0x0000000000007941 */ /* 0x000fea0003800000 */
.L_x_2194:
[----:B------:R-:W-:Y:S01]  /*7f70*/  STG.E.U8 [R2.64], R0 ;  /* 0x0000000002007986 */ /* 0x000fe2000c101124 */
[----:B------:R-:W-:Y:S05]  /*7f80*/  EXIT ;  /* 0x000000000000794d */ /* 0x000fea0003800000 */
.L_x_2188:
[----:B------:R-:W-:-:S13]  /*7f90*/  ISETP.NE.AND P0, PT, R0, 0x1c, PT ;  /* 0x0000001c0000780c */ /* 0x000fda0003f05270 */
[----:B------:R-:W-:Y:S05]  /*7fa0*/  @!P0 BRA `(.L_x_2197) ;  /* 0x000002d000008947 */ /* 0x000fea0003800000 */
[----:B------:R-:W-:-:S13]  /*7fb0*/  ISETP.NE.AND P0, PT, R0, 0x1d, PT ;  /* 0x0000001d0000780c */ /* 0x000fda0003f05270 */
[----:B------:R-:W-:Y:S05]  /*7fc0*/  @!P0 BRA `(.L_x_2198) ;  /* 0x0000028000008947 */ /* 0x000fea0003800000 */
[----:B------:R-:W-:-:S13]  /*7fd0*/  ISETP.NE.AND P0, PT, R0, 0x2c, PT ;  /* 0x0000002c0000780c */ /* 0x000fda0003f05270 */
[----:B------:R-:W-:Y:S05]  /*7fe0*/  @P0 BRA `(.L_x_2171) ;  /* 0x0000012000000947 */ /* 0x000fea0003800000 */
[----:B---3--:R-:W0:Y:S01]  /*7ff0*/  F2F.F32.F64 R6, R16 ;  /* 0x0000001000067310 */ /* 0x008e220000301000 */
        /* <DEDUP_REMOVED lines=17> */
.L_x_2171:
[----:B------:R-:W-:Y:S01]  /*8110*/  MOV R0, 0x0 ;  /* 0x0000000000007802 */ /* 0x000fe20000000f00 */
[----:B------:R-:W-:Y:S02]  /*8120*/  IMAD.MOV.U32 R4, RZ, RZ, c[0x4][0x148] ;  /* 0x01005200ff047624 */ /* 0x000fe400078e00ff */
[----:B------:R-:W-:Y:S01]  /*8130*/  IMAD.MOV.U32 R5, RZ, RZ, c[0x4][0x14c] ;  /* 0x01005300ff057624 */ /* 0x000fe200078e00ff */
[----:B------:R0:W1:Y:S01]  /*8140*/  LDC.64 R2, c[0x4][R0] ;  /* 0x0100000000027b82 */ /* 0x0000620000000a00 */
[----:B------:R-:W-:Y:S02]  /*8150*/  IMAD.MOV.U32 R6, RZ, RZ, c[0x4][0x150] ;  /* 0x01005400ff067624 */ /* 0x000fe400078e00ff */
[----:B------:R-:W-:Y:S02]  /*8160*/  IMAD.MOV.U32 R7, RZ, RZ, c[0x4][0x154] ;  /* 0x01005500ff077624 */ /* 0x000fe400078e00ff */
[----:B------:R-:W-:-:S02]  /*8170*/  IMAD.MOV.U32 R8, RZ, RZ, 0x65 ;  /* 0x00000065ff087424 */ /* 0x000fc400078e00ff */
[----:B------:R-:W-:Y:S02]  /*8180*/  IMAD.MOV.U32 R10, RZ, RZ, c[0x4][0x10] ;  /* 0x01000400ff0a7624 */ /* 0x000fe400078e00ff */
[----:B------:R-:W-:Y:S02]  /*8190*/  IMAD.MOV.U32 R11, RZ, RZ, c[0x4][0x14] ;  /* 0x01000500ff0b7624 */ /* 0x000fe400078e00ff */
[----:B------:R-:W-:Y:S02]  /*81a0*/  IMAD.MOV.U32 R12, RZ, RZ, 0x1 ;  /* 0x00000001ff0c7424 */ /* 0x000fe400078e00ff */
[----:B------:R-:W-:Y:S02]  /*81b0*/  IMAD.MOV.U32 R13, RZ, RZ, RZ ;  /* 0x000000ffff0d7224 */ /* 0x000fe400078e00ff */
[----:B0-----:R-:W-:Y:S01]  /*81c0*/  LEPC R14 ;  /* 0x00000000000e734e */ /* 0x001fe20000000000 */
[----:B------:R-:W-:Y:S02]  /*81d0*/  MOV R9, 0x8240 ;  /* 0x0000824000097802 */ /* 0x000fe40000000f00 */
[----:B------:R-:W-:Y:S02]  /*81e0*/  MOV R20, 0x81c0 ;  /* 0x000081c000147802 */ /* 0x000fe40000000f00 */
[----:B------:R-:W-:-:S02]  /*81f0*/  MOV R21, 0x0 ;  /* 0x0000000000157802 */ /* 0x000fc40000000f00 */
[----:B------:R-:W-:Y:S02]  /*8200*/  MOV R0, 0x0 ;  /* 0x0000000000007802 */ /* 0x000fe40000000f00 */
[----:B------:R-:W-:-:S04]  /*8210*/  IADD3 R20, P0, P1, -R20, R9, R14 ;  /* 0x0000000914147210 */ /* 0x000fc8000791e10e */
[----:B------:R-:W-:-:S04]  /*8220*/  IADD3.X R21, ~R0, R21, R15, P0, P1 ;  /* 0x0000001500157210 */ /* 0x000fc800007e250f */
[----:B-123--:R-:W-:Y:S05]  /*8230*/  CALL.ABS.NOINC R2 ;  /* 0x0000000002007343 */ /* 0x00efea0003c00000 */
[----:B------:R-:W-:Y:S05]  /*8240*/  EXIT ;  /* 0x000000000000794d */ /* 0x000fea0003800000 */
.L_x_2198:
[----:B------:R-:W0:Y:S02]  /*8250*/  F2I.U64.F64.TRUNC R18, R18 ;  /* 0x0000001200127311 */ /* 0x000e24000030d800 */
[----:B0-----:R-:W-:Y:S01]  /*8260*/  STG.E.64 [R2.64], R18 ;  /* 0x0000001202007986 */ /* 0x001fe2000c101b24 */
[----:B------:R-:W-:Y:S05]  /*8270*/  EXIT ;  /* 0x000000000000794d */ /* 0x000fea0003800000 */
.L_x_2197:
[----:B------:R-:W0:Y:S02]  /*8280*/  F2I.U32.F64.TRUNC R19, R18 ;  /* 0x0000001200137311 */ /* 0x000e24000030d000 */
[----:B0-----:R-:W-:Y:S01]  /*8290*/  STG.E [R2.64], R19 ;  /* 0x0000001302007986 */ /* 0x001fe2000c101924 */
[----:B------:R-:W-:Y:S05]  /*82a0*/  EXIT ;  /* 0x000000000000794d */ /* 0x000fea0003800000 */
.L_x_2199:
        /* <DEDUP_REMOVED lines=13> */
.L_x_18290:


//--------------------- .text._ZN2at6native18elementwise_kernelILi128ELi2EZNS0_22gpu_kernel_impl_nocastIZZZNS0_17trunc_kernel_cudaERNS_18TensorIteratorBaseEENKUlvE_clEvENKUlvE_clEvEUldE_EEvS4_RKT_EUliE_EEviT1_ --------------------------
	.section	.text._ZN2at6native18elementwise_kernelILi128ELi2EZNS0_22gpu_kernel_impl_nocastIZZZNS0_17trunc_kernel_cudaERNS_18TensorIteratorBaseEENKUlvE_clEvENKUlvE_clEvEUldE_EEvS4_RKT_EUliE_EEviT1_,"ax",@progbits
	.sectioninfo	@"SHI_REGISTERS=12"
	.align	128
        .global         _ZN2at6native18elementwise_kernelILi128ELi2EZNS0_22gpu_kernel_impl_nocastIZZZNS0_17trunc_kernel_cudaERNS_18TensorIteratorBaseEENKUlvE_clEvENKUlvE_clEvEUldE_EEvS4_RKT_EUliE_EEviT1_
        .type           _ZN2at6native18elementwise_kernelILi128ELi2EZNS0_22gpu_kernel_impl_nocastIZZZNS0_17trunc_kernel_cudaERNS_18TensorIteratorBaseEENKUlvE_clEvENKUlvE_clEvEUldE_EEvS4_RKT_EUliE_EEviT1_,@function
        .size           _ZN2at6native18elementwise_kernelILi128ELi2EZNS0_22gpu_kernel_impl_nocastIZZZNS0_17trunc_kernel_cudaERNS_18TensorIteratorBaseEENKUlvE_clEvENKUlvE_clEvEUldE_EEvS4_RKT_EUliE_EEviT1_,(.L_x_18291 - _ZN2at6native18elementwise_kernelILi128ELi2EZNS0_22gpu_kernel_impl_nocastIZZZNS0_17trunc_kernel_cudaERNS_18TensorIteratorBaseEENKUlvE_clEvENKUlvE_clEvEUldE_EEvS4_RKT_EUliE_EEviT1_)
        .other          _ZN2at6native18elementwise_kernelILi128ELi2EZNS0_22gpu_kernel_impl_nocastIZZZNS0_17trunc_kernel_cudaERNS_18TensorIteratorBaseEENKUlvE_clEvENKUlvE_clEvEUldE_EEvS4_RKT_EUliE_EEviT1_,@"STO_CUDA_ENTRY STV_DEFAULT"
_ZN2at6native18elementwise_kernelILi128ELi2EZNS0_22gpu_kernel_impl_nocastIZZZNS0_17trunc_kernel_cudaERNS_18TensorIteratorBaseEENKUlvE_clEvENKUlvE_clEvEUldE_EEvS4_RKT_EUliE_EEviT1_:
.text._ZN2at6native18elementwise_kernelILi128ELi2EZNS0_22gpu_kernel_impl_nocastIZZZNS0_17trunc_kernel_cudaERNS_18TensorIteratorBaseEENKUlvE_clEvENKUlvE_clEvEUldE_EEvS4_RKT_EUliE_EEviT1_:
        /* <DEDUP_REMOVED lines=236> */
.L_x_2202:
[----:B------:R-:W-:-:S04]  /*0ec0*/  IADD3 R6, P0, R3, c[0x0][0x368], RZ ;  /* 0x0000da0003067a10 */ /* 0x000fc80007f1e0ff */
[----:B------:R-:W-:-:S05]  /*0ed0*/  IADD3.X R7, RZ, c[0x0][0x36c], RZ, P0, !PT ;  /* 0x0000db00ff077a10 */ /* 0x000fca00007fe4ff */
[----:B------:R-:W2:Y:S01]  /*0ee0*/  LDG.E.64 R4, [R6.64] ;  /* 0x0000000406047981 */ /* 0x000ea2000c1e1b00 */
[----:B------:R-:W-:Y:S02]  /*0ef0*/  IADD3 R2, P0, R2, c[0x0][0x360], RZ ;  /* 0x0000d80002027a10 */ /* 0x000fe40007f1e0ff */
[----:B------:R-:W-:Y:S02]  /*0f00*/  IADD3 R9, R0, 0x80, RZ ;  /* 0x0000008000097810 */ /* 0x000fe40007ffe0ff */
[----:B------:R-:W-:Y:S01]  /*0f10*/  IADD3.X R3, RZ, c[0x0][0x364], RZ, P0, !PT ;  /* 0x0000d900ff037a10 */ /* 0x000fe200007fe4ff */
[----:B--2---:R-:W0:Y:S04]  /*0f20*/  FRND.F64.TRUNC R4, R4 ;  /* 0x0000000400047313 */ /* 0x004e28000030d800 */
[----:B0-----:R0:W-:Y:S04]  /*0f30*/  STG.E.64 [R2.64], R4 ;  /* 0x0000000402007986 */ /* 0x0011e8000c101b04 */
.L_x_2201:
[----:B------:R-:W-:Y:S05]  /*0f40*/  BSYNC B0 ;  /* 0x0000000000007941 */ /* 0x000fea0003800000 */
.L_x_2200:
        /* <DEDUP_REMOVED lines=230> */
.L_x_2203:
[----:B------:R-:W-:-:S04]  /*1db0*/  IADD3 R4, P0, R2, c[0x0][0x368], RZ ;  /* 0x0000da0002047a10 */ /* 0x000fc80007f1e0ff */
[----:B------:R-:W-:-:S05]  /*1dc0*/  IADD3.X R5, RZ, c[0x0][0x36c], RZ, P0, !PT ;  /* 0x0000db00ff057a10 */ /* 0x000fca00007fe4ff */
[----:B------:R-:W2:Y:S01]  /*1dd0*/  LDG.E.64 R2, [R4.64] ;  /* 0x0000000404027981 */ /* 0x000ea2000c1e1b00 */
[----:B------:R-:W-:-:S04]  /*1de0*/  IADD3 R6, P0, R0, c[0x0][0x360], RZ ;  /* 0x0000d80000067a10 */ /* 0x000fc80007f1e0ff */
[----:B------:R-:W-:Y:S01]  /*1df0*/  IADD3.X R7, RZ, c[0x0][0x364], RZ, P0, !PT ;  /* 0x0000d900ff077a10 */ /* 0x000fe200007fe4ff */
[----:B--2---:R-:W0:Y:S04]  /*1e00*/  FRND.F64.TRUNC R2, R2 ;  /* 0x0000000200027313 */ /* 0x004e28000030d800 */
[----:B0-----:R-:W-:Y:S01]  /*1e10*/  STG.E.64 [R6.64], R2 ;  /* 0x0000000206007986 */ /* 0x001fe2000c101b04 */
[----:B------:R-:W-:Y:S05]  /*1e20*/  EXIT ;  /* 0x000000000000794d */ /* 0x000fea0003800000 */
.L_x_2204:
        /* <DEDUP_REMOVED lines=13> */
.L_x_18291:


//--------------------- .text._ZN2at6native27unrolled_elementwise_kernelIZZZNS0_17trunc_kernel_cudaERNS_18TensorIteratorBaseEENKUlvE_clEvENKUlvE_clEvEUldE_St5arrayIPcLm2EELi4E23TrivialOffsetCalculatorILi1EjESB_NS0_6memory15LoadWithoutCastENSC_16StoreWithoutCastEEEviT_T0_T2_T3_T4_T5_ --------------------------
	.section	.text._ZN2at6native27unrolled_elementwise_kernelIZZZNS0_17trunc_kernel_cudaERNS_18TensorIteratorBaseEENKUlvE_clEvENKUlvE_clEvEUldE_St5arrayIPcLm2EELi4E23TrivialOffsetCalculatorILi1EjESB_NS0_6memory15LoadWithoutCastENSC_16StoreWithoutCastEEEviT_T0_T2_T3_T4_T5_,"ax",@progbits
	.sectioninfo	@"SHI_REGISTERS=24"
	.align	128
        .global         _ZN2at6native27unrolled_elementwise_kernelIZZZNS0_17trunc_kernel_cudaERNS_18TensorIteratorBaseEENKUlvE_clEvENKUlvE_clEvEUldE_St5arrayIPcLm2EELi4E23TrivialOffsetCalculatorILi1EjESB_NS0_6memory15LoadWithoutCastENSC_16StoreWithoutCastEEEviT_T0_T2_T3_T4_T5_
        .type           _ZN2at6native27unrolled_elementwise_kernelIZZZNS0_17trunc_kernel_cudaERNS_18TensorIteratorBaseEENKUlvE_clEvENKUlvE_clEvEUldE_St5arrayIPcLm2EELi4E23TrivialOffsetCalculatorILi1EjESB_NS0_6memory15LoadWithoutCastENSC_16StoreWithoutCastEEEviT_T0_T2_T3_T4_T5_,@function
        .size           _ZN2at6native27unrolled_elementwise_kernelIZZZNS0_17trunc_kernel_cudaERNS_18TensorIteratorBaseEENKUlvE_clEvENKUlvE_clEvEUldE_St5arrayIPcLm2EELi4E23TrivialOffsetCalculatorILi1EjESB_NS0_6memory15LoadWithoutCastENSC_16StoreWithoutCastEEEviT_T0_T2_T3_T4_T5_,(.L_x_18292 - _ZN2at6native27unrolled_elementwise_kernelIZZZNS0_17trunc_kernel_cudaERNS_18TensorIteratorBaseEENKUlvE_clEvENKUlvE_clEvEUldE_St5arrayIPcLm2EELi4E23TrivialOffsetCalculatorILi1EjESB_NS0_6memory15LoadWithoutCastENSC_16StoreWithoutCastEEEviT_T0_T2_T3_T4_T5_)
        .other          _ZN2at6native27unrolled_elementwise_kernelIZZZNS0_17trunc_kernel_cudaERNS_18TensorIteratorBaseEENKUlvE_clEvENKUlvE_clEvEUldE_St5arrayIPcLm2EELi4E23TrivialOffsetCalculatorILi1EjESB_NS0_6memory15LoadWithoutCastENSC_16StoreWithoutCastEEEviT_T0_T2_T3_T4_T5_,@"STO_CUDA_ENTRY STV_DEFAULT"
_ZN2at6native27unrolled_elementwise_kernelIZZZNS0_17trunc_kernel_cudaERNS_18TensorIteratorBaseEENKUlvE_clEvENKUlvE_clEvEUldE_St5arrayIPcLm2EELi4E23TrivialOffsetCalculatorILi1EjESB_NS0_6memory15LoadWithoutCastENSC_16StoreWithoutCastEEEviT_T0_T2_T3_T4_T5_:
.text._ZN2at6native27unrolled_elementwise_kernelIZZZNS0_17trunc_kernel_cudaERNS_18TensorIteratorBaseEENKUlvE_clEvENKUlvE_clEvEUldE_St5arrayIPcLm2EELi4E23TrivialOffsetCalculatorILi1EjESB_NS0_6memory15LoadWithoutCastENSC_16StoreWithoutCastEEEviT_T0_T2_T3_T4_T5_:
        /* <DEDUP_REMOVED lines=13> */
[----:B------:R-:W-:Y:S01]  /*00d0*/  @!P0 IMAD.WIDE.U32 R4, R4, R5, c[0x0][0x170] ;  /* 0x00005c0004048625 */ /* 0x000fe200078e0005 */
[----:B------:R-:W-:-:S04]  /*00e0*/  CS2R R8, SRZ ;  /* 0x0000000000087805 */ /* 0x000fc8000001ff00 */
[----:B------:R0:W2:Y:S05]  /*00f0*/  @!P0 LDG.E.64 R6, [R4.64] ;  /* 0x0000000404068981 */ /* 0x0000aa000c1e1b00 */
[----:B------:R-:W-:Y:S01]  /*0100*/  @!P1 IMAD R14, R0, 0x200, R13 ;  /* 0x00000200000e9824 */ /* 0x000fe200078e020d */
[----:B------:R-:W-:Y:S01]  /*0110*/  @!P1 IADD3 R13, R13, 0x80, RZ ;  /* 0x000000800d0d9810 */ /* 0x000fe20007ffe0ff */
[----:B------:R-:W-:-:S03]  /*0120*/  @!P1 IMAD.MOV.U32 R15, RZ, RZ, 0x8 ;  /* 0x00000008ff0f9424 */ /* 0x000fc600078e00ff */
[----:B------:R-:W-:Y:S01]  /*0130*/  ISETP.GE.AND P3, PT, R13, R2, PT ;  /* 0x000000020d00720c */ /* 0x000fe20003f66270 */
[----:B------:R-:W-:-:S05]  /*0140*/  @!P1 IMAD.WIDE.U32 R14, R14, R15, c[0x0][0x170] ;  /* 0x00005c000e0e9625 */ /* 0x000fca00078e000f */
[----:B------:R1:W3:Y:S01]  /*0150*/  @!P1 LDG.E.64 R8, [R14.64] ;  /* 0x000000040e089981 */ /* 0x0002e2000c1e1b00 */
[----:B------:R-:W-:-:S06]  /*0160*/  CS2R R10, SRZ ;  /* 0x00000000000a7805 */ /* 0x000fcc000001ff00 */
[----:B------:R-:W-:Y:S01]  /*0170*/  @!P3 MOV R19, 0x8 ;  /* 0x000000080013b802 */ /* 0x000fe20000000f00 */
[----:B------:R-:W-:-:S04]  /*0180*/  @!P3 IMAD R18, R0, 0x200, R13 ;  /* 0x000002000012b824 */ /* 0x000fc800078e020d */
[----:B------:R-:W-:-:S05]  /*0190*/  @!P3 IMAD.WIDE.U32 R18, R18, R19, c[0x0][0x170] ;  /* 0x00005c001212b625 */ /* 0x000fca00078e0013 */
[----:B------:R-:W4:Y:S01]  /*01a0*/  @!P3 LDG.E.64 R10, [R18.64] ;  /* 0x00000004120ab981 */ /* 0x000f22000c1e1b00 */
[----:B------:R-:W-:-:S04]  /*01b0*/  @!P3 IADD3 R13, R13, 0x80, RZ ;  /* 0x000000800d0db810 */ /* 0x000fc80007ffe0ff */
[----:B------:R-:W-:-:S13]  /*01c0*/  ISETP.GE.AND P2, PT, R13, R2, PT ;  /* 0x000000020d00720c */ /* 0x000fda0003f46270 */
[----:B------:R-:W-:Y:S01]  /*01d0*/  @!P2 IMAD R16, R0, 0x200, R13 ;  /* 0x000002000010a824 */ /* 0x000fe200078e020d */
[----:B------:R-:W-:-:S04]  /*01e0*/  MOV R13, R3 ;  /* 0x00000003000d7202 */ /* 0x000fc80000000f00 */
[----:B------:R-:W-:-:S04]  /*01f0*/  IADD3 R21, R13, 0x80, RZ ;  /* 0x000000800d157810 */ /* 0x000fc80007ffe0ff */
[-C--:B------:R-:W-:Y:S02]  /*0200*/  ISETP.GE.AND P3, PT, R21, R2.reuse, PT ;  /* 0x000000021500720c */ /* 0x080fe40003f66270 */
[----:B-1----:R-:W-:Y:S01]  /*0210*/  IADD3 R15, R13, 0x100, RZ ;  /* 0x000001000d0f7810 */ /* 0x002fe20007ffe0ff */
[----:B------:R-:W-:Y:S01]  /*0220*/  @!P0 IMAD R14, R0, 0x200, R3 ;  /* 0x00000200000e8824 */ /* 0x000fe200078e0203 */
[----:B------:R-:W-:Y:S01]  /*0230*/  @!P0 MOV R3, 0x8 ;  /* 0x0000000800038802 */ /* 0x000fe20000000f00 */
[----:B------:R-:W-:Y:S01]  /*0240*/  @!P2 IMAD.MOV.U32 R17, RZ, RZ, 0x8 ;  /* 0x00000008ff11a424 */ /* 0x000fe200078e00ff */
[----:B------:R-:W-:Y:S02]  /*0250*/  ISETP.GE.AND P1, PT, R15, R2, PT ;  /* 0x000000020f00720c */ /* 0x000fe40003f26270 */
[----:B------:R-:W-:Y:S01]  /*0260*/  IADD3 R15, R13, 0x180, RZ ;  /* 0x000001800d0f7810 */ /* 0x000fe20007ffe0ff */
[----:B0-----:R-:W-:Y:S01]  /*0270*/  CS2R R4, SRZ ;  /* 0x0000000000047805 */ /* 0x001fe2000001ff00 */
[----:B------:R-:W-:-:S04]  /*0280*/  @!P2 IMAD.WIDE.U32 R16, R16, R17, c[0x0][0x170] ;  /* 0x00005c001010a625 */ /* 0x000fc800078e0011 */
[----:B------:R-:W-:Y:S01]  /*0290*/  @!P0 IMAD.MOV.U32 R13, RZ, RZ, R21 ;  /* 0x000000ffff0d8224 */ /* 0x000fe200078e0015 */
[----:B------:R0:W5:Y:S04]  /*02a0*/  @!P2 LDG.E.64 R4, [R16.64] ;  /* 0x000000041004a981 */ /* 0x000168000c1e1b00 */
[-C--:B------:R-:W-:Y:S01]  /*02b0*/  ISETP.GE.AND P2, PT, R13, R2.reuse, PT ;  /* 0x000000020d00720c */ /* 0x080fe20003f46270 */
[----:B------:R-:W-:Y:S01]  /*02c0*/  BSSY B0, `(.L_x_2205) ;  /* 0x0000012000007945 */ /* 0x000fe20003800000 */
[----:B--2---:R-:W1:Y:S08]  /*02d0*/  @!P0 FRND.F64.TRUNC R6, R6 ;  /* 0x0000000600068313 */ /* 0x004e70000030d800 */
[----:B---3--:R-:W2:Y:S01]  /*02e0*/  @!P3 FRND.F64.TRUNC R8, R8 ;  /* 0x000000080008b313 */ /* 0x008ea2000030d800 */
[----:B------:R-:W-:Y:S01]  /*02f0*/  ISETP.GE.AND P3, PT, R15, R2, PT ;  /* 0x000000020f00720c */ /* 0x000fe20003f66270 */
[----:B------:R-:W-:-:S05]  /*0300*/  @!P0 IMAD.WIDE.U32 R14, R14, R3, c[0x0][0x168] ;  /* 0x00005a000e0e8625 */ /* 0x000fca00078e0003 */
[----:B-1----:R0:W-:Y:S01]  /*0310*/  @!P0 STG.E.64 [R14.64], R6 ;  /* 0x000000060e008986 */ /* 0x0021e2000c101b04 */
[----:B----4-:R-:W1:Y:S01]  /*0320*/  @!P1 FRND.F64.TRUNC R10, R10 ;  /* 0x0000000a000a9313 */ /* 0x010e62000030d800 */
[----:B------:R-:W-:Y:S05]  /*0330*/  @P2 BRA `(.L_x_2206) ;  /* 0x000000a000002947 */ /* 0x000fea0003800000 */
[----:B0-2---:R-:W-:Y:S01]  /*0340*/  IMAD R6, R0, 0x200, R13 ;  /* 0x0000020000067824 */ /* 0x005fe200078e020d */
[----:B------:R-:W-:Y:S01]  /*0350*/  IADD3 R13, R13, 0x80, RZ ;  /* 0x000000800d0d7810 */ /* 0x000fe20007ffe0ff */
[----:B------:R-:W-:-:S03]  /*0360*/  IMAD.MOV.U32 R15, RZ, RZ, 0x8 ;  /* 0x00000008ff0f7424 */ /* 0x000fc600078e00ff */
[----:B------:R-:W-:Y:S01]  /*0370*/  ISETP.GE.AND P0, PT, R13, R2, PT ;  /* 0x000000020d00720c */ /* 0x000fe20003f06270 */
[----:B------:R-:W-:-:S05]  /*0380*/  IMAD.WIDE.U32 R6, R6, R15, c[0x0][0x168] ;  /* 0x00005a0006067625 */ /* 0x000fca00078e000f */
[----:B------:R0:W-:Y:S07]  /*0390*/  STG.E.64 [R6.64], R8 ;  /* 0x0000000806007986 */ /* 0x0001ee000c101b04 */
[----:B------:R-:W-:Y:S02]  /*03a0*/  @!P0 LEA R14, R0, R13, 0x9 ;  /* 0x0000000d000e8211 */ /* 0x000fe400078e48ff */
[----:B------:R-:W-:-:S03]  /*03b0*/  @!P0 IADD3 R13, R13, 0x80, RZ ;  /* 0x000000800d0d8810 */ /* 0x000fc60007ffe0ff */
[----:B------:R-:W-:-:S05]  /*03c0*/  @!P0 IMAD.WIDE.U32 R14, R14, R15, c[0x0][0x168] ;  /* 0x00005a000e0e8625 */ /* 0x000fca00078e000f */
[----:B-1----:R0:W-:Y:S02]  /*03d0*/  @!P0 STG.E.64 [R14.64], R10 ;  /* 0x0000000a0e008986 */ /* 0x0021e4000c101b04 */
.L_x_2206:
[----:B--2---:R-:W-:Y:S05]  /*03e0*/  BSYNC B0 ;  /* 0x0000000000007941 */ /* 0x004fea0003800000 */
.L_x_2205:
[----:B------:R-:W-:Y:S01]  /*03f0*/  ISETP.GE.AND P0, PT, R13, R2, PT ;  /* 0x000000020d00720c */ /* 0x000fe20003f06270 */
[----:B-----5:R-:W2:-:S12]  /*0400*/  @!P3 FRND.F64.TRUNC R4, R4 ;  /* 0x000000040004b313 */ /* 0x020e98000030d800 */
[----:B------:R-:W-:Y:S05]  /*0410*/  @P0 EXIT ;  /* 0x000000000000094d */ /* 0x000fea0003800000 */
[----:B------:R-:W-:Y:S01]  /*0420*/  HFMA2.MMA R3, -RZ, RZ, 0, 4.76837158203125e-07 ;  /* 0x00000008ff037435 */ /* 0x000fe200000001ff */
[----:B------:R-:W-:-:S09]  /*0430*/  IMAD R2, R0, 0x200, R13 ;  /* 0x0000020000027824 */ /* 0x000fd200078e020d */
[----:B------:R-:W-:-:S05]  /*0440*/  IMAD.WIDE.U32 R2, R2, R3, c[0x0][0x168] ;  /* 0x00005a0002027625 */ /* 0x000fca00078e0003 */
[----:B--2---:R-:W-:Y:S01]  /*0450*/  STG.E.64 [R2.64], R4 ;  /* 0x0000000402007986 */ /* 0x004fe2000c101b04 */
[----:B------:R-:W-:Y:S05]  /*0460*/  EXIT ;  /* 0x000000000000794d */ /* 0x000fea0003800000 */
.L_x_2207:
        /* <DEDUP_REMOVED lines=9> */
.L_x_18292:


//--------------------- .text._ZN2at6native29vectorized_elementwise_kernelILi2EZZZNS0_17trunc_kernel_cudaERNS_18TensorIteratorBaseEENKUlvE_clEvENKUlvE_clEvEUldE_St5arrayIPcLm2EEEEviT0_T1_ --------------------------
	.section	.text._ZN2at6native29vectorized_elementwise_kernelILi2EZZZNS0_17trunc_kernel_cudaERNS_18TensorIteratorBaseEENKUlvE_clEvENKUlvE_clEvEUldE_St5arrayIPcLm2EEEEviT0_T1_,"ax",@progbits
	.sectioninfo	@"SHI_REGISTERS=32"
	.align	128
        .global         _ZN2at6native29vectorized_elementwise_kernelILi2EZZZNS0_17trunc_kernel_cudaERNS_18TensorIteratorBaseEENKUlvE_clEvENKUlvE_clEvEUldE_St5arrayIPcLm2EEEEviT0_T1_
        .type           _ZN2at6native29vectorized_elementwise_kernelILi2EZZZNS0_17trunc_kernel_cudaERNS_18TensorIteratorBaseEENKUlvE_clEvENKUlvE_clEvEUldE_St5arrayIPcLm2EEEEviT0_T1_,@function
        .size           _ZN2at6native29vectorized_elementwise_kernelILi2EZZZNS0_17trunc_kernel_cudaERNS_18TensorIteratorBaseEENKUlvE_clEvENKUlvE_clEvEUldE_St5arrayIPcLm2EEEEviT0_T1_,(.L_x_18293 - _ZN2at6native29vectorized_elementwise_kernelILi2EZZZNS0_17trunc_kernel_cudaERNS_18TensorIteratorBaseEENKUlvE_clEvENKUlvE_clEvEUldE_St5arrayIPcLm2EEEEviT0_T1_)
        .other          _ZN2at6native29vectorized_elementwise_kernelILi2EZZZNS0_17trunc_kernel_cudaERNS_18TensorIteratorBaseEENKUlvE_clEvENKUlvE_clEvEUldE_St5arrayIPcLm2EEEEviT0_T1_,@"STO_CUDA_ENTRY STV_DEFAULT"
_ZN2at6native29vectorized_elementwise_kernelILi2EZZZNS0_17trunc_kernel_cudaERNS_18TensorIteratorBaseEENKUlvE_clEvENKUlvE_clEvEUldE_St5arrayIPcLm2EEEEviT0_T1_:
.text._ZN2at6native29vectorized_elementwise_kernelILi2EZZZNS0_17trunc_kernel_cudaERNS_18TensorIteratorBaseEENKUlvE_clEvENKUlvE_clEvEUldE_St5arrayIPcLm2EEEEviT0_T1_:
        /* <DEDUP_REMOVED lines=12> */
[----:B------:R-:W3:Y:S04]  /*00c0*/  LDG.E.128 R16, [R20.64+0x800] ;  /* 0x0008000414107981 */ /* 0x000ee8000c1e1d00 */
[----:B------:R-:W4:Y:S04]  /*00d0*/  LDG.E.128 R12, [R20.64+0x1000] ;  /* 0x00100004140c7981 */ /* 0x000f28000c1e1d00 */
[----:B------:R-:W5:Y:S01]  /*00e0*/  LDG.E.128 R8, [R20.64+0x1800] ;  /* 0x0018000414087981 */ /* 0x000f62000c1e1d00 */
[----:B------:R-:W-:-:S06]  /*00f0*/  IMAD.WIDE.U32 R22, R3, R0, c[0x0][0x168] ;  /* 0x00005a0003167625 */ /* 0x000fcc00078e0000 */
[----:B------:R-:W-:Y:S01]  /*0100*/  IMAD.WIDE R22, R2, 0x10, R22 ;  /* 0x0000001002167825 */ /* 0x000fe200078e0216 */
[----:B--2---:R-:W-:Y:S08]  /*0110*/  FRND.F64.TRUNC R6, R6 ;  /* 0x0000000600067313 */ /* 0x004ff0000030d800 */
[----:B------:R-:W0:Y:S08]  /*0120*/  FRND.F64.TRUNC R4, R4 ;  /* 0x0000000400047313 */ /* 0x000e30000030d800 */
[----:B---3--:R-:W-:Y:S08]  /*0130*/  FRND.F64.TRUNC R18, R18 ;  /* 0x0000001200127313 */ /* 0x008ff0000030d800 */
[----:B------:R-:W1:Y:S01]  /*0140*/  FRND.F64.TRUNC R16, R16 ;  /* 0x0000001000107313 */ /* 0x000e62000030d800 */
[----:B0-----:R-:W-:Y:S07]  /*0150*/  STG.E.128 [R22.64], R4 ;  /* 0x0000000416007986 */ /* 0x001fee000c101d04 */
[----:B----4-:R-:W-:Y:S08]  /*0160*/  FRND.F64.TRUNC R14, R14 ;  /* 0x0000000e000e7313 */ /* 0x010ff0000030d800 */
[----:B------:R-:W0:Y:S01]  /*0170*/  FRND.F64.TRUNC R12, R12 ;  /* 0x0000000c000c7313 */ /* 0x000e22000030d800 */
[----:B-1----:R-:W-:Y:S07]  /*0180*/  STG.E.128 [R22.64+0x800], R16 ;  /* 0x0008001016007986 */ /* 0x002fee000c101d04 */
[----:B-----5:R-:W-:Y:S08]  /*0190*/  FRND.F64.TRUNC R10, R10 ;  /* 0x0000000a000a7313 */ /* 0x020ff0000030d800 */
[----:B------:R-:W1:Y:S01]  /*01a0*/  FRND.F64.TRUNC R8, R8 ;  /* 0x0000000800087313 */ /* 0x000e62000030d800 */
[----:B0-----:R-:W-:Y:S04]  /*01b0*/  STG.E.128 [R22.64+0x1000], R12 ;  /* 0x0010000c16007986 */ /* 0x001fe8000c101d04 */
[----:B-1----:R-:W-:Y:S01]  /*01c0*/  STG.E.128 [R22.64+0x1800], R8 ;  /* 0x0018000816007986 */ /* 0x002fe2000c101d04 */
[----:B------:R-:W-:Y:S05]  /*01d0*/  EXIT ;  /* 0x000000000000794d */ /* 0x000fea0003800000 */
.L_x_2208:
[----:B------:R-:W0:Y:S01]  /*01e0*/  S2R R0, SR_TID.X ;  /* 0x0000000000007919 */ /* 0x000e220000002100 */
[----:B------:R-:W-:Y:S01]  /*01f0*/  CS2R R12, SRZ ;  /* 0x00000000000c7805 */ /* 0x000fe2000001ff00 */
[----:B0-----:R-:W-:Y:S01]  /*0200*/  ISETP.GE.AND P0, PT, R0, R21, PT ;  /* 0x000000150000720c */ /* 0x001fe20003f06270 */
[----:B------:R-:W-:-:S12]  /*0210*/  IMAD.MOV.U32 R2, RZ, RZ, R0 ;  /* 0x000000ffff027224 */ /* 0x000fd800078e0000 */
[----:B------:R-:W-:Y:S01]  /*0220*/  @!P0 IADD3 R2, R0, 0x80, RZ ;  /* 0x0000008000028810 */ /* 0x000fe20007ffe0ff */
[----:B------:R-:W-:Y:S01]  /*0230*/  CS2R R14, SRZ ;  /* 0x00000000000e7805 */ /* 0x000fe2000001ff00 */
[----:B------:R-:W-:Y:S01]  /*0240*/  CS2R R16, SRZ ;  /* 0x0000000000107805 */ /* 0x000fe2000001ff00 */
[----:B------:R-:W-:Y:S01]  /*0250*/  @!P0 MOV R5, 0x8 ;  /* 0x0000000800058802 */ /* 0x000fe20000000f00 */
[----:B------:R-:W-:Y:S01]  /*0260*/  @!P0 IMAD.IADD R4, R3, 0x1, R0 ;  /* 0x0000000103048824 */ /* 0x000fe200078e0200 */
[----:B------:R-:W-:Y:S01]  /*0270*/  ISETP.GE.AND P5, PT, R2, R21, PT ;  /* 0x000000150200720c */ /* 0x000fe20003fa6270 */
[----:B------:R-:W-:Y:S02]  /*0280*/  CS2R R18, SRZ ;  /* 0x0000000000127805 */ /* 0x000fe4000001ff00 */
[----:B------:R-:W-:-:S05]  /*0290*/  @!P0 IMAD.WIDE.U32 R4, R4, R5, c[0x0][0x170] ;  /* 0x00005c0004048625 */ /* 0x000fca00078e0005 */
[----:B------:R0:W2:Y:S05]  /*02a0*/  @!P0 LDG.E.64 R12, [R4.64] ;  /* 0x00000004040c8981 */ /* 0x0000aa000c1e1b00 */
        /* <DEDUP_REMOVED lines=15> */
[----:B------:R1:W3:Y:S07]  /*03a0*/  @!P5 LDG.E.64 R14, [R22.64] ;  /* 0x00000004160ed981 */ /* 0x0002ee000c1e1b00 */
[----:B------:R-:W-:Y:S01]  /*03b0*/  @!P3 IMAD.IADD R8, R3, 0x1, R2 ;  /* 0x000000010308b824 */ /* 0x000fe200078e0202 */
[----:B------:R-:W-:-:S04]  /*03c0*/  @!P3 IADD3 R2, R2, 0x80, RZ ;  /* 0x000000800202b810 */ /* 0x000fc80007ffe0ff */
[----:B------:R-:W-:Y:S01]  /*03d0*/  ISETP.GE.AND P4, PT, R2, R21, PT ;  /* 0x000000150200720c */ /* 0x000fe20003f86270 */
[----:B------:R-:W-:-:S04]  /*03e0*/  @!P6 IMAD.WIDE.U32 R24, R24, R25, c[0x0][0x170] ;  /* 0x00005c001818e625 */ /* 0x000fc800078e0019 */
[----:B------:R-:W-:Y:S01]  /*03f0*/  @!P1 IMAD.MOV.U32 R27, RZ, RZ, 0x8 ;  /* 0x00000008ff1b9424 */ /* 0x000fe200078e00ff */
[----:B------:R4:W5:Y:S01]  /*0400*/  @!P6 LDG.E.64 R16, [R24.64] ;  /* 0x000000041810e981 */ /* 0x000962000c1e1b00 */
[----:B------:R-:W-:Y:S02]  /*0410*/  @!P2 IMAD.MOV.U32 R29, RZ, RZ, 0x8 ;  /* 0x00000008ff1da424 */ /* 0x000fe400078e00ff */
[----:B------:R-:W-:-:S04]  /*0420*/  @!P1 IMAD.WIDE.U32 R26, R26, R27, c[0x0][0x170] ;  /* 0x00005c001a1a9625 */ /* 0x000fc800078e001b */
[----:B------:R-:W-:Y:S01]  /*0430*/  @!P4 IADD3 R10, R3, R2, RZ ;  /* 0x00000002030ac210 */ /* 0x000fe20007ffe0ff */
[----:B0-----:R-:W-:Y:S01]  /*0440*/  CS2R R4, SRZ ;  /* 0x0000000000047805 */ /* 0x001fe2000001ff00 */
[----:B------:R-:W-:Y:S01]  /*0450*/  @!P4 IADD3 R2, R2, 0x80, RZ ;  /* 0x000000800202c810 */ /* 0x000fe20007ffe0ff */
[----:B------:R0:W5:Y:S03]  /*0460*/  @!P1 LDG.E.64 R18, [R26.64] ;  /* 0x000000041a129981 */ /* 0x000166000c1e1b00 */
[----:B------:R-:W-:Y:S01]  /*0470*/  ISETP.GE.AND P5, PT, R2, R21, PT ;  /* 0x000000150200720c */ /* 0x000fe20003fa6270 */
[----:B------:R-:W-:-:S05]  /*0480*/  @!P2 IMAD.WIDE.U32 R28, R6, R29, c[0x0][0x170] ;  /* 0x00005c00061ca625 */ /* 0x000fca00078e001d */
[----:B------:R-:W5:Y:S01]  /*0490*/  @!P2 LDG.E.64 R4, [R28.64] ;  /* 0x000000041c04a981 */ /* 0x000f62000c1e1b00 */
[----:B-1----:R-:W-:Y:S02]  /*04a0*/  @!P3 IMAD.MOV.U32 R23, RZ, RZ, 0x8 ;  /* 0x00000008ff17b424 */ /* 0x002fe400078e00ff */
[----:B----4-:R-:W-:-:S04]  /*04b0*/  @!P4 IMAD.MOV.U32 R25, RZ, RZ, 0x8 ;  /* 0x00000008ff19c424 */ /* 0x010fc800078e00ff */
[----:B------:R-:W-:Y:S01]  /*04c0*/  @!P5 IADD3 R2, R3, R2, RZ ;  /* 0x000000020302d210 */ /* 0x000fe20007ffe0ff */
[----:B------:R-:W-:Y:S01]  /*04d0*/  @!P5 IMAD.MOV.U32 R20, RZ, RZ, 0x8 ;  /* 0x00000008ff14d424 */ /* 0x000fe200078e00ff */
[----:B------:R-:W-:Y:S01]  /*04e0*/  CS2R R6, SRZ ;  /* 0x0000000000067805 */ /* 0x000fe2000001ff00 */
[----:B------:R-:W-:Y:S02]  /*04f0*/  @!P3 IMAD.WIDE.U32 R22, R8, R23, c[0x0][0x170] ;  /* 0x00005c000816b625 */ /* 0x000fe400078e0017 */
[----:B------:R-:W-:Y:S02]  /*0500*/  CS2R R8, SRZ ;  /* 0x0000000000087805 */ /* 0x000fe4000001ff00 */
[----:B------:R-:W-:Y:S01]  /*0510*/  @!P4 IMAD.WIDE.U32 R24, R10, R25, c[0x0][0x170] ;  /* 0x00005c000a18c625 */ /* 0x000fe200078e0019 */
[----:B------:R1:W4:Y:S01]  /*0520*/  @!P3 LDG.E.64 R6, [R22.64] ;  /* 0x000000041606b981 */ /* 0x000322000c1e1b00 */
[----:B------:R-:W-:Y:S02]  /*0530*/  CS2R R10, SRZ ;  /* 0x00000000000a7805 */ /* 0x000fe4000001ff00 */
[----:B0-----:R-:W-:Y:S01]  /*0540*/  @!P5 IMAD.WIDE.U32 R26, R2, R20, c[0x0][0x170] ;  /* 0x00005c00021ad625 */ /* 0x001fe200078e0014 */
[----:B------:R0:W4:Y:S04]  /*0550*/  @!P4 LDG.E.64 R8, [R24.64] ;  /* 0x000000041808c981 */ /* 0x000128000c1e1b00 */
[----:B------:R-:W4:Y:S01]  /*0560*/  @!P5 LDG.E.64 R10, [R26.64] ;  /* 0x000000041a0ad981 */ /* 0x000f22000c1e1b00 */
[----:B------:R-:W-:-:S02]  /*0570*/  IADD3 R2, R0, 0x80, RZ ;  /* 0x0000008000027810 */ /* 0x000fc40007ffe0ff */
[----:B------:R-:W-:Y:S02]  /*0580*/  IADD3 R20, R0, 0x100, RZ ;  /* 0x0000010000147810 */ /* 0x000fe40007ffe0ff */
[-C--:B------:R-:W-:Y:S02]  /*0590*/  ISETP.GE.AND P1, PT, R2, R21.reuse, PT ;  /* 0x000000150200720c */ /* 0x080fe40003f26270 */
[-C--:B------:R-:W-:Y:S02]  /*05a0*/  ISETP.GE.AND P2, PT, R20, R21.reuse, PT ;  /* 0x000000151400720c */ /* 0x080fe40003f46270 */
[C---:B------:R-:W-:Y:S02]  /*05b0*/  IADD3 R20, R0.reuse, 0x180, RZ ;  /* 0x0000018000147810 */ /* 0x040fe40007ffe0ff */
[----:B-1----:R-:W-:Y:S01]  /*05c0*/  IADD3 R22, R0, 0x380, RZ ;  /* 0x0000038000167810 */ /* 0x002fe20007ffe0ff */
[----:B------:R-:W-:Y:S02]  /*05d0*/  @!P0 IMAD.IADD R23, R3, 0x1, R0 ;  /* 0x0000000103178824 */ /* 0x000fe400078e0200 */
[----:B0-----:R-:W-:Y:S01]  /*05e0*/  @!P0 IMAD.MOV.U32 R24, RZ, RZ, 0x8 ;  /* 0x00000008ff188424 */ /* 0x001fe200078e00ff */
[----:B------:R-:W-:-:S03]  /*05f0*/  ISETP.GE.AND P3, PT, R22, R21, PT ;  /* 0x000000151600720c */ /* 0x000fc60003f66270 */
[----:B------:R-:W-:Y:S01]  /*0600*/  @!P0 IMAD.WIDE.U32 R22, R23, R24, c[0x0][0x168] ;  /* 0x00005a0017168625 */ /* 0x000fe200078e0018 */
[----:B------:R-:W-:Y:S01]  /*0610*/  BSSY B0, `(.L_x_2209) ;  /* 0x000003e000007945 */ /* 0x000fe20003800000 */
[----:B------:R-:W-:Y:S01]  /*0620*/  BSSY B1, `(.L_x_2210) ;  /* 0x0000036000017945 */ /* 0x000fe20003800000 */
[----:B--2---:R-:W0:Y:S02]  /*0630*/  @!P0 FRND.F64.TRUNC R12, R12 ;  /* 0x0000000c000c8313 */ /* 0x004e24000030d800 */
[----:B0-----:R0:W-:Y:S06]  /*0640*/  @!P0 STG.E.64 [R22.64], R12 ;  /* 0x0000000c16008986 */ /* 0x0011ec000c101b04 */
[----:B---3--:R-:W1:Y:S01]  /*0650*/  @!P1 FRND.F64.TRUNC R14, R14 ;  /* 0x0000000e000e9313 */ /* 0x008e62000030d800 */
[----:B------:R-:W-:-:S02]  /*0660*/  ISETP.GE.AND P1, PT, R20, R21, PT ;  /* 0x000000151400720c */ /* 0x000fc40003f26270 */
[----:B------:R-:W-:-:S05]  /*0670*/  IADD3 R20, R0, 0x200, RZ ;  /* 0x0000020000147810 */ /* 0x000fca0007ffe0ff */
[----:B-----5:R-:W2:Y:S01]  /*0680*/  @!P2 FRND.F64.TRUNC R16, R16 ;  /* 0x000000100010a313 */ /* 0x020ea2000030d800 */
[----:B------:R-:W-:Y:S02]  /*0690*/  ISETP.GE.AND P2, PT, R20, R21, PT ;  /* 0x000000151400720c */ /* 0x000fe40003f46270 */
[----:B------:R-:W-:-:S05]  /*06a0*/  IADD3 R20, R0, 0x280, RZ ;  /* 0x0000028000147810 */ /* 0x000fca0007ffe0ff */
[----:B------:R-:W3:Y:S01]  /*06b0*/  @!P1 FRND.F64.TRUNC R18, R18 ;  /* 0x0000001200129313 */ /* 0x000ee2000030d800 */
[----:B------:R-:W-:Y:S02]  /*06c0*/  ISETP.GE.AND P1, PT, R20, R21, PT ;  /* 0x000000151400720c */ /* 0x000fe40003f26270 */
[----:B------:R-:W-:-:S05]  /*06d0*/  IADD3 R20, R0, 0x300, RZ ;  /* 0x0000030000147810 */ /* 0x000fca0007ffe0ff */
[----:B------:R-:W0:Y:S01]  /*06e0*/  @!P2 FRND.F64.TRUNC R4, R4 ;  /* 0x000000040004a313 */ /* 0x000e22000030d800 */
[----:B------:R-:W-:Y:S02]  /*06f0*/  ISETP.GE.AND P2, PT, R20, R21, PT ;  /* 0x000000151400720c */ /* 0x000fe40003f46270 */
[----:B------:R-:W-:-:S04]  /*0700*/  @!P0 MOV R0, R2 ;  /* 0x0000000200008202 */ /* 0x000fc80000000f00 */
[----:B------:R-:W-:Y:S01]  /*0710*/  ISETP.GE.AND P0, PT, R0, R21, PT ;  /* 0x000000150000720c */ /* 0x000fe20003f06270 */
[----:B----4-:R-:W4:Y:S08]  /*0720*/  @!P1 FRND.F64.TRUNC R6, R6 ;  /* 0x0000000600069313 */ /* 0x010f30000030d800 */
[----:B------:R-:W0:Y:S08]  /*0730*/  @!P2 FRND.F64.TRUNC R8, R8 ;  /* 0x000000080008a313 */ /* 0x000e30000030d800 */
[----:B------:R-:W0:Y:S01]  /*0740*/  @!P3 FRND.F64.TRUNC R10, R10 ;  /* 0x0000000a000ab313 */ /* 0x000e22000030d800 */
[----:B------:R-:W-:Y:S05]  /*0750*/  @P0 BRA `(.L_x_2211) ;  /* 0x000000c000000947 */ /* 0x000fea0003800000 */
[----:B01234-:R-:W-:Y:S01]  /*0760*/  IMAD.IADD R12, R3, 0x1, R0 ;  /* 0x00000001030c7824 */ /* 0x01ffe200078e0200 */
[----:B------:R-:W-:Y:S01]  /*0770*/  IADD3 R0, R0, 0x80, RZ ;  /* 0x0000008000007810 */ /* 0x000fe20007ffe0ff */
[----:B------:R-:W-:-:S03]  /*0780*/  IMAD.MOV.U32 R13, RZ, RZ, 0x8 ;  /* 0x00000008ff0d7424 */ /* 0x000fc600078e00ff */
[----:B------:R-:W-:Y:S01]  /*0790*/  ISETP.GE.AND P0, PT, R0, R21, PT ;  /* 0x000000150000720c */ /* 0x000fe20003f06270 */
[----:B------:R-:W-:-:S05]  /*07a0*/  IMAD.WIDE.U32 R12, R12, R13, c[0x0][0x168] ;  /* 0x00005a000c0c7625 */ /* 0x000fca00078e000d */
[----:B------:R0:W-:Y:S07]  /*07b0*/  STG.E.64 [R12.64], R14 ;  /* 0x0000000e0c007986 */ /* 0x0001ee000c101b04 */
[----:B------:R-:W-:Y:S05]  /*07c0*/  @P0 BRA `(.L_x_2212) ;  /* 0x000000c000000947 */ /* 0x000fea0003800000 */
[----:B0-----:R-:W-:Y:S01]  /*07d0*/  HFMA2.MMA R13, -RZ, RZ, 0, 4.76837158203125e-07 ;  /* 0x00000008ff0d7435 */ /* 0x001fe200000001ff */
[----:B------:R-:W-:Y:S01]  /*07e0*/  IMAD.IADD R12, R3, 0x1, R0 ;  /* 0x00000001030c7824 */ /* 0x000fe200078e0200 */
[----:B------:R-:W-:-:S08]  /*07f0*/  IADD3 R0, R0, 0x80, RZ ;  /* 0x0000008000007810 */ /* 0x000fd00007ffe0ff */
[----:B------:R-:W-:-:S05]  /*0800*/  IMAD.WIDE.U32 R12, R12, R13, c[0x0][0x168] ;  /* 0x00005a000c0c7625 */ /* 0x000fca00078e000d */
[----:B------:R0:W-:Y:S02]  /*0810*/  STG.E.64 [R12.64], R16 ;  /* 0x000000100c007986 */ /* 0x0001e4000c101b04 */
.L_x_2211:
[----:B-1234-:R-:W-:-:S13]  /*0820*/  ISETP.GE.AND P0, PT, R0, R21, PT ;  /* 0x000000150000720c */ /* 0x01efda0003f06270 */
[----:B------:R-:W-:Y:S05]  /*0830*/  @P0 BRA `(.L_x_2213) ;  /* 0x000000c000000947 */ /* 0x000fea0003800000 */
[----:B0-----:R-:W-:Y:S01]  /*0840*/  IMAD.IADD R12, R3, 0x1, R0 ;  /* 0x00000001030c7824 */ /* 0x001fe200078e0200 */
[----:B------:R-:W-:Y:S01]  /*0850*/  IADD3 R0, R0, 0x80, RZ ;  /* 0x0000008000007810 */ /* 0x000fe20007ffe0ff */
[----:B------:R-:W-:-:S04]  /*0860*/  IMAD.MOV.U32 R13, RZ, RZ, 0x8 ;  /* 0x00000008ff0d7424 */ /* 0x000fc800078e00ff */
[----:B------:R-:W-:-:S05]  /*0870*/  IMAD.WIDE.U32 R12, R12, R13, c[0x0][0x168] ;  /* 0x00005a000c0c7625 */ /* 0x000fca00078e000d */
[----:B------:R0:W-:Y:S02]  /*0880*/  STG.E.64 [R12.64], R18 ;  /* 0x000000120c007986 */ /* 0x0001e4000c101b04 */
.L_x_2212:
[----:B------:R-:W-:-:S13]  /*0890*/  ISETP.GE.AND P0, PT, R0, R21, PT ;  /* 0x000000150000720c */ /* 0x000fda0003f06270 */
[----:B------:R-:W-:Y:S05]  /*08a0*/  @P0 BRA `(.L_x_2214) ;  /* 0x000000d000000947 */ /* 0x000fea0003800000 */
[----:B0-----:R-:W-:Y:S01]  /*08b0*/  MOV R13, 0x8 ;  /* 0x00000008000d7802 */ /* 0x001fe20000000f00 */
[----:B------:R-:W-:Y:S01]  /*08c0*/  IMAD.IADD R12, R3, 0x1, R0 ;  /* 0x00000001030c7824 */ /* 0x000fe200078e0200 */
[----:B------:R-:W-:-:S03]  /*08d0*/  IADD3 R0, R0, 0x80, RZ ;  /* 0x0000008000007810 */ /* 0x000fc60007ffe0ff */
[----:B------:R-:W-:-:S05]  /*08e0*/  IMAD.WIDE.U32 R12, R12, R13, c[0x0][0x168] ;  /* 0x00005a000c0c7625 */ /* 0x000fca00078e000d */
[----:B------:R0:W-:Y:S02]  /*08f0*/  STG.E.64 [R12.64], R4 ;  /* 0x000000040c007986 */ /* 0x0001e4000c101b04 */
.L_x_2213:
[----:B------:R-:W-:-:S13]  /*0900*/  ISETP.GE.AND P0, PT, R0, R21, PT ;  /* 0x000000150000720c */ /* 0x000fda0003f06270 */
[----:B------:R-:W-:Y:S01]  /*0910*/  @P0 BREAK B1 ;  /* 0x0000000000010942 */ /* 0x000fe20003800000 */
[----:B------:R-:W-:Y:S05]  /*0920*/  @P0 BRA `(.L_x_2215) ;  /* 0x000000c000000947 */ /* 0x000fea0003800000 */
[----:B0-----:R-:W-:Y:S01]  /*0930*/  IMAD.IADD R4, R3, 0x1, R0 ;  /* 0x0000000103047824 */ /* 0x001fe200078e0200 */
[----:B------:R-:W-:Y:S01]  /*0940*/  IADD3 R0, R0, 0x80, RZ ;  /* 0x0000008000007810 */ /* 0x000fe20007ffe0ff */
[----:B------:R-:W-:-:S04]  /*0950*/  IMAD.MOV.U32 R5, RZ, RZ, 0x8 ;  /* 0x00000008ff057424 */ /* 0x000fc800078e00ff */
[----:B------:R-:W-:-:S05]  /*0960*/  IMAD.WIDE.U32 R4, R4, R5, c[0x0][0x168] ;  /* 0x00005a0004047625 */ /* 0x000fca00078e0005 */
[----:B------:R0:W-:Y:S02]  /*0970*/  STG.E.64 [R4.64], R6 ;  /* 0x0000000604007986 */ /* 0x0001e4000c101b04 */
.L_x_2214:
[----:B------:R-:W-:Y:S05]  /*0980*/  BSYNC B1 ;  /* 0x0000000000017941 */ /* 0x000fea0003800000 */
.L_x_2210:
[----:B------:R-:W-:-:S13]  /*0990*/  ISETP.GE.AND P0, PT, R0, R21, PT ;  /* 0x000000150000720c */ /* 0x000fda0003f06270 */
[----:B0-----:R-:W-:Y:S01]  /*09a0*/  @!P0 MOV R5, 0x8 ;  /* 0x0000000800058802 */ /* 0x001fe20000000f00 */
[----:B------:R-:W-:Y:S01]  /*09b0*/  @!P0 IMAD.IADD R4, R3, 0x1, R0 ;  /* 0x0000000103048824 */ /* 0x000fe200078e0200 */
[----:B------:R-:W-:-:S03]  /*09c0*/  @!P0 IADD3 R0, R0, 0x80, RZ ;  /* 0x0000008000008810 */ /* 0x000fc60007ffe0ff */
[----:B------:R-:W-:-:S05]  /*09d0*/  @!P0 IMAD.WIDE.U32 R4, R4, R5, c[0x0][0x168] ;  /* 0x00005a0004048625 */ /* 0x000fca00078e0005 */
[----:B------:R0:W-:Y:S02]  /*09e0*/  @!P0 STG.E.64 [R4.64], R8 ;  /* 0x0000000804008986 */ /* 0x0001e4000c101b04 */
.L_x_2215:
[----:B------:R-:W-:Y:S05]  /*09f0*/  BSYNC B0 ;  /* 0x0000000000007941 */ /* 0x000fea0003800000 */
.L_x_2209:
[----:B------:R-:W-:Y:S01]  /*0a00*/  WARPSYNC 0xffffffff ;  /* 0xffffffff00007948 */ /* 0x000fe20003800000 */
[----:B------:R-:W-:-:S13]  /*0a10*/  ISETP.GE.AND P0, PT, R0, R21, PT ;  /* 0x000000150000720c */ /* 0x000fda0003f06270 */
[----:B------:R-:W-:Y:S05]  /*0a20*/  @P0 EXIT ;  /* 0x000000000000094d */ /* 0x000fea0003800000 */
[----:B------:R-:W-:Y:S02]  /*0a30*/  IMAD.IADD R3, R3, 0x1, R0 ;  /* 0x0000000103037824 */ /* 0x000fe400078e0200 */
[----:B------:R-:W-:-:S04]  /*0a40*/  IMAD.MOV.U32 R2, RZ, RZ, 0x8 ;  /* 0x00000008ff027424 */ /* 0x000fc800078e00ff */
[----:B------:R-:W-:-:S05]  /*0a50*/  IMAD.WIDE.U32 R2, R3, R2, c[0x0][0x168] ;  /* 0x00005a0003027625 */ /* 0x000fca00078e0002 */
[----:B0-----:R-:W-:Y:S01]  /*0a60*/  STG.E.64 [R2.64], R10 ;  /* 0x0000000a02007986 */ /* 0x001fe2000c101b04 */
[----:B------:R-:W-:Y:S05]  /*0a70*/  EXIT ;  /* 0x000000000000794d */ /* 0x000fea0003800000 */
.L_x_2216:
        /* <DEDUP_REMOVED lines=16> */
.L_x_18293:


//--------------------- .text._ZN2at6native29vectorized_elementwise_kernelILi4EZZZNS0_17trunc_kernel_cudaERNS_18TensorIteratorBaseEENKUlvE_clEvENKUlvE_clEvEUldE_St5arrayIPcLm2EEEEviT0_T1_ --------------------------
	.section	.text._ZN2at6native29vectorized_elementwise_kernelILi4EZZZNS0_17trunc_kernel_cudaERNS_18TensorIteratorBaseEENKUlvE_clEvENKUlvE_clEvEUldE_St5arrayIPcLm2EEEEviT0_T1_,"ax",@progbits
	.sectioninfo	@"SHI_REGISTERS=32"
	.align	128
        .global         _ZN2at6native29vectorized_elementwise_kernelILi4EZZZNS0_17trunc_kernel_cudaERNS_18TensorIteratorBaseEENKUlvE_clEvENKUlvE_clEvEUldE_St5arrayIPcLm2EEEEviT0_T1_
        .type           _ZN2at6native29vectorized_elementwise_kernelILi4EZZZNS0_17trunc_kernel_cudaERNS_18TensorIteratorBaseEENKUlvE_clEvENKUlvE_clEvEUldE_St5arrayIPcLm2EEEEviT0_T1_,@function
        .size           _ZN2at6native29vectorized_elementwise_kernelILi4EZZZNS0_17trunc_kernel_cudaERNS_18TensorIteratorBaseEENKUlvE_clEvENKUlvE_clEvEUldE_St5arrayIPcLm2EEEEviT0_T1_,(.L_x_18294 - _ZN2at6native29vectorized_elementwise_kernelILi4EZZZNS0_17trunc_kernel_cudaERNS_18TensorIteratorBaseEENKUlvE_clEvENKUlvE_clEvEUldE_St5arrayIPcLm2EEEEviT0_T1_)
        .other          _ZN2at6native29vectorized_elementwise_kernelILi4EZZZNS0_17trunc_kernel_cudaERNS_18TensorIteratorBaseEENKUlvE_clEvENKUlvE_clEvEUldE_St5arrayIPcLm2EEEEviT0_T1_,@"STO_CUDA_ENTRY STV_DEFAULT"
_ZN2at6native29vectorized_elementwise_kernelILi4EZZZNS0_17trunc_kernel_cudaERNS_18TensorIteratorBaseEENKUlvE_clEvENKUlvE_clEvEUldE_St5arrayIPcLm2EEEEviT0_T1_:
.text._ZN2at6native29vectorized_elementwise_kernelILi4EZZZNS0_17trunc_kernel_cudaERNS_18TensorIteratorBaseEENKUlvE_clEvENKUlvE_clEvEUldE_St5arrayIPcLm2EEEEviT0_T1_:
        /* <DEDUP_REMOVED lines=30> */
.L_x_2217:
        /* <DEDUP_REMOVED lines=100> */
.L_x_2220:
[----:B-1234-:R-:W-:-:S13]  /*0820*/  ISETP.GE.AND P0, PT, R0, R21, PT ;  /* 0x000000150000720c */ /* 0x01efda0003f06270 */
[----:B------:R-:W-:Y:S05]  /*0830*/  @P0 BRA `(.L_x_2222) ;  /* 0x000000c000000947 */ /* 0x000fea0003800000 */
[----:B0-----:R-:W-:Y:S01]  /*0840*/  IMAD.IADD R12, R3, 0x1, R0 ;  /* 0x00000001030c7824 */ /* 0x001fe200078e0200 */
[----:B------:R-:W-:Y:S01]  /*0850*/  IADD3 R0, R0, 0x80, RZ ;  /* 0x0000008000007810 */ /* 0x000fe20007ffe0ff */
[----:B------:R-:W-:-:S04]  /*0860*/  IMAD.MOV.U32 R13, RZ, RZ, 0x8 ;  /* 0x00000008ff0d7424 */ /* 0x000fc800078e00ff */
[----:B------:R-:W-:-:S05]  /*0870*/  IMAD.WIDE.U32 R12, R12, R13, c[0x0][0x168] ;  /* 0x00005a000c0c7625 */ /* 0x000fca00078e000d */
[----:B------:R0:W-:Y:S02]  /*0880*/  STG.E.64 [R12.64], R18 ;  /* 0x000000120c007986 */ /* 0x0001e4000c101b04 */
.L_x_2221:
[----:B------:R-:W-:-:S13]  /*0890*/  ISETP.GE.AND P0, PT, R0, R21, PT ;  /* 0x000000150000720c */ /* 0x000fda0003f06270 */
[----:B------:R-:W-:Y:S05]  /*08a0*/  @P0 BRA `(.L_x_2223) ;  /* 0x000000d000000947 */ /* 0x000fea0003800000 */
[----:B0-----:R-:W-:Y:S01]  /*08b0*/  MOV R13, 0x8 ;  /* 0x00000008000d7802 */ /* 0x001fe20000000f00 */
[----:B------:R-:W-:Y:S01]  /*08c0*/  IMAD.IADD R12, R3, 0x1, R0 ;  /* 0x00000001030c7824 */ /* 0x000fe200078e0200 */
[----:B------:R-:W-:-:S03]  /*08d0*/  IADD3 R0, R0, 0x80, RZ ;  /* 0x0000008000007810 */ /* 0x000fc60007ffe0ff */
[----:B------:R-:W-:-:S05]  /*08e0*/  IMAD.WIDE.U32 R12, R12, R13, c[0x0][0x168] ;  /* 0x00005a000c0c7625 */ /* 0x000fca00078e000d */
[----:B------:R0:W-:Y:S02]  /*08f0*/  STG.E.64 [R12.64], R4 ;  /* 0x000000040c007986 */ /* 0x0001e4000c101b04 */
.L_x_2222:
        /* <DEDUP_REMOVED lines=8> */
.L_x_2223:
[----:B------:R-:W-:Y:S05]  /*0980*/  BSYNC B1 ;  /* 0x0000000000017941 */ /* 0x000fea0003800000 */
.L_x_2219:
[----:B------:R-:W-:-:S13]  /*0990*/  ISETP.GE.AND P0, PT, R0, R21, PT ;  /* 0x000000150000720c */ /* 0x000fda0003f06270 */
[----:B0-----:R-:W-:Y:S01]  /*09a0*/  @!P0 MOV R5, 0x8 ;  /* 0x0000000800058802 */ /* 0x001fe20000000f00 */
[----:B------:R-:W-:Y:S01]  /*09b0*/  @!P0 IMAD.IADD R4, R3, 0x1, R0 ;  /* 0x0000000103048824 */ /* 0x000fe200078e0200 */
[----:B------:R-:W-:-:S03]  /*09c0*/  @!P0 IADD3 R0, R0, 0x80, RZ ;  /* 0x0000008000008810 */ /* 0x000fc60007ffe0ff */
[----:B------:R-:W-:-:S05]  /*09d0*/  @!P0 IMAD.WIDE.U32 R4, R4, R5, c[0x0][0x168] ;  /* 0x00005a0004048625 */ /* 0x000fca00078e0005 */
[----:B------:R0:W-:Y:S02]  /*09e0*/  @!P0 STG.E.64 [R4.64], R8 ;  /* 0x0000000804008986 */ /* 0x0001e4000c101b04 */
.L_x_2224:
[----:B------:R-:W-:Y:S05]  /*09f0*/  BSYNC B0 ;  /* 0x0000000000007941 */ /* 0x000fea0003800000 */
.L_x_2218:
        /* <DEDUP_REMOVED lines=8> */
.L_x_2225:
        /* <DEDUP_REMOVED lines=16> */
.L_x_18294:


//--------------------- .text._ZN2at6native29vectorized_elementwise_kernelILi8EZZZNS0_17trunc_kernel_cudaERNS_18TensorIteratorBaseEENKUlvE_clEvENKUlvE_clEvEUldE_St5arrayIPcLm2EEEEviT0_T1_ --------------------------
	.section	.text._ZN2at6native29vectorized_elementwise_kernelILi8EZZZNS0_17trunc_kernel_cudaERNS_18TensorIteratorBaseEENKUlvE_clEvENKUlvE_clEvEUldE_St5arrayIPcLm2EEEEviT0_T1_,"ax",@progbits
	.sectioninfo	@"SHI_REGISTERS=4"
	.align	128
        .global         _ZN2at6native29vectorized_elementwise_kernelILi8EZZZNS0_17trunc_kernel_cudaERNS_18TensorIteratorBaseEENKUlvE_clEvENKUlvE_clEvEUldE_St5arrayIPcLm2EEEEviT0_T1_
        .type           _ZN2at6native29vectorized_elementwise_kernelILi8EZZZNS0_17trunc_kernel_cudaERNS_18TensorIteratorBaseEENKUlvE_clEvENKUlvE_clEvEUldE_St5arrayIPcLm2EEEEviT0_T1_,@function
        .size           _ZN2at6native29vectorized_elementwise_kernelILi8EZZZNS0_17trunc_kernel_cudaERNS_18TensorIteratorBaseEENKUlvE_clEvENKUlvE_clEvEUldE_St5arrayIPcLm2EEEEviT0_T1_,(.L_x_18295 - _ZN2at6native29vectorized_elementwise_kernelILi8EZZZNS0_17trunc_kernel_cudaERNS_18TensorIteratorBaseEENKUlvE_clEvENKUlvE_clEvEUldE_St5arrayIPcLm2EEEEviT0_T1_)
        .other          _ZN2at6native29vectorized_elementwise_kernelILi8EZZZNS0_17trunc_kernel_cudaERNS_18TensorIteratorBaseEENKUlvE_clEvENKUlvE_clEvEUldE_St5arrayIPcLm2EEEEviT0_T1_,@"STO_CUDA_ENTRY STV_DEFAULT"
_ZN2at6native29vectorized_elementwise_kernelILi8EZZZNS0_17trunc_kernel_cudaERNS_18TensorIteratorBaseEENKUlvE_clEvENKUlvE_clEvEUldE_St5arrayIPcLm2EEEEviT0_T1_:
.text._ZN2at6native29vectorized_elementwise_kernelILi8EZZZNS0_17trunc_kernel_cudaERNS_18TensorIteratorBaseEENKUlvE_clEvENKUlvE_clEvEUldE_St5arrayIPcLm2EEEEviT0_T1_:
[----:B------:R-:W-:Y:S02]  /*0000*/  MOV R1, c[0x0][0x28] ;  /* 0x00000a0000017a02 */ /* 0x000fe40000000f00 */
[----:B------:R-:W-:Y:S05]  /*0010*/  EXIT ;  /* 0x000000000000794d */ /* 0x000fea0003800000 */
.L_x_2226:
        /* <DEDUP_REMOVED lines=14> */
.L_x_18295:


//--------------------- .text._ZN2at6native18elementwise_kernelILi128ELi4EZNS0_15gpu_kernel_implIZZZNS0_26round_decimals_kernel_cudaERNS_18TensorIteratorBaseElENKUlvE_clEvENKUlvE2_clEvEUlN3c108BFloat16EE_EEvS4_RKT_EUliE_EEviT1_ --------------------------
	.section	.text._ZN2at6native18elementwise_kernelILi128ELi4EZNS0_15gpu_kernel_implIZZZNS0_26round_decimals_kernel_cudaERNS_18TensorIteratorBaseElENKUlvE_clEvENKUlvE2_clEvEUlN3c108BFloat16EE_EEvS4_RKT_EUliE_EEviT1_,"ax",@progbits
	.sectioninfo	@"SHI_REGISTERS=26"
	.align	128
        .global         _ZN2at6native18elementwise_kernelILi128ELi4EZNS0_15gpu_kernel_implIZZZNS0_26round_decimals_kernel_cudaERNS_18TensorIteratorBaseElENKUlvE_clEvENKUlvE2_clEvEUlN3c108BFloat16EE_EEvS4_RKT_EUliE_EEviT1_
        .type           _ZN2at6native18elementwise_kernelILi128ELi4EZNS0_15gpu_kernel_implIZZZNS0_26round_decimals_kernel_cudaERNS_18TensorIteratorBaseElENKUlvE_clEvENKUlvE2_clEvEUlN3c108BFloat16EE_EEvS4_RKT_EUliE_EEviT1_,@function
        .size           _ZN2at6native18elementwise_kernelILi128ELi4EZNS0_15gpu_kernel_implIZZZNS0_26round_decimals_kernel_cudaERNS_18TensorIteratorBaseElENKUlvE_clEvENKUlvE2_clEvEUlN3c108BFloat16EE_EEvS4_RKT_EUliE_EEviT1_,(.L_x_18296 - _ZN2at6native18elementwise_kernelILi128ELi4EZNS0_15gpu_kernel_implIZZZNS0_26round_decimals_kernel_cudaERNS_18TensorIteratorBaseElENKUlvE_clEvENKUlvE2_clEvEUlN3c108BFloat16EE_EEvS4_RKT_EUliE_EEviT1_)
        .other          _ZN2at6native18elementwise_kernelILi128ELi4EZNS0_15gpu_kernel_implIZZZNS0_26round_decimals_kernel_cudaERNS_18TensorIteratorBaseElENKUlvE_clEvENKUlvE2_clEvEUlN3c108BFloat16EE_EEvS4_RKT_EUliE_EEviT1_,@"STO_CUDA_ENTRY STV_DEFAULT"
_ZN2at6native18elementwise_kernelILi128ELi4EZNS0_15gpu_kernel_implIZZZNS0_26round_decimals_kernel_cudaERNS_18TensorIteratorBaseElENKUlvE_clEvENKUlvE2_clEvEUlN3c108BFloat16EE_EEvS4_RKT_EUliE_EEviT1_:
.text._ZN2at6native18elementwise_kernelILi128ELi4EZNS0_15gpu_kernel_implIZZZNS0_26round_decimals_kernel_cudaERNS_18TensorIteratorBaseElENKUlvE_clEvENKUlvE2_clEvEUlN3c108BFloat16EE_EEvS4_RKT_EUliE_EEviT1_:
        /* <DEDUP_REMOVED lines=29> */
[C---:B------:R-:W-:Y:S02]  /*01d0*/  IMAD R16, R3.reuse, c[0x0][0x2a0], RZ ;  /* 0x0000a80003107a24 */ /* 0x040fe400078e02ff */
[----:B------:R-:W-:Y:S02]  /*01e0*/  IMAD R0, R3, c[0x0][0x2a4], R0 ;  /* 0x0000a90003007a24 */ /* 0x000fe400078e0200 */
        /* <DEDUP_REMOVED lines=206> */
.L_x_2229:
        /* <DEDUP_REMOVED lines=20> */
.L_x_2233:
[----:B------:R-:W2:Y:S02]  /*1010*/  LDG.E.U8 R2, [R2.64] ;  /* 0x0000002402027981 */ /* 0x000ea4000c1e1100 */
[----:B--2---:R-:W0:Y:S02]  /*1020*/  I2F.U16 R0, R2 ;  /* 0x0000000200007306 */ /* 0x004e240000101000 */
[----:B0-----:R-:W-:Y:S01]  /*1030*/  F2FP.BF16.PACK_AB R0, RZ, R0 ;  /* 0x00000000ff00723e */ /* 0x001fe200000010ff */
[----:B------:R-:W-:Y:S05]  /*1040*/  BRA `(.L_x_2235) ;  /* 0x00000e3000007947 */ /* 0x000fea0003800000 */
.L_x_2232:
        /* <DEDUP_REMOVED lines=10> */
.L_x_2237:
[----:B------:R-:W2:Y:S02]  /*10f0*/  LDG.E R2, [R2.64] ;  /* 0x0000002402027981 */ /* 0x000ea4000c1e1900 */
[----:B--2---:R-:W0:Y:S02]  /*1100*/  I2F R0, R2 ;  /* 0x0000000200007306 */ /* 0x004e240000201400 */
[----:B0-----:R-:W-:Y:S01]  /*1110*/  F2FP.BF16.PACK_AB R0, RZ, R0 ;  /* 0x00000000ff00723e */ /* 0x001fe200000010ff */
[----:B------:R-:W-:Y:S05]  /*1120*/  BRA `(.L_x_2235) ;  /* 0x00000d5000007947 */ /* 0x000fea0003800000 */
.L_x_2236:
[----:B------:R-:W2:Y:S02]  /*1130*/  LDG.E.U16 R2, [R2.64] ;  /* 0x0000002402027981 */ /* 0x000ea4000c1e1500 */
[----:B--2---:R-:W0:Y:S02]  /*1140*/  I2F.S16 R0, R2 ;  /* 0x0000000200007306 */ /* 0x004e240000101400 */
[----:B0-----:R-:W-:Y:S01]  /*1150*/  F2FP.BF16.PACK_AB R0, RZ, R0 ;  /* 0x00000000ff00723e */ /* 0x001fe200000010ff */
[----:B------:R-:W-:Y:S05]  /*1160*/  BRA `(.L_x_2235) ;  /* 0x00000d1000007947 */ /* 0x000fea0003800000 */
.L_x_2231:
        /* <DEDUP_REMOVED lines=9> */
.L_x_2239:
[----:B------:R-:W2:Y:S02]  /*1200*/  LDG.E.U16 R0, [R2.64] ;  /* 0x0000002402007981 */ /* 0x000ea4000c1e1500 */
[----:B--2---:R-:W-:-:S05]  /*1210*/  HADD2.F32 R0, -RZ, R0.H0_H0 ;  /* 0x20000000ff007230 */ /* 0x004fca0000004100 */
[----:B------:R-:W-:Y:S01]  /*1220*/  F2FP.BF16.PACK_AB R0, RZ, R0 ;  /* 0x00000000ff00723e */ /* 0x000fe200000010ff */
[----:B------:R-:W-:Y:S05]  /*1230*/  BRA `(.L_x_2235) ;  /* 0x00000c4000007947 */ /* 0x000fea0003800000 */
.L_x_2238:
        /* <DEDUP_REMOVED lines=9> */
.L_x_2241:
[----:B------:R-:W2:Y:S02]  /*12d0*/  LDG.E.U16 R2, [R2.64] ;  /* 0x0000002402027981 */ /* 0x000ea4000c1e1500 */
[----:B--2---:R-:W-:-:S05]  /*12e0*/  HADD2.F32 R0, -RZ, R2.H0_H0 ;  /* 0x20000002ff007230 */ /* 0x004fca0000004100 */
[----:B------:R-:W-:Y:S01]  /*12f0*/  F2FP.BF16.PACK_AB R0, RZ, R0 ;  /* 0x00000000ff00723e */ /* 0x000fe200000010ff */
[----:B------:R-:W-:Y:S05]  /*1300*/  BRA `(.L_x_2235) ;  /* 0x00000b7000007947 */ /* 0x000fea0003800000 */
.L_x_2240:
[----:B------:R-:W2:Y:S02]  /*1310*/  LDG.E.64 R2, [R2.64] ;  /* 0x0000002402027981 */ /* 0x000ea4000c1e1b00 */
[----:B--2---:R-:W0:Y:S01]  /*1320*/  F2F.F32.F64 R0, R2 ;  /* 0x0000000200007310 */ /* 0x004e220000301000 */
[----:B------:R-:W0:-:S14]  /*1330*/  DSETP.GEU.AND P0, PT, |R2|, c[0x2][0x0], PT ;  /* 0x008000000200762a */ /* 0x000e1c0003f0e200 */
[----:B0-----:R-:W-:-:S05]  /*1340*/  @!P0 FMUL R0, R0, 1.175494350822287508e-38 ;  /* 0x0080000000008820 */ /* 0x001fca0000400000 */
[----:B------:R-:W-:Y:S01]  /*1350*/  F2FP.BF16.PACK_AB R0, RZ, R0 ;  /* 0x00000000ff00723e */ /* 0x000fe200000010ff */
[----:B------:R-:W-:Y:S05]  /*1360*/  BRA `(.L_x_2235) ;  /* 0x00000b1000007947 */ /* 0x000fea0003800000 */
.L_x_2230:
        /* <DEDUP_REMOVED lines=13> */
.L_x_2244:
[----:B------:R-:W2:Y:S02]  /*1440*/  LDG.E.64 R2, [R2.64] ;  /* 0x0000002402027981 */ /* 0x000ea4000c1e1b00 */
[----:B--2---:R-:W0:Y:S01]  /*1450*/  F2F.F32.F64 R0, R2 ;  /* 0x0000000200007310 */ /* 0x004e220000301000 */
[----:B------:R-:W0:-:S14]  /*1460*/  DSETP.GEU.AND P0, PT, |R2|, c[0x2][0x0], PT ;  /* 0x008000000200762a */ /* 0x000e1c0003f0e200 */
[----:B0-----:R-:W-:-:S05]  /*1470*/  @!P0 FMUL R0, R0, 1.175494350822287508e-38 ;  /* 0x0080000000008820 */ /* 0x001fca0000400000 */
[----:B------:R-:W-:Y:S01]  /*1480*/  F2FP.BF16.PACK_AB R0, RZ, R0 ;  /* 0x00000000ff00723e */ /* 0x000fe200000010ff */
[----:B------:R-:W-:Y:S05]  /*1490*/  BRA `(.L_x_2235) ;  /* 0x000009e000007947 */ /* 0x000fea0003800000 */
.L_x_2243:
        /* <DEDUP_REMOVED lines=28> */
.L_x_2246:
        /* <DEDUP_REMOVED lines=15> */
.L_x_2245:
[----:B------:R0:W5:Y:S01]  /*1750*/  LDG.E.U16 R0, [R2.64] ;  /* 0x0000002402007981 */ /* 0x000162000c1e1500 */
[----:B------:R-:W-:Y:S05]  /*1760*/  BRA `(.L_x_2235) ;  /* 0x0000071000007947 */ /* 0x000fea0003800000 */
.L_x_2242:
        /* <DEDUP_REMOVED lines=12> */
.L_x_2249:
        /* <DEDUP_REMOVED lines=21> */
.L_x_2253:
[----:B------:R-:W-:Y:S05]  /*1980*/  BSYNC B1 ;  /* 0x0000000000017941 */ /* 0x000fea0003800000 */
.L_x_2252:
[----:B------:R-:W-:Y:S01]  /*1990*/  LEA R3, R0, 0x3b800000, 0x17 ;  /* 0x3b80000000037811 */ /* 0x000fe200078eb8ff */
[----:B------:R-:W-:-:S05]  /*19a0*/  IMAD.SHL.U32 R0, R2, 0x100000, RZ ;  /* 0x0010000002007824 */ /* 0x000fca00078e00ff */
[----:B------:R-:W-:Y:S02]  /*19b0*/  LOP3.LUT R0, R3, R0, R4, 0xfe, !PT ;  /* 0x0000000003007212 */ /* 0x000fe400078efe04 */
.L_x_2251:
[----:B------:R-:W-:Y:S05]  /*19c0*/  BSYNC B0 ;  /* 0x0000000000007941 */ /* 0x000fea0003800000 */
.L_x_2250:
[----:B------:R-:W-:Y:S01]  /*19d0*/  F2FP.BF16.PACK_AB R0, RZ, R0 ;  /* 0x00000000ff00723e */ /* 0x000fe200000010ff */
[----:B------:R-:W-:Y:S05]  /*19e0*/  BRA `(.L_x_2235) ;  /* 0x0000049000007947 */ /* 0x000fea0003800000 */
.L_x_2248:
        /* <DEDUP_REMOVED lines=21> */
.L_x_2257:
[----:B------:R-:W-:Y:S05]  /*1b40*/  BSYNC B1 ;  /* 0x0000000000017941 */ /* 0x000fea0003800000 */
.L_x_2256:
[----:B------:R-:W-:Y:S01]  /*1b50*/  LEA R3, R0, 0x37800000, 0x17 ;  /* 0x3780000000037811 */ /* 0x000fe200078eb8ff */
[----:B------:R-:W-:-:S05]  /*1b60*/  IMAD.SHL.U32 R0, R2, 0x200000, RZ ;  /* 0x0020000002007824 */ /* 0x000fca00078e00ff */
[----:B------:R-:W-:Y:S02]  /*1b70*/  LOP3.LUT R0, R3, R0, R4, 0xfe, !PT ;  /* 0x0000000003007212 */ /* 0x000fe400078efe04 */
.L_x_2255:
[----:B------:R-:W-:Y:S05]  /*1b80*/  BSYNC B0 ;  /* 0x0000000000007941 */ /* 0x000fea0003800000 */
.L_x_2254:
[----:B------:R-:W-:Y:S01]  /*1b90*/  F2FP.BF16.PACK_AB R0, RZ, R0 ;  /* 0x00000000ff00723e */ /* 0x000fe200000010ff */
[----:B------:R-:W-:Y:S05]  /*1ba0*/  BRA `(.L_x_2235) ;  /* 0x000002d000007947 */ /* 0x000fea0003800000 */
.L_x_2247:
        /* <DEDUP_REMOVED lines=14> */
.L_x_2261:
[----:B------:R-:W-:Y:S05]  /*1c90*/  BSYNC B0 ;  /* 0x0000000000007941 */ /* 0x000fea0003800000 */
.L_x_2260:
[----:B------:R-:W-:Y:S01]  /*1ca0*/  F2FP.BF16.PACK_AB R0, RZ, R0 ;  /* 0x00000000ff00723e */ /* 0x000fe200000010ff */
[----:B------:R-:W-:Y:S05]  /*1cb0*/  BRA `(.L_x_2235) ;  /* 0x000001c000007947 */ /* 0x000fea0003800000 */
.L_x_2234:
        /* <DEDUP_REMOVED lines=21> */
.L_x_2259:
[----:B------:R-:W2:Y:S02]  /*1e10*/  LDG.E.64 R2, [R2.64] ;  /* 0x0000002402027981 */ /* 0x000ea4000c1e1b00 */
[----:B--2---:R-:W0:Y:S02]  /*1e20*/  I2F.U64 R0, R2 ;  /* 0x0000000200007312 */ /* 0x004e240000301000 */
[----:B0-----:R-:W-:Y:S01]  /*1e30*/  F2FP.BF16.PACK_AB R0, RZ, R0 ;  /* 0x00000000ff00723e */ /* 0x001fe200000010ff */
[----:B------:R-:W-:Y:S05]  /*1e40*/  BRA `(.L_x_2235) ;  /* 0x0000003000007947 */ /* 0x000fea0003800000 */
.L_x_2258:
[----:B------:R-:W2:Y:S02]  /*1e50*/  LDG.E R2, [R2.64] ;  /* 0x0000002402027981 */ /* 0x000ea4000c1e1900 */
[----:B--2---:R-:W0:Y:S02]  /*1e60*/  I2F.U32 R0, R2 ;  /* 0x0000000200007306 */ /* 0x004e240000201000 */
[----:B0-----:R-:W-:-:S06]  /*1e70*/  F2FP.BF16.PACK_AB R0, RZ, R0 ;  /* 0x00000000ff00723e */ /* 0x001fcc00000010ff */
.L_x_2235:
[----:B------:R-:W-:Y:S01]  /*1e80*/  ULDC.U8 UR4, c[0x0][0x372] ;  /* 0x0000dc8000047ab9 */ /* 0x000fe20000000000 */
[----:B0----5:R-:W-:-:S02]  /*1e90*/  PRMT R3, RZ, 0x5410, R0 ;  /* 0x00005410ff037816 */ /* 0x021fc40000000000 */
[----:B------:R-:W-:Y:S01]  /*1ea0*/  ISETP.NE.AND P0, PT, RZ, UR4, PT ;  /* 0x00000004ff007c0c */ /* 0x000fe2000bf05270 */
[----:B------:R-:W-:Y:S02]  /*1eb0*/  ULDC.U16 UR4, c[0x0][0x370] ;  /* 0x0000dc0000047ab9 */ /* 0x000fe40000000400 */
[----:B------:R-:W-:-:S10]  /*1ec0*/  UPRMT UR4, URZ, 0x5410, UR4 ;  /* 0x000054103f047896 */ /* 0x000fd40008000004 */
[----:B------:R-:W-:Y:S05]  /*1ed0*/  @!P0 BRA `(.L_x_2262) ;  /* 0x0000007000008947 */ /* 0x000fea0003800000 */
[----:B------:R-:W0:Y:S02]  /*1ee0*/  MUFU.RCP R0, UR4 ;  /* 0x0000000400007d08 */ /* 0x000e240008001000 */
[----:B0-----:R-:W-:-:S05]  /*1ef0*/  FMUL.FTZ R0, R3, R0 ;  /* 0x0000000003007220 */ /* 0x001fca0000410000 */
[----:B------:R-:W-:-:S04]  /*1f00*/  F2FP.BF16.PACK_AB R0, RZ, R0 ;  /* 0x00000000ff00723e */ /* 0x000fc800000010ff */
[----:B------:R-:W-:-:S06]  /*1f10*/  PRMT R0, RZ, 0x5410, R0 ;  /* 0x00005410ff007816 */ /* 0x000fcc0000000000 */
[----:B------:R-:W0:Y:S02]  /*1f20*/  FRND R0, R0 ;  /* 0x0000000000007307 */ /* 0x000e240000201000 */
[----:B0-----:R-:W-:Y:S01]  /*1f30*/  FMUL.FTZ R2, R0, UR4 ;  /* 0x0000000400027c20 */ /* 0x001fe20008410000 */
[----:B------:R-:W-:Y:S05]  /*1f40*/  BRA `(.L_x_2263) ;  /* 0x0000006000007947 */ /* 0x000fea0003800000 */
.L_x_2262:
[----:B------:R-:W-:Y:S02]  /*1f50*/  FMUL.FTZ R0, R3, UR4 ;  /* 0x0000000403007c20 */ /* 0x000fe40008410000 */
[----:B------:R-:W-:Y:S03]  /*1f60*/  MUFU.RCP R3, UR4 ;  /* 0x0000000400037d08 */ /* 0x000fe60008001000 */
[----:B------:R-:W-:-:S04]  /*1f70*/  F2FP.BF16.PACK_AB R0, RZ, R0 ;  /* 0x00000000ff00723e */ /* 0x000fc800000010ff */
[----:B------:R-:W-:-:S06]  /*1f80*/  PRMT R0, RZ, 0x5410, R0 ;  /* 0x00005410ff007816 */ /* 0x000fcc0000000000 */
[----:B------:R-:W0:Y:S02]  /*1f90*/  FRND R0, R0 ;  /* 0x0000000000007307 */ /* 0x000e240000201000 */
[----:B0-----:R-:W-:-:S06]  /*1fa0*/  FMUL.FTZ R2, R0, R3 ;  /* 0x0000000300027220 */ /* 0x001fcc0000410000 */
.L_x_2263:
[----:B------:R-:W0:Y:S01]  /*1fb0*/  LDC.U8 R3, c[0x0][0x380] ;  /* 0x0000e000ff037b82 */ /* 0x000e220000000000 */
[----:B------:R-:W-:Y:S02]  /*1fc0*/  F2FP.BF16.PACK_AB R2, RZ, R2 ;  /* 0x00000002ff02723e */ /* 0x000fe400000010ff */
        /* <DEDUP_REMOVED lines=15> */
.L_x_2267:
[----:B------:R-:W-:-:S06]  /*20c0*/  PRMT R3, RZ, 0x5410, R2 ;  /* 0x00005410ff037816 */ /* 0x000fcc0000000002 */
[----:B------:R-:W0:Y:S02]  /*20d0*/  F2I.S64.TRUNC R2, R3 ;  /* 0x0000000300027311 */ /* 0x000e24000020d900 */
[----:B0-----:R0:W-:Y:S01]  /*20e0*/  STG.E.U8 [R16.64], R2 ;  /* 0x0000000210007986 */ /* 0x0011e2000c101124 */
[----:B------:R-:W-:Y:S05]  /*20f0*/  BRA `(.L_x_2269) ;  /* 0x00000e4000007947 */ /* 0x000fea0003800000 */
.L_x_2266:
        /* <DEDUP_REMOVED lines=10> */
.L_x_2271:
[----:B------:R-:W-:-:S04]  /*21a0*/  PRMT R2, RZ, 0x5410, R2 ;  /* 0x00005410ff027816 */ /* 0x000fc80000000002 */
[----:B------:R-:W0:Y:S02]  /*21b0*/  F2I.FTZ.TRUNC.NTZ R3, R2 ;  /* 0x0000000200037305 */ /* 0x000e24000021f100 */
[----:B0-----:R0:W-:Y:S01]  /*21c0*/  STG.E [R16.64], R3 ;  /* 0x0000000310007986 */ /* 0x0011e2000c101924 */
[----:B------:R-:W-:Y:S05]  /*21d0*/  BRA `(.L_x_2269) ;  /* 0x00000d6000007947 */ /* 0x000fea0003800000 */
.L_x_2270:
[----:B------:R-:W-:-:S04]  /*21e0*/  PRMT R2, RZ, 0x5410, R2 ;  /* 0x00005410ff027816 */ /* 0x000fc80000000002 */
[----:B------:R-:W0:Y:S02]  /*21f0*/  F2I.FTZ.TRUNC.NTZ R3, R2 ;  /* 0x0000000200037305 */ /* 0x000e24000021f100 */
[----:B0-----:R0:W-:Y:S01]  /*2200*/  STG.E.U16 [R16.64], R3 ;  /* 0x0000000310007986 */ /* 0x0011e2000c101524 */
[----:B------:R-:W-:Y:S05]  /*2210*/  BRA `(.L_x_2269) ;  /* 0x00000d2000007947 */ /* 0x000fea0003800000 */
.L_x_2265:
        /* <DEDUP_REMOVED lines=9> */
.L_x_2273:
[----:B------:R-:W-:-:S04]  /*22b0*/  PRMT R0, RZ, 0x5410, R2 ;  /* 0x00005410ff007816 */ /* 0x000fc80000000002 */
[----:B------:R-:W-:-:S05]  /*22c0*/  F2FP.PACK_AB R0, RZ, R0 ;  /* 0x00000000ff00723e */ /* 0x000fca00000000ff */
[----:B------:R0:W-:Y:S01]  /*22d0*/  STG.E.U16 [R16.64], R0 ;  /* 0x0000000010007986 */ /* 0x0001e2000c101524 */
[----:B------:R-:W-:Y:S05]  /*22e0*/  BRA `(.L_x_2269) ;  /* 0x00000c5000007947 */ /* 0x000fea0003800000 */
.L_x_2272:
        /* <DEDUP_REMOVED lines=10> */
.L_x_2275:
[----:B------:R-:W-:-:S04]  /*2390*/  PRMT R2, RZ, 0x5410, R2 ;  /* 0x00005410ff027816 */ /* 0x000fc80000000002 */
[----:B------:R-:W-:-:S04]  /*23a0*/  F2FP.PACK_AB R3, RZ, R2 ;  /* 0x00000002ff03723e */ /* 0x000fc800000000ff */
[----:B------:R-:W-:-:S05]  /*23b0*/  PRMT R3, R3, 0x5410, RZ ;  /* 0x0000541003037816 */ /* 0x000fca00000000ff */
[----:B------:R0:W-:Y:S01]  /*23c0*/  STG.E [R16.64], R3 ;  /* 0x0000000310007986 */ /* 0x0001e2000c101924 */
[----:B------:R-:W-:Y:S05]  /*23d0*/  BRA `(.L_x_2269) ;  /* 0x00000b6000007947 */ /* 0x000fea0003800000 */
.L_x_2274:
[----:B------:R-:W-:-:S05]  /*23e0*/  PRMT R2, RZ, 0x5410, R2 ;  /* 0x00005410ff027816 */ /* 0x000fca0000000002 */
[----:B------:R-:W-:-:S06]  /*23f0*/  FMUL.FTZ R2, R2, 1 ;  /* 0x3f80000002027820 */ /* 0x000fcc0000410000 */
[----:B------:R-:W0:Y:S02]  /*2400*/  F2F.F64.F32 R2, R2 ;  /* 0x0000000200027310 */ /* 0x000e240000201800 */
[----:B0-----:R0:W-:Y:S01]  /*2410*/  STG.E.64 [R16.64], R2 ;  /* 0x0000000210007986 */ /* 0x0011e2000c101b24 */
[----:B------:R-:W-:Y:S05]  /*2420*/  BRA `(.L_x_2269) ;  /* 0x00000b1000007947 */ /* 0x000fea0003800000 */
.L_x_2264:
        /* <DEDUP_REMOVED lines=13> */
.L_x_2278:
[----:B------:R-:W-:Y:S01]  /*2500*/  PRMT R2, RZ, 0x5410, R2 ;  /* 0x00005410ff027816 */ /* 0x000fe20000000002 */
[----:B------:R-:W-:-:S04]  /*2510*/  CS2R R6, SRZ ;  /* 0x0000000000067805 */ /* 0x000fc8000001ff00 */
[----:B------:R-:W-:-:S04]  /*2520*/  FMUL.FTZ R2, R2, 1 ;  /* 0x3f80000002027820 */ /* 0x000fc80000410000 */
[----:B------:R-:W0:Y:S02]  /*2530*/  F2F.F64.F32 R4, R2 ;  /* 0x0000000200047310 */ /* 0x000e240000201800 */
[----:B0-----:R0:W-:Y:S01]  /*2540*/  STG.E.128 [R16.64], R4 ;  /* 0x0000000410007986 */ /* 0x0011e2000c101d24 */
[----:B------:R-:W-:Y:S05]  /*2550*/  BRA `(.L_x_2269) ;  /* 0x000009e000007947 */ /* 0x000fea0003800000 */
.L_x_2277:
        /* <DEDUP_REMOVED lines=21> */
.L_x_2282:
[----:B------:R-:W-:Y:S05]  /*26b0*/  BSYNC B0 ;  /* 0x0000000000007941 */ /* 0x000fea0003800000 */
.L_x_2281:
[----:B------:R-:W-:-:S05]  /*26c0*/  LOP3.LUT R3, R0, R3, RZ, 0xfc, !PT ;  /* 0x0000000300037212 */ /* 0x000fca00078efcff */
[----:B------:R0:W-:Y:S01]  /*26d0*/  STG.E.U8 [R16.64], R3 ;  /* 0x0000000310007986 */ /* 0x0001e2000c101124 */
[----:B------:R-:W-:Y:S05]  /*26e0*/  BRA `(.L_x_2269) ;  /* 0x0000085000007947 */ /* 0x000fea0003800000 */
.L_x_2280:
        /* <DEDUP_REMOVED lines=13> */
.L_x_2284:
[----:B------:R-:W-:Y:S01]  /*27c0*/  IMAD.MOV.U32 R0, RZ, RZ, 0x7f ;  /* 0x0000007fff007424 */ /* 0x000fe200078e00ff */
[----:B------:R-:W-:-:S04]  /*27d0*/  ISETP.GT.U32.AND P0, PT, R2, 0x7f800000, PT ;  /* 0x7f8000000200780c */ /* 0x000fc80003f04070 */
[----:B------:R-:W-:-:S04]  /*27e0*/  SEL R0, R0, 0x7c, P0 ;  /* 0x0000007c00007807 */ /* 0x000fc80000000000 */
.L_x_2285:
[----:B------:R-:W-:Y:S05]  /*27f0*/  BSYNC B0 ;  /* 0x0000000000007941 */ /* 0x000fea0003800000 */
.L_x_2283:
[----:B------:R-:W-:-:S04]  /*2800*/  LOP3.LUT R2, R3, 0x80000000, RZ, 0xc0, !PT ;  /* 0x8000000003027812 */ /* 0x000fc800078ec0ff */
[----:B------:R-:W-:-:S04]  /*2810*/  SHF.R.U32.HI R3, RZ, 0x18, R2 ;  /* 0x00000018ff037819 */ /* 0x000fc80000011602 */
[----:B------:R-:W-:-:S05]  /*2820*/  LOP3.LUT R3, R0, R3, RZ, 0xfc, !PT ;  /* 0x0000000300037212 */ /* 0x000fca00078efcff */
[----:B------:R0:W-:Y:S01]  /*2830*/  STG.E.U8 [R16.64], R3 ;  /* 0x0000000310007986 */ /* 0x0001e2000c101124 */
[----:B------:R-:W-:Y:S05]  /*2840*/  BRA `(.L_x_2269) ;  /* 0x000006f000007947 */ /* 0x000fea0003800000 */
.L_x_2279:
[----:B------:R0:W-:Y:S01]  /*2850*/  STG.E.U16 [R16.64], R2 ;  /* 0x0000000210007986 */ /* 0x0001e2000c101524 */
[----:B------:R-:W-:Y:S05]  /*2860*/  BRA `(.L_x_2269) ;  /* 0x000006d000007947 */ /* 0x000fea0003800000 */
.L_x_2276:
        /* <DEDUP_REMOVED lines=12> */
.L_x_2288:
        /* <DEDUP_REMOVED lines=17> */
.L_x_2291:
[----:B------:R-:W-:-:S04]  /*2a40*/  LOP3.LUT R2, R3, 0x80000000, RZ, 0xc0, !PT ;  /* 0x8000000003027812 */ /* 0x000fc800078ec0ff */
[----:B------:R-:W-:-:S04]  /*2a50*/  SHF.R.U32.HI R3, RZ, 0x18, R2 ;  /* 0x00000018ff037819 */ /* 0x000fc80000011602 */
[----:B------:R-:W-:-:S04]  /*2a60*/  LOP3.LUT R0, R0, R3, RZ, 0xfc, !PT ;  /* 0x0000000300007212 */ /* 0x000fc800078efcff */
[----:B------:R-:W-:Y:S02]  /*2a70*/  PRMT R8, R0, 0x7610, R8 ;  /* 0x0000761000087816 */ /* 0x000fe40000000008 */
.L_x_2290:
[----:B------:R-:W-:Y:S05]  /*2a80*/  BSYNC B0 ;  /* 0x0000000000007941 */ /* 0x000fea0003800000 */
.L_x_2289:
[----:B------:R0:W-:Y:S01]  /*2a90*/  STG.E.U8 [R16.64], R8 ;  /* 0x0000000810007986 */ /* 0x0001e2000c101124 */
[----:B------:R-:W-:Y:S05]  /*2aa0*/  BRA `(.L_x_2269) ;  /* 0x0000049000007947 */ /* 0x000fea0003800000 */
.L_x_2287:
        /* <DEDUP_REMOVED lines=17> */
.L_x_2294:
[----:B------:R-:W-:-:S04]  /*2bc0*/  LOP3.LUT R2, R3, 0x80000000, RZ, 0xc0, !PT ;  /* 0x8000000003027812 */ /* 0x000fc800078ec0ff */
[----:B------:R-:W-:-:S04]  /*2bd0*/  SHF.R.U32.HI R3, RZ, 0x18, R2 ;  /* 0x00000018ff037819 */ /* 0x000fc80000011602 */
[----:B------:R-:W-:-:S04]  /*2be0*/  LOP3.LUT R0, R0, R3, RZ, 0xfc, !PT ;  /* 0x0000000300007212 */ /* 0x000fc800078efcff */
[----:B------:R-:W-:Y:S02]  /*2bf0*/  PRMT R8, R0, 0x7610, R8 ;  /* 0x0000761000087816 */ /* 0x000fe40000000008 */
.L_x_2293:
[----:B------:R-:W-:Y:S05]  /*2c00*/  BSYNC B0 ;  /* 0x0000000000007941 */ /* 0x000fea0003800000 */
.L_x_2292:
[----:B------:R0:W-:Y:S01]  /*2c10*/  STG.E.U8 [R16.64], R8 ;  /* 0x0000000810007986 */ /* 0x0001e2000c101124 */
[----:B------:R-:W-:Y:S05]  /*2c20*/  BRA `(.L_x_2269) ;  /* 0x0000031000007947 */ /* 0x000fea0003800000 */
.L_x_2286:
        /* <DEDUP_REMOVED lines=22> */
.L_x_2268:
        /* <DEDUP_REMOVED lines=20> */
.L_x_2296:
[----:B------:R-:W-:-:S06]  /*2ed0*/  PRMT R2, RZ, 0x5410, R2 ;  /* 0x00005410ff027816 */ /* 0x000fcc0000000002 */
[----:B------:R-:W0:Y:S02]  /*2ee0*/  F2I.U64.TRUNC R2, R2 ;  /* 0x0000000200027311 */ /* 0x000e24000020d800 */
[----:B0-----:R0:W-:Y:S01]  /*2ef0*/  STG.E.64 [R16.64], R2 ;  /* 0x0000000210007986 */ /* 0x0011e2000c101b24 */
[----:B------:R-:W-:Y:S05]  /*2f00*/  BRA `(.L_x_2269) ;  /* 0x0000003000007947 */ /* 0x000fea0003800000 */
.L_x_2295:
[----:B------:R-:W-:-:S04]  /*2f10*/  PRMT R2, RZ, 0x5410, R2 ;  /* 0x00005410ff027816 */ /* 0x000fc80000000002 */
[----:B------:R-:W0:Y:S02]  /*2f20*/  F2I.FTZ.U32.TRUNC.NTZ R3, R2 ;  /* 0x0000000200037305 */ /* 0x000e24000021f000 */
[----:B0-----:R0:W-:Y:S02]  /*2f30*/  STG.E [R16.64], R3 ;  /* 0x0000000310007986 */ /* 0x0011e4000c101924 */
.L_x_2269:
[----:B------:R-:W-:-:S05]  /*2f40*/  IMAD R18, R18, 0x200, R23 ;  /* 0x0000020012127824 */ /* 0x000fca00078e0217 */
[----:B------:R-:W-:Y:S02]  /*2f50*/  IADD3 R19, R18, 0x80, RZ ;  /* 0x0000008012137810 */ /* 0x000fe40007ffe0ff */
.L_x_2228:
[----:B------:R-:W-:Y:S05]  /*2f60*/  BSYNC B6 ;  /* 0x0000000000067941 */ /* 0x000fea0003800000 */
.L_x_2227:
        /* <DEDUP_REMOVED lines=231> */
.L_x_2299:
        /* <DEDUP_REMOVED lines=20> */
.L_x_2303:
[----:B------:R-:W2:Y:S02]  /*3f20*/  LDG.E.U8 R2, [R2.64] ;  /* 0x0000002402027981 */ /* 0x000ea4000c1e1100 */
[----:B--2---:R-:W0:Y:S02]  /*3f30*/  I2F.U16 R0, R2 ;  /* 0x0000000200007306 */ /* 0x004e240000101000 */
[----:B0-----:R-:W-:Y:S01]  /*3f40*/  F2FP.BF16.PACK_AB R0, RZ, R0 ;  /* 0x00000000ff00723e */ /* 0x001fe200000010ff */
[----:B------:R-:W-:Y:S05]  /*3f50*/  BRA `(.L_x_2305) ;  /* 0x00000e3000007947 */ /* 0x000fea0003800000 */
.L_x_2302:
        /* <DEDUP_REMOVED lines=10> */
.L_x_2307:
[----:B------:R-:W2:Y:S02]  /*4000*/  LDG.E R2, [R2.64] ;  /* 0x0000002402027981 */ /* 0x000ea4000c1e1900 */
[----:B--2---:R-:W0:Y:S02]  /*4010*/  I2F R0, R2 ;  /* 0x0000000200007306 */ /* 0x004e240000201400 */
[----:B0-----:R-:W-:Y:S01]  /*4020*/  F2FP.BF16.PACK_AB R0, RZ, R0 ;  /* 0x00000000ff00723e */ /* 0x001fe200000010ff */
[----:B------:R-:W-:Y:S05]  /*4030*/  BRA `(.L_x_2305) ;  /* 0x00000d5000007947 */ /* 0x000fea0003800000 */
.L_x_2306:
[----:B------:R-:W2:Y:S02]  /*4040*/  LDG.E.U16 R2, [R2.64] ;  /* 0x0000002402027981 */ /* 0x000ea4000c1e1500 */
[----:B--2---:R-:W0:Y:S02]  /*4050*/  I2F.S16 R0, R2 ;  /* 0x0000000200007306 */ /* 0x004e240000101400 */
[----:B0-----:R-:W-:Y:S01]  /*4060*/  F2FP.BF16.PACK_AB R0, RZ, R0 ;  /* 0x00000000ff00723e */ /* 0x001fe200000010ff */
[----:B------:R-:W-:Y:S05]  /*4070*/  BRA `(.L_x_2305) ;  /* 0x00000d1000007947 */ /* 0x000fea0003800000 */
.L_x_2301:
        /* <DEDUP_REMOVED lines=9> */
.L_x_2309:
[----:B------:R-:W2:Y:S02]  /*4110*/  LDG.E.U16 R0, [R2.64] ;  /* 0x0000002402007981 */ /* 0x000ea4000c1e1500 */
[----:B--2---:R-:W-:-:S05]  /*4120*/  HADD2.F32 R0, -RZ, R0.H0_H0 ;  /* 0x20000000ff007230 */ /* 0x004fca0000004100 */
[----:B------:R-:W-:Y:S01]  /*4130*/  F2FP.BF16.PACK_AB R0, RZ, R0 ;  /* 0x00000000ff00723e */ /* 0x000fe200000010ff */
[----:B------:R-:W-:Y:S05]  /*4140*/  BRA `(.L_x_2305) ;  /* 0x00000c4000007947 */ /* 0x000fea0003800000 */
.L_x_2308:
        /* <DEDUP_REMOVED lines=9> */
.L_x_2311:
[----:B------:R-:W2:Y:S02]  /*41e0*/  LDG.E.U16 R2, [R2.64] ;  /* 0x0000002402027981 */ /* 0x000ea4000c1e1500 */
[----:B--2---:R-:W-:-:S05]  /*41f0*/  HADD2.F32 R0, -RZ, R2.H0_H0 ;  /* 0x20000002ff007230 */ /* 0x004fca0000004100 */
[----:B------:R-:W-:Y:S01]  /*4200*/  F2FP.BF16.PACK_AB R0, RZ, R0 ;  /* 0x00000000ff00723e */ /* 0x000fe200000010ff */
[----:B------:R-:W-:Y:S05]  /*4210*/  BRA `(.L_x_2305) ;  /* 0x00000b7000007947 */ /* 0x000fea0003800000 */
.L_x_2310:
[----:B------:R-:W2:Y:S02]  /*4220*/  LDG.E.64 R2, [R2.64] ;  /* 0x0000002402027981 */ /* 0x000ea4000c1e1b00 */
[----:B--2---:R-:W0:Y:S01]  /*4230*/  F2F.F32.F64 R0, R2 ;  /* 0x0000000200007310 */ /* 0x004e220000301000 */
[----:B------:R-:W0:-:S14]  /*4240*/  DSETP.GEU.AND P0, PT, |R2|, c[0x2][0x0], PT ;  /* 0x008000000200762a */ /* 0x000e1c0003f0e200 */
[----:B0-----:R-:W-:-:S05]  /*4250*/  @!P0 FMUL R0, R0, 1.175494350822287508e-38 ;  /* 0x0080000000008820 */ /* 0x001fca0000400000 */
[----:B------:R-:W-:Y:S01]  /*4260*/  F2FP.BF16.PACK_AB R0, RZ, R0 ;  /* 0x00000000ff00723e */ /* 0x000fe200000010ff */
[----:B------:R-:W-:Y:S05]  /*4270*/  BRA `(.L_x_2305) ;  /* 0x00000b1000007947 */ /* 0x000fea0003800000 */
.L_x_2300:
        /* <DEDUP_REMOVED lines=13> */
.L_x_2314:
[----:B------:R-:W2:Y:S02]  /*4350*/  LDG.E.64 R2, [R2.64] ;  /* 0x0000002402027981 */ /* 0x000ea4000c1e1b00 */
[----:B--2---:R-:W0:Y:S01]  /*4360*/  F2F.F32.F64 R0, R2 ;  /* 0x0000000200007310 */ /* 0x004e220000301000 */
[----:B------:R-:W0:-:S14]  /*4370*/  DSETP.GEU.AND P0, PT, |R2|, c[0x2][0x0], PT ;  /* 0x008000000200762a */ /* 0x000e1c0003f0e200 */
[----:B0-----:R-:W-:-:S05]  /*4380*/  @!P0 FMUL R0, R0, 1.175494350822287508e-38 ;  /* 0x0080000000008820 */ /* 0x001fca0000400000 */
[----:B------:R-:W-:Y:S01]  /*4390*/  F2FP.BF16.PACK_AB R0, RZ, R0 ;  /* 0x00000000ff00723e */ /* 0x000fe200000010ff */
[----:B------:R-:W-:Y:S05]  /*43a0*/  BRA `(.L_x_2305) ;  /* 0x000009e000007947 */ /* 0x000fea0003800000 */
.L_x_2313:
        /* <DEDUP_REMOVED lines=28> */
.L_x_2316:
        /* <DEDUP_REMOVED lines=15> */
.L_x_2315:
[----:B------:R0:W5:Y:S01]  /*4660*/  LDG.E.U16 R0, [R2.64] ;  /* 0x0000002402007981 */ /* 0x000162000c1e1500 */
[----:B------:R-:W-:Y:S05]  /*4670*/  BRA `(.L_x_2305) ;  /* 0x0000071000007947 */ /* 0x000fea0003800000 */
.L_x_2312:
        /* <DEDUP_REMOVED lines=12> */
.L_x_2319:
        /* <DEDUP_REMOVED lines=21> */
.L_x_2323:
[----:B------:R-:W-:Y:S05]  /*4890*/  BSYNC B1 ;  /* 0x0000000000017941 */ /* 0x000fea0003800000 */
.L_x_2322:
[----:B------:R-:W-:Y:S01]  /*48a0*/  LEA R3, R0, 0x3b800000, 0x17 ;  /* 0x3b80000000037811 */ /* 0x000fe200078eb8ff */
[----:B------:R-:W-:-:S05]  /*48b0*/  IMAD.SHL.U32 R0, R2, 0x100000, RZ ;  /* 0x0010000002007824 */ /* 0x000fca00078e00ff */
[----:B------:R-:W-:Y:S02]  /*48c0*/  LOP3.LUT R0, R3, R0, R4, 0xfe, !PT ;  /* 0x0000000003007212 */ /* 0x000fe400078efe04 */
.L_x_2321:
[----:B------:R-:W-:Y:S05]  /*48d0*/  BSYNC B0 ;  /* 0x0000000000007941 */ /* 0x000fea0003800000 */
.L_x_2320:
[----:B------:R-:W-:Y:S01]  /*48e0*/  F2FP.BF16.PACK_AB R0, RZ, R0 ;  /* 0x00000000ff00723e */ /* 0x000fe200000010ff */
[----:B------:R-:W-:Y:S05]  /*48f0*/  BRA `(.L_x_2305) ;  /* 0x0000049000007947 */ /* 0x000fea0003800000 */
.L_x_2318:
        /* <DEDUP_REMOVED lines=21> */
.L_x_2327:
[----:B------:R-:W-:Y:S05]  /*4a50*/  BSYNC B1 ;  /* 0x0000000000017941 */ /* 0x000fea0003800000 */
.L_x_2326:
[----:B------:R-:W-:Y:S01]  /*4a60*/  LEA R3, R0, 0x37800000, 0x17 ;  /* 0x3780000000037811 */ /* 0x000fe200078eb8ff */
[----:B------:R-:W-:-:S05]  /*4a70*/  IMAD.SHL.U32 R0, R2, 0x200000, RZ ;  /* 0x0020000002007824 */ /* 0x000fca00078e00ff */
[----:B------:R-:W-:Y:S02]  /*4a80*/  LOP3.LUT R0, R3, R0, R4, 0xfe, !PT ;  /* 0x0000000003007212 */ /* 0x000fe400078efe04 */
.L_x_2325:
[----:B------:R-:W-:Y:S05]  /*4a90*/  BSYNC B0 ;  /* 0x0000000000007941 */ /* 0x000fea0003800000 */
.L_x_2324:
[----:B------:R-:W-:Y:S01]  /*4aa0*/  F2FP.BF16.PACK_AB R0, RZ, R0 ;  /* 0x00000000ff00723e */ /* 0x000fe200000010ff */
[----:B------:R-:W-:Y:S05]  /*4ab0*/  BRA `(.L_x_2305) ;  /* 0x000002d000007947 */ /* 0x000fea0003800000 */
.L_x_2317:
        /* <DEDUP_REMOVED lines=14> */
.L_x_2331:
[----:B------:R-:W-:Y:S05]  /*4ba0*/  BSYNC B0 ;  /* 0x0000000000007941 */ /* 0x000fea0003800000 */
.L_x_2330:
[----:B------:R-:W-:Y:S01]  /*4bb0*/  F2FP.BF16.PACK_AB R0, RZ, R0 ;  /* 0x00000000ff00723e */ /* 0x000fe200000010ff */
[----:B------:R-:W-:Y:S05]  /*4bc0*/  BRA `(.L_x_2305) ;  /* 0x000001c000007947 */ /* 0x000fea0003800000 */
.L_x_2304:
        /* <DEDUP_REMOVED lines=21> */
.L_x_2329:
[----:B------:R-:W2:Y:S02]  /*4d20*/  LDG.E.64 R2, [R2.64] ;  /* 0x0000002402027981 */ /* 0x000ea4000c1e1b00 */
[----:B--2---:R-:W0:Y:S02]  /*4d30*/  I2F.U64 R0, R2 ;  /* 0x0000000200007312 */ /* 0x004e240000301000 */
[----:B0-----:R-:W-:Y:S01]  /*4d40*/  F2FP.BF16.PACK_AB R0, RZ, R0 ;  /* 0x00000000ff00723e */ /* 0x001fe200000010ff */
[----:B------:R-:W-:Y:S05]  /*4d50*/  BRA `(.L_x_2305) ;  /* 0x0000003000007947 */ /* 0x000fea0003800000 */
.L_x_2328:
[----:B------:R-:W2:Y:S02]  /*4d60*/  LDG.E R2, [R2.64] ;  /* 0x0000002402027981 */ /* 0x000ea4000c1e1900 */
[----:B--2---:R-:W0:Y:S02]  /*4d70*/  I2F.U32 R0, R2 ;  /* 0x0000000200007306 */ /* 0x004e240000201000 */
[----:B0-----:R-:W-:-:S06]  /*4d80*/  F2FP.BF16.PACK_AB R0, RZ, R0 ;  /* 0x00000000ff00723e */ /* 0x001fcc00000010ff */
.L_x_2305:
[----:B------:R-:W-:Y:S01]  /*4d90*/  ULDC.U8 UR4, c[0x0][0x372] ;  /* 0x0000dc8000047ab9 */ /* 0x000fe20000000000 */
[----:B-----5:R-:W-:-:S02]  /*4da0*/  PRMT R0, RZ, 0x5410, R0 ;  /* 0x00005410ff007816 */ /* 0x020fc40000000000 */
[----:B------:R-:W-:Y:S01]  /*4db0*/  ISETP.NE.AND P0, PT, RZ, UR4, PT ;  /* 0x00000004ff007c0c */ /* 0x000fe2000bf05270 */
[----:B------:R-:W-:Y:S02]  /*4dc0*/  ULDC.U16 UR4, c[0x0][0x370] ;  /* 0x0000dc0000047ab9 */ /* 0x000fe40000000400 */
[----:B------:R-:W-:-:S10]  /*4dd0*/  UPRMT UR4, URZ, 0x5410, UR4 ;  /* 0x000054103f047896 */ /* 0x000fd40008000004 */
[----:B------:R-:W-:Y:S05]  /*4de0*/  @!P0 BRA `(.L_x_2332) ;  /* 0x0000007000008947 */ /* 0x000fea0003800000 */
[----:B0-----:R-:W0:Y:S02]  /*4df0*/  MUFU.RCP R3, UR4 ;  /* 0x0000000400037d08 */ /* 0x001e240008001000 */
[----:B0-----:R-:W-:-:S05]  /*4e00*/  FMUL.FTZ R0, R0, R3 ;  /* 0x0000000300007220 */ /* 0x001fca0000410000 */
[----:B------:R-:W-:-:S04]  /*4e10*/  F2FP.BF16.PACK_AB R0, RZ, R0 ;  /* 0x00000000ff00723e */ /* 0x000fc800000010ff */
[----:B------:R-:W-:-:S06]  /*4e20*/  PRMT R0, RZ, 0x5410, R0 ;  /* 0x00005410ff007816 */ /* 0x000fcc0000000000 */
[----:B------:R-:W0:Y:S02]  /*4e30*/  FRND R0, R0 ;  /* 0x0000000000007307 */ /* 0x000e240000201000 */
[----:B0-----:R-:W-:Y:S01]  /*4e40*/  FMUL.FTZ R2, R0, UR4 ;  /* 0x0000000400027c20 */ /* 0x001fe20008410000 */
[----:B------:R-:W-:Y:S05]  /*4e50*/  BRA `(.L_x_2333) ;  /* 0x0000006000007947 */ /* 0x000fea0003800000 */
.L_x_2332:
[----:B------:R-:W-:Y:S01]  /*4e60*/  FMUL.FTZ R0, R0, UR4 ;  /* 0x0000000400007c20 */ /* 0x000fe20008410000 */
[----:B0-----:R-:W-:Y:S04]  /*4e70*/  MUFU.RCP R3, UR4 ;  /* 0x0000000400037d08 */ /* 0x001fe80008001000 */
[----:B------:R-:W-:-:S04]  /*4e80*/  F2FP.BF16.PACK_AB R0, RZ, R0 ;  /* 0x00000000ff00723e */ /* 0x000fc800000010ff */
[----:B------:R-:W-:-:S06]  /*4e90*/  PRMT R0, RZ, 0x5410, R0 ;  /* 0x00005410ff007816 */ /* 0x000fcc0000000000 */
[----:B------:R-:W0:Y:S02]  /*4ea0*/  FRND R0, R0 ;  /* 0x0000000000007307 */ /* 0x000e240000201000 */
[----:B0-----:R-:W-:-:S06]  /*4eb0*/  FMUL.FTZ R2, R0, R3 ;  /* 0x0000000300027220 */ /* 0x001fcc0000410000 */
.L_x_2333:
        /* <DEDUP_REMOVED lines=17> */
.L_x_2337:
[----:B------:R-:W-:-:S06]  /*4fd0*/  PRMT R3, RZ, 0x5410, R2 ;  /* 0x00005410ff037816 */ /* 0x000fcc0000000002 */
[----:B------:R-:W0:Y:S02]  /*4fe0*/  F2I.S64.TRUNC R2, R3 ;  /* 0x0000000300027311 */ /* 0x000e24000020d900 */
[----:B0-----:R0:W-:Y:S01]  /*4ff0*/  STG.E.U8 [R16.64], R2 ;  /* 0x0000000210007986 */ /* 0x0011e2000c101124 */
[----:B------:R-:W-:Y:S05]  /*5000*/  BRA `(.L_x_2339) ;  /* 0x00000e4000007947 */ /* 0x000fea0003800000 */
.L_x_2336:
        /* <DEDUP_REMOVED lines=10> */
.L_x_2341:
[----:B------:R-:W-:-:S04]  /*50b0*/  PRMT R2, RZ, 0x5410, R2 ;  /* 0x00005410ff027816 */ /* 0x000fc80000000002 */
[----:B------:R-:W0:Y:S02]  /*50c0*/  F2I.FTZ.TRUNC.NTZ R3, R2 ;  /* 0x0000000200037305 */ /* 0x000e24000021f100 */
[----:B0-----:R0:W-:Y:S01]  /*50d0*/  STG.E [R16.64], R3 ;  /* 0x0000000310007986 */ /* 0x0011e2000c101924 */
[----:B------:R-:W-:Y:S05]  /*50e0*/  BRA `(.L_x_2339) ;  /* 0x00000d6000007947 */ /* 0x000fea0003800000 */
.L_x_2340:
[----:B------:R-:W-:-:S04]  /*50f0*/  PRMT R2, RZ, 0x5410, R2 ;  /* 0x00005410ff027816 */ /* 0x000fc80000000002 */
[----:B------:R-:W0:Y:S02]  /*5100*/  F2I.FTZ.TRUNC.NTZ R3, R2 ;  /* 0x0000000200037305 */ /* 0x000e24000021f100 */
[----:B0-----:R0:W-:Y:S01]  /*5110*/  STG.E.U16 [R16.64], R3 ;  /* 0x0000000310007986 */ /* 0x0011e2000c101524 */
[----:B------:R-:W-:Y:S05]  /*5120*/  BRA `(.L_x_2339) ;  /* 0x00000d2000007947 */ /* 0x000fea0003800000 */
.L_x_2335:
        /* <DEDUP_REMOVED lines=9> */
.L_x_2343:
[----:B------:R-:W-:-:S04]  /*51c0*/  PRMT R0, RZ, 0x5410, R2 ;  /* 0x00005410ff007816 */ /* 0x000fc80000000002 */
[----:B------:R-:W-:-:S05]  /*51d0*/  F2FP.PACK_AB R0, RZ, R0 ;  /* 0x00000000ff00723e */ /* 0x000fca00000000ff */
[----:B------:R0:W-:Y:S01]  /*51e0*/  STG.E.U16 [R16.64], R0 ;  /* 0x0000000010007986 */ /* 0x0001e2000c101524 */
[----:B------:R-:W-:Y:S05]  /*51f0*/  BRA `(.L_x_2339) ;  /* 0x00000c5000007947 */ /* 0x000fea0003800000 */
.L_x_2342:
        /* <DEDUP_REMOVED lines=10> */
.L_x_2345:
[----:B------:R-:W-:-:S04]  /*52a0*/  PRMT R2, RZ, 0x5410, R2 ;  /* 0x00005410ff027816 */ /* 0x000fc80000000002 */
[----:B------:R-:W-:-:S04]  /*52b0*/  F2FP.PACK_AB R3, RZ, R2 ;  /* 0x00000002ff03723e */ /* 0x000fc800000000ff */
[----:B------:R-:W-:-:S05]  /*52c0*/  PRMT R3, R3, 0x5410, RZ ;  /* 0x0000541003037816 */ /* 0x000fca00000000ff */
[----:B------:R0:W-:Y:S01]  /*52d0*/  STG.E [R16.64], R3 ;  /* 0x0000000310007986 */ /* 0x0001e2000c101924 */
[----:B------:R-:W-:Y:S05]  /*52e0*/  BRA `(.L_x_2339) ;  /* 0x00000b6000007947 */ /* 0x000fea0003800000 */
.L_x_2344:
[----:B------:R-:W-:-:S05]  /*52f0*/  PRMT R2, RZ, 0x5410, R2 ;  /* 0x00005410ff027816 */ /* 0x000fca0000000002 */
[----:B------:R-:W-:-:S06]  /*5300*/  FMUL.FTZ R2, R2, 1 ;  /* 0x3f80000002027820 */ /* 0x000fcc0000410000 */
[----:B------:R-:W0:Y:S02]  /*5310*/  F2F.F64.F32 R2, R2 ;  /* 0x0000000200027310 */ /* 0x000e240000201800 */
[----:B0-----:R0:W-:Y:S01]  /*5320*/  STG.E.64 [R16.64], R2 ;  /* 0x0000000210007986 */ /* 0x0011e2000c101b24 */
[----:B------:R-:W-:Y:S05]  /*5330*/  BRA `(.L_x_2339) ;  /* 0x00000b1000007947 */ /* 0x000fea0003800000 */
.L_x_2334:
        /* <DEDUP_REMOVED lines=13> */
.L_x_2348:
[----:B------:R-:W-:Y:S01]  /*5410*/  PRMT R2, RZ, 0x5410, R2 ;  /* 0x00005410ff027816 */ /* 0x000fe20000000002 */
[----:B------:R-:W-:-:S04]  /*5420*/  CS2R R6, SRZ ;  /* 0x0000000000067805 */ /* 0x000fc8000001ff00 */
[----:B------:R-:W-:-:S04]  /*5430*/  FMUL.FTZ R2, R2, 1 ;  /* 0x3f80000002027820 */ /* 0x000fc80000410000 */
[----:B------:R-:W0:Y:S02]  /*5440*/  F2F.F64.F32 R4, R2 ;  /* 0x0000000200047310 */ /* 0x000e240000201800 */
[----:B0-----:R0:W-:Y:S01]  /*5450*/  STG.E.128 [R16.64], R4 ;  /* 0x0000000410007986 */ /* 0x0011e2000c101d24 */
[----:B------:R-:W-:Y:S05]  /*5460*/  BRA `(.L_x_2339) ;  /* 0x000009e000007947 */ /* 0x000fea0003800000 */
.L_x_2347:
        /* <DEDUP_REMOVED lines=21> */
.L_x_2352:
[----:B------:R-:W-:Y:S05]  /*55c0*/  BSYNC B0 ;  /* 0x0000000000007941 */ /* 0x000fea0003800000 */
.L_x_2351:
[----:B------:R-:W-:-:S05]  /*55d0*/  LOP3.LUT R3, R0, R3, RZ, 0xfc, !PT ;  /* 0x0000000300037212 */ /* 0x000fca00078efcff */
[----:B------:R0:W-:Y:S01]  /*55e0*/  STG.E.U8 [R16.64], R3 ;  /* 0x0000000310007986 */ /* 0x0001e2000c101124 */
[----:B------:R-:W-:Y:S05]  /*55f0*/  BRA `(.L_x_2339) ;  /* 0x0000085000007947 */ /* 0x000fea0003800000 */
.L_x_2350:
        /* <DEDUP_REMOVED lines=13> */
.L_x_2354:
[----:B------:R-:W-:Y:S01]  /*56d0*/  IMAD.MOV.U32 R0, RZ, RZ, 0x7f ;  /* 0x0000007fff007424 */ /* 0x000fe200078e00ff */
[----:B------:R-:W-:-:S04]  /*56e0*/  ISETP.GT.U32.AND P0, PT, R2, 0x7f800000, PT ;  /* 0x7f8000000200780c */ /* 0x000fc80003f04070 */
[----:B------:R-:W-:-:S04]  /*56f0*/  SEL R0, R0, 0x7c, P0 ;  /* 0x0000007c00007807 */ /* 0x000fc80000000000 */
.L_x_2355:
[----:B------:R-:W-:Y:S05]  /*5700*/  BSYNC B0 ;  /* 0x0000000000007941 */ /* 0x000fea0003800000 */
.L_x_2353:
[----:B------:R-:W-:-:S04]  /*5710*/  LOP3.LUT R2, R3, 0x80000000, RZ, 0xc0, !PT ;  /* 0x8000000003027812 */ /* 0x000fc800078ec0ff */
[----:B------:R-:W-:-:S04]  /*5720*/  SHF.R.U32.HI R3, RZ, 0x18, R2 ;  /* 0x00000018ff037819 */ /* 0x000fc80000011602 */
[----:B------:R-:W-:-:S05]  /*5730*/  LOP3.LUT R3, R0, R3, RZ, 0xfc, !PT ;  /* 0x0000000300037212 */ /* 0x000fca00078efcff */
[----:B------:R0:W-:Y:S01]  /*5740*/  STG.E.U8 [R16.64], R3 ;  /* 0x0000000310007986 */ /* 0x0001e2000c101124 */
[----:B------:R-:W-:Y:S05]  /*5750*/  BRA `(.L_x_2339) ;  /* 0x000006f000007947 */ /* 0x000fea0003800000 */
.L_x_2349:
[----:B------:R0:W-:Y:S01]  /*5760*/  STG.E.U16 [R16.64], R2 ;  /* 0x0000000210007986 */ /* 0x0001e2000c101524 */
[----:B------:R-:W-:Y:S05]  /*5770*/  BRA `(.L_x_2339) ;  /* 0x000006d000007947 */ /* 0x000fea0003800000 */
.L_x_2346:
        /* <DEDUP_REMOVED lines=12> */
.L_x_2358:
        /* <DEDUP_REMOVED lines=17> */
.L_x_2361:
[----:B------:R-:W-:-:S04]  /*5950*/  LOP3.LUT R2, R3, 0x80000000, RZ, 0xc0, !PT ;  /* 0x8000000003027812 */ /* 0x000fc800078ec0ff */
[----:B------:R-:W-:-:S04]  /*5960*/  SHF.R.U32.HI R3, RZ, 0x18, R2 ;  /* 0x00000018ff037819 */ /* 0x000fc80000011602 */
[----:B------:R-:W-:-:S04]  /*5970*/  LOP3.LUT R0, R0, R3, RZ, 0xfc, !PT ;  /* 0x0000000300007212 */ /* 0x000fc800078efcff */
[----:B------:R-:W-:Y:S02]  /*5980*/  PRMT R8, R0, 0x7610, R8 ;  /* 0x0000761000087816 */ /* 0x000fe40000000008 */
.L_x_2360:
[----:B------:R-:W-:Y:S05]  /*5990*/  BSYNC B0 ;  /* 0x0000000000007941 */ /* 0x000fea0003800000 */
.L_x_2359:
[----:B------:R0:W-:Y:S01]  /*59a0*/  STG.E.U8 [R16.64], R8 ;  /* 0x0000000810007986 */ /* 0x0001e2000c101124 */
[----:B------:R-:W-:Y:S05]  /*59b0*/  BRA `(.L_x_2339) ;  /* 0x0000049000007947 */ /* 0x000fea0003800000 */
.L_x_2357:
        /* <DEDUP_REMOVED lines=17> */
.L_x_2364:
[----:B------:R-:W-:-:S04]  /*5ad0*/  LOP3.LUT R2, R3, 0x80000000, RZ, 0xc0, !PT ;  /* 0x8000000003027812 */ /* 0x000fc800078ec0ff */
[----:B------:R-:W-:-:S04]  /*5ae0*/  SHF.R.U32.HI R3, RZ, 0x18, R2 ;  /* 0x00000018ff037819 */ /* 0x000fc80000011602 */
[----:B------:R-:W-:-:S04]  /*5af0*/  LOP3.LUT R0, R0, R3, RZ, 0xfc, !PT ;  /* 0x0000000300007212 */ /* 0x000fc800078efcff */
[----:B------:R-:W-:Y:S02]  /*5b00*/  PRMT R8, R0, 0x7610, R8 ;  /* 0x0000761000087816 */ /* 0x000fe40000000008 */
.L_x_2363:
[----:B------:R-:W-:Y:S05]  /*5b10*/  BSYNC B0 ;  /* 0x0000000000007941 */ /* 0x000fea0003800000 */
.L_x_2362:
[----:B------:R0:W-:Y:S01]  /*5b20*/  STG.E.U8 [R16.64], R8 ;  /* 0x0000000810007986 */ /* 0x0001e2000c101124 */
[----:B------:R-:W-:Y:S05]  /*5b30*/  BRA `(.L_x_2339) ;  /* 0x0000031000007947 */ /* 0x000fea0003800000 */
.L_x_2356:
        /* <DEDUP_REMOVED lines=22> */
.L_x_2338:
        /* <DEDUP_REMOVED lines=20> */
.L_x_2366:
[----:B------:R-:W-:-:S06]  /*5de0*/  PRMT R2, RZ, 0x5410, R2 ;  /* 0x00005410ff027816 */ /* 0x000fcc0000000002 */
[----:B------:R-:W0:Y:S02]  /*5df0*/  F2I.U64.TRUNC R2, R2 ;  /* 0x0000000200027311 */ /* 0x000e24000020d800 */
[----:B0-----:R0:W-:Y:S01]  /*5e00*/  STG.E.64 [R16.64], R2 ;  /* 0x0000000210007986 */ /* 0x0011e2000c101b24 */
[----:B------:R-:W-:Y:S05]  /*5e10*/  BRA `(.L_x_2339) ;  /* 0x0000003000007947 */ /* 0x000fea0003800000 */
.L_x_2365:
[----:B------:R-:W-:-:S04]  /*5e20*/  PRMT R2, RZ, 0x5410, R2 ;  /* 0x00005410ff027816 */ /* 0x000fc80000000002 */
[----:B------:R-:W0:Y:S02]  /*5e30*/  F2I.FTZ.U32.TRUNC.NTZ R3, R2 ;  /* 0x0000000200037305 */ /* 0x000e24000021f000 */
[----:B0-----:R0:W-:Y:S02]  /*5e40*/  STG.E [R16.64], R3 ;  /* 0x0000000310007986 */ /* 0x0011e4000c101924 */
.L_x_2339:
        /* <DEDUP_REMOVED lines=231> */
.L_x_2367:
        /* <DEDUP_REMOVED lines=20> */
.L_x_2371:
[----:B------:R-:W2:Y:S02]  /*6e00*/  LDG.E.U8 R2, [R2.64] ;  /* 0x0000002402027981 */ /* 0x000ea4000c1e1100 */
[----:B--2---:R-:W0:Y:S02]  /*6e10*/  I2F.U16 R0, R2 ;  /* 0x0000000200007306 */ /* 0x004e240000101000 */
[----:B0-----:R-:W-:Y:S01]  /*6e20*/  F2FP.BF16.PACK_AB R0, RZ, R0 ;  /* 0x00000000ff00723e */ /* 0x001fe200000010ff */
[----:B------:R-:W-:Y:S05]  /*6e30*/  BRA `(.L_x_2373) ;  /* 0x00000e3000007947 */ /* 0x000fea0003800000 */
.L_x_2370:
        /* <DEDUP_REMOVED lines=10> */
.L_x_2375:
[----:B------:R-:W2:Y:S02]  /*6ee0*/  LDG.E R2, [R2.64] ;  /* 0x0000002402027981 */ /* 0x000ea4000c1e1900 */
[----:B--2---:R-:W0:Y:S02]  /*6ef0*/  I2F R0, R2 ;  /* 0x0000000200007306 */ /* 0x004e240000201400 */
[----:B0-----:R-:W-:Y:S01]  /*6f00*/  F2FP.BF16.PACK_AB R0, RZ, R0 ;  /* 0x00000000ff00723e */ /* 0x001fe200000010ff */
[----:B------:R-:W-:Y:S05]  /*6f10*/  BRA `(.L_x_2373) ;  /* 0x00000d5000007947 */ /* 0x000fea0003800000 */
.L_x_2374:
[----:B------:R-:W2:Y:S02]  /*6f20*/  LDG.E.U16 R2, [R2.64] ;  /* 0x0000002402027981 */ /* 0x000ea4000c1e1500 */
[----:B--2---:R-:W0:Y:S02]  /*6f30*/  I2F.S16 R0, R2 ;  /* 0x0000000200007306 */ /* 0x004e240000101400 */
[----:B0-----:R-:W-:Y:S01]  /*6f40*/  F2FP.BF16.PACK_AB R0, RZ, R0 ;  /* 0x00000000ff00723e */ /* 0x001fe200000010ff */
[----:B------:R-:W-:Y:S05]  /*6f50*/  BRA `(.L_x_2373) ;  /* 0x00000d1000007947 */ /* 0x000fea0003800000 */
.L_x_2369:
        /* <DEDUP_REMOVED lines=9> */
.L_x_2377:
[----:B------:R-:W2:Y:S02]  /*6ff0*/  LDG.E.U16 R0, [R2.64] ;  /* 0x0000002402007981 */ /* 0x000ea4000c1e1500 */
[----:B--2---:R-:W-:-:S05]  /*7000*/  HADD2.F32 R0, -RZ, R0.H0_H0 ;  /* 0x20000000ff007230 */ /* 0x004fca0000004100 */
[----:B------:R-:W-:Y:S01]  /*7010*/  F2FP.BF16.PACK_AB R0, RZ, R0 ;  /* 0x00000000ff00723e */ /* 0x000fe200000010ff */
[----:B------:R-:W-:Y:S05]  /*7020*/  BRA `(.L_x_2373) ;  /* 0x00000c4000007947 */ /* 0x000fea0003800000 */
.L_x_2376:
        /* <DEDUP_REMOVED lines=9> */
.L_x_2379:
[----:B------:R-:W2:Y:S02]  /*70c0*/  LDG.E.U16 R2, [R2.64] ;  /* 0x0000002402027981 */ /* 0x000ea4000c1e1500 */
[----:B--2---:R-:W-:-:S05]  /*70d0*/  HADD2.F32 R0, -RZ, R2.H0_H0 ;  /* 0x20000002ff007230 */ /* 0x004fca0000004100 */
[----:B------:R-:W-:Y:S01]  /*70e0*/  F2FP.BF16.PACK_AB R0, RZ, R0 ;  /* 0x00000000ff00723e */ /* 0x000fe200000010ff */
[----:B------:R-:W-:Y:S05]  /*70f0*/  BRA `(.L_x_2373) ;  /* 0x00000b7000007947 */ /* 0x000fea0003800000 */
.L_x_2378:
[----:B------:R-:W2:Y:S02]  /*7100*/  LDG.E.64 R2, [R2.64] ;  /* 0x0000002402027981 */ /* 0x000ea4000c1e1b00 */
[----:B--2---:R-:W0:Y:S01]  /*7110*/  F2F.F32.F64 R0, R2 ;  /* 0x0000000200007310 */ /* 0x004e220000301000 */
[----:B------:R-:W0:-:S14]  /*7120*/  DSETP.GEU.AND P0, PT, |R2|, c[0x2][0x0], PT ;  /* 0x008000000200762a */ /* 0x000e1c0003f0e200 */
[----:B0-----:R-:W-:-:S05]  /*7130*/  @!P0 FMUL R0, R0, 1.175494350822287508e-38 ;  /* 0x0080000000008820 */ /* 0x001fca0000400000 */
[----:B------:R-:W-:Y:S01]  /*7140*/  F2FP.BF16.PACK_AB R0, RZ, R0 ;  /* 0x00000000ff00723e */ /* 0x000fe200000010ff */
[----:B------:R-:W-:Y:S05]  /*7150*/  BRA `(.L_x_2373) ;  /* 0x00000b1000007947 */ /* 0x000fea0003800000 */
.L_x_2368:
        /* <DEDUP_REMOVED lines=13> */
.L_x_2382:
[----:B------:R-:W2:Y:S02]  /*7230*/  LDG.E.64 R2, [R2.64] ;  /* 0x0000002402027981 */ /* 0x000ea4000c1e1b00 */
[----:B--2---:R-:W0:Y:S01]  /*7240*/  F2F.F32.F64 R0, R2 ;  /* 0x0000000200007310 */ /* 0x004e220000301000 */
[----:B------:R-:W0:-:S14]  /*7250*/  DSETP.GEU.AND P0, PT, |R2|, c[0x2][0x0], PT ;  /* 0x008000000200762a */ /* 0x000e1c0003f0e200 */
[----:B0-----:R-:W-:-:S05]  /*7260*/  @!P0 FMUL R0, R0, 1.175494350822287508e-38 ;  /* 0x0080000000008820 */ /* 0x001fca0000400000 */
[----:B------:R-:W-:Y:S01]  /*7270*/  F2FP.BF16.PACK_AB R0, RZ, R0 ;  /* 0x00000000ff00723e */ /* 0x000fe200000010ff */
[----:B------:R-:W-:Y:S05]  /*7280*/  BRA `(.L_x_2373) ;  /* 0x000009e000007947 */ /* 0x000fea0003800000 */
.L_x_2381:
        /* <DEDUP_REMOVED lines=28> */
.L_x_2384:
        /* <DEDUP_REMOVED lines=15> */
.L_x_2383:
[----:B------:R0:W5:Y:S01]  /*7540*/  LDG.E.U16 R0, [R2.64] ;  /* 0x0000002402007981 */ /* 0x000162000c1e1500 */
[----:B------:R-:W-:Y:S05]  /*7550*/  BRA `(.L_x_2373) ;  /* 0x0000071000007947 */ /* 0x000fea0003800000 */
.L_x_2380:
        /* <DEDUP_REMOVED lines=12> */
.L_x_2387:
        /* <DEDUP_REMOVED lines=21> */
.L_x_2391:
[----:B------:R-:W-:Y:S05]  /*7770*/  BSYNC B1 ;  /* 0x0000000000017941 */ /* 0x000fea0003800000 */
.L_x_2390:
[----:B------:R-:W-:Y:S01]  /*7780*/  LEA R3, R0, 0x3b800000, 0x17 ;  /* 0x3b80000000037811 */ /* 0x000fe200078eb8ff */
[----:B------:R-:W-:-:S05]  /*7790*/  IMAD.SHL.U32 R0, R2, 0x100000, RZ ;  /* 0x0010000002007824 */ /* 0x000fca00078e00ff */
[----:B------:R-:W-:Y:S02]  /*77a0*/  LOP3.LUT R0, R3, R0, R4, 0xfe, !PT ;  /* 0x0000000003007212 */ /* 0x000fe400078efe04 */
.L_x_2389:
[----:B------:R-:W-:Y:S05]  /*77b0*/  BSYNC B0 ;  /* 0x0000000000007941 */ /* 0x000fea0003800000 */
.L_x_2388:
[----:B------:R-:W-:Y:S01]  /*77c0*/  F2FP.BF16.PACK_AB R0, RZ, R0 ;  /* 0x00000000ff00723e */ /* 0x000fe200000010ff */
[----:B------:R-:W-:Y:S05]  /*77d0*/  BRA `(.L_x_2373) ;  /* 0x0000049000007947 */ /* 0x000fea0003800000 */
.L_x_2386:
        /* <DEDUP_REMOVED lines=21> */
.L_x_2395:
[----:B------:R-:W-:Y:S05]  /*7930*/  BSYNC B1 ;  /* 0x0000000000017941 */ /* 0x000fea0003800000 */
.L_x_2394:
[----:B------:R-:W-:Y:S01]  /*7940*/  LEA R3, R0, 0x37800000, 0x17 ;  /* 0x3780000000037811 */ /* 0x000fe200078eb8ff */
[----:B------:R-:W-:-:S05]  /*7950*/  IMAD.SHL.U32 R0, R2, 0x200000, RZ ;  /* 0x0020000002007824 */ /* 0x000fca00078e00ff */
[----:B------:R-:W-:Y:S02]  /*7960*/  LOP3.LUT R0, R3, R0, R4, 0xfe, !PT ;  /* 0x0000000003007212 */ /* 0x000fe400078efe04 */
.L_x_2393:
[----:B------:R-:W-:Y:S05]  /*7970*/  BSYNC B0 ;  /* 0x0000000000007941 */ /* 0x000fea0003800000 */
.L_x_2392:
[----:B------:R-:W-:Y:S01]  /*7980*/  F2FP.BF16.PACK_AB R0, RZ, R0 ;  /* 0x00000000ff00723e */ /* 0x000fe200000010ff */
[----:B------:R-:W-:Y:S05]  /*7990*/  BRA `(.L_x_2373) ;  /* 0x000002d000007947 */ /* 0x000fea0003800000 */
.L_x_2385:
        /* <DEDUP_REMOVED lines=14> */
.L_x_2399:
[----:B------:R-:W-:Y:S05]  /*7a80*/  BSYNC B0 ;  /* 0x0000000000007941 */ /* 0x000fea0003800000 */
.L_x_2398:
[----:B------:R-:W-:Y:S01]  /*7a90*/  F2FP.BF16.PACK_AB R0, RZ, R0 ;  /* 0x00000000ff00723e */ /* 0x000fe200000010ff */
[----:B------:R-:W-:Y:S05]  /*7aa0*/  BRA `(.L_x_2373) ;  /* 0x000001c000007947 */ /* 0x000fea0003800000 */
.L_x_2372:
        /* <DEDUP_REMOVED lines=21> */
.L_x_2397:
[----:B------:R-:W2:Y:S02]  /*7c00*/  LDG.E.64 R2, [R2.64] ;  /* 0x0000002402027981 */ /* 0x000ea4000c1e1b00 */
[----:B--2---:R-:W0:Y:S02]  /*7c10*/  I2F.U64 R0, R2 ;  /* 0x0000000200007312 */ /* 0x004e240000301000 */
[----:B0-----:R-:W-:Y:S01]  /*7c20*/  F2FP.BF16.PACK_AB R0, RZ, R0 ;  /* 0x00000000ff00723e */ /* 0x001fe200000010ff */
[----:B------:R-:W-:Y:S05]  /*7c30*/  BRA `(.L_x_2373) ;  /* 0x0000003000007947 */ /* 0x000fea0003800000 */
.L_x_2396:
[----:B------:R-:W2:Y:S02]  /*7c40*/  LDG.E R2, [R2.64] ;  /* 0x0000002402027981 */ /* 0x000ea4000c1e1900 */
[----:B--2---:R-:W0:Y:S02]  /*7c50*/  I2F.U32 R0, R2 ;  /* 0x0000000200007306 */ /* 0x004e240000201000 */
[----:B0-----:R-:W-:-:S06]  /*7c60*/  F2FP.BF16.PACK_AB R0, RZ, R0 ;  /* 0x00000000ff00723e */ /* 0x001fcc00000010ff */
.L_x_2373:
        /* <DEDUP_REMOVED lines=13> */
.L_x_2400:
[----:B------:R-:W-:Y:S01]  /*7d40*/  FMUL.FTZ R0, R0, UR4 ;  /* 0x0000000400007c20 */ /* 0x000fe20008410000 */
[----:B0-----:R-:W-:Y:S04]  /*7d50*/  MUFU.RCP R3, UR4 ;  /* 0x0000000400037d08 */ /* 0x001fe80008001000 */
[----:B------:R-:W-:-:S04]  /*7d60*/  F2FP.BF16.PACK_AB R0, RZ, R0 ;  /* 0x00000000ff00723e */ /* 0x000fc800000010ff */
[----:B------:R-:W-:-:S06]  /*7d70*/  PRMT R0, RZ, 0x5410, R0 ;  /* 0x00005410ff007816 */ /* 0x000fcc0000000000 */
[----:B------:R-:W0:Y:S02]  /*7d80*/  FRND R0, R0 ;  /* 0x0000000000007307 */ /* 0x000e240000201000 */
[----:B0-----:R-:W-:-:S06]  /*7d90*/  FMUL.FTZ R2, R0, R3 ;  /* 0x0000000300027220 */ /* 0x001fcc0000410000 */
.L_x_2401:
        /* <DEDUP_REMOVED lines=17> */
.L_x_2405:
[----:B------:R-:W-:-:S06]  /*7eb0*/  PRMT R3, RZ, 0x5410, R2 ;  /* 0x00005410ff037816 */ /* 0x000fcc0000000002 */
[----:B------:R-:W0:Y:S02]  /*7ec0*/  F2I.S64.TRUNC R2, R3 ;  /* 0x0000000300027311 */ /* 0x000e24000020d900 */
[----:B0-----:R0:W-:Y:S01]  /*7ed0*/  STG.E.U8 [R16.64], R2 ;  /* 0x0000000210007986 */ /* 0x0011e2000c101124 */
[----:B------:R-:W-:Y:S05]  /*7ee0*/  BRA `(.L_x_2407) ;  /* 0x00000e4000007947 */ /* 0x000fea0003800000 */
.L_x_2404:
        /* <DEDUP_REMOVED lines=10> */
.L_x_2409:
[----:B------:R-:W-:-:S04]  /*7f90*/  PRMT R2, RZ, 0x5410, R2 ;  /* 0x00005410ff027816 */ /* 0x000fc80000000002 */
[----:B------:R-:W0:Y:S02]  /*7fa0*/  F2I.FTZ.TRUNC.NTZ R3, R2 ;  /* 0x0000000200037305 */ /* 0x000e24000021f100 */
[----:B0-----:R0:W-:Y:S01]  /*7fb0*/  STG.E [R16.64], R3 ;  /* 0x0000000310007986 */ /* 0x0011e2000c101924 */
[----:B------:R-:W-:Y:S05]  /*7fc0*/  BRA `(.L_x_2407) ;  /* 0x00000d6000007947 */ /* 0x000fea0003800000 */
.L_x_2408:
[----:B------:R-:W-:-:S04]  /*7fd0*/  PRMT R2, RZ, 0x5410, R2 ;  /* 0x00005410ff027816 */ /* 0x000fc80000000002 */
[----:B------:R-:W0:Y:S02]  /*7fe0*/  F2I.FTZ.TRUNC.NTZ R3, R2 ;  /* 0x0000000200037305 */ /* 0x000e24000021f100 */
[----:B0-----:R0:W-:Y:S01]  /*7ff0*/  STG.E.U16 [R16.64], R3 ;  /* 0x0000000310007986 */ /* 0x0011e2000c101524 */
[----:B------:R-:W-:Y:S05]  /*8000*/  BRA `(.L_x_2407) ;  /* 0x00000d2000007947 */ /* 0x000fea0003800000 */
.L_x_2403:
        /* <DEDUP_REMOVED lines=9> */
.L_x_2411:
[----:B------:R-:W-:-:S04]  /*80a0*/  PRMT R0, RZ, 0x5410, R2 ;  /* 0x00005410ff007816 */ /* 0x000fc80000000002 */
[----:B------:R-:W-:-:S05]  /*80b0*/  F2FP.PACK_AB R0, RZ, R0 ;  /* 0x00000000ff00723e */ /* 0x000fca00000000ff */
[----:B------:R0:W-:Y:S01]  /*80c0*/  STG.E.U16 [R16.64], R0 ;  /* 0x0000000010007986 */ /* 0x0001e2000c101524 */
[----:B------:R-:W-:Y:S05]  /*80d0*/  BRA `(.L_x_2407) ;  /* 0x00000c5000007947 */ /* 0x000fea0003800000 */
.L_x_2410:
        /* <DEDUP_REMOVED lines=10> */
.L_x_2413:
[----:B------:R-:W-:-:S04]  /*8180*/  PRMT R2, RZ, 0x5410, R2 ;  /* 0x00005410ff027816 */ /* 0x000fc80000000002 */
[----:B------:R-:W-:-:S04]  /*8190*/  F2FP.PACK_AB R3, RZ, R2 ;  /* 0x00000002ff03723e */ /* 0x000fc800000000ff */
[----:B------:R-:W-:-:S05]  /*81a0*/  PRMT R3, R3, 0x5410, RZ ;  /* 0x0000541003037816 */ /* 0x000fca00000000ff */
[----:B------:R0:W-:Y:S01]  /*81b0*/  STG.E [R16.64], R3 ;  /* 0x0000000310007986 */ /* 0x0001e2000c101924 */
[----:B------:R-:W-:Y:S05]  /*81c0*/  BRA `(.L_x_2407) ;  /* 0x00000b6000007947 */ /* 0x000fea0003800000 */
.L_x_2412:
[----:B------:R-:W-:-:S05]  /*81d0*/  PRMT R2, RZ, 0x5410, R2 ;  /* 0x00005410ff027816 */ /* 0x000fca0000000002 */
[----:B------:R-:W-:-:S06]  /*81e0*/  FMUL.FTZ R2, R2, 1 ;  /* 0x3f80000002027820 */ /* 0x000fcc0000410000 */
[----:B------:R-:W0:Y:S02]  /*81f0*/  F2F.F64.F32 R2, R2 ;  /* 0x0000000200027310 */ /* 0x000e240000201800 */
[----:B0-----:R0:W-:Y:S01]  /*8200*/  STG.E.64 [R16.64], R2 ;  /* 0x0000000210007986 */ /* 0x0011e2000c101b24 */
[----:B------:R-:W-:Y:S05]  /*8210*/  BRA `(.L_x_2407) ;  /* 0x00000b1000007947 */ /* 0x000fea0003800000 */
.L_x_2402:
        /* <DEDUP_REMOVED lines=13> */
.L_x_2416:
[----:B------:R-:W-:Y:S01]  /*82f0*/  PRMT R2, RZ, 0x5410, R2 ;  /* 0x00005410ff027816 */ /* 0x000fe20000000002 */
[----:B------:R-:W-:-:S04]  /*8300*/  CS2R R6, SRZ ;  /* 0x0000000000067805 */ /* 0x000fc8000001ff00 */
[----:B------:R-:W-:-:S04]  /*8310*/  FMUL.FTZ R2, R2, 1 ;  /* 0x3f80000002027820 */ /* 0x000fc80000410000 */
[----:B------:R-:W0:Y:S02]  /*8320*/  F2F.F64.F32 R4, R2 ;  /* 0x0000000200047310 */ /* 0x000e240000201800 */
[----:B0-----:R0:W-:Y:S01]  /*8330*/  STG.E.128 [R16.64], R4 ;  /* 0x0000000410007986 */ /* 0x0011e2000c101d24 */
[----:B------:R-:W-:Y:S05]  /*8340*/  BRA `(.L_x_2407) ;  /* 0x000009e000007947 */ /* 0x000fea0003800000 */
.L_x_2415:
        /* <DEDUP_REMOVED lines=21> */
.L_x_2420:
[----:B------:R-:W-:Y:S05]  /*84a0*/  BSYNC B0 ;  /* 0x0000000000007941 */ /* 0x000fea0003800000 */
.L_x_2419:
[----:B------:R-:W-:-:S05]  /*84b0*/  LOP3.LUT R3, R0, R3, RZ, 0xfc, !PT ;  /* 0x0000000300037212 */ /* 0x000fca00078efcff */
[----:B------:R0:W-:Y:S01]  /*84c0*/  STG.E.U8 [R16.64], R3 ;  /* 0x0000000310007986 */ /* 0x0001e2000c101124 */
[----:B------:R-:W-:Y:S05]  /*84d0*/  BRA `(.L_x_2407) ;  /* 0x0000085000007947 */ /* 0x000fea0003800000 */
.L_x_2418:
        /* <DEDUP_REMOVED lines=13> */
.L_x_2422:
[----:B------:R-:W-:Y:S01]  /*85b0*/  IMAD.MOV.U32 R0, RZ, RZ, 0x7f ;  /* 0x0000007fff007424 */ /* 0x000fe200078e00ff */
[----:B------:R-:W-:-:S04]  /*85c0*/  ISETP.GT.U32.AND P0, PT, R2, 0x7f800000, PT ;  /* 0x7f8000000200780c */ /* 0x000fc80003f04070 */
[----:B------:R-:W-:-:S04]  /*85d0*/  SEL R0, R0, 0x7c, P0 ;  /* 0x0000007c00007807 */ /* 0x000fc80000000000 */
.L_x_2423:
[----:B------:R-:W-:Y:S05]  /*85e0*/  BSYNC B0 ;  /* 0x0000000000007941 */ /* 0x000fea0003800000 */
.L_x_2421:
[----:B------:R-:W-:-:S04]  /*85f0*/  LOP3.LUT R2, R3, 0x80000000, RZ, 0xc0, !PT ;  /* 0x8000000003027812 */ /* 0x000fc800078ec0ff */
[----:B------:R-:W-:-:S04]  /*8600*/  SHF.R.U32.HI R3, RZ, 0x18, R2 ;  /* 0x00000018ff037819 */ /* 0x000fc80000011602 */
[----:B------:R-:W-:-:S05]  /*8610*/  LOP3.LUT R3, R0, R3, RZ, 0xfc, !PT ;  /* 0x0000000300037212 */ /* 0x000fca00078efcff */
[----:B------:R0:W-:Y:S01]  /*8620*/  STG.E.U8 [R16.64], R3 ;  /* 0x0000000310007986 */ /* 0x0001e2000c101124 */
[----:B------:R-:W-:Y:S05]  /*8630*/  BRA `(.L_x_2407) ;  /* 0x000006f000007947 */ /* 0x000fea0003800000 */
.L_x_2417:
[----:B------:R0:W-:Y:S01]  /*8640*/  STG.E.U16 [R16.64], R2 ;  /* 0x0000000210007986 */ /* 0x0001e2000c101524 */
[----:B------:R-:W-:Y:S05]  /*8650*/  BRA `(.L_x_2407) ;  /* 0x000006d000007947 */ /* 0x000fea0003800000 */
.L_x_2414:
        /* <DEDUP_REMOVED lines=12> */
.L_x_2426:
        /* <DEDUP_REMOVED lines=17> */
.L_x_2429:
[----:B------:R-:W-:-:S04]  /*8830*/  LOP3.LUT R2, R3, 0x80000000, RZ, 0xc0, !PT ;  /* 0x8000000003027812 */ /* 0x000fc800078ec0ff */
[----:B------:R-:W-:-:S04]  /*8840*/  SHF.R.U32.HI R3, RZ, 0x18, R2 ;  /* 0x00000018ff037819 */ /* 0x000fc80000011602 */
[----:B------:R-:W-:-:S04]  /*8850*/  LOP3.LUT R0, R0, R3, RZ, 0xfc, !PT ;  /* 0x0000000300007212 */ /* 0x000fc800078efcff */
[----:B------:R-:W-:Y:S02]  /*8860*/  PRMT R8, R0, 0x7610, R8 ;  /* 0x0000761000087816 */ /* 0x000fe40000000008 */
.L_x_2428:
[----:B------:R-:W-:Y:S05]  /*8870*/  BSYNC B0 ;  /* 0x0000000000007941 */ /* 0x000fea0003800000 */
.L_x_2427:
[----:B------:R0:W-:Y:S01]  /*8880*/  STG.E.U8 [R16.64], R8 ;  /* 0x0000000810007986 */ /* 0x0001e2000c101124 */
[----:B------:R-:W-:Y:S05]  /*8890*/  BRA `(.L_x_2407) ;  /* 0x0000049000007947 */ /* 0x000fea0003800000 */
.L_x_2425:
        /* <DEDUP_REMOVED lines=17> */
.L_x_2432:
[----:B------:R-:W-:-:S04]  /*89b0*/  LOP3.LUT R2, R3, 0x80000000, RZ, 0xc0, !PT ;  /* 0x8000000003027812 */ /* 0x000fc800078ec0ff */
[----:B------:R-:W-:-:S04]  /*89c0*/  SHF.R.U32.HI R3, RZ, 0x18, R2 ;  /* 0x00000018ff037819 */ /* 0x000fc80000011602 */
[----:B------:R-:W-:-:S04]  /*89d0*/  LOP3.LUT R0, R0, R3, RZ, 0xfc, !PT ;  /* 0x0000000300007212 */ /* 0x000fc800078efcff */
[----:B------:R-:W-:Y:S02]  /*89e0*/  PRMT R8, R0, 0x7610, R8 ;  /* 0x0000761000087816 */ /* 0x000fe40000000008 */
.L_x_2431:
[----:B------:R-:W-:Y:S05]  /*89f0*/  BSYNC B0 ;  /* 0x0000000000007941 */ /* 0x000fea0003800000 */
.L_x_2430:
[----:B------:R0:W-:Y:S01]  /*8a00*/  STG.E.U8 [R16.64], R8 ;  /* 0x0000000810007986 */ /* 0x0001e2000c101124 */
[----:B------:R-:W-:Y:S05]  /*8a10*/  BRA `(.L_x_2407) ;  /* 0x0000031000007947 */ /* 0x000fea0003800000 */
.L_x_2424:
        /* <DEDUP_REMOVED lines=22> */
.L_x_2406:
        /* <DEDUP_REMOVED lines=20> */
.L_x_2434:
[----:B------:R-:W-:-:S06]  /*8cc0*/  PRMT R2, RZ, 0x5410, R2 ;  /* 0x00005410ff027816 */ /* 0x000fcc0000000002 */
[----:B------:R-:W0:Y:S02]  /*8cd0*/  F2I.U64.TRUNC R2, R2 ;  /* 0x0000000200027311 */ /* 0x000e24000020d800 */
[----:B0-----:R0:W-:Y:S01]  /*8ce0*/  STG.E.64 [R16.64], R2 ;  /* 0x0000000210007986 */ /* 0x0011e2000c101b24 */
[----:B------:R-:W-:Y:S05]  /*8cf0*/  BRA `(.L_x_2407) ;  /* 0x0000003000007947 */ /* 0x000fea0003800000 */
.L_x_2433:
[----:B------:R-:W-:-:S04]  /*8d00*/  PRMT R2, RZ, 0x5410, R2 ;  /* 0x00005410ff027816 */ /* 0x000fc80000000002 */
[----:B------:R-:W0:Y:S02]  /*8d10*/  F2I.FTZ.U32.TRUNC.NTZ R3, R2 ;  /* 0x0000000200037305 */ /* 0x000e24000021f000 */
[----:B0-----:R0:W-:Y:S02]  /*8d20*/  STG.E [R16.64], R3 ;  /* 0x0000000310007986 */ /* 0x0011e4000c101924 */
.L_x_2407:
[----:B------:R-:W-:Y:S02]  /*8d30*/  IADD3 R19, R19, 0x80, RZ ;  /* 0x0000008013137810 */ /* 0x000fe40007ffe0ff */
.L_x_2298:
[----:B------:R-:W-:Y:S05]  /*8d40*/  BSYNC B6 ;  /* 0x0000000000067941 */ /* 0x000fea0003800000 */
.L_x_2297:
        /* <DEDUP_REMOVED lines=230> */
.L_x_2435:
        /* <DEDUP_REMOVED lines=20> */
.L_x_2439:
[----:B------:R-:W2:Y:S02]  /*9cf0*/  LDG.E.U8 R2, [R2.64] ;  /* 0x0000002402027981 */ /* 0x000ea4000c1e1100 */
[----:B--2---:R-:W0:Y:S02]  /*9d00*/  I2F.U16 R0, R2 ;  /* 0x0000000200007306 */ /* 0x004e240000101000 */
[----:B0-----:R-:W-:Y:S01]  /*9d10*/  F2FP.BF16.PACK_AB R0, RZ, R0 ;  /* 0x00000000ff00723e */ /* 0x001fe200000010ff */
[----:B------:R-:W-:Y:S05]  /*9d20*/  BRA `(.L_x_2441) ;  /* 0x00000e3000007947 */ /* 0x000fea0003800000 */
.L_x_2438:
        /* <DEDUP_REMOVED lines=10> */
.L_x_2443:
[----:B------:R-:W2:Y:S02]  /*9dd0*/  LDG.E R2, [R2.64] ;  /* 0x0000002402027981 */ /* 0x000ea4000c1e1900 */
[----:B--2---:R-:W0:Y:S02]  /*9de0*/  I2F R0, R2 ;  /* 0x0000000200007306 */ /* 0x004e240000201400 */
[----:B0-----:R-:W-:Y:S01]  /*9df0*/  F2FP.BF16.PACK_AB R0, RZ, R0 ;  /* 0x00000000ff00723e */ /* 0x001fe200000010ff */
[----:B------:R-:W-:Y:S05]  /*9e00*/  BRA `(.L_x_2441) ;  /* 0x00000d5000007947 */ /* 0x000fea0003800000 */
.L_x_2442:
[----:B------:R-:W2:Y:S02]  /*9e10*/  LDG.E.U16 R2, [R2.64] ;  /* 0x0000002402027981 */ /* 0x000ea4000c1e1500 */
[----:B--2---:R-:W0:Y:S02]  /*9e20*/  I2F.S16 R0, R2 ;  /* 0x0000000200007306 */ /* 0x004e240000101400 */
[----:B0-----:R-:W-:Y:S01]  /*9e30*/  F2FP.BF16.PACK_AB R0, RZ, R0 ;  /* 0x00000000ff00723e */ /* 0x001fe200000010ff */
[----:B------:R-:W-:Y:S05]  /*9e40*/  BRA `(.L_x_2441) ;  /* 0x00000d1000007947 */ /* 0x000fea0003800000 */
.L_x_2437:
        /* <DEDUP_REMOVED lines=9> */
.L_x_2445:
[----:B------:R-:W2:Y:S02]  /*9ee0*/  LDG.E.U16 R0, [R2.64] ;  /* 0x0000002402007981 */ /* 0x000ea4000c1e1500 */
[----:B--2---:R-:W-:-:S05]  /*9ef0*/  HADD2.F32 R0, -RZ, R0.H0_H0 ;  /* 0x20000000ff007230 */ /* 0x004fca0000004100 */
[----:B------:R-:W-:Y:S01]  /*9f00*/  F2FP.BF16.PACK_AB R0, RZ, R0 ;  /* 0x00000000ff00723e */ /* 0x000fe200000010ff */
[----:B------:R-:W-:Y:S05]  /*9f10*/  BRA `(.L_x_2441) ;  /* 0x00000c4000007947 */ /* 0x000fea0003800000 */
.L_x_2444:
        /* <DEDUP_REMOVED lines=9> */
.L_x_2447:
[----:B------:R-:W2:Y:S02]  /*9fb0*/  LDG.E.U16 R2, [R2.64] ;  /* 0x0000002402027981 */ /* 0x000ea4000c1e1500 */
[----:B--2---:R-:W-:-:S05]  /*9fc0*/  HADD2.F32 R0, -RZ, R2.H0_H0 ;  /* 0x20000002ff007230 */ /* 0x004fca0000004100 */
[----:B------:R-:W-:Y:S01]  /*9fd0*/  F2FP.BF16.PACK_AB R0, RZ, R0 ;  /* 0x00000000ff00723e */ /* 0x000fe200000010ff */
[----:B------:R-:W-:Y:S05]  /*9fe0*/  BRA `(.L_x_2441) ;  /* 0x00000b7000007947 */ /* 0x000fea0003800000 */
.L_x_2446:
[----:B------:R-:W2:Y:S02]  /*9ff0*/  LDG.E.64 R2, [R2.64] ;  /* 0x0000002402027981 */ /* 0x000ea4000c1e1b00 */
[----:B--2---:R-:W0:Y:S01]  /*a000*/  F2F.F32.F64 R0, R2 ;  /* 0x0000000200007310 */ /* 0x004e220000301000 */
[----:B------:R-:W0:-:S14]  /*a010*/  DSETP.GEU.AND P0, PT, |R2|, c[0x2][0x0], PT ;  /* 0x008000000200762a */ /* 0x000e1c0003f0e200 */
[----:B0-----:R-:W-:-:S05]  /*a020*/  @!P0 FMUL R0, R0, 1.175494350822287508e-38 ;  /* 0x0080000000008820 */ /* 0x001fca0000400000 */
[----:B------:R-:W-:Y:S01]  /*a030*/  F2FP.BF16.PACK_AB R0, RZ, R0 ;  /* 0x00000000ff00723e */ /* 0x000fe200000010ff */
[----:B------:R-:W-:Y:S05]  /*a040*/  BRA `(.L_x_2441) ;  /* 0x00000b1000007947 */ /* 0x000fea0003800000 */
.L_x_2436:
        /* <DEDUP_REMOVED lines=13> */
.L_x_2450:
[----:B------:R-:W2:Y:S02]  /*a120*/  LDG.E.64 R2, [R2.64] ;  /* 0x0000002402027981 */ /* 0x000ea4000c1e1b00 */
[----:B--2---:R-:W0:Y:S01]  /*a130*/  F2F.F32.F64 R0, R2 ;  /* 0x0000000200007310 */ /* 0x004e220000301000 */
[----:B------:R-:W0:-:S14]  /*a140*/  DSETP.GEU.AND P0, PT, |R2|, c[0x2][0x0], PT ;  /* 0x008000000200762a */ /* 0x000e1c0003f0e200 */
[----:B0-----:R-:W-:-:S05]  /*a150*/  @!P0 FMUL R0, R0, 1.175494350822287508e-38 ;  /* 0x0080000000008820 */ /* 0x001fca0000400000 */
[----:B------:R-:W-:Y:S01]  /*a160*/  F2FP.BF16.PACK_AB R0, RZ, R0 ;  /* 0x00000000ff00723e */ /* 0x000fe200000010ff */
[----:B------:R-:W-:Y:S05]  /*a170*/  BRA `(.L_x_2441) ;  /* 0x000009e000007947 */ /* 0x000fea0003800000 */
.L_x_2449:
        /* <DEDUP_REMOVED lines=28> */
.L_x_2452:
        /* <DEDUP_REMOVED lines=15> */
.L_x_2451:
[----:B------:R0:W5:Y:S01]  /*a430*/  LDG.E.U16 R0, [R2.64] ;  /* 0x0000002402007981 */ /* 0x000162000c1e1500 */
[----:B------:R-:W-:Y:S05]  /*a440*/  BRA `(.L_x_2441) ;  /* 0x0000071000007947 */ /* 0x000fea0003800000 */
.L_x_2448:
        /* <DEDUP_REMOVED lines=12> */
.L_x_2455:
        /* <DEDUP_REMOVED lines=21> */
.L_x_2459:
[----:B------:R-:W-:Y:S05]  /*a660*/  BSYNC B1 ;  /* 0x0000000000017941 */ /* 0x000fea0003800000 */
.L_x_2458:
[----:B------:R-:W-:Y:S01]  /*a670*/  LEA R3, R0, 0x3b800000, 0x17 ;  /* 0x3b80000000037811 */ /* 0x000fe200078eb8ff */
[----:B------:R-:W-:-:S05]  /*a680*/  IMAD.SHL.U32 R0, R2, 0x100000, RZ ;  /* 0x0010000002007824 */ /* 0x000fca00078e00ff */
[----:B------:R-:W-:Y:S02]  /*a690*/  LOP3.LUT R0, R3, R0, R4, 0xfe, !PT ;  /* 0x0000000003007212 */ /* 0x000fe400078efe04 */
.L_x_2457:
[----:B------:R-:W-:Y:S05]  /*a6a0*/  BSYNC B0 ;  /* 0x0000000000007941 */ /* 0x000fea0003800000 */
.L_x_2456:
[----:B------:R-:W-:Y:S01]  /*a6b0*/  F2FP.BF16.PACK_AB R0, RZ, R0 ;  /* 0x00000000ff00723e */ /* 0x000fe200000010ff */
[----:B------:R-:W-:Y:S05]  /*a6c0*/  BRA `(.L_x_2441) ;  /* 0x0000049000007947 */ /* 0x000fea0003800000 */
.L_x_2454:
        /* <DEDUP_REMOVED lines=21> */
.L_x_2463:
[----:B------:R-:W-:Y:S05]  /*a820*/  BSYNC B1 ;  /* 0x0000000000017941 */ /* 0x000fea0003800000 */
.L_x_2462:
[----:B------:R-:W-:Y:S01]  /*a830*/  LEA R3, R0, 0x37800000, 0x17 ;  /* 0x3780000000037811 */ /* 0x000fe200078eb8ff */
[----:B------:R-:W-:-:S05]  /*a840*/  IMAD.SHL.U32 R0, R2, 0x200000, RZ ;  /* 0x0020000002007824 */ /* 0x000fca00078e00ff */
[----:B------:R-:W-:Y:S02]  /*a850*/  LOP3.LUT R0, R3, R0, R4, 0xfe, !PT ;  /* 0x0000000003007212 */ /* 0x000fe400078efe04 */
.L_x_2461:
[----:B------:R-:W-:Y:S05]  /*a860*/  BSYNC B0 ;  /* 0x0000000000007941 */ /* 0x000fea0003800000 */
.L_x_2460:
[----:B------:R-:W-:Y:S01]  /*a870*/  F2FP.BF16.PACK_AB R0, RZ, R0 ;  /* 0x00000000ff00723e */ /* 0x000fe200000010ff */
[----:B------:R-:W-:Y:S05]  /*a880*/  BRA `(.L_x_2441) ;  /* 0x000002d000007947 */ /* 0x000fea0003800000 */
.L_x_2453:
        /* <DEDUP_REMOVED lines=14> */
.L_x_2467:
[----:B------:R-:W-:Y:S05]  /*a970*/  BSYNC B0 ;  /* 0x0000000000007941 */ /* 0x000fea0003800000 */
.L_x_2466:
[----:B------:R-:W-:Y:S01]  /*a980*/  F2FP.BF16.PACK_AB R0, RZ, R0 ;  /* 0x00000000ff00723e */ /* 0x000fe200000010ff */
[----:B------:R-:W-:Y:S05]  /*a990*/  BRA `(.L_x_2441) ;  /* 0x000001c000007947 */ /* 0x000fea0003800000 */
.L_x_2440:
        /* <DEDUP_REMOVED lines=21> */
.L_x_2465:
[----:B------:R-:W2:Y:S02]  /*aaf0*/  LDG.E.64 R2, [R2.64] ;  /* 0x0000002402027981 */ /* 0x000ea4000c1e1b00 */
[----:B--2---:R-:W0:Y:S02]  /*ab00*/  I2F.U64 R0, R2 ;  /* 0x0000000200007312 */ /* 0x004e240000301000 */
[----:B0-----:R-:W-:Y:S01]  /*ab10*/  F2FP.BF16.PACK_AB R0, RZ, R0 ;  /* 0x00000000ff00723e */ /* 0x001fe200000010ff */
[----:B------:R-:W-:Y:S05]  /*ab20*/  BRA `(.L_x_2441) ;  /* 0x0000003000007947 */ /* 0x000fea0003800000 */
.L_x_2464:
[----:B------:R-:W2:Y:S02]  /*ab30*/  LDG.E R2, [R2.64] ;  /* 0x0000002402027981 */ /* 0x000ea4000c1e1900 */
[----:B--2---:R-:W0:Y:S02]  /*ab40*/  I2F.U32 R0, R2 ;  /* 0x0000000200007306 */ /* 0x004e240000201000 */
[----:B0-----:R-:W-:-:S06]  /*ab50*/  F2FP.BF16.PACK_AB R0, RZ, R0 ;  /* 0x00000000ff00723e */ /* 0x001fcc00000010ff */
.L_x_2441:
        /* <DEDUP_REMOVED lines=13> */
.L_x_2468:
[----:B------:R-:W-:Y:S01]  /*ac30*/  FMUL.FTZ R0, R0, UR4 ;  /* 0x0000000400007c20 */ /* 0x000fe20008410000 */
[----:B0-----:R-:W-:Y:S04]  /*ac40*/  MUFU.RCP R3, UR4 ;  /* 0x0000000400037d08 */ /* 0x001fe80008001000 */
[----:B------:R-:W-:-:S04]  /*ac50*/  F2FP.BF16.PACK_AB R0, RZ, R0 ;  /* 0x00000000ff00723e */ /* 0x000fc800000010ff */
[----:B------:R-:W-:-:S06]  /*ac60*/  PRMT R0, RZ, 0x5410, R0 ;  /* 0x00005410ff007816 */ /* 0x000fcc0000000000 */
[----:B------:R-:W0:Y:S02]  /*ac70*/  FRND R0, R0 ;  /* 0x0000000000007307 */ /* 0x000e240000201000 */
[----:B0-----:R-:W-:-:S06]  /*ac80*/  FMUL.FTZ R2, R0, R3 ;  /* 0x0000000300027220 */ /* 0x001fcc0000410000 */
.L_x_2469:
        /* <DEDUP_REMOVED lines=17> */
.L_x_2473:
[----:B------:R-:W-:-:S06]  /*ada0*/  PRMT R3, RZ, 0x5410, R2 ;  /* 0x00005410ff037816 */ /* 0x000fcc0000000002 */
[----:B------:R-:W0:Y:S02]  /*adb0*/  F2I.S64.TRUNC R2, R3 ;  /* 0x0000000300027311 */ /* 0x000e24000020d900 */
[----:B0-----:R-:W-:Y:S01]  /*adc0*/  STG.E.U8 [R16.64], R2 ;  /* 0x0000000210007986 */ /* 0x001fe2000c101124 */
[----:B------:R-:W-:Y:S05]  /*add0*/  EXIT ;  /* 0x000000000000794d */ /* 0x000fea0003800000 */
.L_x_2472:
        /* <DEDUP_REMOVED lines=10> */
.L_x_2476:
[----:B------:R-:W-:-:S04]  /*ae80*/  PRMT R2, RZ, 0x5410, R2 ;  /* 0x00005410ff027816 */ /* 0x000fc80000000002 */
[----:B------:R-:W0:Y:S02]  /*ae90*/  F2I.FTZ.TRUNC.NTZ R3, R2 ;  /* 0x0000000200037305 */ /* 0x000e24000021f100 */
[----:B0-----:R-:W-:Y:S01]  /*aea0*/  STG.E [R16.64], R3 ;  /* 0x0000000310007986 */ /* 0x001fe2000c101924 */
[----:B------:R-:W-:Y:S05]  /*aeb0*/  EXIT ;  /* 0x000000000000794d */ /* 0x000fea0003800000 */
.L_x_2475:
[----:B------:R-:W-:-:S04]  /*aec0*/  PRMT R2, RZ, 0x5410, R2 ;  /* 0x00005410ff027816 */ /* 0x000fc80000000002 */
[----:B------:R-:W0:Y:S02]  /*aed0*/  F2I.FTZ.TRUNC.NTZ R3, R2 ;  /* 0x0000000200037305 */ /* 0x000e24000021f100 */
[----:B0-----:R-:W-:Y:S01]  /*aee0*/  STG.E.U16 [R16.64], R3 ;  /* 0x0000000310007986 */ /* 0x001fe2000c101524 */
[----:B------:R-:W-:Y:S05]  /*aef0*/  EXIT ;  /* 0x000000000000794d */ /* 0x000fea0003800000 */
.L_x_2471:
        /* <DEDUP_REMOVED lines=9> */
.L_x_2478:
[----:B------:R-:W-:-:S04]  /*af90*/  PRMT R0, RZ, 0x5410, R2 ;  /* 0x00005410ff007816 */ /* 0x000fc80000000002 */
[----:B------:R-:W-:-:S05]  /*afa0*/  F2FP.PACK_AB R0, RZ, R0 ;  /* 0x00000000ff00723e */ /* 0x000fca00000000ff */
[----:B------:R-:W-:Y:S01]  /*afb0*/  STG.E.U16 [R16.64], R0 ;  /* 0x0000000010007986 */ /* 0x000fe2000c101524 */
[----:B------:R-:W-:Y:S05]  /*afc0*/  EXIT ;  /* 0x000000000000794d */ /* 0x000fea0003800000 */
.L_x_2477:
        /* <DEDUP_REMOVED lines=10> */
.L_x_2480:
[----:B------:R-:W-:-:S04]  /*b070*/  PRMT R2, RZ, 0x5410, R2 ;  /* 0x00005410ff027816 */ /* 0x000fc80000000002 */
[----:B------:R-:W-:-:S04]  /*b080*/  F2FP.PACK_AB R3, RZ, R2 ;  /* 0x00000002ff03723e */ /* 0x000fc800000000ff */
[----:B------:R-:W-:-:S05]  /*b090*/  PRMT R3, R3, 0x5410, RZ ;  /* 0x0000541003037816 */ /* 0x000fca00000000ff */
[----:B------:R-:W-:Y:S01]  /*b0a0*/  STG.E [R16.64], R3 ;  /* 0x0000000310007986 */ /* 0x000fe2000c101924 */
[----:B------:R-:W-:Y:S05]  /*b0b0*/  EXIT ;  /* 0x000000000000794d */ /* 0x000fea0003800000 */
.L_x_2479:
[----:B------:R-:W-:-:S05]  /*b0c0*/  PRMT R2, RZ, 0x5410, R2 ;  /* 0x00005410ff027816 */ /* 0x000fca0000000002 */
[----:B------:R-:W-:-:S06]  /*b0d0*/  FMUL.FTZ R2, R2, 1 ;  /* 0x3f80000002027820 */ /* 0x000fcc0000410000 */
[----:B------:R-:W0:Y:S02]  /*b0e0*/  F2F.F64.F32 R2, R2 ;  /* 0x0000000200027310 */ /* 0x000e240000201800 */
[----:B0-----:R-:W-:Y:S01]  /*b0f0*/  STG.E.64 [R16.64], R2 ;  /* 0x0000000210007986 */ /* 0x001fe2000c101b24 */
[----:B------:R-:W-:Y:S05]  /*b100*/  EXIT ;  /* 0x000000000000794d */ /* 0x000fea0003800000 */
.L_x_2470:
        /* <DEDUP_REMOVED lines=13> */
.L_x_2483:
[----:B------:R-:W-:Y:S01]  /*b1e0*/  PRMT R2, RZ, 0x5410, R2 ;  /* 0x00005410ff027816 */ /* 0x000fe20000000002 */
[----:B------:R-:W-:-:S04]  /*b1f0*/  CS2R R6, SRZ ;  /* 0x0000000000067805 */ /* 0x000fc8000001ff00 */
[----:B------:R-:W-:-:S04]  /*b200*/  FMUL.FTZ R2, R2, 1 ;  /* 0x3f80000002027820 */ /* 0x000fc80000410000 */
[----:B------:R-:W0:Y:S02]  /*b210*/  F2F.F64.F32 R4, R2 ;  /* 0x0000000200047310 */ /* 0x000e240000201800 */
[----:B0-----:R-:W-:Y:S01]  /*b220*/  STG.E.128 [R16.64], R4 ;  /* 0x0000000410007986 */ /* 0x001fe2000c101d24 */
[----:B------:R-:W-:Y:S05]  /*b230*/  EXIT ;  /* 0x000000000000794d */ /* 0x000fea0003800000 */
.L_x_2482:
        /* <DEDUP_REMOVED lines=21> */
.L_x_2487:
[----:B------:R-:W-:Y:S05]  /*b390*/  BSYNC B0 ;  /* 0x0000000000007941 */ /* 0x000fea0003800000 */
.L_x_2486:
[----:B------:R-:W-:-:S05]  /*b3a0*/  LOP3.LUT R3, R0, R3, RZ, 0xfc, !PT ;  /* 0x0000000300037212 */ /* 0x000fca00078efcff */
[----:B------:R-:W-:Y:S01]  /*b3b0*/  STG.E.U8 [R16.64], R3 ;  /* 0x0000000310007986 */ /* 0x000fe2000c101124 */
[----:B------:R-:W-:Y:S05]  /*b3c0*/  EXIT ;  /* 0x000000000000794d */ /* 0x000fea0003800000 */
.L_x_2485:
        /* <DEDUP_REMOVED lines=13> */
.L_x_2489:
[----:B------:R-:W-:Y:S01]  /*b4a0*/  IMAD.MOV.U32 R0, RZ, RZ, 0x7f ;  /* 0x0000007fff007424 */ /* 0x000fe200078e00ff */
[----:B------:R-:W-:-:S04]  /*b4b0*/  ISETP.GT.U32.AND P0, PT, R2, 0x7f800000, PT ;  /* 0x7f8000000200780c */ /* 0x000fc80003f04070 */
[----:B------:R-:W-:-:S04]  /*b4c0*/  SEL R0, R0, 0x7c, P0 ;  /* 0x0000007c00007807 */ /* 0x000fc80000000000 */
.L_x_2490:
[----:B------:R-:W-:Y:S05]  /*b4d0*/  BSYNC B0 ;  /* 0x0000000000007941 */ /* 0x000fea0003800000 */
.L_x_2488:
[----:B------:R-:W-:-:S04]  /*b4e0*/  LOP3.LUT R2, R3, 0x80000000, RZ, 0xc0, !PT ;  /* 0x8000000003027812 */ /* 0x000fc800078ec0ff */
[----:B------:R-:W-:-:S04]  /*b4f0*/  SHF.R.U32.HI R3, RZ, 0x18, R2 ;  /* 0x00000018ff037819 */ /* 0x000fc80000011602 */
[----:B------:R-:W-:-:S05]  /*b500*/  LOP3.LUT R3, R0, R3, RZ, 0xfc, !PT ;  /* 0x0000000300037212 */ /* 0x000fca00078efcff */
[----:B------:R-:W-:Y:S01]  /*b510*/  STG.E.U8 [R16.64], R3 ;  /* 0x0000000310007986 */ /* 0x000fe2000c101124 */
[----:B------:R-:W-:Y:S05]  /*b520*/  EXIT ;  /* 0x000000000000794d */ /* 0x000fea0003800000 */
.L_x_2484:
[----:B------:R-:W-:Y:S01]  /*b530*/  STG.E.U16 [R16.64], R2 ;  /* 0x0000000210007986 */ /* 0x000fe2000c101524 */
[----:B------:R-:W-:Y:S05]  /*b540*/  EXIT ;  /* 0x000000000000794d */ /* 0x000fea0003800000 */
.L_x_2481:
        /* <DEDUP_REMOVED lines=12> */
.L_x_2493:
        /* <DEDUP_REMOVED lines=17> */
.L_x_2496:
[----:B------:R-:W-:-:S04]  /*b720*/  LOP3.LUT R2, R3, 0x80000000, RZ, 0xc0, !PT ;  /* 0x8000000003027812 */ /* 0x000fc800078ec0ff */
[----:B------:R-:W-:-:S04]  /*b730*/  SHF.R.U32.HI R3, RZ, 0x18, R2 ;  /* 0x00000018ff037819 */ /* 0x000fc80000011602 */
[----:B------:R-:W-:-:S04]  /*b740*/  LOP3.LUT R0, R0, R3, RZ, 0xfc, !PT ;  /* 0x0000000300007212 */ /* 0x000fc800078efcff */
[----:B------:R-:W-:Y:S02]  /*b750*/  PRMT R8, R0, 0x7610, R8 ;  /* 0x0000761000087816 */ /* 0x000fe40000000008 */
.L_x_2495:
[----:B------:R-:W-:Y:S05]  /*b760*/  BSYNC B0 ;  /* 0x0000000000007941 */ /* 0x000fea0003800000 */
.L_x_2494:
[----:B------:R-:W-:Y:S01]  /*b770*/  STG.E.U8 [R16.64], R8 ;  /* 0x0000000810007986 */ /* 0x000fe2000c101124 */
[----:B------:R-:W-:Y:S05]  /*b780*/  EXIT ;  /* 0x000000000000794d */ /* 0x000fea0003800000 */
.L_x_2492:
        /* <DEDUP_REMOVED lines=17> */
.L_x_2499:
[----:B------:R-:W-:-:S04]  /*b8a0*/  LOP3.LUT R2, R3, 0x80000000, RZ, 0xc0, !PT ;  /* 0x8000000003027812 */ /* 0x000fc800078ec0ff */
[----:B------:R-:W-:-:S04]  /*b8b0*/  SHF.R.U32.HI R3, RZ, 0x18, R2 ;  /* 0x00000018ff037819 */ /* 0x000fc80000011602 */
[----:B------:R-:W-:-:S04]  /*b8c0*/  LOP3.LUT R0, R0, R3, RZ, 0xfc, !PT ;  /* 0x0000000300007212 */ /* 0x000fc800078efcff */
[----:B------:R-:W-:Y:S02]  /*b8d0*/  PRMT R8, R0, 0x7610, R8 ;  /* 0x0000761000087816 */ /* 0x000fe40000000008 */
.L_x_2498:
[----:B------:R-:W-:Y:S05]  /*b8e0*/  BSYNC B0 ;  /* 0x0000000000007941 */ /* 0x000fea0003800000 */
.L_x_2497:
[----:B------:R-:W-:Y:S01]  /*b8f0*/  STG.E.U8 [R16.64], R8 ;  /* 0x0000000810007986 */ /* 0x000fe2000c101124 */
[----:B------:R-:W-:Y:S05]  /*b900*/  EXIT ;  /* 0x000000000000794d */ /* 0x000fea0003800000 */
.L_x_2491:
        /* <DEDUP_REMOVED lines=22> */
.L_x_2474:
        /* <DEDUP_REMOVED lines=20> */
.L_x_2501:
[----:B------:R-:W-:-:S06]  /*bbb0*/  PRMT R2, RZ, 0x5410, R2 ;  /* 0x00005410ff027816 */ /* 0x000fcc0000000002 */
[----:B------:R-:W0:Y:S02]  /*bbc0*/  F2I.U64.TRUNC R2, R2 ;  /* 0x0000000200027311 */ /* 0x000e24000020d800 */
[----:B0-----:R-:W-:Y:S01]  /*bbd0*/  STG.E.64 [R16.64], R2 ;  /* 0x0000000210007986 */ /* 0x001fe2000c101b24 */
[----:B------:R-:W-:Y:S05]  /*bbe0*/  EXIT ;  /* 0x000000000000794d */ /* 0x000fea0003800000 */
.L_x_2500:
[----:B------:R-:W-:-:S04]  /*bbf0*/  PRMT R2, RZ, 0x5410, R2 ;  /* 0x00005410ff027816 */ /* 0x000fc80000000002 */
[----:B------:R-:W0:Y:S02]  /*bc00*/  F2I.FTZ.U32.TRUNC.NTZ R3, R2 ;  /* 0x0000000200037305 */ /* 0x000e24000021f000 */
[----:B0-----:R-:W-:Y:S01]  /*bc10*/  STG.E [R16.64], R3 ;  /* 0x0000000310007986 */ /* 0x001fe2000c101924 */
[----:B------:R-:W-:Y:S05]  /*bc20*/  EXIT ;  /* 0x000000000000794d */ /* 0x000fea0003800000 */
.L_x_2502:
        /* <DEDUP_REMOVED lines=13> */
.L_x_18296:


//--------------------- .text._ZN2at6native27unrolled_elementwise_kernelIZZZNS0_26round_decimals_kernel_cudaERNS_18TensorIteratorBaseElENKUlvE_clEvENKUlvE2_clEvEUlN3c108BFloat16EE_St5arrayIPcLm2EELi4E23TrivialOffsetCalculatorILi1EjESD_NS0_6memory12LoadWithCastILi1EEENSE_13StoreWithCastILi1EEEEEviT_T0_T2_T3_T4_T5_ --------------------------
	.section	.text._ZN2at6native27unrolled_elementwise_kernelIZZZNS0_26round_decimals_kernel_cudaERNS_18TensorIteratorBaseElENKUlvE_clEvENKUlvE2_clEvEUlN3c108BFloat16EE_St5arrayIPcLm2EELi4E23TrivialOffsetCalculatorILi1EjESD_NS0_6memory12LoadWithCastILi1EEENSE_13StoreWithCastILi1EEEEEviT_T0_T2_T3_T4_T5_,"ax",@progbits
	.sectioninfo	@"SHI_REGISTERS=29"
	.align	128
        .global         _ZN2at6native27unrolled_elementwise_kernelIZZZNS0_26round_decimals_kernel_cudaERNS_18TensorIteratorBaseElENKUlvE_clEvENKUlvE2_clEvEUlN3c108BFloat16EE_St5arrayIPcLm2EELi4E23TrivialOffsetCalculatorILi1EjESD_NS0_6memory12LoadWithCastILi1EEENSE_13StoreWithCastILi1EEEEEviT_T0_T2_T3_T4_T5_
        .type           _ZN2at6native27unrolled_elementwise_kernelIZZZNS0_26round_decimals_kernel_cudaERNS_18TensorIteratorBaseElENKUlvE_clEvENKUlvE2_clEvEUlN3c108BFloat16EE_St5arrayIPcLm2EELi4E23TrivialOffsetCalculatorILi1EjESD_NS0_6memory12LoadWithCastILi1EEENSE_13StoreWithCastILi1EEEEEviT_T0_T2_T3_T4_T5_,@function
        .size           _ZN2at6native27unrolled_elementwise_kernelIZZZNS0_26round_decimals_kernel_cudaERNS_18TensorIteratorBaseElENKUlvE_clEvENKUlvE2_clEvEUlN3c108BFloat16EE_St5arrayIPcLm2EELi4E23TrivialOffsetCalculatorILi1EjESD_NS0_6memory12LoadWithCastILi1EEENSE_13StoreWithCastILi1EEEEEviT_T0_T2_T3_T4_T5_,(.L_x_18297 - _ZN2at6native27unrolled_elementwise_kernelIZZZNS0_26round_decimals_kernel_cudaERNS_18TensorIteratorBaseElENKUlvE_clEvENKUlvE2_clEvEUlN3c108BFloat16EE_St5arrayIPcLm2EELi4E23TrivialOffsetCalculatorILi1EjESD_NS0_6memory12LoadWithCastILi1EEENSE_13StoreWithCastILi1EEEEEviT_T0_T2_T3_T4_T5_)
        .other          _ZN2at6native27unrolled_elementwise_kernelIZZZNS0_26round_decimals_kernel_cudaERNS_18TensorIteratorBaseElENKUlvE_clEvENKUlvE2_clEvEUlN3c108BFloat16EE_St5arrayIPcLm2EELi4E23TrivialOffsetCalculatorILi1EjESD_NS0_6memory12LoadWithCastILi1EEENSE_13StoreWithCastILi1EEEEEviT_T0_T2_T3_T4_T5_,@"STO_CUDA_ENTRY STV_DEFAULT"
_ZN2at6native27unrolled_elementwise_kernelIZZZNS0_26round_decimals_kernel_cudaERNS_18TensorIteratorBaseElENKUlvE_clEvENKUlvE2_clEvEUlN3c108BFloat16EE_St5arrayIPcLm2EELi4E23TrivialOffsetCalculatorILi1EjESD_NS0_6memory12LoadWithCastILi1EEENSE_13StoreWithCastILi1EEEEEviT_T0_T2_T3_T4_T5_:
.text._ZN2at6native27unrolled_elementwise_kernelIZZZNS0_26round_decimals_kernel_cudaERNS_18TensorIteratorBaseElENKUlvE_clEvENKUlvE2_clEvEUlN3c108BFloat16EE_St5arrayIPcLm2EELi4E23TrivialOffsetCalculatorILi1EjESD_NS0_6memory12LoadWithCastILi1EEENSE_13StoreWithCastILi1EEEEEviT_T0_T2_T3_T4_T5_:
        /* <DEDUP_REMOVED lines=32> */
.L_x_2508:
[----:B------:R-:W2:Y:S02]  /*0200*/  LDG.E.U8 R2, [R2.64] ;  /* 0x0000002402027981 */ /* 0x000ea4000c1e1100 */
[----:B--2---:R-:W0:Y:S02]  /*0210*/  I2F.U16 R0, R2 ;  /* 0x0000000200007306 */ /* 0x004e240000101000 */
[----:B0-----:R-:W-:-:S04]  /*0220*/  F2FP.BF16.PACK_AB R0, RZ, R0 ;  /* 0x00000000ff00723e */ /* 0x001fc800000010ff */
[----:B------:R-:W-:Y:S01]  /*0230*/  PRMT R22, R0, 0x7610, R22 ;  /* 0x0000761000167816 */ /* 0x000fe20000000016 */
[----:B------:R-:W-:Y:S05]  /*0240*/  BRA `(.L_x_2510) ;  /* 0x00000f1000007947 */ /* 0x000fea0003800000 */
.L_x_2507:
        /* <DEDUP_REMOVED lines=11> */
.L_x_2512:
[----:B------:R-:W2:Y:S02]  /*0300*/  LDG.E R2, [R2.64] ;  /* 0x0000002402027981 */ /* 0x000ea4000c1e1900 */
[----:B--2---:R-:W0:Y:S02]  /*0310*/  I2F R0, R2 ;  /* 0x0000000200007306 */ /* 0x004e240000201400 */
[----:B0-----:R-:W-:-:S04]  /*0320*/  F2FP.BF16.PACK_AB R0, RZ, R0 ;  /* 0x00000000ff00723e */ /* 0x001fc800000010ff */
[----:B------:R-:W-:Y:S01]  /*0330*/  PRMT R22, R0, 0x7610, R22 ;  /* 0x0000761000167816 */ /* 0x000fe20000000016 */
[----:B------:R-:W-:Y:S05]  /*0340*/  BRA `(.L_x_2510) ;  /* 0x00000e1000007947 */ /* 0x000fea0003800000 */
.L_x_2511:
[----:B------:R-:W2:Y:S02]  /*0350*/  LDG.E.U16 R2, [R2.64] ;  /* 0x0000002402027981 */ /* 0x000ea4000c1e1500 */
[----:B--2---:R-:W0:Y:S02]  /*0360*/  I2F.S16 R0, R2 ;  /* 0x0000000200007306 */ /* 0x004e240000101400 */
[----:B0-----:R-:W-:-:S04]  /*0370*/  F2FP.BF16.PACK_AB R0, RZ, R0 ;  /* 0x00000000ff00723e */ /* 0x001fc800000010ff */
[----:B------:R-:W-:Y:S01]  /*0380*/  PRMT R22, R0, 0x7610, R22 ;  /* 0x0000761000167816 */ /* 0x000fe20000000016 */
[----:B------:R-:W-:Y:S05]  /*0390*/  BRA `(.L_x_2510) ;  /* 0x00000dc000007947 */ /* 0x000fea0003800000 */
.L_x_2506:
        /* <DEDUP_REMOVED lines=9> */
.L_x_2514:
[----:B------:R-:W2:Y:S02]  /*0430*/  LDG.E.U16 R0, [R2.64] ;  /* 0x0000002402007981 */ /* 0x000ea4000c1e1500 */
[----:B--2---:R-:W-:-:S05]  /*0440*/  HADD2.F32 R0, -RZ, R0.H0_H0 ;  /* 0x20000000ff007230 */ /* 0x004fca0000004100 */
[----:B------:R-:W-:-:S04]  /*0450*/  F2FP.BF16.PACK_AB R0, RZ, R0 ;  /* 0x00000000ff00723e */ /* 0x000fc800000010ff */
[----:B------:R-:W-:Y:S01]  /*0460*/  PRMT R22, R0, 0x7610, R22 ;  /* 0x0000761000167816 */ /* 0x000fe20000000016 */
[----:B------:R-:W-:Y:S05]  /*0470*/  BRA `(.L_x_2510) ;  /* 0x00000ce000007947 */ /* 0x000fea0003800000 */
.L_x_2513:
        /* <DEDUP_REMOVED lines=9> */
.L_x_2516:
[----:B------:R-:W2:Y:S02]  /*0510*/  LDG.E.U16 R2, [R2.64] ;  /* 0x0000002402027981 */ /* 0x000ea4000c1e1500 */
[----:B--2---:R-:W-:-:S05]  /*0520*/  HADD2.F32 R0, -RZ, R2.H0_H0 ;  /* 0x20000002ff007230 */ /* 0x004fca0000004100 */
[----:B------:R-:W-:-:S04]  /*0530*/  F2FP.BF16.PACK_AB R0, RZ, R0 ;  /* 0x00000000ff00723e */ /* 0x000fc800000010ff */
[----:B------:R-:W-:Y:S01]  /*0540*/  PRMT R22, R0, 0x7610, R22 ;  /* 0x0000761000167816 */ /* 0x000fe20000000016 */
[----:B------:R-:W-:Y:S05]  /*0550*/  BRA `(.L_x_2510) ;  /* 0x00000c0000007947 */ /* 0x000fea0003800000 */
.L_x_2515:
[----:B------:R-:W2:Y:S02]  /*0560*/  LDG.E.64 R2, [R2.64] ;  /* 0x0000002402027981 */ /* 0x000ea4000c1e1b00 */
[----:B--2---:R-:W0:Y:S01]  /*0570*/  F2F.F32.F64 R0, R2 ;  /* 0x0000000200007310 */ /* 0x004e220000301000 */
[----:B------:R-:W0:-:S14]  /*0580*/  DSETP.GEU.AND P0, PT, |R2|, c[0x2][0x0], PT ;  /* 0x008000000200762a */ /* 0x000e1c0003f0e200 */
[----:B0-----:R-:W-:-:S05]  /*0590*/  @!P0 FMUL R0, R0, 1.175494350822287508e-38 ;  /* 0x0080000000008820 */ /* 0x001fca0000400000 */
[----:B------:R-:W-:-:S04]  /*05a0*/  F2FP.BF16.PACK_AB R0, RZ, R0 ;  /* 0x00000000ff00723e */ /* 0x000fc800000010ff */
[----:B------:R-:W-:Y:S01]  /*05b0*/  PRMT R22, R0, 0x7610, R22 ;  /* 0x0000761000167816 */ /* 0x000fe20000000016 */
[----:B------:R-:W-:Y:S05]  /*05c0*/  BRA `(.L_x_2510) ;  /* 0x00000b9000007947 */ /* 0x000fea0003800000 */
.L_x_2505:
        /* <DEDUP_REMOVED lines=14> */
.L_x_2519:
[----:B------:R-:W2:Y:S02]  /*06b0*/  LDG.E.64 R2, [R2.64] ;  /* 0x0000002402027981 */ /* 0x000ea4000c1e1b00 */
[----:B--2---:R-:W0:Y:S01]  /*06c0*/  F2F.F32.F64 R0, R2 ;  /* 0x0000000200007310 */ /* 0x004e220000301000 */
[----:B------:R-:W0:-:S14]  /*06d0*/  DSETP.GEU.AND P0, PT, |R2|, c[0x2][0x0], PT ;  /* 0x008000000200762a */ /* 0x000e1c0003f0e200 */
[----:B0-----:R-:W-:-:S05]  /*06e0*/  @!P0 FMUL R0, R0, 1.175494350822287508e-38 ;  /* 0x0080000000008820 */ /* 0x001fca0000400000 */
[----:B------:R-:W-:-:S04]  /*06f0*/  F2FP.BF16.PACK_AB R0, RZ, R0 ;  /* 0x00000000ff00723e */ /* 0x000fc800000010ff */
[----:B------:R-:W-:Y:S01]  /*0700*/  PRMT R22, R0, 0x7610, R22 ;  /* 0x0000761000167816 */ /* 0x000fe20000000016 */
[----:B------:R-:W-:Y:S05]  /*0710*/  BRA `(.L_x_2510) ;  /* 0x00000a4000007947 */ /* 0x000fea0003800000 */
.L_x_2518:
        /* <DEDUP_REMOVED lines=28> */
.L_x_2521:
        /* <DEDUP_REMOVED lines=16> */
.L_x_2520:
[----:B------:R0:W5:Y:S01]  /*09e0*/  LDG.E.U16 R22, [R2.64] ;  /* 0x0000002402167981 */ /* 0x000162000c1e1500 */
[----:B------:R-:W-:Y:S05]  /*09f0*/  BRA `(.L_x_2510) ;  /* 0x0000076000007947 */ /* 0x000fea0003800000 */
.L_x_2517:
        /* <DEDUP_REMOVED lines=12> */
.L_x_2524:
        /* <DEDUP_REMOVED lines=21> */
.L_x_2528:
[----:B------:R-:W-:Y:S05]  /*0c10*/  BSYNC B1 ;  /* 0x0000000000017941 */ /* 0x000fea0003800000 */
.L_x_2527:
[----:B------:R-:W-:Y:S01]  /*0c20*/  LEA R3, R0, 0x3b800000, 0x17 ;  /* 0x3b80000000037811 */ /* 0x000fe200078eb8ff */
[----:B------:R-:W-:-:S05]  /*0c30*/  IMAD.SHL.U32 R0, R2, 0x100000, RZ ;  /* 0x0010000002007824 */ /* 0x000fca00078e00ff */
[----:B------:R-:W-:Y:S02]  /*0c40*/  LOP3.LUT R0, R3, R0, R4, 0xfe, !PT ;  /* 0x0000000003007212 */ /* 0x000fe400078efe04 */
.L_x_2526:
[----:B------:R-:W-:Y:S05]  /*0c50*/  BSYNC B0 ;  /* 0x0000000000007941 */ /* 0x000fea0003800000 */
.L_x_2525:
[----:B------:R-:W-:-:S04]  /*0c60*/  F2FP.BF16.PACK_AB R0, RZ, R0 ;  /* 0x00000000ff00723e */ /* 0x000fc800000010ff */
[----:B------:R-:W-:Y:S01]  /*0c70*/  PRMT R22, R0, 0x7610, R22 ;  /* 0x0000761000167816 */ /* 0x000fe20000000016 */
[----:B------:R-:W-:Y:S05]  /*0c80*/  BRA `(.L_x_2510) ;  /* 0x000004d000007947 */ /* 0x000fea0003800000 */
.L_x_2523:
        /* <DEDUP_REMOVED lines=21> */
.L_x_2532:
[----:B------:R-:W-:Y:S05]  /*0de0*/  BSYNC B1 ;  /* 0x0000000000017941 */ /* 0x000fea0003800000 */
.L_x_2531:
[----:B------:R-:W-:Y:S01]  /*0df0*/  LEA R3, R0, 0x37800000, 0x17 ;  /* 0x3780000000037811 */ /* 0x000fe200078eb8ff */
[----:B------:R-:W-:-:S05]  /*0e00*/  IMAD.SHL.U32 R0, R2, 0x200000, RZ ;  /* 0x0020000002007824 */ /* 0x000fca00078e00ff */
[----:B------:R-:W-:Y:S02]  /*0e10*/  LOP3.LUT R0, R3, R0, R4, 0xfe, !PT ;  /* 0x0000000003007212 */ /* 0x000fe400078efe04 */
.L_x_2530:
[----:B------:R-:W-:Y:S05]  /*0e20*/  BSYNC B0 ;  /* 0x0000000000007941 */ /* 0x000fea0003800000 */
.L_x_2529:
[----:B------:R-:W-:-:S04]  /*0e30*/  F2FP.BF16.PACK_AB R0, RZ, R0 ;  /* 0x00000000ff00723e */ /* 0x000fc800000010ff */
[----:B------:R-:W-:Y:S01]  /*0e40*/  PRMT R22, R0, 0x7610, R22 ;  /* 0x0000761000167816 */ /* 0x000fe20000000016 */
[----:B------:R-:W-:Y:S05]  /*0e50*/  BRA `(.L_x_2510) ;  /* 0x0000030000007947 */ /* 0x000fea0003800000 */
.L_x_2522:
        /* <DEDUP_REMOVED lines=14> */
.L_x_2536:
[----:B------:R-:W-:Y:S05]  /*0f40*/  BSYNC B0 ;  /* 0x0000000000007941 */ /* 0x000fea0003800000 */
.L_x_2535:
[----:B------:R-:W-:-:S04]  /*0f50*/  F2FP.BF16.PACK_AB R0, RZ, R0 ;  /* 0x00000000ff00723e */ /* 0x000fc800000010ff */
[----:B------:R-:W-:Y:S01]  /*0f60*/  PRMT R22, R0, 0x7610, R22 ;  /* 0x0000761000167816 */ /* 0x000fe20000000016 */
[----:B------:R-:W-:Y:S05]  /*0f70*/  BRA `(.L_x_2510) ;  /* 0x000001e000007947 */ /* 0x000fea0003800000 */
.L_x_2509:
        /* <DEDUP_REMOVED lines=21> */
.L_x_2534:
[----:B------:R-:W2:Y:S02]  /*10d0*/  LDG.E.64 R2, [R2.64] ;  /* 0x0000002402027981 */ /* 0x000ea4000c1e1b00 */
[----:B--2---:R-:W0:Y:S02]  /*10e0*/  I2F.U64 R0, R2 ;  /* 0x0000000200007312 */ /* 0x004e240000301000 */
[----:B0-----:R-:W-:-:S04]  /*10f0*/  F2FP.BF16.PACK_AB R0, RZ, R0 ;  /* 0x00000000ff00723e */ /* 0x001fc800000010ff */
[----:B------:R-:W-:Y:S01]  /*1100*/  PRMT R22, R0, 0x7610, R22 ;  /* 0x0000761000167816 */ /* 0x000fe20000000016 */
[----:B------:R-:W-:Y:S05]  /*1110*/  BRA `(.L_x_2510) ;  /* 0x0000004000007947 */ /* 0x000fea0003800000 */
.L_x_2533:
[----:B------:R-:W2:Y:S02]  /*1120*/  LDG.E R2, [R2.64] ;  /* 0x0000002402027981 */ /* 0x000ea4000c1e1900 */
[----:B--2---:R-:W0:Y:S02]  /*1130*/  I2F.U32 R0, R2 ;  /* 0x0000000200007306 */ /* 0x004e240000201000 */
[----:B0-----:R-:W-:-:S04]  /*1140*/  F2FP.BF16.PACK_AB R0, RZ, R0 ;  /* 0x00000000ff00723e */ /* 0x001fc800000010ff */
[----:B------:R-:W-:Y:S02]  /*1150*/  PRMT R22, R0, 0x7610, R22 ;  /* 0x0000761000167816 */ /* 0x000fe40000000016 */
.L_x_2510:
[----:B------:R-:W1:Y:S02]  /*1160*/  S2R R24, SR_TID.X ;  /* 0x0000000000187919 */ /* 0x000e640000002100 */
[----:B-1----:R-:W-:-:S03]  /*1170*/  IADD3 R24, R24, 0x80, RZ ;  /* 0x0000008018187810 */ /* 0x002fc60007ffe0ff */
.L_x_2504:
[----:B-1----:R-:W-:Y:S05]  /*1180*/  BSYNC B6 ;  /* 0x0000000000067941 */ /* 0x002fea0003800000 */
.L_x_2503:
        /* <DEDUP_REMOVED lines=24> */
.L_x_2542:
[----:B------:R-:W2:Y:S02]  /*1310*/  LDG.E.U8 R2, [R2.64] ;  /* 0x0000002402027981 */ /* 0x000ea4000c1e1100 */
[----:B--2---:R-:W0:Y:S02]  /*1320*/  I2F.U16 R0, R2 ;  /* 0x0000000200007306 */ /* 0x004e240000101000 */
[----:B0-----:R-:W-:-:S04]  /*1330*/  F2FP.BF16.PACK_AB R0, RZ, R0 ;  /* 0x00000000ff00723e */ /* 0x001fc800000010ff */
[----:B------:R-:W-:Y:S01]  /*1340*/  PRMT R18, R0, 0x7610, R18 ;  /* 0x0000761000127816 */ /* 0x000fe20000000012 */
[----:B------:R-:W-:Y:S05]  /*1350*/  BRA `(.L_x_2544) ;  /* 0x00000f0000007947 */ /* 0x000fea0003800000 */
.L_x_2541:
        /* <DEDUP_REMOVED lines=11> */
.L_x_2546:
[----:B------:R-:W2:Y:S02]  /*1410*/  LDG.E R2, [R2.64] ;  /* 0x0000002402027981 */ /* 0x000ea4000c1e1900 */
[----:B--2---:R-:W0:Y:S02]  /*1420*/  I2F R0, R2 ;  /* 0x0000000200007306 */ /* 0x004e240000201400 */
[----:B0-----:R-:W-:-:S04]  /*1430*/  F2FP.BF16.PACK_AB R0, RZ, R0 ;  /* 0x00000000ff00723e */ /* 0x001fc800000010ff */
[----:B------:R-:W-:Y:S01]  /*1440*/  PRMT R18, R0, 0x7610, R18 ;  /* 0x0000761000127816 */ /* 0x000fe20000000012 */
[----:B------:R-:W-:Y:S05]  /*1450*/  BRA `(.L_x_2544) ;  /* 0x00000e0000007947 */ /* 0x000fea0003800000 */
.L_x_2545:
[----:B------:R-:W2:Y:S02]  /*1460*/  LDG.E.U16 R2, [R2.64] ;  /* 0x0000002402027981 */ /* 0x000ea4000c1e1500 */
[----:B--2---:R-:W0:Y:S02]  /*1470*/  I2F.S16 R0, R2 ;  /* 0x0000000200007306 */ /* 0x004e240000101400 */
[----:B0-----:R-:W-:-:S04]  /*1480*/  F2FP.BF16.PACK_AB R0, RZ, R0 ;  /* 0x00000000ff00723e */ /* 0x001fc800000010ff */
[----:B------:R-:W-:Y:S01]  /*1490*/  PRMT R18, R0, 0x7610, R18 ;  /* 0x0000761000127816 */ /* 0x000fe20000000012 */
[----:B------:R-:W-:Y:S05]  /*14a0*/  BRA `(.L_x_2544) ;  /* 0x00000db000007947 */ /* 0x000fea0003800000 */
.L_x_2540:
        /* <DEDUP_REMOVED lines=9> */
.L_x_2548:
[----:B------:R-:W2:Y:S02]  /*1540*/  LDG.E.U16 R0, [R2.64] ;  /* 0x0000002402007981 */ /* 0x000ea4000c1e1500 */
[----:B--2---:R-:W-:-:S05]  /*1550*/  HADD2.F32 R0, -RZ, R0.H0_H0 ;  /* 0x20000000ff007230 */ /* 0x004fca0000004100 */
[----:B------:R-:W-:-:S04]  /*1560*/  F2FP.BF16.PACK_AB R0, RZ, R0 ;  /* 0x00000000ff00723e */ /* 0x000fc800000010ff */
[----:B------:R-:W-:Y:S01]  /*1570*/  PRMT R18, R0, 0x7610, R18 ;  /* 0x0000761000127816 */ /* 0x000fe20000000012 */
[----:B------:R-:W-:Y:S05]  /*1580*/  BRA `(.L_x_2544) ;  /* 0x00000cd000007947 */ /* 0x000fea0003800000 */
.L_x_2547:
        /* <DEDUP_REMOVED lines=9> */
.L_x_2550:
[----:B------:R-:W2:Y:S02]  /*1620*/  LDG.E.U16 R2, [R2.64] ;  /* 0x0000002402027981 */ /* 0x000ea4000c1e1500 */
[----:B--2---:R-:W-:-:S05]  /*1630*/  HADD2.F32 R0, -RZ, R2.H0_H0 ;  /* 0x20000002ff007230 */ /* 0x004fca0000004100 */
[----:B------:R-:W-:-:S04]  /*1640*/  F2FP.BF16.PACK_AB R0, RZ, R0 ;  /* 0x00000000ff00723e */ /* 0x000fc800000010ff */
[----:B------:R-:W-:Y:S01]  /*1650*/  PRMT R18, R0, 0x7610, R18 ;  /* 0x0000761000127816 */ /* 0x000fe20000000012 */
[----:B------:R-:W-:Y:S05]  /*1660*/  BRA `(.L_x_2544) ;  /* 0x00000bf000007947 */ /* 0x000fea0003800000 */
.L_x_2549:
[----:B------:R-:W2:Y:S02]  /*1670*/  LDG.E.64 R2, [R2.64] ;  /* 0x0000002402027981 */ /* 0x000ea4000c1e1b00 */
[----:B--2---:R-:W0:Y:S01]  /*1680*/  F2F.F32.F64 R0, R2 ;  /* 0x0000000200007310 */ /* 0x004e220000301000 */
[----:B------:R-:W0:-:S14]  /*1690*/  DSETP.GEU.AND P0, PT, |R2|, c[0x2][0x0], PT ;  /* 0x008000000200762a */ /* 0x000e1c0003f0e200 */
[----:B0-----:R-:W-:-:S05]  /*16a0*/  @!P0 FMUL R0, R0, 1.175494350822287508e-38 ;  /* 0x0080000000008820 */ /* 0x001fca0000400000 */
[----:B------:R-:W-:-:S04]  /*16b0*/  F2FP.BF16.PACK_AB R0, RZ, R0 ;  /* 0x00000000ff00723e */ /* 0x000fc800000010ff */
[----:B------:R-:W-:Y:S01]  /*16c0*/  PRMT R18, R0, 0x7610, R18 ;  /* 0x0000761000127816 */ /* 0x000fe20000000012 */
[----:B------:R-:W-:Y:S05]  /*16d0*/  BRA `(.L_x_2544) ;  /* 0x00000b8000007947 */ /* 0x000fea0003800000 */
.L_x_2539:
        /* <DEDUP_REMOVED lines=14> */
.L_x_2553:
[----:B------:R-:W2:Y:S02]  /*17c0*/  LDG.E.64 R2, [R2.64] ;  /* 0x0000002402027981 */ /* 0x000ea4000c1e1b00 */
[----:B--2---:R-:W0:Y:S01]  /*17d0*/  F2F.F32.F64 R0, R2 ;  /* 0x0000000200007310 */ /* 0x004e220000301000 */
[----:B------:R-:W0:-:S14]  /*17e0*/  DSETP.GEU.AND P0, PT, |R2|, c[0x2][0x0], PT ;  /* 0x008000000200762a */ /* 0x000e1c0003f0e200 */
[----:B0-----:R-:W-:-:S05]  /*17f0*/  @!P0 FMUL R0, R0, 1.175494350822287508e-38 ;  /* 0x0080000000008820 */ /* 0x001fca0000400000 */
[----:B------:R-:W-:-:S04]  /*1800*/  F2FP.BF16.PACK_AB R0, RZ, R0 ;  /* 0x00000000ff00723e */ /* 0x000fc800000010ff */
[----:B------:R-:W-:Y:S01]  /*1810*/  PRMT R18, R0, 0x7610, R18 ;  /* 0x0000761000127816 */ /* 0x000fe20000000012 */
[----:B------:R-:W-:Y:S05]  /*1820*/  BRA `(.L_x_2544) ;  /* 0x00000a3000007947 */ /* 0x000fea0003800000 */
.L_x_2552:
        /* <DEDUP_REMOVED lines=28> */
.L_x_2555:
        /* <DEDUP_REMOVED lines=15> */
.L_x_2554:
[----:B------:R0:W5:Y:S01]  /*1ae0*/  LDG.E.U16 R18, [R2.64] ;  /* 0x0000002402127981 */ /* 0x000162000c1e1500 */
[----:B------:R-:W-:Y:S05]  /*1af0*/  BRA `(.L_x_2544) ;  /* 0x0000076000007947 */ /* 0x000fea0003800000 */
.L_x_2551:
        /* <DEDUP_REMOVED lines=12> */
.L_x_2558:
        /* <DEDUP_REMOVED lines=21> */
.L_x_2562:
[----:B------:R-:W-:Y:S05]  /*1d10*/  BSYNC B1 ;  /* 0x0000000000017941 */ /* 0x000fea0003800000 */
.L_x_2561:
[----:B------:R-:W-:Y:S01]  /*1d20*/  LEA R3, R0, 0x3b800000, 0x17 ;  /* 0x3b80000000037811 */ /* 0x000fe200078eb8ff */
[----:B------:R-:W-:-:S05]  /*1d30*/  IMAD.SHL.U32 R0, R2, 0x100000, RZ ;  /* 0x0010000002007824 */ /* 0x000fca00078e00ff */
[----:B------:R-:W-:Y:S02]  /*1d40*/  LOP3.LUT R0, R3, R0, R4, 0xfe, !PT ;  /* 0x0000000003007212 */ /* 0x000fe400078efe04 */
.L_x_2560:
[----:B------:R-:W-:Y:S05]  /*1d50*/  BSYNC B0 ;  /* 0x0000000000007941 */ /* 0x000fea0003800000 */
.L_x_2559:
[----:B------:R-:W-:-:S04]  /*1d60*/  F2FP.BF16.PACK_AB R0, RZ, R0 ;  /* 0x00000000ff00723e */ /* 0x000fc800000010ff */
[----:B------:R-:W-:Y:S01]  /*1d70*/  PRMT R18, R0, 0x7610, R18 ;  /* 0x0000761000127816 */ /* 0x000fe20000000012 */
[----:B------:R-:W-:Y:S05]  /*1d80*/  BRA `(.L_x_2544) ;  /* 0x000004d000007947 */ /* 0x000fea0003800000 */
.L_x_2557:
        /* <DEDUP_REMOVED lines=21> */
.L_x_2566:
[----:B------:R-:W-:Y:S05]  /*1ee0*/  BSYNC B1 ;  /* 0x0000000000017941 */ /* 0x000fea0003800000 */
.L_x_2565:
[----:B------:R-:W-:Y:S01]  /*1ef0*/  LEA R3, R0, 0x37800000, 0x17 ;  /* 0x3780000000037811 */ /* 0x000fe200078eb8ff */
[----:B------:R-:W-:-:S05]  /*1f00*/  IMAD.SHL.U32 R0, R2, 0x200000, RZ ;  /* 0x0020000002007824 */ /* 0x000fca00078e00ff */
[----:B------:R-:W-:Y:S02]  /*1f10*/  LOP3.LUT R0, R3, R0, R4, 0xfe, !PT ;  /* 0x0000000003007212 */ /* 0x000fe400078efe04 */
.L_x_2564:
[----:B------:R-:W-:Y:S05]  /*1f20*/  BSYNC B0 ;  /* 0x0000000000007941 */ /* 0x000fea0003800000 */
.L_x_2563:
[----:B------:R-:W-:-:S04]  /*1f30*/  F2FP.BF16.PACK_AB R0, RZ, R0 ;  /* 0x00000000ff00723e */ /* 0x000fc800000010ff */
[----:B------:R-:W-:Y:S01]  /*1f40*/  PRMT R18, R0, 0x7610, R18 ;  /* 0x0000761000127816 */ /* 0x000fe20000000012 */
[----:B------:R-:W-:Y:S05]  /*1f50*/  BRA `(.L_x_2544) ;  /* 0x0000030000007947 */ /* 0x000fea0003800000 */
.L_x_2556:
        /* <DEDUP_REMOVED lines=14> */
.L_x_2570:
[----:B------:R-:W-:Y:S05]  /*2040*/  BSYNC B0 ;  /* 0x0000000000007941 */ /* 0x000fea0003800000 */
.L_x_2569:
[----:B------:R-:W-:-:S04]  /*2050*/  F2FP.BF16.PACK_AB R0, RZ, R0 ;  /* 0x00000000ff00723e */ /* 0x000fc800000010ff */
[----:B------:R-:W-:Y:S01]  /*2060*/  PRMT R18, R0, 0x7610, R18 ;  /* 0x0000761000127816 */ /* 0x000fe20000000012 */
[----:B------:R-:W-:Y:S05]  /*2070*/  BRA `(.L_x_2544) ;  /* 0x000001e000007947 */ /* 0x000fea0003800000 */
.L_x_2543:
        /* <DEDUP_REMOVED lines=21> */
.L_x_2568:
[----:B------:R-:W2:Y:S02]  /*21d0*/  LDG.E.64 R2, [R2.64] ;  /* 0x0000002402027981 */ /* 0x000ea4000c1e1b00 */
[----:B--2---:R-:W0:Y:S02]  /*21e0*/  I2F.U64 R0, R2 ;  /* 0x0000000200007312 */ /* 0x004e240000301000 */
[----:B0-----:R-:W-:-:S04]  /*21f0*/  F2FP.BF16.PACK_AB R0, RZ, R0 ;  /* 0x00000000ff00723e */ /* 0x001fc800000010ff */
[----:B------:R-:W-:Y:S01]  /*2200*/  PRMT R18, R0, 0x7610, R18 ;  /* 0x0000761000127816 */ /* 0x000fe20000000012 */
[----:B------:R-:W-:Y:S05]  /*2210*/  BRA `(.L_x_2544) ;  /* 0x0000004000007947 */ /* 0x000fea0003800000 */
.L_x_2567:
[----:B------:R-:W2:Y:S02]  /*2220*/  LDG.E R2, [R2.64] ;  /* 0x0000002402027981 */ /* 0x000ea4000c1e1900 */
[----:B--2---:R-:W0:Y:S02]  /*2230*/  I2F.U32 R0, R2 ;  /* 0x0000000200007306 */ /* 0x004e240000201000 */
[----:B0-----:R-:W-:-:S04]  /*2240*/  F2FP.BF16.PACK_AB R0, RZ, R0 ;  /* 0x00000000ff00723e */ /* 0x001fc800000010ff */
[----:B------:R-:W-:Y:S02]  /*2250*/  PRMT R18, R0, 0x7610, R18 ;  /* 0x0000761000127816 */ /* 0x000fe40000000012 */
.L_x_2544:
[----:B------:R-:W-:-:S05]  /*2260*/  IADD3 R24, R24, 0x80, RZ ;  /* 0x0000008018187810 */ /* 0x000fca0007ffe0ff */
.L_x_2538:
[----:B------:R-:W-:Y:S05]  /*2270*/  BSYNC B6 ;  /* 0x0000000000067941 */ /* 0x000fea0003800000 */
.L_x_2537:
        /* <DEDUP_REMOVED lines=26> */
.L_x_2576:
[----:B------:R-:W2:Y:S02]  /*2420*/  LDG.E.U8 R2, [R2.64] ;  /* 0x0000002402027981 */ /* 0x000ea4000c1e1100 */
[----:B--2---:R-:W0:Y:S02]  /*2430*/  I2F.U16 R0, R2 ;  /* 0x0000000200007306 */ /* 0x004e240000101000 */
[----:B0-----:R-:W-:-:S04]  /*2440*/  F2FP.BF16.PACK_AB R0, RZ, R0 ;  /* 0x00000000ff00723e */ /* 0x001fc800000010ff */
[----:B------:R-:W-:Y:S01]  /*2450*/  PRMT R25, R0, 0x7610, R25 ;  /* 0x0000761000197816 */ /* 0x000fe20000000019 */
[----:B------:R-:W-:Y:S05]  /*2460*/  BRA `(.L_x_2578) ;  /* 0x00000f0000007947 */ /* 0x000fea0003800000 */
.L_x_2575:
        /* <DEDUP_REMOVED lines=11> */
.L_x_2580:
[----:B------:R-:W2:Y:S02]  /*2520*/  LDG.E R2, [R2.64] ;  /* 0x0000002402027981 */ /* 0x000ea4000c1e1900 */
[----:B--2---:R-:W0:Y:S02]  /*2530*/  I2F R0, R2 ;  /* 0x0000000200007306 */ /* 0x004e240000201400 */
[----:B0-----:R-:W-:-:S04]  /*2540*/  F2FP.BF16.PACK_AB R0, RZ, R0 ;  /* 0x00000000ff00723e */ /* 0x001fc800000010ff */
[----:B------:R-:W-:Y:S01]  /*2550*/  PRMT R25, R0, 0x7610, R25 ;  /* 0x0000761000197816 */ /* 0x000fe20000000019 */
[----:B------:R-:W-:Y:S05]  /*2560*/  BRA `(.L_x_2578) ;  /* 0x00000e0000007947 */ /* 0x000fea0003800000 */
.L_x_2579:
[----:B------:R-:W2:Y:S02]  /*2570*/  LDG.E.U16 R2, [R2.64] ;  /* 0x0000002402027981 */ /* 0x000ea4000c1e1500 */
[----:B--2---:R-:W0:Y:S02]  /*2580*/  I2F.S16 R0, R2 ;  /* 0x0000000200007306 */ /* 0x004e240000101400 */
[----:B0-----:R-:W-:-:S04]  /*2590*/  F2FP.BF16.PACK_AB R0, RZ, R0 ;  /* 0x00000000ff00723e */ /* 0x001fc800000010ff */
[----:B------:R-:W-:Y:S01]  /*25a0*/  PRMT R25, R0, 0x7610, R25 ;  /* 0x0000761000197816 */ /* 0x000fe20000000019 */
[----:B------:R-:W-:Y:S05]  /*25b0*/  BRA `(.L_x_2578) ;  /* 0x00000db000007947 */ /* 0x000fea0003800000 */
.L_x_2574:
        /* <DEDUP_REMOVED lines=9> */
.L_x_2582:
[----:B------:R-:W2:Y:S02]  /*2650*/  LDG.E.U16 R0, [R2.64] ;  /* 0x0000002402007981 */ /* 0x000ea4000c1e1500 */
[----:B--2---:R-:W-:-:S05]  /*2660*/  HADD2.F32 R0, -RZ, R0.H0_H0 ;  /* 0x20000000ff007230 */ /* 0x004fca0000004100 */
[----:B------:R-:W-:-:S04]  /*2670*/  F2FP.BF16.PACK_AB R0, RZ, R0 ;  /* 0x00000000ff00723e */ /* 0x000fc800000010ff */
[----:B------:R-:W-:Y:S01]  /*2680*/  PRMT R25, R0, 0x7610, R25 ;  /* 0x0000761000197816 */ /* 0x000fe20000000019 */
[----:B------:R-:W-:Y:S05]  /*2690*/  BRA `(.L_x_2578) ;  /* 0x00000cd000007947 */ /* 0x000fea0003800000 */
.L_x_2581:
        /* <DEDUP_REMOVED lines=9> */
.L_x_2584:
[----:B------:R-:W2:Y:S02]  /*2730*/  LDG.E.U16 R2, [R2.64] ;  /* 0x0000002402027981 */ /* 0x000ea4000c1e1500 */
[----:B--2---:R-:W-:-:S05]  /*2740*/  HADD2.F32 R0, -RZ, R2.H0_H0 ;  /* 0x20000002ff007230 */ /* 0x004fca0000004100 */
[----:B------:R-:W-:-:S04]  /*2750*/  F2FP.BF16.PACK_AB R0, RZ, R0 ;  /* 0x00000000ff00723e */ /* 0x000fc800000010ff */
[----:B------:R-:W-:Y:S01]  /*2760*/  PRMT R25, R0, 0x7610, R25 ;  /* 0x0000761000197816 */ /* 0x000fe20000000019 */
[----:B------:R-:W-:Y:S05]  /*2770*/  BRA `(.L_x_2578) ;  /* 0x00000bf000007947 */ /* 0x000fea0003800000 */
.L_x_2583:
[----:B------:R-:W2:Y:S02]  /*2780*/  LDG.E.64 R2, [R2.64] ;  /* 0x0000002402027981 */ /* 0x000ea4000c1e1b00 */
[----:B--2---:R-:W0:Y:S01]  /*2790*/  F2F.F32.F64 R0, R2 ;  /* 0x0000000200007310 */ /* 0x004e220000301000 */
[----:B------:R-:W0:-:S14]  /*27a0*/  DSETP.GEU.AND P0, PT, |R2|, c[0x2][0x0], PT ;  /* 0x008000000200762a */ /* 0x000e1c0003f0e200 */
[----:B0-----:R-:W-:-:S05]  /*27b0*/  @!P0 FMUL R0, R0, 1.175494350822287508e-38 ;  /* 0x0080000000008820 */ /* 0x001fca0000400000 */
[----:B------:R-:W-:-:S04]  /*27c0*/  F2FP.BF16.PACK_AB R0, RZ, R0 ;  /* 0x00000000ff00723e */ /* 0x000fc800000010ff */
[----:B------:R-:W-:Y:S01]  /*27d0*/  PRMT R25, R0, 0x7610, R25 ;  /* 0x0000761000197816 */ /* 0x000fe20000000019 */
[----:B------:R-:W-:Y:S05]  /*27e0*/  BRA `(.L_x_2578) ;  /* 0x00000b8000007947 */ /* 0x000fea0003800000 */
.L_x_2573:
        /* <DEDUP_REMOVED lines=14> */
.L_x_2587:
[----:B------:R-:W2:Y:S02]  /*28d0*/  LDG.E.64 R2, [R2.64] ;  /* 0x0000002402027981 */ /* 0x000ea4000c1e1b00 */
[----:B--2---:R-:W0:Y:S01]  /*28e0*/  F2F.F32.F64 R0, R2 ;  /* 0x0000000200007310 */ /* 0x004e220000301000 */
[----:B------:R-:W0:-:S14]  /*28f0*/  DSETP.GEU.AND P0, PT, |R2|, c[0x2][0x0], PT ;  /* 0x008000000200762a */ /* 0x000e1c0003f0e200 */
[----:B0-----:R-:W-:-:S05]  /*2900*/  @!P0 FMUL R0, R0, 1.175494350822287508e-38 ;  /* 0x0080000000008820 */ /* 0x001fca0000400000 */
[----:B------:R-:W-:-:S04]  /*2910*/  F2FP.BF16.PACK_AB R0, RZ, R0 ;  /* 0x00000000ff00723e */ /* 0x000fc800000010ff */
[----:B------:R-:W-:Y:S01]  /*2920*/  PRMT R25, R0, 0x7610, R25 ;  /* 0x0000761000197816 */ /* 0x000fe20000000019 */
[----:B------:R-:W-:Y:S05]  /*2930*/  BRA `(.L_x_2578) ;  /* 0x00000a3000007947 */ /* 0x000fea0003800000 */
.L_x_2586:
        /* <DEDUP_REMOVED lines=28> */
.L_x_2589:
        /* <DEDUP_REMOVED lines=15> */
.L_x_2588:
[----:B------:R0:W5:Y:S01]  /*2bf0*/  LDG.E.U16 R25, [R2.64] ;  /* 0x0000002402197981 */ /* 0x000162000c1e1500 */
[----:B------:R-:W-:Y:S05]  /*2c00*/  BRA `(.L_x_2578) ;  /* 0x0000076000007947 */ /* 0x000fea0003800000 */
.L_x_2585:
        /* <DEDUP_REMOVED lines=12> */
.L_x_2592:
        /* <DEDUP_REMOVED lines=21> */
.L_x_2596:
[----:B------:R-:W-:Y:S05]  /*2e20*/  BSYNC B1 ;  /* 0x0000000000017941 */ /* 0x000fea0003800000 */
.L_x_2595:
[----:B------:R-:W-:Y:S01]  /*2e30*/  LEA R3, R0, 0x3b800000, 0x17 ;  /* 0x3b80000000037811 */ /* 0x000fe200078eb8ff */
[----:B------:R-:W-:-:S05]  /*2e40*/  IMAD.SHL.U32 R0, R2, 0x100000, RZ ;  /* 0x0010000002007824 */ /* 0x000fca00078e00ff */
[----:B------:R-:W-:Y:S02]  /*2e50*/  LOP3.LUT R0, R3, R0, R4, 0xfe, !PT ;  /* 0x0000000003007212 */ /* 0x000fe400078efe04 */
.L_x_2594:
[----:B------:R-:W-:Y:S05]  /*2e60*/  BSYNC B0 ;  /* 0x0000000000007941 */ /* 0x000fea0003800000 */
.L_x_2593:
[----:B------:R-:W-:-:S04]  /*2e70*/  F2FP.BF16.PACK_AB R0, RZ, R0 ;  /* 0x00000000ff00723e */ /* 0x000fc800000010ff */
[----:B------:R-:W-:Y:S01]  /*2e80*/  PRMT R25, R0, 0x7610, R25 ;  /* 0x0000761000197816 */ /* 0x000fe20000000019 */
[----:B------:R-:W-:Y:S05]  /*2e90*/  BRA `(.L_x_2578) ;  /* 0x000004d000007947 */ /* 0x000fea0003800000 */
.L_x_2591:
        /* <DEDUP_REMOVED lines=21> */
.L_x_2600:
[----:B------:R-:W-:Y:S05]  /*2ff0*/  BSYNC B1 ;  /* 0x0000000000017941 */ /* 0x000fea0003800000 */
.L_x_2599:
[----:B------:R-:W-:Y:S01]  /*3000*/  LEA R3, R0, 0x37800000, 0x17 ;  /* 0x3780000000037811 */ /* 0x000fe200078eb8ff */
[----:B------:R-:W-:-:S05]  /*3010*/  IMAD.SHL.U32 R0, R2, 0x200000, RZ ;  /* 0x0020000002007824 */ /* 0x000fca00078e00ff */
[----:B------:R-:W-:Y:S02]  /*3020*/  LOP3.LUT R0, R3, R0, R4, 0xfe, !PT ;  /* 0x0000000003007212 */ /* 0x000fe400078efe04 */
.L_x_2598:
[----:B------:R-:W-:Y:S05]  /*3030*/  BSYNC B0 ;  /* 0x0000000000007941 */ /* 0x000fea0003800000 */
.L_x_2597:
[----:B------:R-:W-:-:S04]  /*3040*/  F2FP.BF16.PACK_AB R0, RZ, R0 ;  /* 0x00000000ff00723e */ /* 0x000fc800000010ff */
[----:B------:R-:W-:Y:S01]  /*3050*/  PRMT R25, R0, 0x7610, R25 ;  /* 0x0000761000197816 */ /* 0x000fe20000000019 */
[----:B------:R-:W-:Y:S05]  /*3060*/  BRA `(.L_x_2578) ;  /* 0x0000030000007947 */ /* 0x000fea0003800000 */
.L_x_2590:
        /* <DEDUP_REMOVED lines=14> */
.L_x_2604:
[----:B------:R-:W-:Y:S05]  /*3150*/  BSYNC B0 ;  /* 0x0000000000007941 */ /* 0x000fea0003800000 */
.L_x_2603:
[----:B------:R-:W-:-:S04]  /*3160*/  F2FP.BF16.PACK_AB R0, RZ, R0 ;  /* 0x00000000ff00723e */ /* 0x000fc800000010ff */
[----:B------:R-:W-:Y:S01]  /*3170*/  PRMT R25, R0, 0x7610, R25 ;  /* 0x0000761000197816 */ /* 0x000fe20000000019 */
[----:B------:R-:W-:Y:S05]  /*3180*/  BRA `(.L_x_2578) ;  /* 0x000001e000007947 */ /* 0x000fea0003800000 */
.L_x_2577:
        /* <DEDUP_REMOVED lines=21> */
.L_x_2602:
[----:B------:R-:W2:Y:S02]  /*32e0*/  LDG.E.64 R2, [R2.64] ;  /* 0x0000002402027981 */ /* 0x000ea4000c1e1b00 */
[----:B--2---:R-:W0:Y:S02]  /*32f0*/  I2F.U64 R0, R2 ;  /* 0x0000000200007312 */ /* 0x004e240000301000 */
[----:B0-----:R-:W-:-:S04]  /*3300*/  F2FP.BF16.PACK_AB R0, RZ, R0 ;  /* 0x00000000ff00723e */ /* 0x001fc800000010ff */
[----:B------:R-:W-:Y:S01]  /*3310*/  PRMT R25, R0, 0x7610, R25 ;  /* 0x0000761000197816 */ /* 0x000fe20000000019 */
[----:B------:R-:W-:Y:S05]  /*3320*/  BRA `(.L_x_2578) ;  /* 0x0000004000007947 */ /* 0x000fea0003800000 */
.L_x_2601:
[----:B------:R-:W2:Y:S02]  /*3330*/  LDG.E R2, [R2.64] ;  /* 0x0000002402027981 */ /* 0x000ea4000c1e1900 */
[----:B--2---:R-:W0:Y:S02]  /*3340*/  I2F.U32 R0, R2 ;  /* 0x0000000200007306 */ /* 0x004e240000201000 */
[----:B0-----:R-:W-:-:S04]  /*3350*/  F2FP.BF16.PACK_AB R0, RZ, R0 ;  /* 0x00000000ff00723e */ /* 0x001fc800000010ff */
[----:B------:R-:W-:Y:S02]  /*3360*/  PRMT R25, R0, 0x7610, R25 ;  /* 0x0000761000197816 */ /* 0x000fe40000000019 */
.L_x_2578:
[----:B------:R-:W-:-:S05]  /*3370*/  IADD3 R24, R24, 0x80, RZ ;  /* 0x0000008018187810 */ /* 0x000fca0007ffe0ff */
.L_x_2572:
[----:B------:R-:W-:Y:S05]  /*3380*/  BSYNC B6 ;  /* 0x0000000000067941 */ /* 0x000fea0003800000 */
.L_x_2571:
[----:B------:R-:W1:Y:S01]  /*3390*/  LDC.U8 R26, c[0x0][0x16a] ;  /* 0x00005a80ff1a7b82 */ /* 0x000e620000000000 */
        /* <DEDUP_REMOVED lines=23> */
.L_x_2610:
[----:B------:R-:W2:Y:S02]  /*3510*/  LDG.E.U8 R2, [R2.64] ;  /* 0x0000002402027981 */ /* 0x000ea4000c1e1100 */
[----:B--2---:R-:W0:Y:S02]  /*3520*/  I2F.U16 R0, R2 ;  /* 0x0000000200007306 */ /* 0x004e240000101000 */
[----:B0-----:R-:W-:-:S04]  /*3530*/  F2FP.BF16.PACK_AB R0, RZ, R0 ;  /* 0x00000000ff00723e */ /* 0x001fc800000010ff */
[----:B------:R-:W-:Y:S01]  /*3540*/  PRMT R23, R0, 0x7610, R23 ;  /* 0x0000761000177816 */ /* 0x000fe20000000017 */
[----:B------:R-:W-:Y:S05]  /*3550*/  BRA `(.L_x_2606) ;  /* 0x00000f0000007947 */ /* 0x000fea0003800000 */
.L_x_2609:
        /* <DEDUP_REMOVED lines=11> */
.L_x_2613:
[----:B------:R-:W2:Y:S02]  /*3610*/  LDG.E R2, [R2.64] ;  /* 0x0000002402027981 */ /* 0x000ea4000c1e1900 */
[----:B--2---:R-:W0:Y:S02]  /*3620*/  I2F R0, R2 ;  /* 0x0000000200007306 */ /* 0x004e240000201400 */
[----:B0-----:R-:W-:-:S04]  /*3630*/  F2FP.BF16.PACK_AB R0, RZ, R0 ;  /* 0x00000000ff00723e */ /* 0x001fc800000010ff */
[----:B------:R-:W-:Y:S01]  /*3640*/  PRMT R23, R0, 0x7610, R23 ;  /* 0x0000761000177816 */ /* 0x000fe20000000017 */
[----:B------:R-:W-:Y:S05]  /*3650*/  BRA `(.L_x_2606) ;  /* 0x00000e0000007947 */ /* 0x000fea0003800000 */
.L_x_2612:
[----:B------:R-:W2:Y:S02]  /*3660*/  LDG.E.U16 R2, [R2.64] ;  /* 0x0000002402027981 */ /* 0x000ea4000c1e1500 */
[----:B--2---:R-:W0:Y:S02]  /*3670*/  I2F.S16 R0, R2 ;  /* 0x0000000200007306 */ /* 0x004e240000101400 */
[----:B0-----:R-:W-:-:S04]  /*3680*/  F2FP.BF16.PACK_AB R0, RZ, R0 ;  /* 0x00000000ff00723e */ /* 0x001fc800000010ff */
[----:B------:R-:W-:Y:S01]  /*3690*/  PRMT R23, R0, 0x7610, R23 ;  /* 0x0000761000177816 */ /* 0x000fe20000000017 */
[----:B------:R-:W-:Y:S05]  /*36a0*/  BRA `(.L_x_2606) ;  /* 0x00000db000007947 */ /* 0x000fea0003800000 */
.L_x_2608:
        /* <DEDUP_REMOVED lines=9> */
.L_x_2615:
[----:B------:R-:W2:Y:S02]  /*3740*/  LDG.E.U16 R0, [R2.64] ;  /* 0x0000002402007981 */ /* 0x000ea4000c1e1500 */
[----:B--2---:R-:W-:-:S05]  /*3750*/  HADD2.F32 R0, -RZ, R0.H0_H0 ;  /* 0x20000000ff007230 */ /* 0x004fca0000004100 */
[----:B------:R-:W-:-:S04]  /*3760*/  F2FP.BF16.PACK_AB R0, RZ, R0 ;  /* 0x00000000ff00723e */ /* 0x000fc800000010ff */
[----:B------:R-:W-:Y:S01]  /*3770*/  PRMT R23, R0, 0x7610, R23 ;  /* 0x0000761000177816 */ /* 0x000fe20000000017 */
[----:B------:R-:W-:Y:S05]  /*3780*/  BRA `(.L_x_2606) ;  /* 0x00000cd000007947 */ /* 0x000fea0003800000 */
.L_x_2614:
        /* <DEDUP_REMOVED lines=9> */
.L_x_2617:
[----:B------:R-:W2:Y:S02]  /*3820*/  LDG.E.U16 R2, [R2.64] ;  /* 0x0000002402027981 */ /* 0x000ea4000c1e1500 */
[----:B--2---:R-:W-:-:S05]  /*3830*/  HADD2.F32 R0, -RZ, R2.H0_H0 ;  /* 0x20000002ff007230 */ /* 0x004fca0000004100 */
[----:B------:R-:W-:-:S04]  /*3840*/  F2FP.BF16.PACK_AB R0, RZ, R0 ;  /* 0x00000000ff00723e */ /* 0x000fc800000010ff */
[----:B------:R-:W-:Y:S01]  /*3850*/  PRMT R23, R0, 0x7610, R23 ;  /* 0x0000761000177816 */ /* 0x000fe20000000017 */
[----:B------:R-:W-:Y:S05]  /*3860*/  BRA `(.L_x_2606) ;  /* 0x00000bf000007947 */ /* 0x000fea0003800000 */
.L_x_2616:
[----:B------:R-:W2:Y:S02]  /*3870*/  LDG.E.64 R2, [R2.64] ;  /* 0x0000002402027981 */ /* 0x000ea4000c1e1b00 */
[----:B--2---:R-:W0:Y:S01]  /*3880*/  F2F.F32.F64 R0, R2 ;  /* 0x0000000200007310 */ /* 0x004e220000301000 */
[----:B------:R-:W0:-:S14]  /*3890*/  DSETP.GEU.AND P0, PT, |R2|, c[0x2][0x0], PT ;  /* 0x008000000200762a */ /* 0x000e1c0003f0e200 */
[----:B0-----:R-:W-:-:S05]  /*38a0*/  @!P0 FMUL R0, R0, 1.175494350822287508e-38 ;  /* 0x0080000000008820 */ /* 0x001fca0000400000 */
[----:B------:R-:W-:-:S04]  /*38b0*/  F2FP.BF16.PACK_AB R0, RZ, R0 ;  /* 0x00000000ff00723e */ /* 0x000fc800000010ff */
[----:B------:R-:W-:Y:S01]  /*38c0*/  PRMT R23, R0, 0x7610, R23 ;  /* 0x0000761000177816 */ /* 0x000fe20000000017 */
[----:B------:R-:W-:Y:S05]  /*38d0*/  BRA `(.L_x_2606) ;  /* 0x00000b8000007947 */ /* 0x000fea0003800000 */
.L_x_2607:
        /* <DEDUP_REMOVED lines=14> */
.L_x_2620:
[----:B------:R-:W2:Y:S02]  /*39c0*/  LDG.E.64 R2, [R2.64] ;  /* 0x0000002402027981 */ /* 0x000ea4000c1e1b00 */
[----:B--2---:R-:W0:Y:S01]  /*39d0*/  F2F.F32.F64 R0, R2 ;  /* 0x0000000200007310 */ /* 0x004e220000301000 */
[----:B------:R-:W0:-:S14]  /*39e0*/  DSETP.GEU.AND P0, PT, |R2|, c[0x2][0x0], PT ;  /* 0x008000000200762a */ /* 0x000e1c0003f0e200 */
[----:B0-----:R-:W-:-:S05]  /*39f0*/  @!P0 FMUL R0, R0, 1.175494350822287508e-38 ;  /* 0x0080000000008820 */ /* 0x001fca0000400000 */
[----:B------:R-:W-:-:S04]  /*3a00*/  F2FP.BF16.PACK_AB R0, RZ, R0 ;  /* 0x00000000ff00723e */ /* 0x000fc800000010ff */
[----:B------:R-:W-:Y:S01]  /*3a10*/  PRMT R23, R0, 0x7610, R23 ;  /* 0x0000761000177816 */ /* 0x000fe20000000017 */
[----:B------:R-:W-:Y:S05]  /*3a20*/  BRA `(.L_x_2606) ;  /* 0x00000a3000007947 */ /* 0x000fea0003800000 */
.L_x_2619:
        /* <DEDUP_REMOVED lines=28> */
.L_x_2622:
        /* <DEDUP_REMOVED lines=15> */
.L_x_2621:
[----:B------:R0:W5:Y:S01]  /*3ce0*/  LDG.E.U16 R23, [R2.64] ;  /* 0x0000002402177981 */ /* 0x000162000c1e1500 */
[----:B------:R-:W-:Y:S05]  /*3cf0*/  BRA `(.L_x_2606) ;  /* 0x0000076000007947 */ /* 0x000fea0003800000 */
.L_x_2618:
        /* <DEDUP_REMOVED lines=12> */
.L_x_2625:
        /* <DEDUP_REMOVED lines=21> */
.L_x_2629:
[----:B------:R-:W-:Y:S05]  /*3f10*/  BSYNC B1 ;  /* 0x0000000000017941 */ /* 0x000fea0003800000 */
.L_x_2628:
[----:B------:R-:W-:Y:S01]  /*3f20*/  LEA R3, R0, 0x3b800000, 0x17 ;  /* 0x3b80000000037811 */ /* 0x000fe200078eb8ff */
[----:B------:R-:W-:-:S05]  /*3f30*/  IMAD.SHL.U32 R0, R2, 0x100000, RZ ;  /* 0x0010000002007824 */ /* 0x000fca00078e00ff */
[----:B------:R-:W-:Y:S02]  /*3f40*/  LOP3.LUT R0, R3, R0, R4, 0xfe, !PT ;  /* 0x0000000003007212 */ /* 0x000fe400078efe04 */
.L_x_2627:
[----:B------:R-:W-:Y:S05]  /*3f50*/  BSYNC B0 ;  /* 0x0000000000007941 */ /* 0x000fea0003800000 */
.L_x_2626:
[----:B------:R-:W-:-:S04]  /*3f60*/  F2FP.BF16.PACK_AB R0, RZ, R0 ;  /* 0x00000000ff00723e */ /* 0x000fc800000010ff */
[----:B------:R-:W-:Y:S01]  /*3f70*/  PRMT R23, R0, 0x7610, R23 ;  /* 0x0000761000177816 */ /* 0x000fe20000000017 */
[----:B------:R-:W-:Y:S05]  /*3f80*/  BRA `(.L_x_2606) ;  /* 0x000004d000007947 */ /* 0x000fea0003800000 */
.L_x_2624:
        /* <DEDUP_REMOVED lines=21> */
.L_x_2633:
[----:B------:R-:W-:Y:S05]  /*40e0*/  BSYNC B1 ;  /* 0x0000000000017941 */ /* 0x000fea0003800000 */
.L_x_2632:
[----:B------:R-:W-:Y:S01]  /*40f0*/  LEA R3, R0, 0x37800000, 0x17 ;  /* 0x3780000000037811 */ /* 0x000fe200078eb8ff */
[----:B------:R-:W-:-:S05]  /*4100*/  IMAD.SHL.U32 R0, R2, 0x200000, RZ ;  /* 0x0020000002007824 */ /* 0x000fca00078e00ff */
[----:B------:R-:W-:Y:S02]  /*4110*/  LOP3.LUT R0, R3, R0, R4, 0xfe, !PT ;  /* 0x0000000003007212 */ /* 0x000fe400078efe04 */
.L_x_2631:
[----:B------:R-:W-:Y:S05]  /*4120*/  BSYNC B0 ;  /* 0x0000000000007941 */ /* 0x000fea0003800000 */
.L_x_2630:
[----:B------:R-:W-:-:S04]  /*4130*/  F2FP.BF16.PACK_AB R0, RZ, R0 ;  /* 0x00000000ff00723e */ /* 0x000fc800000010ff */
[----:B------:R-:W-:Y:S01]  /*4140*/  PRMT R23, R0, 0x7610, R23 ;  /* 0x0000761000177816 */ /* 0x000fe20000000017 */
[----:B------:R-:W-:Y:S05]  /*4150*/  BRA `(.L_x_2606) ;  /* 0x0000030000007947 */ /* 0x000fea0003800000 */
.L_x_2623:
        /* <DEDUP_REMOVED lines=14> */
.L_x_2637:
[----:B------:R-:W-:Y:S05]  /*4240*/  BSYNC B0 ;  /* 0x0000000000007941 */ /* 0x000fea0003800000 */
.L_x_2636:
[----:B------:R-:W-:-:S04]  /*4250*/  F2FP.BF16.PACK_AB R0, RZ, R0 ;  /* 0x00000000ff00723e */ /* 0x000fc800000010ff */
[----:B------:R-:W-:Y:S01]  /*4260*/  PRMT R23, R0, 0x7610, R23 ;  /* 0x0000761000177816 */ /* 0x000fe20000000017 */
[----:B------:R-:W-:Y:S05]  /*4270*/  BRA `(.L_x_2606) ;  /* 0x000001e000007947 */ /* 0x000fea0003800000 */
.L_x_2611:
        /* <DEDUP_REMOVED lines=19> */
[----:B------:R-:W-:Y:S01]  /*43b0*/  PRMT R23, RZ, 0x7610, R23 ;  /* 0x00007610ff177816 */ /* 0x000fe20000000017 */
[----:B------:R-:W-:Y:S05]  /*43c0*/  BRA `(.L_x_2606) ;  /* 0x0000009000007947 */ /* 0x000fea0003800000 */
.L_x_2635:
[----:B------:R-:W2:Y:S02]  /*43d0*/  LDG.E.64 R2, [R2.64] ;  /* 0x0000002402027981 */ /* 0x000ea4000c1e1b00 */
[----:B--2---:R-:W0:Y:S02]  /*43e0*/  I2F.U64 R0, R2 ;  /* 0x0000000200007312 */ /* 0x004e240000301000 */
[----:B0-----:R-:W-:-:S04]  /*43f0*/  F2FP.BF16.PACK_AB R0, RZ, R0 ;  /* 0x00000000ff00723e */ /* 0x001fc800000010ff */
[----:B------:R-:W-:Y:S01]  /*4400*/  PRMT R23, R0, 0x7610, R23 ;  /* 0x0000761000177816 */ /* 0x000fe20000000017 */
[----:B------:R-:W-:Y:S05]  /*4410*/  BRA `(.L_x_2606) ;  /* 0x0000004000007947 */ /* 0x000fea0003800000 */
.L_x_2634:
[----:B------:R-:W2:Y:S02]  /*4420*/  LDG.E R2, [R2.64] ;  /* 0x0000002402027981 */ /* 0x000ea4000c1e1900 */
[----:B--2---:R-:W0:Y:S02]  /*4430*/  I2F.U32 R0, R2 ;  /* 0x0000000200007306 */ /* 0x004e240000201000 */
[----:B0-----:R-:W-:-:S04]  /*4440*/  F2FP.BF16.PACK_AB R0, RZ, R0 ;  /* 0x00000000ff00723e */ /* 0x001fc800000010ff */
[----:B------:R-:W-:Y:S02]  /*4450*/  PRMT R23, R0, 0x7610, R23 ;  /* 0x0000761000177816 */ /* 0x000fe40000000017 */
.L_x_2606:
[----:B------:R-:W-:Y:S05]  /*4460*/  BSYNC B6 ;  /* 0x0000000000067941 */ /* 0x000fea0003800000 */
.L_x_2605:
[----:B-1----:R-:W-:Y:S01]  /*4470*/  ISETP.NE.AND P0, PT, R26, RZ, PT ;  /* 0x000000ff1a00720c */ /* 0x002fe20003f05270 */
[----:B------:R-:W-:-:S12]  /*4480*/  BSSY B0, `(.L_x_2638) ;  /* 0x0000077000007945 */ /* 0x000fd80003800000 */
[----:B------:R-:W-:Y:S05]  /*4490*/  @!P0 BRA `(.L_x_2639) ;  /* 0x000003b000008947 */ /* 0x000fea0003800000 */
[----:B------:R-:W1:Y:S01]  /*44a0*/  S2R R19, SR_TID.X ;  /* 0x0000000000137919 */ /* 0x000e620000002100 */
[----:B------:R-:W-:Y:S01]  /*44b0*/  BSSY B1, `(.L_x_2640) ;  /* 0x0000013000017945 */ /* 0x000fe20003800000 */
[CC--:B-1----:R-:W-:Y:S02]  /*44c0*/  ISETP.GE.AND P0, PT, R19.reuse, R17.reuse, PT ;  /* 0x000000111300720c */ /* 0x0c2fe40003f06270 */
[C---:B------:R-:W-:Y:S02]  /*44d0*/  IADD3 R4, R19.reuse, 0x80, RZ ;  /* 0x0000008013047810 */ /* 0x040fe40007ffe0ff */
[C---:B------:R-:W-:Y:S02]  /*44e0*/  IADD3 R0, R19.reuse, 0x100, RZ ;  /* 0x0000010013007810 */ /* 0x040fe40007ffe0ff */
[----:B0-----:R-:W-:Y:S02]  /*44f0*/  IADD3 R2, R19, 0x180, RZ ;  /* 0x0000018013027810 */ /* 0x001fe40007ffe0ff */
[----:B------:R-:W-:-:S02]  /*4500*/  ISETP.GE.AND P1, PT, R4, R17, PT ;  /* 0x000000110400720c */ /* 0x000fc40003f26270 */
[-C--:B------:R-:W-:Y:S02]  /*4510*/  ISETP.GE.AND P2, PT, R0, R17.reuse, PT ;  /* 0x000000110000720c */ /* 0x080fe40003f46270 */
[----:B------:R-:W-:Y:S01]  /*4520*/  ISETP.GE.AND P3, PT, R2, R17, PT ;  /* 0x000000110200720c */ /* 0x000fe20003f66270 */
[----:B------:R-:W-:Y:S07]  /*4530*/  @P0 BRA `(.L_x_2641) ;  /* 0x000000a000000947 */ /* 0x000fee0003800000 */
[----:B------:R-:W-:Y:S01]  /*4540*/  ULDC.U16 UR4, c[0x0][0x168] ;  /* 0x00005a0000047ab9 */ /* 0x000fe20000000400 */
[----:B-----5:R-:W-:Y:S01]  /*4550*/  PRMT R22, RZ, 0x5410, R22 ;  /* 0x00005410ff167816 */ /* 0x020fe20000000016 */
[----:B------:R-:W-:-:S09]  /*4560*/  UPRMT UR4, URZ, 0x5410, UR4 ;  /* 0x000054103f047896 */ /* 0x000fd20008000004 */
[----:B------:R-:W0:Y:S02]  /*4570*/  MUFU.RCP R3, UR4 ;  /* 0x0000000400037d08 */ /* 0x000e240008001000 */
[----:B0-----:R-:W-:-:S05]  /*4580*/  FMUL.FTZ R22, R22, R3 ;  /* 0x0000000316167220 */ /* 0x001fca0000410000 */
[----:B------:R-:W-:-:S04]  /*4590*/  F2FP.BF16.PACK_AB R22, RZ, R22 ;  /* 0x00000016ff16723e */ /* 0x000fc800000010ff */
[----:B------:R-:W-:-:S06]  /*45a0*/  PRMT R22, RZ, 0x5410, R22 ;  /* 0x00005410ff167816 */ /* 0x000fcc0000000016 */
[----:B------:R-:W0:Y:S02]  /*45b0*/  FRND R22, R22 ;  /* 0x0000001600167307 */ /* 0x000e240000201000 */
[----:B0-----:R-:W-:-:S05]  /*45c0*/  FMUL.FTZ R0, R22, UR4 ;  /* 0x0000000416007c20 */ /* 0x001fca0008410000 */
[----:B------:R-:W-:Y:S02]  /*45d0*/  F2FP.BF16.PACK_AB R0, RZ, R0 ;  /* 0x00000000ff00723e */ /* 0x000fe400000010ff */
.L_x_2641:
[----:B------:R-:W-:Y:S05]  /*45e0*/  BSYNC B1 ;  /* 0x0000000000017941 */ /* 0x000fea0003800000 */
.L_x_2640:
[----:B------:R-:W-:Y:S01]  /*45f0*/  BSSY B1, `(.L_x_2642) ;  /* 0x000000c000017945 */ /* 0x000fe20003800000 */
[----:B------:R-:W-:Y:S05]  /*4600*/  @P1 BRA `(.L_x_2643) ;  /* 0x000000a000001947 */ /* 0x000fea0003800000 */
        /* <DEDUP_REMOVED lines=10> */
.L_x_2643:
[----:B------:R-:W-:Y:S05]  /*46b0*/  BSYNC B1 ;  /* 0x0000000000017941 */ /* 0x000fea0003800000 */
.L_x_2642:
        /* <DEDUP_REMOVED lines=12> */
.L_x_2645:
[----:B------:R-:W-:Y:S05]  /*4780*/  BSYNC B1 ;  /* 0x0000000000017941 */ /* 0x000fea0003800000 */
.L_x_2644:
        /* <DEDUP_REMOVED lines=10> */
[----:B------:R-:W-:Y:S01]  /*4830*/  F2FP.BF16.PACK_AB R23, RZ, R23 ;  /* 0x00000017ff17723e */ /* 0x000fe200000010ff */
[----:B------:R-:W-:Y:S05]  /*4840*/  BRA `(.L_x_2646) ;  /* 0x000003a000007947 */ /* 0x000fea0003800000 */
.L_x_2639:
[----:B------:R-:W1:Y:S01]  /*4850*/  S2R R19, SR_TID.X ;  /* 0x0000000000137919 */ /* 0x000e620000002100 */
[----:B------:R-:W-:Y:S01]  /*4860*/  BSSY B1, `(.L_x_2647) ;  /* 0x0000013000017945 */ /* 0x000fe20003800000 */
[CC--:B-1----:R-:W-:Y:S02]  /*4870*/  ISETP.GE.AND P0, PT, R19.reuse, R17.reuse, PT ;  /* 0x000000111300720c */ /* 0x0c2fe40003f06270 */
[C---:B------:R-:W-:Y:S02]  /*4880*/  IADD3 R0, R19.reuse, 0x80, RZ ;  /* 0x0000008013007810 */ /* 0x040fe40007ffe0ff */
[C---:B0-----:R-:W-:Y:S02]  /*4890*/  IADD3 R2, R19.reuse, 0x100, RZ ;  /* 0x0000010013027810 */ /* 0x041fe40007ffe0ff */
[----:B------:R-:W-:Y:S02]  /*48a0*/  IADD3 R4, R19, 0x180, RZ ;  /* 0x0000018013047810 */ /* 0x000fe40007ffe0ff */
[----:B------:R-:W-:-:S02]  /*48b0*/  ISETP.GE.AND P1, PT, R0, R17, PT ;  /* 0x000000110000720c */ /* 0x000fc40003f26270 */
[-C--:B------:R-:W-:Y:S02]  /*48c0*/  ISETP.GE.AND P2, PT, R2, R17.reuse, PT ;  /* 0x000000110200720c */ /* 0x080fe40003f46270 */
[----:B------:R-:W-:Y:S01]  /*48d0*/  ISETP.GE.AND P3, PT, R4, R17, PT ;  /* 0x000000110400720c */ /* 0x000fe20003f66270 */
[----:B------:R-:W-:Y:S07]  /*48e0*/  @P0 BRA `(.L_x_2648) ;  /* 0x000000a000000947 */ /* 0x000fee0003800000 */
[----:B------:R-:W-:Y:S01]  /*48f0*/  ULDC.U16 UR4, c[0x0][0x168] ;  /* 0x00005a0000047ab9 */ /* 0x000fe20000000400 */
[----:B-----5:R-:W-:Y:S01]  /*4900*/  PRMT R0, RZ, 0x5410, R22 ;  /* 0x00005410ff007816 */ /* 0x020fe20000000016 */
[----:B------:R-:W-:-:S06]  /*4910*/  UPRMT UR4, URZ, 0x5410, UR4 ;  /* 0x000054103f047896 */ /* 0x000fcc0008000004 */
[----:B------:R-:W-:-:S03]  /*4920*/  FMUL.FTZ R0, R0, UR4 ;  /* 0x0000000400007c20 */ /* 0x000fc60008410000 */
[----:B------:R-:W-:Y:S02]  /*4930*/  MUFU.RCP R3, UR4 ;  /* 0x0000000400037d08 */ /* 0x000fe40008001000 */
[----:B------:R-:W-:-:S04]  /*4940*/  F2FP.BF16.PACK_AB R0, RZ, R0 ;  /* 0x00000000ff00723e */ /* 0x000fc800000010ff */
[----:B------:R-:W-:-:S06]  /*4950*/  PRMT R2, RZ, 0x5410, R0 ;  /* 0x00005410ff027816 */ /* 0x000fcc0000000000 */
[----:B------:R-:W0:Y:S02]  /*4960*/  FRND R2, R2 ;  /* 0x0000000200027307 */ /* 0x000e240000201000 */
[----:B0-----:R-:W-:-:S05]  /*4970*/  FMUL.FTZ R0, R2, R3 ;  /* 0x0000000302007220 */ /* 0x001fca0000410000 */
[----:B------:R-:W-:Y:S02]  /*4980*/  F2FP.BF16.PACK_AB R0, RZ, R0 ;  /* 0x00000000ff00723e */ /* 0x000fe400000010ff */
.L_x_2648:
[----:B------:R-:W-:Y:S05]  /*4990*/  BSYNC B1 ;  /* 0x0000000000017941 */ /* 0x000fea0003800000 */
.L_x_2647:
[----:B------:R-:W-:Y:S01]  /*49a0*/  BSSY B1, `(.L_x_2649) ;  /* 0x000000c000017945 */ /* 0x000fe20003800000 */
[----:B------:R-:W-:Y:S05]  /*49b0*/  @P1 BRA `(.L_x_2650) ;  /* 0x000000a000001947 */ /* 0x000fea0003800000 */
        /* <DEDUP_REMOVED lines=10> */
.L_x_2650:
[----:B------:R-:W-:Y:S05]  /*4a60*/  BSYNC B1 ;  /* 0x0000000000017941 */ /* 0x000fea0003800000 */
.L_x_2649:
        /* <DEDUP_REMOVED lines=12> */
.L_x_2652:
[----:B------:R-:W-:Y:S05]  /*4b30*/  BSYNC B1 ;  /* 0x0000000000017941 */ /* 0x000fea0003800000 */
.L_x_2651:
        /* <DEDUP_REMOVED lines=11> */
.L_x_2646:
[----:B------:R-:W-:Y:S05]  /*4bf0*/  BSYNC B0 ;  /* 0x0000000000007941 */ /* 0x000fea0003800000 */
.L_x_2638:
[----:B-----5:R-:W0:Y:S01]  /*4c00*/  LDC.U8 R18, c[0x0][0x194] ;  /* 0x00006500ff127b82 */ /* 0x020e220000000000 */
[----:B------:R-:W-:Y:S01]  /*4c10*/  BSSY B6, `(.L_x_2653) ;  /* 0x00000fe000067945 */ /* 0x000fe20003800000 */
        /* <DEDUP_REMOVED lines=20> */
.L_x_2658:
[----:B------:R-:W-:-:S06]  /*4d60*/  PRMT R5, RZ, 0x5410, R0 ;  /* 0x00005410ff057816 */ /* 0x000fcc0000000000 */
[----:B------:R-:W0:Y:S02]  /*4d70*/  F2I.S64.TRUNC R4, R5 ;  /* 0x0000000500047311 */ /* 0x000e24000020d900 */
[----:B0-----:R0:W-:Y:S01]  /*4d80*/  STG.E.U8 [R2.64], R4 ;  /* 0x0000000402007986 */ /* 0x0011e2000c101124 */
[----:B------:R-:W-:Y:S05]  /*4d90*/  BRA `(.L_x_2660) ;  /* 0x00000e4000007947 */ /* 0x000fea0003800000 */
.L_x_2657:
        /* <DEDUP_REMOVED lines=10> */
.L_x_2662:
[----:B------:R-:W-:-:S04]  /*4e40*/  PRMT R0, RZ, 0x5410, R0 ;  /* 0x00005410ff007816 */ /* 0x000fc80000000000 */
[----:B------:R-:W0:Y:S02]  /*4e50*/  F2I.FTZ.TRUNC.NTZ R5, R0 ;  /* 0x0000000000057305 */ /* 0x000e24000021f100 */
[----:B0-----:R0:W-:Y:S01]  /*4e60*/  STG.E [R2.64], R5 ;  /* 0x0000000502007986 */ /* 0x0011e2000c101924 */
[----:B------:R-:W-:Y:S05]  /*4e70*/  BRA `(.L_x_2660) ;  /* 0x00000d6000007947 */ /* 0x000fea0003800000 */
.L_x_2661:
[----:B------:R-:W-:-:S04]  /*4e80*/  PRMT R0, RZ, 0x5410, R0 ;  /* 0x00005410ff007816 */ /* 0x000fc80000000000 */
[----:B------:R-:W0:Y:S02]  /*4e90*/  F2I.FTZ.TRUNC.NTZ R5, R0 ;  /* 0x0000000000057305 */ /* 0x000e24000021f100 */
[----:B0-----:R0:W-:Y:S01]  /*4ea0*/  STG.E.U16 [R2.64], R5 ;  /* 0x0000000502007986 */ /* 0x0011e2000c101524 */
[----:B------:R-:W-:Y:S05]  /*4eb0*/  BRA `(.L_x_2660) ;  /* 0x00000d2000007947 */ /* 0x000fea0003800000 */
.L_x_2656:
        /* <DEDUP_REMOVED lines=9> */
.L_x_2664:
[----:B------:R-:W-:-:S04]  /*4f50*/  PRMT R0, RZ, 0x5410, R0 ;  /* 0x00005410ff007816 */ /* 0x000fc80000000000 */
[----:B------:R-:W-:-:S05]  /*4f60*/  F2FP.PACK_AB R0, RZ, R0 ;  /* 0x00000000ff00723e */ /* 0x000fca00000000ff */
[----:B------:R0:W-:Y:S01]  /*4f70*/  STG.E.U16 [R2.64], R0 ;  /* 0x0000000002007986 */ /* 0x0001e2000c101524 */
[----:B------:R-:W-:Y:S05]  /*4f80*/  BRA `(.L_x_2660) ;  /* 0x00000c5000007947 */ /* 0x000fea0003800000 */
.L_x_2663:
        /* <DEDUP_REMOVED lines=10> */
.L_x_2666:
[----:B------:R-:W-:-:S04]  /*5030*/  PRMT R0, RZ, 0x5410, R0 ;  /* 0x00005410ff007816 */ /* 0x000fc80000000000 */
[----:B------:R-:W-:-:S04]  /*5040*/  F2FP.PACK_AB R5, RZ, R0 ;  /* 0x00000000ff05723e */ /* 0x000fc800000000ff */
[----:B------:R-:W-:-:S05]  /*5050*/  PRMT R5, R5, 0x5410, RZ ;  /* 0x0000541005057816 */ /* 0x000fca00000000ff */
[----:B------:R0:W-:Y:S01]  /*5060*/  STG.E [R2.64], R5 ;  /* 0x0000000502007986 */ /* 0x0001e2000c101924 */
[----:B------:R-:W-:Y:S05]  /*5070*/  BRA `(.L_x_2660) ;  /* 0x00000b6000007947 */ /* 0x000fea0003800000 */
.L_x_2665:
[----:B------:R-:W-:-:S05]  /*5080*/  PRMT R4, RZ, 0x5410, R0 ;  /* 0x00005410ff047816 */ /* 0x000fca0000000000 */
[----:B------:R-:W-:-:S06]  /*5090*/  FMUL.FTZ R4, R4, 1 ;  /* 0x3f80000004047820 */ /* 0x000fcc0000410000 */
[----:B------:R-:W0:Y:S02]  /*50a0*/  F2F.F64.F32 R4, R4 ;  /* 0x0000000400047310 */ /* 0x000e240000201800 */
[----:B0-----:R0:W-:Y:S01]  /*50b0*/  STG.E.64 [R2.64], R4 ;  /* 0x0000000402007986 */ /* 0x0011e2000c101b24 */
[----:B------:R-:W-:Y:S05]  /*50c0*/  BRA `(.L_x_2660) ;  /* 0x00000b1000007947 */ /* 0x000fea0003800000 */
.L_x_2655:
        /* <DEDUP_REMOVED lines=13> */
.L_x_2669:
[----:B------:R-:W-:Y:S01]  /*51a0*/  PRMT R0, RZ, 0x5410, R0 ;  /* 0x00005410ff007816 */ /* 0x000fe20000000000 */
[----:B------:R-:W-:-:S04]  /*51b0*/  CS2R R6, SRZ ;  /* 0x0000000000067805 */ /* 0x000fc8000001ff00 */
[----:B------:R-:W-:-:S04]  /*51c0*/  FMUL.FTZ R0, R0, 1 ;  /* 0x3f80000000007820 */ /* 0x000fc80000410000 */
[----:B------:R-:W0:Y:S02]  /*51d0*/  F2F.F64.F32 R4, R0 ;  /* 0x0000000000047310 */ /* 0x000e240000201800 */
[----:B0-----:R0:W-:Y:S01]  /*51e0*/  STG.E.128 [R2.64], R4 ;  /* 0x0000000402007986 */ /* 0x0011e2000c101d24 */
[----:B------:R-:W-:Y:S05]  /*51f0*/  BRA `(.L_x_2660) ;  /* 0x000009e000007947 */ /* 0x000fea0003800000 */
.L_x_2668:
        /* <DEDUP_REMOVED lines=21> */
.L_x_2673:
[----:B------:R-:W-:Y:S05]  /*5350*/  BSYNC B0 ;  /* 0x0000000000007941 */ /* 0x000fea0003800000 */
.L_x_2672:
[----:B------:R-:W-:-:S05]  /*5360*/  LOP3.LUT R5, R0, R5, RZ, 0xfc, !PT ;  /* 0x0000000500057212 */ /* 0x000fca00078efcff */
[----:B------:R0:W-:Y:S01]  /*5370*/  STG.E.U8 [R2.64], R5 ;  /* 0x0000000502007986 */ /* 0x0001e2000c101124 */
[----:B------:R-:W-:Y:S05]  /*5380*/  BRA `(.L_x_2660) ;  /* 0x0000085000007947 */ /* 0x000fea0003800000 */
.L_x_2671:
        /* <DEDUP_REMOVED lines=13> */
.L_x_2675:
[----:B------:R-:W-:Y:S01]  /*5460*/  IMAD.MOV.U32 R0, RZ, RZ, 0x7f ;  /* 0x0000007fff007424 */ /* 0x000fe200078e00ff */
[----:B------:R-:W-:-:S04]  /*5470*/  ISETP.GT.U32.AND P0, PT, R4, 0x7f800000, PT ;  /* 0x7f8000000400780c */ /* 0x000fc80003f04070 */
[----:B------:R-:W-:-:S04]  /*5480*/  SEL R0, R0, 0x7c, P0 ;  /* 0x0000007c00007807 */ /* 0x000fc80000000000 */
.L_x_2676:
[----:B------:R-:W-:Y:S05]  /*5490*/  BSYNC B0 ;  /* 0x0000000000007941 */ /* 0x000fea0003800000 */
.L_x_2674:
[----:B------:R-:W-:-:S04]  /*54a0*/  LOP3.LUT R4, R5, 0x80000000, RZ, 0xc0, !PT ;  /* 0x8000000005047812 */ /* 0x000fc800078ec0ff */
[----:B------:R-:W-:-:S04]  /*54b0*/  SHF.R.U32.HI R5, RZ, 0x18, R4 ;  /* 0x00000018ff057819 */ /* 0x000fc80000011604 */
[----:B------:R-:W-:-:S05]  /*54c0*/  LOP3.LUT R5, R0, R5, RZ, 0xfc, !PT ;  /* 0x0000000500057212 */ /* 0x000fca00078efcff */
[----:B------:R0:W-:Y:S01]  /*54d0*/  STG.E.U8 [R2.64], R5 ;  /* 0x0000000502007986 */ /* 0x0001e2000c101124 */
[----:B------:R-:W-:Y:S05]  /*54e0*/  BRA `(.L_x_2660) ;  /* 0x000006f000007947 */ /* 0x000fea0003800000 */
.L_x_2670:
[----:B------:R0:W-:Y:S01]  /*54f0*/  STG.E.U16 [R2.64], R0 ;  /* 0x0000000002007986 */ /* 0x0001e2000c101524 */
[----:B------:R-:W-:Y:S05]  /*5500*/  BRA `(.L_x_2660) ;  /* 0x000006d000007947 */ /* 0x000fea0003800000 */
.L_x_2667:
        /* <DEDUP_REMOVED lines=12> */
.L_x_2679:
        /* <DEDUP_REMOVED lines=17> */
.L_x_2682:
[----:B------:R-:W-:-:S04]  /*56e0*/  LOP3.LUT R0, R7, 0x80000000, RZ, 0xc0, !PT ;  /* 0x8000000007007812 */ /* 0x000fc800078ec0ff */
[----:B------:R-:W-:-:S04]  /*56f0*/  SHF.R.U32.HI R5, RZ, 0x18, R0 ;  /* 0x00000018ff057819 */ /* 0x000fc80000011600 */
[----:B------:R-:W-:-:S04]  /*5700*/  LOP3.LUT R4, R4, R5, RZ, 0xfc, !PT ;  /* 0x0000000504047212 */ /* 0x000fc800078efcff */
[----:B------:R-:W-:Y:S02]  /*5710*/  PRMT R0, R4, 0x7610, R0 ;  /* 0x0000761004007816 */ /* 0x000fe40000000000 */
.L_x_2681:
[----:B------:R-:W-:Y:S05]  /*5720*/  BSYNC B0 ;  /* 0x0000000000007941 */ /* 0x000fea0003800000 */
.L_x_2680:
[----:B------:R0:W-:Y:S01]  /*5730*/  STG.E.U8 [R2.64], R0 ;  /* 0x0000000002007986 */ /* 0x0001e2000c101124 */
[----:B------:R-:W-:Y:S05]  /*5740*/  BRA `(.L_x_2660) ;  /* 0x0000049000007947 */ /* 0x000fea0003800000 */
.L_x_2678:
        /* <DEDUP_REMOVED lines=17> */
.L_x_2685:
[----:B------:R-:W-:-:S04]  /*5860*/  LOP3.LUT R0, R7, 0x80000000, RZ, 0xc0, !PT ;  /* 0x8000000007007812 */ /* 0x000fc800078ec0ff */
[----:B------:R-:W-:-:S04]  /*5870*/  SHF.R.U32.HI R5, RZ, 0x18, R0 ;  /* 0x00000018ff057819 */ /* 0x000fc80000011600 */
[----:B------:R-:W-:-:S04]  /*5880*/  LOP3.LUT R4, R4, R5, RZ, 0xfc, !PT ;  /* 0x0000000504047212 */ /* 0x000fc800078efcff */
[----:B------:R-:W-:Y:S02]  /*5890*/  PRMT R0, R4, 0x7610, R0 ;  /* 0x0000761004007816 */ /* 0x000fe40000000000 */
.L_x_2684:
[----:B------:R-:W-:Y:S05]  /*58a0*/  BSYNC B0 ;  /* 0x0000000000007941 */ /* 0x000fea0003800000 */
.L_x_2683:
[----:B------:R0:W-:Y:S01]  /*58b0*/  STG.E.U8 [R2.64], R0 ;  /* 0x0000000002007986 */ /* 0x0001e2000c101124 */
[----:B------:R-:W-:Y:S05]  /*58c0*/  BRA `(.L_x_2660) ;  /* 0x0000031000007947 */ /* 0x000fea0003800000 */
.L_x_2677:
        /* <DEDUP_REMOVED lines=22> */
.L_x_2659:
        /* <DEDUP_REMOVED lines=20> */
.L_x_2687:
[----:B------:R-:W-:-:S06]  /*5b70*/  PRMT R4, RZ, 0x5410, R0 ;  /* 0x00005410ff047816 */ /* 0x000fcc0000000000 */
[----:B------:R-:W0:Y:S02]  /*5b80*/  F2I.U64.TRUNC R4, R4 ;  /* 0x0000000400047311 */ /* 0x000e24000020d800 */
[----:B0-----:R0:W-:Y:S01]  /*5b90*/  STG.E.64 [R2.64], R4 ;  /* 0x0000000402007986 */ /* 0x0011e2000c101b24 */
[----:B------:R-:W-:Y:S05]  /*5ba0*/  BRA `(.L_x_2660) ;  /* 0x0000003000007947 */ /* 0x000fea0003800000 */
.L_x_2686:
[----:B------:R-:W-:-:S04]  /*5bb0*/  PRMT R0, RZ, 0x5410, R0 ;  /* 0x00005410ff007816 */ /* 0x000fc80000000000 */
[----:B------:R-:W0:Y:S02]  /*5bc0*/  F2I.FTZ.U32.TRUNC.NTZ R5, R0 ;  /* 0x0000000000057305 */ /* 0x000e24000021f000 */
[----:B0-----:R0:W-:Y:S02]  /*5bd0*/  STG.E [R2.64], R5 ;  /* 0x0000000502007986 */ /* 0x0011e4000c101924 */
.L_x_2660:
[----:B------:R-:W-:Y:S02]  /*5be0*/  IADD3 R19, R19, 0x80, RZ ;  /* 0x0000008013137810 */ /* 0x000fe40007ffe0ff */
.L_x_2654:
[----:B------:R-:W-:Y:S05]  /*5bf0*/  BSYNC B6 ;  /* 0x0000000000067941 */ /* 0x000fea0003800000 */
.L_x_2653:
        /* <DEDUP_REMOVED lines=23> */
.L_x_2693:
[----:B------:R-:W-:-:S06]  /*5d70*/  PRMT R5, RZ, 0x5410, R24 ;  /* 0x00005410ff057816 */ /* 0x000fcc0000000018 */
[----:B------:R-:W0:Y:S02]  /*5d80*/  F2I.S64.TRUNC R4, R5 ;  /* 0x0000000500047311 */ /* 0x000e24000020d900 */
[----:B0-----:R0:W-:Y:S01]  /*5d90*/  STG.E.U8 [R2.64], R4 ;  /* 0x0000000402007986 */ /* 0x0011e2000c101124 */
[----:B------:R-:W-:Y:S05]  /*5da0*/  BRA `(.L_x_2695) ;  /* 0x00000e4000007947 */ /* 0x000fea0003800000 */
.L_x_2692:
        /* <DEDUP_REMOVED lines=10> */
.L_x_2697:
[----:B------:R-:W-:-:S04]  /*5e50*/  PRMT R24, RZ, 0x5410, R24 ;  /* 0x00005410ff187816 */ /* 0x000fc80000000018 */
[----:B------:R-:W0:Y:S02]  /*5e60*/  F2I.FTZ.TRUNC.NTZ R5, R24 ;  /* 0x0000001800057305 */ /* 0x000e24000021f100 */
[----:B0-----:R0:W-:Y:S01]  /*5e70*/  STG.E [R2.64], R5 ;  /* 0x0000000502007986 */ /* 0x0011e2000c101924 */
[----:B------:R-:W-:Y:S05]  /*5e80*/  BRA `(.L_x_2695) ;  /* 0x00000d6000007947 */ /* 0x000fea0003800000 */
.L_x_2696:
[----:B------:R-:W-:-:S04]  /*5e90*/  PRMT R24, RZ, 0x5410, R24 ;  /* 0x00005410ff187816 */ /* 0x000fc80000000018 */
[----:B------:R-:W0:Y:S02]  /*5ea0*/  F2I.FTZ.TRUNC.NTZ R5, R24 ;  /* 0x0000001800057305 */ /* 0x000e24000021f100 */
[----:B0-----:R0:W-:Y:S01]  /*5eb0*/  STG.E.U16 [R2.64], R5 ;  /* 0x0000000502007986 */ /* 0x0011e2000c101524 */
[----:B------:R-:W-:Y:S05]  /*5ec0*/  BRA `(.L_x_2695) ;  /* 0x00000d2000007947 */ /* 0x000fea0003800000 */
.L_x_2691:
        /* <DEDUP_REMOVED lines=9> */
.L_x_2699:
[----:B------:R-:W-:-:S04]  /*5f60*/  PRMT R0, RZ, 0x5410, R24 ;  /* 0x00005410ff007816 */ /* 0x000fc80000000018 */
[----:B------:R-:W-:-:S05]  /*5f70*/  F2FP.PACK_AB R0, RZ, R0 ;  /* 0x00000000ff00723e */ /* 0x000fca00000000ff */
[----:B------:R0:W-:Y:S01]  /*5f80*/  STG.E.U16 [R2.64], R0 ;  /* 0x0000000002007986 */ /* 0x0001e2000c101524 */
[----:B------:R-:W-:Y:S05]  /*5f90*/  BRA `(.L_x_2695) ;  /* 0x00000c5000007947 */ /* 0x000fea0003800000 */
.L_x_2698:
        /* <DEDUP_REMOVED lines=10> */
.L_x_2701:
[----:B------:R-:W-:-:S04]  /*6040*/  PRMT R24, RZ, 0x5410, R24 ;  /* 0x00005410ff187816 */ /* 0x000fc80000000018 */
[----:B------:R-:W-:-:S04]  /*6050*/  F2FP.PACK_AB R5, RZ, R24 ;  /* 0x00000018ff05723e */ /* 0x000fc800000000ff */
[----:B------:R-:W-:-:S05]  /*6060*/  PRMT R5, R5, 0x5410, RZ ;  /* 0x0000541005057816 */ /* 0x000fca00000000ff */
[----:B------:R0:W-:Y:S01]  /*6070*/  STG.E [R2.64], R5 ;  /* 0x0000000502007986 */ /* 0x0001e2000c101924 */
[----:B------:R-:W-:Y:S05]  /*6080*/  BRA `(.L_x_2695) ;  /* 0x00000b6000007947 */ /* 0x000fea0003800000 */
.L_x_2700:
[----:B------:R-:W-:-:S05]  /*6090*/  PRMT R4, RZ, 0x5410, R24 ;  /* 0x00005410ff047816 */ /* 0x000fca0000000018 */
[----:B------:R-:W-:-:S06]  /*60a0*/  FMUL.FTZ R4, R4, 1 ;  /* 0x3f80000004047820 */ /* 0x000fcc0000410000 */
[----:B------:R-:W0:Y:S02]  /*60b0*/  F2F.F64.F32 R4, R4 ;  /* 0x0000000400047310 */ /* 0x000e240000201800 */
[----:B0-----:R0:W-:Y:S01]  /*60c0*/  STG.E.64 [R2.64], R4 ;  /* 0x0000000402007986 */ /* 0x0011e2000c101b24 */
[----:B------:R-:W-:Y:S05]  /*60d0*/  BRA `(.L_x_2695) ;  /* 0x00000b1000007947 */ /* 0x000fea0003800000 */
.L_x_2690:
        /* <DEDUP_REMOVED lines=13> */
.L_x_2704:
[----:B------:R-:W-:Y:S01]  /*61b0*/  PRMT R24, RZ, 0x5410, R24 ;  /* 0x00005410ff187816 */ /* 0x000fe20000000018 */
[----:B------:R-:W-:-:S04]  /*61c0*/  CS2R R6, SRZ ;  /* 0x0000000000067805 */ /* 0x000fc8000001ff00 */
[----:B------:R-:W-:-:S06]  /*61d0*/  FMUL.FTZ R4, R24, 1 ;  /* 0x3f80000018047820 */ /* 0x000fcc0000410000 */
[----:B------:R-:W0:Y:S02]  /*61e0*/  F2F.F64.F32 R4, R4 ;  /* 0x0000000400047310 */ /* 0x000e240000201800 */
[----:B0-----:R0:W-:Y:S01]  /*61f0*/  STG.E.128 [R2.64], R4 ;  /* 0x0000000402007986 */ /* 0x0011e2000c101d24 */
[----:B------:R-:W-:Y:S05]  /*6200*/  BRA `(.L_x_2695) ;  /* 0x000009e000007947 */ /* 0x000fea0003800000 */
.L_x_2703:
        /* <DEDUP_REMOVED lines=21> */
.L_x_2708:
[----:B------:R-:W-:Y:S05]  /*6360*/  BSYNC B0 ;  /* 0x0000000000007941 */ /* 0x000fea0003800000 */
.L_x_2707:
[----:B------:R-:W-:-:S05]  /*6370*/  LOP3.LUT R5, R0, R5, RZ, 0xfc, !PT ;  /* 0x0000000500057212 */ /* 0x000fca00078efcff */
[----:B------:R0:W-:Y:S01]  /*6380*/  STG.E.U8 [R2.64], R5 ;  /* 0x0000000502007986 */ /* 0x0001e2000c101124 */
[----:B------:R-:W-:Y:S05]  /*6390*/  BRA `(.L_x_2695) ;  /* 0x0000085000007947 */ /* 0x000fea0003800000 */
.L_x_2706:
        /* <DEDUP_REMOVED lines=13> */
.L_x_2710:
[----:B------:R-:W-:Y:S01]  /*6470*/  IMAD.MOV.U32 R0, RZ, RZ, 0x7f ;  /* 0x0000007fff007424 */ /* 0x000fe200078e00ff */
[----:B------:R-:W-:-:S04]  /*6480*/  ISETP.GT.U32.AND P0, PT, R4, 0x7f800000, PT ;  /* 0x7f8000000400780c */ /* 0x000fc80003f04070 */
[----:B------:R-:W-:-:S04]  /*6490*/  SEL R0, R0, 0x7c, P0 ;  /* 0x0000007c00007807 */ /* 0x000fc80000000000 */
.L_x_2711:
[----:B------:R-:W-:Y:S05]  /*64a0*/  BSYNC B0 ;  /* 0x0000000000007941 */ /* 0x000fea0003800000 */
.L_x_2709:
[----:B------:R-:W-:-:S04]  /*64b0*/  LOP3.LUT R4, R5, 0x80000000, RZ, 0xc0, !PT ;  /* 0x8000000005047812 */ /* 0x000fc800078ec0ff */
[----:B------:R-:W-:-:S04]  /*64c0*/  SHF.R.U32.HI R5, RZ, 0x18, R4 ;  /* 0x00000018ff057819 */ /* 0x000fc80000011604 */
[----:B------:R-:W-:-:S05]  /*64d0*/  LOP3.LUT R5, R0, R5, RZ, 0xfc, !PT ;  /* 0x0000000500057212 */ /* 0x000fca00078efcff */
[----:B------:R0:W-:Y:S01]  /*64e0*/  STG.E.U8 [R2.64], R5 ;  /* 0x0000000502007986 */ /* 0x0001e2000c101124 */
[----:B------:R-:W-:Y:S05]  /*64f0*/  BRA `(.L_x_2695) ;  /* 0x000006f000007947 */ /* 0x000fea0003800000 */
.L_x_2705:
[----:B------:R0:W-:Y:S01]  /*6500*/  STG.E.U16 [R2.64], R24 ;  /* 0x0000001802007986 */ /* 0x0001e2000c101524 */
[----:B------:R-:W-:Y:S05]  /*6510*/  BRA `(.L_x_2695) ;  /* 0x000006d000007947 */ /* 0x000fea0003800000 */
.L_x_2702:
        /* <DEDUP_REMOVED lines=12> */
.L_x_2714:
        /* <DEDUP_REMOVED lines=17> */
.L_x_2717:
[----:B------:R-:W-:-:S04]  /*66f0*/  LOP3.LUT R0, R7, 0x80000000, RZ, 0xc0, !PT ;  /* 0x8000000007007812 */ /* 0x000fc800078ec0ff */
[----:B------:R-:W-:-:S04]  /*6700*/  SHF.R.U32.HI R5, RZ, 0x18, R0 ;  /* 0x00000018ff057819 */ /* 0x000fc80000011600 */
[----:B------:R-:W-:-:S04]  /*6710*/  LOP3.LUT R4, R4, R5, RZ, 0xfc, !PT ;  /* 0x0000000504047212 */ /* 0x000fc800078efcff */
[----:B------:R-:W-:Y:S02]  /*6720*/  PRMT R0, R4, 0x7610, R0 ;  /* 0x0000761004007816 */ /* 0x000fe40000000000 */
.L_x_2716:
[----:B------:R-:W-:Y:S05]  /*6730*/  BSYNC B0 ;  /* 0x0000000000007941 */ /* 0x000fea0003800000 */
.L_x_2715:
[----:B------:R0:W-:Y:S01]  /*6740*/  STG.E.U8 [R2.64], R0 ;  /* 0x0000000002007986 */ /* 0x0001e2000c101124 */
[----:B------:R-:W-:Y:S05]  /*6750*/  BRA `(.L_x_2695) ;  /* 0x0000049000007947 */ /* 0x000fea0003800000 */
.L_x_2713:
        /* <DEDUP_REMOVED lines=17> */
.L_x_2720:
[----:B------:R-:W-:-:S04]  /*6870*/  LOP3.LUT R0, R7, 0x80000000, RZ, 0xc0, !PT ;  /* 0x8000000007007812 */ /* 0x000fc800078ec0ff */
[----:B------:R-:W-:-:S04]  /*6880*/  SHF.R.U32.HI R5, RZ, 0x18, R0 ;  /* 0x00000018ff057819 */ /* 0x000fc80000011600 */
[----:B------:R-:W-:-:S04]  /*6890*/  LOP3.LUT R4, R4, R5, RZ, 0xfc, !PT ;  /* 0x0000000504047212 */ /* 0x000fc800078efcff */
[----:B------:R-:W-:Y:S02]  /*68a0*/  PRMT R0, R4, 0x7610, R0 ;  /* 0x0000761004007816 */ /* 0x000fe40000000000 */
.L_x_2719:
[----:B------:R-:W-:Y:S05]  /*68b0*/  BSYNC B0 ;  /* 0x0000000000007941 */ /* 0x000fea0003800000 */
.L_x_2718:
[----:B------:R0:W-:Y:S01]  /*68c0*/  STG.E.U8 [R2.64], R0 ;  /* 0x0000000002007986 */ /* 0x0001e2000c101124 */
[----:B------:R-:W-:Y:S05]  /*68d0*/  BRA `(.L_x_2695) ;  /* 0x0000031000007947 */ /* 0x000fea0003800000 */
.L_x_2712:
        /* <DEDUP_REMOVED lines=22> */
.L_x_2694:
        /* <DEDUP_REMOVED lines=20> */
.L_x_2722:
[----:B------:R-:W-:-:S06]  /*6b80*/  PRMT R4, RZ, 0x5410, R24 ;  /* 0x00005410ff047816 */ /* 0x000fcc0000000018 */
[----:B------:R-:W0:Y:S02]  /*6b90*/  F2I.U64.TRUNC R4, R4 ;  /* 0x0000000400047311 */ /* 0x000e24000020d800 */
[----:B0-----:R0:W-:Y:S01]  /*6ba0*/  STG.E.64 [R2.64], R4 ;  /* 0x0000000402007986 */ /* 0x0011e2000c101b24 */
[----:B------:R-:W-:Y:S05]  /*6bb0*/  BRA `(.L_x_2695) ;  /* 0x0000003000007947 */ /* 0x000fea0003800000 */
.L_x_2721:
[----:B------:R-:W-:-:S04]  /*6bc0*/  PRMT R24, RZ, 0x5410, R24 ;  /* 0x00005410ff187816 */ /* 0x000fc80000000018 */
[----:B------:R-:W0:Y:S02]  /*6bd0*/  F2I.FTZ.U32.TRUNC.NTZ R5, R24 ;  /* 0x0000001800057305 */ /* 0x000e24000021f000 */
[----:B0-----:R0:W-:Y:S02]  /*6be0*/  STG.E [R2.64], R5 ;  /* 0x0000000502007986 */ /* 0x0011e4000c101924 */
.L_x_2695:
        /* <DEDUP_REMOVED lines=23> */
.L_x_2726:
[----:B------:R-:W-:-:S06]  /*6d60*/  PRMT R5, RZ, 0x5410, R22 ;  /* 0x00005410ff057816 */ /* 0x000fcc0000000016 */
[----:B------:R-:W0:Y:S02]  /*6d70*/  F2I.S64.TRUNC R4, R5 ;  /* 0x0000000500047311 */ /* 0x000e24000020d900 */
[----:B0-----:R0:W-:Y:S01]  /*6d80*/  STG.E.U8 [R2.64], R4 ;  /* 0x0000000402007986 */ /* 0x0011e2000c101124 */
[----:B------:R-:W-:Y:S05]  /*6d90*/  BRA `(.L_x_2728) ;  /* 0x00000e4000007947 */ /* 0x000fea0003800000 */
.L_x_2725:
        /* <DEDUP_REMOVED lines=10> */
.L_x_2730:
[----:B------:R-:W-:-:S04]  /*6e40*/  PRMT R22, RZ, 0x5410, R22 ;  /* 0x00005410ff167816 */ /* 0x000fc80000000016 */
[----:B------:R-:W0:Y:S02]  /*6e50*/  F2I.FTZ.TRUNC.NTZ R5, R22 ;  /* 0x0000001600057305 */ /* 0x000e24000021f100 */
[----:B0-----:R0:W-:Y:S01]  /*6e60*/  STG.E [R2.64], R5 ;  /* 0x0000000502007986 */ /* 0x0011e2000c101924 */
[----:B------:R-:W-:Y:S05]  /*6e70*/  BRA `(.L_x_2728) ;  /* 0x00000d6000007947 */ /* 0x000fea0003800000 */
.L_x_2729:
[----:B------:R-:W-:-:S04]  /*6e80*/  PRMT R22, RZ, 0x5410, R22 ;  /* 0x00005410ff167816 */ /* 0x000fc80000000016 */
[----:B------:R-:W0:Y:S02]  /*6e90*/  F2I.FTZ.TRUNC.NTZ R5, R22 ;  /* 0x0000001600057305 */ /* 0x000e24000021f100 */
[----:B0-----:R0:W-:Y:S01]  /*6ea0*/  STG.E.U16 [R2.64], R5 ;  /* 0x0000000502007986 */ /* 0x0011e2000c101524 */
[----:B------:R-:W-:Y:S05]  /*6eb0*/  BRA `(.L_x_2728) ;  /* 0x00000d2000007947 */ /* 0x000fea0003800000 */
.L_x_2724:
        /* <DEDUP_REMOVED lines=9> */
.L_x_2732:
[----:B------:R-:W-:-:S04]  /*6f50*/  PRMT R0, RZ, 0x5410, R22 ;  /* 0x00005410ff007816 */ /* 0x000fc80000000016 */
[----:B------:R-:W-:-:S05]  /*6f60*/  F2FP.PACK_AB R0, RZ, R0 ;  /* 0x00000000ff00723e */ /* 0x000fca00000000ff */
[----:B------:R0:W-:Y:S01]  /*6f70*/  STG.E.U16 [R2.64], R0 ;  /* 0x0000000002007986 */ /* 0x0001e2000c101524 */
[----:B------:R-:W-:Y:S05]  /*6f80*/  BRA `(.L_x_2728) ;  /* 0x00000c5000007947 */ /* 0x000fea0003800000 */
.L_x_2731:
        /* <DEDUP_REMOVED lines=10> */
.L_x_2734:
[----:B------:R-:W-:-:S04]  /*7030*/  PRMT R22, RZ, 0x5410, R22 ;  /* 0x00005410ff167816 */ /* 0x000fc80000000016 */
[----:B------:R-:W-:-:S04]  /*7040*/  F2FP.PACK_AB R5, RZ, R22 ;  /* 0x00000016ff05723e */ /* 0x000fc800000000ff */
[----:B------:R-:W-:-:S05]  /*7050*/  PRMT R5, R5, 0x5410, RZ ;  /* 0x0000541005057816 */ /* 0x000fca00000000ff */
[----:B------:R0:W-:Y:S01]  /*7060*/  STG.E [R2.64], R5 ;  /* 0x0000000502007986 */ /* 0x0001e2000c101924 */
[----:B------:R-:W-:Y:S05]  /*7070*/  BRA `(.L_x_2728) ;  /* 0x00000b6000007947 */ /* 0x000fea0003800000 */
.L_x_2733:
[----:B------:R-:W-:-:S05]  /*7080*/  PRMT R4, RZ, 0x5410, R22 ;  /* 0x00005410ff047816 */ /* 0x000fca0000000016 */
[----:B------:R-:W-:-:S06]  /*7090*/  FMUL.FTZ R4, R4, 1 ;  /* 0x3f80000004047820 */ /* 0x000fcc0000410000 */
[----:B------:R-:W0:Y:S02]  /*70a0*/  F2F.F64.F32 R4, R4 ;  /* 0x0000000400047310 */ /* 0x000e240000201800 */
[----:B0-----:R0:W-:Y:S01]  /*70b0*/  STG.E.64 [R2.64], R4 ;  /* 0x0000000402007986 */ /* 0x0011e2000c101b24 */
[----:B------:R-:W-:Y:S05]  /*70c0*/  BRA `(.L_x_2728) ;  /* 0x00000b1000007947 */ /* 0x000fea0003800000 */
.L_x_2723:
        /* <DEDUP_REMOVED lines=13> */
.L_x_2737:
[----:B------:R-:W-:Y:S01]  /*71a0*/  PRMT R22, RZ, 0x5410, R22 ;  /* 0x00005410ff167816 */ /* 0x000fe20000000016 */
[----:B------:R-:W-:-:S04]  /*71b0*/  CS2R R6, SRZ ;  /* 0x0000000000067805 */ /* 0x000fc8000001ff00 */
[----:B------:R-:W-:-:S06]  /*71c0*/  FMUL.FTZ R4, R22, 1 ;  /* 0x3f80000016047820 */ /* 0x000fcc0000410000 */
[----:B------:R-:W0:Y:S02]  /*71d0*/  F2F.F64.F32 R4, R4 ;  /* 0x0000000400047310 */ /* 0x000e240000201800 */
[----:B0-----:R0:W-:Y:S01]  /*71e0*/  STG.E.128 [R2.64], R4 ;  /* 0x0000000402007986 */ /* 0x0011e2000c101d24 */
[----:B------:R-:W-:Y:S05]  /*71f0*/  BRA `(.L_x_2728) ;  /* 0x000009e000007947 */ /* 0x000fea0003800000 */
.L_x_2736:
        /* <DEDUP_REMOVED lines=21> */
.L_x_2741:
[----:B------:R-:W-:Y:S05]  /*7350*/  BSYNC B0 ;  /* 0x0000000000007941 */ /* 0x000fea0003800000 */
.L_x_2740:
[----:B------:R-:W-:-:S05]  /*7360*/  LOP3.LUT R5, R0, R5, RZ, 0xfc, !PT ;  /* 0x0000000500057212 */ /* 0x000fca00078efcff */
[----:B------:R0:W-:Y:S01]  /*7370*/  STG.E.U8 [R2.64], R5 ;  /* 0x0000000502007986 */ /* 0x0001e2000c101124 */
[----:B------:R-:W-:Y:S05]  /*7380*/  BRA `(.L_x_2728) ;  /* 0x0000085000007947 */ /* 0x000fea0003800000 */
.L_x_2739:
        /* <DEDUP_REMOVED lines=13> */
.L_x_2743:
[----:B------:R-:W-:Y:S01]  /*7460*/  IMAD.MOV.U32 R0, RZ, RZ, 0x7f ;  /* 0x0000007fff007424 */ /* 0x000fe200078e00ff */
[----:B------:R-:W-:-:S04]  /*7470*/  ISETP.GT.U32.AND P0, PT, R4, 0x7f800000, PT ;  /* 0x7f8000000400780c */ /* 0x000fc80003f04070 */
[----:B------:R-:W-:-:S04]  /*7480*/  SEL R0, R0, 0x7c, P0 ;  /* 0x0000007c00007807 */ /* 0x000fc80000000000 */
.L_x_2744:
[----:B------:R-:W-:Y:S05]  /*7490*/  BSYNC B0 ;  /* 0x0000000000007941 */ /* 0x000fea0003800000 */
.L_x_2742:
[----:B------:R-:W-:-:S04]  /*74a0*/  LOP3.LUT R4, R5, 0x80000000, RZ, 0xc0, !PT ;  /* 0x8000000005047812 */ /* 0x000fc800078ec0ff */
[----:B------:R-:W-:-:S04]  /*74b0*/  SHF.R.U32.HI R5, RZ, 0x18, R4 ;  /* 0x00000018ff057819 */ /* 0x000fc80000011604 */
[----:B------:R-:W-:-:S05]  /*74c0*/  LOP3.LUT R5, R0, R5, RZ, 0xfc, !PT ;  /* 0x0000000500057212 */ /* 0x000fca00078efcff */
[----:B------:R0:W-:Y:S01]  /*74d0*/  STG.E.U8 [R2.64], R5 ;  /* 0x0000000502007986 */ /* 0x0001e2000c101124 */
[----:B------:R-:W-:Y:S05]  /*74e0*/  BRA `(.L_x_2728) ;  /* 0x000006f000007947 */ /* 0x000fea0003800000 */
.L_x_2738:
[----:B------:R0:W-:Y:S01]  /*74f0*/  STG.E.U16 [R2.64], R22 ;  /* 0x0000001602007986 */ /* 0x0001e2000c101524 */
[----:B------:R-:W-:Y:S05]  /*7500*/  BRA `(.L_x_2728) ;  /* 0x000006d000007947 */ /* 0x000fea0003800000 */
.L_x_2735:
        /* <DEDUP_REMOVED lines=12> */
.L_x_2747:
        /* <DEDUP_REMOVED lines=17> */
.L_x_2750:
[----:B------:R-:W-:-:S04]  /*76e0*/  LOP3.LUT R0, R7, 0x80000000, RZ, 0xc0, !PT ;  /* 0x8000000007007812 */ /* 0x000fc800078ec0ff */
[----:B------:R-:W-:-:S04]  /*76f0*/  SHF.R.U32.HI R5, RZ, 0x18, R0 ;  /* 0x00000018ff057819 */ /* 0x000fc80000011600 */
[----:B------:R-:W-:-:S04]  /*7700*/  LOP3.LUT R4, R4, R5, RZ, 0xfc, !PT ;  /* 0x0000000504047212 */ /* 0x000fc800078efcff */
[----:B------:R-:W-:Y:S02]  /*7710*/  PRMT R0, R4, 0x7610, R0 ;  /* 0x0000761004007816 */ /* 0x000fe40000000000 */
.L_x_2749:
[----:B------:R-:W-:Y:S05]  /*7720*/  BSYNC B0 ;  /* 0x0000000000007941 */ /* 0x000fea0003800000 */
.L_x_2748:
[----:B------:R0:W-:Y:S01]  /*7730*/  STG.E.U8 [R2.64], R0 ;  /* 0x0000000002007986 */ /* 0x0001e2000c101124 */
[----:B------:R-:W-:Y:S05]  /*7740*/  BRA `(.L_x_2728) ;  /* 0x0000049000007947 */ /* 0x000fea0003800000 */
.L_x_2746:
        /* <DEDUP_REMOVED lines=17> */
.L_x_2753:
[----:B------:R-:W-:-:S04]  /*7860*/  LOP3.LUT R0, R7, 0x80000000, RZ, 0xc0, !PT ;  /* 0x8000000007007812 */ /* 0x000fc800078ec0ff */
[----:B------:R-:W-:-:S04]  /*7870*/  SHF.R.U32.HI R5, RZ, 0x18, R0 ;  /* 0x00000018ff057819 */ /* 0x000fc80000011600 */
[----:B------:R-:W-:-:S04]  /*7880*/  LOP3.LUT R4, R4, R5, RZ, 0xfc, !PT ;  /* 0x0000000504047212 */ /* 0x000fc800078efcff */
[----:B------:R-:W-:Y:S02]  /*7890*/  PRMT R0, R4, 0x7610, R0 ;  /* 0x0000761004007816 */ /* 0x000fe40000000000 */
.L_x_2752:
[----:B------:R-:W-:Y:S05]  /*78a0*/  BSYNC B0 ;  /* 0x0000000000007941 */ /* 0x000fea0003800000 */
.L_x_2751:
[----:B------:R0:W-:Y:S01]  /*78b0*/  STG.E.U8 [R2.64], R0 ;  /* 0x0000000002007986 */ /* 0x0001e2000c101124 */
[----:B------:R-:W-:Y:S05]  /*78c0*/  BRA `(.L_x_2728) ;  /* 0x0000031000007947 */ /* 0x000fea0003800000 */
.L_x_2745:
        /* <DEDUP_REMOVED lines=22> */
.L_x_2727:
        /* <DEDUP_REMOVED lines=20> */
.L_x_2755:
[----:B------:R-:W-:-:S06]  /*7b70*/  PRMT R4, RZ, 0x5410, R22 ;  /* 0x00005410ff047816 */ /* 0x000fcc0000000016 */
[----:B------:R-:W0:Y:S02]  /*7b80*/  F2I.U64.TRUNC R4, R4 ;  /* 0x0000000400047311 */ /* 0x000e24000020d800 */
[----:B0-----:R0:W-:Y:S01]  /*7b90*/  STG.E.64 [R2.64], R4 ;  /* 0x0000000402007986 */ /* 0x0011e2000c101b24 */
[----:B------:R-:W-:Y:S05]  /*7ba0*/  BRA `(.L_x_2728) ;  /* 0x0000003000007947 */ /* 0x000fea0003800000 */
.L_x_2754:
[----:B------:R-:W-:-:S04]  /*7bb0*/  PRMT R22, RZ, 0x5410, R22 ;  /* 0x00005410ff167816 */ /* 0x000fc80000000016 */
[----:B------:R-:W0:Y:S02]  /*7bc0*/  F2I.FTZ.U32.TRUNC.NTZ R5, R22 ;  /* 0x0000001600057305 */ /* 0x000e24000021f000 */
[----:B0-----:R0:W-:Y:S02]  /*7bd0*/  STG.E [R2.64], R5 ;  /* 0x0000000502007986 */ /* 0x0011e4000c101924 */
.L_x_2728:
[----:B------:R-:W-:Y:S02]  /*7be0*/  IADD3 R19, R19, 0x80, RZ ;  /* 0x0000008013137810 */ /* 0x000fe40007ffe0ff */
.L_x_2689:
[----:B------:R-:W-:Y:S05]  /*7bf0*/  BSYNC B6 ;  /* 0x0000000000067941 */ /* 0x000fea0003800000 */
.L_x_2688:
        /* <DEDUP_REMOVED lines=21> */
.L_x_2759:
[----:B------:R-:W-:-:S06]  /*7d50*/  PRMT R5, RZ, 0x5410, R23 ;  /* 0x00005410ff057816 */ /* 0x000fcc0000000017 */
[----:B------:R-:W0:Y:S02]  /*7d60*/  F2I.S64.TRUNC R4, R5 ;  /* 0x0000000500047311 */ /* 0x000e24000020d900 */
[----:B0-----:R-:W-:Y:S01]  /*7d70*/  STG.E.U8 [R2.64], R4 ;  /* 0x0000000402007986 */ /* 0x001fe2000c101124 */
[----:B------:R-:W-:Y:S05]  /*7d80*/  EXIT ;  /* 0x000000000000794d */ /* 0x000fea0003800000 */
.L_x_2758:
        /* <DEDUP_REMOVED lines=10> */
.L_x_2762:
[----:B------:R-:W-:-:S06]  /*7e30*/  PRMT R23, RZ, 0x5410, R23 ;  /* 0x00005410ff177816 */ /* 0x000fcc0000000017 */
[----:B------:R-:W0:Y:S02]  /*7e40*/  F2I.FTZ.TRUNC.NTZ R23, R23 ;  /* 0x0000001700177305 */ /* 0x000e24000021f100 */
[----:B0-----:R-:W-:Y:S01]  /*7e50*/  STG.E [R2.64], R23 ;  /* 0x0000001702007986 */ /* 0x001fe2000c101924 */
[----:B------:R-:W-:Y:S05]  /*7e60*/  EXIT ;  /* 0x000000000000794d */ /* 0x000fea0003800000 */
.L_x_2761:
[----:B------:R-:W-:-:S06]  /*7e70*/  PRMT R23, RZ, 0x5410, R23 ;  /* 0x00005410ff177816 */ /* 0x000fcc0000000017 */
[----:B------:R-:W0:Y:S02]  /*7e80*/  F2I.FTZ.TRUNC.NTZ R23, R23 ;  /* 0x0000001700177305 */ /* 0x000e24000021f100 */
[----:B0-----:R-:W-:Y:S01]  /*7e90*/  STG.E.U16 [R2.64], R23 ;  /* 0x0000001702007986 */ /* 0x001fe2000c101524 */
[----:B------:R-:W-:Y:S05]  /*7ea0*/  EXIT ;  /* 0x000000000000794d */ /* 0x000fea0003800000 */
.L_x_2757:
        /* <DEDUP_REMOVED lines=9> */
.L_x_2764:
[----:B------:R-:W-:-:S04]  /*7f40*/  PRMT R0, RZ, 0x5410, R23 ;  /* 0x00005410ff007816 */ /* 0x000fc80000000017 */
[----:B------:R-:W-:-:S05]  /*7f50*/  F2FP.PACK_AB R0, RZ, R0 ;  /* 0x00000000ff00723e */ /* 0x000fca00000000ff */
[----:B------:R-:W-:Y:S01]  /*7f60*/  STG.E.U16 [R2.64], R0 ;  /* 0x0000000002007986 */ /* 0x000fe2000c101524 */
[----:B------:R-:W-:Y:S05]  /*7f70*/  EXIT ;  /* 0x000000000000794d */ /* 0x000fea0003800000 */
.L_x_2763:
        /* <DEDUP_REMOVED lines=10> */
.L_x_2766:
[----:B------:R-:W-:-:S04]  /*8020*/  PRMT R23, RZ, 0x5410, R23 ;  /* 0x00005410ff177816 */ /* 0x000fc80000000017 */
[----:B------:R-:W-:-:S04]  /*8030*/  F2FP.PACK_AB R5, RZ, R23 ;  /* 0x00000017ff05723e */ /* 0x000fc800000000ff */
[----:B------:R-:W-:-:S05]  /*8040*/  PRMT R5, R5, 0x5410, RZ ;  /* 0x0000541005057816 */ /* 0x000fca00000000ff */
[----:B------:R-:W-:Y:S01]  /*8050*/  STG.E [R2.64], R5 ;  /* 0x0000000502007986 */ /* 0x000fe2000c101924 */
[----:B------:R-:W-:Y:S05]  /*8060*/  EXIT ;  /* 0x000000000000794d */ /* 0x000fea0003800000 */
.L_x_2765:
[----:B------:R-:W-:-:S05]  /*8070*/  PRMT R4, RZ, 0x5410, R23 ;  /* 0x00005410ff047816 */ /* 0x000fca0000000017 */
[----:B------:R-:W-:-:S06]  /*8080*/  FMUL.FTZ R4, R4, 1 ;  /* 0x3f80000004047820 */ /* 0x000fcc0000410000 */
[----:B------:R-:W0:Y:S02]  /*8090*/  F2F.F64.F32 R4, R4 ;  /* 0x0000000400047310 */ /* 0x000e240000201800 */
[----:B0-----:R-:W-:Y:S01]  /*80a0*/  STG.E.64 [R2.64], R4 ;  /* 0x0000000402007986 */ /* 0x001fe2000c101b24 */
[----:B------:R-:W-:Y:S05]  /*80b0*/  EXIT ;  /* 0x000000000000794d */ /* 0x000fea0003800000 */
.L_x_2756:
        /* <DEDUP_REMOVED lines=13> */
.L_x_2769:
[----:B------:R-:W-:Y:S01]  /*8190*/  PRMT R23, RZ, 0x5410, R23 ;  /* 0x00005410ff177816 */ /* 0x000fe20000000017 */
[----:B------:R-:W-:-:S04]  /*81a0*/  CS2R R6, SRZ ;  /* 0x0000000000067805 */ /* 0x000fc8000001ff00 */
[----:B------:R-:W-:-:S06]  /*81b0*/  FMUL.FTZ R4, R23, 1 ;  /* 0x3f80000017047820 */ /* 0x000fcc0000410000 */
[----:B------:R-:W0:Y:S02]  /*81c0*/  F2F.F64.F32 R4, R4 ;  /* 0x0000000400047310 */ /* 0x000e240000201800 */
[----:B0-----:R-:W-:Y:S01]  /*81d0*/  STG.E.128 [R2.64], R4 ;  /* 0x0000000402007986 */ /* 0x001fe2000c101d24 */
[----:B------:R-:W-:Y:S05]  /*81e0*/  EXIT ;  /* 0x000000000000794d */ /* 0x000fea0003800000 */
.L_x_2768:
        /* <DEDUP_REMOVED lines=21> */
.L_x_2773:
[----:B------:R-:W-:Y:S05]  /*8340*/  BSYNC B0 ;  /* 0x0000000000007941 */ /* 0x000fea0003800000 */
.L_x_2772:
[----:B------:R-:W-:-:S05]  /*8350*/  LOP3.LUT R5, R0, R5, RZ, 0xfc, !PT ;  /* 0x0000000500057212 */ /* 0x000fca00078efcff */
[----:B------:R-:W-:Y:S01]  /*8360*/  STG.E.U8 [R2.64], R5 ;  /* 0x0000000502007986 */ /* 0x000fe2000c101124 */
[----:B------:R-:W-:Y:S05]  /*8370*/  EXIT ;  /* 0x000000000000794d */ /* 0x000fea0003800000 */
.L_x_2771:
        /* <DEDUP_REMOVED lines=13> */
.L_x_2775:
[----:B------:R-:W-:Y:S01]  /*8450*/  IMAD.MOV.U32 R0, RZ, RZ, 0x7f ;  /* 0x0000007fff007424 */ /* 0x000fe200078e00ff */
[----:B------:R-:W-:-:S04]  /*8460*/  ISETP.GT.U32.AND P0, PT, R4, 0x7f800000, PT ;  /* 0x7f8000000400780c */ /* 0x000fc80003f04070 */
[----:B------:R-:W-:-:S04]  /*8470*/  SEL R0, R0, 0x7c, P0 ;  /* 0x0000007c00007807 */ /* 0x000fc80000000000 */
.L_x_2776:
[----:B------:R-:W-:Y:S05]  /*8480*/  BSYNC B0 ;  /* 0x0000000000007941 */ /* 0x000fea0003800000 */
.L_x_2774:
[----:B------:R-:W-:-:S04]  /*8490*/  LOP3.LUT R4, R23, 0x80000000, RZ, 0xc0, !PT ;  /* 0x8000000017047812 */ /* 0x000fc800078ec0ff */
[----:B------:R-:W-:-:S04]  /*84a0*/  SHF.R.U32.HI R5, RZ, 0x18, R4 ;  /* 0x00000018ff057819 */ /* 0x000fc80000011604 */
[----:B------:R-:W-:-:S05]  /*84b0*/  LOP3.LUT R5, R0, R5, RZ, 0xfc, !PT ;  /* 0x0000000500057212 */ /* 0x000fca00078efcff */
[----:B------:R-:W-:Y:S01]  /*84c0*/  STG.E.U8 [R2.64], R5 ;  /* 0x0000000502007986 */ /* 0x000fe2000c101124 */
[----:B------:R-:W-:Y:S05]  /*84d0*/  EXIT ;  /* 0x000000000000794d */ /* 0x000fea0003800000 */
.L_x_2770:
[----:B------:R-:W-:Y:S01]  /*84e0*/  STG.E.U16 [R2.64], R23 ;  /* 0x0000001702007986 */ /* 0x000fe2000c101524 */
[----:B------:R-:W-:Y:S05]  /*84f0*/  EXIT ;  /* 0x000000000000794d */ /* 0x000fea0003800000 */
.L_x_2767:
        /* <DEDUP_REMOVED lines=12> */
.L_x_2779:
        /* <DEDUP_REMOVED lines=17> */
.L_x_2782:
[----:B------:R-:W-:-:S04]  /*86d0*/  LOP3.LUT R0, R23, 0x80000000, RZ, 0xc0, !PT ;  /* 0x8000000017007812 */ /* 0x000fc800078ec0ff */
[----:B------:R-:W-:-:S04]  /*86e0*/  SHF.R.U32.HI R5, RZ, 0x18, R0 ;  /* 0x00000018ff057819 */ /* 0x000fc80000011600 */
[----:B------:R-:W-:-:S04]  /*86f0*/  LOP3.LUT R4, R4, R5, RZ, 0xfc, !PT ;  /* 0x0000000504047212 */ /* 0x000fc800078efcff */
[----:B------:R-:W-:Y:S02]  /*8700*/  PRMT R0, R4, 0x7610, R0 ;  /* 0x0000761004007816 */ /* 0x000fe40000000000 */
.L_x_2781:
[----:B------:R-:W-:Y:S05]  /*8710*/  BSYNC B0 ;  /* 0x0000000000007941 */ /* 0x000fea0003800000 */
.L_x_2780:
[----:B------:R-:W-:Y:S01]  /*8720*/  STG.E.U8 [R2.64], R0 ;  /* 0x0000000002007986 */ /* 0x000fe2000c101124 */
[----:B------:R-:W-:Y:S05]  /*8730*/  EXIT ;  /* 0x000000000000794d */ /* 0x000fea0003800000 */
.L_x_2778:
        /* <DEDUP_REMOVED lines=17> */
.L_x_2785:
[----:B------:R-:W-:-:S04]  /*8850*/  LOP3.LUT R0, R23, 0x80000000, RZ, 0xc0, !PT ;  /* 0x8000000017007812 */ /* 0x000fc800078ec0ff */
[----:B------:R-:W-:-:S04]  /*8860*/  SHF.R.U32.HI R5, RZ, 0x18, R0 ;  /* 0x00000018ff057819 */ /* 0x000fc80000011600 */
[----:B------:R-:W-:-:S04]  /*8870*/  LOP3.LUT R4, R4, R5, RZ, 0xfc, !PT ;  /* 0x0000000504047212 */ /* 0x000fc800078efcff */
[----:B------:R-:W-:Y:S02]  /*8880*/  PRMT R0, R4, 0x7610, R0 ;  /* 0x0000761004007816 */ /* 0x000fe40000000000 */
.L_x_2784:
[----:B------:R-:W-:Y:S05]  /*8890*/  BSYNC B0 ;  /* 0x0000000000007941 */ /* 0x000fea0003800000 */
.L_x_2783:
[----:B------:R-:W-:Y:S01]  /*88a0*/  STG.E.U8 [R2.64], R0 ;  /* 0x0000000002007986 */ /* 0x000fe2000c101124 */
[----:B------:R-:W-:Y:S05]  /*88b0*/  EXIT ;  /* 0x000000000000794d */ /* 0x000fea0003800000 */
.L_x_2777:
        /* <DEDUP_REMOVED lines=22> */
.L_x_2760:
        /* <DEDUP_REMOVED lines=20> */
.L_x_2787:
[----:B------:R-:W-:-:S06]  /*8b60*/  PRMT R4, RZ, 0x5410, R23 ;  /* 0x00005410ff047816 */ /* 0x000fcc0000000017 */
[----:B------:R-:W0:Y:S02]  /*8b70*/  F2I.U64.TRUNC R4, R4 ;  /* 0x0000000400047311 */ /* 0x000e24000020d800 */
[----:B0-----:R-:W-:Y:S01]  /*8b80*/  STG.E.64 [R2.64], R4 ;  /* 0x0000000402007986 */ /* 0x001fe2000c101b24 */
[----:B------:R-:W-:Y:S05]  /*8b90*/  EXIT ;  /* 0x000000000000794d */ /* 0x000fea0003800000 */
.L_x_2786:
[----:B------:R-:W-:-:S06]  /*8ba0*/  PRMT R23, RZ, 0x5410, R23 ;  /* 0x00005410ff177816 */ /* 0x000fcc0000000017 */
[----:B------:R-:W0:Y:S02]  /*8bb0*/  F2I.FTZ.U32.TRUNC.NTZ R23, R23 ;  /* 0x0000001700177305 */ /* 0x000e24000021f000 */
[----:B0-----:R-:W-:Y:S01]  /*8bc0*/  STG.E [R2.64], R23 ;  /* 0x0000001702007986 */ /* 0x001fe2000c101924 */
[----:B------:R-:W-:Y:S05]  /*8bd0*/  EXIT ;  /* 0x000000000000794d */ /* 0x000fea0003800000 */
.L_x_2788:
        /* <DEDUP_REMOVED lines=10> */
.L_x_18297:


//--------------------- .text._ZN2at6native18elementwise_kernelILi128ELi4EZNS0_22gpu_kernel_impl_nocastIZZZNS0_26round_decimals_kernel_cudaERNS_18TensorIteratorBaseElENKUlvE_clEvENKUlvE2_clEvEUlN3c108BFloat16EE_EEvS4_RKT_EUliE_EEviT1_ --------------------------
	.section	.text._ZN2at6native18elementwise_kernelILi128ELi4EZNS0_22gpu_kernel_impl_nocastIZZZNS0_26round_decimals_kernel_cudaERNS_18TensorIteratorBaseElENKUlvE_clEvENKUlvE2_clEvEUlN3c108BFloat16EE_EEvS4_RKT_EUliE_EEviT1_,"ax",@progbits
	.sectioninfo	@"SHI_REGISTERS=12"
	.align	128
        .global         _ZN2at6native18elementwise_kernelILi128ELi4EZNS0_22gpu_kernel_impl_nocastIZZZNS0_26round_decimals_kernel_cudaERNS_18TensorIteratorBaseElENKUlvE_clEvENKUlvE2_clEvEUlN3c108BFloat16EE_EEvS4_RKT_EUliE_EEviT1_
        .type           _ZN2at6native18elementwise_kernelILi128ELi4EZNS0_22gpu_kernel_impl_nocastIZZZNS0_26round_decimals_kernel_cudaERNS_18TensorIteratorBaseElENKUlvE_clEvENKUlvE2_clEvEUlN3c108BFloat16EE_EEvS4_RKT_EUliE_EEviT1_,@function
        .size           _ZN2at6native18elementwise_kernelILi128ELi4EZNS0_22gpu_kernel_impl_nocastIZZZNS0_26round_decimals_kernel_cudaERNS_18TensorIteratorBaseElENKUlvE_clEvENKUlvE2_clEvEUlN3c108BFloat16EE_EEvS4_RKT_EUliE_EEviT1_,(.L_x_18298 - _ZN2at6native18elementwise_kernelILi128ELi4EZNS0_22gpu_kernel_impl_nocastIZZZNS0_26round_decimals_kernel_cudaERNS_18TensorIteratorBaseElENKUlvE_clEvENKUlvE2_clEvEUlN3c108BFloat16EE_EEvS4_RKT_EUliE_EEviT1_)
        .other          _ZN2at6native18elementwise_kernelILi128ELi4EZNS0_22gpu_kernel_impl_nocastIZZZNS0_26round_decimals_kernel_cudaERNS_18TensorIteratorBaseElENKUlvE_clEvENKUlvE2_clEvEUlN3c108BFloat16EE_EEvS4_RKT_EUliE_EEviT1_,@"STO_CUDA_ENTRY STV_DEFAULT"
_ZN2at6native18elementwise_kernelILi128ELi4EZNS0_22gpu_kernel_impl_nocastIZZZNS0_26round_decimals_kernel_cudaERNS_18TensorIteratorBaseElENKUlvE_clEvENKUlvE2_clEvEUlN3c108BFloat16EE_EEvS4_RKT_EUliE_EEviT1_:
.text._ZN2at6native18elementwise_kernelILi128ELi4EZNS0_22gpu_kernel_impl_nocastIZZZNS0_26round_decimals_kernel_cudaERNS_18TensorIteratorBaseElENKUlvE_clEvENKUlvE2_clEvEUlN3c108BFloat16EE_EEvS4_RKT_EUliE_EEviT1_:
[----:B------:R-:W-:Y:S02]  /*0000*/  MOV R1, c[0x0][0x28] ;  /* 0x00000a0000017a02 */ /* 0x000fe40000000f00 */
[----:B------:R-:W0:Y:S01]  /*0010*/  S2R R0, SR_CTAID.X ;  /* 0x0000000000007919 */ /* 0x000e220000002500 */
[----:B------:R-:W-:Y:S01]  /*0020*/  ULDC.64 UR6, c[0x0][0x118] ;  /* 0x0000460000067ab9 */ /* 0x000fe20000000a00 */
[----:B------:R-:W-:Y:S01]  /*0030*/  BSSY B0, `(.L_x_2789) ;  /* 0x0000103000007945 */ /* 0x000fe20003800000 */
[----:B------:R-:W-:Y:S01]  /*0040*/  ULDC.U8 UR5, c[0x0][0x372] ;  /* 0x0000dc8000057ab9 */ /* 0x000fe20000000000 */
        /* <DEDUP_REMOVED lines=224> */
[----:B------:R-:W-:-:S04]  /*0e50*/  IMAD R4, R9, c[0x0][0x280], R5 ;  /* 0x0000a00009047a24 */ /* 0x000fc800078e0205 */
[----:B------:R-:W-:Y:S02]  /*0e60*/  @P0 IMAD.MOV R6, RZ, RZ, -R6 ;  /* 0x000000ffff060224 */ /* 0x000fe400078e0a06 */
[----:B------:R-:W-:Y:S02]  /*0e70*/  IMAD R2, R4, c[0x0][0x350], R2 ;  /* 0x0000d40004027a24 */ /* 0x000fe400078e0202 */
[----:B------:R-:W-:Y:S02]  /*0e80*/  @P0 IMAD R6, R6, c[0x0][0x28c], R7 ;  /* 0x0000a30006060a24 */ /* 0x000fe400078e0207 */
[----:B------:R-:W-:Y:S02]  /*0e90*/  IMAD R3, R4, c[0x0][0x354], R3 ;  /* 0x0000d50004037a24 */ /* 0x000fe400078e0203 */
[C---:B------:R-:W-:Y:S02]  /*0ea0*/  @P0 IMAD R2, R6.reuse, c[0x0][0x358], R2 ;  /* 0x0000d60006020a24 */ /* 0x040fe400078e0202 */
[----:B------:R-:W-:-:S05]  /*0eb0*/  @P0 IMAD R3, R6, c[0x0][0x35c], R3 ;  /* 0x0000d70006030a24 */ /* 0x000fca00078e0203 */
.L_x_2791:
[----:B------:R-:W-:-:S04]  /*0ec0*/  IADD3 R4, P0, R3, c[0x0][0x368], RZ ;  /* 0x0000da0003047a10 */ /* 0x000fc80007f1e0ff */
[----:B------:R-:W-:-:S05]  /*0ed0*/  IADD3.X R5, RZ, c[0x0][0x36c], RZ, P0, !PT ;  /* 0x0000db00ff057a10 */ /* 0x000fca00007fe4ff */
[----:B------:R-:W2:Y:S01]  /*0ee0*/  LDG.E.U16 R4, [R4.64] ;  /* 0x0000000604047981 */ /* 0x000ea2000c1e1500 */
[----:B------:R-:W-:Y:S01]  /*0ef0*/  ISETP.NE.AND P0, PT, RZ, UR5, PT ;  /* 0x00000005ff007c0c */ /* 0x000fe2000bf05270 */
[----:B------:R-:W-:Y:S01]  /*0f00*/  ULDC.U16 UR4, c[0x0][0x370] ;  /* 0x0000dc0000047ab9 */ /* 0x000fe20000000400 */
[----:B------:R-:W-:Y:S01]  /*0f10*/  IADD3 R2, P1, R2, c[0x0][0x360], RZ ;  /* 0x0000d80002027a10 */ /* 0x000fe20007f3e0ff */
[----:B------:R-:W-:-:S03]  /*0f20*/  UPRMT UR4, URZ, 0x5410, UR4 ;  /* 0x000054103f047896 */ /* 0x000fc60008000004 */
[----:B------:R-:W-:Y:S02]  /*0f30*/  IADD3.X R3, RZ, c[0x0][0x364], RZ, P1, !PT ;  /* 0x0000d900ff037a10 */ /* 0x000fe40000ffe4ff */
[----:B--2---:R-:W-:-:S05]  /*0f40*/  PRMT R5, RZ, 0x5410, R4 ;  /* 0x00005410ff057816 */ /* 0x004fca0000000004 */
        /* <DEDUP_REMOVED lines=8> */
.L_x_2792:
[----:B------:R-:W-:Y:S02]  /*0fd0*/  FMUL.FTZ R4, R5, UR4 ;  /* 0x0000000405047c20 */ /* 0x000fe40008410000 */
[----:B------:R-:W-:Y:S03]  /*0fe0*/  MUFU.RCP R5, UR4 ;  /* 0x0000000400057d08 */ /* 0x000fe60008001000 */
[----:B------:R-:W-:-:S04]  /*0ff0*/  F2FP.BF16.PACK_AB R4, RZ, R4 ;  /* 0x00000004ff04723e */ /* 0x000fc800000010ff */
[----:B------:R-:W-:-:S06]  /*1000*/  PRMT R4, RZ, 0x5410, R4 ;  /* 0x00005410ff047816 */ /* 0x000fcc0000000004 */
[----:B------:R-:W0:Y:S02]  /*1010*/  FRND R4, R4 ;  /* 0x0000000400047307 */ /* 0x000e240000201000 */
[----:B0-----:R-:W-:-:S06]  /*1020*/  FMUL.FTZ R5, R4, R5 ;  /* 0x0000000504057220 */ /* 0x001fcc0000410000 */
.L_x_2793:
[----:B------:R-:W-:Y:S02]  /*1030*/  F2FP.BF16.PACK_AB R5, RZ, R5 ;  /* 0x00000005ff05723e */ /* 0x000fe400000010ff */
[----:B------:R-:W-:-:S03]  /*1040*/  IADD3 R0, R0, 0x80, RZ ;  /* 0x0000008000007810 */ /* 0x000fc60007ffe0ff */
[----:B------:R0:W-:Y:S04]  /*1050*/  STG.E.U16 [R2.64], R5 ;  /* 0x0000000502007986 */ /* 0x0001e8000c101506 */
.L_x_2790:
[----:B------:R-:W-:Y:S05]  /*1060*/  BSYNC B0 ;  /* 0x0000000000007941 */ /* 0x000fea0003800000 */
.L_x_2789:
[----:B------:R-:W-:Y:S01]  /*1070*/  ISETP.GE.AND P0, PT, R0, c[0x0][0x160], PT ;  /* 0x0000580000007a0c */ /* 0x000fe20003f06270 */
[----:B------:R-:W-:-:S12]  /*1080*/  BSSY B0, `(.L_x_2794) ;  /* 0x00001fb000007945 */ /* 0x000fd80003800000 */
[----:B------:R-:W-:Y:S05]  /*1090*/  @P0 BRA `(.L_x_2795) ;  /* 0x00001f9000000947 */ /* 0x000fea0003800000 */
        /* <DEDUP_REMOVED lines=227> */
.L_x_2796:
[----:B------:R-:W-:-:S05]  /*1ed0*/  IADD3 R4, P0, R3, c[0x0][0x368], RZ ;  /* 0x0000da0003047a10 */ /* 0x000fca0007f1e0ff */
[----:B------:R-:W-:-:S05]  /*1ee0*/  IMAD.X R5, RZ, RZ, c[0x0][0x36c], P0 ;  /* 0x0000db00ff057624 */ /* 0x000fca00000e06ff */
[----:B------:R-:W2:Y:S01]  /*1ef0*/  LDG.E.U16 R4, [R4.64] ;  /* 0x0000000604047981 */ /* 0x000ea2000c1e1500 */
[----:B------:R-:W-:Y:S01]  /*1f00*/  ULDC.U16 UR4, c[0x0][0x370] ;  /* 0x0000dc0000047ab9 */ /* 0x000fe20000000400 */
[----:B------:R-:W-:Y:S01]  /*1f10*/  ISETP.NE.AND P0, PT, RZ, UR5, PT ;  /* 0x00000005ff007c0c */ /* 0x000fe2000bf05270 */
[----:B------:R-:W-:Y:S01]  /*1f20*/  UPRMT UR4, URZ, 0x5410, UR4 ;  /* 0x000054103f047896 */ /* 0x000fe20008000004 */
[----:B------:R-:W-:-:S08]  /*1f30*/  IADD3 R0, R0, 0x80, RZ ;  /* 0x0000008000007810 */ /* 0x000fd00007ffe0ff */
[----:B------:R-:W0:Y:S01]  /*1f40*/  MUFU.RCP R7, UR4 ;  /* 0x0000000400077d08 */ /* 0x000e220008001000 */
[----:B--2---:R-:W-:-:S05]  /*1f50*/  PRMT R4, RZ, 0x5410, R4 ;  /* 0x00005410ff047816 */ /* 0x004fca0000000004 */
[C---:B------:R-:W-:Y:S02]  /*1f60*/  @!P0 FMUL.FTZ R6, R4.reuse, UR4 ;  /* 0x0000000404068c20 */ /* 0x040fe40008410000 */
[----:B0-----:R-:W-:-:S03]  /*1f70*/  @P0 FMUL.FTZ R3, R4, R7 ;  /* 0x0000000704030220 */ /* 0x001fc60000410000 */
[----:B------:R-:W-:Y:S02]  /*1f80*/  @!P0 F2FP.BF16.PACK_AB R6, RZ, R6 ;  /* 0x00000006ff06823e */ /* 0x000fe400000010ff */
[----:B------:R-:W-:Y:S02]  /*1f90*/  @P0 F2FP.BF16.PACK_AB R3, RZ, R3 ;  /* 0x00000003ff03023e */ /* 0x000fe400000010ff */
[----:B------:R-:W-:Y:S02]  /*1fa0*/  @!P0 PRMT R6, RZ, 0x5410, R6 ;  /* 0x00005410ff068816 */ /* 0x000fe40000000006 */
[----:B------:R-:W-:-:S04]  /*1fb0*/  @P0 PRMT R4, RZ, 0x5410, R3 ;  /* 0x00005410ff040816 */ /* 0x000fc80000000003 */
[----:B------:R-:W0:Y:S08]  /*1fc0*/  @P0 FRND R3, R4 ;  /* 0x0000000400030307 */ /* 0x000e300000201000 */
[----:B------:R-:W1:Y:S01]  /*1fd0*/  @!P0 FRND R6, R6 ;  /* 0x0000000600068307 */ /* 0x000e620000201000 */
[----:B0-----:R-:W-:Y:S02]  /*1fe0*/  @P0 FMUL.FTZ R3, R3, UR4 ;  /* 0x0000000403030c20 */ /* 0x001fe40008410000 */
[----:B-1----:R-:W-:Y:S01]  /*1ff0*/  @!P0 FMUL.FTZ R3, R6, R7 ;  /* 0x0000000706038220 */ /* 0x002fe20000410000 */
[----:B------:R-:W-:-:S04]  /*2000*/  IADD3 R2, P0, R2, c[0x0][0x360], RZ ;  /* 0x0000d80002027a10 */ /* 0x000fc80007f1e0ff */
[----:B------:R-:W-:Y:S02]  /*2010*/  F2FP.BF16.PACK_AB R5, RZ, R3 ;  /* 0x00000003ff05723e */ /* 0x000fe400000010ff */
[----:B------:R-:W-:Y:S02]  /*2020*/  IADD3.X R3, RZ, c[0x0][0x364], RZ, P0, !PT ;  /* 0x0000d900ff037a10 */ /* 0x000fe400007fe4ff */
[----:B------:R-:W-:-:S03]  /*2030*/  ISETP.GE.AND P0, PT, R0, c[0x0][0x160], PT ;  /* 0x0000580000007a0c */ /* 0x000fc60003f06270 */
[----:B------:R0:W-:Y:S10]  /*2040*/  STG.E.U16 [R2.64], R5 ;  /* 0x0000000502007986 */ /* 0x0001f4000c101506 */
        /* <DEDUP_REMOVED lines=228> */
.L_x_2797:
        /* <DEDUP_REMOVED lines=17> */
.L_x_2798:
[----:B------:R-:W-:Y:S01]  /*2fa0*/  FMUL.FTZ R4, R4, UR4 ;  /* 0x0000000404047c20 */ /* 0x000fe20008410000 */
[----:B------:R-:W-:Y:S04]  /*2fb0*/  MUFU.RCP R5, UR4 ;  /* 0x0000000400057d08 */ /* 0x000fe80008001000 */
[----:B------:R-:W-:-:S04]  /*2fc0*/  F2FP.BF16.PACK_AB R4, RZ, R4 ;  /* 0x00000004ff04723e */ /* 0x000fc800000010ff */
[----:B------:R-:W-:-:S06]  /*2fd0*/  PRMT R4, RZ, 0x5410, R4 ;  /* 0x00005410ff047816 */ /* 0x000fcc0000000004 */
[----:B------:R-:W0:Y:S02]  /*2fe0*/  FRND R4, R4 ;  /* 0x0000000400047307 */ /* 0x000e240000201000 */
[----:B0-----:R-:W-:-:S06]  /*2ff0*/  FMUL.FTZ R5, R4, R5 ;  /* 0x0000000504057220 */ /* 0x001fcc0000410000 */
.L_x_2799:
[----:B------:R-:W-:Y:S02]  /*3000*/  F2FP.BF16.PACK_AB R5, RZ, R5 ;  /* 0x00000005ff05723e */ /* 0x000fe400000010ff */
[----:B------:R-:W-:-:S03]  /*3010*/  IADD3 R0, R0, 0x80, RZ ;  /* 0x0000008000007810 */ /* 0x000fc60007ffe0ff */
[----:B------:R0:W-:Y:S04]  /*3020*/  STG.E.U16 [R2.64], R5 ;  /* 0x0000000502007986 */ /* 0x0001e8000c101506 */
.L_x_2795:
[----:B------:R-:W-:Y:S05]  /*3030*/  BSYNC B0 ;  /* 0x0000000000007941 */ /* 0x000fea0003800000 */
.L_x_2794:
        /* <DEDUP_REMOVED lines=229> */
.L_x_2800:
        /* <DEDUP_REMOVED lines=17> */
.L_x_2801:
[----:B------:R-:W-:Y:S01]  /*3fa0*/  FMUL.FTZ R0, R0, UR4 ;  /* 0x0000000400007c20 */ /* 0x000fe20008410000 */
[----:B------:R-:W-:Y:S04]  /*3fb0*/  MUFU.RCP R5, UR4 ;  /* 0x0000000400057d08 */ /* 0x000fe80008001000 */
[----:B------:R-:W-:-:S04]  /*3fc0*/  F2FP.BF16.PACK_AB R0, RZ, R0 ;  /* 0x00000000ff00723e */ /* 0x000fc800000010ff */
[----:B------:R-:W-:-:S06]  /*3fd0*/  PRMT R0, RZ, 0x5410, R0 ;  /* 0x00005410ff007816 */ /* 0x000fcc0000000000 */
[----:B------:R-:W0:Y:S02]  /*3fe0*/  FRND R0, R0 ;  /* 0x0000000000007307 */ /* 0x000e240000201000 */
[----:B0-----:R-:W-:-:S06]  /*3ff0*/  FMUL.FTZ R4, R0, R5 ;  /* 0x0000000500047220 */ /* 0x001fcc0000410000 */
.L_x_2802:
[----:B------:R-:W-:-:S05]  /*4000*/  F2FP.BF16.PACK_AB R4, RZ, R4 ;  /* 0x00000004ff04723e */ /* 0x000fca00000010ff */
[----:B------:R-:W-:Y:S01]  /*4010*/  STG.E.U16 [R2.64], R4 ;  /* 0x0000000402007986 */ /* 0x000fe2000c101506 */
[----:B------:R-:W-:Y:S05]  /*4020*/  EXIT ;  /* 0x000000000000794d */ /* 0x000fea0003800000 */
.L_x_2803:
        /* <DEDUP_REMOVED lines=13> */
.L_x_18298:


//--------------------- .text._ZN2at6native27unrolled_elementwise_kernelIZZZNS0_26round_decimals_kernel_cudaERNS_18TensorIteratorBaseElENKUlvE_clEvENKUlvE2_clEvEUlN3c108BFloat16EE_St5arrayIPcLm2EELi4E23TrivialOffsetCalculatorILi1EjESD_NS0_6memory15LoadWithoutCastENSE_16StoreWithoutCastEEEviT_T0_T2_T3_T4_T5_ --------------------------
	.section	.text._ZN2at6native27unrolled_elementwise_kernelIZZZNS0_26round_decimals_kernel_cudaERNS_18TensorIteratorBaseElENKUlvE_clEvENKUlvE2_clEvEUlN3c108BFloat16EE_St5arrayIPcLm2EELi4E23TrivialOffsetCalculatorILi1EjESD_NS0_6memory15LoadWithoutCastENSE_16StoreWithoutCastEEEviT_T0_T2_T3_T4_T5_,"ax",@progbits
	.sectioninfo	@"SHI_REGISTERS=20"
	.align	128
        .global         _ZN2at6native27unrolled_elementwise_kernelIZZZNS0_26round_decimals_kernel_cudaERNS_18TensorIteratorBaseElENKUlvE_clEvENKUlvE2_clEvEUlN3c108BFloat16EE_St5arrayIPcLm2EELi4E23TrivialOffsetCalculatorILi1EjESD_NS0_6memory15LoadWithoutCastENSE_16StoreWithoutCastEEEviT_T0_T2_T3_T4_T5_
        .type           _ZN2at6native27unrolled_elementwise_kernelIZZZNS0_26round_decimals_kernel_cudaERNS_18TensorIteratorBaseElENKUlvE_clEvENKUlvE2_clEvEUlN3c108BFloat16EE_St5arrayIPcLm2EELi4E23TrivialOffsetCalculatorILi1EjESD_NS0_6memory15LoadWithoutCastENSE_16StoreWithoutCastEEEviT_T0_T2_T3_T4_T5_,@function
        .size           _ZN2at6native27unrolled_elementwise_kernelIZZZNS0_26round_decimals_kernel_cudaERNS_18TensorIteratorBaseElENKUlvE_clEvENKUlvE2_clEvEUlN3c108BFloat16EE_St5arrayIPcLm2EELi4E23TrivialOffsetCalculatorILi1EjESD_NS0_6memory15LoadWithoutCastENSE_16StoreWithoutCastEEEviT_T0_T2_T3_T4_T5_,(.L_x_18299 - _ZN2at6native27unrolled_elementwise_kernelIZZZNS0_26round_decimals_kernel_cudaERNS_18TensorIteratorBaseElENKUlvE_clEvENKUlvE2_clEvEUlN3c108BFloat16EE_St5arrayIPcLm2EELi4E23TrivialOffsetCalculatorILi1EjESD_NS0_6memory15LoadWithoutCastENSE_16StoreWithoutCastEEEviT_T0_T2_T3_T4_T5_)
        .other          _ZN2at6native27unrolled_elementwise_kernelIZZZNS0_26round_decimals_kernel_cudaERNS_18TensorIteratorBaseElENKUlvE_clEvENKUlvE2_clEvEUlN3c108BFloat16EE_St5arrayIPcLm2EELi4E23TrivialOffsetCalculatorILi1EjESD_NS0_6memory15LoadWithoutCastENSE_16StoreWithoutCastEEEviT_T0_T2_T3_T4_T5_,@"STO_CUDA_ENTRY STV_DEFAULT"
_ZN2at6native27unrolled_elementwise_kernelIZZZNS0_26round_decimals_kernel_cudaERNS_18TensorIteratorBaseElENKUlvE_clEvENKUlvE2_clEvEUlN3c108BFloat16EE_St5arrayIPcLm2EELi4E23TrivialOffsetCalculatorILi1EjESD_NS0_6memory15LoadWithoutCastENSE_16StoreWithoutCastEEEviT_T0_T2_T3_T4_T5_:
.text._ZN2at6native27unrolled_elementwise_kernelIZZZNS0_26round_decimals_kernel_cudaERNS_18TensorIteratorBaseElENKUlvE_clEvENKUlvE2_clEvEUlN3c108BFloat16EE_St5arrayIPcLm2EELi4E23TrivialOffsetCalculatorILi1EjESD_NS0_6memory15LoadWithoutCastENSE_16StoreWithoutCastEEEviT_T0_T2_T3_T4_T5_:
[----:B------:R-:W-:Y:S02]  /*0000*/  IMAD.MOV.U32 R1, RZ, RZ, c[0x0][0x28] ;  /* 0x00000a00ff017624 */ /* 0x000fe400078e00ff */
[----:B------:R-:W0:Y:S01]  /*0010*/  S2R R0, SR_CTAID.X ;  /* 0x0000000000007919 */ /* 0x000e220000002500 */
[----:B------:R-:W-:Y:S01]  /*0020*/  IMAD.MOV.U32 R5, RZ, RZ, -0x200 ;  /* 0xfffffe00ff057424 */ /* 0x000fe200078e00ff */
[----:B------:R-:W-:Y:S01]  /*0030*/  PRMT R12, RZ, 0x7610, R12 ;  /* 0x00007610ff0c7816 */ /* 0x000fe2000000000c */
[----:B------:R-:W-:Y:S01]  /*0040*/  ULDC.64 UR6, c[0x0][0x118] ;  /* 0x0000460000067ab9 */ /* 0x000fe20000000a00 */
[----:B------:R-:W1:Y:S01]  /*0050*/  S2R R3, SR_TID.X ;  /* 0x0000000000037919 */ /* 0x000e620000002100 */
[----:B------:R-:W-:Y:S02]  /*0060*/  PRMT R4, RZ, 0x7610, R4 ;  /* 0x00007610ff047816 */ /* 0x000fe40000000004 */
[----:B------:R-:W-:Y:S01]  /*0070*/  PRMT R6, RZ, 0x7610, R6 ;  /* 0x00007610ff067816 */ /* 0x000fe20000000006 */
[----:B0-----:R-:W-:Y:S02]  /*0080*/  IMAD R2, R0, R5, c[0x0][0x160] ;  /* 0x0000580000027624 */ /* 0x001fe400078e0205 */
[----:B-1----:R-:W-:-:S03]  /*0090*/  IMAD.MOV.U32 R5, RZ, RZ, R3 ;  /* 0x000000ffff057224 */ /* 0x002fc600078e0003 */
[----:B------:R-:W-:-:S13]  /*00a0*/  ISETP.GE.AND P0, PT, R3, R2, PT ;  /* 0x000000020300720c */ /* 0x000fda0003f06270 */
[----:B------:R-:W-:Y:S01]  /*00b0*/  @!P0 IMAD R8, R0, 0x200, R5 ;  /* 0x0000020000088824 */ /* 0x000fe200078e0205 */
[----:B------:R-:W-:Y:S01]  /*00c0*/  @!P0 IADD3 R5, R5, 0x80, RZ ;  /* 0x0000008005058810 */ /* 0x000fe20007ffe0ff */
[----:B------:R-:W-:-:S03]  /*00d0*/  @!P0 IMAD.MOV.U32 R9, RZ, RZ, 0x2 ;  /* 0x00000002ff098424 */ /* 0x000fc600078e00ff */
[----:B------:R-:W-:Y:S01]  /*00e0*/  ISETP.GE.AND P1, PT, R5, R2, PT ;  /* 0x000000020500720c */ /* 0x000fe20003f26270 */
[----:B------:R-:W-:-:S05]  /*00f0*/  @!P0 IMAD.WIDE.U32 R8, R8, R9, c[0x0][0x180] ;  /* 0x0000600008088625 */ /* 0x000fca00078e0009 */
[----:B------:R0:W5:Y:S07]  /*0100*/  @!P0 LDG.E.U16 R12, [R8.64] ;  /* 0x00000006080c8981 */ /* 0x00016e000c1e1500 */
[----:B------:R-:W-:Y:S01]  /*0110*/  @!P1 IMAD R10, R0, 0x200, R5 ;  /* 0x00000200000a9824 */ /* 0x000fe200078e0205 */
[----:B------:R-:W-:Y:S01]  /*0120*/  @!P1 IADD3 R5, R5, 0x80, RZ ;  /* 0x0000008005059810 */ /* 0x000fe20007ffe0ff */
[----:B------:R-:W-:-:S03]  /*0130*/  @!P1 IMAD.MOV.U32 R11, RZ, RZ, 0x2 ;  /* 0x00000002ff0b9424 */ /* 0x000fc600078e00ff */
[----:B------:R-:W-:Y:S01]  /*0140*/  ISETP.GE.AND P3, PT, R5, R2, PT ;  /* 0x000000020500720c */ /* 0x000fe20003f66270 */
[----:B------:R-:W-:Y:S01]  /*0150*/  @!P1 IMAD.WIDE.U32 R10, R10, R11, c[0x0][0x180] ;  /* 0x000060000a0a9625 */ /* 0x000fe200078e000b */
[----:B------:R-:W-:-:S04]  /*0160*/  ULDC.U8 UR4, c[0x0][0x16a] ;  /* 0x00005a8000047ab9 */ /* 0x000fc80000000000 */
[----:B------:R0:W5:Y:S07]  /*0170*/  @!P1 LDG.E.U16 R6, [R10.64] ;  /* 0x000000060a069981 */ /* 0x00016e000c1e1500 */
[----:B------:R-:W-:Y:S01]  /*0180*/  @!P3 IMAD R16, R0, 0x200, R5 ;  /* 0x000002000010b824 */ /* 0x000fe200078e0205 */
[----:B------:R-:W-:Y:S01]  /*0190*/  @!P3 IADD3 R5, R5, 0x80, RZ ;  /* 0x000000800505b810 */ /* 0x000fe20007ffe0ff */
[----:B------:R-:W-:-:S03]  /*01a0*/  @!P3 IMAD.MOV.U32 R17, RZ, RZ, 0x2 ;  /* 0x00000002ff11b424 */ /* 0x000fc600078e00ff */
[----:B------:R-:W-:Y:S01]  /*01b0*/  ISETP.GE.AND P2, PT, R5, R2, PT ;  /* 0x000000020500720c */ /* 0x000fe20003f46270 */
[----:B------:R-:W-:-:S05]  /*01c0*/  @!P3 IMAD.WIDE.U32 R16, R16, R17, c[0x0][0x180] ;  /* 0x000060001010b625 */ /* 0x000fca00078e0011 */
[----:B------:R0:W5:Y:S07]  /*01d0*/  @!P3 LDG.E.U16 R4, [R16.64] ;  /* 0x000000061004b981 */ /* 0x00016e000c1e1500 */
[--C-:B------:R-:W-:Y:S01]  /*01e0*/  @!P2 IMAD R14, R0, 0x200, R5.reuse ;  /* 0x00000200000ea824 */ /* 0x100fe200078e0205 */
[----:B------:R-:W-:Y:S01]  /*01f0*/  PRMT R5, RZ, 0x7610, R5 ;  /* 0x00007610ff057816 */ /* 0x000fe20000000005 */
[----:B------:R-:W-:-:S04]  /*0200*/  @!P2 IMAD.MOV.U32 R15, RZ, RZ, 0x2 ;  /* 0x00000002ff0fa424 */ /* 0x000fc800078e00ff */
[----:B------:R-:W-:-:S05]  /*0210*/  @!P2 IMAD.WIDE.U32 R14, R14, R15, c[0x0][0x180] ;  /* 0x000060000e0ea625 */ /* 0x000fca00078e000f */
[----:B------:R0:W5:Y:S01]  /*0220*/  @!P2 LDG.E.U16 R5, [R14.64] ;  /* 0x000000060e05a981 */ /* 0x000162000c1e1500 */
[----:B------:R-:W-:Y:S01]  /*0230*/  ISETP.NE.AND P1, PT, RZ, UR4, PT ;  /* 0x00000004ff007c0c */ /* 0x000fe2000bf25270 */
[----:B------:R-:W-:-:S12]  /*0240*/  BSSY B0, `(.L_x_2804) ;  /* 0x0000073000007945 */ /* 0x000fd80003800000 */
[----:B------:R-:W-:Y:S05]  /*0250*/  @!P1 BRA `(.L_x_2805) ;  /* 0x0000039000009947 */ /* 0x000fea0003800000 */
[C---:B0-----:R-:W-:Y:S01]  /*0260*/  IADD3 R9, R3.reuse, 0x100, RZ ;  /* 0x0000010003097810 */ /* 0x041fe20007ffe0ff */
[----:B------:R-:W-:Y:S01]  /*0270*/  BSSY B1, `(.L_x_2806) ;  /* 0x0000011000017945 */ /* 0x000fe20003800000 */
[C---:B------:R-:W-:Y:S02]  /*0280*/  IADD3 R11, R3.reuse, 0x180, RZ ;  /* 0x00000180030b7810 */ /* 0x040fe40007ffe0ff */
[----:B------:R-:W-:Y:S02]  /*0290*/  IADD3 R7, R3, 0x80, RZ ;  /* 0x0000008003077810 */ /* 0x000fe40007ffe0ff */
[-C--:B------:R-:W-:Y:S02]  /*02a0*/  ISETP.GE.AND P2, PT, R9, R2.reuse, PT ;  /* 0x000000020900720c */ /* 0x080fe40003f46270 */
        /* <DEDUP_REMOVED lines=13> */
.L_x_2807:
[----:B------:R-:W-:Y:S05]  /*0380*/  BSYNC B1 ;  /* 0x0000000000017941 */ /* 0x000fea0003800000 */
.L_x_2806:
        /* <DEDUP_REMOVED lines=12> */
.L_x_2809:
[----:B------:R-:W-:Y:S05]  /*0450*/  BSYNC B1 ;  /* 0x0000000000017941 */ /* 0x000fea0003800000 */
.L_x_2808:
        /* <DEDUP_REMOVED lines=12> */
.L_x_2811:
[----:B------:R-:W-:Y:S05]  /*0520*/  BSYNC B1 ;  /* 0x0000000000017941 */ /* 0x000fea0003800000 */
.L_x_2810:
        /* <DEDUP_REMOVED lines=12> */
.L_x_2805:
        /* <DEDUP_REMOVED lines=18> */
.L_x_2814:
[----:B------:R-:W-:Y:S05]  /*0710*/  BSYNC B1 ;  /* 0x0000000000017941 */ /* 0x000fea0003800000 */
.L_x_2813:
        /* <DEDUP_REMOVED lines=12> */
.L_x_2816:
[----:B------:R-:W-:Y:S05]  /*07e0*/  BSYNC B1 ;  /* 0x0000000000017941 */ /* 0x000fea0003800000 */
.L_x_2815:
        /* <DEDUP_REMOVED lines=12> */
.L_x_2818:
[----:B------:R-:W-:Y:S05]  /*08b0*/  BSYNC B1 ;  /* 0x0000000000017941 */ /* 0x000fea0003800000 */
.L_x_2817:
        /* <DEDUP_REMOVED lines=11> */
.L_x_2812:
[----:B------:R-:W-:Y:S05]  /*0970*/  BSYNC B0 ;  /* 0x0000000000007941 */ /* 0x000fea0003800000 */
.L_x_2804:
[--C-:B------:R-:W-:Y:S01]  /*0980*/  @!P0 IMAD R9, R0, 0x200, R3.reuse ;  /* 0x0000020000098824 */ /* 0x100fe200078e0203 */
[----:B------:R-:W-:Y:S01]  /*0990*/  BSSY B0, `(.L_x_2819) ;  /* 0x0000015000007945 */ /* 0x000fe20003800000 */
[----:B-----5:R-:W-:Y:S02]  /*09a0*/  @!P0 IMAD.MOV.U32 R12, RZ, RZ, 0x2 ;  /* 0x00000002ff0c8424 */ /* 0x020fe400078e00ff */
[--C-:B------:R-:W-:Y:S01]  /*09b0*/  IMAD.MOV.U32 R11, RZ, RZ, R3.reuse ;  /* 0x000000ffff0b7224 */ /* 0x100fe200078e0003 */
[----:B------:R-:W-:Y:S01]  /*09c0*/  PRMT R3, R8, 0x7610, R3 ;  /* 0x0000761008037816 */ /* 0x000fe20000000003 */
[----:B------:R-:W-:-:S04]  /*09d0*/  @!P0 IMAD.WIDE.U32 R8, R9, R12, c[0x0][0x178] ;  /* 0x00005e0009088625 */ /* 0x000fc800078e000c */
[----:B------:R-:W-:Y:S01]  /*09e0*/  @!P0 IMAD.MOV.U32 R11, RZ, RZ, R7 ;  /* 0x000000ffff0b8224 */ /* 0x000fe200078e0007 */
[----:B------:R0:W-:Y:S04]  /*09f0*/  @!P0 STG.E.U16 [R8.64], R3 ;  /* 0x0000000308008986 */ /* 0x0001e8000c101506 */
[----:B------:R-:W-:-:S13]  /*0a00*/  ISETP.GE.AND P1, PT, R11, R2, PT ;  /* 0x000000020b00720c */ /* 0x000fda0003f26270 */
[----:B------:R-:W-:Y:S05]  /*0a10*/  @P1 BRA `(.L_x_2820) ;  /* 0x000000c000001947 */ /* 0x000fea0003800000 */
[----:B0-----:R-:W-:Y:S01]  /*0a20*/  IMAD R5, R0, 0x200, R11 ;  /* 0x0000020000057824 */ /* 0x001fe200078e020b */
[----:B------:R-:W-:Y:S01]  /*0a30*/  IADD3 R11, R11, 0x80, RZ ;  /* 0x000000800b0b7810 */ /* 0x000fe20007ffe0ff */
[----:B------:R-:W-:Y:S01]  /*0a40*/  IMAD.MOV.U32 R8, RZ, RZ, 0x2 ;  /* 0x00000002ff087424 */ /* 0x000fe200078e00ff */
[----:B------:R-:W-:Y:S02]  /*0a50*/  PRMT R9, R4, 0x7610, R9 ;  /* 0x0000761004097816 */ /* 0x000fe40000000009 */
[----:B------:R-:W-:Y:S01]  /*0a60*/  ISETP.GE.AND P0, PT, R11, R2, PT ;  /* 0x000000020b00720c */ /* 0x000fe20003f06270 */
[----:B------:R-:W-:Y:S01]  /*0a70*/  IMAD.WIDE.U32 R4, R5, R8, c[0x0][0x178] ;  /* 0x00005e0005047625 */ /* 0x000fe200078e0008 */
[----:B------:R-:W-:-:S05]  /*0a80*/  PRMT R3, R6, 0x7610, R3 ;  /* 0x0000761006037816 */ /* 0x000fca0000000003 */
[----:B------:R0:W-:Y:S06]  /*0a90*/  STG.E.U16 [R4.64], R3 ;  /* 0x0000000304007986 */ /* 0x0001ec000c101506 */
[----:B------:R-:W-:Y:S01]  /*0aa0*/  @!P0 IMAD R7, R0, 0x200, R11 ;  /* 0x0000020000078824 */ /* 0x000fe200078e020b */
[----:B------:R-:W-:-:S03]  /*0ab0*/  @!P0 IADD3 R11, R11, 0x80, RZ ;  /* 0x000000800b0b8810 */ /* 0x000fc60007ffe0ff */
[----:B------:R-:W-:-:S05]  /*0ac0*/  @!P0 IMAD.WIDE.U32 R6, R7, R8, c[0x0][0x178] ;  /* 0x00005e0007068625 */ /* 0x000fca00078e0008 */
[----:B------:R0:W-:Y:S02]  /*0ad0*/  @!P0 STG.E.U16 [R6.64], R9 ;  /* 0x0000000906008986 */ /* 0x0001e4000c101506 */
.L_x_2820:
[----:B0-----:R-:W-:Y:S05]  /*0ae0*/  BSYNC B0 ;  /* 0x0000000000007941 */ /* 0x001fea0003800000 */
.L_x_2819:
[----:B------:R-:W-:-:S13]  /*0af0*/  ISETP.GE.AND P0, PT, R11, R2, PT ;  /* 0x000000020b00720c */ /* 0x000fda0003f06270 */
[----:B------:R-:W-:Y:S05]  /*0b00*/  @P0 EXIT ;  /* 0x000000000000094d */ /* 0x000fea0003800000 */
[----:B------:R-:W-:Y:S02]  /*0b10*/  IMAD R2, R0, 0x200, R11 ;  /* 0x0000020000027824 */ /* 0x000fe400078e020b */
[----:B------:R-:W-:-:S04]  /*0b20*/  IMAD.MOV.U32 R3, RZ, RZ, 0x2 ;  /* 0x00000002ff037424 */ /* 0x000fc800078e00ff */
[----:B------:R-:W-:-:S05]  /*0b30*/  IMAD.WIDE.U32 R2, R2, R3, c[0x0][0x178] ;  /* 0x00005e0002027625 */ /* 0x000fca00078e0003 */
[----:B------:R-:W-:Y:S01]  /*0b40*/  STG.E.U16 [R2.64], R10 ;  /* 0x0000000a02007986 */ /* 0x000fe2000c101506 */
[----:B------:R-:W-:Y:S05]  /*0b50*/  EXIT ;  /* 0x000000000000794d */ /* 0x000fea0003800000 */
.L_x_2821:
        /* <DEDUP_REMOVED lines=10> */
.L_x_18299:


//--------------------- .text._ZN2at6native29vectorized_elementwise_kernelILi2EZZZNS0_26round_decimals_kernel_cudaERNS_18TensorIteratorBaseElENKUlvE_clEvENKUlvE2_clEvEUlN3c108BFloat16EE_St5arrayIPcLm2EEEEviT0_T1_ --------------------------
	.section	.text._ZN2at6native29vectorized_elementwise_kernelILi2EZZZNS0_26round_decimals_kernel_cudaERNS_18TensorIteratorBaseElENKUlvE_clEvENKUlvE2_clEvEUlN3c108BFloat16EE_St5arrayIPcLm2EEEEviT0_T1_,"ax",@progbits
	.sectioninfo	@"SHI_REGISTERS=29"
	.align	128
        .global         _ZN2at6native29vectorized_elementwise_kernelILi2EZZZNS0_26round_decimals_kernel_cudaERNS_18TensorIteratorBaseElENKUlvE_clEvENKUlvE2_clEvEUlN3c108BFloat16EE_St5arrayIPcLm2EEEEviT0_T1_
        .type           _ZN2at6native29vectorized_elementwise_kernelILi2EZZZNS0_26round_decimals_kernel_cudaERNS_18TensorIteratorBaseElENKUlvE_clEvENKUlvE2_clEvEUlN3c108BFloat16EE_St5arrayIPcLm2EEEEviT0_T1_,@function
        .size           _ZN2at6native29vectorized_elementwise_kernelILi2EZZZNS0_26round_decimals_kernel_cudaERNS_18TensorIteratorBaseElENKUlvE_clEvENKUlvE2_clEvEUlN3c108BFloat16EE_St5arrayIPcLm2EEEEviT0_T1_,(.L_x_18300 - _ZN2at6native29vectorized_elementwise_kernelILi2EZZZNS0_26round_decimals_kernel_cudaERNS_18TensorIteratorBaseElENKUlvE_clEvENKUlvE2_clEvEUlN3c108BFloat16EE_St5arrayIPcLm2EEEEviT0_T1_)
        .other          _ZN2at6native29vectorized_elementwise_kernelILi2EZZZNS0_26round_decimals_kernel_cudaERNS_18TensorIteratorBaseElENKUlvE_clEvENKUlvE2_clEvEUlN3c108BFloat16EE_St5arrayIPcLm2EEEEviT0_T1_,@"STO_CUDA_ENTRY STV_DEFAULT"
_ZN2at6native29vectorized_elementwise_kernelILi2EZZZNS0_26round_decimals_kernel_cudaERNS_18TensorIteratorBaseElENKUlvE_clEvENKUlvE2_clEvEUlN3c108BFloat16EE_St5arrayIPcLm2EEEEviT0_T1_:
.text._ZN2at6native29vectorized_elementwise_kernelILi2EZZZNS0_26round_decimals_kernel_cudaERNS_18TensorIteratorBaseElENKUlvE_clEvENKUlvE2_clEvEUlN3c108BFloat16EE_St5arrayIPcLm2EEEEviT0_T1_:
[----:B------:R-:W-:Y:S02]  /*0000*/  IMAD.MOV.U32 R1, RZ, RZ, c[0x0][0x28] ;  /* 0x00000a00ff017624 */ /* 0x000fe400078e00ff */
[----:B------:R-:W0:Y:S01]  /*0010*/  S2R R15, SR_CTAID.X ;  /* 0x00000000000f7919 */ /* 0x000e220000002500 */
[----:B------:R-:W-:Y:S02]  /*0020*/  ULDC.64 UR6, c[0x0][0x118] ;  /* 0x0000460000067ab9 */ /* 0x000fe40000000a00 */
[----:B------:R-:W-:Y:S01]  /*0030*/  ULDC.U8 UR4, c[0x0][0x16a] ;  /* 0x00005a8000047ab9 */ /* 0x000fe20000000000 */
        /* <DEDUP_REMOVED lines=9> */
[----:B------:R0:W5:Y:S04]  /*00d0*/  LDG.E R8, [R6.64+0x200] ;  /* 0x0002000606087981 */ /* 0x000168000c1e1900 */
[----:B------:R0:W5:Y:S04]  /*00e0*/  LDG.E R3, [R6.64+0x400] ;  /* 0x0004000606037981 */ /* 0x000168000c1e1900 */
[----:B------:R0:W5:Y:S01]  /*00f0*/  LDG.E R4, [R6.64+0x600] ;  /* 0x0006000606047981 */ /* 0x000162000c1e1900 */
[----:B------:R-:W-:Y:S01]  /*0100*/  ISETP.NE.AND P0, PT, RZ, UR4, PT ;  /* 0x00000004ff007c0c */ /* 0x000fe2000bf05270 */
[----:B------:R-:W-:-:S02]  /*0110*/  ULDC.U16 UR4, c[0x0][0x168] ;  /* 0x00005a0000047ab9 */ /* 0x000fc40000000400 */
[----:B------:R-:W-:Y:S01]  /*0120*/  UPRMT UR4, URZ, 0x5410, UR4 ;  /* 0x000054103f047896 */ /* 0x000fe20008000004 */
[----:B--2---:R-:W-:-:S09]  /*0130*/  PRMT R5, RZ, 0x5410, R10 ;  /* 0x00005410ff057816 */ /* 0x004fd2000000000a */
[----:B------:R-:W-:Y:S05]  /*0140*/  @!P0 BRA `(.L_x_2823) ;  /* 0x0000032000008947 */ /* 0x000fea0003800000 */
[----:B0-----:R-:W0:Y:S01]  /*0150*/  MUFU.RCP R6, UR4 ;  /* 0x0000000400067d08 */ /* 0x001e220008001000 */
[----:B-----5:R-:W-:Y:S01]  /*0160*/  PRMT R13, RZ, 0x5410, R4 ;  /* 0x00005410ff0d7816 */ /* 0x020fe20000000004 */
[----:B0-----:R-:W-:-:S05]  /*0170*/  FMUL.FTZ R5, R5, R6 ;  /* 0x0000000605057220 */ /* 0x001fca0000410000 */
[----:B------:R-:W-:-:S04]  /*0180*/  F2FP.BF16.PACK_AB R5, RZ, R5 ;  /* 0x00000005ff05723e */ /* 0x000fc800000010ff */
[----:B------:R-:W-:Y:S02]  /*0190*/  PRMT R9, RZ, 0x5410, R5 ;  /* 0x00005410ff097816 */ /* 0x000fe40000000005 */
[----:B------:R-:W-:-:S04]  /*01a0*/  PRMT R5, RZ, 0x7610, R10 ;  /* 0x00007610ff057816 */ /* 0x000fc8000000000a */
[----:B------:R-:W0:Y:S01]  /*01b0*/  FRND R9, R9 ;  /* 0x0000000900097307 */ /* 0x000e220000201000 */
[----:B------:R-:W-:Y:S02]  /*01c0*/  FMUL.FTZ R10, R5, R6 ;  /* 0x00000006050a7220 */ /* 0x000fe40000410000 */
[----:B0-----:R-:W-:-:S05]  /*01d0*/  FMUL.FTZ R5, R9, UR4 ;  /* 0x0000000409057c20 */ /* 0x001fca0008410000 */
[----:B------:R-:W-:-:S04]  /*01e0*/  F2FP.BF16.PACK_AB R5, R10, R5 ;  /* 0x000000050a05723e */ /* 0x000fc800000010ff */
[----:B------:R-:W-:-:S04]  /*01f0*/  PRMT R9, RZ, 0x7610, R5 ;  /* 0x00007610ff097816 */ /* 0x000fc80000000005 */
[----:B------:R0:W1:Y:S02]  /*0200*/  FRND R7, R9 ;  /* 0x0000000900077307 */ /* 0x0000640000201000 */
[----:B0-----:R-:W-:-:S05]  /*0210*/  PRMT R9, RZ, 0x5410, R8 ;  /* 0x00005410ff097816 */ /* 0x001fca0000000008 */
[----:B------:R-:W-:Y:S01]  /*0220*/  FMUL.FTZ R10, R9, R6 ;  /* 0x00000006090a7220 */ /* 0x000fe20000410000 */
[----:B------:R-:W-:Y:S01]  /*0230*/  PRMT R9, RZ, 0x7610, R8 ;  /* 0x00007610ff097816 */ /* 0x000fe20000000008 */
[----:B-1----:R-:W-:-:S04]  /*0240*/  FMUL.FTZ R7, R7, UR4 ;  /* 0x0000000407077c20 */ /* 0x002fc80008410000 */
[----:B------:R-:W-:Y:S01]  /*0250*/  FMUL.FTZ R11, R9, R6 ;  /* 0x00000006090b7220 */ /* 0x000fe20000410000 */
[----:B------:R-:W-:-:S04]  /*0260*/  F2FP.BF16.PACK_AB R7, R10, R7 ;  /* 0x000000070a07723e */ /* 0x000fc800000010ff */
[----:B------:R-:W-:-:S06]  /*0270*/  PRMT R10, RZ, 0x7610, R7 ;  /* 0x00007610ff0a7816 */ /* 0x000fcc0000000007 */
[----:B------:R-:W0:Y:S02]  /*0280*/  FRND R10, R10 ;  /* 0x0000000a000a7307 */ /* 0x000e240000201000 */
[----:B0-----:R-:W-:-:S05]  /*0290*/  FMUL.FTZ R8, R10, UR4 ;  /* 0x000000040a087c20 */ /* 0x001fca0008410000 */
[----:B------:R-:W-:Y:S02]  /*02a0*/  F2FP.BF16.PACK_AB R8, R11, R8 ;  /* 0x000000080b08723e */ /* 0x000fe400000010ff */
[--C-:B------:R-:W-:Y:S02]  /*02b0*/  PRMT R11, RZ, 0x5410, R3.reuse ;  /* 0x00005410ff0b7816 */ /* 0x100fe40000000003 */
[----:B------:R-:W-:Y:S02]  /*02c0*/  PRMT R10, RZ, 0x7610, R8 ;  /* 0x00007610ff0a7816 */ /* 0x000fe40000000008 */
[----:B------:R-:W-:Y:S01]  /*02d0*/  PRMT R3, RZ, 0x7610, R3 ;  /* 0x00007610ff037816 */ /* 0x000fe20000000003 */
[----:B------:R-:W-:Y:S01]  /*02e0*/  FMUL.FTZ R12, R11, R6 ;  /* 0x000000060b0c7220 */ /* 0x000fe20000410000 */
[----:B------:R-:W0:Y:S02]  /*02f0*/  FRND R9, R10 ;  /* 0x0000000a00097307 */ /* 0x000e240000201000 */
[----:B0-----:R-:W-:-:S05]  /*0300*/  FMUL.FTZ R9, R9, UR4 ;  /* 0x0000000409097c20 */ /* 0x001fca0008410000 */
[----:B------:R-:W-:Y:S01]  /*0310*/  F2FP.BF16.PACK_AB R9, R12, R9 ;  /* 0x000000090c09723e */ /* 0x000fe200000010ff */
[----:B------:R-:W-:-:S03]  /*0320*/  FMUL.FTZ R12, R3, R6 ;  /* 0x00000006030c7220 */ /* 0x000fc60000410000 */
[----:B------:R-:W-:-:S04]  /*0330*/  PRMT R10, RZ, 0x7610, R9 ;  /* 0x00007610ff0a7816 */ /* 0x000fc80000000009 */
[----:B------:R-:W0:Y:S02]  /*0340*/  FRND R11, R10 ;  /* 0x0000000a000b7307 */ /* 0x000e240000201000 */
[----:B0-----:R-:W-:-:S05]  /*0350*/  FMUL.FTZ R3, R11, UR4 ;  /* 0x000000040b037c20 */ /* 0x001fca0008410000 */
[----:B------:R-:W-:Y:S01]  /*0360*/  F2FP.BF16.PACK_AB R3, R12, R3 ;  /* 0x000000030c03723e */ /* 0x000fe200000010ff */
[----:B------:R-:W-:Y:S01]  /*0370*/  FMUL.FTZ R12, R13, R6 ;  /* 0x000000060d0c7220 */ /* 0x000fe20000410000 */
[----:B------:R-:W-:Y:S02]  /*0380*/  PRMT R13, RZ, 0x7610, R4 ;  /* 0x00007610ff0d7816 */ /* 0x000fe40000000004 */
[----:B------:R-:W-:-:S03]  /*0390*/  PRMT R10, RZ, 0x7610, R3 ;  /* 0x00007610ff0a7816 */ /* 0x000fc60000000003 */
[----:B------:R-:W-:Y:S01]  /*03a0*/  FMUL.FTZ R6, R13, R6 ;  /* 0x000000060d067220 */ /* 0x000fe20000410000 */
[----:B------:R-:W0:Y:S02]  /*03b0*/  FRND R11, R10 ;  /* 0x0000000a000b7307 */ /* 0x000e240000201000 */
[----:B0-----:R-:W-:-:S05]  /*03c0*/  FMUL.FTZ R11, R11, UR4 ;  /* 0x000000040b0b7c20 */ /* 0x001fca0008410000 */
[----:B------:R-:W-:-:S04]  /*03d0*/  F2FP.BF16.PACK_AB R12, R12, R11 ;  /* 0x0000000b0c0c723e */ /* 0x000fc800000010ff */
[----:B------:R-:W-:-:S04]  /*03e0*/  PRMT R10, RZ, 0x7610, R12 ;  /* 0x00007610ff0a7816 */ /* 0x000fc8000000000c */
[----:B------:R-:W0:Y:S02]  /*03f0*/  FRND R11, R10 ;  /* 0x0000000a000b7307 */ /* 0x000e240000201000 */
[----:B0-----:R-:W-:-:S05]  /*0400*/  FMUL.FTZ R11, R11, UR4 ;  /* 0x000000040b0b7c20 */ /* 0x001fca0008410000 */
[----:B------:R-:W-:-:S04]  /*0410*/  F2FP.BF16.PACK_AB R13, R6, R11 ;  /* 0x0000000b060d723e */ /* 0x000fc800000010ff */
[----:B------:R-:W-:-:S06]  /*0420*/  PRMT R4, RZ, 0x7610, R13 ;  /* 0x00007610ff047816 */ /* 0x000fcc000000000d */
[----:B------:R-:W0:Y:S02]  /*0430*/  FRND R4, R4 ;  /* 0x0000000400047307 */ /* 0x000e240000201000 */
[----:B0-----:R-:W-:-:S05]  /*0440*/  FMUL.FTZ R6, R4, UR4 ;  /* 0x0000000404067c20 */ /* 0x001fca0008410000 */
[----:B------:R-:W-:Y:S01]  /*0450*/  F2FP.BF16.PACK_AB R6, RZ, R6 ;  /* 0x00000006ff06723e */ /* 0x000fe200000010ff */
[----:B------:R-:W-:Y:S05]  /*0460*/  BRA `(.L_x_2824) ;  /* 0x0000034000007947 */ /* 0x000fea0003800000 */
.L_x_2823:
[----:B0-----:R-:W-:Y:S01]  /*0470*/  FMUL.FTZ R6, R5, UR4 ;  /* 0x0000000405067c20 */ /* 0x001fe20008410000 */
[----:B------:R-:W-:Y:S01]  /*0480*/  PRMT R7, RZ, 0x7610, R10 ;  /* 0x00007610ff077816 */ /* 0x000fe2000000000a */
[----:B------:R-:W-:Y:S01]  /*0490*/  MUFU.RCP R5, UR4 ;  /* 0x0000000400057d08 */ /* 0x000fe20008001000 */
[--C-:B-----5:R-:W-:Y:S02]  /*04a0*/  PRMT R12, RZ, 0x5410, R8.reuse ;  /* 0x00005410ff0c7816 */ /* 0x120fe40000000008 */
[----:B------:R-:W-:Y:S01]  /*04b0*/  F2FP.BF16.PACK_AB R6, RZ, R6 ;  /* 0x00000006ff06723e */ /* 0x000fe200000010ff */
[----:B------:R-:W-:Y:S01]  /*04c0*/  FMUL.FTZ R7, R7, UR4 ;  /* 0x0000000407077c20 */ /* 0x000fe20008410000 */
[----:B------:R-:W-:Y:S01]  /*04d0*/  PRMT R11, RZ, 0x7610, R8 ;  /* 0x00007610ff0b7816 */ /* 0x000fe20000000008 */
[----:B------:R-:W-:Y:S01]  /*04e0*/  FMUL.FTZ R12, R12, UR4 ;  /* 0x000000040c0c7c20 */ /* 0x000fe20008410000 */
[----:B------:R-:W-:-:S02]  /*04f0*/  PRMT R9, RZ, 0x5410, R6 ;  /* 0x00005410ff097816 */ /* 0x000fc40000000006 */
[----:B------:R-:W-:Y:S01]  /*0500*/  PRMT R14, RZ, 0x5410, R3 ;  /* 0x00005410ff0e7816 */ /* 0x000fe20000000003 */
[----:B------:R-:W-:Y:S01]  /*0510*/  FMUL.FTZ R11, R11, UR4 ;  /* 0x000000040b0b7c20 */ /* 0x000fe20008410000 */
[----:B------:R-:W0:Y:S03]  /*0520*/  FRND R6, R9 ;  /* 0x0000000900067307 */ /* 0x000e260000201000 */
[----:B------:R-:W-:Y:S02]  /*0530*/  FMUL.FTZ R14, R14, UR4 ;  /* 0x000000040e0e7c20 */ /* 0x000fe40008410000 */
[----:B0-----:R-:W-:-:S05]  /*0540*/  FMUL.FTZ R6, R6, R5 ;  /* 0x0000000506067220 */ /* 0x001fca0000410000 */
[----:B------:R-:W-:-:S04]  /*0550*/  F2FP.BF16.PACK_AB R6, R7, R6 ;  /* 0x000000060706723e */ /* 0x000fc800000010ff */
[----:B------:R-:W-:-:S04]  /*0560*/  PRMT R9, RZ, 0x7610, R6 ;  /* 0x00007610ff097816 */ /* 0x000fc80000000006 */
[----:B------:R-:W0:Y:S02]  /*0570*/  FRND R10, R9 ;  /* 0x00000009000a7307 */ /* 0x000e240000201000 */
[----:B0-----:R-:W-:-:S05]  /*0580*/  FMUL.FTZ R7, R10, R5 ;  /* 0x000000050a077220 */ /* 0x001fca0000410000 */
[----:B------:R-:W-:-:S04]  /*0590*/  F2FP.BF16.PACK_AB R7, R12, R7 ;  /* 0x000000070c07723e */ /* 0x000fc800000010ff */
[----:B------:R-:W-:-:S06]  /*05a0*/  PRMT R10, RZ, 0x7610, R7 ;  /* 0x00007610ff0a7816 */ /* 0x000fcc0000000007 */
[----:B------:R-:W0:Y:S02]  /*05b0*/  FRND R10, R10 ;  /* 0x0000000a000a7307 */ /* 0x000e240000201000 */
[----:B0-----:R-:W-:-:S05]  /*05c0*/  FMUL.FTZ R8, R10, R5 ;  /* 0x000000050a087220 */ /* 0x001fca0000410000 */
[----:B------:R-:W-:Y:S02]  /*05d0*/  F2FP.BF16.PACK_AB R8, R11, R8 ;  /* 0x000000080b08723e */ /* 0x000fe400000010ff */
[----:B------:R-:W-:Y:S02]  /*05e0*/  PRMT R11, RZ, 0x5410, R4 ;  /* 0x00005410ff0b7816 */ /* 0x000fe40000000004 */
[----:B------:R-:W-:-:S03]  /*05f0*/  PRMT R10, RZ, 0x7610, R8 ;  /* 0x00007610ff0a7816 */ /* 0x000fc60000000008 */
[----:B------:R-:W-:Y:S01]  /*0600*/  FMUL.FTZ R11, R11, UR4 ;  /* 0x000000040b0b7c20 */ /* 0x000fe20008410000 */
        /* <DEDUP_REMOVED lines=8> */
[----:B------:R-:W-:-:S04]  /*0690*/  F2FP.BF16.PACK_AB R3, R14, R3 ;  /* 0x000000030e03723e */ /* 0x000fc800000010ff */
[----:B------:R-:W-:-:S04]  /*06a0*/  PRMT R10, RZ, 0x7610, R3 ;  /* 0x00007610ff0a7816 */ /* 0x000fc80000000003 */
        /* <DEDUP_REMOVED lines=9> */
[----:B------:R-:W-:Y:S02]  /*0740*/  PRMT R12, R13, 0x7610, R12 ;  /* 0x000076100d0c7816 */ /* 0x000fe4000000000c */
[----:B------:R-:W-:Y:S02]  /*0750*/  PRMT R4, RZ, 0x7610, R14 ;  /* 0x00007610ff047816 */ /* 0x000fe4000000000e */
[----:B------:R-:W-:-:S04]  /*0760*/  PRMT R13, R14, 0x7610, R13 ;  /* 0x000076100e0d7816 */ /* 0x000fc8000000000d */
[----:B------:R-:W0:Y:S02]  /*0770*/  FRND R4, R4 ;  /* 0x0000000400047307 */ /* 0x000e240000201000 */
[----:B0-----:R-:W-:Y:S01]  /*0780*/  FMUL.FTZ R11, R4, R5 ;  /* 0x00000005040b7220 */ /* 0x001fe20000410000 */
[----:B------:R-:W-:-:S04]  /*0790*/  PRMT R5, R6, 0x7610, R5 ;  /* 0x0000761006057816 */ /* 0x000fc80000000005 */
[----:B------:R-:W-:Y:S02]  /*07a0*/  F2FP.BF16.PACK_AB R6, RZ, R11 ;  /* 0x0000000bff06723e */ /* 0x000fe400000010ff */
.L_x_2824:
[----:B------:R-:W-:Y:S01]  /*07b0*/  IMAD.WIDE.U32 R10, R15, R2, c[0x0][0x178] ;  /* 0x00005e000f0a7625 */ /* 0x000fe200078e0002 */
[----:B------:R-:W-:Y:S02]  /*07c0*/  PRMT R5, R5, 0x5410, R7 ;  /* 0x0000541005057816 */ /* 0x000fe40000000007 */
[----:B------:R-:W-:Y:S02]  /*07d0*/  PRMT R8, R8, 0x5410, R9 ;  /* 0x0000541008087816 */ /* 0x000fe40000000009 */
[----:B------:R-:W-:Y:S01]  /*07e0*/  PRMT R3, R3, 0x5410, R12 ;  /* 0x0000541003037816 */ /* 0x000fe2000000000c */
[----:B------:R-:W-:Y:S01]  /*07f0*/  IMAD.WIDE R10, R0, 0x4, R10 ;  /* 0x00000004000a7825 */ /* 0x000fe200078e020a */
[----:B------:R-:W-:-:S04]  /*0800*/  PRMT R13, R13, 0x5410, R6 ;  /* 0x000054100d0d7816 */ /* 0x000fc80000000006 */
[----:B------:R-:W-:Y:S04]  /*0810*/  STG.E [R10.64], R5 ;  /* 0x000000050a007986 */ /* 0x000fe8000c101906 */
[----:B------:R-:W-:Y:S04]  /*0820*/  STG.E [R10.64+0x200], R8 ;  /* 0x000200080a007986 */ /* 0x000fe8000c101906 */
[----:B------:R-:W-:Y:S04]  /*0830*/  STG.E [R10.64+0x400], R3 ;  /* 0x000400030a007986 */ /* 0x000fe8000c101906 */
[----:B------:R-:W-:Y:S01]  /*0840*/  STG.E [R10.64+0x600], R13 ;  /* 0x0006000d0a007986 */ /* 0x000fe2000c101906 */
[----:B------:R-:W-:Y:S05]  /*0850*/  EXIT ;  /* 0x000000000000794d */ /* 0x000fea0003800000 */
.L_x_2822:
[----:B------:R-:W0:Y:S01]  /*0860*/  S2R R0, SR_TID.X ;  /* 0x0000000000007919 */ /* 0x000e220000002100 */
[----:B------:R-:W-:-:S02]  /*0870*/  PRMT R19, RZ, 0x7610, R19 ;  /* 0x00007610ff137816 */ /* 0x000fc40000000013 */
[----:B------:R-:W-:Y:S02]  /*0880*/  PRMT R20, RZ, 0x7610, R20 ;  /* 0x00007610ff147816 */ /* 0x000fe40000000014 */
[----:B------:R-:W-:Y:S02]  /*0890*/  PRMT R18, RZ, 0x7610, R18 ;  /* 0x00007610ff127816 */ /* 0x000fe40000000012 */
[----:B0-----:R-:W-:Y:S01]  /*08a0*/  ISETP.GE.AND P0, PT, R0, R13, PT ;  /* 0x0000000d0000720c */ /* 0x001fe20003f06270 */
[----:B------:R-:W-:-:S12]  /*08b0*/  IMAD.MOV.U32 R22, RZ, RZ, R0 ;  /* 0x000000ffff167224 */ /* 0x000fd800078e0000 */
[----:B------:R-:W-:Y:S01]  /*08c0*/  @!P0 IADD3 R22, R0, 0x80, RZ ;  /* 0x0000008000168810 */ /* 0x000fe20007ffe0ff */
[----:B------:R-:W-:Y:S02]  /*08d0*/  @!P0 IMAD.IADD R10, R15, 0x1, R0 ;  /* 0x000000010f0a8824 */ /* 0x000fe400078e0200 */
[----:B------:R-:W-:Y:S01]  /*08e0*/  @!P0 IMAD.MOV.U32 R11, RZ, RZ, 0x2 ;  /* 0x00000002ff0b8424 */ /* 0x000fe200078e00ff */
[----:B------:R-:W-:-:S03]  /*08f0*/  ISETP.GE.AND P6, PT, R22, R13, PT ;  /* 0x0000000d1600720c */ /* 0x000fc60003fc6270 */
[----:B------:R-:W-:Y:S01]  /*0900*/  @!P0 IMAD.WIDE.U32 R10, R10, R11, c[0x0][0x180] ;  /* 0x000060000a0a8625 */ /* 0x000fe200078e000b */
[----:B------:R-:W-:-:S04]  /*0910*/  PRMT R21, RZ, 0x7610, R21 ;  /* 0x00007610ff157816 */ /* 0x000fc80000000015 */
[----:B------:R0:W5:Y:S05]  /*0920*/  @!P0 LDG.E.U16 R20, [R10.64] ;  /* 0x000000060a148981 */ /* 0x00016a000c1e1500 */
[----:B------:R-:W-:Y:S01]  /*0930*/  @!P6 IMAD.IADD R2, R15, 0x1, R22 ;  /* 0x000000010f02e824 */ /* 0x000fe200078e0216 */
[----:B------:R-:W-:Y:S01]  /*0940*/  @!P6 IADD3 R22, R22, 0x80, RZ ;  /* 0x000000801616e810 */ /* 0x000fe20007ffe0ff */
[----:B------:R-:W-:-:S03]  /*0950*/  @!P6 IMAD.MOV.U32 R3, RZ, RZ, 0x2 ;  /* 0x00000002ff03e424 */ /* 0x000fc600078e00ff */
[----:B------:R-:W-:Y:S01]  /*0960*/  ISETP.GE.AND P5, PT, R22, R13, PT ;  /* 0x0000000d1600720c */ /* 0x000fe20003fa6270 */
[----:B------:R-:W-:-:S05]  /*0970*/  @!P6 IMAD.WIDE.U32 R2, R2, R3, c[0x0][0x180] ;  /* 0x000060000202e625 */ /* 0x000fca00078e0003 */
[----:B------:R1:W5:Y:S07]  /*0980*/  @!P6 LDG.E.U16 R19, [R2.64] ;  /* 0x000000060213e981 */ /* 0x00036e000c1e1500 */
[----:B------:R-:W-:Y:S01]  /*0990*/  @!P5 IMAD.IADD R24, R15, 0x1, R22 ;  /* 0x000000010f18d824 */ /* 0x000fe200078e0216 */
[----:B------:R-:W-:Y:S01]  /*09a0*/  @!P5 IADD3 R22, R22, 0x80, RZ ;  /* 0x000000801616d810 */ /* 0x000fe20007ffe0ff */
[----:B------:R-:W-:-:S03]  /*09b0*/  @!P5 IMAD.MOV.U32 R25, RZ, RZ, 0x2 ;  /* 0x00000002ff19d424 */ /* 0x000fc600078e00ff */
[----:B------:R-:W-:Y:S01]  /*09c0*/  ISETP.GE.AND P4, PT, R22, R13, PT ;  /* 0x0000000d1600720c */ /* 0x000fe20003f86270 */
[----:B------:R-:W-:Y:S01]  /*09d0*/  @!P5 IMAD.WIDE.U32 R24, R24, R25, c[0x0][0x180] ;  /* 0x000060001818d625 */ /* 0x000fe200078e0019 */
[----:B------:R-:W-:Y:S02]  /*09e0*/  PRMT R17, RZ, 0x7610, R17 ;  /* 0x00007610ff117816 */ /* 0x000fe40000000011 */
[----:B------:R-:W-:Y:S02]  /*09f0*/  PRMT R16, RZ, 0x7610, R16 ;  /* 0x00007610ff107816 */ /* 0x000fe40000000010 */
[----:B------:R-:W-:Y:S01]  /*0a00*/  PRMT R12, RZ, 0x7610, R12 ;  /* 0x00007610ff0c7816 */ /* 0x000fe2000000000c */
[----:B------:R2:W5:Y:S06]  /*0a10*/  @!P5 LDG.E.U16 R18, [R24.64] ;  /* 0x000000061812d981 */ /* 0x00056c000c1e1500 */
        /* <DEDUP_REMOVED lines=13> */
[----:B------:R-:W-:Y:S02]  /*0af0*/  @!P3 IMAD.MOV.U32 R7, RZ, RZ, 0x2 ;  /* 0x00000002ff07b424 */ /* 0x000fe400078e00ff */
[----:B------:R-:W-:Y:S02]  /*0b00*/  @!P2 IMAD.MOV.U32 R9, RZ, RZ, 0x2 ;  /* 0x00000002ff09a424 */ /* 0x000fe400078e00ff */
[----:B-1----:R-:W-:-:S06]  /*0b10*/  @!P4 IMAD.WIDE.U32 R2, R5, R26, c[0x0][0x180] ;  /* 0x000060000502c625 */ /* 0x002fcc00078e001a */
[----:B0-----:R-:W-:Y:S01]  /*0b20*/  @!P6 IMAD.IADD R10, R15, 0x1, R22 ;  /* 0x000000010f0ae824 */ /* 0x001fe200078e0216 */
[----:B------:R2:W5:Y:S01]  /*0b30*/  @!P4 LDG.E.U16 R21, [R2.64] ;  /* 0x000000060215c981 */ /* 0x000562000c1e1500 */
[----:B------:R-:W-:Y:S02]  /*0b40*/  @!P6 IMAD.MOV.U32 R11, RZ, RZ, 0x2 ;  /* 0x00000002ff0be424 */ /* 0x000fe400078e00ff */
[----:B------:R-:W-:-:S04]  /*0b50*/  @!P3 IMAD.WIDE.U32 R4, R4, R7, c[0x0][0x180] ;  /* 0x000060000404b625 */ /* 0x000fc800078e0007 */
[----:B------:R-:W-:Y:S01]  /*0b60*/  @!P2 IMAD.WIDE.U32 R6, R6, R9, c[0x0][0x180] ;  /* 0x000060000606a625 */ /* 0x000fe200078e0009 */
[----:B------:R2:W5:Y:S03]  /*0b70*/  @!P3 LDG.E.U16 R17, [R4.64] ;  /* 0x000000060411b981 */ /* 0x000566000c1e1500 */
[----:B------:R-:W-:Y:S01]  /*0b80*/  @!P6 IMAD.WIDE.U32 R10, R10, R11, c[0x0][0x180] ;  /* 0x000060000a0ae625 */ /* 0x000fe200078e000b */
[----:B------:R2:W5:Y:S04]  /*0b90*/  @!P2 LDG.E.U16 R16, [R6.64] ;  /* 0x000000060610a981 */ /* 0x000568000c1e1500 */
[----:B------:R2:W5:Y:S01]  /*0ba0*/  @!P6 LDG.E.U16 R12, [R10.64] ;  /* 0x000000060a0ce981 */ /* 0x000562000c1e1500 */
[----:B------:R-:W-:Y:S01]  /*0bb0*/  @!P1 IMAD.MOV.U32 R23, RZ, RZ, 0x2 ;  /* 0x00000002ff179424 */ /* 0x000fe200078e00ff */
[----:B------:R-:W-:-:S03]  /*0bc0*/  PRMT R14, RZ, 0x7610, R14 ;  /* 0x00007610ff0e7816 */ /* 0x000fc6000000000e */
[----:B------:R-:W-:-:S05]  /*0bd0*/  @!P1 IMAD.WIDE.U32 R8, R8, R23, c[0x0][0x180] ;  /* 0x0000600008089625 */ /* 0x000fca00078e0017 */
[----:B------:R2:W5:Y:S01]  /*0be0*/  @!P1 LDG.E.U16 R14, [R8.64] ;  /* 0x00000006080e9981 */ /* 0x000562000c1e1500 */
[----:B------:R-:W-:Y:S01]  /*0bf0*/  ISETP.NE.AND P1, PT, RZ, UR4, PT ;  /* 0x00000004ff007c0c */ /* 0x000fe2000bf25270 */
[----:B------:R-:W-:-:S12]  /*0c00*/  BSSY B0, `(.L_x_2825) ;  /* 0x00000ef000007945 */ /* 0x000fd80003800000 */
[----:B------:R-:W-:Y:S05]  /*0c10*/  @!P1 BRA `(.L_x_2826) ;  /* 0x0000077000009947 */ /* 0x000fea0003800000 */
[C---:B--2---:R-:W-:Y:S01]  /*0c20*/  IADD3 R6, R0.reuse, 0x100, RZ ;  /* 0x0000010000067810 */ /* 0x044fe20007ffe0ff */
[----:B------:R-:W-:Y:S01]  /*0c30*/  BSSY B1, `(.L_x_2827) ;  /* 0x0000018000017945 */ /* 0x000fe20003800000 */
[----:B------:R-:W-:Y:S02]  /*0c40*/  IADD3 R2, R0, 0x180, RZ ;  /* 0x0000018000027810 */ /* 0x000fe40007ffe0ff */
[----:B------:R-:W-:Y:S02]  /*0c50*/  ISETP.GE.AND P1, PT, R6, R13, PT ;  /* 0x0000000d0600720c */ /* 0x000fe40003f26270 */
[C---:B------:R-:W-:Y:S02]  /*0c60*/  IADD3 R4, R0.reuse, 0x200, RZ ;  /* 0x0000020000047810 */ /* 0x040fe40007ffe0ff */
[C---:B------:R-:W-:Y:S02]  /*0c70*/  IADD3 R8, R0.reuse, 0x280, RZ ;  /* 0x0000028000087810 */ /* 0x040fe40007ffe0ff */
[----:B------:R-:W-:-:S02]  /*0c80*/  IADD3 R10, R0, 0x300, RZ ;  /* 0x00000300000a7810 */ /* 0x000fc40007ffe0ff */
[----:B------:R-:W-:Y:S02]  /*0c90*/  P2R R3, PR, RZ, 0x2 ;  /* 0x00000002ff037803 */ /* 0x000fe40000000000 */
[-C--:B------:R-:W-:Y:S02]  /*0ca0*/  ISETP.GE.AND P1, PT, R2, R13.reuse, PT ;  /* 0x0000000d0200720c */ /* 0x080fe40003f26270 */
[-C--:B------:R-:W-:Y:S02]  /*0cb0*/  ISETP.GE.AND P2, PT, R4, R13.reuse, PT ;  /* 0x0000000d0400720c */ /* 0x080fe40003f46270 */
[-C--:B------:R-:W-:Y:S02]  /*0cc0*/  ISETP.GE.AND P3, PT, R8, R13.reuse, PT ;  /* 0x0000000d0800720c */ /* 0x080fe40003f66270 */
[----:B------:R-:W-:Y:S02]  /*0cd0*/  ISETP.GE.AND P4, PT, R10, R13, PT ;  /* 0x0000000d0a00720c */ /* 0x000fe40003f86270 */
[----:B------:R-:W-:-:S02]  /*0ce0*/  IADD3 R2, R0, 0x80, RZ ;  /* 0x0000008000027810 */ /* 0x000fc40007ffe0ff */
[----:B------:R-:W-:Y:S01]  /*0cf0*/  IADD3 R4, R0, 0x380, RZ ;  /* 0x0000038000047810 */ /* 0x000fe20007ffe0ff */
        /* <DEDUP_REMOVED lines=11> */
.L_x_2828:
[----:B------:R-:W-:Y:S05]  /*0db0*/  BSYNC B1 ;  /* 0x0000000000017941 */ /* 0x000fea0003800000 */
.L_x_2827:
[-C--:B------:R-:W-:Y:S01]  /*0dc0*/  ISETP.GE.AND P6, PT, R2, R13.reuse, PT ;  /* 0x0000000d0200720c */ /* 0x080fe20003fc6270 */
[----:B------:R-:W-:Y:S01]  /*0dd0*/  BSSY B1, `(.L_x_2829) ;  /* 0x000000d000017945 */ /* 0x000fe20003800000 */
[----:B------:R-:W-:-:S11]  /*0de0*/  ISETP.GE.AND P5, PT, R4, R13, PT ;  /* 0x0000000d0400720c */ /* 0x000fd60003fa6270 */
        /* <DEDUP_REMOVED lines=11> */
.L_x_2830:
[----:B------:R-:W-:Y:S05]  /*0ea0*/  BSYNC B1 ;  /* 0x0000000000017941 */ /* 0x000fea0003800000 */
.L_x_2829:
[----:B------:R-:W-:Y:S01]  /*0eb0*/  ISETP.GE.AND P6, PT, R6, R13, PT ;  /* 0x0000000d0600720c */ /* 0x000fe20003fc6270 */
[----:B------:R-:W-:-:S12]  /*0ec0*/  BSSY B1, `(.L_x_2831) ;  /* 0x000000c000017945 */ /* 0x000fd80003800000 */
        /* <DEDUP_REMOVED lines=11> */
.L_x_2832:
[----:B------:R-:W-:Y:S05]  /*0f80*/  BSYNC B1 ;  /* 0x0000000000017941 */ /* 0x000fea0003800000 */
.L_x_2831:
        /* <DEDUP_REMOVED lines=12> */
.L_x_2834:
[----:B------:R-:W-:Y:S05]  /*1050*/  BSYNC B1 ;  /* 0x0000000000017941 */ /* 0x000fea0003800000 */
.L_x_2833:
        /* <DEDUP_REMOVED lines=12> */
.L_x_2836:
[----:B------:R-:W-:Y:S05]  /*1120*/  BSYNC B1 ;  /* 0x0000000000017941 */ /* 0x000fea0003800000 */
.L_x_2835:
        /* <DEDUP_REMOVED lines=12> */
.L_x_2838:
[----:B------:R-:W-:Y:S05]  /*11f0*/  BSYNC B1 ;  /* 0x0000000000017941 */ /* 0x000fea0003800000 */
.L_x_2837:
        /* <DEDUP_REMOVED lines=12> */
.L_x_2840:
[----:B------:R-:W-:Y:S05]  /*12c0*/  BSYNC B1 ;  /* 0x0000000000017941 */ /* 0x000fea0003800000 */
.L_x_2839:
        /* <DEDUP_REMOVED lines=12> */
.L_x_2826:
        /* <DEDUP_REMOVED lines=25> */
.L_x_2843:
[----:B------:R-:W-:Y:S05]  /*1520*/  BSYNC B1 ;  /* 0x0000000000017941 */ /* 0x000fea0003800000 */
.L_x_2842:
[-C--:B------:R-:W-:Y:S01]  /*1530*/  ISETP.GE.AND P6, PT, R2, R13.reuse, PT ;  /* 0x0000000d0200720c */ /* 0x080fe20003fc6270 */
[----:B------:R-:W-:Y:S01]  /*1540*/  BSSY B1, `(.L_x_2844) ;  /* 0x000000d000017945 */ /* 0x000fe20003800000 */
[----:B------:R-:W-:-:S11]  /*1550*/  ISETP.GE.AND P5, PT, R8, R13, PT ;  /* 0x0000000d0800720c */ /* 0x000fd60003fa6270 */
        /* <DEDUP_REMOVED lines=11> */
.L_x_2845:
[----:B------:R-:W-:Y:S05]  /*1610*/  BSYNC B1 ;  /* 0x0000000000017941 */ /* 0x000fea0003800000 */
.L_x_2844:
[----:B------:R-:W-:Y:S01]  /*1620*/  ISETP.GE.AND P6, PT, R6, R13, PT ;  /* 0x0000000d0600720c */ /* 0x000fe20003fc6270 */
[----:B------:R-:W-:-:S12]  /*1630*/  BSSY B1, `(.L_x_2846) ;  /* 0x000000c000017945 */ /* 0x000fd80003800000 */
        /* <DEDUP_REMOVED lines=11> */
.L_x_2847:
[----:B------:R-:W-:Y:S05]  /*16f0*/  BSYNC B1 ;  /* 0x0000000000017941 */ /* 0x000fea0003800000 */
.L_x_2846:
        /* <DEDUP_REMOVED lines=12> */
.L_x_2849:
[----:B------:R-:W-:Y:S05]  /*17c0*/  BSYNC B1 ;  /* 0x0000000000017941 */ /* 0x000fea0003800000 */
.L_x_2848:
        /* <DEDUP_REMOVED lines=12> */
.L_x_2851:
[----:B------:R-:W-:Y:S05]  /*1890*/  BSYNC B1 ;  /* 0x0000000000017941 */ /* 0x000fea0003800000 */
.L_x_2850:
        /* <DEDUP_REMOVED lines=12> */
.L_x_2853:
[----:B------:R-:W-:Y:S05]  /*1960*/  BSYNC B1 ;  /* 0x0000000000017941 */ /* 0x000fea0003800000 */
.L_x_2852:
        /* <DEDUP_REMOVED lines=12> */
.L_x_2855:
[----:B------:R-:W-:Y:S05]  /*1a30*/  BSYNC B1 ;  /* 0x0000000000017941 */ /* 0x000fea0003800000 */
.L_x_2854:
        /* <DEDUP_REMOVED lines=11> */
.L_x_2841:
[----:B------:R-:W-:Y:S05]  /*1af0*/  BSYNC B0 ;  /* 0x0000000000007941 */ /* 0x000fea0003800000 */
.L_x_2825:
[----:B-----5:R-:W-:Y:S01]  /*1b00*/  @!P0 IMAD.IADD R16, R15, 0x1, R0 ;  /* 0x000000010f108824 */ /* 0x020fe200078e0200 */
[----:B------:R-:W-:Y:S01]  /*1b10*/  BSSY B0, `(.L_x_2856) ;  /* 0x0000031000007945 */ /* 0x000fe20003800000 */
[----:B------:R-:W-:Y:S01]  /*1b20*/  @!P0 IMAD.MOV.U32 R17, RZ, RZ, 0x2 ;  /* 0x00000002ff118424 */ /* 0x000fe200078e00ff */
[----:B------:R-:W-:Y:S01]  /*1b30*/  BSSY B1, `(.L_x_2857) ;  /* 0x0000028000017945 */ /* 0x000fe20003800000 */
[----:B------:R-:W-:Y:S02]  /*1b40*/  @!P0 IMAD.MOV.U32 R0, RZ, RZ, R2 ;  /* 0x000000ffff008224 */ /* 0x000fe400078e0002 */
[----:B------:R-:W-:-:S05]  /*1b50*/  @!P0 IMAD.WIDE.U32 R16, R16, R17, c[0x0][0x178] ;  /* 0x00005e0010108625 */ /* 0x000fca00078e0011 */
[----:B------:R0:W-:Y:S01]  /*1b60*/  @!P0 STG.E.U16 [R16.64], R3 ;  /* 0x0000000310008986 */ /* 0x0001e2000c101506 */
[----:B------:R-:W-:-:S13]  /*1b70*/  ISETP.GE.AND P0, PT, R0, R13, PT ;  /* 0x0000000d0000720c */ /* 0x000fda0003f06270 */
[----:B------:R-:W-:Y:S05]  /*1b80*/  @P0 BRA `(.L_x_2858) ;  /* 0x000000c000000947 */ /* 0x000fea0003800000 */
[----:B0-----:R-:W-:Y:S01]  /*1b90*/  IMAD.IADD R2, R15, 0x1, R0 ;  /* 0x000000010f027824 */ /* 0x001fe200078e0200 */
        /* <DEDUP_REMOVED lines=11> */
.L_x_2858:
[----:B0-----:R-:W-:-:S13]  /*1c50*/  ISETP.GE.AND P0, PT, R0, R13, PT ;  /* 0x0000000d0000720c */ /* 0x001fda0003f06270 */
[----:B------:R-:W-:Y:S05]  /*1c60*/  @P0 BRA `(.L_x_2860) ;  /* 0x000000c000000947 */ /* 0x000fea0003800000 */
[----:B------:R-:W-:Y:S01]  /*1c70*/  IMAD.IADD R2, R15, 0x1, R0 ;  /* 0x000000010f027824 */ /* 0x000fe200078e0200 */
[----:B------:R-:W-:Y:S01]  /*1c80*/  IADD3 R0, R0, 0x80, RZ ;  /* 0x0000008000007810 */ /* 0x000fe20007ffe0ff */
[----:B------:R-:W-:-:S04]  /*1c90*/  IMAD.MOV.U32 R3, RZ, RZ, 0x2 ;  /* 0x00000002ff037424 */ /* 0x000fc800078e00ff */
[----:B------:R-:W-:-:S05]  /*1ca0*/  IMAD.WIDE.U32 R2, R2, R3, c[0x0][0x178] ;  /* 0x00005e0002027625 */ /* 0x000fca00078e0003 */
[----:B------:R0:W-:Y:S02]  /*1cb0*/  STG.E.U16 [R2.64], R6 ;  /* 0x0000000602007986 */ /* 0x0001e4000c101506 */
.L_x_2859:
[----:B------:R-:W-:-:S13]  /*1cc0*/  ISETP.GE.AND P0, PT, R0, R13, PT ;  /* 0x0000000d0000720c */ /* 0x000fda0003f06270 */
[----:B------:R-:W-:Y:S05]  /*1cd0*/  @P0 BRA `(.L_x_2861) ;  /* 0x000000d000000947 */ /* 0x000fea0003800000 */
[----:B0-----:R-:W-:Y:S01]  /*1ce0*/  IMAD.IADD R2, R15, 0x1, R0 ;  /* 0x000000010f027824 */ /* 0x001fe200078e0200 */
[----:B------:R-:W-:Y:S01]  /*1cf0*/  IADD3 R0, R0, 0x80, RZ ;  /* 0x0000008000007810 */ /* 0x000fe20007ffe0ff */
[----:B------:R-:W-:-:S04]  /*1d00*/  IMAD.MOV.U32 R3, RZ, RZ, 0x2 ;  /* 0x00000002ff037424 */ /* 0x000fc800078e00ff */
[----:B------:R-:W-:-:S05]  /*1d10*/  IMAD.WIDE.U32 R2, R2, R3, c[0x0][0x178] ;  /* 0x00005e0002027625 */ /* 0x000fca00078e0003 */
[----:B------:R0:W-:Y:S02]  /*1d20*/  STG.E.U16 [R2.64], R7 ;  /* 0x0000000702007986 */ /* 0x0001e4000c101506 */
.L_x_2860:
        /* <DEDUP_REMOVED lines=8> */
.L_x_2861:
[----:B------:R-:W-:Y:S05]  /*1db0*/  BSYNC B1 ;  /* 0x0000000000017941 */ /* 0x000fea0003800000 */
.L_x_2857:
[----:B------:R-:W-:-:S13]  /*1dc0*/  ISETP.GE.AND P0, PT, R0, R13, PT ;  /* 0x0000000d0000720c */ /* 0x000fda0003f06270 */
[----:B0-----:R-:W-:Y:S01]  /*1dd0*/  @!P0 IMAD.IADD R2, R15, 0x1, R0 ;  /* 0x000000010f028824 */ /* 0x001fe200078e0200 */
[----:B------:R-:W-:Y:S01]  /*1de0*/  @!P0 IADD3 R0, R0, 0x80, RZ ;  /* 0x0000008000008810 */ /* 0x000fe20007ffe0ff */
[----:B------:R-:W-:-:S04]  /*1df0*/  @!P0 IMAD.MOV.U32 R3, RZ, RZ, 0x2 ;  /* 0x00000002ff038424 */ /* 0x000fc800078e00ff */
[----:B------:R-:W-:-:S05]  /*1e00*/  @!P0 IMAD.WIDE.U32 R2, R2, R3, c[0x0][0x178] ;  /* 0x00005e0002028625 */ /* 0x000fca00078e0003 */
[----:B------:R0:W-:Y:S02]  /*1e10*/  @!P0 STG.E.U16 [R2.64], R9 ;  /* 0x0000000902008986 */ /* 0x0001e4000c101506 */
.L_x_2862:
[----:B------:R-:W-:Y:S05]  /*1e20*/  BSYNC B0 ;  /* 0x0000000000007941 */ /* 0x000fea0003800000 */
.L_x_2856:
[----:B------:R-:W-:Y:S01]  /*1e30*/  WARPSYNC 0xffffffff ;  /* 0xffffffff00007948 */ /* 0x000fe20003800000 */
[----:B------:R-:W-:-:S13]  /*1e40*/  ISETP.GE.AND P0, PT, R0, R13, PT ;  /* 0x0000000d0000720c */ /* 0x000fda0003f06270 */
[----:B------:R-:W-:Y:S05]  /*1e50*/  @P0 EXIT ;  /* 0x000000000000094d */ /* 0x000fea0003800000 */
[----:B0-----:R-:W-:Y:S02]  /*1e60*/  IMAD.IADD R2, R15, 0x1, R0 ;  /* 0x000000010f027824 */ /* 0x001fe400078e0200 */
[----:B------:R-:W-:-:S04]  /*1e70*/  IMAD.MOV.U32 R3, RZ, RZ, 0x2 ;  /* 0x00000002ff037424 */ /* 0x000fc800078e00ff */
[----:B------:R-:W-:-:S05]  /*1e80*/  IMAD.WIDE.U32 R2, R2, R3, c[0x0][0x178] ;  /* 0x00005e0002027625 */ /* 0x000fca00078e0003 */
[----:B------:R-:W-:Y:S01]  /*1e90*/  STG.E.U16 [R2.64], R10 ;  /* 0x0000000a02007986 */ /* 0x000fe2000c101506 */
[----:B------:R-:W-:Y:S05]  /*1ea0*/  EXIT ;  /* 0x000000000000794d */ /* 0x000fea0003800000 */
.L_x_2863:
        /* <DEDUP_REMOVED lines=13> */
.L_x_18300:


//--------------------- .text._ZN2at6native29vectorized_elementwise_kernelILi4EZZZNS0_26round_decimals_kernel_cudaERNS_18TensorIteratorBaseElENKUlvE_clEvENKUlvE2_clEvEUlN3c108BFloat16EE_St5arrayIPcLm2EEEEviT0_T1_ --------------------------
	.section	.text._ZN2at6native29vectorized_elementwise_kernelILi4EZZZNS0_26round_decimals_kernel_cudaERNS_18TensorIteratorBaseElENKUlvE_clEvENKUlvE2_clEvEUlN3c108BFloat16EE_St5arrayIPcLm2EEEEviT0_T1_,"ax",@progbits
	.sectioninfo	@"SHI_REGISTERS=30"
	.align	128
        .global         _ZN2at6native29vectorized_elementwise_kernelILi4EZZZNS0_26round_decimals_kernel_cudaERNS_18TensorIteratorBaseElENKUlvE_clEvENKUlvE2_clEvEUlN3c108BFloat16EE_St5arrayIPcLm2EEEEviT0_T1_
        .type           _ZN2at6native29vectorized_elementwise_kernelILi4EZZZNS0_26round_decimals_kernel_cudaERNS_18TensorIteratorBaseElENKUlvE_clEvENKUlvE2_clEvEUlN3c108BFloat16EE_St5arrayIPcLm2EEEEviT0_T1_,@function
        .size           _ZN2at6native29vectorized_elementwise_kernelILi4EZZZNS0_26round_decimals_kernel_cudaERNS_18TensorIteratorBaseElENKUlvE_clEvENKUlvE2_clEvEUlN3c108BFloat16EE_St5arrayIPcLm2EEEEviT0_T1_,(.L_x_18301 - _ZN2at6native29vectorized_elementwise_kernelILi4EZZZNS0_26round_decimals_kernel_cudaERNS_18TensorIteratorBaseElENKUlvE_clEvENKUlvE2_clEvEUlN3c108BFloat16EE_St5arrayIPcLm2EEEEviT0_T1_)
        .other          _ZN2at6native29vectorized_elementwise_kernelILi4EZZZNS0_26round_decimals_kernel_cudaERNS_18TensorIteratorBaseElENKUlvE_clEvENKUlvE2_clEvEUlN3c108BFloat16EE_St5arrayIPcLm2EEEEviT0_T1_,@"STO_CUDA_ENTRY STV_DEFAULT"
_ZN2at6native29vectorized_elementwise_kernelILi4EZZZNS0_26round_decimals_kernel_cudaERNS_18TensorIteratorBaseElENKUlvE_clEvENKUlvE2_clEvEUlN3c108BFloat16EE_St5arrayIPcLm2EEEEviT0_T1_:
.text._ZN2at6native29vectorized_elementwise_kernelILi4EZZZNS0_26round_decimals_kernel_cudaERNS_18TensorIteratorBaseElENKUlvE_clEvENKUlvE2_clEvEUlN3c108BFloat16EE_St5arrayIPcLm2EEEEviT0_T1_:
        /* <DEDUP_REMOVED lines=12> */
[----:B------:R-:W2:Y:S01]  /*00c0*/  LDG.E.64 R4, [R8.64] ;  /* 0x0000000608047981 */ /* 0x000ea2000c1e1b00 */
[----:B------:R-:W-:Y:S01]  /*00d0*/  ISETP.NE.AND P0, PT, RZ, UR4, PT ;  /* 0x00000004ff007c0c */ /* 0x000fe2000bf05270 */
[----:B------:R-:W-:Y:S02]  /*00e0*/  ULDC.U16 UR4, c[0x0][0x168] ;  /* 0x00005a0000047ab9 */ /* 0x000fe40000000400 */
[----:B------:R-:W-:Y:S01]  /*00f0*/  UPRMT UR4, URZ, 0x5410, UR4 ;  /* 0x000054103f047896 */ /* 0x000fe20008000004 */
[----:B------:R2:W5:Y:S02]  /*0100*/  LDG.E.64 R2, [R8.64+0x400] ;  /* 0x0004000608027981 */ /* 0x000564000c1e1b00 */
[----:B--2---:R-:W-:-:S07]  /*0110*/  PRMT R9, RZ, 0x5410, R4 ;  /* 0x00005410ff097816 */ /* 0x004fce0000000004 */
[----:B------:R-:W-:Y:S05]  /*0120*/  @!P0 BRA `(.L_x_2865) ;  /* 0x0000032000008947 */ /* 0x000fea0003800000 */
[----:B------:R-:W0:Y:S01]  /*0130*/  MUFU.RCP R8, UR4 ;  /* 0x0000000400087d08 */ /* 0x000e220008001000 */
[--C-:B------:R-:W-:Y:S02]  /*0140*/  PRMT R11, RZ, 0x5410, R5.reuse ;  /* 0x00005410ff0b7816 */ /* 0x100fe40000000005 */
[----:B------:R-:W-:Y:S01]  /*0150*/  PRMT R5, RZ, 0x7610, R5 ;  /* 0x00007610ff057816 */ /* 0x000fe20000000005 */
[-C--:B0-----:R-:W-:Y:S02]  /*0160*/  FMUL.FTZ R9, R9, R8.reuse ;  /* 0x0000000809097220 */ /* 0x081fe40000410000 */
[----:B------:R-:W-:-:S03]  /*0170*/  FMUL.FTZ R12, R11, R8 ;  /* 0x000000080b0c7220 */ /* 0x000fc60000410000 */
        /* <DEDUP_REMOVED lines=8> */
[----:B------:R-:W0:Y:S02]  /*0200*/  FRND R9, R10 ;  /* 0x0000000a00097307 */ /* 0x000e240000201000 */
[----:B0-----:R-:W-:-:S05]  /*0210*/  FMUL.FTZ R9, R9, UR4 ;  /* 0x0000000409097c20 */ /* 0x001fca0008410000 */
[----:B------:R-:W-:Y:S01]  /*0220*/  F2FP.BF16.PACK_AB R9, R12, R9 ;  /* 0x000000090c09723e */ /* 0x000fe200000010ff */
[----:B------:R-:W-:-:S03]  /*0230*/  FMUL.FTZ R12, R5, R8 ;  /* 0x00000008050c7220 */ /* 0x000fc60000410000 */
[----:B------:R-:W-:-:S06]  /*0240*/  PRMT R11, RZ, 0x7610, R9 ;  /* 0x00007610ff0b7816 */ /* 0x000fcc0000000009 */
[----:B------:R-:W0:Y:S02]  /*0250*/  FRND R11, R11 ;  /* 0x0000000b000b7307 */ /* 0x000e240000201000 */
[----:B0-----:R-:W-:-:S05]  /*0260*/  FMUL.FTZ R5, R11, UR4 ;  /* 0x000000040b057c20 */ /* 0x001fca0008410000 */
[----:B------:R-:W-:-:S04]  /*0270*/  F2FP.BF16.PACK_AB R5, R12, R5 ;  /* 0x000000050c05723e */ /* 0x000fc800000010ff */
[----:B------:R-:W-:-:S04]  /*0280*/  PRMT R11, RZ, 0x7610, R5 ;  /* 0x00007610ff0b7816 */ /* 0x000fc80000000005 */
[----:B------:R0:W1:Y:S02]  /*0290*/  FRND R10, R11 ;  /* 0x0000000b000a7307 */ /* 0x0000640000201000 */
[----:B0----5:R-:W-:-:S05]  /*02a0*/  PRMT R11, RZ, 0x5410, R2 ;  /* 0x00005410ff0b7816 */ /* 0x021fca0000000002 */
[----:B------:R-:W-:Y:S02]  /*02b0*/  FMUL.FTZ R13, R11, R8 ;  /* 0x000000080b0d7220 */ /* 0x000fe40000410000 */
[----:B-1----:R-:W-:-:S05]  /*02c0*/  FMUL.FTZ R10, R10, UR4 ;  /* 0x000000040a0a7c20 */ /* 0x002fca0008410000 */
[----:B------:R-:W-:-:S04]  /*02d0*/  F2FP.BF16.PACK_AB R10, R13, R10 ;  /* 0x0000000a0d0a723e */ /* 0x000fc800000010ff */
[----:B------:R-:W-:-:S04]  /*02e0*/  PRMT R11, RZ, 0x7610, R10 ;  /* 0x00007610ff0b7816 */ /* 0x000fc8000000000a */
[----:B------:R0:W1:Y:S02]  /*02f0*/  FRND R12, R11 ;  /* 0x0000000b000c7307 */ /* 0x0000640000201000 */
[----:B0-----:R-:W-:-:S05]  /*0300*/  PRMT R11, RZ, 0x7610, R2 ;  /* 0x00007610ff0b7816 */ /* 0x001fca0000000002 */
[----:B------:R-:W-:Y:S02]  /*0310*/  FMUL.FTZ R13, R11, R8 ;  /* 0x000000080b0d7220 */ /* 0x000fe40000410000 */
[----:B-1----:R-:W-:-:S05]  /*0320*/  FMUL.FTZ R2, R12, UR4 ;  /* 0x000000040c027c20 */ /* 0x002fca0008410000 */
[----:B------:R-:W-:-:S04]  /*0330*/  F2FP.BF16.PACK_AB R2, R13, R2 ;  /* 0x000000020d02723e */ /* 0x000fc800000010ff */
[----:B------:R-:W-:-:S04]  /*0340*/  PRMT R11, RZ, 0x7610, R2 ;  /* 0x00007610ff0b7816 */ /* 0x000fc80000000002 */
[----:B------:R0:W1:Y:S02]  /*0350*/  FRND R12, R11 ;  /* 0x0000000b000c7307 */ /* 0x0000640000201000 */
[--C-:B0-----:R-:W-:Y:S02]  /*0360*/  PRMT R11, RZ, 0x5410, R3.reuse ;  /* 0x00005410ff0b7816 */ /* 0x101fe40000000003 */
[----:B------:R-:W-:-:S03]  /*0370*/  PRMT R3, RZ, 0x7610, R3 ;  /* 0x00007610ff037816 */ /* 0x000fc60000000003 */
[-C--:B------:R-:W-:Y:S02]  /*0380*/  FMUL.FTZ R13, R11, R8.reuse ;  /* 0x000000080b0d7220 */ /* 0x080fe40000410000 */
[----:B-1----:R-:W-:Y:S02]  /*0390*/  FMUL.FTZ R12, R12, UR4 ;  /* 0x000000040c0c7c20 */ /* 0x002fe40008410000 */
[----:B------:R-:W-:-:S03]  /*03a0*/  FMUL.FTZ R3, R3, R8 ;  /* 0x0000000803037220 */ /* 0x000fc60000410000 */
        /* <DEDUP_REMOVED lines=10> */
.L_x_2865:
[----:B------:R-:W-:Y:S01]  /*0450*/  FMUL.FTZ R9, R9, UR4 ;  /* 0x0000000409097c20 */ /* 0x000fe20008410000 */
[----:B------:R-:W-:Y:S01]  /*0460*/  MUFU.RCP R8, UR4 ;  /* 0x0000000400087d08 */ /* 0x000fe20008001000 */
[----:B------:R-:W-:Y:S02]  /*0470*/  PRMT R11, RZ, 0x7610, R4 ;  /* 0x00007610ff0b7816 */ /* 0x000fe40000000004 */
[----:B------:R-:W-:Y:S02]  /*0480*/  PRMT R12, RZ, 0x5410, R5 ;  /* 0x00005410ff0c7816 */ /* 0x000fe40000000005 */
[----:B------:R-:W-:Y:S01]  /*0490*/  F2FP.BF16.PACK_AB R9, RZ, R9 ;  /* 0x00000009ff09723e */ /* 0x000fe200000010ff */
[----:B------:R-:W-:Y:S01]  /*04a0*/  FMUL.FTZ R11, R11, UR4 ;  /* 0x000000040b0b7c20 */ /* 0x000fe20008410000 */
[----:B-----5:R-:W-:Y:S01]  /*04b0*/  PRMT R15, RZ, 0x5410, R2 ;  /* 0x00005410ff0f7816 */ /* 0x020fe20000000002 */
[----:B------:R-:W-:Y:S01]  /*04c0*/  FMUL.FTZ R12, R12, UR4 ;  /* 0x000000040c0c7c20 */ /* 0x000fe20008410000 */
        /* <DEDUP_REMOVED lines=11> */
[----:B------:R-:W-:-:S03]  /*0580*/  FMUL.FTZ R12, R12, UR4 ;  /* 0x000000040c0c7c20 */ /* 0x000fc60008410000 */
        /* <DEDUP_REMOVED lines=25> */
[----:B------:R-:W-:-:S06]  /*0720*/  PRMT R3, RZ, 0x7610, R15 ;  /* 0x00007610ff037816 */ /* 0x000fcc000000000f */
[----:B------:R-:W0:Y:S02]  /*0730*/  FRND R3, R3 ;  /* 0x0000000300037307 */ /* 0x000e240000201000 */
[----:B0-----:R-:W-:-:S05]  /*0740*/  FMUL.FTZ R8, R3, R8 ;  /* 0x0000000803087220 */ /* 0x001fca0000410000 */
[----:B------:R-:W-:Y:S02]  /*0750*/  F2FP.BF16.PACK_AB R8, RZ, R8 ;  /* 0x00000008ff08723e */ /* 0x000fe400000010ff */
.L_x_2866:
[----:B------:R-:W-:Y:S01]  /*0760*/  IMAD.WIDE.U32 R12, R0, R7, c[0x0][0x178] ;  /* 0x00005e00000c7625 */ /* 0x000fe200078e0007 */
[----:B------:R-:W-:Y:S02]  /*0770*/  PRMT R4, R4, 0x5410, R9 ;  /* 0x0000541004047816 */ /* 0x000fe40000000009 */
[----:B------:R-:W-:Y:S02]  /*0780*/  PRMT R5, R5, 0x5410, R10 ;  /* 0x0000541005057816 */ /* 0x000fe4000000000a */
[----:B------:R-:W-:Y:S01]  /*0790*/  PRMT R14, R2, 0x5410, R14 ;  /* 0x00005410020e7816 */ /* 0x000fe2000000000e */
[----:B------:R-:W-:Y:S01]  /*07a0*/  IMAD.WIDE R12, R6, 0x8, R12 ;  /* 0x00000008060c7825 */ /* 0x000fe200078e020c */
[----:B------:R-:W-:-:S04]  /*07b0*/  PRMT R15, R15, 0x5410, R8 ;  /* 0x000054100f0f7816 */ /* 0x000fc80000000008 */
[----:B------:R-:W-:Y:S04]  /*07c0*/  STG.E.64 [R12.64], R4 ;  /* 0x000000040c007986 */ /* 0x000fe8000c101b06 */
[----:B------:R-:W-:Y:S01]  /*07d0*/  STG.E.64 [R12.64+0x400], R14 ;  /* 0x0004000e0c007986 */ /* 0x000fe2000c101b06 */
[----:B------:R-:W-:Y:S05]  /*07e0*/  EXIT ;  /* 0x000000000000794d */ /* 0x000fea0003800000 */
.L_x_2864:
[----:B------:R-:W0:Y:S01]  /*07f0*/  S2R R13, SR_TID.X ;  /* 0x00000000000d7919 */ /* 0x000e220000002100 */
[----:B------:R-:W-:Y:S02]  /*0800*/  PRMT R19, RZ, 0x7610, R19 ;  /* 0x00007610ff137816 */ /* 0x000fe40000000013 */
[----:B------:R-:W-:Y:S02]  /*0810*/  PRMT R20, RZ, 0x7610, R20 ;  /* 0x00007610ff147816 */ /* 0x000fe40000000014 */
[----:B------:R-:W-:-:S02]  /*0820*/  PRMT R18, RZ, 0x7610, R18 ;  /* 0x00007610ff127816 */ /* 0x000fc40000000012 */
        /* <DEDUP_REMOVED lines=18> */
[C---:B------:R-:W-:Y:S01]  /*0950*/  ISETP.GE.AND P4, PT, R7.reuse, R12, PT ;  /* 0x0000000c0700720c */ /* 0x040fe20003f86270 */
        /* <DEDUP_REMOVED lines=62> */
.L_x_2870:
[----:B------:R-:W-:Y:S05]  /*0d40*/  BSYNC B1 ;  /* 0x0000000000017941 */ /* 0x000fea0003800000 */
.L_x_2869:
        /* <DEDUP_REMOVED lines=14> */
.L_x_2872:
[----:B------:R-:W-:Y:S05]  /*0e30*/  BSYNC B1 ;  /* 0x0000000000017941 */ /* 0x000fea0003800000 */
.L_x_2871:
        /* <DEDUP_REMOVED lines=13> */
.L_x_2874:
[----:B------:R-:W-:Y:S05]  /*0f10*/  BSYNC B1 ;  /* 0x0000000000017941 */ /* 0x000fea0003800000 */
.L_x_2873:
        /* <DEDUP_REMOVED lines=12> */
.L_x_2876:
[----:B------:R-:W-:Y:S05]  /*0fe0*/  BSYNC B1 ;  /* 0x0000000000017941 */ /* 0x000fea0003800000 */
.L_x_2875:
        /* <DEDUP_REMOVED lines=12> */
.L_x_2878:
[----:B------:R-:W-:Y:S05]  /*10b0*/  BSYNC B1 ;  /* 0x0000000000017941 */ /* 0x000fea0003800000 */
.L_x_2877:
        /* <DEDUP_REMOVED lines=12> */
.L_x_2880:
[----:B------:R-:W-:Y:S05]  /*1180*/  BSYNC B1 ;  /* 0x0000000000017941 */ /* 0x000fea0003800000 */
.L_x_2879:
        /* <DEDUP_REMOVED lines=12> */
.L_x_2882:
[----:B------:R-:W-:Y:S05]  /*1250*/  BSYNC B1 ;  /* 0x0000000000017941 */ /* 0x000fea0003800000 */
.L_x_2881:
        /* <DEDUP_REMOVED lines=12> */
.L_x_2868:
        /* <DEDUP_REMOVED lines=25> */
.L_x_2885:
[----:B------:R-:W-:Y:S05]  /*14b0*/  BSYNC B1 ;  /* 0x0000000000017941 */ /* 0x000fea0003800000 */
.L_x_2884:
        /* <DEDUP_REMOVED lines=14> */
.L_x_2887:
[----:B------:R-:W-:Y:S05]  /*15a0*/  BSYNC B1 ;  /* 0x0000000000017941 */ /* 0x000fea0003800000 */
.L_x_2886:
        /* <DEDUP_REMOVED lines=13> */
.L_x_2889:
[----:B------:R-:W-:Y:S05]  /*1680*/  BSYNC B1 ;  /* 0x0000000000017941 */ /* 0x000fea0003800000 */
.L_x_2888:
        /* <DEDUP_REMOVED lines=12> */
.L_x_2891:
[----:B------:R-:W-:Y:S05]  /*1750*/  BSYNC B1 ;  /* 0x0000000000017941 */ /* 0x000fea0003800000 */
.L_x_2890:
        /* <DEDUP_REMOVED lines=12> */
.L_x_2893:
[----:B------:R-:W-:Y:S05]  /*1820*/  BSYNC B1 ;  /* 0x0000000000017941 */ /* 0x000fea0003800000 */
.L_x_2892:
        /* <DEDUP_REMOVED lines=12> */
.L_x_2895:
[----:B------:R-:W-:Y:S05]  /*18f0*/  BSYNC B1 ;  /* 0x0000000000017941 */ /* 0x000fea0003800000 */
.L_x_2894:
        /* <DEDUP_REMOVED lines=12> */
.L_x_2897:
[----:B------:R-:W-:Y:S05]  /*19c0*/  BSYNC B1 ;  /* 0x0000000000017941 */ /* 0x000fea0003800000 */
.L_x_2896:
        /* <DEDUP_REMOVED lines=11> */
.L_x_2883:
[----:B------:R-:W-:Y:S05]  /*1a80*/  BSYNC B0 ;  /* 0x0000000000007941 */ /* 0x000fea0003800000 */
.L_x_2867:
        /* <DEDUP_REMOVED lines=21> */
.L_x_2900:
[----:B0-----:R-:W-:-:S13]  /*1be0*/  ISETP.GE.AND P0, PT, R13, R12, PT ;  /* 0x0000000c0d00720c */ /* 0x001fda0003f06270 */
[----:B------:R-:W-:Y:S05]  /*1bf0*/  @P0 BRA `(.L_x_2902) ;  /* 0x000000c000000947 */ /* 0x000fea0003800000 */
[----:B------:R-:W-:Y:S01]  /*1c00*/  IMAD.IADD R2, R0, 0x1, R13 ;  /* 0x0000000100027824 */ /* 0x000fe200078e020d */
[----:B------:R-:W-:Y:S01]  /*1c10*/  IADD3 R13, R13, 0x80, RZ ;  /* 0x000000800d0d7810 */ /* 0x000fe20007ffe0ff */
[----:B------:R-:W-:-:S04]  /*1c20*/  IMAD.MOV.U32 R3, RZ, RZ, 0x2 ;  /* 0x00000002ff037424 */ /* 0x000fc800078e00ff */
[----:B------:R-:W-:-:S05]  /*1c30*/  IMAD.WIDE.U32 R2, R2, R3, c[0x0][0x178] ;  /* 0x00005e0002027625 */ /* 0x000fca00078e0003 */
[----:B------:R0:W-:Y:S02]  /*1c40*/  STG.E.U16 [R2.64], R6 ;  /* 0x0000000602007986 */ /* 0x0001e4000c101506 */
.L_x_2901:
[----:B------:R-:W-:-:S13]  /*1c50*/  ISETP.GE.AND P0, PT, R13, R12, PT ;  /* 0x0000000c0d00720c */ /* 0x000fda0003f06270 */
[----:B------:R-:W-:Y:S05]  /*1c60*/  @P0 BRA `(.L_x_2903) ;  /* 0x000000d000000947 */ /* 0x000fea0003800000 */
[----:B0-----:R-:W-:Y:S01]  /*1c70*/  IMAD.IADD R2, R0, 0x1, R13 ;  /* 0x0000000100027824 */ /* 0x001fe200078e020d */
[----:B------:R-:W-:Y:S01]  /*1c80*/  IADD3 R13, R13, 0x80, RZ ;  /* 0x000000800d0d7810 */ /* 0x000fe20007ffe0ff */
[----:B------:R-:W-:-:S04]  /*1c90*/  IMAD.MOV.U32 R3, RZ, RZ, 0x2 ;  /* 0x00000002ff037424 */ /* 0x000fc800078e00ff */
[----:B------:R-:W-:-:S05]  /*1ca0*/  IMAD.WIDE.U32 R2, R2, R3, c[0x0][0x178] ;  /* 0x00005e0002027625 */ /* 0x000fca00078e0003 */
[----:B------:R0:W-:Y:S02]  /*1cb0*/  STG.E.U16 [R2.64], R7 ;  /* 0x0000000702007986 */ /* 0x0001e4000c101506 */
.L_x_2902:
        /* <DEDUP_REMOVED lines=8> */
.L_x_2903:
[----:B------:R-:W-:Y:S05]  /*1d40*/  BSYNC B1 ;  /* 0x0000000000017941 */ /* 0x000fea0003800000 */
.L_x_2899:
[----:B------:R-:W-:-:S13]  /*1d50*/  ISETP.GE.AND P0, PT, R13, R12, PT ;  /* 0x0000000c0d00720c */ /* 0x000fda0003f06270 */
[----:B0-----:R-:W-:Y:S01]  /*1d60*/  @!P0 IMAD.IADD R2, R0, 0x1, R13 ;  /* 0x0000000100028824 */ /* 0x001fe200078e020d */
[----:B------:R-:W-:Y:S01]  /*1d70*/  @!P0 IADD3 R13, R13, 0x80, RZ ;  /* 0x000000800d0d8810 */ /* 0x000fe20007ffe0ff */
[----:B------:R-:W-:-:S04]  /*1d80*/  @!P0 IMAD.MOV.U32 R3, RZ, RZ, 0x2 ;  /* 0x00000002ff038424 */ /* 0x000fc800078e00ff */
[----:B------:R-:W-:-:S05]  /*1d90*/  @!P0 IMAD.WIDE.U32 R2, R2, R3, c[0x0][0x178] ;  /* 0x00005e0002028625 */ /* 0x000fca00078e0003 */
[----:B------:R0:W-:Y:S02]  /*1da0*/  @!P0 STG.E.U16 [R2.64], R9 ;  /* 0x0000000902008986 */ /* 0x0001e4000c101506 */
.L_x_2904:
[----:B------:R-:W-:Y:S05]  /*1db0*/  BSYNC B0 ;  /* 0x0000000000007941 */ /* 0x000fea0003800000 */
.L_x_2898:
        /* <DEDUP_REMOVED lines=8> */
.L_x_2905:
        /* <DEDUP_REMOVED lines=12> */
.L_x_18301:


//--------------------- .text._ZN2at6native29vectorized_elementwise_kernelILi8EZZZNS0_26round_decimals_kernel_cudaERNS_18TensorIteratorBaseElENKUlvE_clEvENKUlvE2_clEvEUlN3c108BFloat16EE_St5arrayIPcLm2EEEEviT0_T1_ --------------------------
	.section	.text._ZN2at6native29vectorized_elementwise_kernelILi8EZZZNS0_26round_decimals_kernel_cudaERNS_18TensorIteratorBaseElENKUlvE_clEvENKUlvE2_clEvEUlN3c108BFloat16EE_St5arrayIPcLm2EEEEviT0_T1_,"ax",@progbits
	.sectioninfo	@"SHI_REGISTERS=4"
	.align	128
        .global         _ZN2at6native29vectorized_elementwise_kernelILi8EZZZNS0_26round_decimals_kernel_cudaERNS_18TensorIteratorBaseElENKUlvE_clEvENKUlvE2_clEvEUlN3c108BFloat16EE_St5arrayIPcLm2EEEEviT0_T1_
        .type           _ZN2at6native29vectorized_elementwise_kernelILi8EZZZNS0_26round_decimals_kernel_cudaERNS_18TensorIteratorBaseElENKUlvE_clEvENKUlvE2_clEvEUlN3c108BFloat16EE_St5arrayIPcLm2EEEEviT0_T1_,@function
        .size           _ZN2at6native29vectorized_elementwise_kernelILi8EZZZNS0_26round_decimals_kernel_cudaERNS_18TensorIteratorBaseElENKUlvE_clEvENKUlvE2_clEvEUlN3c108BFloat16EE_St5arrayIPcLm2EEEEviT0_T1_,(.L_x_18302 - _ZN2at6native29vectorized_elementwise_kernelILi8EZZZNS0_26round_decimals_kernel_cudaERNS_18TensorIteratorBaseElENKUlvE_clEvENKUlvE2_clEvEUlN3c108BFloat16EE_St5arrayIPcLm2EEEEviT0_T1_)
        .other          _ZN2at6native29vectorized_elementwise_kernelILi8EZZZNS0_26round_decimals_kernel_cudaERNS_18TensorIteratorBaseElENKUlvE_clEvENKUlvE2_clEvEUlN3c108BFloat16EE_St5arrayIPcLm2EEEEviT0_T1_,@"STO_CUDA_ENTRY STV_DEFAULT"
_ZN2at6native29vectorized_elementwise_kernelILi8EZZZNS0_26round_decimals_kernel_cudaERNS_18TensorIteratorBaseElENKUlvE_clEvENKUlvE2_clEvEUlN3c108BFloat16EE_St5arrayIPcLm2EEEEviT0_T1_:
.text._ZN2at6native29vectorized_elementwise_kernelILi8EZZZNS0_26round_decimals_kernel_cudaERNS_18TensorIteratorBaseElENKUlvE_clEvENKUlvE2_clEvEUlN3c108BFloat16EE_St5arrayIPcLm2EEEEviT0_T1_:
[----:B------:R-:W-:Y:S02]  /*0000*/  MOV R1, c[0x0][0x28] ;  /* 0x00000a0000017a02 */ /* 0x000fe40000000f00 */
[----:B------:R-:W-:Y:S05]  /*0010*/  EXIT ;  /* 0x000000000000794d */ /* 0x000fea0003800000 */
.L_x_2906:
        /* <DEDUP_REMOVED lines=14> */
.L_x_18302:


//--------------------- .text._ZN2at6native18elementwise_kernelILi128ELi4EZNS0_15gpu_kernel_implIZZZNS0_26round_decimals_kernel_cudaERNS_18TensorIteratorBaseElENKUlvE_clEvENKUlvE1_clEvEUlN3c104HalfEE_EEvS4_RKT_EUliE_EEviT1_ --------------------------
	.section	.text._ZN2at6native18elementwise_kernelILi128ELi4EZNS0_15gpu_kernel_implIZZZNS0_26round_decimals_kernel_cudaERNS_18TensorIteratorBaseElENKUlvE_clEvENKUlvE1_clEvEUlN3c104HalfEE_EEvS4_RKT_EUliE_EEviT1_,"ax",@progbits
	.sectioninfo	@"SHI_REGISTERS=26"
	.align	128
        .global         _ZN2at6native18elementwise_kernelILi128ELi4EZNS0_15gpu_kernel_implIZZZNS0_26round_decimals_kernel_cudaERNS_18TensorIteratorBaseElENKUlvE_clEvENKUlvE1_clEvEUlN3c104HalfEE_EEvS4_RKT_EUliE_EEviT1_
        .type           _ZN2at6native18elementwise_kernelILi128ELi4EZNS0_15gpu_kernel_implIZZZNS0_26round_decimals_kernel_cudaERNS_18TensorIteratorBaseElENKUlvE_clEvENKUlvE1_clEvEUlN3c104HalfEE_EEvS4_RKT_EUliE_EEviT1_,@function
        .size           _ZN2at6native18elementwise_kernelILi128ELi4EZNS0_15gpu_kernel_implIZZZNS0_26round_decimals_kernel_cudaERNS_18TensorIteratorBaseElENKUlvE_clEvENKUlvE1_clEvEUlN3c104HalfEE_EEvS4_RKT_EUliE_EEviT1_,(.L_x_18303 - _ZN2at6native18elementwise_kernelILi128ELi4EZNS0_15gpu_kernel_implIZZZNS0_26round_decimals_kernel_cudaERNS_18TensorIteratorBaseElENKUlvE_clEvENKUlvE1_clEvEUlN3c104HalfEE_EEvS4_RKT_EUliE_EEviT1_)
        .other          _ZN2at6native18elementwise_kernelILi128ELi4EZNS0_15gpu_kernel_implIZZZNS0_26round_decimals_kernel_cudaERNS_18TensorIteratorBaseElENKUlvE_clEvENKUlvE1_clEvEUlN3c104HalfEE_EEvS4_RKT_EUliE_EEviT1_,@"STO_CUDA_ENTRY STV_DEFAULT"
_ZN2at6native18elementwise_kernelILi128ELi4EZNS0_15gpu_kernel_implIZZZNS0_26round_decimals_kernel_cudaERNS_18TensorIteratorBaseElENKUlvE_clEvENKUlvE1_clEvEUlN3c104HalfEE_EEvS4_RKT_EUliE_EEviT1_:
.text._ZN2at6native18elementwise_kernelILi128ELi4EZNS0_15gpu_kernel_implIZZZNS0_26round_decimals_kernel_cudaERNS_18TensorIteratorBaseElENKUlvE_clEvENKUlvE1_clEvEUlN3c104HalfEE_EEvS4_RKT_EUliE_EEviT1_:
        /* <DEDUP_REMOVED lines=237> */
.L_x_2909:
        /* <DEDUP_REMOVED lines=20> */
.L_x_2913:
[----:B------:R-:W2:Y:S02]  /*1010*/  LDG.E.U8 R2, [R2.64] ;  /* 0x0000002402027981 */ /* 0x000ea4000c1e1100 */
[----:B--2---:R-:W0:Y:S02]  /*1020*/  I2F.U16 R0, R2 ;  /* 0x0000000200007306 */ /* 0x004e240000101000 */
[----:B0-----:R-:W-:Y:S01]  /*1030*/  F2FP.PACK_AB R0, RZ, R0 ;  /* 0x00000000ff00723e */ /* 0x001fe200000000ff */
[----:B------:R-:W-:Y:S05]  /*1040*/  BRA `(.L_x_2915) ;  /* 0x00000e1000007947 */ /* 0x000fea0003800000 */
.L_x_2912:
        /* <DEDUP_REMOVED lines=10> */
.L_x_2917:
[----:B------:R-:W2:Y:S02]  /*10f0*/  LDG.E R2, [R2.64] ;  /* 0x0000002402027981 */ /* 0x000ea4000c1e1900 */
[----:B--2---:R-:W0:Y:S02]  /*1100*/  I2F R0, R2 ;  /* 0x0000000200007306 */ /* 0x004e240000201400 */
[----:B0-----:R-:W-:Y:S01]  /*1110*/  F2FP.PACK_AB R0, RZ, R0 ;  /* 0x00000000ff00723e */ /* 0x001fe200000000ff */
[----:B------:R-:W-:Y:S05]  /*1120*/  BRA `(.L_x_2915) ;  /* 0x00000d3000007947 */ /* 0x000fea0003800000 */
.L_x_2916:
[----:B------:R-:W2:Y:S02]  /*1130*/  LDG.E.U16 R2, [R2.64] ;  /* 0x0000002402027981 */ /* 0x000ea4000c1e1500 */
[----:B--2---:R-:W0:Y:S02]  /*1140*/  I2F.S16 R0, R2 ;  /* 0x0000000200007306 */ /* 0x004e240000101400 */
[----:B0-----:R-:W-:Y:S01]  /*1150*/  F2FP.PACK_AB R0, RZ, R0 ;  /* 0x00000000ff00723e */ /* 0x001fe200000000ff */
[----:B------:R-:W-:Y:S05]  /*1160*/  BRA `(.L_x_2915) ;  /* 0x00000cf000007947 */ /* 0x000fea0003800000 */
.L_x_2911:
        /* <DEDUP_REMOVED lines=9> */
.L_x_2919:
[----:B------:R0:W5:Y:S01]  /*1200*/  LDG.E.U16 R0, [R2.64] ;  /* 0x0000002402007981 */ /* 0x000162000c1e1500 */
[----:B------:R-:W-:Y:S05]  /*1210*/  BRA `(.L_x_2915) ;  /* 0x00000c4000007947 */ /* 0x000fea0003800000 */
.L_x_2918:
        /* <DEDUP_REMOVED lines=9> */
.L_x_2921:
[----:B------:R0:W5:Y:S01]  /*12b0*/  LDG.E.U16 R0, [R2.64] ;  /* 0x0000002402007981 */ /* 0x000162000c1e1500 */
[----:B------:R-:W-:Y:S05]  /*12c0*/  BRA `(.L_x_2915) ;  /* 0x00000b9000007947 */ /* 0x000fea0003800000 */
.L_x_2920:
[----:B------:R-:W2:Y:S02]  /*12d0*/  LDG.E.64 R2, [R2.64] ;  /* 0x0000002402027981 */ /* 0x000ea4000c1e1b00 */
[----:B--2---:R-:W0:Y:S01]  /*12e0*/  F2F.F32.F64 R0, R2 ;  /* 0x0000000200007310 */ /* 0x004e220000301000 */
[----:B------:R-:W0:-:S14]  /*12f0*/  DSETP.GEU.AND P0, PT, |R2|, c[0x2][0x0], PT ;  /* 0x008000000200762a */ /* 0x000e1c0003f0e200 */
[----:B0-----:R-:W-:-:S05]  /*1300*/  @!P0 FMUL R0, R0, 1.175494350822287508e-38 ;  /* 0x0080000000008820 */ /* 0x001fca0000400000 */
[----:B------:R-:W-:Y:S01]  /*1310*/  F2FP.PACK_AB R0, RZ, R0 ;  /* 0x00000000ff00723e */ /* 0x000fe200000000ff */
[----:B------:R-:W-:Y:S05]  /*1320*/  BRA `(.L_x_2915) ;  /* 0x00000b3000007947 */ /* 0x000fea0003800000 */
.L_x_2910:
        /* <DEDUP_REMOVED lines=13> */
.L_x_2924:
[----:B------:R-:W2:Y:S02]  /*1400*/  LDG.E.64 R2, [R2.64] ;  /* 0x0000002402027981 */ /* 0x000ea4000c1e1b00 */
[----:B--2---:R-:W0:Y:S01]  /*1410*/  F2F.F32.F64 R0, R2 ;  /* 0x0000000200007310 */ /* 0x004e220000301000 */
[----:B------:R-:W0:-:S14]  /*1420*/  DSETP.GEU.AND P0, PT, |R2|, c[0x2][0x0], PT ;  /* 0x008000000200762a */ /* 0x000e1c0003f0e200 */
[----:B0-----:R-:W-:-:S05]  /*1430*/  @!P0 FMUL R0, R0, 1.175494350822287508e-38 ;  /* 0x0080000000008820 */ /* 0x001fca0000400000 */
[----:B------:R-:W-:Y:S01]  /*1440*/  F2FP.PACK_AB R0, RZ, R0 ;  /* 0x00000000ff00723e */ /* 0x000fe200000000ff */
[----:B------:R-:W-:Y:S05]  /*1450*/  BRA `(.L_x_2915) ;  /* 0x00000a0000007947 */ /* 0x000fea0003800000 */
.L_x_2923:
        /* <DEDUP_REMOVED lines=28> */
.L_x_2926:
        /* <DEDUP_REMOVED lines=15> */
.L_x_2925:
[----:B------:R-:W2:Y:S02]  /*1710*/  LDG.E.U16 R0, [R2.64] ;  /* 0x0000002402007981 */ /* 0x000ea4000c1e1500 */
[----:B--2---:R-:W-:-:S04]  /*1720*/  PRMT R0, RZ, 0x5410, R0 ;  /* 0x00005410ff007816 */ /* 0x004fc80000000000 */
[----:B------:R-:W-:Y:S01]  /*1730*/  F2FP.PACK_AB R0, RZ, R0 ;  /* 0x00000000ff00723e */ /* 0x000fe200000000ff */
[----:B------:R-:W-:Y:S05]  /*1740*/  BRA `(.L_x_2915) ;  /* 0x0000071000007947 */ /* 0x000fea0003800000 */
.L_x_2922:
        /* <DEDUP_REMOVED lines=12> */
.L_x_2929:
        /* <DEDUP_REMOVED lines=21> */
.L_x_2933:
[----:B------:R-:W-:Y:S05]  /*1960*/  BSYNC B1 ;  /* 0x0000000000017941 */ /* 0x000fea0003800000 */
.L_x_2932:
[----:B------:R-:W-:Y:S01]  /*1970*/  LEA R3, R0, 0x3b800000, 0x17 ;  /* 0x3b80000000037811 */ /* 0x000fe200078eb8ff */
[----:B------:R-:W-:-:S05]  /*1980*/  IMAD.SHL.U32 R0, R2, 0x100000, RZ ;  /* 0x0010000002007824 */ /* 0x000fca00078e00ff */
[----:B------:R-:W-:Y:S02]  /*1990*/  LOP3.LUT R0, R3, R0, R4, 0xfe, !PT ;  /* 0x0000000003007212 */ /* 0x000fe400078efe04 */
.L_x_2931:
[----:B------:R-:W-:Y:S05]  /*19a0*/  BSYNC B0 ;  /* 0x0000000000007941 */ /* 0x000fea0003800000 */
.L_x_2930:
[----:B------:R-:W-:Y:S01]  /*19b0*/  F2FP.PACK_AB R0, RZ, R0 ;  /* 0x00000000ff00723e */ /* 0x000fe200000000ff */
[----:B------:R-:W-:Y:S05]  /*19c0*/  BRA `(.L_x_2915) ;  /* 0x0000049000007947 */ /* 0x000fea0003800000 */
.L_x_2928:
        /* <DEDUP_REMOVED lines=21> */
.L_x_2937:
[----:B------:R-:W-:Y:S05]  /*1b20*/  BSYNC B1 ;  /* 0x0000000000017941 */ /* 0x000fea0003800000 */
.L_x_2936:
[----:B------:R-:W-:Y:S01]  /*1b30*/  LEA R3, R0, 0x37800000, 0x17 ;  /* 0x3780000000037811 */ /* 0x000fe200078eb8ff */
[----:B------:R-:W-:-:S05]  /*1b40*/  IMAD.SHL.U32 R0, R2, 0x200000, RZ ;  /* 0x0020000002007824 */ /* 0x000fca00078e00ff */
[----:B------:R-:W-:Y:S02]  /*1b50*/  LOP3.LUT R0, R3, R0, R4, 0xfe, !PT ;  /* 0x0000000003007212 */ /* 0x000fe400078efe04 */
.L_x_2935:
[----:B------:R-:W-:Y:S05]  /*1b60*/  BSYNC B0 ;  /* 0x0000000000007941 */ /* 0x000fea0003800000 */
.L_x_2934:
[----:B------:R-:W-:Y:S01]  /*1b70*/  F2FP.PACK_AB R0, RZ, R0 ;  /* 0x00000000ff00723e */ /* 0x000fe200000000ff */
[----:B------:R-:W-:Y:S05]  /*1b80*/  BRA `(.L_x_2915) ;  /* 0x000002d000007947 */ /* 0x000fea0003800000 */
.L_x_2927:
        /* <DEDUP_REMOVED lines=14> */
.L_x_2941:
[----:B------:R-:W-:Y:S05]  /*1c70*/  BSYNC B0 ;  /* 0x0000000000007941 */ /* 0x000fea0003800000 */
.L_x_2940:
[----:B------:R-:W-:Y:S01]  /*1c80*/  F2FP.PACK_AB R0, RZ, R0 ;  /* 0x00000000ff00723e */ /* 0x000fe200000000ff */
[----:B------:R-:W-:Y:S05]  /*1c90*/  BRA `(.L_x_2915) ;  /* 0x000001c000007947 */ /* 0x000fea0003800000 */
.L_x_2914:
        /* <DEDUP_REMOVED lines=21> */
.L_x_2939:
[----:B------:R-:W2:Y:S02]  /*1df0*/  LDG.E.64 R2, [R2.64] ;  /* 0x0000002402027981 */ /* 0x000ea4000c1e1b00 */
[----:B--2---:R-:W0:Y:S02]  /*1e00*/  I2F.U64 R0, R2 ;  /* 0x0000000200007312 */ /* 0x004e240000301000 */
[----:B0-----:R-:W-:Y:S01]  /*1e10*/  F2FP.PACK_AB R0, RZ, R0 ;  /* 0x00000000ff00723e */ /* 0x001fe200000000ff */
[----:B------:R-:W-:Y:S05]  /*1e20*/  BRA `(.L_x_2915) ;  /* 0x0000003000007947 */ /* 0x000fea0003800000 */
.L_x_2938:
[----:B------:R-:W2:Y:S02]  /*1e30*/  LDG.E R2, [R2.64] ;  /* 0x0000002402027981 */ /* 0x000ea4000c1e1900 */
[----:B--2---:R-:W0:Y:S02]  /*1e40*/  I2F.U32 R0, R2 ;  /* 0x0000000200007306 */ /* 0x004e240000201000 */
[----:B0-----:R-:W-:-:S06]  /*1e50*/  F2FP.PACK_AB R0, RZ, R0 ;  /* 0x00000000ff00723e */ /* 0x001fcc00000000ff */
.L_x_2915:
[----:B------:R-:W-:Y:S01]  /*1e60*/  ULDC.U8 UR4, c[0x0][0x372] ;  /* 0x0000dc8000047ab9 */ /* 0x000fe20000000000 */
[----:B0----5:R-:W-:Y:S01]  /*1e70*/  HADD2.F32 R3, -RZ, R0.H0_H0 ;  /* 0x20000000ff037230 */ /* 0x021fe20000004100 */
[----:B------:R-:W-:Y:S01]  /*1e80*/  ISETP.NE.AND P0, PT, RZ, UR4, PT ;  /* 0x00000004ff007c0c */ /* 0x000fe2000bf05270 */
[----:B------:R-:W-:-:S12]  /*1e90*/  HADD2.F32 R0, -RZ, c[0x0] [0x370].H0_H0 ;  /* 0x2000dc00ff007630 */ /* 0x000fd80000004100 */
[----:B------:R-:W-:Y:S05]  /*1ea0*/  @!P0 BRA `(.L_x_2942) ;  /* 0x0000007000008947 */ /* 0x000fea0003800000 */
[----:B------:R-:W0:Y:S02]  /*1eb0*/  MUFU.RCP R2, R0 ;  /* 0x0000000000027308 */ /* 0x000e240000001000 */
[----:B0-----:R-:W-:-:S05]  /*1ec0*/  FMUL.FTZ R2, R3, R2 ;  /* 0x0000000203027220 */ /* 0x001fca0000410000 */
[----:B------:R-:W-:-:S05]  /*1ed0*/  F2FP.PACK_AB R2, RZ, R2 ;  /* 0x00000002ff02723e */ /* 0x000fca00000000ff */
[----:B------:R-:W-:-:S04]  /*1ee0*/  HADD2.F32 R2, -RZ, R2.H0_H0 ;  /* 0x20000002ff027230 */ /* 0x000fc80000004100 */
[----:B------:R-:W0:Y:S02]  /*1ef0*/  FRND R3, R2 ;  /* 0x0000000200037307 */ /* 0x000e240000201000 */
[----:B0-----:R-:W-:Y:S01]  /*1f00*/  FMUL.FTZ R3, R0, R3 ;  /* 0x0000000300037220 */ /* 0x001fe20000410000 */
[----:B------:R-:W-:Y:S05]  /*1f10*/  BRA `(.L_x_2943) ;  /* 0x0000006000007947 */ /* 0x000fea0003800000 */
.L_x_2942:
[----:B------:R-:W-:Y:S02]  /*1f20*/  FMUL.FTZ R2, R3, R0 ;  /* 0x0000000003027220 */ /* 0x000fe40000410000 */
[----:B------:R-:W-:Y:S03]  /*1f30*/  MUFU.RCP R3, R0 ;  /* 0x0000000000037308 */ /* 0x000fe60000001000 */
[----:B------:R-:W-:-:S05]  /*1f40*/  F2FP.PACK_AB R2, RZ, R2 ;  /* 0x00000002ff02723e */ /* 0x000fca00000000ff */
[----:B------:R-:W-:-:S06]  /*1f50*/  HADD2.F32 R2, -RZ, R2.H0_H0 ;  /* 0x20000002ff027230 */ /* 0x000fcc0000004100 */
[----:B------:R-:W0:Y:S02]  /*1f60*/  FRND R2, R2 ;  /* 0x0000000200027307 */ /* 0x000e240000201000 */
[----:B0-----:R-:W-:-:S06]  /*1f70*/  FMUL.FTZ R3, R2, R3 ;  /* 0x0000000302037220 */ /* 0x001fcc0000410000 */
.L_x_2943:
[----:B------:R-:W0:Y:S01]  /*1f80*/  LDC.U8 R2, c[0x0][0x380] ;  /* 0x0000e000ff027b82 */ /* 0x000e220000000000 */
[----:B------:R-:W-:Y:S02]  /*1f90*/  F2FP.PACK_AB R3, RZ, R3 ;  /* 0x00000003ff03723e */ /* 0x000fe400000000ff */
        /* <DEDUP_REMOVED lines=15> */
.L_x_2947:
[----:B------:R-:W-:-:S06]  /*2090*/  HADD2.F32 R3, -RZ, R3.H0_H0 ;  /* 0x20000003ff037230 */ /* 0x000fcc0000004100 */
[----:B------:R-:W0:Y:S02]  /*20a0*/  F2I.S64.TRUNC R2, R3 ;  /* 0x0000000300027311 */ /* 0x000e24000020d900 */
[----:B0-----:R0:W-:Y:S01]  /*20b0*/  STG.E.U8 [R16.64], R2 ;  /* 0x0000000210007986 */ /* 0x0011e2000c101124 */
[----:B------:R-:W-:Y:S05]  /*20c0*/  BRA `(.L_x_2949) ;  /* 0x00000e4000007947 */ /* 0x000fea0003800000 */
.L_x_2946:
        /* <DEDUP_REMOVED lines=10> */
.L_x_2951:
[----:B------:R-:W-:-:S06]  /*2170*/  HADD2.F32 R3, -RZ, R3.H0_H0 ;  /* 0x20000003ff037230 */ /* 0x000fcc0000004100 */
[----:B------:R-:W0:Y:S02]  /*2180*/  F2I.FTZ.TRUNC.NTZ R3, R3 ;  /* 0x0000000300037305 */ /* 0x000e24000021f100 */
[----:B0-----:R0:W-:Y:S01]  /*2190*/  STG.E [R16.64], R3 ;  /* 0x0000000310007986 */ /* 0x0011e2000c101924 */
[----:B------:R-:W-:Y:S05]  /*21a0*/  BRA `(.L_x_2949) ;  /* 0x00000d6000007947 */ /* 0x000fea0003800000 */
.L_x_2950:
[----:B------:R-:W-:-:S06]  /*21b0*/  HADD2.F32 R3, -RZ, R3.H0_H0 ;  /* 0x20000003ff037230 */ /* 0x000fcc0000004100 */
[----:B------:R-:W0:Y:S02]  /*21c0*/  F2I.FTZ.TRUNC.NTZ R3, R3 ;  /* 0x0000000300037305 */ /* 0x000e24000021f100 */
[----:B0-----:R0:W-:Y:S01]  /*21d0*/  STG.E.U16 [R16.64], R3 ;  /* 0x0000000310007986 */ /* 0x0011e2000c101524 */
[----:B------:R-:W-:Y:S05]  /*21e0*/  BRA `(.L_x_2949) ;  /* 0x00000d2000007947 */ /* 0x000fea0003800000 */
.L_x_2945:
        /* <DEDUP_REMOVED lines=9> */
.L_x_2953:
[----:B------:R0:W-:Y:S01]  /*2280*/  STG.E.U16 [R16.64], R3 ;  /* 0x0000000310007986 */ /* 0x0001e2000c101524 */
[----:B------:R-:W-:Y:S05]  /*2290*/  BRA `(.L_x_2949) ;  /* 0x00000c7000007947 */ /* 0x000fea0003800000 */
.L_x_2952:
        /* <DEDUP_REMOVED lines=10> */
.L_x_2955:
[----:B------:R-:W-:-:S05]  /*2340*/  HADD2.F32 R0, -RZ, R3.H0_H0 ;  /* 0x20000003ff007230 */ /* 0x000fca0000004100 */
[----:B------:R-:W-:-:S04]  /*2350*/  F2FP.PACK_AB R0, RZ, R0 ;  /* 0x00000000ff00723e */ /* 0x000fc800000000ff */
[----:B------:R-:W-:-:S05]  /*2360*/  PRMT R0, R0, 0x5410, RZ ;  /* 0x0000541000007816 */ /* 0x000fca00000000ff */
[----:B------:R0:W-:Y:S01]  /*2370*/  STG.E [R16.64], R0 ;  /* 0x0000000010007986 */ /* 0x0001e2000c101924 */
[----:B------:R-:W-:Y:S05]  /*2380*/  BRA `(.L_x_2949) ;  /* 0x00000b8000007947 */ /* 0x000fea0003800000 */
.L_x_2954:
[----:B------:R-:W-:-:S05]  /*2390*/  HADD2.F32 R2, -RZ, R3.H0_H0 ;  /* 0x20000003ff027230 */ /* 0x000fca0000004100 */
[----:B------:R-:W-:-:S06]  /*23a0*/  FMUL.FTZ R2, R2, 1 ;  /* 0x3f80000002027820 */ /* 0x000fcc0000410000 */
[----:B------:R-:W0:Y:S02]  /*23b0*/  F2F.F64.F32 R2, R2 ;  /* 0x0000000200027310 */ /* 0x000e240000201800 */
[----:B0-----:R0:W-:Y:S01]  /*23c0*/  STG.E.64 [R16.64], R2 ;  /* 0x0000000210007986 */ /* 0x0011e2000c101b24 */
[----:B------:R-:W-:Y:S05]  /*23d0*/  BRA `(.L_x_2949) ;  /* 0x00000b3000007947 */ /* 0x000fea0003800000 */
.L_x_2944:
        /* <DEDUP_REMOVED lines=13> */
.L_x_2958:
[----:B------:R-:W-:Y:S01]  /*24b0*/  HADD2.F32 R3, -RZ, R3.H0_H0 ;  /* 0x20000003ff037230 */ /* 0x000fe20000004100 */
[----:B------:R-:W-:-:S04]  /*24c0*/  CS2R R6, SRZ ;  /* 0x0000000000067805 */ /* 0x000fc8000001ff00 */
[----:B------:R-:W-:-:S04]  /*24d0*/  FMUL.FTZ R3, R3, 1 ;  /* 0x3f80000003037820 */ /* 0x000fc80000410000 */
[----:B------:R-:W0:Y:S02]  /*24e0*/  F2F.F64.F32 R4, R3 ;  /* 0x0000000300047310 */ /* 0x000e240000201800 */
[----:B0-----:R0:W-:Y:S01]  /*24f0*/  STG.E.128 [R16.64], R4 ;  /* 0x0000000410007986 */ /* 0x0011e2000c101d24 */
[----:B------:R-:W-:Y:S05]  /*2500*/  BRA `(.L_x_2949) ;  /* 0x00000a0000007947 */ /* 0x000fea0003800000 */
.L_x_2957:
        /* <DEDUP_REMOVED lines=21> */
.L_x_2962:
[----:B------:R-:W-:Y:S05]  /*2660*/  BSYNC B0 ;  /* 0x0000000000007941 */ /* 0x000fea0003800000 */
.L_x_2961:
[----:B------:R-:W-:-:S05]  /*2670*/  LOP3.LUT R3, R0, R3, RZ, 0xfc, !PT ;  /* 0x0000000300037212 */ /* 0x000fca00078efcff */
[----:B------:R0:W-:Y:S01]  /*2680*/  STG.E.U8 [R16.64], R3 ;  /* 0x0000000310007986 */ /* 0x0001e2000c101124 */
[----:B------:R-:W-:Y:S05]  /*2690*/  BRA `(.L_x_2949) ;  /* 0x0000087000007947 */ /* 0x000fea0003800000 */
.L_x_2960:
        /* <DEDUP_REMOVED lines=13> */
.L_x_2964:
[----:B------:R-:W-:Y:S01]  /*2770*/  IMAD.MOV.U32 R0, RZ, RZ, 0x7f ;  /* 0x0000007fff007424 */ /* 0x000fe200078e00ff */
[----:B------:R-:W-:-:S04]  /*2780*/  ISETP.GT.U32.AND P0, PT, R2, 0x7f800000, PT ;  /* 0x7f8000000200780c */ /* 0x000fc80003f04070 */
[----:B------:R-:W-:-:S04]  /*2790*/  SEL R0, R0, 0x7c, P0 ;  /* 0x0000007c00007807 */ /* 0x000fc80000000000 */
.L_x_2965:
[----:B------:R-:W-:Y:S05]  /*27a0*/  BSYNC B0 ;  /* 0x0000000000007941 */ /* 0x000fea0003800000 */
.L_x_2963:
[----:B------:R-:W-:-:S04]  /*27b0*/  LOP3.LUT R2, R3, 0x80000000, RZ, 0xc0, !PT ;  /* 0x8000000003027812 */ /* 0x000fc800078ec0ff */
[----:B------:R-:W-:-:S04]  /*27c0*/  SHF.R.U32.HI R3, RZ, 0x18, R2 ;  /* 0x00000018ff037819 */ /* 0x000fc80000011602 */
[----:B------:R-:W-:-:S05]  /*27d0*/  LOP3.LUT R3, R0, R3, RZ, 0xfc, !PT ;  /* 0x0000000300037212 */ /* 0x000fca00078efcff */
[----:B------:R0:W-:Y:S01]  /*27e0*/  STG.E.U8 [R16.64], R3 ;  /* 0x0000000310007986 */ /* 0x0001e2000c101124 */
[----:B------:R-:W-:Y:S05]  /*27f0*/  BRA `(.L_x_2949) ;  /* 0x0000071000007947 */ /* 0x000fea0003800000 */
.L_x_2959:
[----:B------:R-:W-:-:S05]  /*2800*/  HADD2.F32 R0, -RZ, R3.H0_H0 ;  /* 0x20000003ff007230 */ /* 0x000fca0000004100 */
[----:B------:R-:W-:-:S05]  /*2810*/  F2FP.BF16.PACK_AB R0, RZ, R0 ;  /* 0x00000000ff00723e */ /* 0x000fca00000010ff */
[----:B------:R0:W-:Y:S01]  /*2820*/  STG.E.U16 [R16.64], R0 ;  /* 0x0000000010007986 */ /* 0x0001e2000c101524 */
[----:B------:R-:W-:Y:S05]  /*2830*/  BRA `(.L_x_2949) ;  /* 0x000006d000007947 */ /* 0x000fea0003800000 */
.L_x_2956:
        /* <DEDUP_REMOVED lines=12> */
.L_x_2968:
        /* <DEDUP_REMOVED lines=17> */
.L_x_2971:
[----:B------:R-:W-:-:S04]  /*2a10*/  LOP3.LUT R2, R3, 0x80000000, RZ, 0xc0, !PT ;  /* 0x8000000003027812 */ /* 0x000fc800078ec0ff */
[----:B------:R-:W-:-:S04]  /*2a20*/  SHF.R.U32.HI R3, RZ, 0x18, R2 ;  /* 0x00000018ff037819 */ /* 0x000fc80000011602 */
[----:B------:R-:W-:-:S04]  /*2a30*/  LOP3.LUT R0, R0, R3, RZ, 0xfc, !PT ;  /* 0x0000000300007212 */ /* 0x000fc800078efcff */
[----:B------:R-:W-:Y:S02]  /*2a40*/  PRMT R8, R0, 0x7610, R8 ;  /* 0x0000761000087816 */ /* 0x000fe40000000008 */
.L_x_2970:
[----:B------:R-:W-:Y:S05]  /*2a50*/  BSYNC B0 ;  /* 0x0000000000007941 */ /* 0x000fea0003800000 */
.L_x_2969:
[----:B------:R0:W-:Y:S01]  /*2a60*/  STG.E.U8 [R16.64], R8 ;  /* 0x0000000810007986 */ /* 0x0001e2000c101124 */
[----:B------:R-:W-:Y:S05]  /*2a70*/  BRA `(.L_x_2949) ;  /* 0x0000049000007947 */ /* 0x000fea0003800000 */
.L_x_2967:
        /* <DEDUP_REMOVED lines=17> */
.L_x_2974:
[----:B------:R-:W-:-:S04]  /*2b90*/  LOP3.LUT R2, R3, 0x80000000, RZ, 0xc0, !PT ;  /* 0x8000000003027812 */ /* 0x000fc800078ec0ff */
[----:B------:R-:W-:-:S04]  /*2ba0*/  SHF.R.U32.HI R3, RZ, 0x18, R2 ;  /* 0x00000018ff037819 */ /* 0x000fc80000011602 */
[----:B------:R-:W-:-:S04]  /*2bb0*/  LOP3.LUT R0, R0, R3, RZ, 0xfc, !PT ;  /* 0x0000000300007212 */ /* 0x000fc800078efcff */
[----:B------:R-:W-:Y:S02]  /*2bc0*/  PRMT R8, R0, 0x7610, R8 ;  /* 0x0000761000087816 */ /* 0x000fe40000000008 */
.L_x_2973:
[----:B------:R-:W-:Y:S05]  /*2bd0*/  BSYNC B0 ;  /* 0x0000000000007941 */ /* 0x000fea0003800000 */
.L_x_2972:
[----:B------:R0:W-:Y:S01]  /*2be0*/  STG.E.U8 [R16.64], R8 ;  /* 0x0000000810007986 */ /* 0x0001e2000c101124 */
[----:B------:R-:W-:Y:S05]  /*2bf0*/  BRA `(.L_x_2949) ;  /* 0x0000031000007947 */ /* 0x000fea0003800000 */
.L_x_2966:
        /* <DEDUP_REMOVED lines=22> */
.L_x_2948:
        /* <DEDUP_REMOVED lines=20> */
.L_x_2976:
[----:B------:R-:W-:-:S06]  /*2ea0*/  HADD2.F32 R3, -RZ, R3.H0_H0 ;  /* 0x20000003ff037230 */ /* 0x000fcc0000004100 */
[----:B------:R-:W0:Y:S02]  /*2eb0*/  F2I.U64.TRUNC R2, R3 ;  /* 0x0000000300027311 */ /* 0x000e24000020d800 */
[----:B0-----:R0:W-:Y:S01]  /*2ec0*/  STG.E.64 [R16.64], R2 ;  /* 0x0000000210007986 */ /* 0x0011e2000c101b24 */
[----:B------:R-:W-:Y:S05]  /*2ed0*/  BRA `(.L_x_2949) ;  /* 0x0000003000007947 */ /* 0x000fea0003800000 */
.L_x_2975:
[----:B------:R-:W-:-:S06]  /*2ee0*/  HADD2.F32 R3, -RZ, R3.H0_H0 ;  /* 0x20000003ff037230 */ /* 0x000fcc0000004100 */
[----:B------:R-:W0:Y:S02]  /*2ef0*/  F2I.FTZ.U32.TRUNC.NTZ R3, R3 ;  /* 0x0000000300037305 */ /* 0x000e24000021f000 */
[----:B0-----:R0:W-:Y:S02]  /*2f00*/  STG.E [R16.64], R3 ;  /* 0x0000000310007986 */ /* 0x0011e4000c101924 */
.L_x_2949:
[----:B------:R-:W-:-:S05]  /*2f10*/  IMAD R18, R18, 0x200, R23 ;  /* 0x0000020012127824 */ /* 0x000fca00078e0217 */
[----:B------:R-:W-:Y:S02]  /*2f20*/  IADD3 R19, R18, 0x80, RZ ;  /* 0x0000008012137810 */ /* 0x000fe40007ffe0ff */
.L_x_2908:
[----:B------:R-:W-:Y:S05]  /*2f30*/  BSYNC B6 ;  /* 0x0000000000067941 */ /* 0x000fea0003800000 */
.L_x_2907:
        /* <DEDUP_REMOVED lines=231> */
.L_x_2979:
        /* <DEDUP_REMOVED lines=20> */
.L_x_2983:
[----:B------:R-:W2:Y:S02]  /*3ef0*/  LDG.E.U8 R2, [R2.64] ;  /* 0x0000002402027981 */ /* 0x000ea4000c1e1100 */
[----:B--2---:R-:W0:Y:S02]  /*3f00*/  I2F.U16 R0, R2 ;  /* 0x0000000200007306 */ /* 0x004e240000101000 */
[----:B0-----:R-:W-:Y:S01]  /*3f10*/  F2FP.PACK_AB R0, RZ, R0 ;  /* 0x00000000ff00723e */ /* 0x001fe200000000ff */
[----:B------:R-:W-:Y:S05]  /*3f20*/  BRA `(.L_x_2985) ;  /* 0x00000e1000007947 */ /* 0x000fea0003800000 */
.L_x_2982:
        /* <DEDUP_REMOVED lines=10> */
.L_x_2987:
[----:B------:R-:W2:Y:S02]  /*3fd0*/  LDG.E R2, [R2.64] ;  /* 0x0000002402027981 */ /* 0x000ea4000c1e1900 */
[----:B--2---:R-:W0:Y:S02]  /*3fe0*/  I2F R0, R2 ;  /* 0x0000000200007306 */ /* 0x004e240000201400 */
[----:B0-----:R-:W-:Y:S01]  /*3ff0*/  F2FP.PACK_AB R0, RZ, R0 ;  /* 0x00000000ff00723e */ /* 0x001fe200000000ff */
[----:B------:R-:W-:Y:S05]  /*4000*/  BRA `(.L_x_2985) ;  /* 0x00000d3000007947 */ /* 0x000fea0003800000 */
.L_x_2986:
[----:B------:R-:W2:Y:S02]  /*4010*/  LDG.E.U16 R2, [R2.64] ;  /* 0x0000002402027981 */ /* 0x000ea4000c1e1500 */
[----:B--2---:R-:W0:Y:S02]  /*4020*/  I2F.S16 R0, R2 ;  /* 0x0000000200007306 */ /* 0x004e240000101400 */
[----:B0-----:R-:W-:Y:S01]  /*4030*/  F2FP.PACK_AB R0, RZ, R0 ;  /* 0x00000000ff00723e */ /* 0x001fe200000000ff */
[----:B------:R-:W-:Y:S05]  /*4040*/  BRA `(.L_x_2985) ;  /* 0x00000cf000007947 */ /* 0x000fea0003800000 */
.L_x_2981:
        /* <DEDUP_REMOVED lines=9> */
.L_x_2989:
[----:B------:R0:W5:Y:S01]  /*40e0*/  LDG.E.U16 R0, [R2.64] ;  /* 0x0000002402007981 */ /* 0x000162000c1e1500 */
[----:B------:R-:W-:Y:S05]  /*40f0*/  BRA `(.L_x_2985) ;  /* 0x00000c4000007947 */ /* 0x000fea0003800000 */
.L_x_2988:
        /* <DEDUP_REMOVED lines=9> */
.L_x_2991:
[----:B------:R0:W5:Y:S01]  /*4190*/  LDG.E.U16 R0, [R2.64] ;  /* 0x0000002402007981 */ /* 0x000162000c1e1500 */
[----:B------:R-:W-:Y:S05]  /*41a0*/  BRA `(.L_x_2985) ;  /* 0x00000b9000007947 */ /* 0x000fea0003800000 */
.L_x_2990:
[----:B------:R-:W2:Y:S02]  /*41b0*/  LDG.E.64 R2, [R2.64] ;  /* 0x0000002402027981 */ /* 0x000ea4000c1e1b00 */
[----:B--2---:R-:W0:Y:S01]  /*41c0*/  F2F.F32.F64 R0, R2 ;  /* 0x0000000200007310 */ /* 0x004e220000301000 */
[----:B------:R-:W0:-:S14]  /*41d0*/  DSETP.GEU.AND P0, PT, |R2|, c[0x2][0x0], PT ;  /* 0x008000000200762a */ /* 0x000e1c0003f0e200 */
[----:B0-----:R-:W-:-:S05]  /*41e0*/  @!P0 FMUL R0, R0, 1.175494350822287508e-38 ;  /* 0x0080000000008820 */ /* 0x001fca0000400000 */
[----:B------:R-:W-:Y:S01]  /*41f0*/  F2FP.PACK_AB R0, RZ, R0 ;  /* 0x00000000ff00723e */ /* 0x000fe200000000ff */
[----:B------:R-:W-:Y:S05]  /*4200*/  BRA `(.L_x_2985) ;  /* 0x00000b3000007947 */ /* 0x000fea0003800000 */
.L_x_2980:
        /* <DEDUP_REMOVED lines=13> */
.L_x_2994:
[----:B------:R-:W2:Y:S02]  /*42e0*/  LDG.E.64 R2, [R2.64] ;  /* 0x0000002402027981 */ /* 0x000ea4000c1e1b00 */
[----:B--2---:R-:W0:Y:S01]  /*42f0*/  F2F.F32.F64 R0, R2 ;  /* 0x0000000200007310 */ /* 0x004e220000301000 */
[----:B------:R-:W0:-:S14]  /*4300*/  DSETP.GEU.AND P0, PT, |R2|, c[0x2][0x0], PT ;  /* 0x008000000200762a */ /* 0x000e1c0003f0e200 */
[----:B0-----:R-:W-:-:S05]  /*4310*/  @!P0 FMUL R0, R0, 1.175494350822287508e-38 ;  /* 0x0080000000008820 */ /* 0x001fca0000400000 */
[----:B------:R-:W-:Y:S01]  /*4320*/  F2FP.PACK_AB R0, RZ, R0 ;  /* 0x00000000ff00723e */ /* 0x000fe200000000ff */
[----:B------:R-:W-:Y:S05]  /*4330*/  BRA `(.L_x_2985) ;  /* 0x00000a0000007947 */ /* 0x000fea0003800000 */
.L_x_2993:
        /* <DEDUP_REMOVED lines=28> */
.L_x_2996:
        /* <DEDUP_REMOVED lines=15> */
.L_x_2995:
[----:B------:R-:W2:Y:S02]  /*45f0*/  LDG.E.U16 R0, [R2.64] ;  /* 0x0000002402007981 */ /* 0x000ea4000c1e1500 */
[----:B--2---:R-:W-:-:S04]  /*4600*/  PRMT R0, RZ, 0x5410, R0 ;  /* 0x00005410ff007816 */ /* 0x004fc80000000000 */
[----:B------:R-:W-:Y:S01]  /*4610*/  F2FP.PACK_AB R0, RZ, R0 ;  /* 0x00000000ff00723e */ /* 0x000fe200000000ff */
[----:B------:R-:W-:Y:S05]  /*4620*/  BRA `(.L_x_2985) ;  /* 0x0000071000007947 */ /* 0x000fea0003800000 */
.L_x_2992:
        /* <DEDUP_REMOVED lines=12> */
.L_x_2999:
        /* <DEDUP_REMOVED lines=21> */
.L_x_3003:
[----:B------:R-:W-:Y:S05]  /*4840*/  BSYNC B1 ;  /* 0x0000000000017941 */ /* 0x000fea0003800000 */
.L_x_3002:
[----:B------:R-:W-:Y:S01]  /*4850*/  LEA R3, R0, 0x3b800000, 0x17 ;  /* 0x3b80000000037811 */ /* 0x000fe200078eb8ff */
[----:B------:R-:W-:-:S05]  /*4860*/  IMAD.SHL.U32 R0, R2, 0x100000, RZ ;  /* 0x0010000002007824 */ /* 0x000fca00078e00ff */
[----:B------:R-:W-:Y:S02]  /*4870*/  LOP3.LUT R0, R3, R0, R4, 0xfe, !PT ;  /* 0x0000000003007212 */ /* 0x000fe400078efe04 */
.L_x_3001:
[----:B------:R-:W-:Y:S05]  /*4880*/  BSYNC B0 ;  /* 0x0000000000007941 */ /* 0x000fea0003800000 */
.L_x_3000:
[----:B------:R-:W-:Y:S01]  /*4890*/  F2FP.PACK_AB R0, RZ, R0 ;  /* 0x00000000ff00723e */ /* 0x000fe200000000ff */
[----:B------:R-:W-:Y:S05]  /*48a0*/  BRA `(.L_x_2985) ;  /* 0x0000049000007947 */ /* 0x000fea0003800000 */
.L_x_2998:
        /* <DEDUP_REMOVED lines=21> */
.L_x_3007:
[----:B------:R-:W-:Y:S05]  /*4a00*/  BSYNC B1 ;  /* 0x0000000000017941 */ /* 0x000fea0003800000 */
.L_x_3006:
[----:B------:R-:W-:Y:S01]  /*4a10*/  LEA R3, R0, 0x37800000, 0x17 ;  /* 0x3780000000037811 */ /* 0x000fe200078eb8ff */
[----:B------:R-:W-:-:S05]  /*4a20*/  IMAD.SHL.U32 R0, R2, 0x200000, RZ ;  /* 0x0020000002007824 */ /* 0x000fca00078e00ff */
[----:B------:R-:W-:Y:S02]  /*4a30*/  LOP3.LUT R0, R3, R0, R4, 0xfe, !PT ;  /* 0x0000000003007212 */ /* 0x000fe400078efe04 */
.L_x_3005:
[----:B------:R-:W-:Y:S05]  /*4a40*/  BSYNC B0 ;  /* 0x0000000000007941 */ /* 0x000fea0003800000 */
.L_x_3004:
[----:B------:R-:W-:Y:S01]  /*4a50*/  F2FP.PACK_AB R0, RZ, R0 ;  /* 0x00000000ff00723e */ /* 0x000fe200000000ff */
[----:B------:R-:W-:Y:S05]  /*4a60*/  BRA `(.L_x_2985) ;  /* 0x000002d000007947 */ /* 0x000fea0003800000 */
.L_x_2997:
        /* <DEDUP_REMOVED lines=14> */
.L_x_3011:
[----:B------:R-:W-:Y:S05]  /*4b50*/  BSYNC B0 ;  /* 0x0000000000007941 */ /* 0x000fea0003800000 */
.L_x_3010:
[----:B------:R-:W-:Y:S01]  /*4b60*/  F2FP.PACK_AB R0, RZ, R0 ;  /* 0x00000000ff00723e */ /* 0x000fe200000000ff */
[----:B------:R-:W-:Y:S05]  /*4b70*/  BRA `(.L_x_2985) ;  /* 0x000001c000007947 */ /* 0x000fea0003800000 */
.L_x_2984:
        /* <DEDUP_REMOVED lines=21> */
.L_x_3009:
[----:B------:R-:W2:Y:S02]  /*4cd0*/  LDG.E.64 R2, [R2.64] ;  /* 0x0000002402027981 */ /* 0x000ea4000c1e1b00 */
[----:B--2---:R-:W0:Y:S02]  /*4ce0*/  I2F.U64 R0, R2 ;  /* 0x0000000200007312 */ /* 0x004e240000301000 */
[----:B0-----:R-:W-:Y:S01]  /*4cf0*/  F2FP.PACK_AB R0, RZ, R0 ;  /* 0x00000000ff00723e */ /* 0x001fe200000000ff */
[----:B------:R-:W-:Y:S05]  /*4d00*/  BRA `(.L_x_2985) ;  /* 0x0000003000007947 */ /* 0x000fea0003800000 */
.L_x_3008:
[----:B------:R-:W2:Y:S02]  /*4d10*/  LDG.E R2, [R2.64] ;  /* 0x0000002402027981 */ /* 0x000ea4000c1e1900 */
[----:B--2---:R-:W0:Y:S02]  /*4d20*/  I2F.U32 R0, R2 ;  /* 0x0000000200007306 */ /* 0x004e240000201000 */
[----:B0-----:R-:W-:-:S06]  /*4d30*/  F2FP.PACK_AB R0, RZ, R0 ;  /* 0x00000000ff00723e */ /* 0x001fcc00000000ff */
.L_x_2985:
[----:B------:R-:W-:Y:S01]  /*4d40*/  ULDC.U8 UR4, c[0x0][0x372] ;  /* 0x0000dc8000047ab9 */ /* 0x000fe20000000000 */
[----:B-----5:R-:W-:Y:S01]  /*4d50*/  HADD2.F32 R0, -RZ, R0.H0_H0 ;  /* 0x20000000ff007230 */ /* 0x020fe20000004100 */
[----:B------:R-:W-:Y:S01]  /*4d60*/  ISETP.NE.AND P0, PT, RZ, UR4, PT ;  /* 0x00000004ff007c0c */ /* 0x000fe2000bf05270 */
[----:B0-----:R-:W-:-:S12]  /*4d70*/  HADD2.F32 R3, -RZ, c[0x0] [0x370].H0_H0 ;  /* 0x2000dc00ff037630 */ /* 0x001fd80000004100 */
[----:B------:R-:W-:Y:S05]  /*4d80*/  @!P0 BRA `(.L_x_3012) ;  /* 0x0000007000008947 */ /* 0x000fea0003800000 */
[----:B------:R-:W0:Y:S02]  /*4d90*/  MUFU.RCP R5, R3 ;  /* 0x0000000300057308 */ /* 0x000e240000001000 */
[----:B0-----:R-:W-:-:S05]  /*4da0*/  FMUL.FTZ R0, R0, R5 ;  /* 0x0000000500007220 */ /* 0x001fca0000410000 */
[----:B------:R-:W-:-:S05]  /*4db0*/  F2FP.PACK_AB R0, RZ, R0 ;  /* 0x00000000ff00723e */ /* 0x000fca00000000ff */
[----:B------:R-:W-:-:S06]  /*4dc0*/  HADD2.F32 R0, -RZ, R0.H0_H0 ;  /* 0x20000000ff007230 */ /* 0x000fcc0000004100 */
[----:B------:R-:W0:Y:S02]  /*4dd0*/  FRND R0, R0 ;  /* 0x0000000000007307 */ /* 0x000e240000201000 */
[----:B0-----:R-:W-:Y:S01]  /*4de0*/  FMUL.FTZ R2, R3, R0 ;  /* 0x0000000003027220 */ /* 0x001fe20000410000 */
[----:B------:R-:W-:Y:S05]  /*4df0*/  BRA `(.L_x_3013) ;  /* 0x0000006000007947 */ /* 0x000fea0003800000 */
.L_x_3012:
[----:B------:R-:W-:Y:S02]  /*4e00*/  FMUL.FTZ R0, R3, R0 ;  /* 0x0000000003007220 */ /* 0x000fe40000410000 */
[----:B------:R-:W-:Y:S03]  /*4e10*/  MUFU.RCP R3, R3 ;  /* 0x0000000300037308 */ /* 0x000fe60000001000 */
[----:B------:R-:W-:-:S05]  /*4e20*/  F2FP.PACK_AB R0, RZ, R0 ;  /* 0x00000000ff00723e */ /* 0x000fca00000000ff */
[----:B------:R-:W-:-:S06]  /*4e30*/  HADD2.F32 R0, -RZ, R0.H0_H0 ;  /* 0x20000000ff007230 */ /* 0x000fcc0000004100 */
[----:B------:R-:W0:Y:S02]  /*4e40*/  FRND R0, R0 ;  /* 0x0000000000007307 */ /* 0x000e240000201000 */
[----:B0-----:R-:W-:-:S06]  /*4e50*/  FMUL.FTZ R2, R0, R3 ;  /* 0x0000000300027220 */ /* 0x001fcc0000410000 */
.L_x_3013:
        /* <DEDUP_REMOVED lines=17> */
.L_x_3017:
[----:B------:R-:W-:-:S06]  /*4f70*/  HADD2.F32 R3, -RZ, R2.H0_H0 ;  /* 0x20000002ff037230 */ /* 0x000fcc0000004100 */
[----:B------:R-:W0:Y:S02]  /*4f80*/  F2I.S64.TRUNC R2, R3 ;  /* 0x0000000300027311 */ /* 0x000e24000020d900 */
[----:B0-----:R0:W-:Y:S01]  /*4f90*/  STG.E.U8 [R16.64], R2 ;  /* 0x0000000210007986 */ /* 0x0011e2000c101124 */
[----:B------:R-:W-:Y:S05]  /*4fa0*/  BRA `(.L_x_3019) ;  /* 0x00000e4000007947 */ /* 0x000fea0003800000 */
.L_x_3016:
        /* <DEDUP_REMOVED lines=10> */
.L_x_3021:
[----:B------:R-:W-:-:S04]  /*5050*/  HADD2.F32 R2, -RZ, R2.H0_H0 ;  /* 0x20000002ff027230 */ /* 0x000fc80000004100 */
[----:B------:R-:W0:Y:S02]  /*5060*/  F2I.FTZ.TRUNC.NTZ R3, R2 ;  /* 0x0000000200037305 */ /* 0x000e24000021f100 */
[----:B0-----:R0:W-:Y:S01]  /*5070*/  STG.E [R16.64], R3 ;  /* 0x0000000310007986 */ /* 0x0011e2000c101924 */
[----:B------:R-:W-:Y:S05]  /*5080*/  BRA `(.L_x_3019) ;  /* 0x00000d6000007947 */ /* 0x000fea0003800000 */
.L_x_3020:
[----:B------:R-:W-:-:S04]  /*5090*/  HADD2.F32 R2, -RZ, R2.H0_H0 ;  /* 0x20000002ff027230 */ /* 0x000fc80000004100 */
[----:B------:R-:W0:Y:S02]  /*50a0*/  F2I.FTZ.TRUNC.NTZ R3, R2 ;  /* 0x0000000200037305 */ /* 0x000e24000021f100 */
[----:B0-----:R0:W-:Y:S01]  /*50b0*/  STG.E.U16 [R16.64], R3 ;  /* 0x0000000310007986 */ /* 0x0011e2000c101524 */
[----:B------:R-:W-:Y:S05]  /*50c0*/  BRA `(.L_x_3019) ;  /* 0x00000d2000007947 */ /* 0x000fea0003800000 */
.L_x_3015:
        /* <DEDUP_REMOVED lines=9> */
.L_x_3023:
[----:B------:R0:W-:Y:S01]  /*5160*/  STG.E.U16 [R16.64], R2 ;  /* 0x0000000210007986 */ /* 0x0001e2000c101524 */
[----:B------:R-:W-:Y:S05]  /*5170*/  BRA `(.L_x_3019) ;  /* 0x00000c7000007947 */ /* 0x000fea0003800000 */
.L_x_3022:
        /* <DEDUP_REMOVED lines=10> */
.L_x_3025:
[----:B------:R-:W-:-:S05]  /*5220*/  HADD2.F32 R0, -RZ, R2.H0_H0 ;  /* 0x20000002ff007230 */ /* 0x000fca0000004100 */
[----:B------:R-:W-:-:S04]  /*5230*/  F2FP.PACK_AB R0, RZ, R0 ;  /* 0x00000000ff00723e */ /* 0x000fc800000000ff */
[----:B------:R-:W-:-:S05]  /*5240*/  PRMT R0, R0, 0x5410, RZ ;  /* 0x0000541000007816 */ /* 0x000fca00000000ff */
[----:B------:R0:W-:Y:S01]  /*5250*/  STG.E [R16.64], R0 ;  /* 0x0000000010007986 */ /* 0x0001e2000c101924 */
[----:B------:R-:W-:Y:S05]  /*5260*/  BRA `(.L_x_3019) ;  /* 0x00000b8000007947 */ /* 0x000fea0003800000 */
.L_x_3024:
[----:B------:R-:W-:-:S05]  /*5270*/  HADD2.F32 R2, -RZ, R2.H0_H0 ;  /* 0x20000002ff027230 */ /* 0x000fca0000004100 */
[----:B------:R-:W-:-:S06]  /*5280*/  FMUL.FTZ R2, R2, 1 ;  /* 0x3f80000002027820 */ /* 0x000fcc0000410000 */
[----:B------:R-:W0:Y:S02]  /*5290*/  F2F.F64.F32 R2, R2 ;  /* 0x0000000200027310 */ /* 0x000e240000201800 */
[----:B0-----:R0:W-:Y:S01]  /*52a0*/  STG.E.64 [R16.64], R2 ;  /* 0x0000000210007986 */ /* 0x0011e2000c101b24 */
[----:B------:R-:W-:Y:S05]  /*52b0*/  BRA `(.L_x_3019) ;  /* 0x00000b3000007947 */ /* 0x000fea0003800000 */
.L_x_3014:
        /* <DEDUP_REMOVED lines=13> */
.L_x_3028:
[----:B------:R-:W-:Y:S01]  /*5390*/  HADD2.F32 R2, -RZ, R2.H0_H0 ;  /* 0x20000002ff027230 */ /* 0x000fe20000004100 */
[----:B------:R-:W-:-:S04]  /*53a0*/  CS2R R6, SRZ ;  /* 0x0000000000067805 */ /* 0x000fc8000001ff00 */
[----:B------:R-:W-:-:S04]  /*53b0*/  FMUL.FTZ R2, R2, 1 ;  /* 0x3f80000002027820 */ /* 0x000fc80000410000 */
[----:B------:R-:W0:Y:S02]  /*53c0*/  F2F.F64.F32 R4, R2 ;  /* 0x0000000200047310 */ /* 0x000e240000201800 */
[----:B0-----:R0:W-:Y:S01]  /*53d0*/  STG.E.128 [R16.64], R4 ;  /* 0x0000000410007986 */ /* 0x0011e2000c101d24 */
[----:B------:R-:W-:Y:S05]  /*53e0*/  BRA `(.L_x_3019) ;  /* 0x00000a0000007947 */ /* 0x000fea0003800000 */
.L_x_3027:
        /* <DEDUP_REMOVED lines=21> */
.L_x_3032:
[----:B------:R-:W-:Y:S05]  /*5540*/  BSYNC B0 ;  /* 0x0000000000007941 */ /* 0x000fea0003800000 */
.L_x_3031:
[----:B------:R-:W-:-:S05]  /*5550*/  LOP3.LUT R3, R0, R3, RZ, 0xfc, !PT ;  /* 0x0000000300037212 */ /* 0x000fca00078efcff */
[----:B------:R0:W-:Y:S01]  /*5560*/  STG.E.U8 [R16.64], R3 ;  /* 0x0000000310007986 */ /* 0x0001e2000c101124 */
[----:B------:R-:W-:Y:S05]  /*5570*/  BRA `(.L_x_3019) ;  /* 0x0000087000007947 */ /* 0x000fea0003800000 */
.L_x_3030:
        /* <DEDUP_REMOVED lines=13> */
.L_x_3034:
[----:B------:R-:W-:Y:S01]  /*5650*/  IMAD.MOV.U32 R0, RZ, RZ, 0x7f ;  /* 0x0000007fff007424 */ /* 0x000fe200078e00ff */
[----:B------:R-:W-:-:S04]  /*5660*/  ISETP.GT.U32.AND P0, PT, R2, 0x7f800000, PT ;  /* 0x7f8000000200780c */ /* 0x000fc80003f04070 */
[----:B------:R-:W-:-:S04]  /*5670*/  SEL R0, R0, 0x7c, P0 ;  /* 0x0000007c00007807 */ /* 0x000fc80000000000 */
.L_x_3035:
[----:B------:R-:W-:Y:S05]  /*5680*/  BSYNC B0 ;  /* 0x0000000000007941 */ /* 0x000fea0003800000 */
.L_x_3033:
[----:B------:R-:W-:-:S04]  /*5690*/  LOP3.LUT R2, R3, 0x80000000, RZ, 0xc0, !PT ;  /* 0x8000000003027812 */ /* 0x000fc800078ec0ff */
[----:B------:R-:W-:-:S04]  /*56a0*/  SHF.R.U32.HI R3, RZ, 0x18, R2 ;  /* 0x00000018ff037819 */ /* 0x000fc80000011602 */
[----:B------:R-:W-:-:S05]  /*56b0*/  LOP3.LUT R3, R0, R3, RZ, 0xfc, !PT ;  /* 0x0000000300037212 */ /* 0x000fca00078efcff */
[----:B------:R0:W-:Y:S01]  /*56c0*/  STG.E.U8 [R16.64], R3 ;  /* 0x0000000310007986 */ /* 0x0001e2000c101124 */
[----:B------:R-:W-:Y:S05]  /*56d0*/  BRA `(.L_x_3019) ;  /* 0x0000071000007947 */ /* 0x000fea0003800000 */
.L_x_3029:
[----:B------:R-:W-:-:S05]  /*56e0*/  HADD2.F32 R0, -RZ, R2.H0_H0 ;  /* 0x20000002ff007230 */ /* 0x000fca0000004100 */
[----:B------:R-:W-:-:S05]  /*56f0*/  F2FP.BF16.PACK_AB R0, RZ, R0 ;  /* 0x00000000ff00723e */ /* 0x000fca00000010ff */
[----:B------:R0:W-:Y:S01]  /*5700*/  STG.E.U16 [R16.64], R0 ;  /* 0x0000000010007986 */ /* 0x0001e2000c101524 */
[----:B------:R-:W-:Y:S05]  /*5710*/  BRA `(.L_x_3019) ;  /* 0x000006d000007947 */ /* 0x000fea0003800000 */
.L_x_3026:
        /* <DEDUP_REMOVED lines=12> */
.L_x_3038:
        /* <DEDUP_REMOVED lines=17> */
.L_x_3041:
[----:B------:R-:W-:-:S04]  /*58f0*/  LOP3.LUT R2, R3, 0x80000000, RZ, 0xc0, !PT ;  /* 0x8000000003027812 */ /* 0x000fc800078ec0ff */
[----:B------:R-:W-:-:S04]  /*5900*/  SHF.R.U32.HI R3, RZ, 0x18, R2 ;  /* 0x00000018ff037819 */ /* 0x000fc80000011602 */
[----:B------:R-:W-:-:S04]  /*5910*/  LOP3.LUT R0, R0, R3, RZ, 0xfc, !PT ;  /* 0x0000000300007212 */ /* 0x000fc800078efcff */
[----:B------:R-:W-:Y:S02]  /*5920*/  PRMT R8, R0, 0x7610, R8 ;  /* 0x0000761000087816 */ /* 0x000fe40000000008 */
.L_x_3040:
[----:B------:R-:W-:Y:S05]  /*5930*/  BSYNC B0 ;  /* 0x0000000000007941 */ /* 0x000fea0003800000 */
.L_x_3039:
[----:B------:R0:W-:Y:S01]  /*5940*/  STG.E.U8 [R16.64], R8 ;  /* 0x0000000810007986 */ /* 0x0001e2000c101124 */
[----:B------:R-:W-:Y:S05]  /*5950*/  BRA `(.L_x_3019) ;  /* 0x0000049000007947 */ /* 0x000fea0003800000 */
.L_x_3037:
        /* <DEDUP_REMOVED lines=17> */
.L_x_3044:
[----:B------:R-:W-:-:S04]  /*5a70*/  LOP3.LUT R2, R3, 0x80000000, RZ, 0xc0, !PT ;  /* 0x8000000003027812 */ /* 0x000fc800078ec0ff */
[----:B------:R-:W-:-:S04]  /*5a80*/  SHF.R.U32.HI R3, RZ, 0x18, R2 ;  /* 0x00000018ff037819 */ /* 0x000fc80000011602 */
[----:B------:R-:W-:-:S04]  /*5a90*/  LOP3.LUT R0, R0, R3, RZ, 0xfc, !PT ;  /* 0x0000000300007212 */ /* 0x000fc800078efcff */
[----:B------:R-:W-:Y:S02]  /*5aa0*/  PRMT R8, R0, 0x7610, R8 ;  /* 0x0000761000087816 */ /* 0x000fe40000000008 */
.L_x_3043:
[----:B------:R-:W-:Y:S05]  /*5ab0*/  BSYNC B0 ;  /* 0x0000000000007941 */ /* 0x000fea0003800000 */
.L_x_3042:
[----:B------:R0:W-:Y:S01]  /*5ac0*/  STG.E.U8 [R16.64], R8 ;  /* 0x0000000810007986 */ /* 0x0001e2000c101124 */
[----:B------:R-:W-:Y:S05]  /*5ad0*/  BRA `(.L_x_3019) ;  /* 0x0000031000007947 */ /* 0x000fea0003800000 */
.L_x_3036:
        /* <DEDUP_REMOVED lines=22> */
.L_x_3018:
        /* <DEDUP_REMOVED lines=20> */
.L_x_3046:
[----:B------:R-:W-:-:S06]  /*5d80*/  HADD2.F32 R2, -RZ, R2.H0_H0 ;  /* 0x20000002ff027230 */ /* 0x000fcc0000004100 */
[----:B------:R-:W0:Y:S02]  /*5d90*/  F2I.U64.TRUNC R2, R2 ;  /* 0x0000000200027311 */ /* 0x000e24000020d800 */
[----:B0-----:R0:W-:Y:S01]  /*5da0*/  STG.E.64 [R16.64], R2 ;  /* 0x0000000210007986 */ /* 0x0011e2000c101b24 */
[----:B------:R-:W-:Y:S05]  /*5db0*/  BRA `(.L_x_3019) ;  /* 0x0000003000007947 */ /* 0x000fea0003800000 */
.L_x_3045:
[----:B------:R-:W-:-:S04]  /*5dc0*/  HADD2.F32 R2, -RZ, R2.H0_H0 ;  /* 0x20000002ff027230 */ /* 0x000fc80000004100 */
[----:B------:R-:W0:Y:S02]  /*5dd0*/  F2I.FTZ.U32.TRUNC.NTZ R3, R2 ;  /* 0x0000000200037305 */ /* 0x000e24000021f000 */
[----:B0-----:R0:W-:Y:S02]  /*5de0*/  STG.E [R16.64], R3 ;  /* 0x0000000310007986 */ /* 0x0011e4000c101924 */
.L_x_3019:
        /* <DEDUP_REMOVED lines=231> */
.L_x_3047:
        /* <DEDUP_REMOVED lines=20> */
.L_x_3051:
[----:B------:R-:W2:Y:S02]  /*6da0*/  LDG.E.U8 R2, [R2.64] ;  /* 0x0000002402027981 */ /* 0x000ea4000c1e1100 */
[----:B--2---:R-:W0:Y:S02]  /*6db0*/  I2F.U16 R0, R2 ;  /* 0x0000000200007306 */ /* 0x004e240000101000 */
[----:B0-----:R-:W-:Y:S01]  /*6dc0*/  F2FP.PACK_AB R0, RZ, R0 ;  /* 0x00000000ff00723e */ /* 0x001fe200000000ff */
[----:B------:R-:W-:Y:S05]  /*6dd0*/  BRA `(.L_x_3053) ;  /* 0x00000e1000007947 */ /* 0x000fea0003800000 */
.L_x_3050:
        /* <DEDUP_REMOVED lines=10> */
.L_x_3055:
[----:B------:R-:W2:Y:S02]  /*6e80*/  LDG.E R2, [R2.64] ;  /* 0x0000002402027981 */ /* 0x000ea4000c1e1900 */
[----:B--2---:R-:W0:Y:S02]  /*6e90*/  I2F R0, R2 ;  /* 0x0000000200007306 */ /* 0x004e240000201400 */
[----:B0-----:R-:W-:Y:S01]  /*6ea0*/  F2FP.PACK_AB R0, RZ, R0 ;  /* 0x00000000ff00723e */ /* 0x001fe200000000ff */
[----:B------:R-:W-:Y:S05]  /*6eb0*/  BRA `(.L_x_3053) ;  /* 0x00000d3000007947 */ /* 0x000fea0003800000 */
.L_x_3054:
[----:B------:R-:W2:Y:S02]  /*6ec0*/  LDG.E.U16 R2, [R2.64] ;  /* 0x0000002402027981 */ /* 0x000ea4000c1e1500 */
[----:B--2---:R-:W0:Y:S02]  /*6ed0*/  I2F.S16 R0, R2 ;  /* 0x0000000200007306 */ /* 0x004e240000101400 */
[----:B0-----:R-:W-:Y:S01]  /*6ee0*/  F2FP.PACK_AB R0, RZ, R0 ;  /* 0x00000000ff00723e */ /* 0x001fe200000000ff */
[----:B------:R-:W-:Y:S05]  /*6ef0*/  BRA `(.L_x_3053) ;  /* 0x00000cf000007947 */ /* 0x000fea0003800000 */
.L_x_3049:
        /* <DEDUP_REMOVED lines=9> */
.L_x_3057:
[----:B------:R0:W5:Y:S01]  /*6f90*/  LDG.E.U16 R0, [R2.64] ;  /* 0x0000002402007981 */ /* 0x000162000c1e1500 */
[----:B------:R-:W-:Y:S05]  /*6fa0*/  BRA `(.L_x_3053) ;  /* 0x00000c4000007947 */ /* 0x000fea0003800000 */
.L_x_3056:
        /* <DEDUP_REMOVED lines=9> */
.L_x_3059:
[----:B------:R0:W5:Y:S01]  /*7040*/  LDG.E.U16 R0, [R2.64] ;  /* 0x0000002402007981 */ /* 0x000162000c1e1500 */
[----:B------:R-:W-:Y:S05]  /*7050*/  BRA `(.L_x_3053) ;  /* 0x00000b9000007947 */ /* 0x000fea0003800000 */
.L_x_3058:
[----:B------:R-:W2:Y:S02]  /*7060*/  LDG.E.64 R2, [R2.64] ;  /* 0x0000002402027981 */ /* 0x000ea4000c1e1b00 */
[----:B--2---:R-:W0:Y:S01]  /*7070*/  F2F.F32.F64 R0, R2 ;  /* 0x0000000200007310 */ /* 0x004e220000301000 */
[----:B------:R-:W0:-:S14]  /*7080*/  DSETP.GEU.AND P0, PT, |R2|, c[0x2][0x0], PT ;  /* 0x008000000200762a */ /* 0x000e1c0003f0e200 */
[----:B0-----:R-:W-:-:S05]  /*7090*/  @!P0 FMUL R0, R0, 1.175494350822287508e-38 ;  /* 0x0080000000008820 */ /* 0x001fca0000400000 */
[----:B------:R-:W-:Y:S01]  /*70a0*/  F2FP.PACK_AB R0, RZ, R0 ;  /* 0x00000000ff00723e */ /* 0x000fe200000000ff */
[----:B------:R-:W-:Y:S05]  /*70b0*/  BRA `(.L_x_3053) ;  /* 0x00000b3000007947 */ /* 0x000fea0003800000 */
.L_x_3048:
        /* <DEDUP_REMOVED lines=13> */
.L_x_3062:
[----:B------:R-:W2:Y:S02]  /*7190*/  LDG.E.64 R2, [R2.64] ;  /* 0x0000002402027981 */ /* 0x000ea4000c1e1b00 */
[----:B--2---:R-:W0:Y:S01]  /*71a0*/  F2F.F32.F64 R0, R2 ;  /* 0x0000000200007310 */ /* 0x004e220000301000 */
[----:B------:R-:W0:-:S14]  /*71b0*/  DSETP.GEU.AND P0, PT, |R2|, c[0x2][0x0], PT ;  /* 0x008000000200762a */ /* 0x000e1c0003f0e200 */
[----:B0-----:R-:W-:-:S05]  /*71c0*/  @!P0 FMUL R0, R0, 1.175494350822287508e-38 ;  /* 0x0080000000008820 */ /* 0x001fca0000400000 */
[----:B------:R-:W-:Y:S01]  /*71d0*/  F2FP.PACK_AB R0, RZ, R0 ;  /* 0x00000000ff00723e */ /* 0x000fe200000000ff */
[----:B------:R-:W-:Y:S05]  /*71e0*/  BRA `(.L_x_3053) ;  /* 0x00000a0000007947 */ /* 0x000fea0003800000 */
.L_x_3061:
        /* <DEDUP_REMOVED lines=28> */
.L_x_3064:
        /* <DEDUP_REMOVED lines=15> */
.L_x_3063:
[----:B------:R-:W2:Y:S02]  /*74a0*/  LDG.E.U16 R0, [R2.64] ;  /* 0x0000002402007981 */ /* 0x000ea4000c1e1500 */
[----:B--2---:R-:W-:-:S04]  /*74b0*/  PRMT R0, RZ, 0x5410, R0 ;  /* 0x00005410ff007816 */ /* 0x004fc80000000000 */
[----:B------:R-:W-:Y:S01]  /*74c0*/  F2FP.PACK_AB R0, RZ, R0 ;  /* 0x00000000ff00723e */ /* 0x000fe200000000ff */
[----:B------:R-:W-:Y:S05]  /*74d0*/  BRA `(.L_x_3053) ;  /* 0x0000071000007947 */ /* 0x000fea0003800000 */
.L_x_3060:
        /* <DEDUP_REMOVED lines=12> */
.L_x_3067:
        /* <DEDUP_REMOVED lines=21> */
.L_x_3071:
[----:B------:R-:W-:Y:S05]  /*76f0*/  BSYNC B1 ;  /* 0x0000000000017941 */ /* 0x000fea0003800000 */
.L_x_3070:
[----:B------:R-:W-:Y:S01]  /*7700*/  LEA R3, R0, 0x3b800000, 0x17 ;  /* 0x3b80000000037811 */ /* 0x000fe200078eb8ff */
[----:B------:R-:W-:-:S05]  /*7710*/  IMAD.SHL.U32 R0, R2, 0x100000, RZ ;  /* 0x0010000002007824 */ /* 0x000fca00078e00ff */
[----:B------:R-:W-:Y:S02]  /*7720*/  LOP3.LUT R0, R3, R0, R4, 0xfe, !PT ;  /* 0x0000000003007212 */ /* 0x000fe400078efe04 */
.L_x_3069:
[----:B------:R-:W-:Y:S05]  /*7730*/  BSYNC B0 ;  /* 0x0000000000007941 */ /* 0x000fea0003800000 */
.L_x_3068:
[----:B------:R-:W-:Y:S01]  /*7740*/  F2FP.PACK_AB R0, RZ, R0 ;  /* 0x00000000ff00723e */ /* 0x000fe200000000ff */
[----:B------:R-:W-:Y:S05]  /*7750*/  BRA `(.L_x_3053) ;  /* 0x0000049000007947 */ /* 0x000fea0003800000 */
.L_x_3066:
        /* <DEDUP_REMOVED lines=21> */
.L_x_3075:
[----:B------:R-:W-:Y:S05]  /*78b0*/  BSYNC B1 ;  /* 0x0000000000017941 */ /* 0x000fea0003800000 */
.L_x_3074:
[----:B------:R-:W-:Y:S01]  /*78c0*/  LEA R3, R0, 0x37800000, 0x17 ;  /* 0x3780000000037811 */ /* 0x000fe200078eb8ff */
[----:B------:R-:W-:-:S05]  /*78d0*/  IMAD.SHL.U32 R0, R2, 0x200000, RZ ;  /* 0x0020000002007824 */ /* 0x000fca00078e00ff */
[----:B------:R-:W-:Y:S02]  /*78e0*/  LOP3.LUT R0, R3, R0, R4, 0xfe, !PT ;  /* 0x0000000003007212 */ /* 0x000fe400078efe04 */
.L_x_3073:
[----:B------:R-:W-:Y:S05]  /*78f0*/  BSYNC B0 ;  /* 0x0000000000007941 */ /* 0x000fea0003800000 */
.L_x_3072:
[----:B------:R-:W-:Y:S01]  /*7900*/  F2FP.PACK_AB R0, RZ, R0 ;  /* 0x00000000ff00723e */ /* 0x000fe200000000ff */
[----:B------:R-:W-:Y:S05]  /*7910*/  BRA `(.L_x_3053) ;  /* 0x000002d000007947 */ /* 0x000fea0003800000 */
.L_x_3065:
        /* <DEDUP_REMOVED lines=14> */
.L_x_3079:
[----:B------:R-:W-:Y:S05]  /*7a00*/  BSYNC B0 ;  /* 0x0000000000007941 */ /* 0x000fea0003800000 */
.L_x_3078:
[----:B------:R-:W-:Y:S01]  /*7a10*/  F2FP.PACK_AB R0, RZ, R0 ;  /* 0x00000000ff00723e */ /* 0x000fe200000000ff */
[----:B------:R-:W-:Y:S05]  /*7a20*/  BRA `(.L_x_3053) ;  /* 0x000001c000007947 */ /* 0x000fea0003800000 */
.L_x_3052:
        /* <DEDUP_REMOVED lines=21> */
.L_x_3077:
[----:B------:R-:W2:Y:S02]  /*7b80*/  LDG.E.64 R2, [R2.64] ;  /* 0x0000002402027981 */ /* 0x000ea4000c1e1b00 */
[----:B--2---:R-:W0:Y:S02]  /*7b90*/  I2F.U64 R0, R2 ;  /* 0x0000000200007312 */ /* 0x004e240000301000 */
[----:B0-----:R-:W-:Y:S01]  /*7ba0*/  F2FP.PACK_AB R0, RZ, R0 ;  /* 0x00000000ff00723e */ /* 0x001fe200000000ff */
[----:B------:R-:W-:Y:S05]  /*7bb0*/  BRA `(.L_x_3053) ;  /* 0x0000003000007947 */ /* 0x000fea0003800000 */
.L_x_3076:
[----:B------:R-:W2:Y:S02]  /*7bc0*/  LDG.E R2, [R2.64] ;  /* 0x0000002402027981 */ /* 0x000ea4000c1e1900 */
[----:B--2---:R-:W0:Y:S02]  /*7bd0*/  I2F.U32 R0, R2 ;  /* 0x0000000200007306 */ /* 0x004e240000201000 */
[----:B0-----:R-:W-:-:S06]  /*7be0*/  F2FP.PACK_AB R0, RZ, R0 ;  /* 0x00000000ff00723e */ /* 0x001fcc00000000ff */
.L_x_3053:
        /* <DEDUP_REMOVED lines=12> */
.L_x_3080:
[----:B------:R-:W-:Y:S02]  /*7cb0*/  FMUL.FTZ R0, R3, R0 ;  /* 0x0000000003007220 */ /* 0x000fe40000410000 */
[----:B------:R-:W-:Y:S03]  /*7cc0*/  MUFU.RCP R3, R3 ;  /* 0x0000000300037308 */ /* 0x000fe60000001000 */
[----:B------:R-:W-:-:S05]  /*7cd0*/  F2FP.PACK_AB R0, RZ, R0 ;  /* 0x00000000ff00723e */ /* 0x000fca00000000ff */
[----:B------:R-:W-:-:S06]  /*7ce0*/  HADD2.F32 R0, -RZ, R0.H0_H0 ;  /* 0x20000000ff007230 */ /* 0x000fcc0000004100 */
[----:B------:R-:W0:Y:S02]  /*7cf0*/  FRND R0, R0 ;  /* 0x0000000000007307 */ /* 0x000e240000201000 */
[----:B0-----:R-:W-:-:S06]  /*7d00*/  FMUL.FTZ R2, R0, R3 ;  /* 0x0000000300027220 */ /* 0x001fcc0000410000 */
.L_x_3081:
        /* <DEDUP_REMOVED lines=17> */
.L_x_3085:
[----:B------:R-:W-:-:S06]  /*7e20*/  HADD2.F32 R3, -RZ, R2.H0_H0 ;  /* 0x20000002ff037230 */ /* 0x000fcc0000004100 */
[----:B------:R-:W0:Y:S02]  /*7e30*/  F2I.S64.TRUNC R2, R3 ;  /* 0x0000000300027311 */ /* 0x000e24000020d900 */
[----:B0-----:R0:W-:Y:S01]  /*7e40*/  STG.E.U8 [R16.64], R2 ;  /* 0x0000000210007986 */ /* 0x0011e2000c101124 */
[----:B------:R-:W-:Y:S05]  /*7e50*/  BRA `(.L_x_3087) ;  /* 0x00000e4000007947 */ /* 0x000fea0003800000 */
.L_x_3084:
        /* <DEDUP_REMOVED lines=10> */
.L_x_3089:
[----:B------:R-:W-:-:S04]  /*7f00*/  HADD2.F32 R2, -RZ, R2.H0_H0 ;  /* 0x20000002ff027230 */ /* 0x000fc80000004100 */
[----:B------:R-:W0:Y:S02]  /*7f10*/  F2I.FTZ.TRUNC.NTZ R3, R2 ;  /* 0x0000000200037305 */ /* 0x000e24000021f100 */
[----:B0-----:R0:W-:Y:S01]  /*7f20*/  STG.E [R16.64], R3 ;  /* 0x0000000310007986 */ /* 0x0011e2000c101924 */
[----:B------:R-:W-:Y:S05]  /*7f30*/  BRA `(.L_x_3087) ;  /* 0x00000d6000007947 */ /* 0x000fea0003800000 */
.L_x_3088:
[----:B------:R-:W-:-:S04]  /*7f40*/  HADD2.F32 R2, -RZ, R2.H0_H0 ;  /* 0x20000002ff027230 */ /* 0x000fc80000004100 */
[----:B------:R-:W0:Y:S02]  /*7f50*/  F2I.FTZ.TRUNC.NTZ R3, R2 ;  /* 0x0000000200037305 */ /* 0x000e24000021f100 */
[----:B0-----:R0:W-:Y:S01]  /*7f60*/  STG.E.U16 [R16.64], R3 ;  /* 0x0000000310007986 */ /* 0x0011e2000c101524 */
[----:B------:R-:W-:Y:S05]  /*7f70*/  BRA `(.L_x_3087) ;  /* 0x00000d2000007947 */ /* 0x000fea0003800000 */
.L_x_3083:
        /* <DEDUP_REMOVED lines=9> */
.L_x_3091:
[----:B------:R0:W-:Y:S01]  /*8010*/  STG.E.U16 [R16.64], R2 ;  /* 0x0000000210007986 */ /* 0x0001e2000c101524 */
[----:B------:R-:W-:Y:S05]  /*8020*/  BRA `(.L_x_3087) ;  /* 0x00000c7000007947 */ /* 0x000fea0003800000 */
.L_x_3090:
        /* <DEDUP_REMOVED lines=10> */
.L_x_3093:
[----:B------:R-:W-:-:S05]  /*80d0*/  HADD2.F32 R0, -RZ, R2.H0_H0 ;  /* 0x20000002ff007230 */ /* 0x000fca0000004100 */
[----:B------:R-:W-:-:S04]  /*80e0*/  F2FP.PACK_AB R0, RZ, R0 ;  /* 0x00000000ff00723e */ /* 0x000fc800000000ff */
[----:B------:R-:W-:-:S05]  /*80f0*/  PRMT R0, R0, 0x5410, RZ ;  /* 0x0000541000007816 */ /* 0x000fca00000000ff */
[----:B------:R0:W-:Y:S01]  /*8100*/  STG.E [R16.64], R0 ;  /* 0x0000000010007986 */ /* 0x0001e2000c101924 */
[----:B------:R-:W-:Y:S05]  /*8110*/  BRA `(.L_x_3087) ;  /* 0x00000b8000007947 */ /* 0x000fea0003800000 */
.L_x_3092:
[----:B------:R-:W-:-:S05]  /*8120*/  HADD2.F32 R2, -RZ, R2.H0_H0 ;  /* 0x20000002ff027230 */ /* 0x000fca0000004100 */
[----:B------:R-:W-:-:S06]  /*8130*/  FMUL.FTZ R2, R2, 1 ;  /* 0x3f80000002027820 */ /* 0x000fcc0000410000 */
[----:B------:R-:W0:Y:S02]  /*8140*/  F2F.F64.F32 R2, R2 ;  /* 0x0000000200027310 */ /* 0x000e240000201800 */
[----:B0-----:R0:W-:Y:S01]  /*8150*/  STG.E.64 [R16.64], R2 ;  /* 0x0000000210007986 */ /* 0x0011e2000c101b24 */
[----:B------:R-:W-:Y:S05]  /*8160*/  BRA `(.L_x_3087) ;  /* 0x00000b3000007947 */ /* 0x000fea0003800000 */
.L_x_3082:
        /* <DEDUP_REMOVED lines=13> */
.L_x_3096:
[----:B------:R-:W-:Y:S01]  /*8240*/  HADD2.F32 R2, -RZ, R2.H0_H0 ;  /* 0x20000002ff027230 */ /* 0x000fe20000004100 */
[----:B------:R-:W-:-:S04]  /*8250*/  CS2R R6, SRZ ;  /* 0x0000000000067805 */ /* 0x000fc8000001ff00 */
[----:B------:R-:W-:-:S04]  /*8260*/  FMUL.FTZ R2, R2, 1 ;  /* 0x3f80000002027820 */ /* 0x000fc80000410000 */
[----:B------:R-:W0:Y:S02]  /*8270*/  F2F.F64.F32 R4, R2 ;  /* 0x0000000200047310 */ /* 0x000e240000201800 */
[----:B0-----:R0:W-:Y:S01]  /*8280*/  STG.E.128 [R16.64], R4 ;  /* 0x0000000410007986 */ /* 0x0011e2000c101d24 */
[----:B------:R-:W-:Y:S05]  /*8290*/  BRA `(.L_x_3087) ;  /* 0x00000a0000007947 */ /* 0x000fea0003800000 */
.L_x_3095:
        /* <DEDUP_REMOVED lines=21> */
.L_x_3100:
[----:B------:R-:W-:Y:S05]  /*83f0*/  BSYNC B0 ;  /* 0x0000000000007941 */ /* 0x000fea0003800000 */
.L_x_3099:
[----:B------:R-:W-:-:S05]  /*8400*/  LOP3.LUT R3, R0, R3, RZ, 0xfc, !PT ;  /* 0x0000000300037212 */ /* 0x000fca00078efcff */
[----:B------:R0:W-:Y:S01]  /*8410*/  STG.E.U8 [R16.64], R3 ;  /* 0x0000000310007986 */ /* 0x0001e2000c101124 */
[----:B------:R-:W-:Y:S05]  /*8420*/  BRA `(.L_x_3087) ;  /* 0x0000087000007947 */ /* 0x000fea0003800000 */
.L_x_3098:
        /* <DEDUP_REMOVED lines=13> */
.L_x_3102:
[----:B------:R-:W-:Y:S01]  /*8500*/  IMAD.MOV.U32 R0, RZ, RZ, 0x7f ;  /* 0x0000007fff007424 */ /* 0x000fe200078e00ff */
[----:B------:R-:W-:-:S04]  /*8510*/  ISETP.GT.U32.AND P0, PT, R2, 0x7f800000, PT ;  /* 0x7f8000000200780c */ /* 0x000fc80003f04070 */
[----:B------:R-:W-:-:S04]  /*8520*/  SEL R0, R0, 0x7c, P0 ;  /* 0x0000007c00007807 */ /* 0x000fc80000000000 */
.L_x_3103:
[----:B------:R-:W-:Y:S05]  /*8530*/  BSYNC B0 ;  /* 0x0000000000007941 */ /* 0x000fea0003800000 */
.L_x_3101:
[----:B------:R-:W-:-:S04]  /*8540*/  LOP3.LUT R2, R3, 0x80000000, RZ, 0xc0, !PT ;  /* 0x8000000003027812 */ /* 0x000fc800078ec0ff */
[----:B------:R-:W-:-:S04]  /*8550*/  SHF.R.U32.HI R3, RZ, 0x18, R2 ;  /* 0x00000018ff037819 */ /* 0x000fc80000011602 */
[----:B------:R-:W-:-:S05]  /*8560*/  LOP3.LUT R3, R0, R3, RZ, 0xfc, !PT ;  /* 0x0000000300037212 */ /* 0x000fca00078efcff */
[----:B------:R0:W-:Y:S01]  /*8570*/  STG.E.U8 [R16.64], R3 ;  /* 0x0000000310007986 */ /* 0x0001e2000c101124 */
[----:B------:R-:W-:Y:S05]  /*8580*/  BRA `(.L_x_3087) ;  /* 0x0000071000007947 */ /* 0x000fea0003800000 */
.L_x_3097:
[----:B------:R-:W-:-:S05]  /*8590*/  HADD2.F32 R0, -RZ, R2.H0_H0 ;  /* 0x20000002ff007230 */ /* 0x000fca0000004100 */
[----:B------:R-:W-:-:S05]  /*85a0*/  F2FP.BF16.PACK_AB R0, RZ, R0 ;  /* 0x00000000ff00723e */ /* 0x000fca00000010ff */
[----:B------:R0:W-:Y:S01]  /*85b0*/  STG.E.U16 [R16.64], R0 ;  /* 0x0000000010007986 */ /* 0x0001e2000c101524 */
[----:B------:R-:W-:Y:S05]  /*85c0*/  BRA `(.L_x_3087) ;  /* 0x000006d000007947 */ /* 0x000fea0003800000 */
.L_x_3094:
        /* <DEDUP_REMOVED lines=12> */
.L_x_3106:
        /* <DEDUP_REMOVED lines=17> */
.L_x_3109:
[----:B------:R-:W-:-:S04]  /*87a0*/  LOP3.LUT R2, R3, 0x80000000, RZ, 0xc0, !PT ;  /* 0x8000000003027812 */ /* 0x000fc800078ec0ff */
[----:B------:R-:W-:-:S04]  /*87b0*/  SHF.R.U32.HI R3, RZ, 0x18, R2 ;  /* 0x00000018ff037819 */ /* 0x000fc80000011602 */
[----:B------:R-:W-:-:S04]  /*87c0*/  LOP3.LUT R0, R0, R3, RZ, 0xfc, !PT ;  /* 0x0000000300007212 */ /* 0x000fc800078efcff */
[----:B------:R-:W-:Y:S02]  /*87d0*/  PRMT R8, R0, 0x7610, R8 ;  /* 0x0000761000087816 */ /* 0x000fe40000000008 */
.L_x_3108:
[----:B------:R-:W-:Y:S05]  /*87e0*/  BSYNC B0 ;  /* 0x0000000000007941 */ /* 0x000fea0003800000 */
.L_x_3107:
[----:B------:R0:W-:Y:S01]  /*87f0*/  STG.E.U8 [R16.64], R8 ;  /* 0x0000000810007986 */ /* 0x0001e2000c101124 */
[----:B------:R-:W-:Y:S05]  /*8800*/  BRA `(.L_x_3087) ;  /* 0x0000049000007947 */ /* 0x000fea0003800000 */
.L_x_3105:
        /* <DEDUP_REMOVED lines=17> */
.L_x_3112:
[----:B------:R-:W-:-:S04]  /*8920*/  LOP3.LUT R2, R3, 0x80000000, RZ, 0xc0, !PT ;  /* 0x8000000003027812 */ /* 0x000fc800078ec0ff */
[----:B------:R-:W-:-:S04]  /*8930*/  SHF.R.U32.HI R3, RZ, 0x18, R2 ;  /* 0x00000018ff037819 */ /* 0x000fc80000011602 */
[----:B------:R-:W-:-:S04]  /*8940*/  LOP3.LUT R0, R0, R3, RZ, 0xfc, !PT ;  /* 0x0000000300007212 */ /* 0x000fc800078efcff */
[----:B------:R-:W-:Y:S02]  /*8950*/  PRMT R8, R0, 0x7610, R8 ;  /* 0x0000761000087816 */ /* 0x000fe40000000008 */
.L_x_3111:
[----:B------:R-:W-:Y:S05]  /*8960*/  BSYNC B0 ;  /* 0x0000000000007941 */ /* 0x000fea0003800000 */
.L_x_3110:
[----:B------:R0:W-:Y:S01]  /*8970*/  STG.E.U8 [R16.64], R8 ;  /* 0x0000000810007986 */ /* 0x0001e2000c101124 */
[----:B------:R-:W-:Y:S05]  /*8980*/  BRA `(.L_x_3087) ;  /* 0x0000031000007947 */ /* 0x000fea0003800000 */
.L_x_3104:
        /* <DEDUP_REMOVED lines=22> */
.L_x_3086:
        /* <DEDUP_REMOVED lines=20> */
.L_x_3114:
[----:B------:R-:W-:-:S06]  /*8c30*/  HADD2.F32 R2, -RZ, R2.H0_H0 ;  /* 0x20000002ff027230 */ /* 0x000fcc0000004100 */
[----:B------:R-:W0:Y:S02]  /*8c40*/  F2I.U64.TRUNC R2, R2 ;  /* 0x0000000200027311 */ /* 0x000e24000020d800 */
[----:B0-----:R0:W-:Y:S01]  /*8c50*/  STG.E.64 [R16.64], R2 ;  /* 0x0000000210007986 */ /* 0x0011e2000c101b24 */
[----:B------:R-:W-:Y:S05]  /*8c60*/  BRA `(.L_x_3087) ;  /* 0x0000003000007947 */ /* 0x000fea0003800000 */
.L_x_3113:
[----:B------:R-:W-:-:S04]  /*8c70*/  HADD2.F32 R2, -RZ, R2.H0_H0 ;  /* 0x20000002ff027230 */ /* 0x000fc80000004100 */
[----:B------:R-:W0:Y:S02]  /*8c80*/  F2I.FTZ.U32.TRUNC.NTZ R3, R2 ;  /* 0x0000000200037305 */ /* 0x000e24000021f000 */
[----:B0-----:R0:W-:Y:S02]  /*8c90*/  STG.E [R16.64], R3 ;  /* 0x0000000310007986 */ /* 0x0011e4000c101924 */
.L_x_3087:
[----:B------:R-:W-:Y:S02]  /*8ca0*/  IADD3 R19, R19, 0x80, RZ ;  /* 0x0000008013137810 */ /* 0x000fe40007ffe0ff */
.L_x_2978:
[----:B------:R-:W-:Y:S05]  /*8cb0*/  BSYNC B6 ;  /* 0x0000000000067941 */ /* 0x000fea0003800000 */
.L_x_2977:
        /* <DEDUP_REMOVED lines=230> */
.L_x_3115:
        /* <DEDUP_REMOVED lines=20> */
.L_x_3119:
[----:B------:R-:W2:Y:S02]  /*9c60*/  LDG.E.U8 R2, [R2.64] ;  /* 0x0000002402027981 */ /* 0x000ea4000c1e1100 */
[----:B--2---:R-:W0:Y:S02]  /*9c70*/  I2F.U16 R0, R2 ;  /* 0x0000000200007306 */ /* 0x004e240000101000 */
[----:B0-----:R-:W-:Y:S01]  /*9c80*/  F2FP.PACK_AB R0, RZ, R0 ;  /* 0x00000000ff00723e */ /* 0x001fe200000000ff */
[----:B------:R-:W-:Y:S05]  /*9c90*/  BRA `(.L_x_3121) ;  /* 0x00000e1000007947 */ /* 0x000fea0003800000 */
.L_x_3118:
        /* <DEDUP_REMOVED lines=10> */
.L_x_3123:
[----:B------:R-:W2:Y:S02]  /*9d40*/  LDG.E R2, [R2.64] ;  /* 0x0000002402027981 */ /* 0x000ea4000c1e1900 */
[----:B--2---:R-:W0:Y:S02]  /*9d50*/  I2F R0, R2 ;  /* 0x0000000200007306 */ /* 0x004e240000201400 */
[----:B0-----:R-:W-:Y:S01]  /*9d60*/  F2FP.PACK_AB R0, RZ, R0 ;  /* 0x00000000ff00723e */ /* 0x001fe200000000ff */
[----:B------:R-:W-:Y:S05]  /*9d70*/  BRA `(.L_x_3121) ;  /* 0x00000d3000007947 */ /* 0x000fea0003800000 */
.L_x_3122:
[----:B------:R-:W2:Y:S02]  /*9d80*/  LDG.E.U16 R2, [R2.64] ;  /* 0x0000002402027981 */ /* 0x000ea4000c1e1500 */
[----:B--2---:R-:W0:Y:S02]  /*9d90*/  I2F.S16 R0, R2 ;  /* 0x0000000200007306 */ /* 0x004e240000101400 */
[----:B0-----:R-:W-:Y:S01]  /*9da0*/  F2FP.PACK_AB R0, RZ, R0 ;  /* 0x00000000ff00723e */ /* 0x001fe200000000ff */
[----:B------:R-:W-:Y:S05]  /*9db0*/  BRA `(.L_x_3121) ;  /* 0x00000cf000007947 */ /* 0x000fea0003800000 */
.L_x_3117:
        /* <DEDUP_REMOVED lines=9> */
.L_x_3125:
[----:B------:R0:W5:Y:S01]  /*9e50*/  LDG.E.U16 R0, [R2.64] ;  /* 0x0000002402007981 */ /* 0x000162000c1e1500 */
[----:B------:R-:W-:Y:S05]  /*9e60*/  BRA `(.L_x_3121) ;  /* 0x00000c4000007947 */ /* 0x000fea0003800000 */
.L_x_3124:
        /* <DEDUP_REMOVED lines=9> */
.L_x_3127:
[----:B------:R0:W5:Y:S01]  /*9f00*/  LDG.E.U16 R0, [R2.64] ;  /* 0x0000002402007981 */ /* 0x000162000c1e1500 */
[----:B------:R-:W-:Y:S05]  /*9f10*/  BRA `(.L_x_3121) ;  /* 0x00000b9000007947 */ /* 0x000fea0003800000 */
.L_x_3126:
[----:B------:R-:W2:Y:S02]  /*9f20*/  LDG.E.64 R2, [R2.64] ;  /* 0x0000002402027981 */ /* 0x000ea4000c1e1b00 */
[----:B--2---:R-:W0:Y:S01]  /*9f30*/  F2F.F32.F64 R0, R2 ;  /* 0x0000000200007310 */ /* 0x004e220000301000 */
[----:B------:R-:W0:-:S14]  /*9f40*/  DSETP.GEU.AND P0, PT, |R2|, c[0x2][0x0], PT ;  /* 0x008000000200762a */ /* 0x000e1c0003f0e200 */
[----:B0-----:R-:W-:-:S05]  /*9f50*/  @!P0 FMUL R0, R0, 1.175494350822287508e-38 ;  /* 0x0080000000008820 */ /* 0x001fca0000400000 */
[----:B------:R-:W-:Y:S01]  /*9f60*/  F2FP.PACK_AB R0, RZ, R0 ;  /* 0x00000000ff00723e */ /* 0x000fe200000000ff */
[----:B------:R-:W-:Y:S05]  /*9f70*/  BRA `(.L_x_3121) ;  /* 0x00000b3000007947 */ /* 0x000fea0003800000 */
.L_x_3116:
        /* <DEDUP_REMOVED lines=13> */
.L_x_3130:
[----:B------:R-:W2:Y:S02]  /*a050*/  LDG.E.64 R2, [R2.64] ;  /* 0x0000002402027981 */ /* 0x000ea4000c1e1b00 */
[----:B--2---:R-:W0:Y:S01]  /*a060*/  F2F.F32.F64 R0, R2 ;  /* 0x0000000200007310 */ /* 0x004e220000301000 */
[----:B------:R-:W0:-:S14]  /*a070*/  DSETP.GEU.AND P0, PT, |R2|, c[0x2][0x0], PT ;  /* 0x008000000200762a */ /* 0x000e1c0003f0e200 */
[----:B0-----:R-:W-:-:S05]  /*a080*/  @!P0 FMUL R0, R0, 1.175494350822287508e-38 ;  /* 0x0080000000008820 */ /* 0x001fca0000400000 */
[----:B------:R-:W-:Y:S01]  /*a090*/  F2FP.PACK_AB R0, RZ, R0 ;  /* 0x00000000ff00723e */ /* 0x000fe200000000ff */
[----:B------:R-:W-:Y:S05]  /*a0a0*/  BRA `(.L_x_3121) ;  /* 0x00000a0000007947 */ /* 0x000fea0003800000 */
.L_x_3129:
        /* <DEDUP_REMOVED lines=28> */
.L_x_3132:
        /* <DEDUP_REMOVED lines=15> */
.L_x_3131:
[----:B------:R-:W2:Y:S02]  /*a360*/  LDG.E.U16 R0, [R2.64] ;  /* 0x0000002402007981 */ /* 0x000ea4000c1e1500 */
[----:B--2---:R-:W-:-:S04]  /*a370*/  PRMT R0, RZ, 0x5410, R0 ;  /* 0x00005410ff007816 */ /* 0x004fc80000000000 */
[----:B------:R-:W-:Y:S01]  /*a380*/  F2FP.PACK_AB R0, RZ, R0 ;  /* 0x00000000ff00723e */ /* 0x000fe200000000ff */
[----:B------:R-:W-:Y:S05]  /*a390*/  BRA `(.L_x_3121) ;  /* 0x0000071000007947 */ /* 0x000fea0003800000 */
.L_x_3128:
        /* <DEDUP_REMOVED lines=12> */
.L_x_3135:
        /* <DEDUP_REMOVED lines=21> */
.L_x_3139:
[----:B------:R-:W-:Y:S05]  /*a5b0*/  BSYNC B1 ;  /* 0x0000000000017941 */ /* 0x000fea0003800000 */
.L_x_3138:
[----:B------:R-:W-:Y:S01]  /*a5c0*/  LEA R3, R0, 0x3b800000, 0x17 ;  /* 0x3b80000000037811 */ /* 0x000fe200078eb8ff */
[----:B------:R-:W-:-:S05]  /*a5d0*/  IMAD.SHL.U32 R0, R2, 0x100000, RZ ;  /* 0x0010000002007824 */ /* 0x000fca00078e00ff */
[----:B------:R-:W-:Y:S02]  /*a5e0*/  LOP3.LUT R0, R3, R0, R4, 0xfe, !PT ;  /* 0x0000000003007212 */ /* 0x000fe400078efe04 */
.L_x_3137:
[----:B------:R-:W-:Y:S05]  /*a5f0*/  BSYNC B0 ;  /* 0x0000000000007941 */ /* 0x000fea0003800000 */
.L_x_3136:
[----:B------:R-:W-:Y:S01]  /*a600*/  F2FP.PACK_AB R0, RZ, R0 ;  /* 0x00000000ff00723e */ /* 0x000fe200000000ff */
[----:B------:R-:W-:Y:S05]  /*a610*/  BRA `(.L_x_3121) ;  /* 0x0000049000007947 */ /* 0x000fea0003800000 */
.L_x_3134:
        /* <DEDUP_REMOVED lines=21> */
.L_x_3143:
[----:B------:R-:W-:Y:S05]  /*a770*/  BSYNC B1 ;  /* 0x0000000000017941 */ /* 0x000fea0003800000 */
.L_x_3142:
[----:B------:R-:W-:Y:S01]  /*a780*/  LEA R3, R0, 0x37800000, 0x17 ;  /* 0x3780000000037811 */ /* 0x000fe200078eb8ff */
[----:B------:R-:W-:-:S05]  /*a790*/  IMAD.SHL.U32 R0, R2, 0x200000, RZ ;  /* 0x0020000002007824 */ /* 0x000fca00078e00ff */
[----:B------:R-:W-:Y:S02]  /*a7a0*/  LOP3.LUT R0, R3, R0, R4, 0xfe, !PT ;  /* 0x0000000003007212 */ /* 0x000fe400078efe04 */
.L_x_3141:
[----:B------:R-:W-:Y:S05]  /*a7b0*/  BSYNC B0 ;  /* 0x0000000000007941 */ /* 0x000fea0003800000 */
.L_x_3140:
[----:B------:R-:W-:Y:S01]  /*a7c0*/  F2FP.PACK_AB R0, RZ, R0 ;  /* 0x00000000ff00723e */ /* 0x000fe200000000ff */
[----:B------:R-:W-:Y:S05]  /*a7d0*/  BRA `(.L_x_3121) ;  /* 0x000002d000007947 */ /* 0x000fea0003800000 */
.L_x_3133:
        /* <DEDUP_REMOVED lines=14> */
.L_x_3147:
[----:B------:R-:W-:Y:S05]  /*a8c0*/  BSYNC B0 ;  /* 0x0000000000007941 */ /* 0x000fea0003800000 */
.L_x_3146:
[----:B------:R-:W-:Y:S01]  /*a8d0*/  F2FP.PACK_AB R0, RZ, R0 ;  /* 0x00000000ff00723e */ /* 0x000fe200000000ff */
[----:B------:R-:W-:Y:S05]  /*a8e0*/  BRA `(.L_x_3121) ;  /* 0x000001c000007947 */ /* 0x000fea0003800000 */
.L_x_3120:
        /* <DEDUP_REMOVED lines=21> */
.L_x_3145:
[----:B------:R-:W2:Y:S02]  /*aa40*/  LDG.E.64 R2, [R2.64] ;  /* 0x0000002402027981 */ /* 0x000ea4000c1e1b00 */
[----:B--2---:R-:W0:Y:S02]  /*aa50*/  I2F.U64 R0, R2 ;  /* 0x0000000200007312 */ /* 0x004e240000301000 */
[----:B0-----:R-:W-:Y:S01]  /*aa60*/  F2FP.PACK_AB R0, RZ, R0 ;  /* 0x00000000ff00723e */ /* 0x001fe200000000ff */
[----:B------:R-:W-:Y:S05]  /*aa70*/  BRA `(.L_x_3121) ;  /* 0x0000003000007947 */ /* 0x000fea0003800000 */
.L_x_3144:
[----:B------:R-:W2:Y:S02]  /*aa80*/  LDG.E R2, [R2.64] ;  /* 0x0000002402027981 */ /* 0x000ea4000c1e1900 */
[----:B--2---:R-:W0:Y:S02]  /*aa90*/  I2F.U32 R0, R2 ;  /* 0x0000000200007306 */ /* 0x004e240000201000 */
[----:B0-----:R-:W-:-:S06]  /*aaa0*/  F2FP.PACK_AB R0, RZ, R0 ;  /* 0x00000000ff00723e */ /* 0x001fcc00000000ff */
.L_x_3121:
        /* <DEDUP_REMOVED lines=12> */
.L_x_3148:
[----:B------:R-:W-:Y:S02]  /*ab70*/  FMUL.FTZ R0, R3, R0 ;  /* 0x0000000003007220 */ /* 0x000fe40000410000 */
[----:B------:R-:W-:Y:S03]  /*ab80*/  MUFU.RCP R3, R3 ;  /* 0x0000000300037308 */ /* 0x000fe60000001000 */
[----:B------:R-:W-:-:S05]  /*ab90*/  F2FP.PACK_AB R0, RZ, R0 ;  /* 0x00000000ff00723e */ /* 0x000fca00000000ff */
[----:B------:R-:W-:-:S06]  /*aba0*/  HADD2.F32 R0, -RZ, R0.H0_H0 ;  /* 0x20000000ff007230 */ /* 0x000fcc0000004100 */
[----:B------:R-:W0:Y:S02]  /*abb0*/  FRND R0, R0 ;  /* 0x0000000000007307 */ /* 0x000e240000201000 */
[----:B0-----:R-:W-:-:S06]  /*abc0*/  FMUL.FTZ R2, R0, R3 ;  /* 0x0000000300027220 */ /* 0x001fcc0000410000 */
.L_x_3149:
        /* <DEDUP_REMOVED lines=17> */
.L_x_3153:
[----:B------:R-:W-:-:S06]  /*ace0*/  HADD2.F32 R3, -RZ, R2.H0_H0 ;  /* 0x20000002ff037230 */ /* 0x000fcc0000004100 */
[----:B------:R-:W0:Y:S02]  /*acf0*/  F2I.S64.TRUNC R2, R3 ;  /* 0x0000000300027311 */ /* 0x000e24000020d900 */
[----:B0-----:R-:W-:Y:S01]  /*ad00*/  STG.E.U8 [R16.64], R2 ;  /* 0x0000000210007986 */ /* 0x001fe2000c101124 */
[----:B------:R-:W-:Y:S05]  /*ad10*/  EXIT ;  /* 0x000000000000794d */ /* 0x000fea0003800000 */
.L_x_3152:
        /* <DEDUP_REMOVED lines=10> */
.L_x_3156:
[----:B------:R-:W-:-:S04]  /*adc0*/  HADD2.F32 R2, -RZ, R2.H0_H0 ;  /* 0x20000002ff027230 */ /* 0x000fc80000004100 */
[----:B------:R-:W0:Y:S02]  /*add0*/  F2I.FTZ.TRUNC.NTZ R3, R2 ;  /* 0x0000000200037305 */ /* 0x000e24000021f100 */
[----:B0-----:R-:W-:Y:S01]  /*ade0*/  STG.E [R16.64], R3 ;  /* 0x0000000310007986 */ /* 0x001fe2000c101924 */
[----:B------:R-:W-:Y:S05]  /*adf0*/  EXIT ;  /* 0x000000000000794d */ /* 0x000fea0003800000 */
.L_x_3155:
[----:B------:R-:W-:-:S04]  /*ae00*/  HADD2.F32 R2, -RZ, R2.H0_H0 ;  /* 0x20000002ff027230 */ /* 0x000fc80000004100 */
[----:B------:R-:W0:Y:S02]  /*ae10*/  F2I.FTZ.TRUNC.NTZ R3, R2 ;  /* 0x0000000200037305 */ /* 0x000e24000021f100 */
[----:B0-----:R-:W-:Y:S01]  /*ae20*/  STG.E.U16 [R16.64], R3 ;  /* 0x0000000310007986 */ /* 0x001fe2000c101524 */
[----:B------:R-:W-:Y:S05]  /*ae30*/  EXIT ;  /* 0x000000000000794d */ /* 0x000fea0003800000 */
.L_x_3151:
        /* <DEDUP_REMOVED lines=9> */
.L_x_3158:
[----:B------:R-:W-:Y:S01]  /*aed0*/  STG.E.U16 [R16.64], R2 ;  /* 0x0000000210007986 */ /* 0x000fe2000c101524 */
[----:B------:R-:W-:Y:S05]  /*aee0*/  EXIT ;  /* 0x000000000000794d */ /* 0x000fea0003800000 */
.L_x_3157:
        /* <DEDUP_REMOVED lines=10> */
.L_x_3160:
[----:B------:R-:W-:-:S05]  /*af90*/  HADD2.F32 R0, -RZ, R2.H0_H0 ;  /* 0x20000002ff007230 */ /* 0x000fca0000004100 */
[----:B------:R-:W-:-:S04]  /*afa0*/  F2FP.PACK_AB R0, RZ, R0 ;  /* 0x00000000ff00723e */ /* 0x000fc800000000ff */
[----:B------:R-:W-:-:S05]  /*afb0*/  PRMT R0, R0, 0x5410, RZ ;  /* 0x0000541000007816 */ /* 0x000fca00000000ff */
[----:B------:R-:W-:Y:S01]  /*afc0*/  STG.E [R16.64], R0 ;  /* 0x0000000010007986 */ /* 0x000fe2000c101924 */
[----:B------:R-:W-:Y:S05]  /*afd0*/  EXIT ;  /* 0x000000000000794d */ /* 0x000fea0003800000 */
.L_x_3159:
[----:B------:R-:W-:-:S05]  /*afe0*/  HADD2.F32 R2, -RZ, R2.H0_H0 ;  /* 0x20000002ff027230 */ /* 0x000fca0000004100 */
[----:B------:R-:W-:-:S06]  /*aff0*/  FMUL.FTZ R2, R2, 1 ;  /* 0x3f80000002027820 */ /* 0x000fcc0000410000 */
[----:B------:R-:W0:Y:S02]  /*b000*/  F2F.F64.F32 R2, R2 ;  /* 0x0000000200027310 */ /* 0x000e240000201800 */
[----:B0-----:R-:W-:Y:S01]  /*b010*/  STG.E.64 [R16.64], R2 ;  /* 0x0000000210007986 */ /* 0x001fe2000c101b24 */
[----:B------:R-:W-:Y:S05]  /*b020*/  EXIT ;  /* 0x000000000000794d */ /* 0x000fea0003800000 */
.L_x_3150:
        /* <DEDUP_REMOVED lines=13> */
.L_x_3163:
[----:B------:R-:W-:Y:S01]  /*b100*/  HADD2.F32 R2, -RZ, R2.H0_H0 ;  /* 0x20000002ff027230 */ /* 0x000fe20000004100 */
[----:B------:R-:W-:-:S04]  /*b110*/  CS2R R6, SRZ ;  /* 0x0000000000067805 */ /* 0x000fc8000001ff00 */
[----:B------:R-:W-:-:S04]  /*b120*/  FMUL.FTZ R2, R2, 1 ;  /* 0x3f80000002027820 */ /* 0x000fc80000410000 */
[----:B------:R-:W0:Y:S02]  /*b130*/  F2F.F64.F32 R4, R2 ;  /* 0x0000000200047310 */ /* 0x000e240000201800 */
[----:B0-----:R-:W-:Y:S01]  /*b140*/  STG.E.128 [R16.64], R4 ;  /* 0x0000000410007986 */ /* 0x001fe2000c101d24 */
[----:B------:R-:W-:Y:S05]  /*b150*/  EXIT ;  /* 0x000000000000794d */ /* 0x000fea0003800000 */
.L_x_3162:
        /* <DEDUP_REMOVED lines=21> */
.L_x_3167:
[----:B------:R-:W-:Y:S05]  /*b2b0*/  BSYNC B0 ;  /* 0x0000000000007941 */ /* 0x000fea0003800000 */
.L_x_3166:
[----:B------:R-:W-:-:S05]  /*b2c0*/  LOP3.LUT R3, R0, R3, RZ, 0xfc, !PT ;  /* 0x0000000300037212 */ /* 0x000fca00078efcff */
[----:B------:R-:W-:Y:S01]  /*b2d0*/  STG.E.U8 [R16.64], R3 ;  /* 0x0000000310007986 */ /* 0x000fe2000c101124 */
[----:B------:R-:W-:Y:S05]  /*b2e0*/  EXIT ;  /* 0x000000000000794d */ /* 0x000fea0003800000 */
.L_x_3165:
        /* <DEDUP_REMOVED lines=13> */
.L_x_3169:
[----:B------:R-:W-:Y:S01]  /*b3c0*/  IMAD.MOV.U32 R0, RZ, RZ, 0x7f ;  /* 0x0000007fff007424 */ /* 0x000fe200078e00ff */
[----:B------:R-:W-:-:S04]  /*b3d0*/  ISETP.GT.U32.AND P0, PT, R2, 0x7f800000, PT ;  /* 0x7f8000000200780c */ /* 0x000fc80003f04070 */
[----:B------:R-:W-:-:S04]  /*b3e0*/  SEL R0, R0, 0x7c, P0 ;  /* 0x0000007c00007807 */ /* 0x000fc80000000000 */
.L_x_3170:
[----:B------:R-:W-:Y:S05]  /*b3f0*/  BSYNC B0 ;  /* 0x0000000000007941 */ /* 0x000fea0003800000 */
.L_x_3168:
[----:B------:R-:W-:-:S04]  /*b400*/  LOP3.LUT R2, R3, 0x80000000, RZ, 0xc0, !PT ;  /* 0x8000000003027812 */ /* 0x000fc800078ec0ff */
[----:B------:R-:W-:-:S04]  /*b410*/  SHF.R.U32.HI R3, RZ, 0x18, R2 ;  /* 0x00000018ff037819 */ /* 0x000fc80000011602 */
[----:B------:R-:W-:-:S05]  /*b420*/  LOP3.LUT R3, R0, R3, RZ, 0xfc, !PT ;  /* 0x0000000300037212 */ /* 0x000fca00078efcff */
[----:B------:R-:W-:Y:S01]  /*b430*/  STG.E.U8 [R16.64], R3 ;  /* 0x0000000310007986 */ /* 0x000fe2000c101124 */
[----:B------:R-:W-:Y:S05]  /*b440*/  EXIT ;  /* 0x000000000000794d */ /* 0x000fea0003800000 */
.L_x_3164:
[----:B------:R-:W-:-:S05]  /*b450*/  HADD2.F32 R0, -RZ, R2.H0_H0 ;  /* 0x20000002ff007230 */ /* 0x000fca0000004100 */
[----:B------:R-:W-:-:S05]  /*b460*/  F2FP.BF16.PACK_AB R0, RZ, R0 ;  /* 0x00000000ff00723e */ /* 0x000fca00000010ff */
[----:B------:R-:W-:Y:S01]  /*b470*/  STG.E.U16 [R16.64], R0 ;  /* 0x0000000010007986 */ /* 0x000fe2000c101524 */
[----:B------:R-:W-:Y:S05]  /*b480*/  EXIT ;  /* 0x000000000000794d */ /* 0x000fea0003800000 */
.L_x_3161:
        /* <DEDUP_REMOVED lines=12> */
.L_x_3173:
        /* <DEDUP_REMOVED lines=17> */
.L_x_3176:
[----:B------:R-:W-:-:S04]  /*b660*/  LOP3.LUT R2, R3, 0x80000000, RZ, 0xc0, !PT ;  /* 0x8000000003027812 */ /* 0x000fc800078ec0ff */
[----:B------:R-:W-:-:S04]  /*b670*/  SHF.R.U32.HI R3, RZ, 0x18, R2 ;  /* 0x00000018ff037819 */ /* 0x000fc80000011602 */
[----:B------:R-:W-:-:S04]  /*b680*/  LOP3.LUT R0, R0, R3, RZ, 0xfc, !PT ;  /* 0x0000000300007212 */ /* 0x000fc800078efcff */
[----:B------:R-:W-:Y:S02]  /*b690*/  PRMT R8, R0, 0x7610, R8 ;  /* 0x0000761000087816 */ /* 0x000fe40000000008 */
.L_x_3175:
[----:B------:R-:W-:Y:S05]  /*b6a0*/  BSYNC B0 ;  /* 0x0000000000007941 */ /* 0x000fea0003800000 */
.L_x_3174:
[----:B------:R-:W-:Y:S01]  /*b6b0*/  STG.E.U8 [R16.64], R8 ;  /* 0x0000000810007986 */ /* 0x000fe2000c101124 */
[----:B------:R-:W-:Y:S05]  /*b6c0*/  EXIT ;  /* 0x000000000000794d */ /* 0x000fea0003800000 */
.L_x_3172:
        /* <DEDUP_REMOVED lines=17> */
.L_x_3179:
[----:B------:R-:W-:-:S04]  /*b7e0*/  LOP3.LUT R2, R3, 0x80000000, RZ, 0xc0, !PT ;  /* 0x8000000003027812 */ /* 0x000fc800078ec0ff */
[----:B------:R-:W-:-:S04]  /*b7f0*/  SHF.R.U32.HI R3, RZ, 0x18, R2 ;  /* 0x00000018ff037819 */ /* 0x000fc80000011602 */
[----:B------:R-:W-:-:S04]  /*b800*/  LOP3.LUT R0, R0, R3, RZ, 0xfc, !PT ;  /* 0x0000000300007212 */ /* 0x000fc800078efcff */
[----:B------:R-:W-:Y:S02]  /*b810*/  PRMT R8, R0, 0x7610, R8 ;  /* 0x0000761000087816 */ /* 0x000fe40000000008 */
.L_x_3178:
[----:B------:R-:W-:Y:S05]  /*b820*/  BSYNC B0 ;  /* 0x0000000000007941 */ /* 0x000fea0003800000 */
.L_x_3177:
[----:B------:R-:W-:Y:S01]  /*b830*/  STG.E.U8 [R16.64], R8 ;  /* 0x0000000810007986 */ /* 0x000fe2000c101124 */
[----:B------:R-:W-:Y:S05]  /*b840*/  EXIT ;  /* 0x000000000000794d */ /* 0x000fea0003800000 */
.L_x_3171:
        /* <DEDUP_REMOVED lines=22> */
.L_x_3154:
        /* <DEDUP_REMOVED lines=20> */
.L_x_3181:
[----:B------:R-:W-:-:S06]  /*baf0*/  HADD2.F32 R2, -RZ, R2.H0_H0 ;  /* 0x20000002ff027230 */ /* 0x000fcc0000004100 */
[----:B------:R-:W0:Y:S02]  /*bb00*/  F2I.U64.TRUNC R2, R2 ;  /* 0x0000000200027311 */ /* 0x000e24000020d800 */
[----:B0-----:R-:W-:Y:S01]  /*bb10*/  STG.E.64 [R16.64], R2 ;  /* 0x0000000210007986 */ /* 0x001fe2000c101b24 */
[----:B------:R-:W-:Y:S05]  /*bb20*/  EXIT ;  /* 0x000000000000794d */ /* 0x000fea0003800000 */
.L_x_3180:
[----:B------:R-:W-:-:S04]  /*bb30*/  HADD2.F32 R2, -RZ, R2.H0_H0 ;  /* 0x20000002ff027230 */ /* 0x000fc80000004100 */
[----:B------:R-:W0:Y:S02]  /*bb40*/  F2I.FTZ.U32.TRUNC.NTZ R3, R2 ;  /* 0x0000000200037305 */ /* 0x000e24000021f000 */
[----:B0-----:R-:W-:Y:S01]  /*bb50*/  STG.E [R16.64], R3 ;  /* 0x0000000310007986 */ /* 0x001fe2000c101924 */
[----:B------:R-:W-:Y:S05]  /*bb60*/  EXIT ;  /* 0x000000000000794d */ /* 0x000fea0003800000 */
.L_x_3182:
        /* <DEDUP_REMOVED lines=9> */
.L_x_18303:


//--------------------- .text._ZN2at6native27unrolled_elementwise_kernelIZZZNS0_26round_decimals_kernel_cudaERNS_18TensorIteratorBaseElENKUlvE_clEvENKUlvE1_clEvEUlN3c104HalfEE_St5arrayIPcLm2EELi4E23TrivialOffsetCalculatorILi1EjESD_NS0_6memory12LoadWithCastILi1EEENSE_13StoreWithCastILi1EEEEEviT_T0_T2_T3_T4_T5_ --------------------------
	.section	.text._ZN2at6native27unrolled_elementwise_kernelIZZZNS0_26round_decimals_kernel_cudaERNS_18TensorIteratorBaseElENKUlvE_clEvENKUlvE1_clEvEUlN3c104HalfEE_St5arrayIPcLm2EELi4E23TrivialOffsetCalculatorILi1EjESD_NS0_6memory12LoadWithCastILi1EEENSE_13StoreWithCastILi1EEEEEviT_T0_T2_T3_T4_T5_,"ax",@progbits
	.sectioninfo	@"SHI_REGISTERS=29"
	.align	128
        .global         _ZN2at6native27unrolled_elementwise_kernelIZZZNS0_26round_decimals_kernel_cudaERNS_18TensorIteratorBaseElENKUlvE_clEvENKUlvE1_clEvEUlN3c104HalfEE_St5arrayIPcLm2EELi4E23TrivialOffsetCalculatorILi1EjESD_NS0_6memory12LoadWithCastILi1EEENSE_13StoreWithCastILi1EEEEEviT_T0_T2_T3_T4_T5_
        .type           _ZN2at6native27unrolled_elementwise_kernelIZZZNS0_26round_decimals_kernel_cudaERNS_18TensorIteratorBaseElENKUlvE_clEvENKUlvE1_clEvEUlN3c104HalfEE_St5arrayIPcLm2EELi4E23TrivialOffsetCalculatorILi1EjESD_NS0_6memory12LoadWithCastILi1EEENSE_13StoreWithCastILi1EEEEEviT_T0_T2_T3_T4_T5_,@function
        .size           _ZN2at6native27unrolled_elementwise_kernelIZZZNS0_26round_decimals_kernel_cudaERNS_18TensorIteratorBaseElENKUlvE_clEvENKUlvE1_clEvEUlN3c104HalfEE_St5arrayIPcLm2EELi4E23TrivialOffsetCalculatorILi1EjESD_NS0_6memory12LoadWithCastILi1EEENSE_13StoreWithCastILi1EEEEEviT_T0_T2_T3_T4_T5_,(.L_x_18304 - _ZN2at6native27unrolled_elementwise_kernelIZZZNS0_26round_decimals_kernel_cudaERNS_18TensorIteratorBaseElENKUlvE_clEvENKUlvE1_clEvEUlN3c104HalfEE_St5arrayIPcLm2EELi4E23TrivialOffsetCalculatorILi1EjESD_NS0_6memory12LoadWithCastILi1EEENSE_13StoreWithCastILi1EEEEEviT_T0_T2_T3_T4_T5_)
        .other          _ZN2at6native27unrolled_elementwise_kernelIZZZNS0_26round_decimals_kernel_cudaERNS_18TensorIteratorBaseElENKUlvE_clEvENKUlvE1_clEvEUlN3c104HalfEE_St5arrayIPcLm2EELi4E23TrivialOffsetCalculatorILi1EjESD_NS0_6memory12LoadWithCastILi1EEENSE_13StoreWithCastILi1EEEEEviT_T0_T2_T3_T4_T5_,@"STO_CUDA_ENTRY STV_DEFAULT"
_ZN2at6native27unrolled_elementwise_kernelIZZZNS0_26round_decimals_kernel_cudaERNS_18TensorIteratorBaseElENKUlvE_clEvENKUlvE1_clEvEUlN3c104HalfEE_St5arrayIPcLm2EELi4E23TrivialOffsetCalculatorILi1EjESD_NS0_6memory12LoadWithCastILi1EEENSE_13StoreWithCastILi1EEEEEviT_T0_T2_T3_T4_T5_:
.text._ZN2at6native27unrolled_elementwise_kernelIZZZNS0_26round_decimals_kernel_cudaERNS_18TensorIteratorBaseElENKUlvE_clEvENKUlvE1_clEvEUlN3c104HalfEE_St5arrayIPcLm2EELi4E23TrivialOffsetCalculatorILi1EjESD_NS0_6memory12LoadWithCastILi1EEENSE_13StoreWithCastILi1EEEEEviT_T0_T2_T3_T4_T5_:
        /* <DEDUP_REMOVED lines=32> */
.L_x_3188:
[----:B------:R-:W2:Y:S02]  /*0200*/  LDG.E.U8 R2, [R2.64] ;  /* 0x0000002402027981 */ /* 0x000ea4000c1e1100 */
[----:B--2---:R-:W0:Y:S02]  /*0210*/  I2F.U16 R0, R2 ;  /* 0x0000000200007306 */ /* 0x004e240000101000 */
[----:B0-----:R-:W-:-:S04]  /*0220*/  F2FP.PACK_AB R0, RZ, R0 ;  /* 0x00000000ff00723e */ /* 0x001fc800000000ff */
[----:B------:R-:W-:Y:S01]  /*0230*/  PRMT R22, R0, 0x7610, R22 ;  /* 0x0000761000167816 */ /* 0x000fe20000000016 */
[----:B------:R-:W-:Y:S05]  /*0240*/  BRA `(.L_x_3190) ;  /* 0x00000ee000007947 */ /* 0x000fea0003800000 */
.L_x_3187:
        /* <DEDUP_REMOVED lines=11> */
.L_x_3192:
[----:B------:R-:W2:Y:S02]  /*0300*/  LDG.E R2, [R2.64] ;  /* 0x0000002402027981 */ /* 0x000ea4000c1e1900 */
[----:B--2---:R-:W0:Y:S02]  /*0310*/  I2F R0, R2 ;  /* 0x0000000200007306 */ /* 0x004e240000201400 */
[----:B0-----:R-:W-:-:S04]  /*0320*/  F2FP.PACK_AB R0, RZ, R0 ;  /* 0x00000000ff00723e */ /* 0x001fc800000000ff */
[----:B------:R-:W-:Y:S01]  /*0330*/  PRMT R22, R0, 0x7610, R22 ;  /* 0x0000761000167816 */ /* 0x000fe20000000016 */
[----:B------:R-:W-:Y:S05]  /*0340*/  BRA `(.L_x_3190) ;  /* 0x00000de000007947 */ /* 0x000fea0003800000 */
.L_x_3191:
[----:B------:R-:W2:Y:S02]  /*0350*/  LDG.E.U16 R2, [R2.64] ;  /* 0x0000002402027981 */ /* 0x000ea4000c1e1500 */
[----:B--2---:R-:W0:Y:S02]  /*0360*/  I2F.S16 R0, R2 ;  /* 0x0000000200007306 */ /* 0x004e240000101400 */
[----:B0-----:R-:W-:-:S04]  /*0370*/  F2FP.PACK_AB R0, RZ, R0 ;  /* 0x00000000ff00723e */ /* 0x001fc800000000ff */
[----:B------:R-:W-:Y:S01]  /*0380*/  PRMT R22, R0, 0x7610, R22 ;  /* 0x0000761000167816 */ /* 0x000fe20000000016 */
[----:B------:R-:W-:Y:S05]  /*0390*/  BRA `(.L_x_3190) ;  /* 0x00000d9000007947 */ /* 0x000fea0003800000 */
.L_x_3186:
        /* <DEDUP_REMOVED lines=9> */
.L_x_3194:
[----:B------:R0:W5:Y:S01]  /*0430*/  LDG.E.U16 R22, [R2.64] ;  /* 0x0000002402167981 */ /* 0x000162000c1e1500 */
[----:B------:R-:W-:Y:S05]  /*0440*/  BRA `(.L_x_3190) ;  /* 0x00000ce000007947 */ /* 0x000fea0003800000 */
.L_x_3193:
        /* <DEDUP_REMOVED lines=9> */
.L_x_3196:
[----:B------:R0:W5:Y:S01]  /*04e0*/  LDG.E.U16 R22, [R2.64] ;  /* 0x0000002402167981 */ /* 0x000162000c1e1500 */
[----:B------:R-:W-:Y:S05]  /*04f0*/  BRA `(.L_x_3190) ;  /* 0x00000c3000007947 */ /* 0x000fea0003800000 */
.L_x_3195:
[----:B------:R-:W2:Y:S02]  /*0500*/  LDG.E.64 R2, [R2.64] ;  /* 0x0000002402027981 */ /* 0x000ea4000c1e1b00 */
[----:B--2---:R-:W0:Y:S01]  /*0510*/  F2F.F32.F64 R0, R2 ;  /* 0x0000000200007310 */ /* 0x004e220000301000 */
[----:B------:R-:W0:-:S14]  /*0520*/  DSETP.GEU.AND P0, PT, |R2|, c[0x2][0x0], PT ;  /* 0x008000000200762a */ /* 0x000e1c0003f0e200 */
[----:B0-----:R-:W-:-:S05]  /*0530*/  @!P0 FMUL R0, R0, 1.175494350822287508e-38 ;  /* 0x0080000000008820 */ /* 0x001fca0000400000 */
[----:B------:R-:W-:-:S04]  /*0540*/  F2FP.PACK_AB R0, RZ, R0 ;  /* 0x00000000ff00723e */ /* 0x000fc800000000ff */
[----:B------:R-:W-:Y:S01]  /*0550*/  PRMT R22, R0, 0x7610, R22 ;  /* 0x0000761000167816 */ /* 0x000fe20000000016 */
[----:B------:R-:W-:Y:S05]  /*0560*/  BRA `(.L_x_3190) ;  /* 0x00000bc000007947 */ /* 0x000fea0003800000 */
.L_x_3185:
        /* <DEDUP_REMOVED lines=14> */
.L_x_3199:
[----:B------:R-:W2:Y:S02]  /*0650*/  LDG.E.64 R2, [R2.64] ;  /* 0x0000002402027981 */ /* 0x000ea4000c1e1b00 */
[----:B--2---:R-:W0:Y:S01]  /*0660*/  F2F.F32.F64 R0, R2 ;  /* 0x0000000200007310 */ /* 0x004e220000301000 */
[----:B------:R-:W0:-:S14]  /*0670*/  DSETP.GEU.AND P0, PT, |R2|, c[0x2][0x0], PT ;  /* 0x008000000200762a */ /* 0x000e1c0003f0e200 */
[----:B0-----:R-:W-:-:S05]  /*0680*/  @!P0 FMUL R0, R0, 1.175494350822287508e-38 ;  /* 0x0080000000008820 */ /* 0x001fca0000400000 */
[----:B------:R-:W-:-:S04]  /*0690*/  F2FP.PACK_AB R0, RZ, R0 ;  /* 0x00000000ff00723e */ /* 0x000fc800000000ff */
[----:B------:R-:W-:Y:S01]  /*06a0*/  PRMT R22, R0, 0x7610, R22 ;  /* 0x0000761000167816 */ /* 0x000fe20000000016 */
[----:B------:R-:W-:Y:S05]  /*06b0*/  BRA `(.L_x_3190) ;  /* 0x00000a7000007947 */ /* 0x000fea0003800000 */
.L_x_3198:
        /* <DEDUP_REMOVED lines=28> */
.L_x_3201:
        /* <DEDUP_REMOVED lines=16> */
.L_x_3200:
[----:B------:R-:W2:Y:S02]  /*0980*/  LDG.E.U16 R0, [R2.64] ;  /* 0x0000002402007981 */ /* 0x000ea4000c1e1500 */
[----:B--2---:R-:W-:-:S04]  /*0990*/  PRMT R0, RZ, 0x5410, R0 ;  /* 0x00005410ff007816 */ /* 0x004fc80000000000 */
[----:B------:R-:W-:-:S04]  /*09a0*/  F2FP.PACK_AB R0, RZ, R0 ;  /* 0x00000000ff00723e */ /* 0x000fc800000000ff */
[----:B------:R-:W-:Y:S01]  /*09b0*/  PRMT R22, R0, 0x7610, R22 ;  /* 0x0000761000167816 */ /* 0x000fe20000000016 */
[----:B------:R-:W-:Y:S05]  /*09c0*/  BRA `(.L_x_3190) ;  /* 0x0000076000007947 */ /* 0x000fea0003800000 */
.L_x_3197:
        /* <DEDUP_REMOVED lines=12> */
.L_x_3204:
        /* <DEDUP_REMOVED lines=21> */
.L_x_3208:
[----:B------:R-:W-:Y:S05]  /*0be0*/  BSYNC B1 ;  /* 0x0000000000017941 */ /* 0x000fea0003800000 */
.L_x_3207:
[----:B------:R-:W-:Y:S01]  /*0bf0*/  LEA R3, R0, 0x3b800000, 0x17 ;  /* 0x3b80000000037811 */ /* 0x000fe200078eb8ff */
[----:B------:R-:W-:-:S05]  /*0c00*/  IMAD.SHL.U32 R0, R2, 0x100000, RZ ;  /* 0x0010000002007824 */ /* 0x000fca00078e00ff */
[----:B------:R-:W-:Y:S02]  /*0c10*/  LOP3.LUT R0, R3, R0, R4, 0xfe, !PT ;  /* 0x0000000003007212 */ /* 0x000fe400078efe04 */
.L_x_3206:
[----:B------:R-:W-:Y:S05]  /*0c20*/  BSYNC B0 ;  /* 0x0000000000007941 */ /* 0x000fea0003800000 */
.L_x_3205:
[----:B------:R-:W-:-:S04]  /*0c30*/  F2FP.PACK_AB R0, RZ, R0 ;  /* 0x00000000ff00723e */ /* 0x000fc800000000ff */
[----:B------:R-:W-:Y:S01]  /*0c40*/  PRMT R22, R0, 0x7610, R22 ;  /* 0x0000761000167816 */ /* 0x000fe20000000016 */
[----:B------:R-:W-:Y:S05]  /*0c50*/  BRA `(.L_x_3190) ;  /* 0x000004d000007947 */ /* 0x000fea0003800000 */
.L_x_3203:
        /* <DEDUP_REMOVED lines=21> */
.L_x_3212:
[----:B------:R-:W-:Y:S05]  /*0db0*/  BSYNC B1 ;  /* 0x0000000000017941 */ /* 0x000fea0003800000 */
.L_x_3211:
[----:B------:R-:W-:Y:S01]  /*0dc0*/  LEA R3, R0, 0x37800000, 0x17 ;  /* 0x3780000000037811 */ /* 0x000fe200078eb8ff */
[----:B------:R-:W-:-:S05]  /*0dd0*/  IMAD.SHL.U32 R0, R2, 0x200000, RZ ;  /* 0x0020000002007824 */ /* 0x000fca00078e00ff */
[----:B------:R-:W-:Y:S02]  /*0de0*/  LOP3.LUT R0, R3, R0, R4, 0xfe, !PT ;  /* 0x0000000003007212 */ /* 0x000fe400078efe04 */
.L_x_3210:
[----:B------:R-:W-:Y:S05]  /*0df0*/  BSYNC B0 ;  /* 0x0000000000007941 */ /* 0x000fea0003800000 */
.L_x_3209:
[----:B------:R-:W-:-:S04]  /*0e00*/  F2FP.PACK_AB R0, RZ, R0 ;  /* 0x00000000ff00723e */ /* 0x000fc800000000ff */
[----:B------:R-:W-:Y:S01]  /*0e10*/  PRMT R22, R0, 0x7610, R22 ;  /* 0x0000761000167816 */ /* 0x000fe20000000016 */
[----:B------:R-:W-:Y:S05]  /*0e20*/  BRA `(.L_x_3190) ;  /* 0x0000030000007947 */ /* 0x000fea0003800000 */
.L_x_3202:
        /* <DEDUP_REMOVED lines=14> */
.L_x_3216:
[----:B------:R-:W-:Y:S05]  /*0f10*/  BSYNC B0 ;  /* 0x0000000000007941 */ /* 0x000fea0003800000 */
.L_x_3215:
[----:B------:R-:W-:-:S04]  /*0f20*/  F2FP.PACK_AB R0, RZ, R0 ;  /* 0x00000000ff00723e */ /* 0x000fc800000000ff */
[----:B------:R-:W-:Y:S01]  /*0f30*/  PRMT R22, R0, 0x7610, R22 ;  /* 0x0000761000167816 */ /* 0x000fe20000000016 */
[----:B------:R-:W-:Y:S05]  /*0f40*/  BRA `(.L_x_3190) ;  /* 0x000001e000007947 */ /* 0x000fea0003800000 */
.L_x_3189:
        /* <DEDUP_REMOVED lines=21> */
.L_x_3214:
[----:B------:R-:W2:Y:S02]  /*10a0*/  LDG.E.64 R2, [R2.64] ;  /* 0x0000002402027981 */ /* 0x000ea4000c1e1b00 */
[----:B--2---:R-:W0:Y:S02]  /*10b0*/  I2F.U64 R0, R2 ;  /* 0x0000000200007312 */ /* 0x004e240000301000 */
[----:B0-----:R-:W-:-:S04]  /*10c0*/  F2FP.PACK_AB R0, RZ, R0 ;  /* 0x00000000ff00723e */ /* 0x001fc800000000ff */
[----:B------:R-:W-:Y:S01]  /*10d0*/  PRMT R22, R0, 0x7610, R22 ;  /* 0x0000761000167816 */ /* 0x000fe20000000016 */
[----:B------:R-:W-:Y:S05]  /*10e0*/  BRA `(.L_x_3190) ;  /* 0x0000004000007947 */ /* 0x000fea0003800000 */
.L_x_3213:
[----:B------:R-:W2:Y:S02]  /*10f0*/  LDG.E R2, [R2.64] ;  /* 0x0000002402027981 */ /* 0x000ea4000c1e1900 */
[----:B--2---:R-:W0:Y:S02]  /*1100*/  I2F.U32 R0, R2 ;  /* 0x0000000200007306 */ /* 0x004e240000201000 */
[----:B0-----:R-:W-:-:S04]  /*1110*/  F2FP.PACK_AB R0, RZ, R0 ;  /* 0x00000000ff00723e */ /* 0x001fc800000000ff */
[----:B------:R-:W-:Y:S02]  /*1120*/  PRMT R22, R0, 0x7610, R22 ;  /* 0x0000761000167816 */ /* 0x000fe40000000016 */
.L_x_3190:
[----:B------:R-:W1:Y:S02]  /*1130*/  S2R R24, SR_TID.X ;  /* 0x0000000000187919 */ /* 0x000e640000002100 */
[----:B-1----:R-:W-:-:S03]  /*1140*/  IADD3 R24, R24, 0x80, RZ ;  /* 0x0000008018187810 */ /* 0x002fc60007ffe0ff */
.L_x_3184:
[----:B-1----:R-:W-:Y:S05]  /*1150*/  BSYNC B6 ;  /* 0x0000000000067941 */ /* 0x002fea0003800000 */
.L_x_3183:
        /* <DEDUP_REMOVED lines=24> */
.L_x_3222:
[----:B------:R-:W2:Y:S02]  /*12e0*/  LDG.E.U8 R2, [R2.64] ;  /* 0x0000002402027981 */ /* 0x000ea4000c1e1100 */
[----:B--2---:R-:W0:Y:S02]  /*12f0*/  I2F.U16 R0, R2 ;  /* 0x0000000200007306 */ /* 0x004e240000101000 */
[----:B0-----:R-:W-:-:S04]  /*1300*/  F2FP.PACK_AB R0, RZ, R0 ;  /* 0x00000000ff00723e */ /* 0x001fc800000000ff */
[----:B------:R-:W-:Y:S01]  /*1310*/  PRMT R18, R0, 0x7610, R18 ;  /* 0x0000761000127816 */ /* 0x000fe20000000012 */
[----:B------:R-:W-:Y:S05]  /*1320*/  BRA `(.L_x_3224) ;  /* 0x00000ed000007947 */ /* 0x000fea0003800000 */
.L_x_3221:
        /* <DEDUP_REMOVED lines=11> */
.L_x_3226:
[----:B------:R-:W2:Y:S02]  /*13e0*/  LDG.E R2, [R2.64] ;  /* 0x0000002402027981 */ /* 0x000ea4000c1e1900 */
[----:B--2---:R-:W0:Y:S02]  /*13f0*/  I2F R0, R2 ;  /* 0x0000000200007306 */ /* 0x004e240000201400 */
[----:B0-----:R-:W-:-:S04]  /*1400*/  F2FP.PACK_AB R0, RZ, R0 ;  /* 0x00000000ff00723e */ /* 0x001fc800000000ff */
[----:B------:R-:W-:Y:S01]  /*1410*/  PRMT R18, R0, 0x7610, R18 ;  /* 0x0000761000127816 */ /* 0x000fe20000000012 */
[----:B------:R-:W-:Y:S05]  /*1420*/  BRA `(.L_x_3224) ;  /* 0x00000dd000007947 */ /* 0x000fea0003800000 */
.L_x_3225:
[----:B------:R-:W2:Y:S02]  /*1430*/  LDG.E.U16 R2, [R2.64] ;  /* 0x0000002402027981 */ /* 0x000ea4000c1e1500 */
[----:B--2---:R-:W0:Y:S02]  /*1440*/  I2F.S16 R0, R2 ;  /* 0x0000000200007306 */ /* 0x004e240000101400 */
[----:B0-----:R-:W-:-:S04]  /*1450*/  F2FP.PACK_AB R0, RZ, R0 ;  /* 0x00000000ff00723e */ /* 0x001fc800000000ff */
[----:B------:R-:W-:Y:S01]  /*1460*/  PRMT R18, R0, 0x7610, R18 ;  /* 0x0000761000127816 */ /* 0x000fe20000000012 */
[----:B------:R-:W-:Y:S05]  /*1470*/  BRA `(.L_x_3224) ;  /* 0x00000d8000007947 */ /* 0x000fea0003800000 */
.L_x_3220:
        /* <DEDUP_REMOVED lines=9> */
.L_x_3228:
[----:B------:R0:W5:Y:S01]  /*1510*/  LDG.E.U16 R18, [R2.64] ;  /* 0x0000002402127981 */ /* 0x000162000c1e1500 */
[----:B------:R-:W-:Y:S05]  /*1520*/  BRA `(.L_x_3224) ;  /* 0x00000cd000007947 */ /* 0x000fea0003800000 */
.L_x_3227:
        /* <DEDUP_REMOVED lines=9> */
.L_x_3230:
[----:B------:R0:W5:Y:S01]  /*15c0*/  LDG.E.U16 R18, [R2.64] ;  /* 0x0000002402127981 */ /* 0x000162000c1e1500 */
[----:B------:R-:W-:Y:S05]  /*15d0*/  BRA `(.L_x_3224) ;  /* 0x00000c2000007947 */ /* 0x000fea0003800000 */
.L_x_3229:
[----:B------:R-:W2:Y:S02]  /*15e0*/  LDG.E.64 R2, [R2.64] ;  /* 0x0000002402027981 */ /* 0x000ea4000c1e1b00 */
[----:B--2---:R-:W0:Y:S01]  /*15f0*/  F2F.F32.F64 R0, R2 ;  /* 0x0000000200007310 */ /* 0x004e220000301000 */
[----:B------:R-:W0:-:S14]  /*1600*/  DSETP.GEU.AND P0, PT, |R2|, c[0x2][0x0], PT ;  /* 0x008000000200762a */ /* 0x000e1c0003f0e200 */
[----:B0-----:R-:W-:-:S05]  /*1610*/  @!P0 FMUL R0, R0, 1.175494350822287508e-38 ;  /* 0x0080000000008820 */ /* 0x001fca0000400000 */
[----:B------:R-:W-:-:S04]  /*1620*/  F2FP.PACK_AB R0, RZ, R0 ;  /* 0x00000000ff00723e */ /* 0x000fc800000000ff */
[----:B------:R-:W-:Y:S01]  /*1630*/  PRMT R18, R0, 0x7610, R18 ;  /* 0x0000761000127816 */ /* 0x000fe20000000012 */
[----:B------:R-:W-:Y:S05]  /*1640*/  BRA `(.L_x_3224) ;  /* 0x00000bb000007947 */ /* 0x000fea0003800000 */
.L_x_3219:
        /* <DEDUP_REMOVED lines=14> */
.L_x_3233:
[----:B------:R-:W2:Y:S02]  /*1730*/  LDG.E.64 R2, [R2.64] ;  /* 0x0000002402027981 */ /* 0x000ea4000c1e1b00 */
[----:B--2---:R-:W0:Y:S01]  /*1740*/  F2F.F32.F64 R0, R2 ;  /* 0x0000000200007310 */ /* 0x004e220000301000 */
[----:B------:R-:W0:-:S14]  /*1750*/  DSETP.GEU.AND P0, PT, |R2|, c[0x2][0x0], PT ;  /* 0x008000000200762a */ /* 0x000e1c0003f0e200 */
[----:B0-----:R-:W-:-:S05]  /*1760*/  @!P0 FMUL R0, R0, 1.175494350822287508e-38 ;  /* 0x0080000000008820 */ /* 0x001fca0000400000 */
[----:B------:R-:W-:-:S04]  /*1770*/  F2FP.PACK_AB R0, RZ, R0 ;  /* 0x00000000ff00723e */ /* 0x000fc800000000ff */
[----:B------:R-:W-:Y:S01]  /*1780*/  PRMT R18, R0, 0x7610, R18 ;  /* 0x0000761000127816 */ /* 0x000fe20000000012 */
[----:B------:R-:W-:Y:S05]  /*1790*/  BRA `(.L_x_3224) ;  /* 0x00000a6000007947 */ /* 0x000fea0003800000 */
.L_x_3232:
        /* <DEDUP_REMOVED lines=28> */
.L_x_3235:
        /* <DEDUP_REMOVED lines=15> */
.L_x_3234:
[----:B------:R-:W2:Y:S02]  /*1a50*/  LDG.E.U16 R0, [R2.64] ;  /* 0x0000002402007981 */ /* 0x000ea4000c1e1500 */
[----:B--2---:R-:W-:-:S04]  /*1a60*/  PRMT R0, RZ, 0x5410, R0 ;  /* 0x00005410ff007816 */ /* 0x004fc80000000000 */
[----:B------:R-:W-:-:S04]  /*1a70*/  F2FP.PACK_AB R0, RZ, R0 ;  /* 0x00000000ff00723e */ /* 0x000fc800000000ff */
[----:B------:R-:W-:Y:S01]  /*1a80*/  PRMT R18, R0, 0x7610, R18 ;  /* 0x0000761000127816 */ /* 0x000fe20000000012 */
[----:B------:R-:W-:Y:S05]  /*1a90*/  BRA `(.L_x_3224) ;  /* 0x0000076000007947 */ /* 0x000fea0003800000 */
.L_x_3231:
        /* <DEDUP_REMOVED lines=12> */
.L_x_3238:
        /* <DEDUP_REMOVED lines=21> */
.L_x_3242:
[----:B------:R-:W-:Y:S05]  /*1cb0*/  BSYNC B1 ;  /* 0x0000000000017941 */ /* 0x000fea0003800000 */
.L_x_3241:
[----:B------:R-:W-:Y:S01]  /*1cc0*/  LEA R3, R0, 0x3b800000, 0x17 ;  /* 0x3b80000000037811 */ /* 0x000fe200078eb8ff */
[----:B------:R-:W-:-:S05]  /*1cd0*/  IMAD.SHL.U32 R0, R2, 0x100000, RZ ;  /* 0x0010000002007824 */ /* 0x000fca00078e00ff */
[----:B------:R-:W-:Y:S02]  /*1ce0*/  LOP3.LUT R0, R3, R0, R4, 0xfe, !PT ;  /* 0x0000000003007212 */ /* 0x000fe400078efe04 */
.L_x_3240:
[----:B------:R-:W-:Y:S05]  /*1cf0*/  BSYNC B0 ;  /* 0x0000000000007941 */ /* 0x000fea0003800000 */
.L_x_3239:
[----:B------:R-:W-:-:S04]  /*1d00*/  F2FP.PACK_AB R0, RZ, R0 ;  /* 0x00000000ff00723e */ /* 0x000fc800000000ff */
[----:B------:R-:W-:Y:S01]  /*1d10*/  PRMT R18, R0, 0x7610, R18 ;  /* 0x0000761000127816 */ /* 0x000fe20000000012 */
[----:B------:R-:W-:Y:S05]  /*1d20*/  BRA `(.L_x_3224) ;  /* 0x000004d000007947 */ /* 0x000fea0003800000 */
.L_x_3237:
        /* <DEDUP_REMOVED lines=21> */
.L_x_3246:
[----:B------:R-:W-:Y:S05]  /*1e80*/  BSYNC B1 ;  /* 0x0000000000017941 */ /* 0x000fea0003800000 */
.L_x_3245:
[----:B------:R-:W-:Y:S01]  /*1e90*/  LEA R3, R0, 0x37800000, 0x17 ;  /* 0x3780000000037811 */ /* 0x000fe200078eb8ff */
[----:B------:R-:W-:-:S05]  /*1ea0*/  IMAD.SHL.U32 R0, R2, 0x200000, RZ ;  /* 0x0020000002007824 */ /* 0x000fca00078e00ff */
[----:B------:R-:W-:Y:S02]  /*1eb0*/  LOP3.LUT R0, R3, R0, R4, 0xfe, !PT ;  /* 0x0000000003007212 */ /* 0x000fe400078efe04 */
.L_x_3244:
[----:B------:R-:W-:Y:S05]  /*1ec0*/  BSYNC B0 ;  /* 0x0000000000007941 */ /* 0x000fea0003800000 */
.L_x_3243:
[----:B------:R-:W-:-:S04]  /*1ed0*/  F2FP.PACK_AB R0, RZ, R0 ;  /* 0x00000000ff00723e */ /* 0x000fc800000000ff */
[----:B------:R-:W-:Y:S01]  /*1ee0*/  PRMT R18, R0, 0x7610, R18 ;  /* 0x0000761000127816 */ /* 0x000fe20000000012 */
[----:B------:R-:W-:Y:S05]  /*1ef0*/  BRA `(.L_x_3224) ;  /* 0x0000030000007947 */ /* 0x000fea0003800000 */
.L_x_3236:
        /* <DEDUP_REMOVED lines=14> */
.L_x_3250:
[----:B------:R-:W-:Y:S05]  /*1fe0*/  BSYNC B0 ;  /* 0x0000000000007941 */ /* 0x000fea0003800000 */
.L_x_3249:
[----:B------:R-:W-:-:S04]  /*1ff0*/  F2FP.PACK_AB R0, RZ, R0 ;  /* 0x00000000ff00723e */ /* 0x000fc800000000ff */
[----:B------:R-:W-:Y:S01]  /*2000*/  PRMT R18, R0, 0x7610, R18 ;  /* 0x0000761000127816 */ /* 0x000fe20000000012 */
[----:B------:R-:W-:Y:S05]  /*2010*/  BRA `(.L_x_3224) ;  /* 0x000001e000007947 */ /* 0x000fea0003800000 */
.L_x_3223:
        /* <DEDUP_REMOVED lines=21> */
.L_x_3248:
[----:B------:R-:W2:Y:S02]  /*2170*/  LDG.E.64 R2, [R2.64] ;  /* 0x0000002402027981 */ /* 0x000ea4000c1e1b00 */
[----:B--2---:R-:W0:Y:S02]  /*2180*/  I2F.U64 R0, R2 ;  /* 0x0000000200007312 */ /* 0x004e240000301000 */
[----:B0-----:R-:W-:-:S04]  /*2190*/  F2FP.PACK_AB R0, RZ, R0 ;  /* 0x00000000ff00723e */ /* 0x001fc800000000ff */
[----:B------:R-:W-:Y:S01]  /*21a0*/  PRMT R18, R0, 0x7610, R18 ;  /* 0x0000761000127816 */ /* 0x000fe20000000012 */
[----:B------:R-:W-:Y:S05]  /*21b0*/  BRA `(.L_x_3224) ;  /* 0x0000004000007947 */ /* 0x000fea0003800000 */
.L_x_3247:
[----:B------:R-:W2:Y:S02]  /*21c0*/  LDG.E R2, [R2.64] ;  /* 0x0000002402027981 */ /* 0x000ea4000c1e1900 */
[----:B--2---:R-:W0:Y:S02]  /*21d0*/  I2F.U32 R0, R2 ;  /* 0x0000000200007306 */ /* 0x004e240000201000 */
[----:B0-----:R-:W-:-:S04]  /*21e0*/  F2FP.PACK_AB R0, RZ, R0 ;  /* 0x00000000ff00723e */ /* 0x001fc800000000ff */
[----:B------:R-:W-:Y:S02]  /*21f0*/  PRMT R18, R0, 0x7610, R18 ;  /* 0x0000761000127816 */ /* 0x000fe40000000012 */
.L_x_3224:
[----:B------:R-:W-:-:S05]  /*2200*/  IADD3 R24, R24, 0x80, RZ ;  /* 0x0000008018187810 */ /* 0x000fca0007ffe0ff */
.L_x_3218:
[----:B------:R-:W-:Y:S05]  /*2210*/  BSYNC B6 ;  /* 0x0000000000067941 */ /* 0x000fea0003800000 */
.L_x_3217:
        /* <DEDUP_REMOVED lines=26> */
.L_x_3256:
[----:B------:R-:W2:Y:S02]  /*23c0*/  LDG.E.U8 R2, [R2.64] ;  /* 0x0000002402027981 */ /* 0x000ea4000c1e1100 */
[----:B--2---:R-:W0:Y:S02]  /*23d0*/  I2F.U16 R0, R2 ;  /* 0x0000000200007306 */ /* 0x004e240000101000 */
[----:B0-----:R-:W-:-:S04]  /*23e0*/  F2FP.PACK_AB R0, RZ, R0 ;  /* 0x00000000ff00723e */ /* 0x001fc800000000ff */
[----:B------:R-:W-:Y:S01]  /*23f0*/  PRMT R25, R0, 0x7610, R25 ;  /* 0x0000761000197816 */ /* 0x000fe20000000019 */
[----:B------:R-:W-:Y:S05]  /*2400*/  BRA `(.L_x_3258) ;  /* 0x00000ed000007947 */ /* 0x000fea0003800000 */
.L_x_3255:
        /* <DEDUP_REMOVED lines=11> */
.L_x_3260:
[----:B------:R-:W2:Y:S02]  /*24c0*/  LDG.E R2, [R2.64] ;  /* 0x0000002402027981 */ /* 0x000ea4000c1e1900 */
[----:B--2---:R-:W0:Y:S02]  /*24d0*/  I2F R0, R2 ;  /* 0x0000000200007306 */ /* 0x004e240000201400 */
[----:B0-----:R-:W-:-:S04]  /*24e0*/  F2FP.PACK_AB R0, RZ, R0 ;  /* 0x00000000ff00723e */ /* 0x001fc800000000ff */
[----:B------:R-:W-:Y:S01]  /*24f0*/  PRMT R25, R0, 0x7610, R25 ;  /* 0x0000761000197816 */ /* 0x000fe20000000019 */
[----:B------:R-:W-:Y:S05]  /*2500*/  BRA `(.L_x_3258) ;  /* 0x00000dd000007947 */ /* 0x000fea0003800000 */
.L_x_3259:
[----:B------:R-:W2:Y:S02]  /*2510*/  LDG.E.U16 R2, [R2.64] ;  /* 0x0000002402027981 */ /* 0x000ea4000c1e1500 */
[----:B--2---:R-:W0:Y:S02]  /*2520*/  I2F.S16 R0, R2 ;  /* 0x0000000200007306 */ /* 0x004e240000101400 */
[----:B0-----:R-:W-:-:S04]  /*2530*/  F2FP.PACK_AB R0, RZ, R0 ;  /* 0x00000000ff00723e */ /* 0x001fc800000000ff */
[----:B------:R-:W-:Y:S01]  /*2540*/  PRMT R25, R0, 0x7610, R25 ;  /* 0x0000761000197816 */ /* 0x000fe20000000019 */
[----:B------:R-:W-:Y:S05]  /*2550*/  BRA `(.L_x_3258) ;  /* 0x00000d8000007947 */ /* 0x000fea0003800000 */
.L_x_3254:
        /* <DEDUP_REMOVED lines=9> */
.L_x_3262:
[----:B------:R0:W5:Y:S01]  /*25f0*/  LDG.E.U16 R25, [R2.64] ;  /* 0x0000002402197981 */ /* 0x000162000c1e1500 */
[----:B------:R-:W-:Y:S05]  /*2600*/  BRA `(.L_x_3258) ;  /* 0x00000cd000007947 */ /* 0x000fea0003800000 */
.L_x_3261:
        /* <DEDUP_REMOVED lines=9> */
.L_x_3264:
[----:B------:R0:W5:Y:S01]  /*26a0*/  LDG.E.U16 R25, [R2.64] ;  /* 0x0000002402197981 */ /* 0x000162000c1e1500 */
[----:B------:R-:W-:Y:S05]  /*26b0*/  BRA `(.L_x_3258) ;  /* 0x00000c2000007947 */ /* 0x000fea0003800000 */
.L_x_3263:
[----:B------:R-:W2:Y:S02]  /*26c0*/  LDG.E.64 R2, [R2.64] ;  /* 0x0000002402027981 */ /* 0x000ea4000c1e1b00 */
[----:B--2---:R-:W0:Y:S01]  /*26d0*/  F2F.F32.F64 R0, R2 ;  /* 0x0000000200007310 */ /* 0x004e220000301000 */
[----:B------:R-:W0:-:S14]  /*26e0*/  DSETP.GEU.AND P0, PT, |R2|, c[0x2][0x0], PT ;  /* 0x008000000200762a */ /* 0x000e1c0003f0e200 */
[----:B0-----:R-:W-:-:S05]  /*26f0*/  @!P0 FMUL R0, R0, 1.175494350822287508e-38 ;  /* 0x0080000000008820 */ /* 0x001fca0000400000 */
[----:B------:R-:W-:-:S04]  /*2700*/  F2FP.PACK_AB R0, RZ, R0 ;  /* 0x00000000ff00723e */ /* 0x000fc800000000ff */
[----:B------:R-:W-:Y:S01]  /*2710*/  PRMT R25, R0, 0x7610, R25 ;  /* 0x0000761000197816 */ /* 0x000fe20000000019 */
[----:B------:R-:W-:Y:S05]  /*2720*/  BRA `(.L_x_3258) ;  /* 0x00000bb000007947 */ /* 0x000fea0003800000 */
.L_x_3253:
        /* <DEDUP_REMOVED lines=14> */
.L_x_3267:
[----:B------:R-:W2:Y:S02]  /*2810*/  LDG.E.64 R2, [R2.64] ;  /* 0x0000002402027981 */ /* 0x000ea4000c1e1b00 */
[----:B--2---:R-:W0:Y:S01]  /*2820*/  F2F.F32.F64 R0, R2 ;  /* 0x0000000200007310 */ /* 0x004e220000301000 */
[----:B------:R-:W0:-:S14]  /*2830*/  DSETP.GEU.AND P0, PT, |R2|, c[0x2][0x0], PT ;  /* 0x008000000200762a */ /* 0x000e1c0003f0e200 */
[----:B0-----:R-:W-:-:S05]  /*2840*/  @!P0 FMUL R0, R0, 1.175494350822287508e-38 ;  /* 0x0080000000008820 */ /* 0x001fca0000400000 */
[----:B------:R-:W-:-:S04]  /*2850*/  F2FP.PACK_AB R0, RZ, R0 ;  /* 0x00000000ff00723e */ /* 0x000fc800000000ff */
[----:B------:R-:W-:Y:S01]  /*2860*/  PRMT R25, R0, 0x7610, R25 ;  /* 0x0000761000197816 */ /* 0x000fe20000000019 */
[----:B------:R-:W-:Y:S05]  /*2870*/  BRA `(.L_x_3258) ;  /* 0x00000a6000007947 */ /* 0x000fea0003800000 */
.L_x_3266:
        /* <DEDUP_REMOVED lines=28> */
.L_x_3269:
        /* <DEDUP_REMOVED lines=15> */
.L_x_3268:
[----:B------:R-:W2:Y:S02]  /*2b30*/  LDG.E.U16 R0, [R2.64] ;  /* 0x0000002402007981 */ /* 0x000ea4000c1e1500 */
[----:B--2---:R-:W-:-:S04]  /*2b40*/  PRMT R0, RZ, 0x5410, R0 ;  /* 0x00005410ff007816 */ /* 0x004fc80000000000 */
[----:B------:R-:W-:-:S04]  /*2b50*/  F2FP.PACK_AB R0, RZ, R0 ;  /* 0x00000000ff00723e */ /* 0x000fc800000000ff */
[----:B------:R-:W-:Y:S01]  /*2b60*/  PRMT R25, R0, 0x7610, R25 ;  /* 0x0000761000197816 */ /* 0x000fe20000000019 */
[----:B------:R-:W-:Y:S05]  /*2b70*/  BRA `(.L_x_3258) ;  /* 0x0000076000007947 */ /* 0x000fea0003800000 */
.L_x_3265:
        /* <DEDUP_REMOVED lines=12> */
.L_x_3272:
        /* <DEDUP_REMOVED lines=21> */
.L_x_3276:
[----:B------:R-:W-:Y:S05]  /*2d90*/  BSYNC B1 ;  /* 0x0000000000017941 */ /* 0x000fea0003800000 */
.L_x_3275:
[----:B------:R-:W-:Y:S01]  /*2da0*/  LEA R3, R0, 0x3b800000, 0x17 ;  /* 0x3b80000000037811 */ /* 0x000fe200078eb8ff */
[----:B------:R-:W-:-:S05]  /*2db0*/  IMAD.SHL.U32 R0, R2, 0x100000, RZ ;  /* 0x0010000002007824 */ /* 0x000fca00078e00ff */
[----:B------:R-:W-:Y:S02]  /*2dc0*/  LOP3.LUT R0, R3, R0, R4, 0xfe, !PT ;  /* 0x0000000003007212 */ /* 0x000fe400078efe04 */
.L_x_3274:
[----:B------:R-:W-:Y:S05]  /*2dd0*/  BSYNC B0 ;  /* 0x0000000000007941 */ /* 0x000fea0003800000 */
.L_x_3273:
[----:B------:R-:W-:-:S04]  /*2de0*/  F2FP.PACK_AB R0, RZ, R0 ;  /* 0x00000000ff00723e */ /* 0x000fc800000000ff */
[----:B------:R-:W-:Y:S01]  /*2df0*/  PRMT R25, R0, 0x7610, R25 ;  /* 0x0000761000197816 */ /* 0x000fe20000000019 */
[----:B------:R-:W-:Y:S05]  /*2e00*/  BRA `(.L_x_3258) ;  /* 0x000004d000007947 */ /* 0x000fea0003800000 */
.L_x_3271:
        /* <DEDUP_REMOVED lines=21> */
.L_x_3280:
[----:B------:R-:W-:Y:S05]  /*2f60*/  BSYNC B1 ;  /* 0x0000000000017941 */ /* 0x000fea0003800000 */
.L_x_3279:
[----:B------:R-:W-:Y:S01]  /*2f70*/  LEA R3, R0, 0x37800000, 0x17 ;  /* 0x3780000000037811 */ /* 0x000fe200078eb8ff */
[----:B------:R-:W-:-:S05]  /*2f80*/  IMAD.SHL.U32 R0, R2, 0x200000, RZ ;  /* 0x0020000002007824 */ /* 0x000fca00078e00ff */
[----:B------:R-:W-:Y:S02]  /*2f90*/  LOP3.LUT R0, R3, R0, R4, 0xfe, !PT ;  /* 0x0000000003007212 */ /* 0x000fe400078efe04 */
.L_x_3278:
[----:B------:R-:W-:Y:S05]  /*2fa0*/  BSYNC B0 ;  /* 0x0000000000007941 */ /* 0x000fea0003800000 */
.L_x_3277:
[----:B------:R-:W-:-:S04]  /*2fb0*/  F2FP.PACK_AB R0, RZ, R0 ;  /* 0x00000000ff00723e */ /* 0x000fc800000000ff */
[----:B------:R-:W-:Y:S01]  /*2fc0*/  PRMT R25, R0, 0x7610, R25 ;  /* 0x0000761000197816 */ /* 0x000fe20000000019 */
[----:B------:R-:W-:Y:S05]  /*2fd0*/  BRA `(.L_x_3258) ;  /* 0x0000030000007947 */ /* 0x000fea0003800000 */
.L_x_3270:
        /* <DEDUP_REMOVED lines=14> */
.L_x_3284:
[----:B------:R-:W-:Y:S05]  /*30c0*/  BSYNC B0 ;  /* 0x0000000000007941 */ /* 0x000fea0003800000 */
.L_x_3283:
[----:B------:R-:W-:-:S04]  /*30d0*/  F2FP.PACK_AB R0, RZ, R0 ;  /* 0x00000000ff00723e */ /* 0x000fc800000000ff */
[----:B------:R-:W-:Y:S01]  /*30e0*/  PRMT R25, R0, 0x7610, R25 ;  /* 0x0000761000197816 */ /* 0x000fe20000000019 */
[----:B------:R-:W-:Y:S05]  /*30f0*/  BRA `(.L_x_3258) ;  /* 0x000001e000007947 */ /* 0x000fea0003800000 */
.L_x_3257:
        /* <DEDUP_REMOVED lines=21> */
.L_x_3282:
[----:B------:R-:W2:Y:S02]  /*3250*/  LDG.E.64 R2, [R2.64] ;  /* 0x0000002402027981 */ /* 0x000ea4000c1e1b00 */
[----:B--2---:R-:W0:Y:S02]  /*3260*/  I2F.U64 R0, R2 ;  /* 0x0000000200007312 */ /* 0x004e240000301000 */
[----:B0-----:R-:W-:-:S04]  /*3270*/  F2FP.PACK_AB R0, RZ, R0 ;  /* 0x00000000ff00723e */ /* 0x001fc800000000ff */
[----:B------:R-:W-:Y:S01]  /*3280*/  PRMT R25, R0, 0x7610, R25 ;  /* 0x0000761000197816 */ /* 0x000fe20000000019 */
[----:B------:R-:W-:Y:S05]  /*3290*/  BRA `(.L_x_3258) ;  /* 0x0000004000007947 */ /* 0x000fea0003800000 */
.L_x_3281:
[----:B------:R-:W2:Y:S02]  /*32a0*/  LDG.E R2, [R2.64] ;  /* 0x0000002402027981 */ /* 0x000ea4000c1e1900 */
[----:B--2---:R-:W0:Y:S02]  /*32b0*/  I2F.U32 R0, R2 ;  /* 0x0000000200007306 */ /* 0x004e240000201000 */
[----:B0-----:R-:W-:-:S04]  /*32c0*/  F2FP.PACK_AB R0, RZ, R0 ;  /* 0x00000000ff00723e */ /* 0x001fc800000000ff */
[----:B------:R-:W-:Y:S02]  /*32d0*/  PRMT R25, R0, 0x7610, R25 ;  /* 0x0000761000197816 */ /* 0x000fe40000000019 */
.L_x_3258:
[----:B------:R-:W-:-:S05]  /*32e0*/  IADD3 R24, R24, 0x80, RZ ;  /* 0x0000008018187810 */ /* 0x000fca0007ffe0ff */
.L_x_3252:
[----:B------:R-:W-:Y:S05]  /*32f0*/  BSYNC B6 ;  /* 0x0000000000067941 */ /* 0x000fea0003800000 */
.L_x_3251:
        /* <DEDUP_REMOVED lines=24> */
.L_x_3290:
[----:B------:R-:W2:Y:S02]  /*3480*/  LDG.E.U8 R2, [R2.64] ;  /* 0x0000002402027981 */ /* 0x000ea4000c1e1100 */
[----:B--2---:R-:W0:Y:S02]  /*3490*/  I2F.U16 R0, R2 ;  /* 0x0000000200007306 */ /* 0x004e240000101000 */
[----:B0-----:R-:W-:-:S04]  /*34a0*/  F2FP.PACK_AB R0, RZ, R0 ;  /* 0x00000000ff00723e */ /* 0x001fc800000000ff */
[----:B------:R-:W-:Y:S01]  /*34b0*/  PRMT R23, R0, 0x7610, R23 ;  /* 0x0000761000177816 */ /* 0x000fe20000000017 */
[----:B------:R-:W-:Y:S05]  /*34c0*/  BRA `(.L_x_3286) ;  /* 0x00000ed000007947 */ /* 0x000fea0003800000 */
.L_x_3289:
        /* <DEDUP_REMOVED lines=11> */
.L_x_3293:
[----:B------:R-:W2:Y:S02]  /*3580*/  LDG.E R2, [R2.64] ;  /* 0x0000002402027981 */ /* 0x000ea4000c1e1900 */
[----:B--2---:R-:W0:Y:S02]  /*3590*/  I2F R0, R2 ;  /* 0x0000000200007306 */ /* 0x004e240000201400 */
[----:B0-----:R-:W-:-:S04]  /*35a0*/  F2FP.PACK_AB R0, RZ, R0 ;  /* 0x00000000ff00723e */ /* 0x001fc800000000ff */
[----:B------:R-:W-:Y:S01]  /*35b0*/  PRMT R23, R0, 0x7610, R23 ;  /* 0x0000761000177816 */ /* 0x000fe20000000017 */
[----:B------:R-:W-:Y:S05]  /*35c0*/  BRA `(.L_x_3286) ;  /* 0x00000dd000007947 */ /* 0x000fea0003800000 */
.L_x_3292:
[----:B------:R-:W2:Y:S02]  /*35d0*/  LDG.E.U16 R2, [R2.64] ;  /* 0x0000002402027981 */ /* 0x000ea4000c1e1500 */
[----:B--2---:R-:W0:Y:S02]  /*35e0*/  I2F.S16 R0, R2 ;  /* 0x0000000200007306 */ /* 0x004e240000101400 */
[----:B0-----:R-:W-:-:S04]  /*35f0*/  F2FP.PACK_AB R0, RZ, R0 ;  /* 0x00000000ff00723e */ /* 0x001fc800000000ff */
[----:B------:R-:W-:Y:S01]  /*3600*/  PRMT R23, R0, 0x7610, R23 ;  /* 0x0000761000177816 */ /* 0x000fe20000000017 */
[----:B------:R-:W-:Y:S05]  /*3610*/  BRA `(.L_x_3286) ;  /* 0x00000d8000007947 */ /* 0x000fea0003800000 */
.L_x_3288:
        /* <DEDUP_REMOVED lines=9> */
.L_x_3295:
[----:B------:R0:W5:Y:S01]  /*36b0*/  LDG.E.U16 R23, [R2.64] ;  /* 0x0000002402177981 */ /* 0x000162000c1e1500 */
[----:B------:R-:W-:Y:S05]  /*36c0*/  BRA `(.L_x_3286) ;  /* 0x00000cd000007947 */ /* 0x000fea0003800000 */
.L_x_3294:
        /* <DEDUP_REMOVED lines=9> */
.L_x_3297:
[----:B------:R0:W5:Y:S01]  /*3760*/  LDG.E.U16 R23, [R2.64] ;  /* 0x0000002402177981 */ /* 0x000162000c1e1500 */
[----:B------:R-:W-:Y:S05]  /*3770*/  BRA `(.L_x_3286) ;  /* 0x00000c2000007947 */ /* 0x000fea0003800000 */
.L_x_3296:
[----:B------:R-:W2:Y:S02]  /*3780*/  LDG.E.64 R2, [R2.64] ;  /* 0x0000002402027981 */ /* 0x000ea4000c1e1b00 */
[----:B--2---:R-:W0:Y:S01]  /*3790*/  F2F.F32.F64 R0, R2 ;  /* 0x0000000200007310 */ /* 0x004e220000301000 */
[----:B------:R-:W0:-:S14]  /*37a0*/  DSETP.GEU.AND P0, PT, |R2|, c[0x2][0x0], PT ;  /* 0x008000000200762a */ /* 0x000e1c0003f0e200 */
[----:B0-----:R-:W-:-:S05]  /*37b0*/  @!P0 FMUL R0, R0, 1.175494350822287508e-38 ;  /* 0x0080000000008820 */ /* 0x001fca0000400000 */
[----:B------:R-:W-:-:S04]  /*37c0*/  F2FP.PACK_AB R0, RZ, R0 ;  /* 0x00000000ff00723e */ /* 0x000fc800000000ff */
[----:B------:R-:W-:Y:S01]  /*37d0*/  PRMT R23, R0, 0x7610, R23 ;  /* 0x0000761000177816 */ /* 0x000fe20000000017 */
[----:B------:R-:W-:Y:S05]  /*37e0*/  BRA `(.L_x_3286) ;  /* 0x00000bb000007947 */ /* 0x000fea0003800000 */
.L_x_3287:
        /* <DEDUP_REMOVED lines=14> */
.L_x_3300:
[----:B------:R-:W2:Y:S02]  /*38d0*/  LDG.E.64 R2, [R2.64] ;  /* 0x0000002402027981 */ /* 0x000ea4000c1e1b00 */
[----:B--2---:R-:W0:Y:S01]  /*38e0*/  F2F.F32.F64 R0, R2 ;  /* 0x0000000200007310 */ /* 0x004e220000301000 */
[----:B------:R-:W0:-:S14]  /*38f0*/  DSETP.GEU.AND P0, PT, |R2|, c[0x2][0x0], PT ;  /* 0x008000000200762a */ /* 0x000e1c0003f0e200 */
[----:B0-----:R-:W-:-:S05]  /*3900*/  @!P0 FMUL R0, R0, 1.175494350822287508e-38 ;  /* 0x0080000000008820 */ /* 0x001fca0000400000 */
[----:B------:R-:W-:-:S04]  /*3910*/  F2FP.PACK_AB R0, RZ, R0 ;  /* 0x00000000ff00723e */ /* 0x000fc800000000ff */
[----:B------:R-:W-:Y:S01]  /*3920*/  PRMT R23, R0, 0x7610, R23 ;  /* 0x0000761000177816 */ /* 0x000fe20000000017 */
[----:B------:R-:W-:Y:S05]  /*3930*/  BRA `(.L_x_3286) ;  /* 0x00000a6000007947 */ /* 0x000fea0003800000 */
.L_x_3299:
        /* <DEDUP_REMOVED lines=28> */
.L_x_3302:
        /* <DEDUP_REMOVED lines=15> */
.L_x_3301:
[----:B------:R-:W2:Y:S02]  /*3bf0*/  LDG.E.U16 R0, [R2.64] ;  /* 0x0000002402007981 */ /* 0x000ea4000c1e1500 */
[----:B--2---:R-:W-:-:S04]  /*3c00*/  PRMT R0, RZ, 0x5410, R0 ;  /* 0x00005410ff007816 */ /* 0x004fc80000000000 */
[----:B------:R-:W-:-:S04]  /*3c10*/  F2FP.PACK_AB R0, RZ, R0 ;  /* 0x00000000ff00723e */ /* 0x000fc800000000ff */
[----:B------:R-:W-:Y:S01]  /*3c20*/  PRMT R23, R0, 0x7610, R23 ;  /* 0x0000761000177816 */ /* 0x000fe20000000017 */
[----:B------:R-:W-:Y:S05]  /*3c30*/  BRA `(.L_x_3286) ;  /* 0x0000076000007947 */ /* 0x000fea0003800000 */
.L_x_3298:
        /* <DEDUP_REMOVED lines=12> */
.L_x_3305:
        /* <DEDUP_REMOVED lines=21> */
.L_x_3309:
[----:B------:R-:W-:Y:S05]  /*3e50*/  BSYNC B1 ;  /* 0x0000000000017941 */ /* 0x000fea0003800000 */
.L_x_3308:
[----:B------:R-:W-:Y:S01]  /*3e60*/  LEA R3, R0, 0x3b800000, 0x17 ;  /* 0x3b80000000037811 */ /* 0x000fe200078eb8ff */
[----:B------:R-:W-:-:S05]  /*3e70*/  IMAD.SHL.U32 R0, R2, 0x100000, RZ ;  /* 0x0010000002007824 */ /* 0x000fca00078e00ff */
[----:B------:R-:W-:Y:S02]  /*3e80*/  LOP3.LUT R0, R3, R0, R4, 0xfe, !PT ;  /* 0x0000000003007212 */ /* 0x000fe400078efe04 */
.L_x_3307:
[----:B------:R-:W-:Y:S05]  /*3e90*/  BSYNC B0 ;  /* 0x0000000000007941 */ /* 0x000fea0003800000 */
.L_x_3306:
[----:B------:R-:W-:-:S04]  /*3ea0*/  F2FP.PACK_AB R0, RZ, R0 ;  /* 0x00000000ff00723e */ /* 0x000fc800000000ff */
[----:B------:R-:W-:Y:S01]  /*3eb0*/  PRMT R23, R0, 0x7610, R23 ;  /* 0x0000761000177816 */ /* 0x000fe20000000017 */
[----:B------:R-:W-:Y:S05]  /*3ec0*/  BRA `(.L_x_3286) ;  /* 0x000004d000007947 */ /* 0x000fea0003800000 */
.L_x_3304:
        /* <DEDUP_REMOVED lines=21> */
.L_x_3313:
[----:B------:R-:W-:Y:S05]  /*4020*/  BSYNC B1 ;  /* 0x0000000000017941 */ /* 0x000fea0003800000 */
.L_x_3312:
[----:B------:R-:W-:Y:S01]  /*4030*/  LEA R3, R0, 0x37800000, 0x17 ;  /* 0x3780000000037811 */ /* 0x000fe200078eb8ff */
[----:B------:R-:W-:-:S05]  /*4040*/  IMAD.SHL.U32 R0, R2, 0x200000, RZ ;  /* 0x0020000002007824 */ /* 0x000fca00078e00ff */
[----:B------:R-:W-:Y:S02]  /*4050*/  LOP3.LUT R0, R3, R0, R4, 0xfe, !PT ;  /* 0x0000000003007212 */ /* 0x000fe400078efe04 */
.L_x_3311:
[----:B------:R-:W-:Y:S05]  /*4060*/  BSYNC B0 ;  /* 0x0000000000007941 */ /* 0x000fea0003800000 */
.L_x_3310:
[----:B------:R-:W-:-:S04]  /*4070*/  F2FP.PACK_AB R0, RZ, R0 ;  /* 0x00000000ff00723e */ /* 0x000fc800000000ff */
[----:B------:R-:W-:Y:S01]  /*4080*/  PRMT R23, R0, 0x7610, R23 ;  /* 0x0000761000177816 */ /* 0x000fe20000000017 */
[----:B------:R-:W-:Y:S05]  /*4090*/  BRA `(.L_x_3286) ;  /* 0x0000030000007947 */ /* 0x000fea0003800000 */
.L_x_3303:
        /* <DEDUP_REMOVED lines=14> */
.L_x_3317:
[----:B------:R-:W-:Y:S05]  /*4180*/  BSYNC B0 ;  /* 0x0000000000007941 */ /* 0x000fea0003800000 */
.L_x_3316:
[----:B------:R-:W-:-:S04]  /*4190*/  F2FP.PACK_AB R0, RZ, R0 ;  /* 0x00000000ff00723e */ /* 0x000fc800000000ff */
[----:B------:R-:W-:Y:S01]  /*41a0*/  PRMT R23, R0, 0x7610, R23 ;  /* 0x0000761000177816 */ /* 0x000fe20000000017 */
[----:B------:R-:W-:Y:S05]  /*41b0*/  BRA `(.L_x_3286) ;  /* 0x000001e000007947 */ /* 0x000fea0003800000 */
.L_x_3291:
        /* <DEDUP_REMOVED lines=21> */
.L_x_3315:
[----:B------:R-:W2:Y:S02]  /*4310*/  LDG.E.64 R2, [R2.64] ;  /* 0x0000002402027981 */ /* 0x000ea4000c1e1b00 */
[----:B--2---:R-:W0:Y:S02]  /*4320*/  I2F.U64 R0, R2 ;  /* 0x0000000200007312 */ /* 0x004e240000301000 */
[----:B0-----:R-:W-:-:S04]  /*4330*/  F2FP.PACK_AB R0, RZ, R0 ;  /* 0x00000000ff00723e */ /* 0x001fc800000000ff */
[----:B------:R-:W-:Y:S01]  /*4340*/  PRMT R23, R0, 0x7610, R23 ;  /* 0x0000761000177816 */ /* 0x000fe20000000017 */
[----:B------:R-:W-:Y:S05]  /*4350*/  BRA `(.L_x_3286) ;  /* 0x0000004000007947 */ /* 0x000fea0003800000 */
.L_x_3314:
[----:B------:R-:W2:Y:S02]  /*4360*/  LDG.E R2, [R2.64] ;  /* 0x0000002402027981 */ /* 0x000ea4000c1e1900 */
[----:B--2---:R-:W0:Y:S02]  /*4370*/  I2F.U32 R0, R2 ;  /* 0x0000000200007306 */ /* 0x004e240000201000 */
[----:B0-----:R-:W-:-:S04]  /*4380*/  F2FP.PACK_AB R0, RZ, R0 ;  /* 0x00000000ff00723e */ /* 0x001fc800000000ff */
[----:B------:R-:W-:Y:S02]  /*4390*/  PRMT R23, R0, 0x7610, R23 ;  /* 0x0000761000177816 */ /* 0x000fe40000000017 */
.L_x_3286:
[----:B------:R-:W-:Y:S05]  /*43a0*/  BSYNC B6 ;  /* 0x0000000000067941 */ /* 0x000fea0003800000 */
.L_x_3285:
        /* <DEDUP_REMOVED lines=13> */
[----:B------:R-:W-:Y:S02]  /*4480*/  HADD2.F32 R2, -RZ, c[0x0] [0x168].H0_H0 ;  /* 0x20005a00ff027630 */ /* 0x000fe40000004100 */
[----:B-----5:R-:W-:Y:S02]  /*4490*/  HADD2.F32 R22, -RZ, R22.H0_H0 ;  /* 0x20000016ff167230 */ /* 0x020fe40000004100 */
[----:B------:R-:W0:Y:S03]  /*44a0*/  MUFU.RCP R3, R2 ;  /* 0x0000000200037308 */ /* 0x000e260000001000 */
[----:B0-----:R-:W-:-:S05]  /*44b0*/  FMUL.FTZ R22, R22, R3 ;  /* 0x0000000316167220 */ /* 0x001fca0000410000 */
[----:B------:R-:W-:-:S05]  /*44c0*/  F2FP.PACK_AB R22, RZ, R22 ;  /* 0x00000016ff16723e */ /* 0x000fca00000000ff */
[----:B------:R-:W-:-:S04]  /*44d0*/  HADD2.F32 R22, -RZ, R22.H0_H0 ;  /* 0x20000016ff167230 */ /* 0x000fc80000004100 */
[----:B------:R-:W0:Y:S02]  /*44e0*/  FRND R3, R22 ;  /* 0x0000001600037307 */ /* 0x000e240000201000 */
[----:B0-----:R-:W-:-:S05]  /*44f0*/  FMUL.FTZ R0, R2, R3 ;  /* 0x0000000302007220 */ /* 0x001fca0000410000 */
[----:B------:R-:W-:Y:S02]  /*4500*/  F2FP.PACK_AB R0, RZ, R0 ;  /* 0x00000000ff00723e */ /* 0x000fe400000000ff */
.L_x_3321:
[----:B------:R-:W-:Y:S05]  /*4510*/  BSYNC B1 ;  /* 0x0000000000017941 */ /* 0x000fea0003800000 */
.L_x_3320:
[----:B------:R-:W-:Y:S01]  /*4520*/  BSSY B1, `(.L_x_3322) ;  /* 0x000000b000017945 */ /* 0x000fe20003800000 */
[----:B------:R-:W-:Y:S05]  /*4530*/  @P1 BRA `(.L_x_3323) ;  /* 0x0000009000001947 */ /* 0x000fea0003800000 */
[----:B------:R-:W-:Y:S02]  /*4540*/  HADD2.F32 R3, -RZ, c[0x0] [0x168].H0_H0 ;  /* 0x20005a00ff037630 */ /* 0x000fe40000004100 */
[----:B-----5:R-:W-:Y:S02]  /*4550*/  HADD2.F32 R18, -RZ, R18.H0_H0 ;  /* 0x20000012ff127230 */ /* 0x020fe40000004100 */
[----:B------:R-:W0:Y:S03]  /*4560*/  MUFU.RCP R5, R3 ;  /* 0x0000000300057308 */ /* 0x000e260000001000 */
[----:B0-----:R-:W-:-:S05]  /*4570*/  FMUL.FTZ R18, R18, R5 ;  /* 0x0000000512127220 */ /* 0x001fca0000410000 */
[----:B------:R-:W-:-:S05]  /*4580*/  F2FP.PACK_AB R18, RZ, R18 ;  /* 0x00000012ff12723e */ /* 0x000fca00000000ff */
[----:B------:R-:W-:-:S06]  /*4590*/  HADD2.F32 R18, -RZ, R18.H0_H0 ;  /* 0x20000012ff127230 */ /* 0x000fcc0000004100 */
[----:B------:R-:W0:Y:S02]  /*45a0*/  FRND R18, R18 ;  /* 0x0000001200127307 */ /* 0x000e240000201000 */
[----:B0-----:R-:W-:-:S05]  /*45b0*/  FMUL.FTZ R24, R3, R18 ;  /* 0x0000001203187220 */ /* 0x001fca0000410000 */
[----:B------:R-:W-:Y:S02]  /*45c0*/  F2FP.PACK_AB R24, RZ, R24 ;  /* 0x00000018ff18723e */ /* 0x000fe400000000ff */
.L_x_3323:
[----:B------:R-:W-:Y:S05]  /*45d0*/  BSYNC B1 ;  /* 0x0000000000017941 */ /* 0x000fea0003800000 */
.L_x_3322:
        /* <DEDUP_REMOVED lines=11> */
.L_x_3325:
[----:B------:R-:W-:Y:S05]  /*4690*/  BSYNC B1 ;  /* 0x0000000000017941 */ /* 0x000fea0003800000 */
.L_x_3324:
        /* <DEDUP_REMOVED lines=9> */
[----:B------:R-:W-:Y:S01]  /*4730*/  F2FP.PACK_AB R23, RZ, R23 ;  /* 0x00000017ff17723e */ /* 0x000fe200000000ff */
[----:B------:R-:W-:Y:S05]  /*4740*/  BRA `(.L_x_3326) ;  /* 0x0000036000007947 */ /* 0x000fea0003800000 */
.L_x_3319:
        /* <DEDUP_REMOVED lines=10> */
[----:B-----5:R-:W-:Y:S02]  /*47f0*/  HADD2.F32 R0, -RZ, R22.H0_H0 ;  /* 0x20000016ff007230 */ /* 0x020fe40000004100 */
[----:B------:R-:W-:-:S05]  /*4800*/  HADD2.F32 R3, -RZ, c[0x0] [0x168].H0_H0 ;  /* 0x20005a00ff037630 */ /* 0x000fca0000004100 */
[----:B------:R-:W-:Y:S02]  /*4810*/  FMUL.FTZ R0, R0, R3 ;  /* 0x0000000300007220 */ /* 0x000fe40000410000 */
[----:B------:R-:W-:Y:S03]  /*4820*/  MUFU.RCP R3, R3 ;  /* 0x0000000300037308 */ /* 0x000fe60000001000 */
[----:B------:R-:W-:-:S05]  /*4830*/  F2FP.PACK_AB R0, RZ, R0 ;  /* 0x00000000ff00723e */ /* 0x000fca00000000ff */
[----:B------:R-:W-:-:S06]  /*4840*/  HADD2.F32 R2, -RZ, R0.H0_H0 ;  /* 0x20000000ff027230 */ /* 0x000fcc0000004100 */
[----:B------:R-:W0:Y:S02]  /*4850*/  FRND R2, R2 ;  /* 0x0000000200027307 */ /* 0x000e240000201000 */
[----:B0-----:R-:W-:-:S05]  /*4860*/  FMUL.FTZ R0, R2, R3 ;  /* 0x0000000302007220 */ /* 0x001fca0000410000 */
[----:B------:R-:W-:Y:S02]  /*4870*/  F2FP.PACK_AB R0, RZ, R0 ;  /* 0x00000000ff00723e */ /* 0x000fe400000000ff */
.L_x_3328:
[----:B------:R-:W-:Y:S05]  /*4880*/  BSYNC B1 ;  /* 0x0000000000017941 */ /* 0x000fea0003800000 */
.L_x_3327:
[----:B------:R-:W-:Y:S01]  /*4890*/  BSSY B1, `(.L_x_3329) ;  /* 0x000000b000017945 */ /* 0x000fe20003800000 */
[----:B------:R-:W-:Y:S05]  /*48a0*/  @P1 BRA `(.L_x_3330) ;  /* 0x0000009000001947 */ /* 0x000fea0003800000 */
        /* <DEDUP_REMOVED lines=9> */
.L_x_3330:
[----:B------:R-:W-:Y:S05]  /*4940*/  BSYNC B1 ;  /* 0x0000000000017941 */ /* 0x000fea0003800000 */
.L_x_3329:
        /* <DEDUP_REMOVED lines=11> */
.L_x_3332:
[----:B------:R-:W-:Y:S05]  /*4a00*/  BSYNC B1 ;  /* 0x0000000000017941 */ /* 0x000fea0003800000 */
.L_x_3331:
[----:B------:R-:W-:Y:S05]  /*4a10*/  @P3 BRA `(.L_x_3326) ;  /* 0x0000009000003947 */ /* 0x000fea0003800000 */
[----:B-----5:R-:W-:Y:S02]  /*4a20*/  HADD2.F32 R2, -RZ, R23.H0_H0 ;  /* 0x20000017ff027230 */ /* 0x020fe40000004100 */
[----:B------:R-:W-:-:S04]  /*4a30*/  HADD2.F32 R3, -RZ, c[0x0] [0x168].H0_H0 ;  /* 0x20005a00ff037630 */ /* 0x000fc80000004100 */
[----:B------:R-:W-:Y:S01]  /*4a40*/  MUFU.RCP R23, R3 ;  /* 0x0000000300177308 */ /* 0x000fe20000001000 */
[----:B------:R-:W-:-:S05]  /*4a50*/  FMUL.FTZ R2, R3, R2 ;  /* 0x0000000203027220 */ /* 0x000fca0000410000 */
[----:B------:R-:W-:-:S05]  /*4a60*/  F2FP.PACK_AB R2, RZ, R2 ;  /* 0x00000002ff02723e */ /* 0x000fca00000000ff */
[----:B------:R-:W-:-:S06]  /*4a70*/  HADD2.F32 R2, -RZ, R2.H0_H0 ;  /* 0x20000002ff027230 */ /* 0x000fcc0000004100 */
[----:B------:R-:W0:Y:S02]  /*4a80*/  FRND R2, R2 ;  /* 0x0000000200027307 */ /* 0x000e240000201000 */
[----:B0-----:R-:W-:-:S05]  /*4a90*/  FMUL.FTZ R23, R2, R23 ;  /* 0x0000001702177220 */ /* 0x001fca0000410000 */
[----:B------:R-:W-:Y:S02]  /*4aa0*/  F2FP.PACK_AB R23, RZ, R23 ;  /* 0x00000017ff17723e */ /* 0x000fe400000000ff */
.L_x_3326:
[----:B------:R-:W-:Y:S05]  /*4ab0*/  BSYNC B0 ;  /* 0x0000000000007941 */ /* 0x000fea0003800000 */
.L_x_3318:
        /* <DEDUP_REMOVED lines=22> */
.L_x_3338:
[----:B------:R-:W-:-:S06]  /*4c20*/  HADD2.F32 R5, -RZ, R0.H0_H0 ;  /* 0x20000000ff057230 */ /* 0x000fcc0000004100 */
[----:B------:R-:W0:Y:S02]  /*4c30*/  F2I.S64.TRUNC R4, R5 ;  /* 0x0000000500047311 */ /* 0x000e24000020d900 */
[----:B0-----:R0:W-:Y:S01]  /*4c40*/  STG.E.U8 [R2.64], R4 ;  /* 0x0000000402007986 */ /* 0x0011e2000c101124 */
[----:B------:R-:W-:Y:S05]  /*4c50*/  BRA `(.L_x_3340) ;  /* 0x00000e4000007947 */ /* 0x000fea0003800000 */
.L_x_3337:
        /* <DEDUP_REMOVED lines=10> */
.L_x_3342:
[----:B------:R-:W-:-:S04]  /*4d00*/  HADD2.F32 R0, -RZ, R0.H0_H0 ;  /* 0x20000000ff007230 */ /* 0x000fc80000004100 */
[----:B------:R-:W0:Y:S02]  /*4d10*/  F2I.FTZ.TRUNC.NTZ R5, R0 ;  /* 0x0000000000057305 */ /* 0x000e24000021f100 */
[----:B0-----:R0:W-:Y:S01]  /*4d20*/  STG.E [R2.64], R5 ;  /* 0x0000000502007986 */ /* 0x0011e2000c101924 */
[----:B------:R-:W-:Y:S05]  /*4d30*/  BRA `(.L_x_3340) ;  /* 0x00000d6000007947 */ /* 0x000fea0003800000 */
.L_x_3341:
[----:B------:R-:W-:-:S04]  /*4d40*/  HADD2.F32 R0, -RZ, R0.H0_H0 ;  /* 0x20000000ff007230 */ /* 0x000fc80000004100 */
[----:B------:R-:W0:Y:S02]  /*4d50*/  F2I.FTZ.TRUNC.NTZ R5, R0 ;  /* 0x0000000000057305 */ /* 0x000e24000021f100 */
[----:B0-----:R0:W-:Y:S01]  /*4d60*/  STG.E.U16 [R2.64], R5 ;  /* 0x0000000502007986 */ /* 0x0011e2000c101524 */
[----:B------:R-:W-:Y:S05]  /*4d70*/  BRA `(.L_x_3340) ;  /* 0x00000d2000007947 */ /* 0x000fea0003800000 */
.L_x_3336:
        /* <DEDUP_REMOVED lines=9> */
.L_x_3344:
[----:B------:R0:W-:Y:S01]  /*4e10*/  STG.E.U16 [R2.64], R0 ;  /* 0x0000000002007986 */ /* 0x0001e2000c101524 */
[----:B------:R-:W-:Y:S05]  /*4e20*/  BRA `(.L_x_3340) ;  /* 0x00000c7000007947 */ /* 0x000fea0003800000 */
.L_x_3343:
        /* <DEDUP_REMOVED lines=10> */
.L_x_3346:
[----:B------:R-:W-:-:S05]  /*4ed0*/  HADD2.F32 R0, -RZ, R0.H0_H0 ;  /* 0x20000000ff007230 */ /* 0x000fca0000004100 */
[----:B------:R-:W-:-:S04]  /*4ee0*/  F2FP.PACK_AB R0, RZ, R0 ;  /* 0x00000000ff00723e */ /* 0x000fc800000000ff */
[----:B------:R-:W-:-:S05]  /*4ef0*/  PRMT R0, R0, 0x5410, RZ ;  /* 0x0000541000007816 */ /* 0x000fca00000000ff */
[----:B------:R0:W-:Y:S01]  /*4f00*/  STG.E [R2.64], R0 ;  /* 0x0000000002007986 */ /* 0x0001e2000c101924 */
[----:B------:R-:W-:Y:S05]  /*4f10*/  BRA `(.L_x_3340) ;  /* 0x00000b8000007947 */ /* 0x000fea0003800000 */
.L_x_3345:
[----:B------:R-:W-:-:S05]  /*4f20*/  HADD2.F32 R4, -RZ, R0.H0_H0 ;  /* 0x20000000ff047230 */ /* 0x000fca0000004100 */
[----:B------:R-:W-:-:S06]  /*4f30*/  FMUL.FTZ R4, R4, 1 ;  /* 0x3f80000004047820 */ /* 0x000fcc0000410000 */
[----:B------:R-:W0:Y:S02]  /*4f40*/  F2F.F64.F32 R4, R4 ;  /* 0x0000000400047310 */ /* 0x000e240000201800 */
[----:B0-----:R0:W-:Y:S01]  /*4f50*/  STG.E.64 [R2.64], R4 ;  /* 0x0000000402007986 */ /* 0x0011e2000c101b24 */
[----:B------:R-:W-:Y:S05]  /*4f60*/  BRA `(.L_x_3340) ;  /* 0x00000b3000007947 */ /* 0x000fea0003800000 */
.L_x_3335:
        /* <DEDUP_REMOVED lines=13> */
.L_x_3349:
[----:B------:R-:W-:Y:S01]  /*5040*/  HADD2.F32 R0, -RZ, R0.H0_H0 ;  /* 0x20000000ff007230 */ /* 0x000fe20000004100 */
[----:B------:R-:W-:-:S04]  /*5050*/  CS2R R6, SRZ ;  /* 0x0000000000067805 */ /* 0x000fc8000001ff00 */
[----:B------:R-:W-:-:S04]  /*5060*/  FMUL.FTZ R0, R0, 1 ;  /* 0x3f80000000007820 */ /* 0x000fc80000410000 */
[----:B------:R-:W0:Y:S02]  /*5070*/  F2F.F64.F32 R4, R0 ;  /* 0x0000000000047310 */ /* 0x000e240000201800 */
[----:B0-----:R0:W-:Y:S01]  /*5080*/  STG.E.128 [R2.64], R4 ;  /* 0x0000000402007986 */ /* 0x0011e2000c101d24 */
[----:B------:R-:W-:Y:S05]  /*5090*/  BRA `(.L_x_3340) ;  /* 0x00000a0000007947 */ /* 0x000fea0003800000 */
.L_x_3348:
        /* <DEDUP_REMOVED lines=21> */
.L_x_3353:
[----:B------:R-:W-:Y:S05]  /*51f0*/  BSYNC B0 ;  /* 0x0000000000007941 */ /* 0x000fea0003800000 */
.L_x_3352:
[----:B------:R-:W-:-:S05]  /*5200*/  LOP3.LUT R5, R0, R5, RZ, 0xfc, !PT ;  /* 0x0000000500057212 */ /* 0x000fca00078efcff */
[----:B------:R0:W-:Y:S01]  /*5210*/  STG.E.U8 [R2.64], R5 ;  /* 0x0000000502007986 */ /* 0x0001e2000c101124 */
[----:B------:R-:W-:Y:S05]  /*5220*/  BRA `(.L_x_3340) ;  /* 0x0000087000007947 */ /* 0x000fea0003800000 */
.L_x_3351:
        /* <DEDUP_REMOVED lines=13> */
.L_x_3355:
[----:B------:R-:W-:Y:S01]  /*5300*/  IMAD.MOV.U32 R0, RZ, RZ, 0x7f ;  /* 0x0000007fff007424 */ /* 0x000fe200078e00ff */
[----:B------:R-:W-:-:S04]  /*5310*/  ISETP.GT.U32.AND P0, PT, R4, 0x7f800000, PT ;  /* 0x7f8000000400780c */ /* 0x000fc80003f04070 */
[----:B------:R-:W-:-:S04]  /*5320*/  SEL R0, R0, 0x7c, P0 ;  /* 0x0000007c00007807 */ /* 0x000fc80000000000 */
.L_x_3356:
[----:B------:R-:W-:Y:S05]  /*5330*/  BSYNC B0 ;  /* 0x0000000000007941 */ /* 0x000fea0003800000 */
.L_x_3354:
[----:B------:R-:W-:-:S04]  /*5340*/  LOP3.LUT R4, R5, 0x80000000, RZ, 0xc0, !PT ;  /* 0x8000000005047812 */ /* 0x000fc800078ec0ff */
[----:B------:R-:W-:-:S04]  /*5350*/  SHF.R.U32.HI R5, RZ, 0x18, R4 ;  /* 0x00000018ff057819 */ /* 0x000fc80000011604 */
[----:B------:R-:W-:-:S05]  /*5360*/  LOP3.LUT R5, R0, R5, RZ, 0xfc, !PT ;  /* 0x0000000500057212 */ /* 0x000fca00078efcff */
[----:B------:R0:W-:Y:S01]  /*5370*/  STG.E.U8 [R2.64], R5 ;  /* 0x0000000502007986 */ /* 0x0001e2000c101124 */
[----:B------:R-:W-:Y:S05]  /*5380*/  BRA `(.L_x_3340) ;  /* 0x0000071000007947 */ /* 0x000fea0003800000 */
.L_x_3350:
[----:B------:R-:W-:-:S05]  /*5390*/  HADD2.F32 R0, -RZ, R0.H0_H0 ;  /* 0x20000000ff007230 */ /* 0x000fca0000004100 */
[----:B------:R-:W-:-:S05]  /*53a0*/  F2FP.BF16.PACK_AB R0, RZ, R0 ;  /* 0x00000000ff00723e */ /* 0x000fca00000010ff */
[----:B------:R0:W-:Y:S01]  /*53b0*/  STG.E.U16 [R2.64], R0 ;  /* 0x0000000002007986 */ /* 0x0001e2000c101524 */
[----:B------:R-:W-:Y:S05]  /*53c0*/  BRA `(.L_x_3340) ;  /* 0x000006d000007947 */ /* 0x000fea0003800000 */
.L_x_3347:
        /* <DEDUP_REMOVED lines=12> */
.L_x_3359:
        /* <DEDUP_REMOVED lines=17> */
.L_x_3362:
[----:B------:R-:W-:-:S04]  /*55a0*/  LOP3.LUT R0, R7, 0x80000000, RZ, 0xc0, !PT ;  /* 0x8000000007007812 */ /* 0x000fc800078ec0ff */
[----:B------:R-:W-:-:S04]  /*55b0*/  SHF.R.U32.HI R5, RZ, 0x18, R0 ;  /* 0x00000018ff057819 */ /* 0x000fc80000011600 */
[----:B------:R-:W-:-:S04]  /*55c0*/  LOP3.LUT R4, R4, R5, RZ, 0xfc, !PT ;  /* 0x0000000504047212 */ /* 0x000fc800078efcff */
[----:B------:R-:W-:Y:S02]  /*55d0*/  PRMT R0, R4, 0x7610, R0 ;  /* 0x0000761004007816 */ /* 0x000fe40000000000 */
.L_x_3361:
[----:B------:R-:W-:Y:S05]  /*55e0*/  BSYNC B0 ;  /* 0x0000000000007941 */ /* 0x000fea0003800000 */
.L_x_3360:
[----:B------:R0:W-:Y:S01]  /*55f0*/  STG.E.U8 [R2.64], R0 ;  /* 0x0000000002007986 */ /* 0x0001e2000c101124 */
[----:B------:R-:W-:Y:S05]  /*5600*/  BRA `(.L_x_3340) ;  /* 0x0000049000007947 */ /* 0x000fea0003800000 */
.L_x_3358:
        /* <DEDUP_REMOVED lines=17> */
.L_x_3365:
[----:B------:R-:W-:-:S04]  /*5720*/  LOP3.LUT R0, R7, 0x80000000, RZ, 0xc0, !PT ;  /* 0x8000000007007812 */ /* 0x000fc800078ec0ff */
[----:B------:R-:W-:-:S04]  /*5730*/  SHF.R.U32.HI R5, RZ, 0x18, R0 ;  /* 0x00000018ff057819 */ /* 0x000fc80000011600 */
[----:B------:R-:W-:-:S04]  /*5740*/  LOP3.LUT R4, R4, R5, RZ, 0xfc, !PT ;  /* 0x0000000504047212 */ /* 0x000fc800078efcff */
[----:B------:R-:W-:Y:S02]  /*5750*/  PRMT R0, R4, 0x7610, R0 ;  /* 0x0000761004007816 */ /* 0x000fe40000000000 */
.L_x_3364:
[----:B------:R-:W-:Y:S05]  /*5760*/  BSYNC B0 ;  /* 0x0000000000007941 */ /* 0x000fea0003800000 */
.L_x_3363:
[----:B------:R0:W-:Y:S01]  /*5770*/  STG.E.U8 [R2.64], R0 ;  /* 0x0000000002007986 */ /* 0x0001e2000c101124 */
[----:B------:R-:W-:Y:S05]  /*5780*/  BRA `(.L_x_3340) ;  /* 0x0000031000007947 */ /* 0x000fea0003800000 */
.L_x_3357:
        /* <DEDUP_REMOVED lines=22> */
.L_x_3339:
        /* <DEDUP_REMOVED lines=20> */
.L_x_3367:
[----:B------:R-:W-:-:S06]  /*5a30*/  HADD2.F32 R4, -RZ, R0.H0_H0 ;  /* 0x20000000ff047230 */ /* 0x000fcc0000004100 */
[----:B------:R-:W0:Y:S02]  /*5a40*/  F2I.U64.TRUNC R4, R4 ;  /* 0x0000000400047311 */ /* 0x000e24000020d800 */
[----:B0-----:R0:W-:Y:S01]  /*5a50*/  STG.E.64 [R2.64], R4 ;  /* 0x0000000402007986 */ /* 0x0011e2000c101b24 */
[----:B------:R-:W-:Y:S05]  /*5a60*/  BRA `(.L_x_3340) ;  /* 0x0000003000007947 */ /* 0x000fea0003800000 */
.L_x_3366:
[----:B------:R-:W-:-:S04]  /*5a70*/  HADD2.F32 R0, -RZ, R0.H0_H0 ;  /* 0x20000000ff007230 */ /* 0x000fc80000004100 */
[----:B------:R-:W0:Y:S02]  /*5a80*/  F2I.FTZ.U32.TRUNC.NTZ R5, R0 ;  /* 0x0000000000057305 */ /* 0x000e24000021f000 */
[----:B0-----:R0:W-:Y:S02]  /*5a90*/  STG.E [R2.64], R5 ;  /* 0x0000000502007986 */ /* 0x0011e4000c101924 */
.L_x_3340:
[----:B------:R-:W-:Y:S02]  /*5aa0*/  IADD3 R19, R19, 0x80, RZ ;  /* 0x0000008013137810 */ /* 0x000fe40007ffe0ff */
.L_x_3334:
[----:B------:R-:W-:Y:S05]  /*5ab0*/  BSYNC B6 ;  /* 0x0000000000067941 */ /* 0x000fea0003800000 */
.L_x_3333:
        /* <DEDUP_REMOVED lines=23> */
.L_x_3373:
[----:B------:R-:W-:-:S06]  /*5c30*/  HADD2.F32 R5, -RZ, R24.H0_H0 ;  /* 0x20000018ff057230 */ /* 0x000fcc0000004100 */
[----:B------:R-:W0:Y:S02]  /*5c40*/  F2I.S64.TRUNC R4, R5 ;  /* 0x0000000500047311 */ /* 0x000e24000020d900 */
[----:B0-----:R0:W-:Y:S01]  /*5c50*/  STG.E.U8 [R2.64], R4 ;  /* 0x0000000402007986 */ /* 0x0011e2000c101124 */
[----:B------:R-:W-:Y:S05]  /*5c60*/  BRA `(.L_x_3375) ;  /* 0x00000e4000007947 */ /* 0x000fea0003800000 */
.L_x_3372:
        /* <DEDUP_REMOVED lines=10> */
.L_x_3377:
[----:B------:R-:W-:-:S04]  /*5d10*/  HADD2.F32 R24, -RZ, R24.H0_H0 ;  /* 0x20000018ff187230 */ /* 0x000fc80000004100 */
[----:B------:R-:W0:Y:S02]  /*5d20*/  F2I.FTZ.TRUNC.NTZ R5, R24 ;  /* 0x0000001800057305 */ /* 0x000e24000021f100 */
[----:B0-----:R0:W-:Y:S01]  /*5d30*/  STG.E [R2.64], R5 ;  /* 0x0000000502007986 */ /* 0x0011e2000c101924 */
[----:B------:R-:W-:Y:S05]  /*5d40*/  BRA `(.L_x_3375) ;  /* 0x00000d6000007947 */ /* 0x000fea0003800000 */
.L_x_3376:
[----:B------:R-:W-:-:S04]  /*5d50*/  HADD2.F32 R24, -RZ, R24.H0_H0 ;  /* 0x20000018ff187230 */ /* 0x000fc80000004100 */
[----:B------:R-:W0:Y:S02]  /*5d60*/  F2I.FTZ.TRUNC.NTZ R5, R24 ;  /* 0x0000001800057305 */ /* 0x000e24000021f100 */
[----:B0-----:R0:W-:Y:S01]  /*5d70*/  STG.E.U16 [R2.64], R5 ;  /* 0x0000000502007986 */ /* 0x0011e2000c101524 */
[----:B------:R-:W-:Y:S05]  /*5d80*/  BRA `(.L_x_3375) ;  /* 0x00000d2000007947 */ /* 0x000fea0003800000 */
.L_x_3371:
        /* <DEDUP_REMOVED lines=9> */
.L_x_3379:
[----:B------:R0:W-:Y:S01]  /*5e20*/  STG.E.U16 [R2.64], R24 ;  /* 0x0000001802007986 */ /* 0x0001e2000c101524 */
[----:B------:R-:W-:Y:S05]  /*5e30*/  BRA `(.L_x_3375) ;  /* 0x00000c7000007947 */ /* 0x000fea0003800000 */
.L_x_3378:
        /* <DEDUP_REMOVED lines=10> */
.L_x_3381:
[----:B------:R-:W-:-:S05]  /*5ee0*/  HADD2.F32 R0, -RZ, R24.H0_H0 ;  /* 0x20000018ff007230 */ /* 0x000fca0000004100 */
[----:B------:R-:W-:-:S04]  /*5ef0*/  F2FP.PACK_AB R0, RZ, R0 ;  /* 0x00000000ff00723e */ /* 0x000fc800000000ff */
[----:B------:R-:W-:-:S05]  /*5f00*/  PRMT R0, R0, 0x5410, RZ ;  /* 0x0000541000007816 */ /* 0x000fca00000000ff */
[----:B------:R0:W-:Y:S01]  /*5f10*/  STG.E [R2.64], R0 ;  /* 0x0000000002007986 */ /* 0x0001e2000c101924 */
[----:B------:R-:W-:Y:S05]  /*5f20*/  BRA `(.L_x_3375) ;  /* 0x00000b8000007947 */ /* 0x000fea0003800000 */
.L_x_3380:
[----:B------:R-:W-:-:S05]  /*5f30*/  HADD2.F32 R4, -RZ, R24.H0_H0 ;  /* 0x20000018ff047230 */ /* 0x000fca0000004100 */
[----:B------:R-:W-:-:S06]  /*5f40*/  FMUL.FTZ R4, R4, 1 ;  /* 0x3f80000004047820 */ /* 0x000fcc0000410000 */
[----:B------:R-:W0:Y:S02]  /*5f50*/  F2F.F64.F32 R4, R4 ;  /* 0x0000000400047310 */ /* 0x000e240000201800 */
[----:B0-----:R0:W-:Y:S01]  /*5f60*/  STG.E.64 [R2.64], R4 ;  /* 0x0000000402007986 */ /* 0x0011e2000c101b24 */
[----:B------:R-:W-:Y:S05]  /*5f70*/  BRA `(.L_x_3375) ;  /* 0x00000b3000007947 */ /* 0x000fea0003800000 */
.L_x_3370:
        /* <DEDUP_REMOVED lines=13> */
.L_x_3384:
[----:B------:R-:W-:Y:S01]  /*6050*/  HADD2.F32 R24, -RZ, R24.H0_H0 ;  /* 0x20000018ff187230 */ /* 0x000fe20000004100 */
[----:B------:R-:W-:-:S04]  /*6060*/  CS2R R6, SRZ ;  /* 0x0000000000067805 */ /* 0x000fc8000001ff00 */
[----:B------:R-:W-:-:S06]  /*6070*/  FMUL.FTZ R4, R24, 1 ;  /* 0x3f80000018047820 */ /* 0x000fcc0000410000 */
[----:B------:R-:W0:Y:S02]  /*6080*/  F2F.F64.F32 R4, R4 ;  /* 0x0000000400047310 */ /* 0x000e240000201800 */
[----:B0-----:R0:W-:Y:S01]  /*6090*/  STG.E.128 [R2.64], R4 ;  /* 0x0000000402007986 */ /* 0x0011e2000c101d24 */
[----:B------:R-:W-:Y:S05]  /*60a0*/  BRA `(.L_x_3375) ;  /* 0x00000a0000007947 */ /* 0x000fea0003800000 */
.L_x_3383:
        /* <DEDUP_REMOVED lines=21> */
.L_x_3388:
[----:B------:R-:W-:Y:S05]  /*6200*/  BSYNC B0 ;  /* 0x0000000000007941 */ /* 0x000fea0003800000 */
.L_x_3387:
[----:B------:R-:W-:-:S05]  /*6210*/  LOP3.LUT R5, R0, R5, RZ, 0xfc, !PT ;  /* 0x0000000500057212 */ /* 0x000fca00078efcff */
[----:B------:R0:W-:Y:S01]  /*6220*/  STG.E.U8 [R2.64], R5 ;  /* 0x0000000502007986 */ /* 0x0001e2000c101124 */
[----:B------:R-:W-:Y:S05]  /*6230*/  BRA `(.L_x_3375) ;  /* 0x0000087000007947 */ /* 0x000fea0003800000 */
.L_x_3386:
        /* <DEDUP_REMOVED lines=13> */
.L_x_3390:
[----:B------:R-:W-:Y:S01]  /*6310*/  IMAD.MOV.U32 R0, RZ, RZ, 0x7f ;  /* 0x0000007fff007424 */ /* 0x000fe200078e00ff */
[----:B------:R-:W-:-:S04]  /*6320*/  ISETP.GT.U32.AND P0, PT, R4, 0x7f800000, PT ;  /* 0x7f8000000400780c */ /* 0x000fc80003f04070 */
[----:B------:R-:W-:-:S04]  /*6330*/  SEL R0, R0, 0x7c, P0 ;  /* 0x0000007c00007807 */ /* 0x000fc80000000000 */
.L_x_3391:
[----:B------:R-:W-:Y:S05]  /*6340*/  BSYNC B0 ;  /* 0x0000000000007941 */ /* 0x000fea0003800000 */
.L_x_3389:
[----:B------:R-:W-:-:S04]  /*6350*/  LOP3.LUT R4, R5, 0x80000000, RZ, 0xc0, !PT ;  /* 0x8000000005047812 */ /* 0x000fc800078ec0ff */
[----:B------:R-:W-:-:S04]  /*6360*/  SHF.R.U32.HI R5, RZ, 0x18, R4 ;  /* 0x00000018ff057819 */ /* 0x000fc80000011604 */
[----:B------:R-:W-:-:S05]  /*6370*/  LOP3.LUT R5, R0, R5, RZ, 0xfc, !PT ;  /* 0x0000000500057212 */ /* 0x000fca00078efcff */
[----:B------:R0:W-:Y:S01]  /*6380*/  STG.E.U8 [R2.64], R5 ;  /* 0x0000000502007986 */ /* 0x0001e2000c101124 */
[----:B------:R-:W-:Y:S05]  /*6390*/  BRA `(.L_x_3375) ;  /* 0x0000071000007947 */ /* 0x000fea0003800000 */
.L_x_3385:
[----:B------:R-:W-:-:S05]  /*63a0*/  HADD2.F32 R0, -RZ, R24.H0_H0 ;  /* 0x20000018ff007230 */ /* 0x000fca0000004100 */
[----:B------:R-:W-:-:S05]  /*63b0*/  F2FP.BF16.PACK_AB R0, RZ, R0 ;  /* 0x00000000ff00723e */ /* 0x000fca00000010ff */
[----:B------:R0:W-:Y:S01]  /*63c0*/  STG.E.U16 [R2.64], R0 ;  /* 0x0000000002007986 */ /* 0x0001e2000c101524 */
[----:B------:R-:W-:Y:S05]  /*63d0*/  BRA `(.L_x_3375) ;  /* 0x000006d000007947 */ /* 0x000fea0003800000 */
.L_x_3382:
        /* <DEDUP_REMOVED lines=12> */
.L_x_3394:
        /* <DEDUP_REMOVED lines=17> */
.L_x_3397:
[----:B------:R-:W-:-:S04]  /*65b0*/  LOP3.LUT R0, R7, 0x80000000, RZ, 0xc0, !PT ;  /* 0x8000000007007812 */ /* 0x000fc800078ec0ff */
[----:B------:R-:W-:-:S04]  /*65c0*/  SHF.R.U32.HI R5, RZ, 0x18, R0 ;  /* 0x00000018ff057819 */ /* 0x000fc80000011600 */
[----:B------:R-:W-:-:S04]  /*65d0*/  LOP3.LUT R4, R4, R5, RZ, 0xfc, !PT ;  /* 0x0000000504047212 */ /* 0x000fc800078efcff */
[----:B------:R-:W-:Y:S02]  /*65e0*/  PRMT R0, R4, 0x7610, R0 ;  /* 0x0000761004007816 */ /* 0x000fe40000000000 */
.L_x_3396:
[----:B------:R-:W-:Y:S05]  /*65f0*/  BSYNC B0 ;  /* 0x0000000000007941 */ /* 0x000fea0003800000 */
.L_x_3395:
[----:B------:R0:W-:Y:S01]  /*6600*/  STG.E.U8 [R2.64], R0 ;  /* 0x0000000002007986 */ /* 0x0001e2000c101124 */
[----:B------:R-:W-:Y:S05]  /*6610*/  BRA `(.L_x_3375) ;  /* 0x0000049000007947 */ /* 0x000fea0003800000 */
.L_x_3393:
        /* <DEDUP_REMOVED lines=17> */
.L_x_3400:
[----:B------:R-:W-:-:S04]  /*6730*/  LOP3.LUT R0, R7, 0x80000000, RZ, 0xc0, !PT ;  /* 0x8000000007007812 */ /* 0x000fc800078ec0ff */
[----:B------:R-:W-:-:S04]  /*6740*/  SHF.R.U32.HI R5, RZ, 0x18, R0 ;  /* 0x00000018ff057819 */ /* 0x000fc80000011600 */
[----:B------:R-:W-:-:S04]  /*6750*/  LOP3.LUT R4, R4, R5, RZ, 0xfc, !PT ;  /* 0x0000000504047212 */ /* 0x000fc800078efcff */
[----:B------:R-:W-:Y:S02]  /*6760*/  PRMT R0, R4, 0x7610, R0 ;  /* 0x0000761004007816 */ /* 0x000fe40000000000 */
.L_x_3399:
[----:B------:R-:W-:Y:S05]  /*6770*/  BSYNC B0 ;  /* 0x0000000000007941 */ /* 0x000fea0003800000 */
.L_x_3398:
[----:B------:R0:W-:Y:S01]  /*6780*/  STG.E.U8 [R2.64], R0 ;  /* 0x0000000002007986 */ /* 0x0001e2000c101124 */
[----:B------:R-:W-:Y:S05]  /*6790*/  BRA `(.L_x_3375) ;  /* 0x0000031000007947 */ /* 0x000fea0003800000 */
.L_x_3392:
        /* <DEDUP_REMOVED lines=22> */
.L_x_3374:
        /* <DEDUP_REMOVED lines=20> */
.L_x_3402:
[----:B------:R-:W-:-:S06]  /*6a40*/  HADD2.F32 R4, -RZ, R24.H0_H0 ;  /* 0x20000018ff047230 */ /* 0x000fcc0000004100 */
[----:B------:R-:W0:Y:S02]  /*6a50*/  F2I.U64.TRUNC R4, R4 ;  /* 0x0000000400047311 */ /* 0x000e24000020d800 */
[----:B0-----:R0:W-:Y:S01]  /*6a60*/  STG.E.64 [R2.64], R4 ;  /* 0x0000000402007986 */ /* 0x0011e2000c101b24 */
[----:B------:R-:W-:Y:S05]  /*6a70*/  BRA `(.L_x_3375) ;  /* 0x0000003000007947 */ /* 0x000fea0003800000 */
.L_x_3401:
[----:B------:R-:W-:-:S04]  /*6a80*/  HADD2.F32 R24, -RZ, R24.H0_H0 ;  /* 0x20000018ff187230 */ /* 0x000fc80000004100 */
[----:B------:R-:W0:Y:S02]  /*6a90*/  F2I.FTZ.U32.TRUNC.NTZ R5, R24 ;  /* 0x0000001800057305 */ /* 0x000e24000021f000 */
[----:B0-----:R0:W-:Y:S02]  /*6aa0*/  STG.E [R2.64], R5 ;  /* 0x0000000502007986 */ /* 0x0011e4000c101924 */
.L_x_3375:
        /* <DEDUP_REMOVED lines=23> */
.L_x_3406:
[----:B------:R-:W-:-:S06]  /*6c20*/  HADD2.F32 R5, -RZ, R22.H0_H0 ;  /* 0x20000016ff057230 */ /* 0x000fcc0000004100 */
[----:B------:R-:W0:Y:S02]  /*6c30*/  F2I.S64.TRUNC R4, R5 ;  /* 0x0000000500047311 */ /* 0x000e24000020d900 */
[----:B0-----:R0:W-:Y:S01]  /*6c40*/  STG.E.U8 [R2.64], R4 ;  /* 0x0000000402007986 */ /* 0x0011e2000c101124 */
[----:B------:R-:W-:Y:S05]  /*6c50*/  BRA `(.L_x_3408) ;  /* 0x00000e4000007947 */ /* 0x000fea0003800000 */
.L_x_3405:
        /* <DEDUP_REMOVED lines=10> */
.L_x_3410:
[----:B------:R-:W-:-:S04]  /*6d00*/  HADD2.F32 R22, -RZ, R22.H0_H0 ;  /* 0x20000016ff167230 */ /* 0x000fc80000004100 */
[----:B------:R-:W0:Y:S02]  /*6d10*/  F2I.FTZ.TRUNC.NTZ R5, R22 ;  /* 0x0000001600057305 */ /* 0x000e24000021f100 */
[----:B0-----:R0:W-:Y:S01]  /*6d20*/  STG.E [R2.64], R5 ;  /* 0x0000000502007986 */ /* 0x0011e2000c101924 */
[----:B------:R-:W-:Y:S05]  /*6d30*/  BRA `(.L_x_3408) ;  /* 0x00000d6000007947 */ /* 0x000fea0003800000 */
.L_x_3409:
[----:B------:R-:W-:-:S04]  /*6d40*/  HADD2.F32 R22, -RZ, R22.H0_H0 ;  /* 0x20000016ff167230 */ /* 0x000fc80000004100 */
[----:B------:R-:W0:Y:S02]  /*6d50*/  F2I.FTZ.TRUNC.NTZ R5, R22 ;  /* 0x0000001600057305 */ /* 0x000e24000021f100 */
[----:B0-----:R0:W-:Y:S01]  /*6d60*/  STG.E.U16 [R2.64], R5 ;  /* 0x0000000502007986 */ /* 0x0011e2000c101524 */
[----:B------:R-:W-:Y:S05]  /*6d70*/  BRA `(.L_x_3408) ;  /* 0x00000d2000007947 */ /* 0x000fea0003800000 */
.L_x_3404:
        /* <DEDUP_REMOVED lines=9> */
.L_x_3412:
[----:B------:R0:W-:Y:S01]  /*6e10*/  STG.E.U16 [R2.64], R22 ;  /* 0x0000001602007986 */ /* 0x0001e2000c101524 */
[----:B------:R-:W-:Y:S05]  /*6e20*/  BRA `(.L_x_3408) ;  /* 0x00000c7000007947 */ /* 0x000fea0003800000 */
.L_x_3411:
        /* <DEDUP_REMOVED lines=10> */
.L_x_3414:
[----:B------:R-:W-:-:S05]  /*6ed0*/  HADD2.F32 R0, -RZ, R22.H0_H0 ;  /* 0x20000016ff007230 */ /* 0x000fca0000004100 */
[----:B------:R-:W-:-:S04]  /*6ee0*/  F2FP.PACK_AB R0, RZ, R0 ;  /* 0x00000000ff00723e */ /* 0x000fc800000000ff */
[----:B------:R-:W-:-:S05]  /*6ef0*/  PRMT R0, R0, 0x5410, RZ ;  /* 0x0000541000007816 */ /* 0x000fca00000000ff */
[----:B------:R0:W-:Y:S01]  /*6f00*/  STG.E [R2.64], R0 ;  /* 0x0000000002007986 */ /* 0x0001e2000c101924 */
[----:B------:R-:W-:Y:S05]  /*6f10*/  BRA `(.L_x_3408) ;  /* 0x00000b8000007947 */ /* 0x000fea0003800000 */
.L_x_3413:
[----:B------:R-:W-:-:S05]  /*6f20*/  HADD2.F32 R4, -RZ, R22.H0_H0 ;  /* 0x20000016ff047230 */ /* 0x000fca0000004100 */
[----:B------:R-:W-:-:S06]  /*6f30*/  FMUL.FTZ R4, R4, 1 ;  /* 0x3f80000004047820 */ /* 0x000fcc0000410000 */
[----:B------:R-:W0:Y:S02]  /*6f40*/  F2F.F64.F32 R4, R4 ;  /* 0x0000000400047310 */ /* 0x000e240000201800 */
[----:B0-----:R0:W-:Y:S01]  /*6f50*/  STG.E.64 [R2.64], R4 ;  /* 0x0000000402007986 */ /* 0x0011e2000c101b24 */
[----:B------:R-:W-:Y:S05]  /*6f60*/  BRA `(.L_x_3408) ;  /* 0x00000b3000007947 */ /* 0x000fea0003800000 */
.L_x_3403:
        /* <DEDUP_REMOVED lines=13> */
.L_x_3417:
[----:B------:R-:W-:Y:S01]  /*7040*/  HADD2.F32 R22, -RZ, R22.H0_H0 ;  /* 0x20000016ff167230 */ /* 0x000fe20000004100 */
[----:B------:R-:W-:-:S04]  /*7050*/  CS2R R6, SRZ ;  /* 0x0000000000067805 */ /* 0x000fc8000001ff00 */
[----:B------:R-:W-:-:S06]  /*7060*/  FMUL.FTZ R4, R22, 1 ;  /* 0x3f80000016047820 */ /* 0x000fcc0000410000 */
[----:B------:R-:W0:Y:S02]  /*7070*/  F2F.F64.F32 R4, R4 ;  /* 0x0000000400047310 */ /* 0x000e240000201800 */
[----:B0-----:R0:W-:Y:S01]  /*7080*/  STG.E.128 [R2.64], R4 ;  /* 0x0000000402007986 */ /* 0x0011e2000c101d24 */
[----:B------:R-:W-:Y:S05]  /*7090*/  BRA `(.L_x_3408) ;  /* 0x00000a0000007947 */ /* 0x000fea0003800000 */
.L_x_3416:
        /* <DEDUP_REMOVED lines=21> */
.L_x_3421:
[----:B------:R-:W-:Y:S05]  /*71f0*/  BSYNC B0 ;  /* 0x0000000000007941 */ /* 0x000fea0003800000 */
.L_x_3420:
[----:B------:R-:W-:-:S05]  /*7200*/  LOP3.LUT R5, R0, R5, RZ, 0xfc, !PT ;  /* 0x0000000500057212 */ /* 0x000fca00078efcff */
[----:B------:R0:W-:Y:S01]  /*7210*/  STG.E.U8 [R2.64], R5 ;  /* 0x0000000502007986 */ /* 0x0001e2000c101124 */
[----:B------:R-:W-:Y:S05]  /*7220*/  BRA `(.L_x_3408) ;  /* 0x0000087000007947 */ /* 0x000fea0003800000 */
.L_x_3419:
        /* <DEDUP_REMOVED lines=13> */
.L_x_3423:
[----:B------:R-:W-:Y:S01]  /*7300*/  IMAD.MOV.U32 R0, RZ, RZ, 0x7f ;  /* 0x0000007fff007424 */ /* 0x000fe200078e00ff */
[----:B------:R-:W-:-:S04]  /*7310*/  ISETP.GT.U32.AND P0, PT, R4, 0x7f800000, PT ;  /* 0x7f8000000400780c */ /* 0x000fc80003f04070 */
[----:B------:R-:W-:-:S04]  /*7320*/  SEL R0, R0, 0x7c, P0 ;  /* 0x0000007c00007807 */ /* 0x000fc80000000000 */
.L_x_3424:
[----:B------:R-:W-:Y:S05]  /*7330*/  BSYNC B0 ;  /* 0x0000000000007941 */ /* 0x000fea0003800000 */
.L_x_3422:
[----:B------:R-:W-:-:S04]  /*7340*/  LOP3.LUT R4, R5, 0x80000000, RZ, 0xc0, !PT ;  /* 0x8000000005047812 */ /* 0x000fc800078ec0ff */
[----:B------:R-:W-:-:S04]  /*7350*/  SHF.R.U32.HI R5, RZ, 0x18, R4 ;  /* 0x00000018ff057819 */ /* 0x000fc80000011604 */
[----:B------:R-:W-:-:S05]  /*7360*/  LOP3.LUT R5, R0, R5, RZ, 0xfc, !PT ;  /* 0x0000000500057212 */ /* 0x000fca00078efcff */
[----:B------:R0:W-:Y:S01]  /*7370*/  STG.E.U8 [R2.64], R5 ;  /* 0x0000000502007986 */ /* 0x0001e2000c101124 */
[----:B------:R-:W-:Y:S05]  /*7380*/  BRA `(.L_x_3408) ;  /* 0x0000071000007947 */ /* 0x000fea0003800000 */
.L_x_3418:
[----:B------:R-:W-:-:S05]  /*7390*/  HADD2.F32 R0, -RZ, R22.H0_H0 ;  /* 0x20000016ff007230 */ /* 0x000fca0000004100 */
[----:B------:R-:W-:-:S05]  /*73a0*/  F2FP.BF16.PACK_AB R0, RZ, R0 ;  /* 0x00000000ff00723e */ /* 0x000fca00000010ff */
[----:B------:R0:W-:Y:S01]  /*73b0*/  STG.E.U16 [R2.64], R0 ;  /* 0x0000000002007986 */ /* 0x0001e2000c101524 */
[----:B------:R-:W-:Y:S05]  /*73c0*/  BRA `(.L_x_3408) ;  /* 0x000006d000007947 */ /* 0x000fea0003800000 */
.L_x_3415:
        /* <DEDUP_REMOVED lines=12> */
.L_x_3427:
        /* <DEDUP_REMOVED lines=17> */
.L_x_3430:
[----:B------:R-:W-:-:S04]  /*75a0*/  LOP3.LUT R0, R7, 0x80000000, RZ, 0xc0, !PT ;  /* 0x8000000007007812 */ /* 0x000fc800078ec0ff */
[----:B------:R-:W-:-:S04]  /*75b0*/  SHF.R.U32.HI R5, RZ, 0x18, R0 ;  /* 0x00000018ff057819 */ /* 0x000fc80000011600 */
[----:B------:R-:W-:-:S04]  /*75c0*/  LOP3.LUT R4, R4, R5, RZ, 0xfc, !PT ;  /* 0x0000000504047212 */ /* 0x000fc800078efcff */
[----:B------:R-:W-:Y:S02]  /*75d0*/  PRMT R0, R4, 0x7610, R0 ;  /* 0x0000761004007816 */ /* 0x000fe40000000000 */
.L_x_3429:
[----:B------:R-:W-:Y:S05]  /*75e0*/  BSYNC B0 ;  /* 0x0000000000007941 */ /* 0x000fea0003800000 */
.L_x_3428:
[----:B------:R0:W-:Y:S01]  /*75f0*/  STG.E.U8 [R2.64], R0 ;  /* 0x0000000002007986 */ /* 0x0001e2000c101124 */
[----:B------:R-:W-:Y:S05]  /*7600*/  BRA `(.L_x_3408) ;  /* 0x0000049000007947 */ /* 0x000fea0003800000 */
.L_x_3426:
        /* <DEDUP_REMOVED lines=17> */
.L_x_3433:
[----:B------:R-:W-:-:S04]  /*7720*/  LOP3.LUT R0, R7, 0x80000000, RZ, 0xc0, !PT ;  /* 0x8000000007007812 */ /* 0x000fc800078ec0ff */
[----:B------:R-:W-:-:S04]  /*7730*/  SHF.R.U32.HI R5, RZ, 0x18, R0 ;  /* 0x00000018ff057819 */ /* 0x000fc80000011600 */
[----:B------:R-:W-:-:S04]  /*7740*/  LOP3.LUT R4, R4, R5, RZ, 0xfc, !PT ;  /* 0x0000000504047212 */ /* 0x000fc800078efcff */
[----:B------:R-:W-:Y:S02]  /*7750*/  PRMT R0, R4, 0x7610, R0 ;  /* 0x0000761004007816 */ /* 0x000fe40000000000 */
.L_x_3432:
[----:B------:R-:W-:Y:S05]  /*7760*/  BSYNC B0 ;  /* 0x0000000000007941 */ /* 0x000fea0003800000 */
.L_x_3431:
[----:B------:R0:W-:Y:S01]  /*7770*/  STG.E.U8 [R2.64], R0 ;  /* 0x0000000002007986 */ /* 0x0001e2000c101124 */
[----:B------:R-:W-:Y:S05]  /*7780*/  BRA `(.L_x_3408) ;  /* 0x0000031000007947 */ /* 0x000fea0003800000 */
.L_x_3425:
        /* <DEDUP_REMOVED lines=22> */
.L_x_3407:
        /* <DEDUP_REMOVED lines=20> */
.L_x_3435:
[----:B------:R-:W-:-:S06]  /*7a30*/  HADD2.F32 R4, -RZ, R22.H0_H0 ;  /* 0x20000016ff047230 */ /* 0x000fcc0000004100 */
[----:B------:R-:W0:Y:S02]  /*7a40*/  F2I.U64.TRUNC R4, R4 ;  /* 0x0000000400047311 */ /* 0x000e24000020d800 */
[----:B0-----:R0:W-:Y:S01]  /*7a50*/  STG.E.64 [R2.64], R4 ;  /* 0x0000000402007986 */ /* 0x0011e2000c101b24 */
[----:B------:R-:W-:Y:S05]  /*7a60*/  BRA `(.L_x_3408) ;  /* 0x0000003000007947 */ /* 0x000fea0003800000 */
.L_x_3434:
[----:B------:R-:W-:-:S04]  /*7a70*/  HADD2.F32 R22, -RZ, R22.H0_H0 ;  /* 0x20000016ff167230 */ /* 0x000fc80000004100 */
[----:B------:R-:W0:Y:S02]  /*7a80*/  F2I.FTZ.U32.TRUNC.NTZ R5, R22 ;  /* 0x0000001600057305 */ /* 0x000e24000021f000 */
[----:B0-----:R0:W-:Y:S02]  /*7a90*/  STG.E [R2.64], R5 ;  /* 0x0000000502007986 */ /* 0x0011e4000c101924 */
.L_x_3408:
[----:B------:R-:W-:Y:S02]  /*7aa0*/  IADD3 R19, R19, 0x80, RZ ;  /* 0x0000008013137810 */ /* 0x000fe40007ffe0ff */
.L_x_3369:
[----:B------:R-:W-:Y:S05]  /*7ab0*/  BSYNC B6 ;  /* 0x0000000000067941 */ /* 0x000fea0003800000 */
.L_x_3368:
        /* <DEDUP_REMOVED lines=21> */
.L_x_3439:
[----:B------:R-:W-:-:S06]  /*7c10*/  HADD2.F32 R5, -RZ, R23.H0_H0 ;  /* 0x20000017ff057230 */ /* 0x000fcc0000004100 */
[----:B------:R-:W0:Y:S02]  /*7c20*/  F2I.S64.TRUNC R4, R5 ;  /* 0x0000000500047311 */ /* 0x000e24000020d900 */
[----:B0-----:R-:W-:Y:S01]  /*7c30*/  STG.E.U8 [R2.64], R4 ;  /* 0x0000000402007986 */ /* 0x001fe2000c101124 */
[----:B------:R-:W-:Y:S05]  /*7c40*/  EXIT ;  /* 0x000000000000794d */ /* 0x000fea0003800000 */
.L_x_3438:
        /* <DEDUP_REMOVED lines=10> */
.L_x_3442:
[----:B------:R-:W-:-:S06]  /*7cf0*/  HADD2.F32 R23, -RZ, R23.H0_H0 ;  /* 0x20000017ff177230 */ /* 0x000fcc0000004100 */
[----:B------:R-:W0:Y:S02]  /*7d00*/  F2I.FTZ.TRUNC.NTZ R23, R23 ;  /* 0x0000001700177305 */ /* 0x000e24000021f100 */
[----:B0-----:R-:W-:Y:S01]  /*7d10*/  STG.E [R2.64], R23 ;  /* 0x0000001702007986 */ /* 0x001fe2000c101924 */
[----:B------:R-:W-:Y:S05]  /*7d20*/  EXIT ;  /* 0x000000000000794d */ /* 0x000fea0003800000 */
.L_x_3441:
[----:B------:R-:W-:-:S06]  /*7d30*/  HADD2.F32 R23, -RZ, R23.H0_H0 ;  /* 0x20000017ff177230 */ /* 0x000fcc0000004100 */
[----:B------:R-:W0:Y:S02]  /*7d40*/  F2I.FTZ.TRUNC.NTZ R23, R23 ;  /* 0x0000001700177305 */ /* 0x000e24000021f100 */
[----:B0-----:R-:W-:Y:S01]  /*7d50*/  STG.E.U16 [R2.64], R23 ;  /* 0x0000001702007986 */ /* 0x001fe2000c101524 */
[----:B------:R-:W-:Y:S05]  /*7d60*/  EXIT ;  /* 0x000000000000794d */ /* 0x000fea0003800000 */
.L_x_3437:
        /* <DEDUP_REMOVED lines=9> */
.L_x_3444:
[----:B------:R-:W-:Y:S01]  /*7e00*/  STG.E.U16 [R2.64], R23 ;  /* 0x0000001702007986 */ /* 0x000fe2000c101524 */
[----:B------:R-:W-:Y:S05]  /*7e10*/  EXIT ;  /* 0x000000000000794d */ /* 0x000fea0003800000 */
.L_x_3443:
        /* <DEDUP_REMOVED lines=10> */
.L_x_3446:
[----:B------:R-:W-:-:S05]  /*7ec0*/  HADD2.F32 R0, -RZ, R23.H0_H0 ;  /* 0x20000017ff007230 */ /* 0x000fca0000004100 */
[----:B------:R-:W-:-:S04]  /*7ed0*/  F2FP.PACK_AB R0, RZ, R0 ;  /* 0x00000000ff00723e */ /* 0x000fc800000000ff */
[----:B------:R-:W-:-:S05]  /*7ee0*/  PRMT R0, R0, 0x5410, RZ ;  /* 0x0000541000007816 */ /* 0x000fca00000000ff */
[----:B------:R-:W-:Y:S01]  /*7ef0*/  STG.E [R2.64], R0 ;  /* 0x0000000002007986 */ /* 0x000fe2000c101924 */
[----:B------:R-:W-:Y:S05]  /*7f00*/  EXIT ;  /* 0x000000000000794d */ /* 0x000fea0003800000 */
.L_x_3445:
[----:B------:R-:W-:-:S05]  /*7f10*/  HADD2.F32 R4, -RZ, R23.H0_H0 ;  /* 0x20000017ff047230 */ /* 0x000fca0000004100 */
[----:B------:R-:W-:-:S06]  /*7f20*/  FMUL.FTZ R4, R4, 1 ;  /* 0x3f80000004047820 */ /* 0x000fcc0000410000 */
[----:B------:R-:W0:Y:S02]  /*7f30*/  F2F.F64.F32 R4, R4 ;  /* 0x0000000400047310 */ /* 0x000e240000201800 */
[----:B0-----:R-:W-:Y:S01]  /*7f40*/  STG.E.64 [R2.64], R4 ;  /* 0x0000000402007986 */ /* 0x001fe2000c101b24 */
[----:B------:R-:W-:Y:S05]  /*7f50*/  EXIT ;  /* 0x000000000000794d */ /* 0x000fea0003800000 */
.L_x_3436:
        /* <DEDUP_REMOVED lines=13> */
.L_x_3449:
[----:B------:R-:W-:Y:S01]  /*8030*/  HADD2.F32 R23, -RZ, R23.H0_H0 ;  /* 0x20000017ff177230 */ /* 0x000fe20000004100 */
[----:B------:R-:W-:-:S04]  /*8040*/  CS2R R6, SRZ ;  /* 0x0000000000067805 */ /* 0x000fc8000001ff00 */
[----:B------:R-:W-:-:S06]  /*8050*/  FMUL.FTZ R4, R23, 1 ;  /* 0x3f80000017047820 */ /* 0x000fcc0000410000 */
[----:B------:R-:W0:Y:S02]  /*8060*/  F2F.F64.F32 R4, R4 ;  /* 0x0000000400047310 */ /* 0x000e240000201800 */
[----:B0-----:R-:W-:Y:S01]  /*8070*/  STG.E.128 [R2.64], R4 ;  /* 0x0000000402007986 */ /* 0x001fe2000c101d24 */
[----:B------:R-:W-:Y:S05]  /*8080*/  EXIT ;  /* 0x000000000000794d */ /* 0x000fea0003800000 */
.L_x_3448:
        /* <DEDUP_REMOVED lines=21> */
.L_x_3453:
[----:B------:R-:W-:Y:S05]  /*81e0*/  BSYNC B0 ;  /* 0x0000000000007941 */ /* 0x000fea0003800000 */
.L_x_3452:
[----:B------:R-:W-:-:S05]  /*81f0*/  LOP3.LUT R5, R0, R5, RZ, 0xfc, !PT ;  /* 0x0000000500057212 */ /* 0x000fca00078efcff */
[----:B------:R-:W-:Y:S01]  /*8200*/  STG.E.U8 [R2.64], R5 ;  /* 0x0000000502007986 */ /* 0x000fe2000c101124 */
[----:B------:R-:W-:Y:S05]  /*8210*/  EXIT ;  /* 0x000000000000794d */ /* 0x000fea0003800000 */
.L_x_3451:
        /* <DEDUP_REMOVED lines=13> */
.L_x_3455:
[----:B------:R-:W-:Y:S01]  /*82f0*/  IMAD.MOV.U32 R0, RZ, RZ, 0x7f ;  /* 0x0000007fff007424 */ /* 0x000fe200078e00ff */
[----:B------:R-:W-:-:S04]  /*8300*/  ISETP.GT.U32.AND P0, PT, R4, 0x7f800000, PT ;  /* 0x7f8000000400780c */ /* 0x000fc80003f04070 */
[----:B------:R-:W-:-:S04]  /*8310*/  SEL R0, R0, 0x7c, P0 ;  /* 0x0000007c00007807 */ /* 0x000fc80000000000 */
.L_x_3456:
[----:B------:R-:W-:Y:S05]  /*8320*/  BSYNC B0 ;  /* 0x0000000000007941 */ /* 0x000fea0003800000 */
.L_x_3454:
[----:B------:R-:W-:-:S04]  /*8330*/  LOP3.LUT R4, R23, 0x80000000, RZ, 0xc0, !PT ;  /* 0x8000000017047812 */ /* 0x000fc800078ec0ff */
[----:B------:R-:W-:-:S04]  /*8340*/  SHF.R.U32.HI R5, RZ, 0x18, R4 ;  /* 0x00000018ff057819 */ /* 0x000fc80000011604 */
[----:B------:R-:W-:-:S05]  /*8350*/  LOP3.LUT R5, R0, R5, RZ, 0xfc, !PT ;  /* 0x0000000500057212 */ /* 0x000fca00078efcff */
[----:B------:R-:W-:Y:S01]  /*8360*/  STG.E.U8 [R2.64], R5 ;  /* 0x0000000502007986 */ /* 0x000fe2000c101124 */
[----:B------:R-:W-:Y:S05]  /*8370*/  EXIT ;  /* 0x000000000000794d */ /* 0x000fea0003800000 */
.L_x_3450:
[----:B------:R-:W-:-:S05]  /*8380*/  HADD2.F32 R0, -RZ, R23.H0_H0 ;  /* 0x20000017ff007230 */ /* 0x000fca0000004100 */
[----:B------:R-:W-:-:S05]  /*8390*/  F2FP.BF16.PACK_AB R0, RZ, R0 ;  /* 0x00000000ff00723e */ /* 0x000fca00000010ff */
[----:B------:R-:W-:Y:S01]  /*83a0*/  STG.E.U16 [R2.64], R0 ;  /* 0x0000000002007986 */ /* 0x000fe2000c101524 */
[----:B------:R-:W-:Y:S05]  /*83b0*/  EXIT ;  /* 0x000000000000794d */ /* 0x000fea0003800000 */
.L_x_3447:
        /* <DEDUP_REMOVED lines=12> */
.L_x_3459:
        /* <DEDUP_REMOVED lines=17> */
.L_x_3462:
[----:B------:R-:W-:-:S04]  /*8590*/  LOP3.LUT R0, R23, 0x80000000, RZ, 0xc0, !PT ;  /* 0x8000000017007812 */ /* 0x000fc800078ec0ff */
[----:B------:R-:W-:-:S04]  /*85a0*/  SHF.R.U32.HI R5, RZ, 0x18, R0 ;  /* 0x00000018ff057819 */ /* 0x000fc80000011600 */
[----:B------:R-:W-:-:S04]  /*85b0*/  LOP3.LUT R4, R4, R5, RZ, 0xfc, !PT ;  /* 0x0000000504047212 */ /* 0x000fc800078efcff */
[----:B------:R-:W-:Y:S02]  /*85c0*/  PRMT R0, R4, 0x7610, R0 ;  /* 0x0000761004007816 */ /* 0x000fe40000000000 */
.L_x_3461:
[----:B------:R-:W-:Y:S05]  /*85d0*/  BSYNC B0 ;  /* 0x0000000000007941 */ /* 0x000fea0003800000 */
.L_x_3460:
[----:B------:R-:W-:Y:S01]  /*85e0*/  STG.E.U8 [R2.64], R0 ;  /* 0x0000000002007986 */ /* 0x000fe2000c101124 */
[----:B------:R-:W-:Y:S05]  /*85f0*/  EXIT ;  /* 0x000000000000794d */ /* 0x000fea0003800000 */
.L_x_3458:
        /* <DEDUP_REMOVED lines=17> */
.L_x_3465:
[----:B------:R-:W-:-:S04]  /*8710*/  LOP3.LUT R0, R23, 0x80000000, RZ, 0xc0, !PT ;  /* 0x8000000017007812 */ /* 0x000fc800078ec0ff */
[----:B------:R-:W-:-:S04]  /*8720*/  SHF.R.U32.HI R5, RZ, 0x18, R0 ;  /* 0x00000018ff057819 */ /* 0x000fc80000011600 */
[----:B------:R-:W-:-:S04]  /*8730*/  LOP3.LUT R4, R4, R5, RZ, 0xfc, !PT ;  /* 0x0000000504047212 */ /* 0x000fc800078efcff */
[----:B------:R-:W-:Y:S02]  /*8740*/  PRMT R0, R4, 0x7610, R0 ;  /* 0x0000761004007816 */ /* 0x000fe40000000000 */
.L_x_3464:
[----:B------:R-:W-:Y:S05]  /*8750*/  BSYNC B0 ;  /* 0x0000000000007941 */ /* 0x000fea0003800000 */
.L_x_3463:
[----:B------:R-:W-:Y:S01]  /*8760*/  STG.E.U8 [R2.64], R0 ;  /* 0x0000000002007986 */ /* 0x000fe2000c101124 */
[----:B------:R-:W-:Y:S05]  /*8770*/  EXIT ;  /* 0x000000000000794d */ /* 0x000fea0003800000 */
.L_x_3457:
        /* <DEDUP_REMOVED lines=22> */
.L_x_3440:
        /* <DEDUP_REMOVED lines=20> */
.L_x_3467:
[----:B------:R-:W-:-:S06]  /*8a20*/  HADD2.F32 R4, -RZ, R23.H0_H0 ;  /* 0x20000017ff047230 */ /* 0x000fcc0000004100 */
[----:B------:R-:W0:Y:S02]  /*8a30*/  F2I.U64.TRUNC R4, R4 ;  /* 0x0000000400047311 */ /* 0x000e24000020d800 */
[----:B0-----:R-:W-:Y:S01]  /*8a40*/  STG.E.64 [R2.64], R4 ;  /* 0x0000000402007986 */ /* 0x001fe2000c101b24 */
[----:B------:R-:W-:Y:S05]  /*8a50*/  EXIT ;  /* 0x000000000000794d */ /* 0x000fea0003800000 */
.L_x_3466:
[----:B------:R-:W-:-:S06]  /*8a60*/  HADD2.F32 R23, -RZ, R23.H0_H0 ;  /* 0x20000017ff177230 */ /* 0x000fcc0000004100 */
[----:B------:R-:W0:Y:S02]  /*8a70*/  F2I.FTZ.U32.TRUNC.NTZ R23, R23 ;  /* 0x0000001700177305 */ /* 0x000e24000021f000 */
[----:B0-----:R-:W-:Y:S01]  /*8a80*/  STG.E [R2.64], R23 ;  /* 0x0000001702007986 */ /* 0x001fe2000c101924 */
[----:B------:R-:W-:Y:S05]  /*8a90*/  EXIT ;  /* 0x000000000000794d */ /* 0x000fea0003800000 */
.L_x_3468:
        /* <DEDUP_REMOVED lines=14> */
.L_x_18304:


//--------------------- .text._ZN2at6native18elementwise_kernelILi128ELi4EZNS0_22gpu_kernel_impl_nocastIZZZNS0_26round_decimals_kernel_cudaERNS_18TensorIteratorBaseElENKUlvE_clEvENKUlvE1_clEvEUlN3c104HalfEE_EEvS4_RKT_EUliE_EEviT1_ --------------------------
	.section	.text._ZN2at6native18elementwise_kernelILi128ELi4EZNS0_22gpu_kernel_impl_nocastIZZZNS0_26round_decimals_kernel_cudaERNS_18TensorIteratorBaseElENKUlvE_clEvENKUlvE1_clEvEUlN3c104HalfEE_EEvS4_RKT_EUliE_EEviT1_,"ax",@progbits
	.sectioninfo	@"SHI_REGISTERS=12"
	.align	128
        .global         _ZN2at6native18elementwise_kernelILi128ELi4EZNS0_22gpu_kernel_impl_nocastIZZZNS0_26round_decimals_kernel_cudaERNS_18TensorIteratorBaseElENKUlvE_clEvENKUlvE1_clEvEUlN3c104HalfEE_EEvS4_RKT_EUliE_EEviT1_
        .type           _ZN2at6native18elementwise_kernelILi128ELi4EZNS0_22gpu_kernel_impl_nocastIZZZNS0_26round_decimals_kernel_cudaERNS_18TensorIteratorBaseElENKUlvE_clEvENKUlvE1_clEvEUlN3c104HalfEE_EEvS4_RKT_EUliE_EEviT1_,@function
        .size           _ZN2at6native18elementwise_kernelILi128ELi4EZNS0_22gpu_kernel_impl_nocastIZZZNS0_26round_decimals_kernel_cudaERNS_18TensorIteratorBaseElENKUlvE_clEvENKUlvE1_clEvEUlN3c104HalfEE_EEvS4_RKT_EUliE_EEviT1_,(.L_x_18305 - _ZN2at6native18elementwise_kernelILi128ELi4EZNS0_22gpu_kernel_impl_nocastIZZZNS0_26round_decimals_kernel_cudaERNS_18TensorIteratorBaseElENKUlvE_clEvENKUlvE1_clEvEUlN3c104HalfEE_EEvS4_RKT_EUliE_EEviT1_)
        .other          _ZN2at6native18elementwise_kernelILi128ELi4EZNS0_22gpu_kernel_impl_nocastIZZZNS0_26round_decimals_kernel_cudaERNS_18TensorIteratorBaseElENKUlvE_clEvENKUlvE1_clEvEUlN3c104HalfEE_EEvS4_RKT_EUliE_EEviT1_,@"STO_CUDA_ENTRY STV_DEFAULT"
_ZN2at6native18elementwise_kernelILi128ELi4EZNS0_22gpu_kernel_impl_nocastIZZZNS0_26round_decimals_kernel_cudaERNS_18TensorIteratorBaseElENKUlvE_clEvENKUlvE1_clEvEUlN3c104HalfEE_EEvS4_RKT_EUliE_EEviT1_:
.text._ZN2at6native18elementwise_kernelILi128ELi4EZNS0_22gpu_kernel_impl_nocastIZZZNS0_26round_decimals_kernel_cudaERNS_18TensorIteratorBaseElENKUlvE_clEvENKUlvE1_clEvEUlN3c104HalfEE_EEvS4_RKT_EUliE_EEviT1_:
        /* <DEDUP_REMOVED lines=236> */
.L_x_3471:
[----:B------:R-:W-:-:S04]  /*0ec0*/  IADD3 R4, P0, R3, c[0x0][0x368], RZ ;  /* 0x0000da0003047a10 */ /* 0x000fc80007f1e0ff */
[----:B------:R-:W-:-:S05]  /*0ed0*/  IADD3.X R5, RZ, c[0x0][0x36c], RZ, P0, !PT ;  /* 0x0000db00ff057a10 */ /* 0x000fca00007fe4ff */
[----:B------:R-:W2:Y:S01]  /*0ee0*/  LDG.E.U16 R4, [R4.64] ;  /* 0x0000000404047981 */ /* 0x000ea2000c1e1500 */
[----:B------:R-:W-:Y:S01]  /*0ef0*/  ISETP.NE.AND P0, PT, RZ, UR6, PT ;  /* 0x00000006ff007c0c */ /* 0x000fe2000bf05270 */
[----:B------:R-:W-:Y:S01]  /*0f00*/  HADD2.F32 R6, -RZ, c[0x0] [0x370].H0_H0 ;  /* 0x2000dc00ff067630 */ /* 0x000fe20000004100 */
[----:B------:R-:W-:-:S04]  /*0f10*/  IADD3 R2, P1, R2, c[0x0][0x360], RZ ;  /* 0x0000d80002027a10 */ /* 0x000fc80007f3e0ff */
[----:B------:R-:W-:Y:S01]  /*0f20*/  IADD3.X R3, RZ, c[0x0][0x364], RZ, P1, !PT ;  /* 0x0000d900ff037a10 */ /* 0x000fe20000ffe4ff */
[----:B--2---:R-:W-:-:S06]  /*0f30*/  HADD2.F32 R7, -RZ, R4.H0_H0 ;  /* 0x20000004ff077230 */ /* 0x004fcc0000004100 */
        /* <DEDUP_REMOVED lines=8> */
.L_x_3472:
[----:B------:R-:W-:Y:S01]  /*0fc0*/  FMUL.FTZ R4, R7, R6 ;  /* 0x0000000607047220 */ /* 0x000fe20000410000 */
[----:B------:R-:W-:Y:S04]  /*0fd0*/  MUFU.RCP R5, R6 ;  /* 0x0000000600057308 */ /* 0x000fe80000001000 */
[----:B------:R-:W-:-:S05]  /*0fe0*/  F2FP.PACK_AB R4, RZ, R4 ;  /* 0x00000004ff04723e */ /* 0x000fca00000000ff */
[----:B------:R-:W-:-:S06]  /*0ff0*/  HADD2.F32 R4, -RZ, R4.H0_H0 ;  /* 0x20000004ff047230 */ /* 0x000fcc0000004100 */
[----:B------:R-:W0:Y:S02]  /*1000*/  FRND R4, R4 ;  /* 0x0000000400047307 */ /* 0x000e240000201000 */
[----:B0-----:R-:W-:-:S06]  /*1010*/  FMUL.FTZ R5, R4, R5 ;  /* 0x0000000504057220 */ /* 0x001fcc0000410000 */
.L_x_3473:
[----:B------:R-:W-:Y:S02]  /*1020*/  F2FP.PACK_AB R5, RZ, R5 ;  /* 0x00000005ff05723e */ /* 0x000fe400000000ff */
[----:B------:R-:W-:-:S03]  /*1030*/  IADD3 R0, R0, 0x80, RZ ;  /* 0x0000008000007810 */ /* 0x000fc60007ffe0ff */
[----:B------:R0:W-:Y:S04]  /*1040*/  STG.E.U16 [R2.64], R5 ;  /* 0x0000000502007986 */ /* 0x0001e8000c101504 */
.L_x_3470:
[----:B------:R-:W-:Y:S05]  /*1050*/  BSYNC B0 ;  /* 0x0000000000007941 */ /* 0x000fea0003800000 */
.L_x_3469:
        /* <DEDUP_REMOVED lines=230> */
.L_x_3476:
[----:B------:R-:W-:-:S04]  /*1ec0*/  IADD3 R4, P0, R3, c[0x0][0x368], RZ ;  /* 0x0000da0003047a10 */ /* 0x000fc80007f1e0ff */
[----:B------:R-:W-:-:S05]  /*1ed0*/  IADD3.X R5, RZ, c[0x0][0x36c], RZ, P0, !PT ;  /* 0x0000db00ff057a10 */ /* 0x000fca00007fe4ff */
[----:B------:R-:W2:Y:S01]  /*1ee0*/  LDG.E.U16 R4, [R4.64] ;  /* 0x0000000404047981 */ /* 0x000ea2000c1e1500 */
[----:B------:R-:W-:Y:S01]  /*1ef0*/  HADD2.F32 R7, -RZ, c[0x0] [0x370].H0_H0 ;  /* 0x2000dc00ff077630 */ /* 0x000fe20000004100 */
[----:B------:R-:W-:Y:S02]  /*1f00*/  ISETP.NE.AND P0, PT, RZ, UR6, PT ;  /* 0x00000006ff007c0c */ /* 0x000fe4000bf05270 */
[----:B------:R-:W-:Y:S01]  /*1f10*/  IADD3 R0, R0, 0x80, RZ ;  /* 0x0000008000007810 */ /* 0x000fe20007ffe0ff */
[----:B------:R-:W0:Y:S01]  /*1f20*/  MUFU.RCP R8, R7 ;  /* 0x0000000700087308 */ /* 0x000e220000001000 */
[----:B--2---:R-:W-:-:S09]  /*1f30*/  HADD2.F32 R6, -RZ, R4.H0_H0 ;  /* 0x20000004ff067230 */ /* 0x004fd20000004100 */
[----:B0-----:R-:W-:Y:S02]  /*1f40*/  @P0 FMUL.FTZ R3, R6, R8 ;  /* 0x0000000806030220 */ /* 0x001fe40000410000 */
[----:B------:R-:W-:-:S03]  /*1f50*/  @!P0 FMUL.FTZ R6, R7, R6 ;  /* 0x0000000607068220 */ /* 0x000fc60000410000 */
[----:B------:R-:W-:Y:S02]  /*1f60*/  @P0 F2FP.PACK_AB R3, RZ, R3 ;  /* 0x00000003ff03023e */ /* 0x000fe400000000ff */
[----:B------:R-:W-:-:S03]  /*1f70*/  @!P0 F2FP.PACK_AB R5, RZ, R6 ;  /* 0x00000006ff05823e */ /* 0x000fc600000000ff */
[----:B------:R-:W-:Y:S02]  /*1f80*/  @P0 HADD2.F32 R6, -RZ, R3.H0_H0 ;  /* 0x20000003ff060230 */ /* 0x000fe40000004100 */
[----:B------:R-:W-:-:S04]  /*1f90*/  @!P0 HADD2.F32 R5, -RZ, R5.H0_H0 ;  /* 0x20000005ff058230 */ /* 0x000fc80000004100 */
[----:B------:R-:W0:Y:S08]  /*1fa0*/  @P0 FRND R6, R6 ;  /* 0x0000000600060307 */ /* 0x000e300000201000 */
[----:B------:R-:W1:Y:S01]  /*1fb0*/  @!P0 FRND R5, R5 ;  /* 0x0000000500058307 */ /* 0x000e620000201000 */
[----:B0-----:R-:W-:Y:S02]  /*1fc0*/  @P0 FMUL.FTZ R3, R7, R6 ;  /* 0x0000000607030220 */ /* 0x001fe40000410000 */
[----:B-1----:R-:W-:Y:S01]  /*1fd0*/  @!P0 FMUL.FTZ R3, R5, R8 ;  /* 0x0000000805038220 */ /* 0x002fe20000410000 */
[----:B------:R-:W-:-:S04]  /*1fe0*/  IADD3 R2, P0, R2, c[0x0][0x360], RZ ;  /* 0x0000d80002027a10 */ /* 0x000fc80007f1e0ff */
[----:B------:R-:W-:Y:S02]  /*1ff0*/  F2FP.PACK_AB R4, RZ, R3 ;  /* 0x00000003ff04723e */ /* 0x000fe400000000ff */
        /* <DEDUP_REMOVED lines=231> */
.L_x_3477:
        /* <DEDUP_REMOVED lines=16> */
.L_x_3478:
[----:B------:R-:W-:Y:S01]  /*2f70*/  FMUL.FTZ R4, R7, R6 ;  /* 0x0000000607047220 */ /* 0x000fe20000410000 */
[----:B------:R-:W-:Y:S04]  /*2f80*/  MUFU.RCP R5, R7 ;  /* 0x0000000700057308 */ /* 0x000fe80000001000 */
[----:B------:R-:W-:-:S05]  /*2f90*/  F2FP.PACK_AB R4, RZ, R4 ;  /* 0x00000004ff04723e */ /* 0x000fca00000000ff */
[----:B------:R-:W-:-:S06]  /*2fa0*/  HADD2.F32 R4, -RZ, R4.H0_H0 ;  /* 0x20000004ff047230 */ /* 0x000fcc0000004100 */
[----:B------:R-:W0:Y:S02]  /*2fb0*/  FRND R4, R4 ;  /* 0x0000000400047307 */ /* 0x000e240000201000 */
[----:B0-----:R-:W-:-:S06]  /*2fc0*/  FMUL.FTZ R5, R4, R5 ;  /* 0x0000000504057220 */ /* 0x001fcc0000410000 */
.L_x_3479:
[----:B------:R-:W-:Y:S02]  /*2fd0*/  F2FP.PACK_AB R5, RZ, R5 ;  /* 0x00000005ff05723e */ /* 0x000fe400000000ff */
[----:B------:R-:W-:-:S03]  /*2fe0*/  IADD3 R0, R0, 0x80, RZ ;  /* 0x0000008000007810 */ /* 0x000fc60007ffe0ff */
[----:B------:R0:W-:Y:S04]  /*2ff0*/  STG.E.U16 [R2.64], R5 ;  /* 0x0000000502007986 */ /* 0x0001e8000c101504 */
.L_x_3475:
[----:B------:R-:W-:Y:S05]  /*3000*/  BSYNC B0 ;  /* 0x0000000000007941 */ /* 0x000fea0003800000 */
.L_x_3474:
[----:B------:R-:W-:-:S13]  /*3010*/  ISETP.GE.AND P0, PT, R0, c[0x0][0x160], PT ;  /* 0x0000580000007a0c */ /* 0x000fda0003f06270 */
[----:B------:R-:W-:Y:S05]  /*3020*/  @P0 EXIT ;  /* 0x000000000000094d */ /* 0x000fea0003800000 */
[----:B------:R-:W-:Y:S01]  /*3030*/  ISETP.NE.AND P0, PT, RZ, c[0x0][0x168], PT ;  /* 0x00005a00ff007a0c */ /* 0x000fe20003f05270 */
[----:B0-----:R-:W-:-:S12]  /*3040*/  CS2R R2, SRZ ;  /* 0x0000000000027805 */ /* 0x001fd8000001ff00 */
[----:B------:R-:W-:Y:S05]  /*3050*/  @!P0 BRA `(.L_x_3480) ;  /* 0x00000e0000008947 */ /* 0x000fea0003800000 */
[----:B------:R-:W-:Y:S01]  /*3060*/  HFMA2.MMA R2, -RZ, RZ, 0, 0 ;  /* 0x00000000ff027435 */ /* 0x000fe200000001ff */
[----:B------:R-:W-:Y:S01]  /*3070*/  MOV R3, R0 ;  /* 0x0000000000037202 */ /* 0x000fe20000000f00 */
[----:B------:R-:W-:-:S05]  /*3080*/  IMAD.MOV.U32 R8, RZ, RZ, c[0x0][0x168] ;  /* 0x00005a00ff087624 */ /* 0x000fca00078e00ff */
        /* <DEDUP_REMOVED lines=221> */
.L_x_3480:
        /* <DEDUP_REMOVED lines=16> */
.L_x_3481:
[----:B------:R-:W-:Y:S02]  /*3f60*/  FMUL.FTZ R0, R7, R0 ;  /* 0x0000000007007220 */ /* 0x000fe40000410000 */
[----:B------:R-:W-:Y:S03]  /*3f70*/  MUFU.RCP R7, R7 ;  /* 0x0000000700077308 */ /* 0x000fe60000001000 */
[----:B------:R-:W-:-:S05]  /*3f80*/  F2FP.PACK_AB R0, RZ, R0 ;  /* 0x00000000ff00723e */ /* 0x000fca00000000ff */
[----:B------:R-:W-:-:S06]  /*3f90*/  HADD2.F32 R0, -RZ, R0.H0_H0 ;  /* 0x20000000ff007230 */ /* 0x000fcc0000004100 */
[----:B------:R-:W0:Y:S02]  /*3fa0*/  FRND R0, R0 ;  /* 0x0000000000007307 */ /* 0x000e240000201000 */
[----:B0-----:R-:W-:-:S06]  /*3fb0*/  FMUL.FTZ R4, R0, R7 ;  /* 0x0000000700047220 */ /* 0x001fcc0000410000 */
.L_x_3482:
[----:B------:R-:W-:-:S05]  /*3fc0*/  F2FP.PACK_AB R4, RZ, R4 ;  /* 0x00000004ff04723e */ /* 0x000fca00000000ff */
[----:B------:R-:W-:Y:S01]  /*3fd0*/  STG.E.U16 [R2.64], R4 ;  /* 0x0000000402007986 */ /* 0x000fe2000c101504 */
[----:B------:R-:W-:Y:S05]  /*3fe0*/  EXIT ;  /* 0x000000000000794d */ /* 0x000fea0003800000 */
.L_x_3483:
        /* <DEDUP_REMOVED lines=9> */
.L_x_18305:


//--------------------- .text._ZN2at6native27unrolled_elementwise_kernelIZZZNS0_26round_decimals_kernel_cudaERNS_18TensorIteratorBaseElENKUlvE_clEvENKUlvE1_clEvEUlN3c104HalfEE_St5arrayIPcLm2EELi4E23TrivialOffsetCalculatorILi1EjESD_NS0_6memory15LoadWithoutCastENSE_16StoreWithoutCastEEEviT_T0_T2_T3_T4_T5_ --------------------------
	.section	.text._ZN2at6native27unrolled_elementwise_kernelIZZZNS0_26round_decimals_kernel_cudaERNS_18TensorIteratorBaseElENKUlvE_clEvENKUlvE1_clEvEUlN3c104HalfEE_St5arrayIPcLm2EELi4E23TrivialOffsetCalculatorILi1EjESD_NS0_6memory15LoadWithoutCastENSE_16StoreWithoutCastEEEviT_T0_T2_T3_T4_T5_,"ax",@progbits
	.sectioninfo	@"SHI_REGISTERS=20"
	.align	128
        .global         _ZN2at6native27unrolled_elementwise_kernelIZZZNS0_26round_decimals_kernel_cudaERNS_18TensorIteratorBaseElENKUlvE_clEvENKUlvE1_clEvEUlN3c104HalfEE_St5arrayIPcLm2EELi4E23TrivialOffsetCalculatorILi1EjESD_NS0_6memory15LoadWithoutCastENSE_16StoreWithoutCastEEEviT_T0_T2_T3_T4_T5_
        .type           _ZN2at6native27unrolled_elementwise_kernelIZZZNS0_26round_decimals_kernel_cudaERNS_18TensorIteratorBaseElENKUlvE_clEvENKUlvE1_clEvEUlN3c104HalfEE_St5arrayIPcLm2EELi4E23TrivialOffsetCalculatorILi1EjESD_NS0_6memory15LoadWithoutCastENSE_16StoreWithoutCastEEEviT_T0_T2_T3_T4_T5_,@function
        .size           _ZN2at6native27unrolled_elementwise_kernelIZZZNS0_26round_decimals_kernel_cudaERNS_18TensorIteratorBaseElENKUlvE_clEvENKUlvE1_clEvEUlN3c104HalfEE_St5arrayIPcLm2EELi4E23TrivialOffsetCalculatorILi1EjESD_NS0_6memory15LoadWithoutCastENSE_16StoreWithoutCastEEEviT_T0_T2_T3_T4_T5_,(.L_x_18306 - _ZN2at6native27unrolled_elementwise_kernelIZZZNS0_26round_decimals_kernel_cudaERNS_18TensorIteratorBaseElENKUlvE_clEvENKUlvE1_clEvEUlN3c104HalfEE_St5arrayIPcLm2EELi4E23TrivialOffsetCalculatorILi1EjESD_NS0_6memory15LoadWithoutCastENSE_16StoreWithoutCastEEEviT_T0_T2_T3_T4_T5_)
        .other          _ZN2at6native27unrolled_elementwise_kernelIZZZNS0_26round_decimals_kernel_cudaERNS_18TensorIteratorBaseElENKUlvE_clEvENKUlvE1_clEvEUlN3c104HalfEE_St5arrayIPcLm2EELi4E23TrivialOffsetCalculatorILi1EjESD_NS0_6memory15LoadWithoutCastENSE_16StoreWithoutCastEEEviT_T0_T2_T3_T4_T5_,@"STO_CUDA_ENTRY STV_DEFAULT"
_ZN2at6native27unrolled_elementwise_kernelIZZZNS0_26round_decimals_kernel_cudaERNS_18TensorIteratorBaseElENKUlvE_clEvENKUlvE1_clEvEUlN3c104HalfEE_St5arrayIPcLm2EELi4E23TrivialOffsetCalculatorILi1EjESD_NS0_6memory15LoadWithoutCastENSE_16StoreWithoutCastEEEviT_T0_T2_T3_T4_T5_:
.text._ZN2at6native27unrolled_elementwise_kernelIZZZNS0_26round_decimals_kernel_cudaERNS_18TensorIteratorBaseElENKUlvE_clEvENKUlvE1_clEvEUlN3c104HalfEE_St5arrayIPcLm2EELi4E23TrivialOffsetCalculatorILi1EjESD_NS0_6memory15LoadWithoutCastENSE_16StoreWithoutCastEEEviT_T0_T2_T3_T4_T5_:
        /* <DEDUP_REMOVED lines=46> */
[----:B------:R-:W-:Y:S02]  /*02e0*/  HADD2.F32 R9, -RZ, c[0x0] [0x168].H0_H0 ;  /* 0x20005a00ff097630 */ /* 0x000fe40000004100 */
[----:B-----5:R-:W-:-:S02]  /*02f0*/  HADD2.F32 R12, -RZ, R12.H0_H0 ;  /* 0x2000000cff0c7230 */ /* 0x020fc40000004100 */
[----:B------:R-:W0:Y:S03]  /*0300*/  MUFU.RCP R11, R9 ;  /* 0x00000009000b7308 */ /* 0x000e260000001000 */
[----:B0-----:R-:W-:-:S05]  /*0310*/  FMUL.FTZ R12, R12, R11 ;  /* 0x0000000b0c0c7220 */ /* 0x001fca0000410000 */
[----:B------:R-:W-:-:S05]  /*0320*/  F2FP.PACK_AB R12, RZ, R12 ;  /* 0x0000000cff0c723e */ /* 0x000fca00000000ff */
[----:B------:R-:W-:-:S06]  /*0330*/  HADD2.F32 R12, -RZ, R12.H0_H0 ;  /* 0x2000000cff0c7230 */ /* 0x000fcc0000004100 */
[----:B------:R-:W0:Y:S02]  /*0340*/  FRND R12, R12 ;  /* 0x0000000c000c7307 */ /* 0x000e240000201000 */
[----:B0-----:R-:W-:-:S05]  /*0350*/  FMUL.FTZ R8, R9, R12 ;  /* 0x0000000c09087220 */ /* 0x001fca0000410000 */
[----:B------:R-:W-:Y:S02]  /*0360*/  F2FP.PACK_AB R8, RZ, R8 ;  /* 0x00000008ff08723e */ /* 0x000fe400000000ff */
.L_x_3487:
[----:B------:R-:W-:Y:S05]  /*0370*/  BSYNC B1 ;  /* 0x0000000000017941 */ /* 0x000fea0003800000 */
.L_x_3486:
        /* <DEDUP_REMOVED lines=11> */
.L_x_3489:
[----:B------:R-:W-:Y:S05]  /*0430*/  BSYNC B1 ;  /* 0x0000000000017941 */ /* 0x000fea0003800000 */
.L_x_3488:
        /* <DEDUP_REMOVED lines=11> */
.L_x_3491:
[----:B------:R-:W-:Y:S05]  /*04f0*/  BSYNC B1 ;  /* 0x0000000000017941 */ /* 0x000fea0003800000 */
.L_x_3490:
[----:B------:R-:W-:Y:S05]  /*0500*/  @P3 BRA `(.L_x_3492) ;  /* 0x000003e000003947 */ /* 0x000fea0003800000 */
[----:B-----5:R-:W-:Y:S02]  /*0510*/  HADD2.F32 R12, -RZ, c[0x0] [0x168].H0_H0 ;  /* 0x20005a00ff0c7630 */ /* 0x020fe40000004100 */
[----:B------:R-:W-:Y:S02]  /*0520*/  HADD2.F32 R5, -RZ, R5.H0_H0 ;  /* 0x20000005ff057230 */ /* 0x000fe40000004100 */
        /* <DEDUP_REMOVED lines=8> */
.L_x_3485:
        /* <DEDUP_REMOVED lines=17> */
.L_x_3494:
[----:B------:R-:W-:Y:S05]  /*06c0*/  BSYNC B1 ;  /* 0x0000000000017941 */ /* 0x000fea0003800000 */
.L_x_3493:
[----:B------:R-:W-:Y:S01]  /*06d0*/  BSSY B1, `(.L_x_3495) ;  /* 0x000000b000017945 */ /* 0x000fe20003800000 */
        /* <DEDUP_REMOVED lines=10> */
.L_x_3496:
[----:B------:R-:W-:Y:S05]  /*0780*/  BSYNC B1 ;  /* 0x0000000000017941 */ /* 0x000fea0003800000 */
.L_x_3495:
        /* <DEDUP_REMOVED lines=11> */
.L_x_3498:
[----:B------:R-:W-:Y:S05]  /*0840*/  BSYNC B1 ;  /* 0x0000000000017941 */ /* 0x000fea0003800000 */
.L_x_3497:
        /* <DEDUP_REMOVED lines=10> */
.L_x_3492:
[----:B------:R-:W-:Y:S05]  /*08f0*/  BSYNC B0 ;  /* 0x0000000000007941 */ /* 0x000fea0003800000 */
.L_x_3484:
        /* <DEDUP_REMOVED lines=22> */
.L_x_3500:
[----:B0-----:R-:W-:Y:S05]  /*0a60*/  BSYNC B0 ;  /* 0x0000000000007941 */ /* 0x001fea0003800000 */
.L_x_3499:
[----:B------:R-:W-:-:S13]  /*0a70*/  ISETP.GE.AND P0, PT, R11, R2, PT ;  /* 0x000000020b00720c */ /* 0x000fda0003f06270 */
[----:B------:R-:W-:Y:S05]  /*0a80*/  @P0 EXIT ;  /* 0x000000000000094d */ /* 0x000fea0003800000 */
[----:B------:R-:W-:Y:S02]  /*0a90*/  IMAD R2, R0, 0x200, R11 ;  /* 0x0000020000027824 */ /* 0x000fe400078e020b */
[----:B------:R-:W-:-:S04]  /*0aa0*/  IMAD.MOV.U32 R3, RZ, RZ, 0x2 ;  /* 0x00000002ff037424 */ /* 0x000fc800078e00ff */
[----:B------:R-:W-:-:S05]  /*0ab0*/  IMAD.WIDE.U32 R2, R2, R3, c[0x0][0x178] ;  /* 0x00005e0002027625 */ /* 0x000fca00078e0003 */
[----:B------:R-:W-:Y:S01]  /*0ac0*/  STG.E.U16 [R2.64], R10 ;  /* 0x0000000a02007986 */ /* 0x000fe2000c101504 */
[----:B------:R-:W-:Y:S05]  /*0ad0*/  EXIT ;  /* 0x000000000000794d */ /* 0x000fea0003800000 */
.L_x_3501:
        /* <DEDUP_REMOVED lines=10> */
.L_x_18306:


//--------------------- .text._ZN2at6native29vectorized_elementwise_kernelILi2EZZZNS0_26round_decimals_kernel_cudaERNS_18TensorIteratorBaseElENKUlvE_clEvENKUlvE1_clEvEUlN3c104HalfEE_St5arrayIPcLm2EEEEviT0_T1_ --------------------------
	.section	.text._ZN2at6native29vectorized_elementwise_kernelILi2EZZZNS0_26round_decimals_kernel_cudaERNS_18TensorIteratorBaseElENKUlvE_clEvENKUlvE1_clEvEUlN3c104HalfEE_St5arrayIPcLm2EEEEviT0_T1_,"ax",@progbits
	.sectioninfo	@"SHI_REGISTERS=29"
	.align	128
        .global         _ZN2at6native29vectorized_elementwise_kernelILi2EZZZNS0_26round_decimals_kernel_cudaERNS_18TensorIteratorBaseElENKUlvE_clEvENKUlvE1_clEvEUlN3c104HalfEE_St5arrayIPcLm2EEEEviT0_T1_
        .type           _ZN2at6native29vectorized_elementwise_kernelILi2EZZZNS0_26round_decimals_kernel_cudaERNS_18TensorIteratorBaseElENKUlvE_clEvENKUlvE1_clEvEUlN3c104HalfEE_St5arrayIPcLm2EEEEviT0_T1_,@function
        .size           _ZN2at6native29vectorized_elementwise_kernelILi2EZZZNS0_26round_decimals_kernel_cudaERNS_18TensorIteratorBaseElENKUlvE_clEvENKUlvE1_clEvEUlN3c104HalfEE_St5arrayIPcLm2EEEEviT0_T1_,(.L_x_18307 - _ZN2at6native29vectorized_elementwise_kernelILi2EZZZNS0_26round_decimals_kernel_cudaERNS_18TensorIteratorBaseElENKUlvE_clEvENKUlvE1_clEvEUlN3c104HalfEE_St5arrayIPcLm2EEEEviT0_T1_)
        .other          _ZN2at6native29vectorized_elementwise_kernelILi2EZZZNS0_26round_decimals_kernel_cudaERNS_18TensorIteratorBaseElENKUlvE_clEvENKUlvE1_clEvEUlN3c104HalfEE_St5arrayIPcLm2EEEEviT0_T1_,@"STO_CUDA_ENTRY STV_DEFAULT"
_ZN2at6native29vectorized_elementwise_kernelILi2EZZZNS0_26round_decimals_kernel_cudaERNS_18TensorIteratorBaseElENKUlvE_clEvENKUlvE1_clEvEUlN3c104HalfEE_St5arrayIPcLm2EEEEviT0_T1_:
.text._ZN2at6native29vectorized_elementwise_kernelILi2EZZZNS0_26round_decimals_kernel_cudaERNS_18TensorIteratorBaseElENKUlvE_clEvENKUlvE1_clEvEUlN3c104HalfEE_St5arrayIPcLm2EEEEviT0_T1_:
        /* <DEDUP_REMOVED lines=17> */
[----:B------:R-:W-:-:S02]  /*0110*/  HADD2.F32 R3, -RZ, c[0x0] [0x168].H0_H0 ;  /* 0x20005a00ff037630 */ /* 0x000fc40000004100 */
[----:B--2---:R-:W-:-:S10]  /*0120*/  HADD2.F32 R7, -RZ, R11.H0_H0 ;  /* 0x2000000bff077230 */ /* 0x004fd40000004100 */
[----:B------:R-:W-:Y:S05]  /*0130*/  @!P0 BRA `(.L_x_3503) ;  /* 0x0000032000008947 */ /* 0x000fea0003800000 */
[----:B0-----:R-:W0:Y:S01]  /*0140*/  MUFU.RCP R8, R3 ;  /* 0x0000000300087308 */ /* 0x001e220000001000 */
[--C-:B-----5:R-:W-:Y:S02]  /*0150*/  HADD2.F32 R9, -RZ, R6.reuse.H0_H0 ;  /* 0x20000006ff097230 */ /* 0x120fe40000004100 */
[----:B------:R-:W-:Y:S01]  /*0160*/  HADD2.F32 R13, -RZ, R6.H1_H1 ;  /* 0x30000006ff0d7230 */ /* 0x000fe20000004100 */
[-C--:B0-----:R-:W-:Y:S02]  /*0170*/  FMUL.FTZ R7, R7, R8.reuse ;  /* 0x0000000807077220 */ /* 0x081fe40000410000 */
[-C--:B------:R-:W-:Y:S02]  /*0180*/  FMUL.FTZ R14, R9, R8.reuse ;  /* 0x00000008090e7220 */ /* 0x080fe40000410000 */
[----:B------:R-:W-:Y:S01]  /*0190*/  FMUL.FTZ R13, R13, R8 ;  /* 0x000000080d0d7220 */ /* 0x000fe20000410000 */
[----:B------:R-:W-:-:S05]  /*01a0*/  F2FP.PACK_AB R7, RZ, R7 ;  /* 0x00000007ff07723e */ /* 0x000fca00000000ff */
[----:B------:R-:W-:Y:S02]  /*01b0*/  HADD2.F32 R10, -RZ, R7.H0_H0 ;  /* 0x20000007ff0a7230 */ /* 0x000fe40000004100 */
[----:B------:R-:W-:-:S04]  /*01c0*/  HADD2.F32 R7, -RZ, R11.H1_H1 ;  /* 0x3000000bff077230 */ /* 0x000fc80000004100 */
[----:B------:R-:W0:Y:S01]  /*01d0*/  FRND R10, R10 ;  /* 0x0000000a000a7307 */ /* 0x000e220000201000 */
[----:B------:R-:W-:Y:S02]  /*01e0*/  FMUL.FTZ R12, R7, R8 ;  /* 0x00000008070c7220 */ /* 0x000fe40000410000 */
[----:B0-----:R-:W-:-:S05]  /*01f0*/  FMUL.FTZ R7, R3, R10 ;  /* 0x0000000a03077220 */ /* 0x001fca0000410000 */
[----:B------:R-:W-:-:S05]  /*0200*/  F2FP.PACK_AB R7, R12, R7 ;  /* 0x000000070c07723e */ /* 0x000fca00000000ff */
[----:B------:R-:W-:-:S04]  /*0210*/  HADD2.F32 R11, -RZ, R7.H1_H1 ;  /* 0x30000007ff0b7230 */ /* 0x000fc80000004100 */
[----:B------:R-:W0:Y:S02]  /*0220*/  FRND R12, R11 ;  /* 0x0000000b000c7307 */ /* 0x000e240000201000 */
[----:B0-----:R-:W-:-:S05]  /*0230*/  FMUL.FTZ R9, R3, R12 ;  /* 0x0000000c03097220 */ /* 0x001fca0000410000 */
[----:B------:R-:W-:-:S05]  /*0240*/  F2FP.PACK_AB R9, R14, R9 ;  /* 0x000000090e09723e */ /* 0x000fca00000000ff */
[----:B------:R-:W-:-:S06]  /*0250*/  HADD2.F32 R12, -RZ, R9.H1_H1 ;  /* 0x30000009ff0c7230 */ /* 0x000fcc0000004100 */
[----:B------:R-:W0:Y:S02]  /*0260*/  FRND R12, R12 ;  /* 0x0000000c000c7307 */ /* 0x000e240000201000 */
[----:B0-----:R-:W-:-:S05]  /*0270*/  FMUL.FTZ R6, R3, R12 ;  /* 0x0000000c03067220 */ /* 0x001fca0000410000 */
[----:B------:R-:W-:Y:S01]  /*0280*/  F2FP.PACK_AB R6, R13, R6 ;  /* 0x000000060d06723e */ /* 0x000fe200000000ff */
[----:B------:R-:W-:-:S04]  /*0290*/  HADD2.F32 R13, -RZ, R4.H0_H0 ;  /* 0x20000004ff0d7230 */ /* 0x000fc80000004100 */
[----:B------:R-:W-:Y:S01]  /*02a0*/  HADD2.F32 R11, -RZ, R6.H1_H1 ;  /* 0x30000006ff0b7230 */ /* 0x000fe20000004100 */
[----:B------:R-:W-:-:S03]  /*02b0*/  FMUL.FTZ R13, R13, R8 ;  /* 0x000000080d0d7220 */ /* 0x000fc60000410000 */
[----:B------:R-:W0:Y:S02]  /*02c0*/  FRND R10, R11 ;  /* 0x0000000b000a7307 */ /* 0x000e240000201000 */
[----:B0-----:R-:W-:-:S05]  /*02d0*/  FMUL.FTZ R10, R3, R10 ;  /* 0x0000000a030a7220 */ /* 0x001fca0000410000 */
[----:B------:R-:W-:Y:S01]  /*02e0*/  F2FP.PACK_AB R10, R13, R10 ;  /* 0x0000000a0d0a723e */ /* 0x000fe200000000ff */
[----:B------:R-:W-:-:S04]  /*02f0*/  HADD2.F32 R13, -RZ, R4.H1_H1 ;  /* 0x30000004ff0d7230 */ /* 0x000fc80000004100 */
[----:B------:R-:W-:Y:S01]  /*0300*/  HADD2.F32 R12, -RZ, R10.H1_H1 ;  /* 0x3000000aff0c7230 */ /* 0x000fe20000004100 */
[----:B------:R-:W-:-:S05]  /*0310*/  FMUL.FTZ R13, R13, R8 ;  /* 0x000000080d0d7220 */ /* 0x000fca0000410000 */
[----:B------:R-:W0:Y:S02]  /*0320*/  FRND R12, R12 ;  /* 0x0000000c000c7307 */ /* 0x000e240000201000 */
[----:B0-----:R-:W-:-:S05]  /*0330*/  FMUL.FTZ R4, R3, R12 ;  /* 0x0000000c03047220 */ /* 0x001fca0000410000 */
[----:B------:R-:W-:Y:S01]  /*0340*/  F2FP.PACK_AB R4, R13, R4 ;  /* 0x000000040d04723e */ /* 0x000fe200000000ff */
[--C-:B------:R-:W-:Y:S02]  /*0350*/  HADD2.F32 R13, -RZ, R5.reuse.H0_H0 ;  /* 0x20000005ff0d7230 */ /* 0x100fe40000004100 */
[----:B------:R-:W-:Y:S02]  /*0360*/  HADD2.F32 R5, -RZ, R5.H1_H1 ;  /* 0x30000005ff057230 */ /* 0x000fe40000004100 */
[----:B------:R-:W-:Y:S01]  /*0370*/  HADD2.F32 R11, -RZ, R4.H1_H1 ;  /* 0x30000004ff0b7230 */ /* 0x000fe20000004100 */
[-C--:B------:R-:W-:Y:S02]  /*0380*/  FMUL.FTZ R13, R13, R8.reuse ;  /* 0x000000080d0d7220 */ /* 0x080fe40000410000 */
[----:B------:R-:W-:Y:S01]  /*0390*/  FMUL.FTZ R8, R5, R8 ;  /* 0x0000000805087220 */ /* 0x000fe20000410000 */
[----:B------:R-:W0:Y:S02]  /*03a0*/  FRND R14, R11 ;  /* 0x0000000b000e7307 */ /* 0x000e240000201000 */
[----:B0-----:R-:W-:-:S05]  /*03b0*/  FMUL.FTZ R14, R3, R14 ;  /* 0x0000000e030e7220 */ /* 0x001fca0000410000 */
[----:B------:R-:W-:-:S05]  /*03c0*/  F2FP.PACK_AB R13, R13, R14 ;  /* 0x0000000e0d0d723e */ /* 0x000fca00000000ff */
[----:B------:R-:W-:-:S06]  /*03d0*/  HADD2.F32 R12, -RZ, R13.H1_H1 ;  /* 0x3000000dff0c7230 */ /* 0x000fcc0000004100 */
[----:B------:R-:W0:Y:S02]  /*03e0*/  FRND R12, R12 ;  /* 0x0000000c000c7307 */ /* 0x000e240000201000 */
[----:B0-----:R-:W-:-:S05]  /*03f0*/  FMUL.FTZ R5, R3, R12 ;  /* 0x0000000c03057220 */ /* 0x001fca0000410000 */
[----:B------:R-:W-:-:S05]  /*0400*/  F2FP.PACK_AB R14, R8, R5 ;  /* 0x00000005080e723e */ /* 0x000fca00000000ff */
[----:B------:R-:W-:-:S04]  /*0410*/  HADD2.F32 R5, -RZ, R14.H1_H1 ;  /* 0x3000000eff057230 */ /* 0x000fc80000004100 */
[----:B------:R-:W0:Y:S02]  /*0420*/  FRND R8, R5 ;  /* 0x0000000500087307 */ /* 0x000e240000201000 */
[----:B0-----:R-:W-:-:S05]  /*0430*/  FMUL.FTZ R8, R3, R8 ;  /* 0x0000000803087220 */ /* 0x001fca0000410000 */
[----:B------:R-:W-:Y:S01]  /*0440*/  F2FP.PACK_AB R8, RZ, R8 ;  /* 0x00000008ff08723e */ /* 0x000fe200000000ff */
[----:B------:R-:W-:Y:S05]  /*0450*/  BRA `(.L_x_3504) ;  /* 0x0000033000007947 */ /* 0x000fea0003800000 */
.L_x_3503:
[----:B0-----:R-:W-:Y:S01]  /*0460*/  FMUL.FTZ R7, R7, R3 ;  /* 0x0000000307077220 */ /* 0x001fe20000410000 */
[--C-:B-----5:R-:W-:Y:S02]  /*0470*/  HADD2.F32 R14, -RZ, R6.reuse.H0_H0 ;  /* 0x20000006ff0e7230 */ /* 0x120fe40000004100 */
[----:B------:R-:W-:Y:S02]  /*0480*/  HADD2.F32 R6, -RZ, R6.H1_H1 ;  /* 0x30000006ff067230 */ /* 0x000fe40000004100 */
[----:B------:R-:W-:Y:S01]  /*0490*/  F2FP.PACK_AB R8, RZ, R7 ;  /* 0x00000007ff08723e */ /* 0x000fe200000000ff */
[C---:B------:R-:W-:Y:S01]  /*04a0*/  FMUL.FTZ R14, R3.reuse, R14 ;  /* 0x0000000e030e7220 */ /* 0x040fe20000410000 */
[----:B------:R-:W-:Y:S01]  /*04b0*/  MUFU.RCP R7, R3 ;  /* 0x0000000300077308 */ /* 0x000fe20000001000 */
[----:B------:R-:W-:Y:S01]  /*04c0*/  FMUL.FTZ R13, R3, R6 ;  /* 0x00000006030d7220 */ /* 0x000fe20000410000 */
[----:B------:R-:W-:-:S02]  /*04d0*/  HADD2.F32 R16, -RZ, R5.H0_H0 ;  /* 0x20000005ff107230 */ /* 0x000fc40000004100 */
        /* <DEDUP_REMOVED lines=9> */
[----:B------:R-:W-:Y:S01]  /*0570*/  F2FP.PACK_AB R9, R14, R9 ;  /* 0x000000090e09723e */ /* 0x000fe200000000ff */
[--C-:B------:R-:W-:Y:S02]  /*0580*/  HADD2.F32 R14, -RZ, R4.reuse.H0_H0 ;  /* 0x20000004ff0e7230 */ /* 0x100fe40000004100 */
[----:B------:R-:W-:Y:S02]  /*0590*/  HADD2.F32 R4, -RZ, R4.H1_H1 ;  /* 0x30000004ff047230 */ /* 0x000fe40000004100 */
[----:B------:R-:W-:-:S06]  /*05a0*/  HADD2.F32 R12, -RZ, R9.H1_H1 ;  /* 0x30000009ff0c7230 */ /* 0x000fcc0000004100 */
[----:B------:R-:W0:Y:S02]  /*05b0*/  FRND R12, R12 ;  /* 0x0000000c000c7307 */ /* 0x000e240000201000 */
[----:B0-----:R-:W-:-:S05]  /*05c0*/  FMUL.FTZ R6, R12, R7 ;  /* 0x000000070c067220 */ /* 0x001fca0000410000 */
[----:B------:R-:W-:Y:S01]  /*05d0*/  F2FP.PACK_AB R6, R13, R6 ;  /* 0x000000060d06723e */ /* 0x000fe200000000ff */
[----:B------:R-:W-:-:S04]  /*05e0*/  FMUL.FTZ R13, R3, R14 ;  /* 0x0000000e030d7220 */ /* 0x000fc80000410000 */
[----:B------:R-:W-:-:S04]  /*05f0*/  HADD2.F32 R11, -RZ, R6.H1_H1 ;  /* 0x30000006ff0b7230 */ /* 0x000fc80000004100 */
[----:B------:R-:W0:Y:S02]  /*0600*/  FRND R10, R11 ;  /* 0x0000000b000a7307 */ /* 0x000e240000201000 */
[----:B0-----:R-:W-:-:S05]  /*0610*/  FMUL.FTZ R10, R10, R7 ;  /* 0x000000070a0a7220 */ /* 0x001fca0000410000 */
[----:B------:R-:W-:Y:S01]  /*0620*/  F2FP.PACK_AB R10, R13, R10 ;  /* 0x0000000a0d0a723e */ /* 0x000fe200000000ff */
[----:B------:R-:W-:-:S04]  /*0630*/  FMUL.FTZ R13, R3, R4 ;  /* 0x00000004030d7220 */ /* 0x000fc80000410000 */
        /* <DEDUP_REMOVED lines=14> */
[----:B------:R-:W-:-:S05]  /*0720*/  F2FP.PACK_AB R5, R14, R3 ;  /* 0x000000030e05723e */ /* 0x000fca00000000ff */
[----:B------:R-:W-:-:S04]  /*0730*/  HADD2.F32 R3, -RZ, R5.H1_H1 ;  /* 0x30000005ff037230 */ /* 0x000fc80000004100 */
[----:B------:R-:W0:Y:S02]  /*0740*/  FRND R14, R3 ;  /* 0x00000003000e7307 */ /* 0x000e240000201000 */
[----:B0-----:R-:W-:Y:S01]  /*0750*/  FMUL.FTZ R14, R14, R7 ;  /* 0x000000070e0e7220 */ /* 0x001fe20000410000 */
[----:B------:R-:W-:-:S04]  /*0760*/  PRMT R7, R8, 0x7610, R7 ;  /* 0x0000761008077816 */ /* 0x000fc80000000007 */
[----:B------:R-:W-:Y:S02]  /*0770*/  F2FP.PACK_AB R8, RZ, R14 ;  /* 0x0000000eff08723e */ /* 0x000fe400000000ff */
[----:B------:R-:W-:Y:S02]  /*0780*/  PRMT R14, R5, 0x7610, R14 ;  /* 0x00007610050e7816 */ /* 0x000fe4000000000e */
.L_x_3504:
        /* <DEDUP_REMOVED lines=11> */
.L_x_3502:
        /* <DEDUP_REMOVED lines=84> */
.L_x_3508:
[----:B------:R-:W-:Y:S05]  /*0d80*/  BSYNC B1 ;  /* 0x0000000000017941 */ /* 0x000fea0003800000 */
.L_x_3507:
[-C--:B------:R-:W-:Y:S01]  /*0d90*/  ISETP.GE.AND P6, PT, R2, R13.reuse, PT ;  /* 0x0000000d0200720c */ /* 0x080fe20003fc6270 */
[----:B------:R-:W-:Y:S01]  /*0da0*/  BSSY B1, `(.L_x_3509) ;  /* 0x000000c000017945 */ /* 0x000fe20003800000 */
[----:B------:R-:W-:-:S11]  /*0db0*/  ISETP.GE.AND P5, PT, R4, R13, PT ;  /* 0x0000000d0400720c */ /* 0x000fd60003fa6270 */
        /* <DEDUP_REMOVED lines=10> */
.L_x_3510:
[----:B------:R-:W-:Y:S05]  /*0e60*/  BSYNC B1 ;  /* 0x0000000000017941 */ /* 0x000fea0003800000 */
.L_x_3509:
[----:B------:R-:W-:Y:S01]  /*0e70*/  ISETP.GE.AND P6, PT, R6, R13, PT ;  /* 0x0000000d0600720c */ /* 0x000fe20003fc6270 */
[----:B------:R-:W-:-:S12]  /*0e80*/  BSSY B1, `(.L_x_3511) ;  /* 0x000000b000017945 */ /* 0x000fd80003800000 */
        /* <DEDUP_REMOVED lines=10> */
.L_x_3512:
[----:B------:R-:W-:Y:S05]  /*0f30*/  BSYNC B1 ;  /* 0x0000000000017941 */ /* 0x000fea0003800000 */
.L_x_3511:
        /* <DEDUP_REMOVED lines=11> */
.L_x_3514:
[----:B------:R-:W-:Y:S05]  /*0ff0*/  BSYNC B1 ;  /* 0x0000000000017941 */ /* 0x000fea0003800000 */
.L_x_3513:
        /* <DEDUP_REMOVED lines=11> */
.L_x_3516:
[----:B------:R-:W-:Y:S05]  /*10b0*/  BSYNC B1 ;  /* 0x0000000000017941 */ /* 0x000fea0003800000 */
.L_x_3515:
        /* <DEDUP_REMOVED lines=11> */
.L_x_3518:
[----:B------:R-:W-:Y:S05]  /*1170*/  BSYNC B1 ;  /* 0x0000000000017941 */ /* 0x000fea0003800000 */
.L_x_3517:
        /* <DEDUP_REMOVED lines=11> */
.L_x_3520:
[----:B------:R-:W-:Y:S05]  /*1230*/  BSYNC B1 ;  /* 0x0000000000017941 */ /* 0x000fea0003800000 */
.L_x_3519:
        /* <DEDUP_REMOVED lines=11> */
.L_x_3506:
        /* <DEDUP_REMOVED lines=24> */
.L_x_3523:
[----:B------:R-:W-:Y:S05]  /*1470*/  BSYNC B1 ;  /* 0x0000000000017941 */ /* 0x000fea0003800000 */
.L_x_3522:
[-C--:B------:R-:W-:Y:S01]  /*1480*/  ISETP.GE.AND P6, PT, R2, R13.reuse, PT ;  /* 0x0000000d0200720c */ /* 0x080fe20003fc6270 */
[----:B------:R-:W-:Y:S01]  /*1490*/  BSSY B1, `(.L_x_3524) ;  /* 0x000000c000017945 */ /* 0x000fe20003800000 */
[----:B------:R-:W-:-:S11]  /*14a0*/  ISETP.GE.AND P5, PT, R10, R13, PT ;  /* 0x0000000d0a00720c */ /* 0x000fd60003fa6270 */
        /* <DEDUP_REMOVED lines=10> */
.L_x_3525:
[----:B------:R-:W-:Y:S05]  /*1550*/  BSYNC B1 ;  /* 0x0000000000017941 */ /* 0x000fea0003800000 */
.L_x_3524:
[----:B------:R-:W-:Y:S01]  /*1560*/  ISETP.GE.AND P6, PT, R6, R13, PT ;  /* 0x0000000d0600720c */ /* 0x000fe20003fc6270 */
[----:B------:R-:W-:-:S12]  /*1570*/  BSSY B1, `(.L_x_3526) ;  /* 0x000000b000017945 */ /* 0x000fd80003800000 */
        /* <DEDUP_REMOVED lines=10> */
.L_x_3527:
[----:B------:R-:W-:Y:S05]  /*1620*/  BSYNC B1 ;  /* 0x0000000000017941 */ /* 0x000fea0003800000 */
.L_x_3526:
        /* <DEDUP_REMOVED lines=11> */
.L_x_3529:
[----:B------:R-:W-:Y:S05]  /*16e0*/  BSYNC B1 ;  /* 0x0000000000017941 */ /* 0x000fea0003800000 */
.L_x_3528:
        /* <DEDUP_REMOVED lines=11> */
.L_x_3531:
[----:B------:R-:W-:Y:S05]  /*17a0*/  BSYNC B1 ;  /* 0x0000000000017941 */ /* 0x000fea0003800000 */
.L_x_3530:
        /* <DEDUP_REMOVED lines=11> */
.L_x_3533:
[----:B------:R-:W-:Y:S05]  /*1860*/  BSYNC B1 ;  /* 0x0000000000017941 */ /* 0x000fea0003800000 */
.L_x_3532:
        /* <DEDUP_REMOVED lines=11> */
.L_x_3535:
[----:B------:R-:W-:Y:S05]  /*1920*/  BSYNC B1 ;  /* 0x0000000000017941 */ /* 0x000fea0003800000 */
.L_x_3534:
        /* <DEDUP_REMOVED lines=10> */
.L_x_3521:
[----:B------:R-:W-:Y:S05]  /*19d0*/  BSYNC B0 ;  /* 0x0000000000007941 */ /* 0x000fea0003800000 */
.L_x_3505:
        /* <DEDUP_REMOVED lines=21> */
.L_x_3538:
[----:B0-----:R-:W-:-:S13]  /*1b30*/  ISETP.GE.AND P0, PT, R0, R13, PT ;  /* 0x0000000d0000720c */ /* 0x001fda0003f06270 */
[----:B------:R-:W-:Y:S05]  /*1b40*/  @P0 BRA `(.L_x_3540) ;  /* 0x000000c000000947 */ /* 0x000fea0003800000 */
[----:B------:R-:W-:Y:S01]  /*1b50*/  IMAD.IADD R2, R15, 0x1, R0 ;  /* 0x000000010f027824 */ /* 0x000fe200078e0200 */
[----:B------:R-:W-:Y:S01]  /*1b60*/  IADD3 R0, R0, 0x80, RZ ;  /* 0x0000008000007810 */ /* 0x000fe20007ffe0ff */
[----:B------:R-:W-:-:S04]  /*1b70*/  IMAD.MOV.U32 R3, RZ, RZ, 0x2 ;  /* 0x00000002ff037424 */ /* 0x000fc800078e00ff */
[----:B------:R-:W-:-:S05]  /*1b80*/  IMAD.WIDE.U32 R2, R2, R3, c[0x0][0x178] ;  /* 0x00005e0002027625 */ /* 0x000fca00078e0003 */
[----:B------:R0:W-:Y:S02]  /*1b90*/  STG.E.U16 [R2.64], R6 ;  /* 0x0000000602007986 */ /* 0x0001e4000c101504 */
.L_x_3539:
[----:B------:R-:W-:-:S13]  /*1ba0*/  ISETP.GE.AND P0, PT, R0, R13, PT ;  /* 0x0000000d0000720c */ /* 0x000fda0003f06270 */
[----:B------:R-:W-:Y:S05]  /*1bb0*/  @P0 BRA `(.L_x_3541) ;  /* 0x000000d000000947 */ /* 0x000fea0003800000 */
[----:B0-----:R-:W-:Y:S01]  /*1bc0*/  IMAD.IADD R2, R15, 0x1, R0 ;  /* 0x000000010f027824 */ /* 0x001fe200078e0200 */
[----:B------:R-:W-:Y:S01]  /*1bd0*/  IADD3 R0, R0, 0x80, RZ ;  /* 0x0000008000007810 */ /* 0x000fe20007ffe0ff */
[----:B------:R-:W-:-:S04]  /*1be0*/  IMAD.MOV.U32 R3, RZ, RZ, 0x2 ;  /* 0x00000002ff037424 */ /* 0x000fc800078e00ff */
[----:B------:R-:W-:-:S05]  /*1bf0*/  IMAD.WIDE.U32 R2, R2, R3, c[0x0][0x178] ;  /* 0x00005e0002027625 */ /* 0x000fca00078e0003 */
[----:B------:R0:W-:Y:S02]  /*1c00*/  STG.E.U16 [R2.64], R7 ;  /* 0x0000000702007986 */ /* 0x0001e4000c101504 */
.L_x_3540:
        /* <DEDUP_REMOVED lines=8> */
.L_x_3541:
[----:B------:R-:W-:Y:S05]  /*1c90*/  BSYNC B1 ;  /* 0x0000000000017941 */ /* 0x000fea0003800000 */
.L_x_3537:
[----:B------:R-:W-:-:S13]  /*1ca0*/  ISETP.GE.AND P0, PT, R0, R13, PT ;  /* 0x0000000d0000720c */ /* 0x000fda0003f06270 */
[----:B0-----:R-:W-:Y:S01]  /*1cb0*/  @!P0 IMAD.IADD R2, R15, 0x1, R0 ;  /* 0x000000010f028824 */ /* 0x001fe200078e0200 */
[----:B------:R-:W-:Y:S01]  /*1cc0*/  @!P0 IADD3 R0, R0, 0x80, RZ ;  /* 0x0000008000008810 */ /* 0x000fe20007ffe0ff */
[----:B------:R-:W-:-:S04]  /*1cd0*/  @!P0 IMAD.MOV.U32 R3, RZ, RZ, 0x2 ;  /* 0x00000002ff038424 */ /* 0x000fc800078e00ff */
[----:B------:R-:W-:-:S05]  /*1ce0*/  @!P0 IMAD.WIDE.U32 R2, R2, R3, c[0x0][0x178] ;  /* 0x00005e0002028625 */ /* 0x000fca00078e0003 */
[----:B------:R0:W-:Y:S02]  /*1cf0*/  @!P0 STG.E.U16 [R2.64], R9 ;  /* 0x0000000902008986 */ /* 0x0001e4000c101504 */
.L_x_3542:
[----:B------:R-:W-:Y:S05]  /*1d00*/  BSYNC B0 ;  /* 0x0000000000007941 */ /* 0x000fea0003800000 */
.L_x_3536:
        /* <DEDUP_REMOVED lines=8> */
.L_x_3543:
        /* <DEDUP_REMOVED lines=15> */
.L_x_18307:


//--------------------- .text._ZN2at6native29vectorized_elementwise_kernelILi4EZZZNS0_26round_decimals_kernel_cudaERNS_18TensorIteratorBaseElENKUlvE_clEvENKUlvE1_clEvEUlN3c104HalfEE_St5arrayIPcLm2EEEEviT0_T1_ --------------------------
	.section	.text._ZN2at6native29vectorized_elementwise_kernelILi4EZZZNS0_26round_decimals_kernel_cudaERNS_18TensorIteratorBaseElENKUlvE_clEvENKUlvE1_clEvEUlN3c104HalfEE_St5arrayIPcLm2EEEEviT0_T1_,"ax",@progbits
	.sectioninfo	@"SHI_REGISTERS=30"
	.align	128
        .global         _ZN2at6native29vectorized_elementwise_kernelILi4EZZZNS0_26round_decimals_kernel_cudaERNS_18TensorIteratorBaseElENKUlvE_clEvENKUlvE1_clEvEUlN3c104HalfEE_St5arrayIPcLm2EEEEviT0_T1_
        .type           _ZN2at6native29vectorized_elementwise_kernelILi4EZZZNS0_26round_decimals_kernel_cudaERNS_18TensorIteratorBaseElENKUlvE_clEvENKUlvE1_clEvEUlN3c104HalfEE_St5arrayIPcLm2EEEEviT0_T1_,@function
        .size           _ZN2at6native29vectorized_elementwise_kernelILi4EZZZNS0_26round_decimals_kernel_cudaERNS_18TensorIteratorBaseElENKUlvE_clEvENKUlvE1_clEvEUlN3c104HalfEE_St5arrayIPcLm2EEEEviT0_T1_,(.L_x_18308 - _ZN2at6native29vectorized_elementwise_kernelILi4EZZZNS0_26round_decimals_kernel_cudaERNS_18TensorIteratorBaseElENKUlvE_clEvENKUlvE1_clEvEUlN3c104HalfEE_St5arrayIPcLm2EEEEviT0_T1_)
        .other          _ZN2at6native29vectorized_elementwise_kernelILi4EZZZNS0_26round_decimals_kernel_cudaERNS_18TensorIteratorBaseElENKUlvE_clEvENKUlvE1_clEvEUlN3c104HalfEE_St5arrayIPcLm2EEEEviT0_T1_,@"STO_CUDA_ENTRY STV_DEFAULT"
_ZN2at6native29vectorized_elementwise_kernelILi4EZZZNS0_26round_decimals_kernel_cudaERNS_18TensorIteratorBaseElENKUlvE_clEvENKUlvE1_clEvEUlN3c104HalfEE_St5arrayIPcLm2EEEEviT0_T1_:
.text._ZN2at6native29vectorized_elementwise_kernelILi4EZZZNS0_26round_decimals_kernel_cudaERNS_18TensorIteratorBaseElENKUlvE_clEvENKUlvE1_clEvEUlN3c104HalfEE_St5arrayIPcLm2EEEEviT0_T1_:
        /* <DEDUP_REMOVED lines=13> */
[----:B------:R0:W5:Y:S01]  /*00d0*/  LDG.E.64 R2, [R10.64+0x400] ;  /* 0x000400040a027981 */ /* 0x000162000c1e1b00 */
[----:B------:R-:W-:Y:S01]  /*00e0*/  ISETP.NE.AND P0, PT, RZ, UR6, PT ;  /* 0x00000006ff007c0c */ /* 0x000fe2000bf05270 */
[----:B------:R-:W-:Y:S02]  /*00f0*/  HADD2.F32 R8, -RZ, c[0x0] [0x168].H0_H0 ;  /* 0x20005a00ff087630 */ /* 0x000fe40000004100 */
[----:B--2---:R-:W-:-:S10]  /*0100*/  HADD2.F32 R12, -RZ, R4.H0_H0 ;  /* 0x20000004ff0c7230 */ /* 0x004fd40000004100 */
[----:B------:R-:W-:Y:S05]  /*0110*/  @!P0 BRA `(.L_x_3545) ;  /* 0x0000032000008947 */ /* 0x000fea0003800000 */
[----:B0-----:R-:W0:Y:S01]  /*0120*/  MUFU.RCP R9, R8 ;  /* 0x0000000800097308 */ /* 0x001e220000001000 */
[----:B------:R-:W-:Y:S02]  /*0130*/  HADD2.F32 R4, -RZ, R4.H1_H1 ;  /* 0x30000004ff047230 */ /* 0x000fe40000004100 */
[--C-:B------:R-:W-:Y:S02]  /*0140*/  HADD2.F32 R10, -RZ, R5.reuse.H0_H0 ;  /* 0x20000005ff0a7230 */ /* 0x100fe40000004100 */
[----:B------:R-:W-:Y:S01]  /*0150*/  HADD2.F32 R14, -RZ, R5.H1_H1 ;  /* 0x30000005ff0e7230 */ /* 0x000fe20000004100 */
[-C--:B0-----:R-:W-:Y:S02]  /*0160*/  FMUL.FTZ R12, R12, R9.reuse ;  /* 0x000000090c0c7220 */ /* 0x081fe40000410000 */
[-C--:B------:R-:W-:Y:S02]  /*0170*/  FMUL.FTZ R13, R4, R9.reuse ;  /* 0x00000009040d7220 */ /* 0x080fe40000410000 */
[----:B------:R-:W-:Y:S01]  /*0180*/  FMUL.FTZ R14, R14, R9 ;  /* 0x000000090e0e7220 */ /* 0x000fe20000410000 */
[----:B------:R-:W-:-:S05]  /*0190*/  F2FP.PACK_AB R12, RZ, R12 ;  /* 0x0000000cff0c723e */ /* 0x000fca00000000ff */
[----:B------:R-:W-:-:S04]  /*01a0*/  HADD2.F32 R12, -RZ, R12.H0_H0 ;  /* 0x2000000cff0c7230 */ /* 0x000fc80000004100 */
[----:B------:R-:W0:Y:S02]  /*01b0*/  FRND R11, R12 ;  /* 0x0000000c000b7307 */ /* 0x000e240000201000 */
[----:B0-----:R-:W-:-:S05]  /*01c0*/  FMUL.FTZ R4, R8, R11 ;  /* 0x0000000b08047220 */ /* 0x001fca0000410000 */
[----:B------:R-:W-:Y:S01]  /*01d0*/  F2FP.PACK_AB R4, R13, R4 ;  /* 0x000000040d04723e */ /* 0x000fe200000000ff */
[----:B------:R-:W-:-:S04]  /*01e0*/  FMUL.FTZ R13, R10, R9 ;  /* 0x000000090a0d7220 */ /* 0x000fc80000410000 */
[----:B------:R-:W-:-:S06]  /*01f0*/  HADD2.F32 R11, -RZ, R4.H1_H1 ;  /* 0x30000004ff0b7230 */ /* 0x000fcc0000004100 */
[----:B------:R-:W0:Y:S02]  /*0200*/  FRND R11, R11 ;  /* 0x0000000b000b7307 */ /* 0x000e240000201000 */
[----:B0-----:R-:W-:-:S05]  /*0210*/  FMUL.FTZ R10, R8, R11 ;  /* 0x0000000b080a7220 */ /* 0x001fca0000410000 */
[----:B------:R-:W-:-:S05]  /*0220*/  F2FP.PACK_AB R10, R13, R10 ;  /* 0x0000000a0d0a723e */ /* 0x000fca00000000ff */
[----:B------:R-:W-:-:S04]  /*0230*/  HADD2.F32 R12, -RZ, R10.H1_H1 ;  /* 0x3000000aff0c7230 */ /* 0x000fc80000004100 */
[----:B------:R-:W0:Y:S02]  /*0240*/  FRND R13, R12 ;  /* 0x0000000c000d7307 */ /* 0x000e240000201000 */
[----:B0-----:R-:W-:-:S05]  /*0250*/  FMUL.FTZ R5, R8, R13 ;  /* 0x0000000d08057220 */ /* 0x001fca0000410000 */
[----:B------:R-:W-:Y:S01]  /*0260*/  F2FP.PACK_AB R5, R14, R5 ;  /* 0x000000050e05723e */ /* 0x000fe200000000ff */
[--C-:B-----5:R-:W-:Y:S02]  /*0270*/  HADD2.F32 R14, -RZ, R2.reuse.H0_H0 ;  /* 0x20000002ff0e7230 */ /* 0x120fe40000004100 */
[----:B------:R-:W-:Y:S02]  /*0280*/  HADD2.F32 R2, -RZ, R2.H1_H1 ;  /* 0x30000002ff027230 */ /* 0x000fe40000004100 */
[----:B------:R-:W-:Y:S01]  /*0290*/  HADD2.F32 R13, -RZ, R5.H1_H1 ;  /* 0x30000005ff0d7230 */ /* 0x000fe20000004100 */
[-C--:B------:R-:W-:Y:S02]  /*02a0*/  FMUL.FTZ R14, R14, R9.reuse ;  /* 0x000000090e0e7220 */ /* 0x080fe40000410000 */
[----:B------:R-:W-:-:S03]  /*02b0*/  FMUL.FTZ R17, R2, R9 ;  /* 0x0000000902117220 */ /* 0x000fc60000410000 */
[----:B------:R-:W0:Y:S02]  /*02c0*/  FRND R13, R13 ;  /* 0x0000000d000d7307 */ /* 0x000e240000201000 */
[----:B0-----:R-:W-:-:S05]  /*02d0*/  FMUL.FTZ R11, R8, R13 ;  /* 0x0000000d080b7220 */ /* 0x001fca0000410000 */
[----:B------:R-:W-:Y:S01]  /*02e0*/  F2FP.PACK_AB R11, R14, R11 ;  /* 0x0000000b0e0b723e */ /* 0x000fe200000000ff */
[----:B------:R-:W-:-:S04]  /*02f0*/  HADD2.F32 R14, -RZ, R3.H0_H0 ;  /* 0x20000003ff0e7230 */ /* 0x000fc80000004100 */
[----:B------:R-:W-:-:S04]  /*0300*/  HADD2.F32 R12, -RZ, R11.H1_H1 ;  /* 0x3000000bff0c7230 */ /* 0x000fc80000004100 */
[----:B------:R-:W0:Y:S02]  /*0310*/  FRND R15, R12 ;  /* 0x0000000c000f7307 */ /* 0x000e240000201000 */
[----:B0-----:R-:W-:Y:S02]  /*0320*/  FMUL.FTZ R2, R8, R15 ;  /* 0x0000000f08027220 */ /* 0x001fe40000410000 */
[----:B------:R-:W-:-:S03]  /*0330*/  FMUL.FTZ R15, R14, R9 ;  /* 0x000000090e0f7220 */ /* 0x000fc60000410000 */
[----:B------:R-:W-:-:S05]  /*0340*/  F2FP.PACK_AB R2, R17, R2 ;  /* 0x000000021102723e */ /* 0x000fca00000000ff */
[----:B------:R-:W-:-:S06]  /*0350*/  HADD2.F32 R13, -RZ, R2.H1_H1 ;  /* 0x30000002ff0d7230 */ /* 0x000fcc0000004100 */
[----:B------:R-:W0:Y:S02]  /*0360*/  FRND R13, R13 ;  /* 0x0000000d000d7307 */ /* 0x000e240000201000 */
[----:B0-----:R-:W-:-:S05]  /*0370*/  FMUL.FTZ R14, R8, R13 ;  /* 0x0000000d080e7220 */ /* 0x001fca0000410000 */
[----:B------:R-:W-:Y:S01]  /*0380*/  F2FP.PACK_AB R16, R15, R14 ;  /* 0x0000000e0f10723e */ /* 0x000fe200000000ff */
[----:B------:R-:W-:-:S04]  /*0390*/  HADD2.F32 R14, -RZ, R3.H1_H1 ;  /* 0x30000003ff0e7230 */ /* 0x000fc80000004100 */
[----:B------:R-:W-:Y:S01]  /*03a0*/  HADD2.F32 R12, -RZ, R16.H1_H1 ;  /* 0x30000010ff0c7230 */ /* 0x000fe20000004100 */
[----:B------:R-:W-:-:S03]  /*03b0*/  FMUL.FTZ R14, R14, R9 ;  /* 0x000000090e0e7220 */ /* 0x000fc60000410000 */
[----:B------:R-:W0:Y:S02]  /*03c0*/  FRND R15, R12 ;  /* 0x0000000c000f7307 */ /* 0x000e240000201000 */
[----:B0-----:R-:W-:-:S05]  /*03d0*/  FMUL.FTZ R15, R8, R15 ;  /* 0x0000000f080f7220 */ /* 0x001fca0000410000 */
[----:B------:R-:W-:-:S05]  /*03e0*/  F2FP.PACK_AB R14, R14, R15 ;  /* 0x0000000f0e0e723e */ /* 0x000fca00000000ff */
[----:B------:R-:W-:-:S06]  /*03f0*/  HADD2.F32 R3, -RZ, R14.H1_H1 ;  /* 0x3000000eff037230 */ /* 0x000fcc0000004100 */
[----:B------:R-:W0:Y:S02]  /*0400*/  FRND R3, R3 ;  /* 0x0000000300037307 */ /* 0x000e240000201000 */
[----:B0-----:R-:W-:-:S05]  /*0410*/  FMUL.FTZ R8, R8, R3 ;  /* 0x0000000308087220 */ /* 0x001fca0000410000 */
[----:B------:R-:W-:Y:S01]  /*0420*/  F2FP.PACK_AB R13, RZ, R8 ;  /* 0x00000008ff0d723e */ /* 0x000fe200000000ff */
[----:B------:R-:W-:Y:S05]  /*0430*/  BRA `(.L_x_3546) ;  /* 0x0000031000007947 */ /* 0x000fea0003800000 */
.L_x_3545:
[----:B0-----:R-:W-:Y:S01]  /*0440*/  FMUL.FTZ R12, R12, R8 ;  /* 0x000000080c0c7220 */ /* 0x001fe20000410000 */
[----:B------:R-:W-:Y:S01]  /*0450*/  MUFU.RCP R9, R8 ;  /* 0x0000000800097308 */ /* 0x000fe20000001000 */
[----:B------:R-:W-:Y:S02]  /*0460*/  HADD2.F32 R11, -RZ, R4.H1_H1 ;  /* 0x30000004ff0b7230 */ /* 0x000fe40000004100 */
[--C-:B------:R-:W-:Y:S01]  /*0470*/  HADD2.F32 R13, -RZ, R5.reuse.H0_H0 ;  /* 0x20000005ff0d7230 */ /* 0x100fe20000004100 */
[----:B------:R-:W-:Y:S01]  /*0480*/  F2FP.PACK_AB R12, RZ, R12 ;  /* 0x0000000cff0c723e */ /* 0x000fe200000000ff */
[----:B------:R-:W-:Y:S01]  /*0490*/  HADD2.F32 R5, -RZ, R5.H1_H1 ;  /* 0x30000005ff057230 */ /* 0x000fe20000004100 */
[C---:B------:R-:W-:Y:S01]  /*04a0*/  FMUL.FTZ R11, R8.reuse, R11 ;  /* 0x0000000b080b7220 */ /* 0x040fe20000410000 */
[----:B-----5:R-:W-:Y:S01]  /*04b0*/  HADD2.F32 R15, -RZ, R2.H1_H1 ;  /* 0x30000002ff0f7230 */ /* 0x020fe20000004100 */
[C---:B------:R-:W-:Y:S01]  /*04c0*/  FMUL.FTZ R13, R8.reuse, R13 ;  /* 0x0000000d080d7220 */ /* 0x040fe20000410000 */
[----:B------:R-:W-:Y:S01]  /*04d0*/  HADD2.F32 R12, -RZ, R12.H0_H0 ;  /* 0x2000000cff0c7230 */ /* 0x000fe20000004100 */
[----:B------:R-:W-:-:S02]  /*04e0*/  FMUL.FTZ R14, R8, R5 ;  /* 0x00000005080e7220 */ /* 0x000fc40000410000 */
[----:B------:R-:W-:-:S03]  /*04f0*/  FMUL.FTZ R15, R8, R15 ;  /* 0x0000000f080f7220 */ /* 0x000fc60000410000 */
[----:B------:R-:W0:Y:S02]  /*0500*/  FRND R12, R12 ;  /* 0x0000000c000c7307 */ /* 0x000e240000201000 */
[----:B0-----:R-:W-:-:S05]  /*0510*/  FMUL.FTZ R4, R12, R9 ;  /* 0x000000090c047220 */ /* 0x001fca0000410000 */
[----:B------:R-:W-:-:S05]  /*0520*/  F2FP.PACK_AB R4, R11, R4 ;  /* 0x000000040b04723e */ /* 0x000fca00000000ff */
[----:B------:R-:W-:-:S04]  /*0530*/  HADD2.F32 R11, -RZ, R4.H1_H1 ;  /* 0x30000004ff0b7230 */ /* 0x000fc80000004100 */
[----:B------:R0:W1:Y:S02]  /*0540*/  FRND R10, R11 ;  /* 0x0000000b000a7307 */ /* 0x0000640000201000 */
[----:B0-----:R-:W-:-:S05]  /*0550*/  HADD2.F32 R11, -RZ, R2.H0_H0 ;  /* 0x20000002ff0b7230 */ /* 0x001fca0000004100 */
[----:B------:R-:W-:Y:S02]  /*0560*/  FMUL.FTZ R16, R8, R11 ;  /* 0x0000000b08107220 */ /* 0x000fe40000410000 */
[----:B-1----:R-:W-:-:S05]  /*0570*/  FMUL.FTZ R10, R10, R9 ;  /* 0x000000090a0a7220 */ /* 0x002fca0000410000 */
        /* <DEDUP_REMOVED lines=13> */
[--C-:B------:R-:W-:Y:S02]  /*0650*/  HADD2.F32 R15, -RZ, R3.reuse.H0_H0 ;  /* 0x20000003ff0f7230 */ /* 0x100fe40000004100 */
[----:B------:R-:W-:Y:S02]  /*0660*/  HADD2.F32 R3, -RZ, R3.H1_H1 ;  /* 0x30000003ff037230 */ /* 0x000fe40000004100 */
[----:B------:R-:W-:Y:S01]  /*0670*/  HADD2.F32 R13, -RZ, R2.H1_H1 ;  /* 0x30000002ff0d7230 */ /* 0x000fe20000004100 */
[C---:B------:R-:W-:Y:S02]  /*0680*/  FMUL.FTZ R15, R8.reuse, R15 ;  /* 0x0000000f080f7220 */ /* 0x040fe40000410000 */
        /* <DEDUP_REMOVED lines=11> */
[----:B------:R-:W-:Y:S02]  /*0740*/  F2FP.PACK_AB R13, RZ, R8 ;  /* 0x00000008ff0d723e */ /* 0x000fe400000000ff */
.L_x_3546:
        /* <DEDUP_REMOVED lines=9> */
.L_x_3544:
        /* <DEDUP_REMOVED lines=84> */
.L_x_3550:
[----:B------:R-:W-:Y:S05]  /*0d20*/  BSYNC B1 ;  /* 0x0000000000017941 */ /* 0x000fea0003800000 */
.L_x_3549:
        /* <DEDUP_REMOVED lines=13> */
.L_x_3552:
[----:B------:R-:W-:Y:S05]  /*0e00*/  BSYNC B1 ;  /* 0x0000000000017941 */ /* 0x000fea0003800000 */
.L_x_3551:
        /* <DEDUP_REMOVED lines=12> */
.L_x_3554:
[----:B------:R-:W-:Y:S05]  /*0ed0*/  BSYNC B1 ;  /* 0x0000000000017941 */ /* 0x000fea0003800000 */
.L_x_3553:
        /* <DEDUP_REMOVED lines=11> */
.L_x_3556:
[----:B------:R-:W-:Y:S05]  /*0f90*/  BSYNC B1 ;  /* 0x0000000000017941 */ /* 0x000fea0003800000 */
.L_x_3555:
        /* <DEDUP_REMOVED lines=11> */
.L_x_3558:
[----:B------:R-:W-:Y:S05]  /*1050*/  BSYNC B1 ;  /* 0x0000000000017941 */ /* 0x000fea0003800000 */
.L_x_3557:
        /* <DEDUP_REMOVED lines=11> */
.L_x_3560:
[----:B------:R-:W-:Y:S05]  /*1110*/  BSYNC B1 ;  /* 0x0000000000017941 */ /* 0x000fea0003800000 */
.L_x_3559:
        /* <DEDUP_REMOVED lines=11> */
.L_x_3562:
[----:B------:R-:W-:Y:S05]  /*11d0*/  BSYNC B1 ;  /* 0x0000000000017941 */ /* 0x000fea0003800000 */
.L_x_3561:
        /* <DEDUP_REMOVED lines=11> */
.L_x_3548:
        /* <DEDUP_REMOVED lines=24> */
.L_x_3565:
[----:B------:R-:W-:Y:S05]  /*1410*/  BSYNC B1 ;  /* 0x0000000000017941 */ /* 0x000fea0003800000 */
.L_x_3564:
[-C--:B------:R-:W-:Y:S01]  /*1420*/  ISETP.GE.AND P6, PT, R3, R12.reuse, PT ;  /* 0x0000000c0300720c */ /* 0x080fe20003fc6270 */
[----:B------:R-:W-:Y:S01]  /*1430*/  BSSY B1, `(.L_x_3566) ;  /* 0x000000c000017945 */ /* 0x000fe20003800000 */
[----:B------:R-:W-:-:S11]  /*1440*/  ISETP.GE.AND P5, PT, R9, R12, PT ;  /* 0x0000000c0900720c */ /* 0x000fd60003fa6270 */
        /* <DEDUP_REMOVED lines=10> */
.L_x_3567:
[----:B------:R-:W-:Y:S05]  /*14f0*/  BSYNC B1 ;  /* 0x0000000000017941 */ /* 0x000fea0003800000 */
.L_x_3566:
        /* <DEDUP_REMOVED lines=12> */
.L_x_3569:
[----:B------:R-:W-:Y:S05]  /*15c0*/  BSYNC B1 ;  /* 0x0000000000017941 */ /* 0x000fea0003800000 */
.L_x_3568:
        /* <DEDUP_REMOVED lines=11> */
.L_x_3571:
[----:B------:R-:W-:Y:S05]  /*1680*/  BSYNC B1 ;  /* 0x0000000000017941 */ /* 0x000fea0003800000 */
.L_x_3570:
        /* <DEDUP_REMOVED lines=11> */
.L_x_3573:
[----:B------:R-:W-:Y:S05]  /*1740*/  BSYNC B1 ;  /* 0x0000000000017941 */ /* 0x000fea0003800000 */
.L_x_3572:
        /* <DEDUP_REMOVED lines=11> */
.L_x_3575:
[----:B------:R-:W-:Y:S05]  /*1800*/  BSYNC B1 ;  /* 0x0000000000017941 */ /* 0x000fea0003800000 */
.L_x_3574:
        /* <DEDUP_REMOVED lines=11> */
.L_x_3577:
[----:B------:R-:W-:Y:S05]  /*18c0*/  BSYNC B1 ;  /* 0x0000000000017941 */ /* 0x000fea0003800000 */
.L_x_3576:
        /* <DEDUP_REMOVED lines=10> */
.L_x_3563:
[----:B------:R-:W-:Y:S05]  /*1970*/  BSYNC B0 ;  /* 0x0000000000007941 */ /* 0x000fea0003800000 */
.L_x_3547:
        /* <DEDUP_REMOVED lines=21> */
.L_x_3580:
[----:B0-----:R-:W-:-:S13]  /*1ad0*/  ISETP.GE.AND P0, PT, R13, R12, PT ;  /* 0x0000000c0d00720c */ /* 0x001fda0003f06270 */
[----:B------:R-:W-:Y:S05]  /*1ae0*/  @P0 BRA `(.L_x_3582) ;  /* 0x000000c000000947 */ /* 0x000fea0003800000 */
[----:B------:R-:W-:Y:S01]  /*1af0*/  IMAD.IADD R2, R0, 0x1, R13 ;  /* 0x0000000100027824 */ /* 0x000fe200078e020d */
[----:B------:R-:W-:Y:S01]  /*1b00*/  IADD3 R13, R13, 0x80, RZ ;  /* 0x000000800d0d7810 */ /* 0x000fe20007ffe0ff */
[----:B------:R-:W-:-:S04]  /*1b10*/  IMAD.MOV.U32 R3, RZ, RZ, 0x2 ;  /* 0x00000002ff037424 */ /* 0x000fc800078e00ff */
[----:B------:R-:W-:-:S05]  /*1b20*/  IMAD.WIDE.U32 R2, R2, R3, c[0x0][0x178] ;  /* 0x00005e0002027625 */ /* 0x000fca00078e0003 */
[----:B------:R0:W-:Y:S02]  /*1b30*/  STG.E.U16 [R2.64], R6 ;  /* 0x0000000602007986 */ /* 0x0001e4000c101504 */
.L_x_3581:
[----:B------:R-:W-:-:S13]  /*1b40*/  ISETP.GE.AND P0, PT, R13, R12, PT ;  /* 0x0000000c0d00720c */ /* 0x000fda0003f06270 */
[----:B------:R-:W-:Y:S05]  /*1b50*/  @P0 BRA `(.L_x_3583) ;  /* 0x000000d000000947 */ /* 0x000fea0003800000 */
[----:B0-----:R-:W-:Y:S01]  /*1b60*/  IMAD.IADD R2, R0, 0x1, R13 ;  /* 0x0000000100027824 */ /* 0x001fe200078e020d */
[----:B------:R-:W-:Y:S01]  /*1b70*/  IADD3 R13, R13, 0x80, RZ ;  /* 0x000000800d0d7810 */ /* 0x000fe20007ffe0ff */
[----:B------:R-:W-:-:S04]  /*1b80*/  IMAD.MOV.U32 R3, RZ, RZ, 0x2 ;  /* 0x00000002ff037424 */ /* 0x000fc800078e00ff */
[----:B------:R-:W-:-:S05]  /*1b90*/  IMAD.WIDE.U32 R2, R2, R3, c[0x0][0x178] ;  /* 0x00005e0002027625 */ /* 0x000fca00078e0003 */
[----:B------:R0:W-:Y:S02]  /*1ba0*/  STG.E.U16 [R2.64], R7 ;  /* 0x0000000702007986 */ /* 0x0001e4000c101504 */
.L_x_3582:
        /* <DEDUP_REMOVED lines=8> */
.L_x_3583:
[----:B------:R-:W-:Y:S05]  /*1c30*/  BSYNC B1 ;  /* 0x0000000000017941 */ /* 0x000fea0003800000 */
.L_x_3579:
[----:B------:R-:W-:-:S13]  /*1c40*/  ISETP.GE.AND P0, PT, R13, R12, PT ;  /* 0x0000000c0d00720c */ /* 0x000fda0003f06270 */
[----:B0-----:R-:W-:Y:S01]  /*1c50*/  @!P0 IMAD.IADD R2, R0, 0x1, R13 ;  /* 0x0000000100028824 */ /* 0x001fe200078e020d */
[----:B------:R-:W-:Y:S01]  /*1c60*/  @!P0 IADD3 R13, R13, 0x80, RZ ;  /* 0x000000800d0d8810 */ /* 0x000fe20007ffe0ff */
[----:B------:R-:W-:-:S04]  /*1c70*/  @!P0 IMAD.MOV.U32 R3, RZ, RZ, 0x2 ;  /* 0x00000002ff038424 */ /* 0x000fc800078e00ff */
[----:B------:R-:W-:-:S05]  /*1c80*/  @!P0 IMAD.WIDE.U32 R2, R2, R3, c[0x0][0x178] ;  /* 0x00005e0002028625 */ /* 0x000fca00078e0003 */
[----:B------:R0:W-:Y:S02]  /*1c90*/  @!P0 STG.E.U16 [R2.64], R9 ;  /* 0x0000000902008986 */ /* 0x0001e4000c101504 */
.L_x_3584:
[----:B------:R-:W-:Y:S05]  /*1ca0*/  BSYNC B0 ;  /* 0x0000000000007941 */ /* 0x000fea0003800000 */
.L_x_3578:
        /* <DEDUP_REMOVED lines=8> */
.L_x_3585:
        /* <DEDUP_REMOVED lines=13> */
.L_x_18308:


//--------------------- .text._ZN2at6native29vectorized_elementwise_kernelILi8EZZZNS0_26round_decimals_kernel_cudaERNS_18TensorIteratorBaseElENKUlvE_clEvENKUlvE1_clEvEUlN3c104HalfEE_St5arrayIPcLm2EEEEviT0_T1_ --------------------------
	.section	.text._ZN2at6native29vectorized_elementwise_kernelILi8EZZZNS0_26round_decimals_kernel_cudaERNS_18TensorIteratorBaseElENKUlvE_clEvENKUlvE1_clEvEUlN3c104HalfEE_St5arrayIPcLm2EEEEviT0_T1_,"ax",@progbits
	.sectioninfo	@"SHI_REGISTERS=4"
	.align	128
        .global         _ZN2at6native29vectorized_elementwise_kernelILi8EZZZNS0_26round_decimals_kernel_cudaERNS_18TensorIteratorBaseElENKUlvE_clEvENKUlvE1_clEvEUlN3c104HalfEE_St5arrayIPcLm2EEEEviT0_T1_
        .type           _ZN2at6native29vectorized_elementwise_kernelILi8EZZZNS0_26round_decimals_kernel_cudaERNS_18TensorIteratorBaseElENKUlvE_clEvENKUlvE1_clEvEUlN3c104HalfEE_St5arrayIPcLm2EEEEviT0_T1_,@function
        .size           _ZN2at6native29vectorized_elementwise_kernelILi8EZZZNS0_26round_decimals_kernel_cudaERNS_18TensorIteratorBaseElENKUlvE_clEvENKUlvE1_clEvEUlN3c104HalfEE_St5arrayIPcLm2EEEEviT0_T1_,(.L_x_18309 - _ZN2at6native29vectorized_elementwise_kernelILi8EZZZNS0_26round_decimals_kernel_cudaERNS_18TensorIteratorBaseElENKUlvE_clEvENKUlvE1_clEvEUlN3c104HalfEE_St5arrayIPcLm2EEEEviT0_T1_)
        .other          _ZN2at6native29vectorized_elementwise_kernelILi8EZZZNS0_26round_decimals_kernel_cudaERNS_18TensorIteratorBaseElENKUlvE_clEvENKUlvE1_clEvEUlN3c104HalfEE_St5arrayIPcLm2EEEEviT0_T1_,@"STO_CUDA_ENTRY STV_DEFAULT"
_ZN2at6native29vectorized_elementwise_kernelILi8EZZZNS0_26round_decimals_kernel_cudaERNS_18TensorIteratorBaseElENKUlvE_clEvENKUlvE1_clEvEUlN3c104HalfEE_St5arrayIPcLm2EEEEviT0_T1_:
.text._ZN2at6native29vectorized_elementwise_kernelILi8EZZZNS0_26round_decimals_kernel_cudaERNS_18TensorIteratorBaseElENKUlvE_clEvENKUlvE1_clEvEUlN3c104HalfEE_St5arrayIPcLm2EEEEviT0_T1_:
[----:B------:R-:W-:Y:S02]  /*0000*/  MOV R1, c[0x0][0x28] ;  /* 0x00000a0000017a02 */ /* 0x000fe40000000f00 */
[----:B------:R-:W-:Y:S05]  /*0010*/  EXIT ;  /* 0x000000000000794d */ /* 0x000fea0003800000 */
.L_x_3586:
        /* <DEDUP_REMOVED lines=14> */
.L_x_18309:


//--------------------- .text._ZN2at6native18elementwise_kernelILi128ELi4EZNS0_15gpu_kernel_implIZZZNS0_26round_decimals_kernel_cudaERNS_18TensorIteratorBaseElENKUlvE_clEvENKUlvE0_clEvEUlfE_EEvS4_RKT_EUliE_EEviT1_ --------------------------
	.section	.text._ZN2at6native18elementwise_kernelILi128ELi4EZNS0_15gpu_kernel_implIZZZNS0_26round_decimals_kernel_cudaERNS_18TensorIteratorBaseElENKUlvE_clEvENKUlvE0_clEvEUlfE_EEvS4_RKT_EUliE_EEviT1_,"ax",@progbits
	.sectioninfo	@"SHI_REGISTERS=26"
	.align	128
        .global         _ZN2at6native18elementwise_kernelILi128ELi4EZNS0_15gpu_kernel_implIZZZNS0_26round_decimals_kernel_cudaERNS_18TensorIteratorBaseElENKUlvE_clEvENKUlvE0_clEvEUlfE_EEvS4_RKT_EUliE_EEviT1_
        .type           _ZN2at6native18elementwise_kernelILi128ELi4EZNS0_15gpu_kernel_implIZZZNS0_26round_decimals_kernel_cudaERNS_18TensorIteratorBaseElENKUlvE_clEvENKUlvE0_clEvEUlfE_EEvS4_RKT_EUliE_EEviT1_,@function
        .size           _ZN2at6native18elementwise_kernelILi128ELi4EZNS0_15gpu_kernel_implIZZZNS0_26round_decimals_kernel_cudaERNS_18TensorIteratorBaseElENKUlvE_clEvENKUlvE0_clEvEUlfE_EEvS4_RKT_EUliE_EEviT1_,(.L_x_18310 - _ZN2at6native18elementwise_kernelILi128ELi4EZNS0_15gpu_kernel_implIZZZNS0_26round_decimals_kernel_cudaERNS_18TensorIteratorBaseElENKUlvE_clEvENKUlvE0_clEvEUlfE_EEvS4_RKT_EUliE_EEviT1_)
        .other          _ZN2at6native18elementwise_kernelILi128ELi4EZNS0_15gpu_kernel_implIZZZNS0_26round_decimals_kernel_cudaERNS_18TensorIteratorBaseElENKUlvE_clEvENKUlvE0_clEvEUlfE_EEvS4_RKT_EUliE_EEviT1_,@"STO_CUDA_ENTRY STV_DEFAULT"
_ZN2at6native18elementwise_kernelILi128ELi4EZNS0_15gpu_kernel_implIZZZNS0_26round_decimals_kernel_cudaERNS_18TensorIteratorBaseElENKUlvE_clEvENKUlvE0_clEvEUlfE_EEvS4_RKT_EUliE_EEviT1_:
.text._ZN2at6native18elementwise_kernelILi128ELi4EZNS0_15gpu_kernel_implIZZZNS0_26round_decimals_kernel_cudaERNS_18TensorIteratorBaseElENKUlvE_clEvENKUlvE0_clEvEUlfE_EEvS4_RKT_EUliE_EEviT1_:
        /* <DEDUP_REMOVED lines=237> */
.L_x_3589:
        /* <DEDUP_REMOVED lines=20> */
.L_x_3594:
[----:B------:R-:W2:Y:S02]  /*1010*/  LDG.E.U8 R0, [R2.64] ;  /* 0x0000002402007981 */ /* 0x000ea4000c1e1100 */
[----:B--2---:R-:W0:Y:S01]  /*1020*/  I2F.U16 R0, R0 ;  /* 0x0000000000007306 */ /* 0x004e220000101000 */
[----:B------:R-:W-:Y:S05]  /*1030*/  BRA `(.L_x_3596) ;  /* 0x00000ca000007947 */ /* 0x000fea0003800000 */
.L_x_3593:
        /* <DEDUP_REMOVED lines=9> */
.L_x_3598:
[----:B------:R-:W2:Y:S02]  /*10d0*/  LDG.E R0, [R2.64] ;  /* 0x0000002402007981 */ /* 0x000ea4000c1e1900 */
[----:B--2---:R-:W0:Y:S01]  /*10e0*/  I2F R0, R0 ;  /* 0x0000000000007306 */ /* 0x004e220000201400 */
[----:B------:R-:W-:Y:S05]  /*10f0*/  BRA `(.L_x_3596) ;  /* 0x00000be000007947 */ /* 0x000fea0003800000 */
.L_x_3597:
[----:B------:R-:W2:Y:S02]  /*1100*/  LDG.E.U16 R0, [R2.64] ;  /* 0x0000002402007981 */ /* 0x000ea4000c1e1500 */
[----:B--2---:R-:W0:Y:S01]  /*1110*/  I2F.S16 R0, R0 ;  /* 0x0000000000007306 */ /* 0x004e220000101400 */
[----:B------:R-:W-:Y:S05]  /*1120*/  BRA `(.L_x_3596) ;  /* 0x00000bb000007947 */ /* 0x000fea0003800000 */
.L_x_3592:
        /* <DEDUP_REMOVED lines=8> */
.L_x_3600:
[----:B------:R-:W2:Y:S02]  /*11b0*/  LDG.E.U16 R0, [R2.64] ;  /* 0x0000002402007981 */ /* 0x000ea4000c1e1500 */
[----:B--2---:R-:W-:Y:S01]  /*11c0*/  HADD2.F32 R0, -RZ, R0.H0_H0 ;  /* 0x20000000ff007230 */ /* 0x004fe20000004100 */
[----:B------:R-:W-:Y:S05]  /*11d0*/  BRA `(.L_x_3596) ;  /* 0x00000b0000007947 */ /* 0x000fea0003800000 */
.L_x_3599:
        /* <DEDUP_REMOVED lines=8> */
.L_x_3602:
[----:B------:R-:W2:Y:S02]  /*1260*/  LDG.E.U16 R0, [R2.64] ;  /* 0x0000002402007981 */ /* 0x000ea4000c1e1500 */
[----:B--2---:R-:W-:Y:S01]  /*1270*/  HADD2.F32 R0, -RZ, R0.H0_H0 ;  /* 0x20000000ff007230 */ /* 0x004fe20000004100 */
[----:B------:R-:W-:Y:S05]  /*1280*/  BRA `(.L_x_3596) ;  /* 0x00000a5000007947 */ /* 0x000fea0003800000 */
.L_x_3601:
[----:B------:R-:W2:Y:S02]  /*1290*/  LDG.E.64 R2, [R2.64] ;  /* 0x0000002402027981 */ /* 0x000ea4000c1e1b00 */
[----:B--2---:R-:W0:Y:S01]  /*12a0*/  F2F.F32.F64 R0, R2 ;  /* 0x0000000200007310 */ /* 0x004e220000301000 */
[----:B------:R-:W0:-:S14]  /*12b0*/  DSETP.GEU.AND P0, PT, |R2|, c[0x2][0x0], PT ;  /* 0x008000000200762a */ /* 0x000e1c0003f0e200 */
[----:B0-----:R-:W-:Y:S01]  /*12c0*/  @!P0 FMUL R0, R0, 1.175494350822287508e-38 ;  /* 0x0080000000008820 */ /* 0x001fe20000400000 */
[----:B------:R-:W-:Y:S05]  /*12d0*/  BRA `(.L_x_3596) ;  /* 0x00000a0000007947 */ /* 0x000fea0003800000 */
.L_x_3591:
        /* <DEDUP_REMOVED lines=12> */
.L_x_3605:
[----:B------:R-:W2:Y:S02]  /*13a0*/  LDG.E.64 R2, [R2.64] ;  /* 0x0000002402027981 */ /* 0x000ea4000c1e1b00 */
[----:B--2---:R-:W0:Y:S01]  /*13b0*/  F2F.F32.F64 R0, R2 ;  /* 0x0000000200007310 */ /* 0x004e220000301000 */
[----:B------:R-:W0:-:S14]  /*13c0*/  DSETP.GEU.AND P0, PT, |R2|, c[0x2][0x0], PT ;  /* 0x008000000200762a */ /* 0x000e1c0003f0e200 */
[----:B0-----:R-:W-:Y:S01]  /*13d0*/  @!P0 FMUL R0, R0, 1.175494350822287508e-38 ;  /* 0x0080000000008820 */ /* 0x001fe20000400000 */
[----:B------:R-:W-:Y:S05]  /*13e0*/  BRA `(.L_x_3596) ;  /* 0x000008f000007947 */ /* 0x000fea0003800000 */
.L_x_3604:
        /* <DEDUP_REMOVED lines=26> */
.L_x_3607:
        /* <DEDUP_REMOVED lines=13> */
.L_x_3606:
[----:B------:R-:W2:Y:S02]  /*1660*/  LDG.E.U16 R0, [R2.64] ;  /* 0x0000002402007981 */ /* 0x000ea4000c1e1500 */
[----:B--2---:R-:W-:Y:S01]  /*1670*/  PRMT R0, RZ, 0x5410, R0 ;  /* 0x00005410ff007816 */ /* 0x004fe20000000000 */
[----:B------:R-:W-:Y:S05]  /*1680*/  BRA `(.L_x_3596) ;  /* 0x0000065000007947 */ /* 0x000fea0003800000 */
.L_x_3603:
        /* <DEDUP_REMOVED lines=11> */
.L_x_3610:
        /* <DEDUP_REMOVED lines=20> */
.L_x_3612:
[----:B------:R-:W-:Y:S05]  /*1880*/  BSYNC B0 ;  /* 0x0000000000007941 */ /* 0x000fea0003800000 */
.L_x_3611:
[----:B------:R-:W-:Y:S01]  /*1890*/  LEA R3, R0, 0x3b800000, 0x17 ;  /* 0x3b80000000037811 */ /* 0x000fe200078eb8ff */
[----:B------:R-:W-:-:S05]  /*18a0*/  IMAD.SHL.U32 R0, R2, 0x100000, RZ ;  /* 0x0010000002007824 */ /* 0x000fca00078e00ff */
[----:B------:R-:W-:Y:S01]  /*18b0*/  LOP3.LUT R0, R3, R0, R4, 0xfe, !PT ;  /* 0x0000000003007212 */ /* 0x000fe200078efe04 */
[----:B------:R-:W-:Y:S05]  /*18c0*/  BRA `(.L_x_3596) ;  /* 0x0000041000007947 */ /* 0x000fea0003800000 */
.L_x_3609:
        /* <DEDUP_REMOVED lines=20> */
.L_x_3614:
[----:B------:R-:W-:Y:S05]  /*1a10*/  BSYNC B0 ;  /* 0x0000000000007941 */ /* 0x000fea0003800000 */
.L_x_3613:
[----:B------:R-:W-:Y:S01]  /*1a20*/  LEA R3, R0, 0x37800000, 0x17 ;  /* 0x3780000000037811 */ /* 0x000fe200078eb8ff */
[----:B------:R-:W-:-:S05]  /*1a30*/  IMAD.SHL.U32 R0, R2, 0x200000, RZ ;  /* 0x0020000002007824 */ /* 0x000fca00078e00ff */
[----:B------:R-:W-:Y:S01]  /*1a40*/  LOP3.LUT R0, R3, R0, R4, 0xfe, !PT ;  /* 0x0000000003007212 */ /* 0x000fe200078efe04 */
[----:B------:R-:W-:Y:S05]  /*1a50*/  BRA `(.L_x_3596) ;  /* 0x0000028000007947 */ /* 0x000fea0003800000 */
.L_x_3608:
        /* <DEDUP_REMOVED lines=14> */
.L_x_3595:
        /* <DEDUP_REMOVED lines=21> */
.L_x_3616:
[----:B------:R-:W2:Y:S02]  /*1c90*/  LDG.E.64 R2, [R2.64] ;  /* 0x0000002402027981 */ /* 0x000ea4000c1e1b00 */
[----:B--2---:R0:W1:Y:S01]  /*1ca0*/  I2F.U64 R0, R2 ;  /* 0x0000000200007312 */ /* 0x0040620000301000 */
[----:B------:R-:W-:Y:S05]  /*1cb0*/  BRA `(.L_x_3596) ;  /* 0x0000002000007947 */ /* 0x000fea0003800000 */
.L_x_3615:
[----:B------:R-:W2:Y:S02]  /*1cc0*/  LDG.E R0, [R2.64] ;  /* 0x0000002402007981 */ /* 0x000ea4000c1e1900 */
[----:B--2---:R-:W0:Y:S02]  /*1cd0*/  I2F.U32 R0, R0 ;  /* 0x0000000000007306 */ /* 0x004e240000201000 */
.L_x_3596:
[----:B------:R-:W-:Y:S05]  /*1ce0*/  BSYNC B6 ;  /* 0x0000000000067941 */ /* 0x000fea0003800000 */
.L_x_3590:
[----:B------:R-:W2:Y:S01]  /*1cf0*/  LDC.U8 R6, c[0x0][0x380] ;  /* 0x0000e000ff067b82 */ /* 0x000ea20000000000 */
[----:B------:R-:W3:Y:S01]  /*1d00*/  MUFU.RCP R5, c[0x0][0x370] ;  /* 0x0000dc0000057b08 */ /* 0x000ee20000001000 */
[----:B------:R-:W-:Y:S02]  /*1d10*/  ULDC.U8 UR4, c[0x0][0x374] ;  /* 0x0000dd0000047ab9 */ /* 0x000fe40000000000 */
[----:B------:R-:W-:-:S13]  /*1d20*/  ISETP.NE.AND P0, PT, RZ, UR4, PT ;  /* 0x00000004ff007c0c */ /* 0x000fda000bf05270 */
[----:B01-3-5:R-:W-:Y:S02]  /*1d30*/  @P0 FMUL.FTZ R3, R5, R0 ;  /* 0x0000000005030220 */ /* 0x02bfe40000410000 */
[----:B------:R-:W-:-:S04]  /*1d40*/  @!P0 FMUL.FTZ R0, R0, c[0x0][0x370] ;  /* 0x0000dc0000008a20 */ /* 0x000fc80000410000 */
[----:B------:R-:W0:Y:S01]  /*1d50*/  @P0 FRND R3, R3 ;  /* 0x0000000300030307 */ /* 0x000e220000201000 */
[----:B--2---:R-:W-:-:S04]  /*1d60*/  PRMT R4, R6, 0x9910, RZ ;  /* 0x0000991006047816 */ /* 0x004fc800000000ff */
[----:B------:R-:W-:-:S03]  /*1d70*/  ISETP.GT.AND P1, PT, R4, 0x9, PT ;  /* 0x000000090400780c */ /* 0x000fc60003f24270 */
[----:B------:R-:W1:Y:S01]  /*1d80*/  @!P0 FRND R0, R0 ;  /* 0x0000000000008307 */ /* 0x000e620000201000 */
[----:B0-----:R-:W-:Y:S02]  /*1d90*/  @P0 FMUL.FTZ R2, R3, c[0x0][0x370] ;  /* 0x0000dc0003020a20 */ /* 0x001fe40000410000 */
[----:B-1----:R-:W-:-:S07]  /*1da0*/  @!P0 FMUL.FTZ R2, R0, R5 ;  /* 0x0000000500028220 */ /* 0x002fce0000410000 */
        /* <DEDUP_REMOVED lines=9> */
[----:B------:R-:W0:Y:S02]  /*1e40*/  F2I.FTZ.TRUNC.NTZ R3, R2 ;  /* 0x0000000200037305 */ /* 0x000e24000021f100 */
[----:B0-----:R0:W-:Y:S01]  /*1e50*/  STG.E.U8 [R16.64], R3 ;  /* 0x0000000310007986 */ /* 0x0011e2000c101124 */
[----:B------:R-:W-:Y:S05]  /*1e60*/  BRA `(.L_x_3622) ;  /* 0x00000d7000007947 */ /* 0x000fea0003800000 */
.L_x_3620:
[----:B------:R-:W0:Y:S02]  /*1e70*/  F2I.S64.TRUNC R2, R2 ;  /* 0x0000000200027311 */ /* 0x000e24000020d900 */
[----:B0-----:R-:W-:-:S05]  /*1e80*/  IMAD.MOV.U32 R5, RZ, RZ, R2 ;  /* 0x000000ffff057224 */ /* 0x001fca00078e0002 */
[----:B------:R0:W-:Y:S01]  /*1e90*/  STG.E.U8 [R16.64], R5 ;  /* 0x0000000510007986 */ /* 0x0001e2000c101124 */
[----:B------:R-:W-:Y:S05]  /*1ea0*/  BRA `(.L_x_3622) ;  /* 0x00000d3000007947 */ /* 0x000fea0003800000 */
.L_x_3619:
        /* <DEDUP_REMOVED lines=9> */
.L_x_3624:
[----:B------:R-:W0:Y:S02]  /*1f40*/  F2I.FTZ.TRUNC.NTZ R3, R2 ;  /* 0x0000000200037305 */ /* 0x000e24000021f100 */
[----:B0-----:R0:W-:Y:S01]  /*1f50*/  STG.E [R16.64], R3 ;  /* 0x0000000310007986 */ /* 0x0011e2000c101924 */
[----:B------:R-:W-:Y:S05]  /*1f60*/  BRA `(.L_x_3622) ;  /* 0x00000c7000007947 */ /* 0x000fea0003800000 */
.L_x_3623:
[----:B------:R-:W0:Y:S02]  /*1f70*/  F2I.FTZ.TRUNC.NTZ R3, R2 ;  /* 0x0000000200037305 */ /* 0x000e24000021f100 */
[----:B0-----:R0:W-:Y:S01]  /*1f80*/  STG.E.U16 [R16.64], R3 ;  /* 0x0000000310007986 */ /* 0x0011e2000c101524 */
[----:B------:R-:W-:Y:S05]  /*1f90*/  BRA `(.L_x_3622) ;  /* 0x00000c4000007947 */ /* 0x000fea0003800000 */
.L_x_3618:
        /* <DEDUP_REMOVED lines=8> */
.L_x_3626:
[----:B------:R-:W-:-:S05]  /*2020*/  F2FP.PACK_AB R2, RZ, R2 ;  /* 0x00000002ff02723e */ /* 0x000fca00000000ff */
[----:B------:R0:W-:Y:S01]  /*2030*/  STG.E.U16 [R16.64], R2 ;  /* 0x0000000210007986 */ /* 0x0001e2000c101524 */
[----:B------:R-:W-:Y:S05]  /*2040*/  BRA `(.L_x_3622) ;  /* 0x00000b9000007947 */ /* 0x000fea0003800000 */
.L_x_3625:
        /* <DEDUP_REMOVED lines=9> */
.L_x_3628:
[----:B------:R-:W-:-:S04]  /*20e0*/  F2FP.PACK_AB R3, RZ, R2 ;  /* 0x00000002ff03723e */ /* 0x000fc800000000ff */
[----:B------:R-:W-:-:S05]  /*20f0*/  PRMT R3, R3, 0x5410, RZ ;  /* 0x0000541003037816 */ /* 0x000fca00000000ff */
[----:B------:R0:W-:Y:S01]  /*2100*/  STG.E [R16.64], R3 ;  /* 0x0000000310007986 */ /* 0x0001e2000c101924 */
[----:B------:R-:W-:Y:S05]  /*2110*/  BRA `(.L_x_3622) ;  /* 0x00000ac000007947 */ /* 0x000fea0003800000 */
.L_x_3627:
[----:B------:R-:W-:-:S06]  /*2120*/  FMUL.FTZ R2, R2, 1 ;  /* 0x3f80000002027820 */ /* 0x000fcc0000410000 */
[----:B------:R-:W0:Y:S02]  /*2130*/  F2F.F64.F32 R2, R2 ;  /* 0x0000000200027310 */ /* 0x000e240000201800 */
[----:B0-----:R0:W-:Y:S01]  /*2140*/  STG.E.64 [R16.64], R2 ;  /* 0x0000000210007986 */ /* 0x0011e2000c101b24 */
[----:B------:R-:W-:Y:S05]  /*2150*/  BRA `(.L_x_3622) ;  /* 0x00000a8000007947 */ /* 0x000fea0003800000 */
.L_x_3617:
        /* <DEDUP_REMOVED lines=12> */
.L_x_3631:
[----:B------:R-:W-:Y:S01]  /*2220*/  FMUL.FTZ R4, R2, 1 ;  /* 0x3f80000002047820 */ /* 0x000fe20000410000 */
[----:B------:R-:W-:-:S05]  /*2230*/  CS2R R6, SRZ ;  /* 0x0000000000067805 */ /* 0x000fca000001ff00 */
[----:B------:R-:W0:Y:S02]  /*2240*/  F2F.F64.F32 R4, R4 ;  /* 0x0000000400047310 */ /* 0x000e240000201800 */
[----:B0-----:R0:W-:Y:S01]  /*2250*/  STG.E.128 [R16.64], R4 ;  /* 0x0000000410007986 */ /* 0x0011e2000c101d24 */
[----:B------:R-:W-:Y:S05]  /*2260*/  BRA `(.L_x_3622) ;  /* 0x0000097000007947 */ /* 0x000fea0003800000 */
.L_x_3630:
        /* <DEDUP_REMOVED lines=20> */
.L_x_3635:
[----:B------:R-:W-:Y:S05]  /*23b0*/  BSYNC B0 ;  /* 0x0000000000007941 */ /* 0x000fea0003800000 */
.L_x_3634:
[----:B------:R-:W-:-:S05]  /*23c0*/  LOP3.LUT R5, R0, R5, RZ, 0xfc, !PT ;  /* 0x0000000500057212 */ /* 0x000fca00078efcff */
[----:B------:R0:W-:Y:S01]  /*23d0*/  STG.E.U8 [R16.64], R5 ;  /* 0x0000000510007986 */ /* 0x0001e2000c101124 */
[----:B------:R-:W-:Y:S05]  /*23e0*/  BRA `(.L_x_3622) ;  /* 0x000007f000007947 */ /* 0x000fea0003800000 */
.L_x_3633:
        /* <DEDUP_REMOVED lines=12> */
.L_x_3637:
[----:B------:R-:W-:Y:S01]  /*24b0*/  IMAD.MOV.U32 R0, RZ, RZ, 0x7f ;  /* 0x0000007fff007424 */ /* 0x000fe200078e00ff */
[----:B------:R-:W-:-:S04]  /*24c0*/  ISETP.GT.U32.AND P0, PT, R4, 0x7f800000, PT ;  /* 0x7f8000000400780c */ /* 0x000fc80003f04070 */
[----:B------:R-:W-:-:S04]  /*24d0*/  SEL R0, R0, 0x7c, P0 ;  /* 0x0000007c00007807 */ /* 0x000fc80000000000 */
.L_x_3638:
[----:B------:R-:W-:Y:S05]  /*24e0*/  BSYNC B0 ;  /* 0x0000000000007941 */ /* 0x000fea0003800000 */
.L_x_3636:
[----:B------:R-:W-:-:S04]  /*24f0*/  LOP3.LUT R2, R2, 0x80000000, RZ, 0xc0, !PT ;  /* 0x8000000002027812 */ /* 0x000fc800078ec0ff */
[----:B------:R-:W-:-:S04]  /*2500*/  SHF.R.U32.HI R3, RZ, 0x18, R2 ;  /* 0x00000018ff037819 */ /* 0x000fc80000011602 */
[----:B------:R-:W-:-:S05]  /*2510*/  LOP3.LUT R3, R0, R3, RZ, 0xfc, !PT ;  /* 0x0000000300037212 */ /* 0x000fca00078efcff */
[----:B------:R0:W-:Y:S01]  /*2520*/  STG.E.U8 [R16.64], R3 ;  /* 0x0000000310007986 */ /* 0x0001e2000c101124 */
[----:B------:R-:W-:Y:S05]  /*2530*/  BRA `(.L_x_3622) ;  /* 0x000006a000007947 */ /* 0x000fea0003800000 */
.L_x_3632:
[----:B------:R-:W-:-:S05]  /*2540*/  F2FP.BF16.PACK_AB R2, RZ, R2 ;  /* 0x00000002ff02723e */ /* 0x000fca00000010ff */
[----:B------:R0:W-:Y:S01]  /*2550*/  STG.E.U16 [R16.64], R2 ;  /* 0x0000000210007986 */ /* 0x0001e2000c101524 */
[----:B------:R-:W-:Y:S05]  /*2560*/  BRA `(.L_x_3622) ;  /* 0x0000067000007947 */ /* 0x000fea0003800000 */
.L_x_3629:
        /* <DEDUP_REMOVED lines=8> */
[----:B------:R-:W0:Y:S02]  /*25f0*/  F2I.FTZ.U32.TRUNC.NTZ R3, R2 ;  /* 0x0000000200037305 */ /* 0x000e24000021f000 */
[----:B0-----:R0:W-:Y:S01]  /*2600*/  STG.E.U16 [R16.64], R3 ;  /* 0x0000000310007986 */ /* 0x0011e2000c101524 */
[----:B------:R-:W-:Y:S05]  /*2610*/  BRA `(.L_x_3622) ;  /* 0x000005c000007947 */ /* 0x000fea0003800000 */
.L_x_3641:
        /* <DEDUP_REMOVED lines=16> */
.L_x_3644:
[----:B------:R-:W-:-:S04]  /*2720*/  LOP3.LUT R2, R2, 0x80000000, RZ, 0xc0, !PT ;  /* 0x8000000002027812 */ /* 0x000fc800078ec0ff */
[----:B------:R-:W-:-:S04]  /*2730*/  SHF.R.U32.HI R3, RZ, 0x18, R2 ;  /* 0x00000018ff037819 */ /* 0x000fc80000011602 */
[----:B------:R-:W-:-:S04]  /*2740*/  LOP3.LUT R0, R0, R3, RZ, 0xfc, !PT ;  /* 0x0000000300007212 */ /* 0x000fc800078efcff */
[----:B------:R-:W-:Y:S02]  /*2750*/  PRMT R8, R0, 0x7610, R8 ;  /* 0x0000761000087816 */ /* 0x000fe40000000008 */
.L_x_3643:
[----:B------:R-:W-:Y:S05]  /*2760*/  BSYNC B0 ;  /* 0x0000000000007941 */ /* 0x000fea0003800000 */
.L_x_3642:
[----:B------:R0:W-:Y:S01]  /*2770*/  STG.E.U8 [R16.64], R8 ;  /* 0x0000000810007986 */ /* 0x0001e2000c101124 */
[----:B------:R-:W-:Y:S05]  /*2780*/  BRA `(.L_x_3622) ;  /* 0x0000045000007947 */ /* 0x000fea0003800000 */
.L_x_3640:
        /* <DEDUP_REMOVED lines=16> */
.L_x_3647:
[----:B------:R-:W-:-:S04]  /*2890*/  LOP3.LUT R2, R2, 0x80000000, RZ, 0xc0, !PT ;  /* 0x8000000002027812 */ /* 0x000fc800078ec0ff */
[----:B------:R-:W-:-:S04]  /*28a0*/  SHF.R.U32.HI R3, RZ, 0x18, R2 ;  /* 0x00000018ff037819 */ /* 0x000fc80000011602 */
[----:B------:R-:W-:-:S04]  /*28b0*/  LOP3.LUT R0, R0, R3, RZ, 0xfc, !PT ;  /* 0x0000000300007212 */ /* 0x000fc800078efcff */
[----:B------:R-:W-:Y:S02]  /*28c0*/  PRMT R8, R0, 0x7610, R8 ;  /* 0x0000761000087816 */ /* 0x000fe40000000008 */
.L_x_3646:
[----:B------:R-:W-:Y:S05]  /*28d0*/  BSYNC B0 ;  /* 0x0000000000007941 */ /* 0x000fea0003800000 */
.L_x_3645:
[----:B------:R0:W-:Y:S01]  /*28e0*/  STG.E.U8 [R16.64], R8 ;  /* 0x0000000810007986 */ /* 0x0001e2000c101124 */
[----:B------:R-:W-:Y:S05]  /*28f0*/  BRA `(.L_x_3622) ;  /* 0x000002e000007947 */ /* 0x000fea0003800000 */
.L_x_3639:
        /* <DEDUP_REMOVED lines=21> */
.L_x_3621:
        /* <DEDUP_REMOVED lines=20> */
.L_x_3649:
[----:B------:R-:W0:Y:S02]  /*2b90*/  F2I.U64.TRUNC R2, R2 ;  /* 0x0000000200027311 */ /* 0x000e24000020d800 */
[----:B0-----:R0:W-:Y:S01]  /*2ba0*/  STG.E.64 [R16.64], R2 ;  /* 0x0000000210007986 */ /* 0x0011e2000c101b24 */
[----:B------:R-:W-:Y:S05]  /*2bb0*/  BRA `(.L_x_3622) ;  /* 0x0000002000007947 */ /* 0x000fea0003800000 */
.L_x_3648:
[----:B------:R-:W0:Y:S02]  /*2bc0*/  F2I.FTZ.U32.TRUNC.NTZ R3, R2 ;  /* 0x0000000200037305 */ /* 0x000e24000021f000 */
[----:B0-----:R0:W-:Y:S02]  /*2bd0*/  STG.E [R16.64], R3 ;  /* 0x0000000310007986 */ /* 0x0011e4000c101924 */
.L_x_3622:
[----:B------:R-:W-:-:S05]  /*2be0*/  IMAD R18, R18, 0x200, R23 ;  /* 0x0000020012127824 */ /* 0x000fca00078e0217 */
[----:B------:R-:W-:Y:S02]  /*2bf0*/  IADD3 R19, R18, 0x80, RZ ;  /* 0x0000008012137810 */ /* 0x000fe40007ffe0ff */
.L_x_3588:
[----:B------:R-:W-:Y:S05]  /*2c00*/  BSYNC B7 ;  /* 0x0000000000077941 */ /* 0x000fea0003800000 */
.L_x_3587:
        /* <DEDUP_REMOVED lines=231> */
.L_x_3652:
        /* <DEDUP_REMOVED lines=20> */
.L_x_3657:
[----:B------:R-:W2:Y:S02]  /*3bc0*/  LDG.E.U8 R0, [R2.64] ;  /* 0x0000002402007981 */ /* 0x000ea4000c1e1100 */
[----:B--2---:R-:W0:Y:S01]  /*3bd0*/  I2F.U16 R0, R0 ;  /* 0x0000000000007306 */ /* 0x004e220000101000 */
[----:B------:R-:W-:Y:S05]  /*3be0*/  BRA `(.L_x_3659) ;  /* 0x00000ca000007947 */ /* 0x000fea0003800000 */
.L_x_3656:
        /* <DEDUP_REMOVED lines=9> */
.L_x_3661:
[----:B------:R-:W2:Y:S02]  /*3c80*/  LDG.E R0, [R2.64] ;  /* 0x0000002402007981 */ /* 0x000ea4000c1e1900 */
[----:B--2---:R-:W0:Y:S01]  /*3c90*/  I2F R0, R0 ;  /* 0x0000000000007306 */ /* 0x004e220000201400 */
[----:B------:R-:W-:Y:S05]  /*3ca0*/  BRA `(.L_x_3659) ;  /* 0x00000be000007947 */ /* 0x000fea0003800000 */
.L_x_3660:
[----:B------:R-:W2:Y:S02]  /*3cb0*/  LDG.E.U16 R0, [R2.64] ;  /* 0x0000002402007981 */ /* 0x000ea4000c1e1500 */
[----:B--2---:R-:W0:Y:S01]  /*3cc0*/  I2F.S16 R0, R0 ;  /* 0x0000000000007306 */ /* 0x004e220000101400 */
[----:B------:R-:W-:Y:S05]  /*3cd0*/  BRA `(.L_x_3659) ;  /* 0x00000bb000007947 */ /* 0x000fea0003800000 */
.L_x_3655:
        /* <DEDUP_REMOVED lines=8> */
.L_x_3663:
[----:B------:R-:W2:Y:S02]  /*3d60*/  LDG.E.U16 R0, [R2.64] ;  /* 0x0000002402007981 */ /* 0x000ea4000c1e1500 */
[----:B--2---:R-:W-:Y:S01]  /*3d70*/  HADD2.F32 R0, -RZ, R0.H0_H0 ;  /* 0x20000000ff007230 */ /* 0x004fe20000004100 */
[----:B------:R-:W-:Y:S05]  /*3d80*/  BRA `(.L_x_3659) ;  /* 0x00000b0000007947 */ /* 0x000fea0003800000 */
.L_x_3662:
        /* <DEDUP_REMOVED lines=8> */
.L_x_3665:
[----:B------:R-:W2:Y:S02]  /*3e10*/  LDG.E.U16 R0, [R2.64] ;  /* 0x0000002402007981 */ /* 0x000ea4000c1e1500 */
[----:B--2---:R-:W-:Y:S01]  /*3e20*/  HADD2.F32 R0, -RZ, R0.H0_H0 ;  /* 0x20000000ff007230 */ /* 0x004fe20000004100 */
[----:B------:R-:W-:Y:S05]  /*3e30*/  BRA `(.L_x_3659) ;  /* 0x00000a5000007947 */ /* 0x000fea0003800000 */
.L_x_3664:
[----:B------:R-:W2:Y:S02]  /*3e40*/  LDG.E.64 R2, [R2.64] ;  /* 0x0000002402027981 */ /* 0x000ea4000c1e1b00 */
[----:B--2---:R-:W0:Y:S01]  /*3e50*/  F2F.F32.F64 R0, R2 ;  /* 0x0000000200007310 */ /* 0x004e220000301000 */
[----:B------:R-:W0:-:S14]  /*3e60*/  DSETP.GEU.AND P0, PT, |R2|, c[0x2][0x0], PT ;  /* 0x008000000200762a */ /* 0x000e1c0003f0e200 */
[----:B0-----:R-:W-:Y:S01]  /*3e70*/  @!P0 FMUL R0, R0, 1.175494350822287508e-38 ;  /* 0x0080000000008820 */ /* 0x001fe20000400000 */
[----:B------:R-:W-:Y:S05]  /*3e80*/  BRA `(.L_x_3659) ;  /* 0x00000a0000007947 */ /* 0x000fea0003800000 */
.L_x_3654:
        /* <DEDUP_REMOVED lines=12> */
.L_x_3668:
[----:B------:R-:W2:Y:S02]  /*3f50*/  LDG.E.64 R2, [R2.64] ;  /* 0x0000002402027981 */ /* 0x000ea4000c1e1b00 */
[----:B--2---:R-:W0:Y:S01]  /*3f60*/  F2F.F32.F64 R0, R2 ;  /* 0x0000000200007310 */ /* 0x004e220000301000 */
[----:B------:R-:W0:-:S14]  /*3f70*/  DSETP.GEU.AND P0, PT, |R2|, c[0x2][0x0], PT ;  /* 0x008000000200762a */ /* 0x000e1c0003f0e200 */
[----:B0-----:R-:W-:Y:S01]  /*3f80*/  @!P0 FMUL R0, R0, 1.175494350822287508e-38 ;  /* 0x0080000000008820 */ /* 0x001fe20000400000 */
[----:B------:R-:W-:Y:S05]  /*3f90*/  BRA `(.L_x_3659) ;  /* 0x000008f000007947 */ /* 0x000fea0003800000 */
.L_x_3667:
        /* <DEDUP_REMOVED lines=26> */
.L_x_3670:
        /* <DEDUP_REMOVED lines=13> */
.L_x_3669:
[----:B------:R-:W2:Y:S02]  /*4210*/  LDG.E.U16 R0, [R2.64] ;  /* 0x0000002402007981 */ /* 0x000ea4000c1e1500 */
[----:B--2---:R-:W-:Y:S01]  /*4220*/  PRMT R0, RZ, 0x5410, R0 ;  /* 0x00005410ff007816 */ /* 0x004fe20000000000 */
[----:B------:R-:W-:Y:S05]  /*4230*/  BRA `(.L_x_3659) ;  /* 0x0000065000007947 */ /* 0x000fea0003800000 */
.L_x_3666:
        /* <DEDUP_REMOVED lines=11> */
.L_x_3673:
        /* <DEDUP_REMOVED lines=20> */
.L_x_3675:
[----:B------:R-:W-:Y:S05]  /*4430*/  BSYNC B0 ;  /* 0x0000000000007941 */ /* 0x000fea0003800000 */
.L_x_3674:
[----:B------:R-:W-:Y:S01]  /*4440*/  LEA R3, R0, 0x3b800000, 0x17 ;  /* 0x3b80000000037811 */ /* 0x000fe200078eb8ff */
[----:B------:R-:W-:-:S05]  /*4450*/  IMAD.SHL.U32 R0, R2, 0x100000, RZ ;  /* 0x0010000002007824 */ /* 0x000fca00078e00ff */
[----:B------:R-:W-:Y:S01]  /*4460*/  LOP3.LUT R0, R3, R0, R4, 0xfe, !PT ;  /* 0x0000000003007212 */ /* 0x000fe200078efe04 */
[----:B------:R-:W-:Y:S05]  /*4470*/  BRA `(.L_x_3659) ;  /* 0x0000041000007947 */ /* 0x000fea0003800000 */
.L_x_3672:
        /* <DEDUP_REMOVED lines=20> */
.L_x_3677:
[----:B------:R-:W-:Y:S05]  /*45c0*/  BSYNC B0 ;  /* 0x0000000000007941 */ /* 0x000fea0003800000 */
.L_x_3676:
[----:B------:R-:W-:Y:S01]  /*45d0*/  LEA R3, R0, 0x37800000, 0x17 ;  /* 0x3780000000037811 */ /* 0x000fe200078eb8ff */
[----:B------:R-:W-:-:S05]  /*45e0*/  IMAD.SHL.U32 R0, R2, 0x200000, RZ ;  /* 0x0020000002007824 */ /* 0x000fca00078e00ff */
[----:B------:R-:W-:Y:S01]  /*45f0*/  LOP3.LUT R0, R3, R0, R4, 0xfe, !PT ;  /* 0x0000000003007212 */ /* 0x000fe200078efe04 */
[----:B------:R-:W-:Y:S05]  /*4600*/  BRA `(.L_x_3659) ;  /* 0x0000028000007947 */ /* 0x000fea0003800000 */
.L_x_3671:
        /* <DEDUP_REMOVED lines=14> */
.L_x_3658:
        /* <DEDUP_REMOVED lines=21> */
.L_x_3679:
[----:B------:R-:W2:Y:S02]  /*4840*/  LDG.E.64 R2, [R2.64] ;  /* 0x0000002402027981 */ /* 0x000ea4000c1e1b00 */
[----:B--2---:R0:W1:Y:S01]  /*4850*/  I2F.U64 R0, R2 ;  /* 0x0000000200007312 */ /* 0x0040620000301000 */
[----:B------:R-:W-:Y:S05]  /*4860*/  BRA `(.L_x_3659) ;  /* 0x0000002000007947 */ /* 0x000fea0003800000 */
.L_x_3678:
[----:B------:R-:W2:Y:S02]  /*4870*/  LDG.E R0, [R2.64] ;  /* 0x0000002402007981 */ /* 0x000ea4000c1e1900 */
[----:B--2---:R-:W0:Y:S02]  /*4880*/  I2F.U32 R0, R0 ;  /* 0x0000000000007306 */ /* 0x004e240000201000 */
.L_x_3659:
[----:B------:R-:W-:Y:S05]  /*4890*/  BSYNC B6 ;  /* 0x0000000000067941 */ /* 0x000fea0003800000 */
.L_x_3653:
        /* <DEDUP_REMOVED lines=24> */
.L_x_3683:
[----:B------:R-:W0:Y:S02]  /*4a20*/  F2I.S64.TRUNC R2, R2 ;  /* 0x0000000200027311 */ /* 0x000e24000020d900 */
[----:B0-----:R-:W-:-:S05]  /*4a30*/  IMAD.MOV.U32 R5, RZ, RZ, R2 ;  /* 0x000000ffff057224 */ /* 0x001fca00078e0002 */
[----:B------:R0:W-:Y:S01]  /*4a40*/  STG.E.U8 [R16.64], R5 ;  /* 0x0000000510007986 */ /* 0x0001e2000c101124 */
[----:B------:R-:W-:Y:S05]  /*4a50*/  BRA `(.L_x_3685) ;  /* 0x00000d3000007947 */ /* 0x000fea0003800000 */
.L_x_3682:
        /* <DEDUP_REMOVED lines=9> */
.L_x_3687:
[----:B------:R-:W0:Y:S02]  /*4af0*/  F2I.FTZ.TRUNC.NTZ R3, R2 ;  /* 0x0000000200037305 */ /* 0x000e24000021f100 */
[----:B0-----:R0:W-:Y:S01]  /*4b00*/  STG.E [R16.64], R3 ;  /* 0x0000000310007986 */ /* 0x0011e2000c101924 */
[----:B------:R-:W-:Y:S05]  /*4b10*/  BRA `(.L_x_3685) ;  /* 0x00000c7000007947 */ /* 0x000fea0003800000 */
.L_x_3686:
[----:B------:R-:W0:Y:S02]  /*4b20*/  F2I.FTZ.TRUNC.NTZ R3, R2 ;  /* 0x0000000200037305 */ /* 0x000e24000021f100 */
[----:B0-----:R0:W-:Y:S01]  /*4b30*/  STG.E.U16 [R16.64], R3 ;  /* 0x0000000310007986 */ /* 0x0011e2000c101524 */
[----:B------:R-:W-:Y:S05]  /*4b40*/  BRA `(.L_x_3685) ;  /* 0x00000c4000007947 */ /* 0x000fea0003800000 */
.L_x_3681:
        /* <DEDUP_REMOVED lines=8> */
.L_x_3689:
[----:B------:R-:W-:-:S05]  /*4bd0*/  F2FP.PACK_AB R2, RZ, R2 ;  /* 0x00000002ff02723e */ /* 0x000fca00000000ff */
[----:B------:R0:W-:Y:S01]  /*4be0*/  STG.E.U16 [R16.64], R2 ;  /* 0x0000000210007986 */ /* 0x0001e2000c101524 */
[----:B------:R-:W-:Y:S05]  /*4bf0*/  BRA `(.L_x_3685) ;  /* 0x00000b9000007947 */ /* 0x000fea0003800000 */
.L_x_3688:
        /* <DEDUP_REMOVED lines=9> */
.L_x_3691:
[----:B------:R-:W-:-:S04]  /*4c90*/  F2FP.PACK_AB R3, RZ, R2 ;  /* 0x00000002ff03723e */ /* 0x000fc800000000ff */
[----:B------:R-:W-:-:S05]  /*4ca0*/  PRMT R3, R3, 0x5410, RZ ;  /* 0x0000541003037816 */ /* 0x000fca00000000ff */
[----:B------:R0:W-:Y:S01]  /*4cb0*/  STG.E [R16.64], R3 ;  /* 0x0000000310007986 */ /* 0x0001e2000c101924 */
[----:B------:R-:W-:Y:S05]  /*4cc0*/  BRA `(.L_x_3685) ;  /* 0x00000ac000007947 */ /* 0x000fea0003800000 */
.L_x_3690:
[----:B------:R-:W-:-:S06]  /*4cd0*/  FMUL.FTZ R2, R2, 1 ;  /* 0x3f80000002027820 */ /* 0x000fcc0000410000 */
[----:B------:R-:W0:Y:S02]  /*4ce0*/  F2F.F64.F32 R2, R2 ;  /* 0x0000000200027310 */ /* 0x000e240000201800 */
[----:B0-----:R0:W-:Y:S01]  /*4cf0*/  STG.E.64 [R16.64], R2 ;  /* 0x0000000210007986 */ /* 0x0011e2000c101b24 */
[----:B------:R-:W-:Y:S05]  /*4d00*/  BRA `(.L_x_3685) ;  /* 0x00000a8000007947 */ /* 0x000fea0003800000 */
.L_x_3680:
        /* <DEDUP_REMOVED lines=12> */
.L_x_3694:
[----:B------:R-:W-:Y:S01]  /*4dd0*/  FMUL.FTZ R4, R2, 1 ;  /* 0x3f80000002047820 */ /* 0x000fe20000410000 */
[----:B------:R-:W-:-:S05]  /*4de0*/  CS2R R6, SRZ ;  /* 0x0000000000067805 */ /* 0x000fca000001ff00 */
[----:B------:R-:W0:Y:S02]  /*4df0*/  F2F.F64.F32 R4, R4 ;  /* 0x0000000400047310 */ /* 0x000e240000201800 */
[----:B0-----:R0:W-:Y:S01]  /*4e00*/  STG.E.128 [R16.64], R4 ;  /* 0x0000000410007986 */ /* 0x0011e2000c101d24 */
[----:B------:R-:W-:Y:S05]  /*4e10*/  BRA `(.L_x_3685) ;  /* 0x0000097000007947 */ /* 0x000fea0003800000 */
.L_x_3693:
        /* <DEDUP_REMOVED lines=20> */
.L_x_3698:
[----:B------:R-:W-:Y:S05]  /*4f60*/  BSYNC B0 ;  /* 0x0000000000007941 */ /* 0x000fea0003800000 */
.L_x_3697:
[----:B------:R-:W-:-:S05]  /*4f70*/  LOP3.LUT R5, R0, R5, RZ, 0xfc, !PT ;  /* 0x0000000500057212 */ /* 0x000fca00078efcff */
[----:B------:R0:W-:Y:S01]  /*4f80*/  STG.E.U8 [R16.64], R5 ;  /* 0x0000000510007986 */ /* 0x0001e2000c101124 */
[----:B------:R-:W-:Y:S05]  /*4f90*/  BRA `(.L_x_3685) ;  /* 0x000007f000007947 */ /* 0x000fea0003800000 */
.L_x_3696:
        /* <DEDUP_REMOVED lines=12> */
.L_x_3700:
[----:B------:R-:W-:Y:S01]  /*5060*/  IMAD.MOV.U32 R0, RZ, RZ, 0x7f ;  /* 0x0000007fff007424 */ /* 0x000fe200078e00ff */
[----:B------:R-:W-:-:S04]  /*5070*/  ISETP.GT.U32.AND P0, PT, R4, 0x7f800000, PT ;  /* 0x7f8000000400780c */ /* 0x000fc80003f04070 */
[----:B------:R-:W-:-:S04]  /*5080*/  SEL R0, R0, 0x7c, P0 ;  /* 0x0000007c00007807 */ /* 0x000fc80000000000 */
.L_x_3701:
[----:B------:R-:W-:Y:S05]  /*5090*/  BSYNC B0 ;  /* 0x0000000000007941 */ /* 0x000fea0003800000 */
.L_x_3699:
[----:B------:R-:W-:-:S04]  /*50a0*/  LOP3.LUT R2, R2, 0x80000000, RZ, 0xc0, !PT ;  /* 0x8000000002027812 */ /* 0x000fc800078ec0ff */
[----:B------:R-:W-:-:S04]  /*50b0*/  SHF.R.U32.HI R3, RZ, 0x18, R2 ;  /* 0x00000018ff037819 */ /* 0x000fc80000011602 */
[----:B------:R-:W-:-:S05]  /*50c0*/  LOP3.LUT R3, R0, R3, RZ, 0xfc, !PT ;  /* 0x0000000300037212 */ /* 0x000fca00078efcff */
[----:B------:R0:W-:Y:S01]  /*50d0*/  STG.E.U8 [R16.64], R3 ;  /* 0x0000000310007986 */ /* 0x0001e2000c101124 */
[----:B------:R-:W-:Y:S05]  /*50e0*/  BRA `(.L_x_3685) ;  /* 0x000006a000007947 */ /* 0x000fea0003800000 */
.L_x_3695:
[----:B------:R-:W-:-:S05]  /*50f0*/  F2FP.BF16.PACK_AB R2, RZ, R2 ;  /* 0x00000002ff02723e */ /* 0x000fca00000010ff */
[----:B------:R0:W-:Y:S01]  /*5100*/  STG.E.U16 [R16.64], R2 ;  /* 0x0000000210007986 */ /* 0x0001e2000c101524 */
[----:B------:R-:W-:Y:S05]  /*5110*/  BRA `(.L_x_3685) ;  /* 0x0000067000007947 */ /* 0x000fea0003800000 */
.L_x_3692:
        /* <DEDUP_REMOVED lines=11> */
.L_x_3704:
        /* <DEDUP_REMOVED lines=16> */
.L_x_3707:
[----:B------:R-:W-:-:S04]  /*52d0*/  LOP3.LUT R2, R2, 0x80000000, RZ, 0xc0, !PT ;  /* 0x8000000002027812 */ /* 0x000fc800078ec0ff */
[----:B------:R-:W-:-:S04]  /*52e0*/  SHF.R.U32.HI R3, RZ, 0x18, R2 ;  /* 0x00000018ff037819 */ /* 0x000fc80000011602 */
[----:B------:R-:W-:-:S04]  /*52f0*/  LOP3.LUT R0, R0, R3, RZ, 0xfc, !PT ;  /* 0x0000000300007212 */ /* 0x000fc800078efcff */
[----:B------:R-:W-:Y:S02]  /*5300*/  PRMT R8, R0, 0x7610, R8 ;  /* 0x0000761000087816 */ /* 0x000fe40000000008 */
.L_x_3706:
[----:B------:R-:W-:Y:S05]  /*5310*/  BSYNC B0 ;  /* 0x0000000000007941 */ /* 0x000fea0003800000 */
.L_x_3705:
[----:B------:R0:W-:Y:S01]  /*5320*/  STG.E.U8 [R16.64], R8 ;  /* 0x0000000810007986 */ /* 0x0001e2000c101124 */
[----:B------:R-:W-:Y:S05]  /*5330*/  BRA `(.L_x_3685) ;  /* 0x0000045000007947 */ /* 0x000fea0003800000 */
.L_x_3703:
        /* <DEDUP_REMOVED lines=16> */
.L_x_3710:
[----:B------:R-:W-:-:S04]  /*5440*/  LOP3.LUT R2, R2, 0x80000000, RZ, 0xc0, !PT ;  /* 0x8000000002027812 */ /* 0x000fc800078ec0ff */
[----:B------:R-:W-:-:S04]  /*5450*/  SHF.R.U32.HI R3, RZ, 0x18, R2 ;  /* 0x00000018ff037819 */ /* 0x000fc80000011602 */
[----:B------:R-:W-:-:S04]  /*5460*/  LOP3.LUT R0, R0, R3, RZ, 0xfc, !PT ;  /* 0x0000000300007212 */ /* 0x000fc800078efcff */
[----:B------:R-:W-:Y:S02]  /*5470*/  PRMT R8, R0, 0x7610, R8 ;  /* 0x0000761000087816 */ /* 0x000fe40000000008 */
.L_x_3709:
[----:B------:R-:W-:Y:S05]  /*5480*/  BSYNC B0 ;  /* 0x0000000000007941 */ /* 0x000fea0003800000 */
.L_x_3708:
[----:B------:R0:W-:Y:S01]  /*5490*/  STG.E.U8 [R16.64], R8 ;  /* 0x0000000810007986 */ /* 0x0001e2000c101124 */
[----:B------:R-:W-:Y:S05]  /*54a0*/  BRA `(.L_x_3685) ;  /* 0x000002e000007947 */ /* 0x000fea0003800000 */
.L_x_3702:
        /* <DEDUP_REMOVED lines=21> */
.L_x_3684:
        /* <DEDUP_REMOVED lines=20> */
.L_x_3712:
[----:B------:R-:W0:Y:S02]  /*5740*/  F2I.U64.TRUNC R2, R2 ;  /* 0x0000000200027311 */ /* 0x000e24000020d800 */
[----:B0-----:R0:W-:Y:S01]  /*5750*/  STG.E.64 [R16.64], R2 ;  /* 0x0000000210007986 */ /* 0x0011e2000c101b24 */
[----:B------:R-:W-:Y:S05]  /*5760*/  BRA `(.L_x_3685) ;  /* 0x0000002000007947 */ /* 0x000fea0003800000 */
.L_x_3711:
[----:B------:R-:W0:Y:S02]  /*5770*/  F2I.FTZ.U32.TRUNC.NTZ R3, R2 ;  /* 0x0000000200037305 */ /* 0x000e24000021f000 */
[----:B0-----:R0:W-:Y:S02]  /*5780*/  STG.E [R16.64], R3 ;  /* 0x0000000310007986 */ /* 0x0011e4000c101924 */
.L_x_3685:
        /* <DEDUP_REMOVED lines=231> */
.L_x_3713:
        /* <DEDUP_REMOVED lines=20> */
.L_x_3718:
[----:B------:R-:W2:Y:S02]  /*6740*/  LDG.E.U8 R0, [R2.64] ;  /* 0x0000002402007981 */ /* 0x000ea4000c1e1100 */
[----:B--2---:R-:W0:Y:S01]  /*6750*/  I2F.U16 R0, R0 ;  /* 0x0000000000007306 */ /* 0x004e220000101000 */
[----:B------:R-:W-:Y:S05]  /*6760*/  BRA `(.L_x_3720) ;  /* 0x00000ca000007947 */ /* 0x000fea0003800000 */
.L_x_3717:
        /* <DEDUP_REMOVED lines=9> */
.L_x_3722:
[----:B------:R-:W2:Y:S02]  /*6800*/  LDG.E R0, [R2.64] ;  /* 0x0000002402007981 */ /* 0x000ea4000c1e1900 */
[----:B--2---:R-:W0:Y:S01]  /*6810*/  I2F R0, R0 ;  /* 0x0000000000007306 */ /* 0x004e220000201400 */
[----:B------:R-:W-:Y:S05]  /*6820*/  BRA `(.L_x_3720) ;  /* 0x00000be000007947 */ /* 0x000fea0003800000 */
.L_x_3721:
[----:B------:R-:W2:Y:S02]  /*6830*/  LDG.E.U16 R0, [R2.64] ;  /* 0x0000002402007981 */ /* 0x000ea4000c1e1500 */
[----:B--2---:R-:W0:Y:S01]  /*6840*/  I2F.S16 R0, R0 ;  /* 0x0000000000007306 */ /* 0x004e220000101400 */
[----:B------:R-:W-:Y:S05]  /*6850*/  BRA `(.L_x_3720) ;  /* 0x00000bb000007947 */ /* 0x000fea0003800000 */
.L_x_3716:
        /* <DEDUP_REMOVED lines=8> */
.L_x_3724:
[----:B------:R-:W2:Y:S02]  /*68e0*/  LDG.E.U16 R0, [R2.64] ;  /* 0x0000002402007981 */ /* 0x000ea4000c1e1500 */
[----:B--2---:R-:W-:Y:S01]  /*68f0*/  HADD2.F32 R0, -RZ, R0.H0_H0 ;  /* 0x20000000ff007230 */ /* 0x004fe20000004100 */
[----:B------:R-:W-:Y:S05]  /*6900*/  BRA `(.L_x_3720) ;  /* 0x00000b0000007947 */ /* 0x000fea0003800000 */
.L_x_3723:
        /* <DEDUP_REMOVED lines=8> */
.L_x_3726:
[----:B------:R-:W2:Y:S02]  /*6990*/  LDG.E.U16 R0, [R2.64] ;  /* 0x0000002402007981 */ /* 0x000ea4000c1e1500 */
[----:B--2---:R-:W-:Y:S01]  /*69a0*/  HADD2.F32 R0, -RZ, R0.H0_H0 ;  /* 0x20000000ff007230 */ /* 0x004fe20000004100 */
[----:B------:R-:W-:Y:S05]  /*69b0*/  BRA `(.L_x_3720) ;  /* 0x00000a5000007947 */ /* 0x000fea0003800000 */
.L_x_3725:
[----:B------:R-:W2:Y:S02]  /*69c0*/  LDG.E.64 R2, [R2.64] ;  /* 0x0000002402027981 */ /* 0x000ea4000c1e1b00 */
[----:B--2---:R-:W0:Y:S01]  /*69d0*/  F2F.F32.F64 R0, R2 ;  /* 0x0000000200007310 */ /* 0x004e220000301000 */
[----:B------:R-:W0:-:S14]  /*69e0*/  DSETP.GEU.AND P0, PT, |R2|, c[0x2][0x0], PT ;  /* 0x008000000200762a */ /* 0x000e1c0003f0e200 */
[----:B0-----:R-:W-:Y:S01]  /*69f0*/  @!P0 FMUL R0, R0, 1.175494350822287508e-38 ;  /* 0x0080000000008820 */ /* 0x001fe20000400000 */
[----:B------:R-:W-:Y:S05]  /*6a00*/  BRA `(.L_x_3720) ;  /* 0x00000a0000007947 */ /* 0x000fea0003800000 */
.L_x_3715:
        /* <DEDUP_REMOVED lines=12> */
.L_x_3729:
[----:B------:R-:W2:Y:S02]  /*6ad0*/  LDG.E.64 R2, [R2.64] ;  /* 0x0000002402027981 */ /* 0x000ea4000c1e1b00 */
[----:B--2---:R-:W0:Y:S01]  /*6ae0*/  F2F.F32.F64 R0, R2 ;  /* 0x0000000200007310 */ /* 0x004e220000301000 */
[----:B------:R-:W0:-:S14]  /*6af0*/  DSETP.GEU.AND P0, PT, |R2|, c[0x2][0x0], PT ;  /* 0x008000000200762a */ /* 0x000e1c0003f0e200 */
[----:B0-----:R-:W-:Y:S01]  /*6b00*/  @!P0 FMUL R0, R0, 1.175494350822287508e-38 ;  /* 0x0080000000008820 */ /* 0x001fe20000400000 */
[----:B------:R-:W-:Y:S05]  /*6b10*/  BRA `(.L_x_3720) ;  /* 0x000008f000007947 */ /* 0x000fea0003800000 */
.L_x_3728:
        /* <DEDUP_REMOVED lines=26> */
.L_x_3731:
        /* <DEDUP_REMOVED lines=13> */
.L_x_3730:
[----:B------:R-:W2:Y:S02]  /*6d90*/  LDG.E.U16 R0, [R2.64] ;  /* 0x0000002402007981 */ /* 0x000ea4000c1e1500 */
[----:B--2---:R-:W-:Y:S01]  /*6da0*/  PRMT R0, RZ, 0x5410, R0 ;  /* 0x00005410ff007816 */ /* 0x004fe20000000000 */
[----:B------:R-:W-:Y:S05]  /*6db0*/  BRA `(.L_x_3720) ;  /* 0x0000065000007947 */ /* 0x000fea0003800000 */
.L_x_3727:
        /* <DEDUP_REMOVED lines=11> */
.L_x_3734:
        /* <DEDUP_REMOVED lines=20> */
.L_x_3736:
[----:B------:R-:W-:Y:S05]  /*6fb0*/  BSYNC B0 ;  /* 0x0000000000007941 */ /* 0x000fea0003800000 */
.L_x_3735:
[----:B------:R-:W-:Y:S01]  /*6fc0*/  LEA R3, R0, 0x3b800000, 0x17 ;  /* 0x3b80000000037811 */ /* 0x000fe200078eb8ff */
[----:B------:R-:W-:-:S05]  /*6fd0*/  IMAD.SHL.U32 R0, R2, 0x100000, RZ ;  /* 0x0010000002007824 */ /* 0x000fca00078e00ff */
[----:B------:R-:W-:Y:S01]  /*6fe0*/  LOP3.LUT R0, R3, R0, R4, 0xfe, !PT ;  /* 0x0000000003007212 */ /* 0x000fe200078efe04 */
[----:B------:R-:W-:Y:S05]  /*6ff0*/  BRA `(.L_x_3720) ;  /* 0x0000041000007947 */ /* 0x000fea0003800000 */
.L_x_3733:
        /* <DEDUP_REMOVED lines=20> */
.L_x_3738:
[----:B------:R-:W-:Y:S05]  /*7140*/  BSYNC B0 ;  /* 0x0000000000007941 */ /* 0x000fea0003800000 */
.L_x_3737:
[----:B------:R-:W-:Y:S01]  /*7150*/  LEA R3, R0, 0x37800000, 0x17 ;  /* 0x3780000000037811 */ /* 0x000fe200078eb8ff */
[----:B------:R-:W-:-:S05]  /*7160*/  IMAD.SHL.U32 R0, R2, 0x200000, RZ ;  /* 0x0020000002007824 */ /* 0x000fca00078e00ff */
[----:B------:R-:W-:Y:S01]  /*7170*/  LOP3.LUT R0, R3, R0, R4, 0xfe, !PT ;  /* 0x0000000003007212 */ /* 0x000fe200078efe04 */
[----:B------:R-:W-:Y:S05]  /*7180*/  BRA `(.L_x_3720) ;  /* 0x0000028000007947 */ /* 0x000fea0003800000 */
.L_x_3732:
        /* <DEDUP_REMOVED lines=14> */
.L_x_3719:
        /* <DEDUP_REMOVED lines=21> */
.L_x_3740:
[----:B------:R-:W2:Y:S02]  /*73c0*/  LDG.E.64 R2, [R2.64] ;  /* 0x0000002402027981 */ /* 0x000ea4000c1e1b00 */
[----:B--2---:R0:W1:Y:S01]  /*73d0*/  I2F.U64 R0, R2 ;  /* 0x0000000200007312 */ /* 0x0040620000301000 */
[----:B------:R-:W-:Y:S05]  /*73e0*/  BRA `(.L_x_3720) ;  /* 0x0000002000007947 */ /* 0x000fea0003800000 */
.L_x_3739:
[----:B------:R-:W2:Y:S02]  /*73f0*/  LDG.E R0, [R2.64] ;  /* 0x0000002402007981 */ /* 0x000ea4000c1e1900 */
[----:B--2---:R-:W0:Y:S02]  /*7400*/  I2F.U32 R0, R0 ;  /* 0x0000000000007306 */ /* 0x004e240000201000 */
.L_x_3720:
[----:B------:R-:W-:Y:S05]  /*7410*/  BSYNC B6 ;  /* 0x0000000000067941 */ /* 0x000fea0003800000 */
.L_x_3714:
        /* <DEDUP_REMOVED lines=24> */
.L_x_3744:
[----:B------:R-:W0:Y:S02]  /*75a0*/  F2I.S64.TRUNC R2, R2 ;  /* 0x0000000200027311 */ /* 0x000e24000020d900 */
[----:B0-----:R-:W-:-:S05]  /*75b0*/  IMAD.MOV.U32 R5, RZ, RZ, R2 ;  /* 0x000000ffff057224 */ /* 0x001fca00078e0002 */
[----:B------:R0:W-:Y:S01]  /*75c0*/  STG.E.U8 [R16.64], R5 ;  /* 0x0000000510007986 */ /* 0x0001e2000c101124 */
[----:B------:R-:W-:Y:S05]  /*75d0*/  BRA `(.L_x_3746) ;  /* 0x00000d3000007947 */ /* 0x000fea0003800000 */
.L_x_3743:
        /* <DEDUP_REMOVED lines=9> */
.L_x_3748:
[----:B------:R-:W0:Y:S02]  /*7670*/  F2I.FTZ.TRUNC.NTZ R3, R2 ;  /* 0x0000000200037305 */ /* 0x000e24000021f100 */
[----:B0-----:R0:W-:Y:S01]  /*7680*/  STG.E [R16.64], R3 ;  /* 0x0000000310007986 */ /* 0x0011e2000c101924 */
[----:B------:R-:W-:Y:S05]  /*7690*/  BRA `(.L_x_3746) ;  /* 0x00000c7000007947 */ /* 0x000fea0003800000 */
.L_x_3747:
[----:B------:R-:W0:Y:S02]  /*76a0*/  F2I.FTZ.TRUNC.NTZ R3, R2 ;  /* 0x0000000200037305 */ /* 0x000e24000021f100 */
[----:B0-----:R0:W-:Y:S01]  /*76b0*/  STG.E.U16 [R16.64], R3 ;  /* 0x0000000310007986 */ /* 0x0011e2000c101524 */
[----:B------:R-:W-:Y:S05]  /*76c0*/  BRA `(.L_x_3746) ;  /* 0x00000c4000007947 */ /* 0x000fea0003800000 */
.L_x_3742:
        /* <DEDUP_REMOVED lines=8> */
.L_x_3750:
[----:B------:R-:W-:-:S05]  /*7750*/  F2FP.PACK_AB R2, RZ, R2 ;  /* 0x00000002ff02723e */ /* 0x000fca00000000ff */
[----:B------:R0:W-:Y:S01]  /*7760*/  STG.E.U16 [R16.64], R2 ;  /* 0x0000000210007986 */ /* 0x0001e2000c101524 */
[----:B------:R-:W-:Y:S05]  /*7770*/  BRA `(.L_x_3746) ;  /* 0x00000b9000007947 */ /* 0x000fea0003800000 */
.L_x_3749:
        /* <DEDUP_REMOVED lines=9> */
.L_x_3752:
[----:B------:R-:W-:-:S04]  /*7810*/  F2FP.PACK_AB R3, RZ, R2 ;  /* 0x00000002ff03723e */ /* 0x000fc800000000ff */
[----:B------:R-:W-:-:S05]  /*7820*/  PRMT R3, R3, 0x5410, RZ ;  /* 0x0000541003037816 */ /* 0x000fca00000000ff */
[----:B------:R0:W-:Y:S01]  /*7830*/  STG.E [R16.64], R3 ;  /* 0x0000000310007986 */ /* 0x0001e2000c101924 */
[----:B------:R-:W-:Y:S05]  /*7840*/  BRA `(.L_x_3746) ;  /* 0x00000ac000007947 */ /* 0x000fea0003800000 */
.L_x_3751:
[----:B------:R-:W-:-:S06]  /*7850*/  FMUL.FTZ R2, R2, 1 ;  /* 0x3f80000002027820 */ /* 0x000fcc0000410000 */
[----:B------:R-:W0:Y:S02]  /*7860*/  F2F.F64.F32 R2, R2 ;  /* 0x0000000200027310 */ /* 0x000e240000201800 */
[----:B0-----:R0:W-:Y:S01]  /*7870*/  STG.E.64 [R16.64], R2 ;  /* 0x0000000210007986 */ /* 0x0011e2000c101b24 */
[----:B------:R-:W-:Y:S05]  /*7880*/  BRA `(.L_x_3746) ;  /* 0x00000a8000007947 */ /* 0x000fea0003800000 */
.L_x_3741:
        /* <DEDUP_REMOVED lines=12> */
.L_x_3755:
[----:B------:R-:W-:Y:S01]  /*7950*/  FMUL.FTZ R4, R2, 1 ;  /* 0x3f80000002047820 */ /* 0x000fe20000410000 */
[----:B------:R-:W-:-:S05]  /*7960*/  CS2R R6, SRZ ;  /* 0x0000000000067805 */ /* 0x000fca000001ff00 */
[----:B------:R-:W0:Y:S02]  /*7970*/  F2F.F64.F32 R4, R4 ;  /* 0x0000000400047310 */ /* 0x000e240000201800 */
[----:B0-----:R0:W-:Y:S01]  /*7980*/  STG.E.128 [R16.64], R4 ;  /* 0x0000000410007986 */ /* 0x0011e2000c101d24 */
[----:B------:R-:W-:Y:S05]  /*7990*/  BRA `(.L_x_3746) ;  /* 0x0000097000007947 */ /* 0x000fea0003800000 */
.L_x_3754:
        /* <DEDUP_REMOVED lines=20> */
.L_x_3759:
[----:B------:R-:W-:Y:S05]  /*7ae0*/  BSYNC B0 ;  /* 0x0000000000007941 */ /* 0x000fea0003800000 */
.L_x_3758:
[----:B------:R-:W-:-:S05]  /*7af0*/  LOP3.LUT R5, R0, R5, RZ, 0xfc, !PT ;  /* 0x0000000500057212 */ /* 0x000fca00078efcff */
[----:B------:R0:W-:Y:S01]  /*7b00*/  STG.E.U8 [R16.64], R5 ;  /* 0x0000000510007986 */ /* 0x0001e2000c101124 */
[----:B------:R-:W-:Y:S05]  /*7b10*/  BRA `(.L_x_3746) ;  /* 0x000007f000007947 */ /* 0x000fea0003800000 */
.L_x_3757:
        /* <DEDUP_REMOVED lines=12> */
.L_x_3761:
[----:B------:R-:W-:Y:S01]  /*7be0*/  IMAD.MOV.U32 R0, RZ, RZ, 0x7f ;  /* 0x0000007fff007424 */ /* 0x000fe200078e00ff */
[----:B------:R-:W-:-:S04]  /*7bf0*/  ISETP.GT.U32.AND P0, PT, R4, 0x7f800000, PT ;  /* 0x7f8000000400780c */ /* 0x000fc80003f04070 */
[----:B------:R-:W-:-:S04]  /*7c00*/  SEL R0, R0, 0x7c, P0 ;  /* 0x0000007c00007807 */ /* 0x000fc80000000000 */
.L_x_3762:
[----:B------:R-:W-:Y:S05]  /*7c10*/  BSYNC B0 ;  /* 0x0000000000007941 */ /* 0x000fea0003800000 */
.L_x_3760:
[----:B------:R-:W-:-:S04]  /*7c20*/  LOP3.LUT R2, R2, 0x80000000, RZ, 0xc0, !PT ;  /* 0x8000000002027812 */ /* 0x000fc800078ec0ff */
[----:B------:R-:W-:-:S04]  /*7c30*/  SHF.R.U32.HI R3, RZ, 0x18, R2 ;  /* 0x00000018ff037819 */ /* 0x000fc80000011602 */
[----:B------:R-:W-:-:S05]  /*7c40*/  LOP3.LUT R3, R0, R3, RZ, 0xfc, !PT ;  /* 0x0000000300037212 */ /* 0x000fca00078efcff */
[----:B------:R0:W-:Y:S01]  /*7c50*/  STG.E.U8 [R16.64], R3 ;  /* 0x0000000310007986 */ /* 0x0001e2000c101124 */
[----:B------:R-:W-:Y:S05]  /*7c60*/  BRA `(.L_x_3746) ;  /* 0x000006a000007947 */ /* 0x000fea0003800000 */
.L_x_3756:
[----:B------:R-:W-:-:S05]  /*7c70*/  F2FP.BF16.PACK_AB R2, RZ, R2 ;  /* 0x00000002ff02723e */ /* 0x000fca00000010ff */
[----:B------:R0:W-:Y:S01]  /*7c80*/  STG.E.U16 [R16.64], R2 ;  /* 0x0000000210007986 */ /* 0x0001e2000c101524 */
[----:B------:R-:W-:Y:S05]  /*7c90*/  BRA `(.L_x_3746) ;  /* 0x0000067000007947 */ /* 0x000fea0003800000 */
.L_x_3753:
        /* <DEDUP_REMOVED lines=11> */
.L_x_3765:
        /* <DEDUP_REMOVED lines=16> */
.L_x_3768:
[----:B------:R-:W-:-:S04]  /*7e50*/  LOP3.LUT R2, R2, 0x80000000, RZ, 0xc0, !PT ;  /* 0x8000000002027812 */ /* 0x000fc800078ec0ff */
[----:B------:R-:W-:-:S04]  /*7e60*/  SHF.R.U32.HI R3, RZ, 0x18, R2 ;  /* 0x00000018ff037819 */ /* 0x000fc80000011602 */
[----:B------:R-:W-:-:S04]  /*7e70*/  LOP3.LUT R0, R0, R3, RZ, 0xfc, !PT ;  /* 0x0000000300007212 */ /* 0x000fc800078efcff */
[----:B------:R-:W-:Y:S02]  /*7e80*/  PRMT R8, R0, 0x7610, R8 ;  /* 0x0000761000087816 */ /* 0x000fe40000000008 */
.L_x_3767:
[----:B------:R-:W-:Y:S05]  /*7e90*/  BSYNC B0 ;  /* 0x0000000000007941 */ /* 0x000fea0003800000 */
.L_x_3766:
[----:B------:R0:W-:Y:S01]  /*7ea0*/  STG.E.U8 [R16.64], R8 ;  /* 0x0000000810007986 */ /* 0x0001e2000c101124 */
[----:B------:R-:W-:Y:S05]  /*7eb0*/  BRA `(.L_x_3746) ;  /* 0x0000045000007947 */ /* 0x000fea0003800000 */
.L_x_3764:
        /* <DEDUP_REMOVED lines=16> */
.L_x_3771:
[----:B------:R-:W-:-:S04]  /*7fc0*/  LOP3.LUT R2, R2, 0x80000000, RZ, 0xc0, !PT ;  /* 0x8000000002027812 */ /* 0x000fc800078ec0ff */
[----:B------:R-:W-:-:S04]  /*7fd0*/  SHF.R.U32.HI R3, RZ, 0x18, R2 ;  /* 0x00000018ff037819 */ /* 0x000fc80000011602 */
[----:B------:R-:W-:-:S04]  /*7fe0*/  LOP3.LUT R0, R0, R3, RZ, 0xfc, !PT ;  /* 0x0000000300007212 */ /* 0x000fc800078efcff */
[----:B------:R-:W-:Y:S02]  /*7ff0*/  PRMT R8, R0, 0x7610, R8 ;  /* 0x0000761000087816 */ /* 0x000fe40000000008 */
.L_x_3770:
[----:B------:R-:W-:Y:S05]  /*8000*/  BSYNC B0 ;  /* 0x0000000000007941 */ /* 0x000fea0003800000 */
.L_x_3769:
[----:B------:R0:W-:Y:S01]  /*8010*/  STG.E.U8 [R16.64], R8 ;  /* 0x0000000810007986 */ /* 0x0001e2000c101124 */
[----:B------:R-:W-:Y:S05]  /*8020*/  BRA `(.L_x_3746) ;  /* 0x000002e000007947 */ /* 0x000fea0003800000 */
.L_x_3763:
        /* <DEDUP_REMOVED lines=21> */
.L_x_3745:
        /* <DEDUP_REMOVED lines=20> */
.L_x_3773:
[----:B------:R-:W0:Y:S02]  /*82c0*/  F2I.U64.TRUNC R2, R2 ;  /* 0x0000000200027311 */ /* 0x000e24000020d800 */
[----:B0-----:R0:W-:Y:S01]  /*82d0*/  STG.E.64 [R16.64], R2 ;  /* 0x0000000210007986 */ /* 0x0011e2000c101b24 */
[----:B------:R-:W-:Y:S05]  /*82e0*/  BRA `(.L_x_3746) ;  /* 0x0000002000007947 */ /* 0x000fea0003800000 */
.L_x_3772:
[----:B------:R-:W0:Y:S02]  /*82f0*/  F2I.FTZ.U32.TRUNC.NTZ R3, R2 ;  /* 0x0000000200037305 */ /* 0x000e24000021f000 */
[----:B0-----:R0:W-:Y:S02]  /*8300*/  STG.E [R16.64], R3 ;  /* 0x0000000310007986 */ /* 0x0011e4000c101924 */
.L_x_3746:
[----:B------:R-:W-:Y:S02]  /*8310*/  IADD3 R19, R19, 0x80, RZ ;  /* 0x0000008013137810 */ /* 0x000fe40007ffe0ff */
.L_x_3651:
[----:B------:R-:W-:Y:S05]  /*8320*/  BSYNC B7 ;  /* 0x0000000000077941 */ /* 0x000fea0003800000 */
.L_x_3650:
        /* <DEDUP_REMOVED lines=230> */
.L_x_3774:
        /* <DEDUP_REMOVED lines=20> */
.L_x_3779:
[----:B------:R-:W2:Y:S02]  /*92d0*/  LDG.E.U8 R0, [R2.64] ;  /* 0x0000002402007981 */ /* 0x000ea4000c1e1100 */
[----:B--2---:R-:W0:Y:S01]  /*92e0*/  I2F.U16 R0, R0 ;  /* 0x0000000000007306 */ /* 0x004e220000101000 */
[----:B------:R-:W-:Y:S05]  /*92f0*/  BRA `(.L_x_3781) ;  /* 0x00000ca000007947 */ /* 0x000fea0003800000 */
.L_x_3778:
        /* <DEDUP_REMOVED lines=9> */
.L_x_3783:
[----:B------:R-:W2:Y:S02]  /*9390*/  LDG.E R0, [R2.64] ;  /* 0x0000002402007981 */ /* 0x000ea4000c1e1900 */
[----:B--2---:R-:W0:Y:S01]  /*93a0*/  I2F R0, R0 ;  /* 0x0000000000007306 */ /* 0x004e220000201400 */
[----:B------:R-:W-:Y:S05]  /*93b0*/  BRA `(.L_x_3781) ;  /* 0x00000be000007947 */ /* 0x000fea0003800000 */
.L_x_3782:
[----:B------:R-:W2:Y:S02]  /*93c0*/  LDG.E.U16 R0, [R2.64] ;  /* 0x0000002402007981 */ /* 0x000ea4000c1e1500 */
[----:B--2---:R-:W0:Y:S01]  /*93d0*/  I2F.S16 R0, R0 ;  /* 0x0000000000007306 */ /* 0x004e220000101400 */
[----:B------:R-:W-:Y:S05]  /*93e0*/  BRA `(.L_x_3781) ;  /* 0x00000bb000007947 */ /* 0x000fea0003800000 */
.L_x_3777:
        /* <DEDUP_REMOVED lines=8> */
.L_x_3785:
[----:B------:R-:W2:Y:S02]  /*9470*/  LDG.E.U16 R0, [R2.64] ;  /* 0x0000002402007981 */ /* 0x000ea4000c1e1500 */
[----:B--2---:R-:W-:Y:S01]  /*9480*/  HADD2.F32 R0, -RZ, R0.H0_H0 ;  /* 0x20000000ff007230 */ /* 0x004fe20000004100 */
[----:B------:R-:W-:Y:S05]  /*9490*/  BRA `(.L_x_3781) ;  /* 0x00000b0000007947 */ /* 0x000fea0003800000 */
.L_x_3784:
        /* <DEDUP_REMOVED lines=8> */
.L_x_3787:
[----:B------:R-:W2:Y:S02]  /*9520*/  LDG.E.U16 R0, [R2.64] ;  /* 0x0000002402007981 */ /* 0x000ea4000c1e1500 */
[----:B--2---:R-:W-:Y:S01]  /*9530*/  HADD2.F32 R0, -RZ, R0.H0_H0 ;  /* 0x20000000ff007230 */ /* 0x004fe20000004100 */
[----:B------:R-:W-:Y:S05]  /*9540*/  BRA `(.L_x_3781) ;  /* 0x00000a5000007947 */ /* 0x000fea0003800000 */
.L_x_3786:
[----:B------:R-:W2:Y:S02]  /*9550*/  LDG.E.64 R2, [R2.64] ;  /* 0x0000002402027981 */ /* 0x000ea4000c1e1b00 */
[----:B--2---:R-:W0:Y:S01]  /*9560*/  F2F.F32.F64 R0, R2 ;  /* 0x0000000200007310 */ /* 0x004e220000301000 */
[----:B------:R-:W0:-:S14]  /*9570*/  DSETP.GEU.AND P0, PT, |R2|, c[0x2][0x0], PT ;  /* 0x008000000200762a */ /* 0x000e1c0003f0e200 */
[----:B0-----:R-:W-:Y:S01]  /*9580*/  @!P0 FMUL R0, R0, 1.175494350822287508e-38 ;  /* 0x0080000000008820 */ /* 0x001fe20000400000 */
[----:B------:R-:W-:Y:S05]  /*9590*/  BRA `(.L_x_3781) ;  /* 0x00000a0000007947 */ /* 0x000fea0003800000 */
.L_x_3776:
        /* <DEDUP_REMOVED lines=12> */
.L_x_3790:
[----:B------:R-:W2:Y:S02]  /*9660*/  LDG.E.64 R2, [R2.64] ;  /* 0x0000002402027981 */ /* 0x000ea4000c1e1b00 */
[----:B--2---:R-:W0:Y:S01]  /*9670*/  F2F.F32.F64 R0, R2 ;  /* 0x0000000200007310 */ /* 0x004e220000301000 */
[----:B------:R-:W0:-:S14]  /*9680*/  DSETP.GEU.AND P0, PT, |R2|, c[0x2][0x0], PT ;  /* 0x008000000200762a */ /* 0x000e1c0003f0e200 */
[----:B0-----:R-:W-:Y:S01]  /*9690*/  @!P0 FMUL R0, R0, 1.175494350822287508e-38 ;  /* 0x0080000000008820 */ /* 0x001fe20000400000 */
[----:B------:R-:W-:Y:S05]  /*96a0*/  BRA `(.L_x_3781) ;  /* 0x000008f000007947 */ /* 0x000fea0003800000 */
.L_x_3789:
        /* <DEDUP_REMOVED lines=26> */
.L_x_3792:
        /* <DEDUP_REMOVED lines=13> */
.L_x_3791:
[----:B------:R-:W2:Y:S02]  /*9920*/  LDG.E.U16 R0, [R2.64] ;  /* 0x0000002402007981 */ /* 0x000ea4000c1e1500 */
[----:B--2---:R-:W-:Y:S01]  /*9930*/  PRMT R0, RZ, 0x5410, R0 ;  /* 0x00005410ff007816 */ /* 0x004fe20000000000 */
[----:B------:R-:W-:Y:S05]  /*9940*/  BRA `(.L_x_3781) ;  /* 0x0000065000007947 */ /* 0x000fea0003800000 */
.L_x_3788:
        /* <DEDUP_REMOVED lines=11> */
.L_x_3795:
        /* <DEDUP_REMOVED lines=20> */
.L_x_3797:
[----:B------:R-:W-:Y:S05]  /*9b40*/  BSYNC B0 ;  /* 0x0000000000007941 */ /* 0x000fea0003800000 */
.L_x_3796:
[----:B------:R-:W-:Y:S01]  /*9b50*/  LEA R3, R0, 0x3b800000, 0x17 ;  /* 0x3b80000000037811 */ /* 0x000fe200078eb8ff */
[----:B------:R-:W-:-:S05]  /*9b60*/  IMAD.SHL.U32 R0, R2, 0x100000, RZ ;  /* 0x0010000002007824 */ /* 0x000fca00078e00ff */
[----:B------:R-:W-:Y:S01]  /*9b70*/  LOP3.LUT R0, R3, R0, R4, 0xfe, !PT ;  /* 0x0000000003007212 */ /* 0x000fe200078efe04 */
[----:B------:R-:W-:Y:S05]  /*9b80*/  BRA `(.L_x_3781) ;  /* 0x0000041000007947 */ /* 0x000fea0003800000 */
.L_x_3794:
        /* <DEDUP_REMOVED lines=20> */
.L_x_3799:
[----:B------:R-:W-:Y:S05]  /*9cd0*/  BSYNC B0 ;  /* 0x0000000000007941 */ /* 0x000fea0003800000 */
.L_x_3798:
[----:B------:R-:W-:Y:S01]  /*9ce0*/  LEA R3, R0, 0x37800000, 0x17 ;  /* 0x3780000000037811 */ /* 0x000fe200078eb8ff */
[----:B------:R-:W-:-:S05]  /*9cf0*/  IMAD.SHL.U32 R0, R2, 0x200000, RZ ;  /* 0x0020000002007824 */ /* 0x000fca00078e00ff */
[----:B------:R-:W-:Y:S01]  /*9d00*/  LOP3.LUT R0, R3, R0, R4, 0xfe, !PT ;  /* 0x0000000003007212 */ /* 0x000fe200078efe04 */
[----:B------:R-:W-:Y:S05]  /*9d10*/  BRA `(.L_x_3781) ;  /* 0x0000028000007947 */ /* 0x000fea0003800000 */
.L_x_3793:
        /* <DEDUP_REMOVED lines=14> */
.L_x_3780:
        /* <DEDUP_REMOVED lines=21> */
.L_x_3801:
[----:B------:R-:W2:Y:S02]  /*9f50*/  LDG.E.64 R2, [R2.64] ;  /* 0x0000002402027981 */ /* 0x000ea4000c1e1b00 */
[----:B--2---:R0:W1:Y:S01]  /*9f60*/  I2F.U64 R0, R2 ;  /* 0x0000000200007312 */ /* 0x0040620000301000 */
[----:B------:R-:W-:Y:S05]  /*9f70*/  BRA `(.L_x_3781) ;  /* 0x0000002000007947 */ /* 0x000fea0003800000 */
.L_x_3800:
[----:B------:R-:W2:Y:S02]  /*9f80*/  LDG.E R0, [R2.64] ;  /* 0x0000002402007981 */ /* 0x000ea4000c1e1900 */
[----:B--2---:R-:W0:Y:S02]  /*9f90*/  I2F.U32 R0, R0 ;  /* 0x0000000000007306 */ /* 0x004e240000201000 */
.L_x_3781:
[----:B------:R-:W-:Y:S05]  /*9fa0*/  BSYNC B6 ;  /* 0x0000000000067941 */ /* 0x000fea0003800000 */
.L_x_3775:
        /* <DEDUP_REMOVED lines=22> */
[----:B0-----:R-:W-:Y:S01]  /*a110*/  STG.E.U8 [R16.64], R3 ;  /* 0x0000000310007986 */ /* 0x001fe2000c101124 */
[----:B------:R-:W-:Y:S05]  /*a120*/  EXIT ;  /* 0x000000000000794d */ /* 0x000fea0003800000 */
.L_x_3805:
[----:B------:R-:W0:Y:S02]  /*a130*/  F2I.S64.TRUNC R2, R2 ;  /* 0x0000000200027311 */ /* 0x000e24000020d900 */
[----:B0-----:R-:W-:-:S05]  /*a140*/  IMAD.MOV.U32 R5, RZ, RZ, R2 ;  /* 0x000000ffff057224 */ /* 0x001fca00078e0002 */
[----:B------:R-:W-:Y:S01]  /*a150*/  STG.E.U8 [R16.64], R5 ;  /* 0x0000000510007986 */ /* 0x000fe2000c101124 */
[----:B------:R-:W-:Y:S05]  /*a160*/  EXIT ;  /* 0x000000000000794d */ /* 0x000fea0003800000 */
.L_x_3804:
        /* <DEDUP_REMOVED lines=9> */
.L_x_3808:
[----:B------:R-:W0:Y:S02]  /*a200*/  F2I.FTZ.TRUNC.NTZ R3, R2 ;  /* 0x0000000200037305 */ /* 0x000e24000021f100 */
[----:B0-----:R-:W-:Y:S01]  /*a210*/  STG.E [R16.64], R3 ;  /* 0x0000000310007986 */ /* 0x001fe2000c101924 */
[----:B------:R-:W-:Y:S05]  /*a220*/  EXIT ;  /* 0x000000000000794d */ /* 0x000fea0003800000 */
.L_x_3807:
[----:B------:R-:W0:Y:S02]  /*a230*/  F2I.FTZ.TRUNC.NTZ R3, R2 ;  /* 0x0000000200037305 */ /* 0x000e24000021f100 */
[----:B0-----:R-:W-:Y:S01]  /*a240*/  STG.E.U16 [R16.64], R3 ;  /* 0x0000000310007986 */ /* 0x001fe2000c101524 */
[----:B------:R-:W-:Y:S05]  /*a250*/  EXIT ;  /* 0x000000000000794d */ /* 0x000fea0003800000 */
.L_x_3803:
        /* <DEDUP_REMOVED lines=8> */
.L_x_3810:
[----:B------:R-:W-:-:S05]  /*a2e0*/  F2FP.PACK_AB R2, RZ, R2 ;  /* 0x00000002ff02723e */ /* 0x000fca00000000ff */
[----:B------:R-:W-:Y:S01]  /*a2f0*/  STG.E.U16 [R16.64], R2 ;  /* 0x0000000210007986 */ /* 0x000fe2000c101524 */
[----:B------:R-:W-:Y:S05]  /*a300*/  EXIT ;  /* 0x000000000000794d */ /* 0x000fea0003800000 */
.L_x_3809:
        /* <DEDUP_REMOVED lines=9> */
.L_x_3812:
[----:B------:R-:W-:-:S04]  /*a3a0*/  F2FP.PACK_AB R3, RZ, R2 ;  /* 0x00000002ff03723e */ /* 0x000fc800000000ff */
[----:B------:R-:W-:-:S05]  /*a3b0*/  PRMT R3, R3, 0x5410, RZ ;  /* 0x0000541003037816 */ /* 0x000fca00000000ff */
[----:B------:R-:W-:Y:S01]  /*a3c0*/  STG.E [R16.64], R3 ;  /* 0x0000000310007986 */ /* 0x000fe2000c101924 */
[----:B------:R-:W-:Y:S05]  /*a3d0*/  EXIT ;  /* 0x000000000000794d */ /* 0x000fea0003800000 */
.L_x_3811:
[----:B------:R-:W-:-:S06]  /*a3e0*/  FMUL.FTZ R2, R2, 1 ;  /* 0x3f80000002027820 */ /* 0x000fcc0000410000 */
[----:B------:R-:W0:Y:S02]  /*a3f0*/  F2F.F64.F32 R2, R2 ;  /* 0x0000000200027310 */ /* 0x000e240000201800 */
[----:B0-----:R-:W-:Y:S01]  /*a400*/  STG.E.64 [R16.64], R2 ;  /* 0x0000000210007986 */ /* 0x001fe2000c101b24 */
[----:B------:R-:W-:Y:S05]  /*a410*/  EXIT ;  /* 0x000000000000794d */ /* 0x000fea0003800000 */
.L_x_3802:
        /* <DEDUP_REMOVED lines=12> */
.L_x_3815:
[----:B------:R-:W-:Y:S01]  /*a4e0*/  FMUL.FTZ R4, R2, 1 ;  /* 0x3f80000002047820 */ /* 0x000fe20000410000 */
[----:B------:R-:W-:-:S05]  /*a4f0*/  CS2R R6, SRZ ;  /* 0x0000000000067805 */ /* 0x000fca000001ff00 */
[----:B------:R-:W0:Y:S02]  /*a500*/  F2F.F64.F32 R4, R4 ;  /* 0x0000000400047310 */ /* 0x000e240000201800 */
[----:B0-----:R-:W-:Y:S01]  /*a510*/  STG.E.128 [R16.64], R4 ;  /* 0x0000000410007986 */ /* 0x001fe2000c101d24 */
[----:B------:R-:W-:Y:S05]  /*a520*/  EXIT ;  /* 0x000000000000794d */ /* 0x000fea0003800000 */
.L_x_3814:
        /* <DEDUP_REMOVED lines=20> */
.L_x_3819:
[----:B------:R-:W-:Y:S05]  /*a670*/  BSYNC B0 ;  /* 0x0000000000007941 */ /* 0x000fea0003800000 */
.L_x_3818:
[----:B------:R-:W-:-:S05]  /*a680*/  LOP3.LUT R5, R0, R5, RZ, 0xfc, !PT ;  /* 0x0000000500057212 */ /* 0x000fca00078efcff */
[----:B------:R-:W-:Y:S01]  /*a690*/  STG.E.U8 [R16.64], R5 ;  /* 0x0000000510007986 */ /* 0x000fe2000c101124 */
[----:B------:R-:W-:Y:S05]  /*a6a0*/  EXIT ;  /* 0x000000000000794d */ /* 0x000fea0003800000 */
.L_x_3817:
        /* <DEDUP_REMOVED lines=12> */
.L_x_3821:
[----:B------:R-:W-:Y:S01]  /*a770*/  IMAD.MOV.U32 R0, RZ, RZ, 0x7f ;  /* 0x0000007fff007424 */ /* 0x000fe200078e00ff */
[----:B------:R-:W-:-:S04]  /*a780*/  ISETP.GT.U32.AND P0, PT, R4, 0x7f800000, PT ;  /* 0x7f8000000400780c */ /* 0x000fc80003f04070 */
[----:B------:R-:W-:-:S04]  /*a790*/  SEL R0, R0, 0x7c, P0 ;  /* 0x0000007c00007807 */ /* 0x000fc80000000000 */
.L_x_3822:
[----:B------:R-:W-:Y:S05]  /*a7a0*/  BSYNC B0 ;  /* 0x0000000000007941 */ /* 0x000fea0003800000 */
.L_x_3820:
[----:B------:R-:W-:-:S04]  /*a7b0*/  LOP3.LUT R2, R2, 0x80000000, RZ, 0xc0, !PT ;  /* 0x8000000002027812 */ /* 0x000fc800078ec0ff */
[----:B------:R-:W-:-:S04]  /*a7c0*/  SHF.R.U32.HI R3, RZ, 0x18, R2 ;  /* 0x00000018ff037819 */ /* 0x000fc80000011602 */
[----:B------:R-:W-:-:S05]  /*a7d0*/  LOP3.LUT R3, R0, R3, RZ, 0xfc, !PT ;  /* 0x0000000300037212 */ /* 0x000fca00078efcff */
[----:B------:R-:W-:Y:S01]  /*a7e0*/  STG.E.U8 [R16.64], R3 ;  /* 0x0000000310007986 */ /* 0x000fe2000c101124 */
[----:B------:R-:W-:Y:S05]  /*a7f0*/  EXIT ;  /* 0x000000000000794d */ /* 0x000fea0003800000 */
.L_x_3816:
[----:B------:R-:W-:-:S05]  /*a800*/  F2FP.BF16.PACK_AB R2, RZ, R2 ;  /* 0x00000002ff02723e */ /* 0x000fca00000010ff */
[----:B------:R-:W-:Y:S01]  /*a810*/  STG.E.U16 [R16.64], R2 ;  /* 0x0000000210007986 */ /* 0x000fe2000c101524 */
[----:B------:R-:W-:Y:S05]  /*a820*/  EXIT ;  /* 0x000000000000794d */ /* 0x000fea0003800000 */
.L_x_3813:
        /* <DEDUP_REMOVED lines=9> */
[----:B0-----:R-:W-:Y:S01]  /*a8c0*/  STG.E.U16 [R16.64], R3 ;  /* 0x0000000310007986 */ /* 0x001fe2000c101524 */
[----:B------:R-:W-:Y:S05]  /*a8d0*/  EXIT ;  /* 0x000000000000794d */ /* 0x000fea0003800000 */
.L_x_3825:
        /* <DEDUP_REMOVED lines=16> */
.L_x_3828:
[----:B------:R-:W-:-:S04]  /*a9e0*/  LOP3.LUT R2, R2, 0x80000000, RZ, 0xc0, !PT ;  /* 0x8000000002027812 */ /* 0x000fc800078ec0ff */
[----:B------:R-:W-:-:S04]  /*a9f0*/  SHF.R.U32.HI R3, RZ, 0x18, R2 ;  /* 0x00000018ff037819 */ /* 0x000fc80000011602 */
[----:B------:R-:W-:-:S04]  /*aa00*/  LOP3.LUT R0, R0, R3, RZ, 0xfc, !PT ;  /* 0x0000000300007212 */ /* 0x000fc800078efcff */
[----:B------:R-:W-:Y:S02]  /*aa10*/  PRMT R8, R0, 0x7610, R8 ;  /* 0x0000761000087816 */ /* 0x000fe40000000008 */
.L_x_3827:
[----:B------:R-:W-:Y:S05]  /*aa20*/  BSYNC B0 ;  /* 0x0000000000007941 */ /* 0x000fea0003800000 */
.L_x_3826:
[----:B------:R-:W-:Y:S01]  /*aa30*/  STG.E.U8 [R16.64], R8 ;  /* 0x0000000810007986 */ /* 0x000fe2000c101124 */
[----:B------:R-:W-:Y:S05]  /*aa40*/  EXIT ;  /* 0x000000000000794d */ /* 0x000fea0003800000 */
.L_x_3824:
        /* <DEDUP_REMOVED lines=16> */
.L_x_3831:
[----:B------:R-:W-:-:S04]  /*ab50*/  LOP3.LUT R2, R2, 0x80000000, RZ, 0xc0, !PT ;  /* 0x8000000002027812 */ /* 0x000fc800078ec0ff */
[----:B------:R-:W-:-:S04]  /*ab60*/  SHF.R.U32.HI R3, RZ, 0x18, R2 ;  /* 0x00000018ff037819 */ /* 0x000fc80000011602 */
[----:B------:R-:W-:-:S04]  /*ab70*/  LOP3.LUT R0, R0, R3, RZ, 0xfc, !PT ;  /* 0x0000000300007212 */ /* 0x000fc800078efcff */
[----:B------:R-:W-:Y:S02]  /*ab80*/  PRMT R8, R0, 0x7610, R8 ;  /* 0x0000761000087816 */ /* 0x000fe40000000008 */
.L_x_3830:
[----:B------:R-:W-:Y:S05]  /*ab90*/  BSYNC B0 ;  /* 0x0000000000007941 */ /* 0x000fea0003800000 */
.L_x_3829:
[----:B------:R-:W-:Y:S01]  /*aba0*/  STG.E.U8 [R16.64], R8 ;  /* 0x0000000810007986 */ /* 0x000fe2000c101124 */
[----:B------:R-:W-:Y:S05]  /*abb0*/  EXIT ;  /* 0x000000000000794d */ /* 0x000fea0003800000 */
.L_x_3823:
        /* <DEDUP_REMOVED lines=21> */
.L_x_3806:
        /* <DEDUP_REMOVED lines=20> */
.L_x_3833:
[----:B------:R-:W0:Y:S02]  /*ae50*/  F2I.U64.TRUNC R2, R2 ;  /* 0x0000000200027311 */ /* 0x000e24000020d800 */
[----:B0-----:R-:W-:Y:S01]  /*ae60*/  STG.E.64 [R16.64], R2 ;  /* 0x0000000210007986 */ /* 0x001fe2000c101b24 */
[----:B------:R-:W-:Y:S05]  /*ae70*/  EXIT ;  /* 0x000000000000794d */ /* 0x000fea0003800000 */
.L_x_3832:
[----:B------:R-:W0:Y:S02]  /*ae80*/  F2I.FTZ.U32.TRUNC.NTZ R3, R2 ;  /* 0x0000000200037305 */ /* 0x000e24000021f000 */
[----:B0-----:R-:W-:Y:S01]  /*ae90*/  STG.E [R16.64], R3 ;  /* 0x0000000310007986 */ /* 0x001fe2000c101924 */
[----:B------:R-:W-:Y:S05]  /*aea0*/  EXIT ;  /* 0x000000000000794d */ /* 0x000fea0003800000 */
.L_x_3834:
        /* <DEDUP_REMOVED lines=13> */
.L_x_18310:


//--------------------- .text._ZN2at6native27unrolled_elementwise_kernelIZZZNS0_26round_decimals_kernel_cudaERNS_18TensorIteratorBaseElENKUlvE_clEvENKUlvE0_clEvEUlfE_St5arrayIPcLm2EELi4E23TrivialOffsetCalculatorILi1EjESB_NS0_6memory12LoadWithCastILi1EEENSC_13StoreWithCastILi1EEEEEviT_T0_T2_T3_T4_T5_ --------------------------
	.section	.text._ZN2at6native27unrolled_elementwise_kernelIZZZNS0_26round_decimals_kernel_cudaERNS_18TensorIteratorBaseElENKUlvE_clEvENKUlvE0_clEvEUlfE_St5arrayIPcLm2EELi4E23TrivialOffsetCalculatorILi1EjESB_NS0_6memory12LoadWithCastILi1EEENSC_13StoreWithCastILi1EEEEEviT_T0_T2_T3_T4_T5_,"ax",@progbits
	.sectioninfo	@"SHI_REGISTERS=29"
	.align	128
        .global         _ZN2at6native27unrolled_elementwise_kernelIZZZNS0_26round_decimals_kernel_cudaERNS_18TensorIteratorBaseElENKUlvE_clEvENKUlvE0_clEvEUlfE_St5arrayIPcLm2EELi4E23TrivialOffsetCalculatorILi1EjESB_NS0_6memory12LoadWithCastILi1EEENSC_13StoreWithCastILi1EEEEEviT_T0_T2_T3_T4_T5_
        .type           _ZN2at6native27unrolled_elementwise_kernelIZZZNS0_26round_decimals_kernel_cudaERNS_18TensorIteratorBaseElENKUlvE_clEvENKUlvE0_clEvEUlfE_St5arrayIPcLm2EELi4E23TrivialOffsetCalculatorILi1EjESB_NS0_6memory12LoadWithCastILi1EEENSC_13StoreWithCastILi1EEEEEviT_T0_T2_T3_T4_T5_,@function
        .size           _ZN2at6native27unrolled_elementwise_kernelIZZZNS0_26round_decimals_kernel_cudaERNS_18TensorIteratorBaseElENKUlvE_clEvENKUlvE0_clEvEUlfE_St5arrayIPcLm2EELi4E23TrivialOffsetCalculatorILi1EjESB_NS0_6memory12LoadWithCastILi1EEENSC_13StoreWithCastILi1EEEEEviT_T0_T2_T3_T4_T5_,(.L_x_18311 - _ZN2at6native27unrolled_elementwise_kernelIZZZNS0_26round_decimals_kernel_cudaERNS_18TensorIteratorBaseElENKUlvE_clEvENKUlvE0_clEvEUlfE_St5arrayIPcLm2EELi4E23TrivialOffsetCalculatorILi1EjESB_NS0_6memory12LoadWithCastILi1EEENSC_13StoreWithCastILi1EEEEEviT_T0_T2_T3_T4_T5_)
        .other          _ZN2at6native27unrolled_elementwise_kernelIZZZNS0_26round_decimals_kernel_cudaERNS_18TensorIteratorBaseElENKUlvE_clEvENKUlvE0_clEvEUlfE_St5arrayIPcLm2EELi4E23TrivialOffsetCalculatorILi1EjESB_NS0_6memory12LoadWithCastILi1EEENSC_13StoreWithCastILi1EEEEEviT_T0_T2_T3_T4_T5_,@"STO_CUDA_ENTRY STV_DEFAULT"
_ZN2at6native27unrolled_elementwise_kernelIZZZNS0_26round_decimals_kernel_cudaERNS_18TensorIteratorBaseElENKUlvE_clEvENKUlvE0_clEvEUlfE_St5arrayIPcLm2EELi4E23TrivialOffsetCalculatorILi1EjESB_NS0_6memory12LoadWithCastILi1EEENSC_13StoreWithCastILi1EEEEEviT_T0_T2_T3_T4_T5_:
.text._ZN2at6native27unrolled_elementwise_kernelIZZZNS0_26round_decimals_kernel_cudaERNS_18TensorIteratorBaseElENKUlvE_clEvENKUlvE0_clEvEUlfE_St5arrayIPcLm2EELi4E23TrivialOffsetCalculatorILi1EjESB_NS0_6memory12LoadWithCastILi1EEENSC_13StoreWithCastILi1EEEEEviT_T0_T2_T3_T4_T5_:
        /* <DEDUP_REMOVED lines=31> */
.L_x_3841:
[----:B------:R-:W2:Y:S02]  /*01f0*/  LDG.E.U8 R2, [R2.64] ;  /* 0x0000002402027981 */ /* 0x000ea4000c1e1100 */
[----:B--2---:R0:W1:Y:S01]  /*0200*/  I2F.U16 R22, R2 ;  /* 0x0000000200167306 */ /* 0x0040620000101000 */
[----:B------:R-:W-:Y:S05]  /*0210*/  BRA `(.L_x_3843) ;  /* 0x00000cb000007947 */ /* 0x000fea0003800000 */
.L_x_3840:
        /* <DEDUP_REMOVED lines=9> */
.L_x_3845:
[----:B------:R-:W2:Y:S02]  /*02b0*/  LDG.E R2, [R2.64] ;  /* 0x0000002402027981 */ /* 0x000ea4000c1e1900 */
[----:B--2---:R0:W1:Y:S01]  /*02c0*/  I2F R22, R2 ;  /* 0x0000000200167306 */ /* 0x0040620000201400 */
[----:B------:R-:W-:Y:S05]  /*02d0*/  BRA `(.L_x_3843) ;  /* 0x00000bf000007947 */ /* 0x000fea0003800000 */
.L_x_3844:
[----:B------:R-:W2:Y:S02]  /*02e0*/  LDG.E.U16 R2, [R2.64] ;  /* 0x0000002402027981 */ /* 0x000ea4000c1e1500 */
[----:B--2---:R0:W1:Y:S01]  /*02f0*/  I2F.S16 R22, R2 ;  /* 0x0000000200167306 */ /* 0x0040620000101400 */
[----:B------:R-:W-:Y:S05]  /*0300*/  BRA `(.L_x_3843) ;  /* 0x00000bc000007947 */ /* 0x000fea0003800000 */
.L_x_3839:
        /* <DEDUP_REMOVED lines=8> */
.L_x_3847:
[----:B------:R-:W2:Y:S02]  /*0390*/  LDG.E.U16 R2, [R2.64] ;  /* 0x0000002402027981 */ /* 0x000ea4000c1e1500 */
[----:B--2---:R-:W-:Y:S01]  /*03a0*/  HADD2.F32 R22, -RZ, R2.H0_H0 ;  /* 0x20000002ff167230 */ /* 0x004fe20000004100 */
[----:B------:R-:W-:Y:S05]  /*03b0*/  BRA `(.L_x_3843) ;  /* 0x00000b1000007947 */ /* 0x000fea0003800000 */
.L_x_3846:
        /* <DEDUP_REMOVED lines=8> */
.L_x_3849:
[----:B------:R-:W2:Y:S02]  /*0440*/  LDG.E.U16 R2, [R2.64] ;  /* 0x0000002402027981 */ /* 0x000ea4000c1e1500 */
[----:B--2---:R-:W-:Y:S01]  /*0450*/  HADD2.F32 R22, -RZ, R2.H0_H0 ;  /* 0x20000002ff167230 */ /* 0x004fe20000004100 */
[----:B------:R-:W-:Y:S05]  /*0460*/  BRA `(.L_x_3843) ;  /* 0x00000a6000007947 */ /* 0x000fea0003800000 */
.L_x_3848:
[----:B------:R-:W2:Y:S02]  /*0470*/  LDG.E.64 R2, [R2.64] ;  /* 0x0000002402027981 */ /* 0x000ea4000c1e1b00 */
[----:B--2---:R-:W0:Y:S01]  /*0480*/  F2F.F32.F64 R22, R2 ;  /* 0x0000000200167310 */ /* 0x004e220000301000 */
[----:B------:R-:W0:-:S14]  /*0490*/  DSETP.GEU.AND P0, PT, |R2|, c[0x2][0x0], PT ;  /* 0x008000000200762a */ /* 0x000e1c0003f0e200 */
[----:B0-----:R-:W-:Y:S01]  /*04a0*/  @!P0 FMUL R22, R22, 1.175494350822287508e-38 ;  /* 0x0080000016168820 */ /* 0x001fe20000400000 */
[----:B------:R-:W-:Y:S05]  /*04b0*/  BRA `(.L_x_3843) ;  /* 0x00000a1000007947 */ /* 0x000fea0003800000 */
.L_x_3838:
        /* <DEDUP_REMOVED lines=12> */
.L_x_3852:
[----:B------:R-:W2:Y:S02]  /*0580*/  LDG.E.64 R2, [R2.64] ;  /* 0x0000002402027981 */ /* 0x000ea4000c1e1b00 */
[----:B--2---:R-:W0:Y:S01]  /*0590*/  F2F.F32.F64 R22, R2 ;  /* 0x0000000200167310 */ /* 0x004e220000301000 */
[----:B------:R-:W0:-:S14]  /*05a0*/  DSETP.GEU.AND P0, PT, |R2|, c[0x2][0x0], PT ;  /* 0x008000000200762a */ /* 0x000e1c0003f0e200 */
[----:B0-----:R-:W-:Y:S01]  /*05b0*/  @!P0 FMUL R22, R22, 1.175494350822287508e-38 ;  /* 0x0080000016168820 */ /* 0x001fe20000400000 */
[----:B------:R-:W-:Y:S05]  /*05c0*/  BRA `(.L_x_3843) ;  /* 0x0000090000007947 */ /* 0x000fea0003800000 */
.L_x_3851:
        /* <DEDUP_REMOVED lines=11> */
[----:B------:R-:W-:-:S04]  /*0680*/  IADD3 R2, R0, -0x1, RZ ;  /* 0xffffffff00027810 */ /* 0x000fc80007ffe0ff */
[----:B------:R-:W-:Y:S02]  /*0690*/  SHF.R.S32.HI R2, RZ, 0x1f, R2 ;  /* 0x0000001fff027819 */ /* 0x000fe40000011402 */
[----:B0-----:R-:W-:-:S04]  /*06a0*/  IADD3 R4, -R4, 0x1f, RZ ;  /* 0x0000001f04047810 */ /* 0x001fc80007ffe1ff */
[C---:B------:R-:W-:Y:S02]  /*06b0*/  ISETP.GT.U32.AND P0, PT, R4.reuse, 0x4, PT ;  /* 0x000000040400780c */ /* 0x040fe40003f04070 */
[----:B------:R-:W-:-:S04]  /*06c0*/  IADD3 R4, R4, -0x4, RZ ;  /* 0xfffffffc04047810 */ /* 0x000fc80007ffe0ff */
[----:B------:R-:W-:Y:S02]  /*06d0*/  SEL R5, R4, RZ, P0 ;  /* 0x000000ff04057207 */ /* 0x000fe40000000000 */
[----:B------:R-:W-:-:S03]  /*06e0*/  IADD3 R4, R0, 0x1000000, RZ ;  /* 0x0100000000047810 */ /* 0x000fc60007ffe0ff */
[----:B------:R-:W-:Y:S01]  /*06f0*/  IMAD R6, R5, R6, 0x3c000000 ;  /* 0x3c00000005067424 */ /* 0x000fe200078e0206 */
[----:B------:R-:W-:Y:S02]  /*0700*/  SHF.L.U32 R5, R0, R5, RZ ;  /* 0x0000000500057219 */ /* 0x000fe400000006ff */
[----:B------:R-:W-:Y:S02]  /*0710*/  SHF.R.S32.HI R4, RZ, 0x8, R4 ;  /* 0x00000008ff047819 */ /* 0x000fe40000011404 */
[----:B------:R-:W-:-:S04]  /*0720*/  LEA.HI R5, R5, R6, RZ, 0x1c ;  /* 0x0000000605057211 */ /* 0x000fc800078fe0ff */
[----:B------:R-:W-:-:S04]  /*0730*/  LOP3.LUT R5, R5, 0x7f800000, R4, 0xf8, !PT ;  /* 0x7f80000005057812 */ /* 0x000fc800078ef804 */
[----:B------:R-:W-:-:S04]  /*0740*/  LOP3.LUT R5, R5, R2, RZ, 0x30, !PT ;  /* 0x0000000205057212 */ /* 0x000fc800078e30ff */
[----:B------:R-:W-:Y:S01]  /*0750*/  LOP3.LUT R22, R5, 0x80000000, R22, 0xf8, !PT ;  /* 0x8000000005167812 */ /* 0x000fe200078ef816 */
[----:B------:R-:W-:Y:S05]  /*0760*/  BRA `(.L_x_3843) ;  /* 0x0000076000007947 */ /* 0x000fea0003800000 */
.L_x_3854:
        /* <DEDUP_REMOVED lines=12> */
[----:B------:R-:W-:Y:S01]  /*0830*/  LOP3.LUT R22, R22, 0x80000000, R3, 0xf8, !PT ;  /* 0x8000000016167812 */ /* 0x000fe200078ef803 */
[----:B------:R-:W-:Y:S05]  /*0840*/  BRA `(.L_x_3843) ;  /* 0x0000068000007947 */ /* 0x000fea0003800000 */
.L_x_3853:
[----:B------:R-:W2:Y:S02]  /*0850*/  LDG.E.U16 R2, [R2.64] ;  /* 0x0000002402027981 */ /* 0x000ea4000c1e1500 */
[----:B--2---:R-:W-:Y:S01]  /*0860*/  PRMT R22, RZ, 0x5410, R2 ;  /* 0x00005410ff167816 */ /* 0x004fe20000000002 */
[----:B------:R-:W-:Y:S05]  /*0870*/  BRA `(.L_x_3843) ;  /* 0x0000065000007947 */ /* 0x000fea0003800000 */
.L_x_3850:
        /* <DEDUP_REMOVED lines=11> */
.L_x_3857:
        /* <DEDUP_REMOVED lines=20> */
.L_x_3859:
[----:B------:R-:W-:Y:S05]  /*0a70*/  BSYNC B0 ;  /* 0x0000000000007941 */ /* 0x000fea0003800000 */
.L_x_3858:
[----:B------:R-:W-:Y:S01]  /*0a80*/  IMAD.SHL.U32 R2, R2, 0x100000, RZ ;  /* 0x0010000002027824 */ /* 0x000fe200078e00ff */
[----:B------:R-:W-:-:S04]  /*0a90*/  LEA R3, R0, 0x3b800000, 0x17 ;  /* 0x3b80000000037811 */ /* 0x000fc800078eb8ff */
[----:B------:R-:W-:Y:S01]  /*0aa0*/  LOP3.LUT R22, R3, R2, R22, 0xfe, !PT ;  /* 0x0000000203167212 */ /* 0x000fe200078efe16 */
[----:B------:R-:W-:Y:S05]  /*0ab0*/  BRA `(.L_x_3843) ;  /* 0x0000041000007947 */ /* 0x000fea0003800000 */
.L_x_3856:
        /* <DEDUP_REMOVED lines=20> */
.L_x_3861:
[----:B------:R-:W-:Y:S05]  /*0c00*/  BSYNC B0 ;  /* 0x0000000000007941 */ /* 0x000fea0003800000 */
.L_x_3860:
[----:B------:R-:W-:Y:S01]  /*0c10*/  IMAD.SHL.U32 R2, R2, 0x200000, RZ ;  /* 0x0020000002027824 */ /* 0x000fe200078e00ff */
[----:B------:R-:W-:-:S04]  /*0c20*/  LEA R3, R0, 0x37800000, 0x17 ;  /* 0x3780000000037811 */ /* 0x000fc800078eb8ff */
[----:B------:R-:W-:Y:S01]  /*0c30*/  LOP3.LUT R22, R3, R2, R22, 0xfe, !PT ;  /* 0x0000000203167212 */ /* 0x000fe200078efe16 */
[----:B------:R-:W-:Y:S05]  /*0c40*/  BRA `(.L_x_3843) ;  /* 0x0000028000007947 */ /* 0x000fea0003800000 */
.L_x_3855:
        /* <DEDUP_REMOVED lines=14> */
.L_x_3842:
        /* <DEDUP_REMOVED lines=21> */
.L_x_3863:
[----:B------:R-:W2:Y:S02]  /*0e80*/  LDG.E.64 R22, [R2.64] ;  /* 0x0000002402167981 */ /* 0x000ea4000c1e1b00 */
[----:B--2---:R0:W1:Y:S01]  /*0e90*/  I2F.U64 R22, R22 ;  /* 0x0000001600167312 */ /* 0x0040620000301000 */
[----:B------:R-:W-:Y:S05]  /*0ea0*/  BRA `(.L_x_3843) ;  /* 0x0000002000007947 */ /* 0x000fea0003800000 */
.L_x_3862:
[----:B------:R-:W2:Y:S02]  /*0eb0*/  LDG.E R2, [R2.64] ;  /* 0x0000002402027981 */ /* 0x000ea4000c1e1900 */
[----:B--2---:R0:W1:Y:S02]  /*0ec0*/  I2F.U32 R22, R2 ;  /* 0x0000000200167306 */ /* 0x0040640000201000 */
.L_x_3843:
[----:B------:R-:W-:Y:S05]  /*0ed0*/  BSYNC B6 ;  /* 0x0000000000067941 */ /* 0x000fea0003800000 */
.L_x_3837:
[----:B------:R-:W2:Y:S02]  /*0ee0*/  S2R R25, SR_TID.X ;  /* 0x0000000000197919 */ /* 0x000ea40000002100 */
[----:B--2---:R-:W-:Y:S02]  /*0ef0*/  IADD3 R25, R25, 0x80, RZ ;  /* 0x0000008019197810 */ /* 0x004fe40007ffe0ff */
.L_x_3836:
[----:B-1----:R-:W-:Y:S05]  /*0f00*/  BSYNC B7 ;  /* 0x0000000000077941 */ /* 0x002fea0003800000 */
.L_x_3835:
[----:B------:R-:W-:Y:S01]  /*0f10*/  ISETP.GE.AND P0, PT, R25, R16, PT ;  /* 0x000000101900720c */ /* 0x000fe20003f06270 */
[----:B------:R-:W-:-:S12]  /*0f20*/  BSSY B7, `(.L_x_3864) ;  /* 0x00000e5000077945 */ /* 0x000fd80003800000 */
[----:B------:R-:W-:Y:S05]  /*0f30*/  @P0 BRA `(.L_x_3865) ;  /* 0x00000e3000000947 */ /* 0x000fea0003800000 */
[----:B------:R-:W-:Y:S01]  /*0f40*/  IMAD R0, R17, 0x200, R25 ;  /* 0x0000020011007824 */ /* 0x000fe200078e0219 */
[----:B0-----:R-:W-:Y:S01]  /*0f50*/  PRMT R3, R26, 0x9910, RZ ;  /* 0x000099101a037816 */ /* 0x001fe200000000ff */
[----:B------:R-:W-:Y:S02]  /*0f60*/  BSSY B6, `(.L_x_3866) ;  /* 0x00000df000067945 */ /* 0x000fe40003800000 */
        /* <DEDUP_REMOVED lines=17> */
.L_x_3870:
[----:B------:R-:W2:Y:S02]  /*1080*/  LDG.E.U8 R2, [R2.64] ;  /* 0x0000002402027981 */ /* 0x000ea4000c1e1100 */
[----:B--2---:R0:W1:Y:S01]  /*1090*/  I2F.U16 R18, R2 ;  /* 0x0000000200127306 */ /* 0x0040620000101000 */
[----:B------:R-:W-:Y:S05]  /*10a0*/  BRA `(.L_x_3872) ;  /* 0x00000ca000007947 */ /* 0x000fea0003800000 */
.L_x_3869:
        /* <DEDUP_REMOVED lines=9> */
.L_x_3874:
[----:B------:R-:W2:Y:S02]  /*1140*/  LDG.E R2, [R2.64] ;  /* 0x0000002402027981 */ /* 0x000ea4000c1e1900 */
[----:B--2---:R0:W1:Y:S01]  /*1150*/  I2F R18, R2 ;  /* 0x0000000200127306 */ /* 0x0040620000201400 */
[----:B------:R-:W-:Y:S05]  /*1160*/  BRA `(.L_x_3872) ;  /* 0x00000be000007947 */ /* 0x000fea0003800000 */
.L_x_3873:
[----:B------:R-:W2:Y:S02]  /*1170*/  LDG.E.U16 R2, [R2.64] ;  /* 0x0000002402027981 */ /* 0x000ea4000c1e1500 */
[----:B--2---:R0:W1:Y:S01]  /*1180*/  I2F.S16 R18, R2 ;  /* 0x0000000200127306 */ /* 0x0040620000101400 */
[----:B------:R-:W-:Y:S05]  /*1190*/  BRA `(.L_x_3872) ;  /* 0x00000bb000007947 */ /* 0x000fea0003800000 */
.L_x_3868:
        /* <DEDUP_REMOVED lines=8> */
.L_x_3876:
[----:B------:R-:W2:Y:S02]  /*1220*/  LDG.E.U16 R2, [R2.64] ;  /* 0x0000002402027981 */ /* 0x000ea4000c1e1500 */
[----:B--2---:R-:W-:Y:S01]  /*1230*/  HADD2.F32 R18, -RZ, R2.H0_H0 ;  /* 0x20000002ff127230 */ /* 0x004fe20000004100 */
[----:B------:R-:W-:Y:S05]  /*1240*/  BRA `(.L_x_3872) ;  /* 0x00000b0000007947 */ /* 0x000fea0003800000 */
.L_x_3875:
        /* <DEDUP_REMOVED lines=8> */
.L_x_3878:
[----:B------:R-:W2:Y:S02]  /*12d0*/  LDG.E.U16 R2, [R2.64] ;  /* 0x0000002402027981 */ /* 0x000ea4000c1e1500 */
[----:B--2---:R-:W-:Y:S01]  /*12e0*/  HADD2.F32 R18, -RZ, R2.H0_H0 ;  /* 0x20000002ff127230 */ /* 0x004fe20000004100 */
[----:B------:R-:W-:Y:S05]  /*12f0*/  BRA `(.L_x_3872) ;  /* 0x00000a5000007947 */ /* 0x000fea0003800000 */
.L_x_3877:
[----:B------:R-:W2:Y:S02]  /*1300*/  LDG.E.64 R2, [R2.64] ;  /* 0x0000002402027981 */ /* 0x000ea4000c1e1b00 */
[----:B--2---:R-:W0:Y:S01]  /*1310*/  F2F.F32.F64 R18, R2 ;  /* 0x0000000200127310 */ /* 0x004e220000301000 */
[----:B------:R-:W0:-:S14]  /*1320*/  DSETP.GEU.AND P0, PT, |R2|, c[0x2][0x0], PT ;  /* 0x008000000200762a */ /* 0x000e1c0003f0e200 */
[----:B0-----:R-:W-:Y:S01]  /*1330*/  @!P0 FMUL R18, R18, 1.175494350822287508e-38 ;  /* 0x0080000012128820 */ /* 0x001fe20000400000 */
[----:B------:R-:W-:Y:S05]  /*1340*/  BRA `(.L_x_3872) ;  /* 0x00000a0000007947 */ /* 0x000fea0003800000 */
.L_x_3867:
        /* <DEDUP_REMOVED lines=12> */
.L_x_3881:
[----:B------:R-:W2:Y:S02]  /*1410*/  LDG.E.64 R2, [R2.64] ;  /* 0x0000002402027981 */ /* 0x000ea4000c1e1b00 */
[----:B--2---:R-:W0:Y:S01]  /*1420*/  F2F.F32.F64 R18, R2 ;  /* 0x0000000200127310 */ /* 0x004e220000301000 */
[----:B------:R-:W0:-:S14]  /*1430*/  DSETP.GEU.AND P0, PT, |R2|, c[0x2][0x0], PT ;  /* 0x008000000200762a */ /* 0x000e1c0003f0e200 */
[----:B0-----:R-:W-:Y:S01]  /*1440*/  @!P0 FMUL R18, R18, 1.175494350822287508e-38 ;  /* 0x0080000012128820 */ /* 0x001fe20000400000 */
[----:B------:R-:W-:Y:S05]  /*1450*/  BRA `(.L_x_3872) ;  /* 0x000008f000007947 */ /* 0x000fea0003800000 */
.L_x_3880:
        /* <DEDUP_REMOVED lines=26> */
.L_x_3883:
        /* <DEDUP_REMOVED lines=13> */
.L_x_3882:
[----:B------:R-:W2:Y:S02]  /*16d0*/  LDG.E.U16 R2, [R2.64] ;  /* 0x0000002402027981 */ /* 0x000ea4000c1e1500 */
[----:B--2---:R-:W-:Y:S01]  /*16e0*/  PRMT R18, RZ, 0x5410, R2 ;  /* 0x00005410ff127816 */ /* 0x004fe20000000002 */
[----:B------:R-:W-:Y:S05]  /*16f0*/  BRA `(.L_x_3872) ;  /* 0x0000065000007947 */ /* 0x000fea0003800000 */
.L_x_3879:
        /* <DEDUP_REMOVED lines=11> */
.L_x_3886:
        /* <DEDUP_REMOVED lines=20> */
.L_x_3888:
[----:B------:R-:W-:Y:S05]  /*18f0*/  BSYNC B0 ;  /* 0x0000000000007941 */ /* 0x000fea0003800000 */
.L_x_3887:
[----:B------:R-:W-:Y:S01]  /*1900*/  IMAD.SHL.U32 R2, R2, 0x100000, RZ ;  /* 0x0010000002027824 */ /* 0x000fe200078e00ff */
[----:B------:R-:W-:-:S04]  /*1910*/  LEA R3, R0, 0x3b800000, 0x17 ;  /* 0x3b80000000037811 */ /* 0x000fc800078eb8ff */
[----:B------:R-:W-:Y:S01]  /*1920*/  LOP3.LUT R18, R3, R2, R18, 0xfe, !PT ;  /* 0x0000000203127212 */ /* 0x000fe200078efe12 */
[----:B------:R-:W-:Y:S05]  /*1930*/  BRA `(.L_x_3872) ;  /* 0x0000041000007947 */ /* 0x000fea0003800000 */
.L_x_3885:
        /* <DEDUP_REMOVED lines=20> */
.L_x_3890:
[----:B------:R-:W-:Y:S05]  /*1a80*/  BSYNC B0 ;  /* 0x0000000000007941 */ /* 0x000fea0003800000 */
.L_x_3889:
[----:B------:R-:W-:Y:S01]  /*1a90*/  IMAD.SHL.U32 R2, R2, 0x200000, RZ ;  /* 0x0020000002027824 */ /* 0x000fe200078e00ff */
[----:B------:R-:W-:-:S04]  /*1aa0*/  LEA R3, R0, 0x37800000, 0x17 ;  /* 0x3780000000037811 */ /* 0x000fc800078eb8ff */
[----:B------:R-:W-:Y:S01]  /*1ab0*/  LOP3.LUT R18, R3, R2, R18, 0xfe, !PT ;  /* 0x0000000203127212 */ /* 0x000fe200078efe12 */
[----:B------:R-:W-:Y:S05]  /*1ac0*/  BRA `(.L_x_3872) ;  /* 0x0000028000007947 */ /* 0x000fea0003800000 */
.L_x_3884:
        /* <DEDUP_REMOVED lines=14> */
.L_x_3871:
        /* <DEDUP_REMOVED lines=21> */
.L_x_3892:
[----:B------:R-:W2:Y:S02]  /*1d00*/  LDG.E.64 R18, [R2.64] ;  /* 0x0000002402127981 */ /* 0x000ea4000c1e1b00 */
[----:B--2---:R0:W1:Y:S01]  /*1d10*/  I2F.U64 R18, R18 ;  /* 0x0000001200127312 */ /* 0x0040620000301000 */
[----:B------:R-:W-:Y:S05]  /*1d20*/  BRA `(.L_x_3872) ;  /* 0x0000002000007947 */ /* 0x000fea0003800000 */
.L_x_3891:
[----:B------:R-:W2:Y:S02]  /*1d30*/  LDG.E R2, [R2.64] ;  /* 0x0000002402027981 */ /* 0x000ea4000c1e1900 */
[----:B--2---:R0:W1:Y:S02]  /*1d40*/  I2F.U32 R18, R2 ;  /* 0x0000000200127306 */ /* 0x0040640000201000 */
.L_x_3872:
[----:B------:R-:W-:Y:S05]  /*1d50*/  BSYNC B6 ;  /* 0x0000000000067941 */ /* 0x000fea0003800000 */
.L_x_3866:
[----:B------:R-:W-:Y:S02]  /*1d60*/  IADD3 R25, R25, 0x80, RZ ;  /* 0x0000008019197810 */ /* 0x000fe40007ffe0ff */
.L_x_3865:
[----:B------:R-:W-:Y:S05]  /*1d70*/  BSYNC B7 ;  /* 0x0000000000077941 */ /* 0x000fea0003800000 */
.L_x_3864:
[----:B------:R-:W-:Y:S01]  /*1d80*/  ISETP.GE.AND P0, PT, R25, R16, PT ;  /* 0x000000101900720c */ /* 0x000fe20003f06270 */
[----:B------:R-:W-:Y:S01]  /*1d90*/  BSSY B7, `(.L_x_3893) ;  /* 0x00000e7000077945 */ /* 0x000fe20003800000 */
[----:B0-----:R-:W-:Y:S02]  /*1da0*/  IMAD.MOV.U32 R23, RZ, RZ, RZ ;  /* 0x000000ffff177224 */ /* 0x001fe400078e00ff */
[----:B------:R-:W-:-:S09]  /*1db0*/  IMAD.MOV.U32 R24, RZ, RZ, RZ ;  /* 0x000000ffff187224 */ /* 0x000fd200078e00ff */
[----:B------:R-:W-:Y:S05]  /*1dc0*/  @P0 BRA `(.L_x_3894) ;  /* 0x00000e3000000947 */ /* 0x000fea0003800000 */
[----:B------:R-:W-:Y:S01]  /*1dd0*/  IMAD R0, R17, 0x200, R25 ;  /* 0x0000020011007824 */ /* 0x000fe200078e0219 */
[----:B------:R-:W-:Y:S01]  /*1de0*/  PRMT R3, R26, 0x9910, RZ ;  /* 0x000099101a037816 */ /* 0x000fe200000000ff */
        /* <DEDUP_REMOVED lines=18> */
.L_x_3899:
[----:B------:R-:W2:Y:S02]  /*1f10*/  LDG.E.U8 R2, [R2.64] ;  /* 0x0000002402027981 */ /* 0x000ea4000c1e1100 */
[----:B--2---:R0:W2:Y:S01]  /*1f20*/  I2F.U16 R24, R2 ;  /* 0x0000000200187306 */ /* 0x0040a20000101000 */
[----:B------:R-:W-:Y:S05]  /*1f30*/  BRA `(.L_x_3901) ;  /* 0x00000ca000007947 */ /* 0x000fea0003800000 */
.L_x_3898:
        /* <DEDUP_REMOVED lines=9> */
.L_x_3903:
[----:B------:R-:W2:Y:S02]  /*1fd0*/  LDG.E R2, [R2.64] ;  /* 0x0000002402027981 */ /* 0x000ea4000c1e1900 */
[----:B--2---:R0:W2:Y:S01]  /*1fe0*/  I2F R24, R2 ;  /* 0x0000000200187306 */ /* 0x0040a20000201400 */
[----:B------:R-:W-:Y:S05]  /*1ff0*/  BRA `(.L_x_3901) ;  /* 0x00000be000007947 */ /* 0x000fea0003800000 */
.L_x_3902:
[----:B------:R-:W2:Y:S02]  /*2000*/  LDG.E.U16 R2, [R2.64] ;  /* 0x0000002402027981 */ /* 0x000ea4000c1e1500 */
[----:B--2---:R0:W2:Y:S01]  /*2010*/  I2F.S16 R24, R2 ;  /* 0x0000000200187306 */ /* 0x0040a20000101400 */
[----:B------:R-:W-:Y:S05]  /*2020*/  BRA `(.L_x_3901) ;  /* 0x00000bb000007947 */ /* 0x000fea0003800000 */
.L_x_3897:
        /* <DEDUP_REMOVED lines=8> */
.L_x_3905:
[----:B------:R-:W2:Y:S02]  /*20b0*/  LDG.E.U16 R2, [R2.64] ;  /* 0x0000002402027981 */ /* 0x000ea4000c1e1500 */
[----:B--2---:R-:W-:Y:S01]  /*20c0*/  HADD2.F32 R24, -RZ, R2.H0_H0 ;  /* 0x20000002ff187230 */ /* 0x004fe20000004100 */
[----:B------:R-:W-:Y:S05]  /*20d0*/  BRA `(.L_x_3901) ;  /* 0x00000b0000007947 */ /* 0x000fea0003800000 */
.L_x_3904:
        /* <DEDUP_REMOVED lines=8> */
.L_x_3907:
[----:B------:R-:W2:Y:S02]  /*2160*/  LDG.E.U16 R2, [R2.64] ;  /* 0x0000002402027981 */ /* 0x000ea4000c1e1500 */
[----:B--2---:R-:W-:Y:S01]  /*2170*/  HADD2.F32 R24, -RZ, R2.H0_H0 ;  /* 0x20000002ff187230 */ /* 0x004fe20000004100 */
[----:B------:R-:W-:Y:S05]  /*2180*/  BRA `(.L_x_3901) ;  /* 0x00000a5000007947 */ /* 0x000fea0003800000 */
.L_x_3906:
[----:B------:R-:W2:Y:S02]  /*2190*/  LDG.E.64 R2, [R2.64] ;  /* 0x0000002402027981 */ /* 0x000ea4000c1e1b00 */
[----:B--2---:R-:W0:Y:S01]  /*21a0*/  F2F.F32.F64 R24, R2 ;  /* 0x0000000200187310 */ /* 0x004e220000301000 */
[----:B------:R-:W0:-:S14]  /*21b0*/  DSETP.GEU.AND P0, PT, |R2|, c[0x2][0x0], PT ;  /* 0x008000000200762a */ /* 0x000e1c0003f0e200 */
[----:B0-----:R-:W-:Y:S01]  /*21c0*/  @!P0 FMUL R24, R24, 1.175494350822287508e-38 ;  /* 0x0080000018188820 */ /* 0x001fe20000400000 */
[----:B------:R-:W-:Y:S05]  /*21d0*/  BRA `(.L_x_3901) ;  /* 0x00000a0000007947 */ /* 0x000fea0003800000 */
.L_x_3896:
        /* <DEDUP_REMOVED lines=12> */
.L_x_3910:
[----:B------:R-:W2:Y:S02]  /*22a0*/  LDG.E.64 R2, [R2.64] ;  /* 0x0000002402027981 */ /* 0x000ea4000c1e1b00 */
[----:B--2---:R-:W0:Y:S01]  /*22b0*/  F2F.F32.F64 R24, R2 ;  /* 0x0000000200187310 */ /* 0x004e220000301000 */
[----:B------:R-:W0:-:S14]  /*22c0*/  DSETP.GEU.AND P0, PT, |R2|, c[0x2][0x0], PT ;  /* 0x008000000200762a */ /* 0x000e1c0003f0e200 */
[----:B0-----:R-:W-:Y:S01]  /*22d0*/  @!P0 FMUL R24, R24, 1.175494350822287508e-38 ;  /* 0x0080000018188820 */ /* 0x001fe20000400000 */
[----:B------:R-:W-:Y:S05]  /*22e0*/  BRA `(.L_x_3901) ;  /* 0x000008f000007947 */ /* 0x000fea0003800000 */
.L_x_3909:
        /* <DEDUP_REMOVED lines=26> */
.L_x_3912:
        /* <DEDUP_REMOVED lines=13> */
.L_x_3911:
[----:B------:R-:W2:Y:S02]  /*2560*/  LDG.E.U16 R2, [R2.64] ;  /* 0x0000002402027981 */ /* 0x000ea4000c1e1500 */
[----:B--2---:R-:W-:Y:S01]  /*2570*/  PRMT R24, RZ, 0x5410, R2 ;  /* 0x00005410ff187816 */ /* 0x004fe20000000002 */
[----:B------:R-:W-:Y:S05]  /*2580*/  BRA `(.L_x_3901) ;  /* 0x0000065000007947 */ /* 0x000fea0003800000 */
.L_x_3908:
        /* <DEDUP_REMOVED lines=11> */
.L_x_3915:
        /* <DEDUP_REMOVED lines=20> */
.L_x_3917:
[----:B------:R-:W-:Y:S05]  /*2780*/  BSYNC B0 ;  /* 0x0000000000007941 */ /* 0x000fea0003800000 */
.L_x_3916:
[----:B------:R-:W-:Y:S01]  /*2790*/  IMAD.SHL.U32 R2, R2, 0x100000, RZ ;  /* 0x0010000002027824 */ /* 0x000fe200078e00ff */
[----:B------:R-:W-:-:S04]  /*27a0*/  LEA R3, R0, 0x3b800000, 0x17 ;  /* 0x3b80000000037811 */ /* 0x000fc800078eb8ff */
[----:B------:R-:W-:Y:S01]  /*27b0*/  LOP3.LUT R24, R3, R2, R24, 0xfe, !PT ;  /* 0x0000000203187212 */ /* 0x000fe200078efe18 */
[----:B------:R-:W-:Y:S05]  /*27c0*/  BRA `(.L_x_3901) ;  /* 0x0000041000007947 */ /* 0x000fea0003800000 */
.L_x_3914:
        /* <DEDUP_REMOVED lines=20> */
.L_x_3919:
[----:B------:R-:W-:Y:S05]  /*2910*/  BSYNC B0 ;  /* 0x0000000000007941 */ /* 0x000fea0003800000 */
.L_x_3918:
[----:B------:R-:W-:Y:S01]  /*2920*/  IMAD.SHL.U32 R2, R2, 0x200000, RZ ;  /* 0x0020000002027824 */ /* 0x000fe200078e00ff */
[----:B------:R-:W-:-:S04]  /*2930*/  LEA R3, R0, 0x37800000, 0x17 ;  /* 0x3780000000037811 */ /* 0x000fc800078eb8ff */
[----:B------:R-:W-:Y:S01]  /*2940*/  LOP3.LUT R24, R3, R2, R24, 0xfe, !PT ;  /* 0x0000000203187212 */ /* 0x000fe200078efe18 */
[----:B------:R-:W-:Y:S05]  /*2950*/  BRA `(.L_x_3901) ;  /* 0x0000028000007947 */ /* 0x000fea0003800000 */
.L_x_3913:
        /* <DEDUP_REMOVED lines=14> */
.L_x_3900:
        /* <DEDUP_REMOVED lines=21> */
.L_x_3921:
[----:B------:R-:W2:Y:S02]  /*2b90*/  LDG.E.64 R2, [R2.64] ;  /* 0x0000002402027981 */ /* 0x000ea4000c1e1b00 */
[----:B--2---:R0:W2:Y:S01]  /*2ba0*/  I2F.U64 R24, R2 ;  /* 0x0000000200187312 */ /* 0x0040a20000301000 */
[----:B------:R-:W-:Y:S05]  /*2bb0*/  BRA `(.L_x_3901) ;  /* 0x0000002000007947 */ /* 0x000fea0003800000 */
.L_x_3920:
[----:B------:R-:W2:Y:S02]  /*2bc0*/  LDG.E R2, [R2.64] ;  /* 0x0000002402027981 */ /* 0x000ea4000c1e1900 */
[----:B--2---:R0:W2:Y:S02]  /*2bd0*/  I2F.U32 R24, R2 ;  /* 0x0000000200187306 */ /* 0x0040a40000201000 */
.L_x_3901:
[----:B------:R-:W-:Y:S05]  /*2be0*/  BSYNC B6 ;  /* 0x0000000000067941 */ /* 0x000fea0003800000 */
.L_x_3895:
[----:B------:R-:W-:Y:S02]  /*2bf0*/  IADD3 R25, R25, 0x80, RZ ;  /* 0x0000008019197810 */ /* 0x000fe40007ffe0ff */
.L_x_3894:
[----:B------:R-:W-:Y:S05]  /*2c00*/  BSYNC B7 ;  /* 0x0000000000077941 */ /* 0x000fea0003800000 */
.L_x_3893:
[----:B------:R-:W3:Y:S01]  /*2c10*/  LDC.U8 R19, c[0x0][0x16c] ;  /* 0x00005b00ff137b82 */ /* 0x000ee20000000000 */
        /* <DEDUP_REMOVED lines=18> */
[----:B------:R-:W4:Y:S02]  /*2d40*/  LDG.E.S8 R2, [R2.64] ;  /* 0x0000002402027981 */ /* 0x000f24000c1e1300 */
[----:B----4-:R0:W4:Y:S01]  /*2d50*/  I2F.S16 R23, R2 ;  /* 0x0000000200177306 */ /* 0x0101220000101400 */
[----:B------:R-:W-:Y:S05]  /*2d60*/  BRA `(.L_x_3923) ;  /* 0x00000ca000007947 */ /* 0x000fea0003800000 */
.L_x_3927:
[----:B------:R-:W4:Y:S02]  /*2d70*/  LDG.E.U8 R2, [R2.64] ;  /* 0x0000002402027981 */ /* 0x000f24000c1e1100 */
[----:B----4-:R0:W4:Y:S01]  /*2d80*/  I2F.U16 R23, R2 ;  /* 0x0000000200177306 */ /* 0x0101220000101000 */
[----:B------:R-:W-:Y:S05]  /*2d90*/  BRA `(.L_x_3923) ;  /* 0x00000c7000007947 */ /* 0x000fea0003800000 */
.L_x_3926:
[----:B------:R-:W-:-:S13]  /*2da0*/  ISETP.NE.AND P0, PT, R0, 0x2, PT ;  /* 0x000000020000780c */ /* 0x000fda0003f05270 */
[----:B------:R-:W-:Y:S05]  /*2db0*/  @!P0 BRA `(.L_x_3929) ;  /* 0x000000a000008947 */ /* 0x000fea0003800000 */
[----:B------:R-:W-:-:S13]  /*2dc0*/  ISETP.NE.AND P0, PT, R0, 0x3, PT ;  /* 0x000000030000780c */ /* 0x000fda0003f05270 */
[----:B------:R-:W-:Y:S05]  /*2dd0*/  @!P0 BRA `(.L_x_3930) ;  /* 0x0000005000008947 */ /* 0x000fea0003800000 */
[----:B------:R-:W-:-:S13]  /*2de0*/  ISETP.NE.AND P0, PT, R0, 0x4, PT ;  /* 0x000000040000780c */ /* 0x000fda0003f05270 */
[----:B------:R-:W-:Y:S05]  /*2df0*/  @P0 BRA `(.L_x_3928) ;  /* 0x00000a8000000947 */ /* 0x000fea0003800000 */
[----:B------:R-:W4:Y:S02]  /*2e00*/  LDG.E.64 R2, [R2.64] ;  /* 0x0000002402027981 */ /* 0x000f24000c1e1b00 */
[----:B----4-:R0:W4:Y:S01]  /*2e10*/  I2F.S64 R23, R2 ;  /* 0x0000000200177312 */ /* 0x0101220000301400 */
[----:B------:R-:W-:Y:S05]  /*2e20*/  BRA `(.L_x_3923) ;  /* 0x00000be000007947 */ /* 0x000fea0003800000 */
.L_x_3930:
[----:B------:R-:W4:Y:S02]  /*2e30*/  LDG.E R2, [R2.64] ;  /* 0x0000002402027981 */ /* 0x000f24000c1e1900 */
[----:B----4-:R0:W4:Y:S01]  /*2e40*/  I2F R23, R2 ;  /* 0x0000000200177306 */ /* 0x0101220000201400 */
[----:B------:R-:W-:Y:S05]  /*2e50*/  BRA `(.L_x_3923) ;  /* 0x00000bb000007947 */ /* 0x000fea0003800000 */
.L_x_3929:
[----:B------:R-:W4:Y:S02]  /*2e60*/  LDG.E.U16 R2, [R2.64] ;  /* 0x0000002402027981 */ /* 0x000f24000c1e1500 */
[----:B----4-:R0:W4:Y:S01]  /*2e70*/  I2F.S16 R23, R2 ;  /* 0x0000000200177306 */ /* 0x0101220000101400 */
[----:B------:R-:W-:Y:S05]  /*2e80*/  BRA `(.L_x_3923) ;  /* 0x00000b8000007947 */ /* 0x000fea0003800000 */
.L_x_3925:
        /* <DEDUP_REMOVED lines=8> */
.L_x_3932:
[----:B------:R-:W4:Y:S02]  /*2f10*/  LDG.E.U16 R2, [R2.64] ;  /* 0x0000002402027981 */ /* 0x000f24000c1e1500 */
[----:B----4-:R-:W-:Y:S01]  /*2f20*/  HADD2.F32 R23, -RZ, R2.H0_H0 ;  /* 0x20000002ff177230 */ /* 0x010fe20000004100 */
[----:B------:R-:W-:Y:S05]  /*2f30*/  BRA `(.L_x_3923) ;  /* 0x00000ad000007947 */ /* 0x000fea0003800000 */
.L_x_3931:
        /* <DEDUP_REMOVED lines=8> */
.L_x_3934:
[----:B------:R-:W4:Y:S02]  /*2fc0*/  LDG.E.U16 R2, [R2.64] ;  /* 0x0000002402027981 */ /* 0x000f24000c1e1500 */
[----:B----4-:R-:W-:Y:S01]  /*2fd0*/  HADD2.F32 R23, -RZ, R2.H0_H0 ;  /* 0x20000002ff177230 */ /* 0x010fe20000004100 */
[----:B------:R-:W-:Y:S05]  /*2fe0*/  BRA `(.L_x_3923) ;  /* 0x00000a2000007947 */ /* 0x000fea0003800000 */
.L_x_3933:
[----:B------:R-:W4:Y:S02]  /*2ff0*/  LDG.E.64 R2, [R2.64] ;  /* 0x0000002402027981 */ /* 0x000f24000c1e1b00 */
[----:B----4-:R-:W0:Y:S01]  /*3000*/  F2F.F32.F64 R23, R2 ;  /* 0x0000000200177310 */ /* 0x010e220000301000 */
[----:B------:R-:W0:-:S14]  /*3010*/  DSETP.GEU.AND P0, PT, |R2|, c[0x2][0x0], PT ;  /* 0x008000000200762a */ /* 0x000e1c0003f0e200 */
[----:B0-----:R-:W-:Y:S01]  /*3020*/  @!P0 FMUL R23, R23, 1.175494350822287508e-38 ;  /* 0x0080000017178820 */ /* 0x001fe20000400000 */
[----:B------:R-:W-:Y:S05]  /*3030*/  BRA `(.L_x_3923) ;  /* 0x000009d000007947 */ /* 0x000fea0003800000 */
.L_x_3924:
        /* <DEDUP_REMOVED lines=8> */
[----:B------:R-:W4:Y:S02]  /*30c0*/  LDG.E.U8 R2, [R2.64] ;  /* 0x0000002402027981 */ /* 0x000f24000c1e1100 */
[----:B----4-:R-:W-:-:S04]  /*30d0*/  ISETP.NE.AND P0, PT, R2, RZ, PT ;  /* 0x000000ff0200720c */ /* 0x010fc80003f05270 */
[----:B------:R-:W-:Y:S01]  /*30e0*/  FSEL R23, RZ, 1, !P0 ;  /* 0x3f800000ff177808 */ /* 0x000fe20004000000 */
[----:B------:R-:W-:Y:S05]  /*30f0*/  BRA `(.L_x_3923) ;  /* 0x0000091000007947 */ /* 0x000fea0003800000 */
.L_x_3937:
[----:B------:R-:W4:Y:S02]  /*3100*/  LDG.E.64 R2, [R2.64] ;  /* 0x0000002402027981 */ /* 0x000f24000c1e1b00 */
[----:B----4-:R-:W0:Y:S01]  /*3110*/  F2F.F32.F64 R23, R2 ;  /* 0x0000000200177310 */ /* 0x010e220000301000 */
[----:B------:R-:W0:-:S14]  /*3120*/  DSETP.GEU.AND P0, PT, |R2|, c[0x2][0x0], PT ;  /* 0x008000000200762a */ /* 0x000e1c0003f0e200 */
[----:B0-----:R-:W-:Y:S01]  /*3130*/  @!P0 FMUL R23, R23, 1.175494350822287508e-38 ;  /* 0x0080000017178820 */ /* 0x001fe20000400000 */
[----:B------:R-:W-:Y:S05]  /*3140*/  BRA `(.L_x_3923) ;  /* 0x000008c000007947 */ /* 0x000fea0003800000 */
.L_x_3936:
[----:B------:R-:W-:-:S13]  /*3150*/  ISETP.NE.AND P0, PT, R0, 0xf, PT ;  /* 0x0000000f0000780c */ /* 0x000fda0003f05270 */
[----:B------:R-:W-:Y:S05]  /*3160*/  @!P0 BRA `(.L_x_3938) ;  /* 0x0000025000008947 */ /* 0x000fea0003800000 */
[----:B------:R-:W-:-:S13]  /*3170*/  ISETP.NE.AND P0, PT, R0, 0x17, PT ;  /* 0x000000170000780c */ /* 0x000fda0003f05270 */
[----:B------:R-:W-:Y:S05]  /*3180*/  @!P0 BRA `(.L_x_3939) ;  /* 0x0000016000008947 */ /* 0x000fea0003800000 */
[----:B------:R-:W-:-:S13]  /*3190*/  ISETP.NE.AND P0, PT, R0, 0x18, PT ;  /* 0x000000180000780c */ /* 0x000fda0003f05270 */
[----:B------:R-:W-:Y:S05]  /*31a0*/  @P0 BRA `(.L_x_3928) ;  /* 0x000006d000000947 */ /* 0x000fea0003800000 */
[----:B------:R-:W4:Y:S01]  /*31b0*/  LDG.E.U8 R23, [R2.64] ;  /* 0x0000002402177981 */ /* 0x000f22000c1e1100 */
[----:B------:R-:W-:Y:S02]  /*31c0*/  IMAD.MOV.U32 R6, RZ, RZ, -0x800000 ;  /* 0xff800000ff067424 */ /* 0x000fe400078e00ff */
[----:B----4-:R-:W-:-:S05]  /*31d0*/  IMAD.SHL.U32 R23, R23, 0x1000000, RZ ;  /* 0x0100000017177824 */ /* 0x010fca00078e00ff */
        /* <DEDUP_REMOVED lines=17> */
.L_x_3939:
[----:B------:R-:W4:Y:S02]  /*32f0*/  LDG.E.U8 R2, [R2.64] ;  /* 0x0000002402027981 */ /* 0x000f24000c1e1100 */
[----:B----4-:R-:W-:-:S05]  /*3300*/  IMAD.SHL.U32 R0, R2, 0x2000000, RZ ;  /* 0x0200000002007824 */ /* 0x010fca00078e00ff */
        /* <DEDUP_REMOVED lines=11> */
.L_x_3938:
[----:B------:R-:W4:Y:S02]  /*33c0*/  LDG.E.U16 R2, [R2.64] ;  /* 0x0000002402027981 */ /* 0x000f24000c1e1500 */
[----:B----4-:R-:W-:Y:S01]  /*33d0*/  PRMT R23, RZ, 0x5410, R2 ;  /* 0x00005410ff177816 */ /* 0x010fe20000000002 */
[----:B------:R-:W-:Y:S05]  /*33e0*/  BRA `(.L_x_3923) ;  /* 0x0000062000007947 */ /* 0x000fea0003800000 */
.L_x_3935:
        /* <DEDUP_REMOVED lines=8> */
[----:B------:R-:W4:Y:S02]  /*3470*/  LDG.E.U16 R2, [R2.64] ;  /* 0x0000002402027981 */ /* 0x000f24000c1e1500 */
[----:B----4-:R0:W4:Y:S01]  /*3480*/  I2F.U16 R23, R2 ;  /* 0x0000000200177306 */ /* 0x0101220000101000 */
[----:B------:R-:W-:Y:S05]  /*3490*/  BRA `(.L_x_3923) ;  /* 0x0000057000007947 */ /* 0x000fea0003800000 */
.L_x_3942:
[----:B------:R-:W4:Y:S02]  /*34a0*/  LDG.E.U8 R2, [R2.64] ;  /* 0x0000002402027981 */ /* 0x000f24000c1e1100 */
[----:B----4-:R-:W-:-:S13]  /*34b0*/  ISETP.NE.AND P0, PT, R2, RZ, PT ;  /* 0x000000ff0200720c */ /* 0x010fda0003f05270 */
        /* <DEDUP_REMOVED lines=17> */
.L_x_3944:
[----:B------:R-:W-:Y:S05]  /*35d0*/  BSYNC B0 ;  /* 0x0000000000007941 */ /* 0x000fea0003800000 */
.L_x_3943:
[----:B------:R-:W-:Y:S01]  /*35e0*/  IMAD.SHL.U32 R2, R2, 0x100000, RZ ;  /* 0x0010000002027824 */ /* 0x000fe200078e00ff */
[----:B------:R-:W-:-:S04]  /*35f0*/  LEA R0, R0, 0x3b800000, 0x17 ;  /* 0x3b80000000007811 */ /* 0x000fc800078eb8ff */
[----:B------:R-:W-:Y:S01]  /*3600*/  LOP3.LUT R23, R0, R2, R23, 0xfe, !PT ;  /* 0x0000000200177212 */ /* 0x000fe200078efe17 */
[----:B------:R-:W-:Y:S05]  /*3610*/  BRA `(.L_x_3923) ;  /* 0x000003f000007947 */ /* 0x000fea0003800000 */
.L_x_3941:
        /* <DEDUP_REMOVED lines=19> */
.L_x_3946:
[----:B------:R-:W-:Y:S05]  /*3750*/  BSYNC B0 ;  /* 0x0000000000007941 */ /* 0x000fea0003800000 */
.L_x_3945:
[----:B------:R-:W-:Y:S01]  /*3760*/  IMAD.SHL.U32 R2, R2, 0x200000, RZ ;  /* 0x0020000002027824 */ /* 0x000fe200078e00ff */
[----:B------:R-:W-:-:S04]  /*3770*/  LEA R0, R0, 0x37800000, 0x17 ;  /* 0x3780000000007811 */ /* 0x000fc800078eb8ff */
[----:B------:R-:W-:Y:S01]  /*3780*/  LOP3.LUT R23, R0, R2, R23, 0xfe, !PT ;  /* 0x0000000200177212 */ /* 0x000fe200078efe17 */
[----:B------:R-:W-:Y:S05]  /*3790*/  BRA `(.L_x_3923) ;  /* 0x0000027000007947 */ /* 0x000fea0003800000 */
.L_x_3940:
[----:B------:R-:W-:-:S13]  /*37a0*/  ISETP.NE.AND P0, PT, R0, 0x1c, PT ;  /* 0x0000001c0000780c */ /* 0x000fda0003f05270 */
[----:B------:R-:W-:Y:S05]  /*37b0*/  @!P0 BRA `(.L_x_3947) ;  /* 0x0000023000008947 */ /* 0x000fea0003800000 */
[----:B------:R-:W-:-:S13]  /*37c0*/  ISETP.NE.AND P0, PT, R0, 0x1d, PT ;  /* 0x0000001d0000780c */ /* 0x000fda0003f05270 */
[----:B------:R-:W-:Y:S05]  /*37d0*/  @!P0 BRA `(.L_x_3948) ;  /* 0x000001e000008947 */ /* 0x000fea0003800000 */
[----:B------:R-:W-:-:S13]  /*37e0*/  ISETP.NE.AND P0, PT, R0, 0x2c, PT ;  /* 0x0000002c0000780c */ /* 0x000fda0003f05270 */
[----:B------:R-:W-:Y:S05]  /*37f0*/  @P0 BRA `(.L_x_3928) ;  /* 0x0000008000000947 */ /* 0x000fea0003800000 */
[----:B------:R-:W4:Y:S01]  /*3800*/  LDG.E.U8 R2, [R2.64] ;  /* 0x0000002402027981 */ /* 0x000f22000c1e1100 */
[----:B------:R-:W-:Y:S01]  /*3810*/  IMAD.MOV.U32 R23, RZ, RZ, 0x400000 ;  /* 0x00400000ff177424 */ /* 0x000fe200078e00ff */
[----:B----4-:R-:W-:-:S13]  /*3820*/  ISETP.NE.AND P0, PT, R2, RZ, PT ;  /* 0x000000ff0200720c */ /* 0x010fda0003f05270 */
[----:B------:R-:W-:Y:S05]  /*3830*/  @!P0 BRA `(.L_x_3923) ;  /* 0x000001d000008947 */ /* 0x000fea0003800000 */
[----:B------:R-:W-:-:S13]  /*3840*/  ISETP.NE.AND P0, PT, R2, 0xff, PT ;  /* 0x000000ff0200780c */ /* 0x000fda0003f05270 */
[----:B------:R-:W-:Y:S02]  /*3850*/  @!P0 IMAD.MOV.U32 R23, RZ, RZ, 0x7f800001 ;  /* 0x7f800001ff178424 */ /* 0x000fe400078e00ff */
[----:B------:R-:W-:Y:S01]  /*3860*/  @P0 IMAD.SHL.U32 R23, R2, 0x800000, RZ ;  /* 0x0080000002170824 */ /* 0x000fe200078e00ff */
[----:B------:R-:W-:Y:S05]  /*3870*/  BRA `(.L_x_3923) ;  /* 0x0000019000007947 */ /* 0x000fea0003800000 */
.L_x_3928:
        /* <DEDUP_REMOVED lines=18> */
[----:B0123-5:R-:W-:Y:S05]  /*39a0*/  CALL.ABS.NOINC R2 ;  /* 0x0000000002007343 */ /* 0x02ffea0003c00000 */
[----:B------:R-:W-:Y:S05]  /*39b0*/  BRA `(.L_x_3923) ;  /* 0x0000005000007947 */ /* 0x000fea0003800000 */
.L_x_3948:
[----:B------:R-:W4:Y:S02]  /*39c0*/  LDG.E.64 R2, [R2.64] ;  /* 0x0000002402027981 */ /* 0x000f24000c1e1b00 */
[----:B----4-:R0:W4:Y:S01]  /*39d0*/  I2F.U64 R23, R2 ;  /* 0x0000000200177312 */ /* 0x0101220000301000 */
[----:B------:R-:W-:Y:S05]  /*39e0*/  BRA `(.L_x_3923) ;  /* 0x0000002000007947 */ /* 0x000fea0003800000 */
.L_x_3947:
[----:B------:R-:W4:Y:S02]  /*39f0*/  LDG.E R2, [R2.64] ;  /* 0x0000002402027981 */ /* 0x000f24000c1e1900 */
[----:B----4-:R0:W4:Y:S02]  /*3a00*/  I2F.U32 R23, R2 ;  /* 0x0000000200177306 */ /* 0x0101240000201000 */
.L_x_3923:
[----:B------:R-:W-:Y:S05]  /*3a10*/  BSYNC B6 ;  /* 0x0000000000067941 */ /* 0x000fea0003800000 */
.L_x_3922:
[----:B---3--:R-:W-:Y:S01]  /*3a20*/  ISETP.NE.AND P0, PT, R19, RZ, PT ;  /* 0x000000ff1300720c */ /* 0x008fe20003f05270 */
[----:B------:R-:W-:-:S12]  /*3a30*/  BSSY B0, `(.L_x_3949) ;  /* 0x0000034000007945 */ /* 0x000fd80003800000 */
[----:B------:R-:W-:Y:S05]  /*3a40*/  @!P0 BRA `(.L_x_3950) ;  /* 0x000001a000008947 */ /* 0x000fea0003800000 */
[----:B------:R-:W3:Y:S02]  /*3a50*/  S2R R19, SR_TID.X ;  /* 0x0000000000137919 */ /* 0x000ee40000002100 */
[C---:B0--3--:R-:W-:Y:S02]  /*3a60*/  IADD3 R3, R19.reuse, 0x80, RZ ;  /* 0x0000008013037810 */ /* 0x049fe40007ffe0ff */
[-C--:B------:R-:W-:Y:S02]  /*3a70*/  ISETP.GE.AND P0, PT, R19, R16.reuse, PT ;  /* 0x000000101300720c */ /* 0x080fe40003f06270 */
[----:B------:R-:W-:Y:S02]  /*3a80*/  ISETP.GE.AND P1, PT, R3, R16, PT ;  /* 0x000000100300720c */ /* 0x000fe40003f26270 */
[----:B------:R-:W-:-:S04]  /*3a90*/  IADD3 R3, R19, 0x100, RZ ;  /* 0x0000010013037810 */ /* 0x000fc80007ffe0ff */
[----:B------:R-:W-:-:S05]  /*3aa0*/  ISETP.GE.AND P2, PT, R3, R16, PT ;  /* 0x000000100300720c */ /* 0x000fca0003f46270 */
[----:B------:R-:W0:Y:S08]  /*3ab0*/  @!P0 MUFU.RCP R3, c[0x0][0x168] ;  /* 0x00005a0000038b08 */ /* 0x000e300000001000 */
[----:B------:R-:W3:Y:S08]  /*3ac0*/  @!P1 MUFU.RCP R5, c[0x0][0x168] ;  /* 0x00005a0000059b08 */ /* 0x000ef00000001000 */
[----:B------:R-:W4:Y:S01]  /*3ad0*/  @!P2 MUFU.RCP R7, c[0x0][0x168] ;  /* 0x00005a000007ab08 */ /* 0x000f220000001000 */
[----:B0----5:R-:W-:Y:S01]  /*3ae0*/  @!P0 FMUL.FTZ R0, R3, R22 ;  /* 0x0000001603008220 */ /* 0x021fe20000410000 */
[----:B------:R-:W-:-:S04]  /*3af0*/  IADD3 R3, R19, 0x180, RZ ;  /* 0x0000018013037810 */ /* 0x000fc80007ffe0ff */
[----:B------:R-:W-:Y:S01]  /*3b00*/  ISETP.GE.AND P3, PT, R3, R16, PT ;  /* 0x000000100300720c */ /* 0x000fe20003f66270 */
[----:B-1-3--:R-:W-:Y:S01]  /*3b10*/  @!P1 FMUL.FTZ R2, R5, R18 ;  /* 0x0000001205029220 */ /* 0x00afe20000410000 */
[----:B------:R-:W0:Y:S01]  /*3b20*/  @!P0 FRND R0, R0 ;  /* 0x0000000000008307 */ /* 0x000e220000201000 */
[----:B--2-4-:R-:W-:-:S07]  /*3b30*/  @!P2 FMUL.FTZ R24, R7, R24 ;  /* 0x000000180718a220 */ /* 0x014fce0000410000 */
[----:B------:R-:W1:Y:S08]  /*3b40*/  @!P1 FRND R2, R2 ;  /* 0x0000000200029307 */ /* 0x000e700000201000 */
[----:B------:R-:W2:Y:S01]  /*3b50*/  @!P2 FRND R24, R24 ;  /* 0x000000180018a307 */ /* 0x000ea20000201000 */
[----:B0-----:R-:W-:Y:S02]  /*3b60*/  @!P0 FMUL.FTZ R4, R0, c[0x0][0x168] ;  /* 0x00005a0000048a20 */ /* 0x001fe40000410000 */
[----:B-1----:R-:W-:-:S02]  /*3b70*/  @!P1 FMUL.FTZ R18, R2, c[0x0][0x168] ;  /* 0x00005a0002129a20 */ /* 0x002fc40000410000 */
[----:B--2---:R-:W-:Y:S01]  /*3b80*/  @!P2 FMUL.FTZ R22, R24, c[0x0][0x168] ;  /* 0x00005a001816aa20 */ /* 0x004fe20000410000 */
[----:B------:R-:W-:Y:S05]  /*3b90*/  @P3 BRA `(.L_x_3951) ;  /* 0x000001d000003947 */ /* 0x000fea0003800000 */
[----:B------:R-:W0:Y:S02]  /*3ba0*/  MUFU.RCP R0, c[0x0][0x168] ;  /* 0x00005a0000007b08 */ /* 0x000e240000001000 */
[----:B0-----:R-:W-:-:S06]  /*3bb0*/  FMUL.FTZ R23, R0, R23 ;  /* 0x0000001700177220 */ /* 0x001fcc0000410000 */
[----:B------:R-:W0:Y:S02]  /*3bc0*/  FRND R23, R23 ;  /* 0x0000001700177307 */ /* 0x000e240000201000 */
[----:B0-----:R-:W-:Y:S01]  /*3bd0*/  FMUL.FTZ R24, R23, c[0x0][0x168] ;  /* 0x00005a0017187a20 */ /* 0x001fe20000410000 */
[----:B------:R-:W-:Y:S05]  /*3be0*/  BRA `(.L_x_3951) ;  /* 0x0000018000007947 */ /* 0x000fea0003800000 */
.L_x_3950:
[----:B------:R-:W3:Y:S02]  /*3bf0*/  S2R R19, SR_TID.X ;  /* 0x0000000000137919 */ /* 0x000ee40000002100 */
[C---:B0--3--:R-:W-:Y:S02]  /*3c00*/  IADD3 R3, R19.reuse, 0x80, RZ ;  /* 0x0000008013037810 */ /* 0x049fe40007ffe0ff */
[C---:B------:R-:W-:Y:S02]  /*3c10*/  IADD3 R5, R19.reuse, 0x100, RZ ;  /* 0x0000010013057810 */ /* 0x040fe40007ffe0ff */
[C---:B------:R-:W-:Y:S02]  /*3c20*/  IADD3 R7, R19.reuse, 0x180, RZ ;  /* 0x0000018013077810 */ /* 0x040fe40007ffe0ff */
[----:B------:R-:W-:-:S02]  /*3c30*/  ISETP.GE.AND P0, PT, R19, R16, PT ;  /* 0x000000101300720c */ /* 0x000fc40003f06270 */
[-C--:B------:R-:W-:Y:S02]  /*3c40*/  ISETP.GE.AND P1, PT, R3, R16.reuse, PT ;  /* 0x000000100300720c */ /* 0x080fe40003f26270 */
[-C--:B------:R-:W-:Y:S02]  /*3c50*/  ISETP.GE.AND P2, PT, R5, R16.reuse, PT ;  /* 0x000000100500720c */ /* 0x080fe40003f46270 */
[----:B------:R-:W-:-:S07]  /*3c60*/  ISETP.GE.AND P3, PT, R7, R16, PT ;  /* 0x000000100700720c */ /* 0x000fce0003f66270 */
[----:B-----5:R-:W-:Y:S01]  /*3c70*/  @!P0 FMUL.FTZ R22, R22, c[0x0][0x168] ;  /* 0x00005a0016168a20 */ /* 0x020fe20000410000 */
[----:B------:R-:W-:Y:S01]  /*3c80*/  @!P0 MUFU.RCP R3, c[0x0][0x168] ;  /* 0x00005a0000038b08 */ /* 0x000fe20000001000 */
[----:B-1----:R-:W-:Y:S02]  /*3c90*/  @!P1 FMUL.FTZ R0, R18, c[0x0][0x168] ;  /* 0x00005a0012009a20 */ /* 0x002fe40000410000 */
[----:B--2---:R-:W-:Y:S02]  /*3ca0*/  @!P2 FMUL.FTZ R2, R24, c[0x0][0x168] ;  /* 0x00005a001802aa20 */ /* 0x004fe40000410000 */
[----:B----4-:R-:W-:-:S03]  /*3cb0*/  @!P3 FMUL.FTZ R23, R23, c[0x0][0x168] ;  /* 0x00005a001717ba20 */ /* 0x010fc60000410000 */
[----:B------:R-:W0:Y:S08]  /*3cc0*/  @!P0 FRND R22, R22 ;  /* 0x0000001600168307 */ /* 0x000e300000201000 */
[----:B------:R-:W-:Y:S08]  /*3cd0*/  @!P1 MUFU.RCP R5, c[0x0][0x168] ;  /* 0x00005a0000059b08 */ /* 0x000ff00000001000 */
[----:B------:R-:W-:Y:S01]  /*3ce0*/  @!P2 MUFU.RCP R7, c[0x0][0x168] ;  /* 0x00005a000007ab08 */ /* 0x000fe20000001000 */
[----:B0-----:R-:W-:-:S07]  /*3cf0*/  @!P0 FMUL.FTZ R4, R22, R3 ;  /* 0x0000000316048220 */ /* 0x001fce0000410000 */
[----:B------:R-:W-:Y:S08]  /*3d00*/  @!P3 MUFU.RCP R6, c[0x0][0x168] ;  /* 0x00005a000006bb08 */ /* 0x000ff00000001000 */
[----:B------:R-:W0:Y:S08]  /*3d10*/  @!P1 FRND R0, R0 ;  /* 0x0000000000009307 */ /* 0x000e300000201000 */
[----:B------:R-:W1:Y:S08]  /*3d20*/  @!P2 FRND R2, R2 ;  /* 0x000000020002a307 */ /* 0x000e700000201000 */
[----:B------:R-:W2:Y:S01]  /*3d30*/  @!P3 FRND R23, R23 ;  /* 0x000000170017b307 */ /* 0x000ea20000201000 */
[----:B0-----:R-:W-:-:S02]  /*3d40*/  @!P1 FMUL.FTZ R18, R0, R5 ;  /* 0x0000000500129220 */ /* 0x001fc40000410000 */
[----:B-1----:R-:W-:Y:S02]  /*3d50*/  @!P2 FMUL.FTZ R22, R2, R7 ;  /* 0x000000070216a220 */ /* 0x002fe40000410000 */
[----:B--2---:R-:W-:-:S03]  /*3d60*/  @!P3 FMUL.FTZ R24, R23, R6 ;  /* 0x000000061718b220 */ /* 0x004fc60000410000 */
.L_x_3951:
[----:B------:R-:W-:Y:S05]  /*3d70*/  BSYNC B0 ;  /* 0x0000000000007941 */ /* 0x000fea0003800000 */
.L_x_3949:
[----:B------:R-:W0:Y:S01]  /*3d80*/  LDC.U8 R2, c[0x0][0x194] ;  /* 0x00006500ff027b82 */ /* 0x000e220000000000 */
[----:B------:R-:W-:Y:S01]  /*3d90*/  BSSY B6, `(.L_x_3952) ;  /* 0x00000ee000067945 */ /* 0x000fe20003800000 */
[----:B------:R-:W-:Y:S01]  /*3da0*/  IMAD.MOV.U32 R25, RZ, RZ, R19 ;  /* 0x000000ffff197224 */ /* 0x000fe200078e0013 */
        /* <DEDUP_REMOVED lines=20> */
.L_x_3957:
[----:B------:R-:W0:Y:S02]  /*3ef0*/  F2I.S64.TRUNC R4, R4 ;  /* 0x0000000400047311 */ /* 0x000e24000020d900 */
[----:B0-----:R-:W-:-:S05]  /*3f00*/  IMAD.MOV.U32 R3, RZ, RZ, R4 ;  /* 0x000000ffff037224 */ /* 0x001fca00078e0004 */
[----:B------:R0:W-:Y:S01]  /*3f10*/  STG.E.U8 [R8.64], R3 ;  /* 0x0000000308007986 */ /* 0x0001e2000c101124 */
[----:B------:R-:W-:Y:S05]  /*3f20*/  BRA `(.L_x_3959) ;  /* 0x00000d3000007947 */ /* 0x000fea0003800000 */
.L_x_3956:
        /* <DEDUP_REMOVED lines=9> */
.L_x_3961:
[----:B------:R-:W0:Y:S02]  /*3fc0*/  F2I.FTZ.TRUNC.NTZ R3, R4 ;  /* 0x0000000400037305 */ /* 0x000e24000021f100 */
[----:B0-----:R0:W-:Y:S01]  /*3fd0*/  STG.E [R8.64], R3 ;  /* 0x0000000308007986 */ /* 0x0011e2000c101924 */
[----:B------:R-:W-:Y:S05]  /*3fe0*/  BRA `(.L_x_3959) ;  /* 0x00000c7000007947 */ /* 0x000fea0003800000 */
.L_x_3960:
[----:B------:R-:W0:Y:S02]  /*3ff0*/  F2I.FTZ.TRUNC.NTZ R3, R4 ;  /* 0x0000000400037305 */ /* 0x000e24000021f100 */
[----:B0-----:R0:W-:Y:S01]  /*4000*/  STG.E.U16 [R8.64], R3 ;  /* 0x0000000308007986 */ /* 0x0011e2000c101524 */
[----:B------:R-:W-:Y:S05]  /*4010*/  BRA `(.L_x_3959) ;  /* 0x00000c4000007947 */ /* 0x000fea0003800000 */
.L_x_3955:
        /* <DEDUP_REMOVED lines=8> */
.L_x_3963:
[----:B------:R-:W-:-:S05]  /*40a0*/  F2FP.PACK_AB R4, RZ, R4 ;  /* 0x00000004ff04723e */ /* 0x000fca00000000ff */
[----:B------:R0:W-:Y:S01]  /*40b0*/  STG.E.U16 [R8.64], R4 ;  /* 0x0000000408007986 */ /* 0x0001e2000c101524 */
[----:B------:R-:W-:Y:S05]  /*40c0*/  BRA `(.L_x_3959) ;  /* 0x00000b9000007947 */ /* 0x000fea0003800000 */
.L_x_3962:
        /* <DEDUP_REMOVED lines=9> */
.L_x_3965:
[----:B------:R-:W-:-:S04]  /*4160*/  F2FP.PACK_AB R3, RZ, R4 ;  /* 0x00000004ff03723e */ /* 0x000fc800000000ff */
[----:B------:R-:W-:-:S05]  /*4170*/  PRMT R3, R3, 0x5410, RZ ;  /* 0x0000541003037816 */ /* 0x000fca00000000ff */
[----:B------:R0:W-:Y:S01]  /*4180*/  STG.E [R8.64], R3 ;  /* 0x0000000308007986 */ /* 0x0001e2000c101924 */
[----:B------:R-:W-:Y:S05]  /*4190*/  BRA `(.L_x_3959) ;  /* 0x00000ac000007947 */ /* 0x000fea0003800000 */
.L_x_3964:
[----:B------:R-:W-:-:S06]  /*41a0*/  FMUL.FTZ R4, R4, 1 ;  /* 0x3f80000004047820 */ /* 0x000fcc0000410000 */
[----:B------:R-:W0:Y:S02]  /*41b0*/  F2F.F64.F32 R4, R4 ;  /* 0x0000000400047310 */ /* 0x000e240000201800 */
[----:B0-----:R0:W-:Y:S01]  /*41c0*/  STG.E.64 [R8.64], R4 ;  /* 0x0000000408007986 */ /* 0x0011e2000c101b24 */
[----:B------:R-:W-:Y:S05]  /*41d0*/  BRA `(.L_x_3959) ;  /* 0x00000a8000007947 */ /* 0x000fea0003800000 */
.L_x_3954:
        /* <DEDUP_REMOVED lines=12> */
.L_x_3968:
[----:B------:R-:W-:Y:S01]  /*42a0*/  FMUL.FTZ R4, R4, 1 ;  /* 0x3f80000004047820 */ /* 0x000fe20000410000 */
[----:B------:R-:W-:-:S05]  /*42b0*/  CS2R R6, SRZ ;  /* 0x0000000000067805 */ /* 0x000fca000001ff00 */
[----:B------:R-:W0:Y:S02]  /*42c0*/  F2F.F64.F32 R4, R4 ;  /* 0x0000000400047310 */ /* 0x000e240000201800 */
[----:B0-----:R0:W-:Y:S01]  /*42d0*/  STG.E.128 [R8.64], R4 ;  /* 0x0000000408007986 */ /* 0x0011e2000c101d24 */
[----:B------:R-:W-:Y:S05]  /*42e0*/  BRA `(.L_x_3959) ;  /* 0x0000097000007947 */ /* 0x000fea0003800000 */
.L_x_3967:
        /* <DEDUP_REMOVED lines=20> */
.L_x_3972:
[----:B------:R-:W-:Y:S05]  /*4430*/  BSYNC B0 ;  /* 0x0000000000007941 */ /* 0x000fea0003800000 */
.L_x_3971:
[----:B------:R-:W-:-:S05]  /*4440*/  LOP3.LUT R5, R0, R5, RZ, 0xfc, !PT ;  /* 0x0000000500057212 */ /* 0x000fca00078efcff */
[----:B------:R0:W-:Y:S01]  /*4450*/  STG.E.U8 [R8.64], R5 ;  /* 0x0000000508007986 */ /* 0x0001e2000c101124 */
[----:B------:R-:W-:Y:S05]  /*4460*/  BRA `(.L_x_3959) ;  /* 0x000007f000007947 */ /* 0x000fea0003800000 */
.L_x_3970:
        /* <DEDUP_REMOVED lines=12> */
.L_x_3974:
[----:B------:R-:W-:Y:S01]  /*4530*/  IMAD.MOV.U32 R0, RZ, RZ, 0x7f ;  /* 0x0000007fff007424 */ /* 0x000fe200078e00ff */
[----:B------:R-:W-:-:S04]  /*4540*/  ISETP.GT.U32.AND P0, PT, R5, 0x7f800000, PT ;  /* 0x7f8000000500780c */ /* 0x000fc80003f04070 */
[----:B------:R-:W-:-:S04]  /*4550*/  SEL R0, R0, 0x7c, P0 ;  /* 0x0000007c00007807 */ /* 0x000fc80000000000 */
.L_x_3975:
[----:B------:R-:W-:Y:S05]  /*4560*/  BSYNC B0 ;  /* 0x0000000000007941 */ /* 0x000fea0003800000 */
.L_x_3973:
[----:B------:R-:W-:-:S04]  /*4570*/  LOP3.LUT R4, R4, 0x80000000, RZ, 0xc0, !PT ;  /* 0x8000000004047812 */ /* 0x000fc800078ec0ff */
[----:B------:R-:W-:-:S04]  /*4580*/  SHF.R.U32.HI R3, RZ, 0x18, R4 ;  /* 0x00000018ff037819 */ /* 0x000fc80000011604 */
[----:B------:R-:W-:-:S05]  /*4590*/  LOP3.LUT R3, R0, R3, RZ, 0xfc, !PT ;  /* 0x0000000300037212 */ /* 0x000fca00078efcff */
[----:B------:R0:W-:Y:S01]  /*45a0*/  STG.E.U8 [R8.64], R3 ;  /* 0x0000000308007986 */ /* 0x0001e2000c101124 */
[----:B------:R-:W-:Y:S05]  /*45b0*/  BRA `(.L_x_3959) ;  /* 0x000006a000007947 */ /* 0x000fea0003800000 */
.L_x_3969:
[----:B------:R-:W-:-:S05]  /*45c0*/  F2FP.BF16.PACK_AB R4, RZ, R4 ;  /* 0x00000004ff04723e */ /* 0x000fca00000010ff */
[----:B------:R0:W-:Y:S01]  /*45d0*/  STG.E.U16 [R8.64], R4 ;  /* 0x0000000408007986 */ /* 0x0001e2000c101524 */
[----:B------:R-:W-:Y:S05]  /*45e0*/  BRA `(.L_x_3959) ;  /* 0x0000067000007947 */ /* 0x000fea0003800000 */
.L_x_3966:
        /* <DEDUP_REMOVED lines=11> */
.L_x_3978:
        /* <DEDUP_REMOVED lines=16> */
.L_x_3981:
[----:B------:R-:W-:-:S04]  /*47a0*/  LOP3.LUT R4, R4, 0x80000000, RZ, 0xc0, !PT ;  /* 0x8000000004047812 */ /* 0x000fc800078ec0ff */
[----:B------:R-:W-:-:S04]  /*47b0*/  SHF.R.U32.HI R4, RZ, 0x18, R4 ;  /* 0x00000018ff047819 */ /* 0x000fc80000011604 */
[----:B------:R-:W-:-:S04]  /*47c0*/  LOP3.LUT R3, R3, R4, RZ, 0xfc, !PT ;  /* 0x0000000403037212 */ /* 0x000fc800078efcff */
[----:B------:R-:W-:Y:S02]  /*47d0*/  PRMT R0, R3, 0x7610, R0 ;  /* 0x0000761003007816 */ /* 0x000fe40000000000 */
.L_x_3980:
[----:B------:R-:W-:Y:S05]  /*47e0*/  BSYNC B0 ;  /* 0x0000000000007941 */ /* 0x000fea0003800000 */
.L_x_3979:
[----:B------:R0:W-:Y:S01]  /*47f0*/  STG.E.U8 [R8.64], R0 ;  /* 0x0000000008007986 */ /* 0x0001e2000c101124 */
[----:B------:R-:W-:Y:S05]  /*4800*/  BRA `(.L_x_3959) ;  /* 0x0000045000007947 */ /* 0x000fea0003800000 */
.L_x_3977:
        /* <DEDUP_REMOVED lines=16> */
.L_x_3984:
[----:B------:R-:W-:-:S04]  /*4910*/  LOP3.LUT R4, R4, 0x80000000, RZ, 0xc0, !PT ;  /* 0x8000000004047812 */ /* 0x000fc800078ec0ff */
[----:B------:R-:W-:-:S04]  /*4920*/  SHF.R.U32.HI R4, RZ, 0x18, R4 ;  /* 0x00000018ff047819 */ /* 0x000fc80000011604 */
[----:B------:R-:W-:-:S04]  /*4930*/  LOP3.LUT R3, R3, R4, RZ, 0xfc, !PT ;  /* 0x0000000403037212 */ /* 0x000fc800078efcff */
[----:B------:R-:W-:Y:S02]  /*4940*/  PRMT R0, R3, 0x7610, R0 ;  /* 0x0000761003007816 */ /* 0x000fe40000000000 */
.L_x_3983:
[----:B------:R-:W-:Y:S05]  /*4950*/  BSYNC B0 ;  /* 0x0000000000007941 */ /* 0x000fea0003800000 */
.L_x_3982:
[----:B------:R0:W-:Y:S01]  /*4960*/  STG.E.U8 [R8.64], R0 ;  /* 0x0000000008007986 */ /* 0x0001e2000c101124 */
[----:B------:R-:W-:Y:S05]  /*4970*/  BRA `(.L_x_3959) ;  /* 0x000002e000007947 */ /* 0x000fea0003800000 */
.L_x_3976:
        /* <DEDUP_REMOVED lines=21> */
.L_x_3958:
        /* <DEDUP_REMOVED lines=20> */
.L_x_3986:
[----:B------:R-:W0:Y:S02]  /*4c10*/  F2I.U64.TRUNC R4, R4 ;  /* 0x0000000400047311 */ /* 0x000e24000020d800 */
[----:B0-----:R0:W-:Y:S01]  /*4c20*/  STG.E.64 [R8.64], R4 ;  /* 0x0000000408007986 */ /* 0x0011e2000c101b24 */
[----:B------:R-:W-:Y:S05]  /*4c30*/  BRA `(.L_x_3959) ;  /* 0x0000002000007947 */ /* 0x000fea0003800000 */
.L_x_3985:
[----:B------:R-:W0:Y:S02]  /*4c40*/  F2I.FTZ.U32.TRUNC.NTZ R3, R4 ;  /* 0x0000000400037305 */ /* 0x000e24000021f000 */
[----:B0-----:R0:W-:Y:S02]  /*4c50*/  STG.E [R8.64], R3 ;  /* 0x0000000308007986 */ /* 0x0011e4000c101924 */
.L_x_3959:
[----:B------:R-:W-:Y:S02]  /*4c60*/  IADD3 R25, R19, 0x80, RZ ;  /* 0x0000008013197810 */ /* 0x000fe40007ffe0ff */
.L_x_3953:
[----:B------:R-:W-:Y:S05]  /*4c70*/  BSYNC B6 ;  /* 0x0000000000067941 */ /* 0x000fea0003800000 */
.L_x_3952:
        /* <DEDUP_REMOVED lines=22> */
.L_x_3992:
[----:B------:R-:W0:Y:S02]  /*4de0*/  F2I.S64.TRUNC R18, R18 ;  /* 0x0000001200127311 */ /* 0x000e24000020d900 */
[----:B0-----:R-:W-:-:S05]  /*4df0*/  IMAD.MOV.U32 R3, RZ, RZ, R18 ;  /* 0x000000ffff037224 */ /* 0x001fca00078e0012 */
[----:B------:R0:W-:Y:S01]  /*4e00*/  STG.E.U8 [R8.64], R3 ;  /* 0x0000000308007986 */ /* 0x0001e2000c101124 */
[----:B------:R-:W-:Y:S05]  /*4e10*/  BRA `(.L_x_3994) ;  /* 0x00000d3000007947 */ /* 0x000fea0003800000 */
.L_x_3991:
        /* <DEDUP_REMOVED lines=9> */
.L_x_3996:
[----:B------:R-:W0:Y:S02]  /*4eb0*/  F2I.FTZ.TRUNC.NTZ R3, R18 ;  /* 0x0000001200037305 */ /* 0x000e24000021f100 */
[----:B0-----:R0:W-:Y:S01]  /*4ec0*/  STG.E [R8.64], R3 ;  /* 0x0000000308007986 */ /* 0x0011e2000c101924 */
[----:B------:R-:W-:Y:S05]  /*4ed0*/  BRA `(.L_x_3994) ;  /* 0x00000c7000007947 */ /* 0x000fea0003800000 */
.L_x_3995:
[----:B------:R-:W0:Y:S02]  /*4ee0*/  F2I.FTZ.TRUNC.NTZ R3, R18 ;  /* 0x0000001200037305 */ /* 0x000e24000021f100 */
[----:B0-----:R0:W-:Y:S01]  /*4ef0*/  STG.E.U16 [R8.64], R3 ;  /* 0x0000000308007986 */ /* 0x0011e2000c101524 */
[----:B------:R-:W-:Y:S05]  /*4f00*/  BRA `(.L_x_3994) ;  /* 0x00000c4000007947 */ /* 0x000fea0003800000 */
.L_x_3990:
        /* <DEDUP_REMOVED lines=8> */
.L_x_3998:
[----:B------:R-:W-:-:S05]  /*4f90*/  F2FP.PACK_AB R18, RZ, R18 ;  /* 0x00000012ff12723e */ /* 0x000fca00000000ff */
[----:B------:R0:W-:Y:S01]  /*4fa0*/  STG.E.U16 [R8.64], R18 ;  /* 0x0000001208007986 */ /* 0x0001e2000c101524 */
[----:B------:R-:W-:Y:S05]  /*4fb0*/  BRA `(.L_x_3994) ;  /* 0x00000b9000007947 */ /* 0x000fea0003800000 */
.L_x_3997:
        /* <DEDUP_REMOVED lines=9> */
.L_x_4000:
[----:B------:R-:W-:-:S04]  /*5050*/  F2FP.PACK_AB R3, RZ, R18 ;  /* 0x00000012ff03723e */ /* 0x000fc800000000ff */
[----:B------:R-:W-:-:S05]  /*5060*/  PRMT R3, R3, 0x5410, RZ ;  /* 0x0000541003037816 */ /* 0x000fca00000000ff */
[----:B------:R0:W-:Y:S01]  /*5070*/  STG.E [R8.64], R3 ;  /* 0x0000000308007986 */ /* 0x0001e2000c101924 */
[----:B------:R-:W-:Y:S05]  /*5080*/  BRA `(.L_x_3994) ;  /* 0x00000ac000007947 */ /* 0x000fea0003800000 */
.L_x_3999:
[----:B------:R-:W-:-:S06]  /*5090*/  FMUL.FTZ R4, R18, 1 ;  /* 0x3f80000012047820 */ /* 0x000fcc0000410000 */
[----:B------:R-:W0:Y:S02]  /*50a0*/  F2F.F64.F32 R4, R4 ;  /* 0x0000000400047310 */ /* 0x000e240000201800 */
[----:B0-----:R0:W-:Y:S01]  /*50b0*/  STG.E.64 [R8.64], R4 ;  /* 0x0000000408007986 */ /* 0x0011e2000c101b24 */
[----:B------:R-:W-:Y:S05]  /*50c0*/  BRA `(.L_x_3994) ;  /* 0x00000a8000007947 */ /* 0x000fea0003800000 */
.L_x_3989:
        /* <DEDUP_REMOVED lines=12> */
.L_x_4003:
[----:B------:R-:W-:Y:S01]  /*5190*/  FMUL.FTZ R4, R18, 1 ;  /* 0x3f80000012047820 */ /* 0x000fe20000410000 */
[----:B------:R-:W-:-:S05]  /*51a0*/  CS2R R6, SRZ ;  /* 0x0000000000067805 */ /* 0x000fca000001ff00 */
[----:B------:R-:W0:Y:S02]  /*51b0*/  F2F.F64.F32 R4, R4 ;  /* 0x0000000400047310 */ /* 0x000e240000201800 */
[----:B0-----:R0:W-:Y:S01]  /*51c0*/  STG.E.128 [R8.64], R4 ;  /* 0x0000000408007986 */ /* 0x0011e2000c101d24 */
[----:B------:R-:W-:Y:S05]  /*51d0*/  BRA `(.L_x_3994) ;  /* 0x0000097000007947 */ /* 0x000fea0003800000 */
.L_x_4002:
        /* <DEDUP_REMOVED lines=20> */
.L_x_4007:
[----:B------:R-:W-:Y:S05]  /*5320*/  BSYNC B0 ;  /* 0x0000000000007941 */ /* 0x000fea0003800000 */
.L_x_4006:
[----:B------:R-:W-:-:S05]  /*5330*/  LOP3.LUT R5, R0, R5, RZ, 0xfc, !PT ;  /* 0x0000000500057212 */ /* 0x000fca00078efcff */
[----:B------:R0:W-:Y:S01]  /*5340*/  STG.E.U8 [R8.64], R5 ;  /* 0x0000000508007986 */ /* 0x0001e2000c101124 */
[----:B------:R-:W-:Y:S05]  /*5350*/  BRA `(.L_x_3994) ;  /* 0x000007f000007947 */ /* 0x000fea0003800000 */
.L_x_4005:
        /* <DEDUP_REMOVED lines=12> */
.L_x_4009:
[----:B------:R-:W-:Y:S01]  /*5420*/  IMAD.MOV.U32 R0, RZ, RZ, 0x7f ;  /* 0x0000007fff007424 */ /* 0x000fe200078e00ff */
[----:B------:R-:W-:-:S04]  /*5430*/  ISETP.GT.U32.AND P0, PT, R4, 0x7f800000, PT ;  /* 0x7f8000000400780c */ /* 0x000fc80003f04070 */
[----:B------:R-:W-:-:S04]  /*5440*/  SEL R0, R0, 0x7c, P0 ;  /* 0x0000007c00007807 */ /* 0x000fc80000000000 */
.L_x_4010:
[----:B------:R-:W-:Y:S05]  /*5450*/  BSYNC B0 ;  /* 0x0000000000007941 */ /* 0x000fea0003800000 */
.L_x_4008:
[----:B------:R-:W-:-:S04]  /*5460*/  LOP3.LUT R18, R18, 0x80000000, RZ, 0xc0, !PT ;  /* 0x8000000012127812 */ /* 0x000fc800078ec0ff */
[----:B------:R-:W-:-:S04]  /*5470*/  SHF.R.U32.HI R3, RZ, 0x18, R18 ;  /* 0x00000018ff037819 */ /* 0x000fc80000011612 */
[----:B------:R-:W-:-:S05]  /*5480*/  LOP3.LUT R3, R0, R3, RZ, 0xfc, !PT ;  /* 0x0000000300037212 */ /* 0x000fca00078efcff */
[----:B------:R0:W-:Y:S01]  /*5490*/  STG.E.U8 [R8.64], R3 ;  /* 0x0000000308007986 */ /* 0x0001e2000c101124 */
[----:B------:R-:W-:Y:S05]  /*54a0*/  BRA `(.L_x_3994) ;  /* 0x000006a000007947 */ /* 0x000fea0003800000 */
.L_x_4004:
[----:B------:R-:W-:-:S05]  /*54b0*/  F2FP.BF16.PACK_AB R18, RZ, R18 ;  /* 0x00000012ff12723e */ /* 0x000fca00000010ff */
[----:B------:R0:W-:Y:S01]  /*54c0*/  STG.E.U16 [R8.64], R18 ;  /* 0x0000001208007986 */ /* 0x0001e2000c101524 */
[----:B------:R-:W-:Y:S05]  /*54d0*/  BRA `(.L_x_3994) ;  /* 0x0000067000007947 */ /* 0x000fea0003800000 */
.L_x_4001:
        /* <DEDUP_REMOVED lines=11> */
.L_x_4013:
        /* <DEDUP_REMOVED lines=16> */
.L_x_4016:
[----:B------:R-:W-:-:S04]  /*5690*/  LOP3.LUT R18, R18, 0x80000000, RZ, 0xc0, !PT ;  /* 0x8000000012127812 */ /* 0x000fc800078ec0ff */
[----:B------:R-:W-:-:S04]  /*56a0*/  SHF.R.U32.HI R3, RZ, 0x18, R18 ;  /* 0x00000018ff037819 */ /* 0x000fc80000011612 */
[----:B------:R-:W-:-:S04]  /*56b0*/  LOP3.LUT R0, R0, R3, RZ, 0xfc, !PT ;  /* 0x0000000300007212 */ /* 0x000fc800078efcff */
[----:B------:R-:W-:Y:S02]  /*56c0*/  PRMT R4, R0, 0x7610, R4 ;  /* 0x0000761000047816 */ /* 0x000fe40000000004 */
.L_x_4015:
[----:B------:R-:W-:Y:S05]  /*56d0*/  BSYNC B0 ;  /* 0x0000000000007941 */ /* 0x000fea0003800000 */
.L_x_4014:
[----:B------:R0:W-:Y:S01]  /*56e0*/  STG.E.U8 [R8.64], R4 ;  /* 0x0000000408007986 */ /* 0x0001e2000c101124 */
[----:B------:R-:W-:Y:S05]  /*56f0*/  BRA `(.L_x_3994) ;  /* 0x0000045000007947 */ /* 0x000fea0003800000 */
.L_x_4012:
        /* <DEDUP_REMOVED lines=16> */
.L_x_4019:
[----:B------:R-:W-:-:S04]  /*5800*/  LOP3.LUT R18, R18, 0x80000000, RZ, 0xc0, !PT ;  /* 0x8000000012127812 */ /* 0x000fc800078ec0ff */
[----:B------:R-:W-:-:S04]  /*5810*/  SHF.R.U32.HI R3, RZ, 0x18, R18 ;  /* 0x00000018ff037819 */ /* 0x000fc80000011612 */
[----:B------:R-:W-:-:S04]  /*5820*/  LOP3.LUT R0, R0, R3, RZ, 0xfc, !PT ;  /* 0x0000000300007212 */ /* 0x000fc800078efcff */
[----:B------:R-:W-:Y:S02]  /*5830*/  PRMT R4, R0, 0x7610, R4 ;  /* 0x0000761000047816 */ /* 0x000fe40000000004 */
.L_x_4018:
[----:B------:R-:W-:Y:S05]  /*5840*/  BSYNC B0 ;  /* 0x0000000000007941 */ /* 0x000fea0003800000 */
.L_x_4017:
[----:B------:R0:W-:Y:S01]  /*5850*/  STG.E.U8 [R8.64], R4 ;  /* 0x0000000408007986 */ /* 0x0001e2000c101124 */
[----:B------:R-:W-:Y:S05]  /*5860*/  BRA `(.L_x_3994) ;  /* 0x000002e000007947 */ /* 0x000fea0003800000 */
.L_x_4011:
        /* <DEDUP_REMOVED lines=21> */
.L_x_3993:
        /* <DEDUP_REMOVED lines=20> */
.L_x_4021:
[----:B------:R-:W0:Y:S02]  /*5b00*/  F2I.U64.TRUNC R18, R18 ;  /* 0x0000001200127311 */ /* 0x000e24000020d800 */
[----:B0-----:R0:W-:Y:S01]  /*5b10*/  STG.E.64 [R8.64], R18 ;  /* 0x0000001208007986 */ /* 0x0011e2000c101b24 */
[----:B------:R-:W-:Y:S05]  /*5b20*/  BRA `(.L_x_3994) ;  /* 0x0000002000007947 */ /* 0x000fea0003800000 */
.L_x_4020:
[----:B------:R-:W0:Y:S02]  /*5b30*/  F2I.FTZ.U32.TRUNC.NTZ R3, R18 ;  /* 0x0000001200037305 */ /* 0x000e24000021f000 */
[----:B0-----:R0:W-:Y:S02]  /*5b40*/  STG.E [R8.64], R3 ;  /* 0x0000000308007986 */ /* 0x0011e4000c101924 */
.L_x_3994:
        /* <DEDUP_REMOVED lines=22> */
.L_x_4025:
[----:B------:R-:W0:Y:S02]  /*5cb0*/  F2I.S64.TRUNC R22, R22 ;  /* 0x0000001600167311 */ /* 0x000e24000020d900 */
[----:B0-----:R-:W-:-:S05]  /*5cc0*/  IMAD.MOV.U32 R3, RZ, RZ, R22 ;  /* 0x000000ffff037224 */ /* 0x001fca00078e0016 */
[----:B------:R0:W-:Y:S01]  /*5cd0*/  STG.E.U8 [R8.64], R3 ;  /* 0x0000000308007986 */ /* 0x0001e2000c101124 */
[----:B------:R-:W-:Y:S05]  /*5ce0*/  BRA `(.L_x_4027) ;  /* 0x00000d3000007947 */ /* 0x000fea0003800000 */
.L_x_4024:
        /* <DEDUP_REMOVED lines=9> */
.L_x_4029:
[----:B------:R-:W0:Y:S02]  /*5d80*/  F2I.FTZ.TRUNC.NTZ R3, R22 ;  /* 0x0000001600037305 */ /* 0x000e24000021f100 */
[----:B0-----:R0:W-:Y:S01]  /*5d90*/  STG.E [R8.64], R3 ;  /* 0x0000000308007986 */ /* 0x0011e2000c101924 */
[----:B------:R-:W-:Y:S05]  /*5da0*/  BRA `(.L_x_4027) ;  /* 0x00000c7000007947 */ /* 0x000fea0003800000 */
.L_x_4028:
[----:B------:R-:W0:Y:S02]  /*5db0*/  F2I.FTZ.TRUNC.NTZ R3, R22 ;  /* 0x0000001600037305 */ /* 0x000e24000021f100 */
[----:B0-----:R0:W-:Y:S01]  /*5dc0*/  STG.E.U16 [R8.64], R3 ;  /* 0x0000000308007986 */ /* 0x0011e2000c101524 */
[----:B------:R-:W-:Y:S05]  /*5dd0*/  BRA `(.L_x_4027) ;  /* 0x00000c4000007947 */ /* 0x000fea0003800000 */
.L_x_4023:
        /* <DEDUP_REMOVED lines=8> */
.L_x_4031:
[----:B------:R-:W-:-:S05]  /*5e60*/  F2FP.PACK_AB R22, RZ, R22 ;  /* 0x00000016ff16723e */ /* 0x000fca00000000ff */
[----:B------:R0:W-:Y:S01]  /*5e70*/  STG.E.U16 [R8.64], R22 ;  /* 0x0000001608007986 */ /* 0x0001e2000c101524 */
[----:B------:R-:W-:Y:S05]  /*5e80*/  BRA `(.L_x_4027) ;  /* 0x00000b9000007947 */ /* 0x000fea0003800000 */
.L_x_4030:
        /* <DEDUP_REMOVED lines=9> */
.L_x_4033:
[----:B------:R-:W-:-:S04]  /*5f20*/  F2FP.PACK_AB R3, RZ, R22 ;  /* 0x00000016ff03723e */ /* 0x000fc800000000ff */
[----:B------:R-:W-:-:S05]  /*5f30*/  PRMT R3, R3, 0x5410, RZ ;  /* 0x0000541003037816 */ /* 0x000fca00000000ff */
[----:B------:R0:W-:Y:S01]  /*5f40*/  STG.E [R8.64], R3 ;  /* 0x0000000308007986 */ /* 0x0001e2000c101924 */
[----:B------:R-:W-:Y:S05]  /*5f50*/  BRA `(.L_x_4027) ;  /* 0x00000ac000007947 */ /* 0x000fea0003800000 */
.L_x_4032:
[----:B------:R-:W-:-:S06]  /*5f60*/  FMUL.FTZ R4, R22, 1 ;  /* 0x3f80000016047820 */ /* 0x000fcc0000410000 */
[----:B------:R-:W0:Y:S02]  /*5f70*/  F2F.F64.F32 R4, R4 ;  /* 0x0000000400047310 */ /* 0x000e240000201800 */
[----:B0-----:R0:W-:Y:S01]  /*5f80*/  STG.E.64 [R8.64], R4 ;  /* 0x0000000408007986 */ /* 0x0011e2000c101b24 */
[----:B------:R-:W-:Y:S05]  /*5f90*/  BRA `(.L_x_4027) ;  /* 0x00000a8000007947 */ /* 0x000fea0003800000 */
.L_x_4022:
        /* <DEDUP_REMOVED lines=12> */
.L_x_4036:
[----:B------:R-:W-:Y:S01]  /*6060*/  FMUL.FTZ R4, R22, 1 ;  /* 0x3f80000016047820 */ /* 0x000fe20000410000 */
[----:B------:R-:W-:-:S05]  /*6070*/  CS2R R6, SRZ ;  /* 0x0000000000067805 */ /* 0x000fca000001ff00 */
[----:B------:R-:W0:Y:S02]  /*6080*/  F2F.F64.F32 R4, R4 ;  /* 0x0000000400047310 */ /* 0x000e240000201800 */
[----:B0-----:R0:W-:Y:S01]  /*6090*/  STG.E.128 [R8.64], R4 ;  /* 0x0000000408007986 */ /* 0x0011e2000c101d24 */
[----:B------:R-:W-:Y:S05]  /*60a0*/  BRA `(.L_x_4027) ;  /* 0x0000097000007947 */ /* 0x000fea0003800000 */
.L_x_4035:
        /* <DEDUP_REMOVED lines=20> */
.L_x_4040:
[----:B------:R-:W-:Y:S05]  /*61f0*/  BSYNC B0 ;  /* 0x0000000000007941 */ /* 0x000fea0003800000 */
.L_x_4039:
[----:B------:R-:W-:-:S05]  /*6200*/  LOP3.LUT R5, R0, R5, RZ, 0xfc, !PT ;  /* 0x0000000500057212 */ /* 0x000fca00078efcff */
[----:B------:R0:W-:Y:S01]  /*6210*/  STG.E.U8 [R8.64], R5 ;  /* 0x0000000508007986 */ /* 0x0001e2000c101124 */
[----:B------:R-:W-:Y:S05]  /*6220*/  BRA `(.L_x_4027) ;  /* 0x000007f000007947 */ /* 0x000fea0003800000 */
.L_x_4038:
        /* <DEDUP_REMOVED lines=12> */
.L_x_4042:
[----:B------:R-:W-:Y:S01]  /*62f0*/  IMAD.MOV.U32 R0, RZ, RZ, 0x7f ;  /* 0x0000007fff007424 */ /* 0x000fe200078e00ff */
[----:B------:R-:W-:-:S04]  /*6300*/  ISETP.GT.U32.AND P0, PT, R4, 0x7f800000, PT ;  /* 0x7f8000000400780c */ /* 0x000fc80003f04070 */
[----:B------:R-:W-:-:S04]  /*6310*/  SEL R0, R0, 0x7c, P0 ;  /* 0x0000007c00007807 */ /* 0x000fc80000000000 */
.L_x_4043:
[----:B------:R-:W-:Y:S05]  /*6320*/  BSYNC B0 ;  /* 0x0000000000007941 */ /* 0x000fea0003800000 */
.L_x_4041:
[----:B------:R-:W-:-:S04]  /*6330*/  LOP3.LUT R22, R22, 0x80000000, RZ, 0xc0, !PT ;  /* 0x8000000016167812 */ /* 0x000fc800078ec0ff */
[----:B------:R-:W-:-:S04]  /*6340*/  SHF.R.U32.HI R3, RZ, 0x18, R22 ;  /* 0x00000018ff037819 */ /* 0x000fc80000011616 */
[----:B------:R-:W-:-:S05]  /*6350*/  LOP3.LUT R3, R0, R3, RZ, 0xfc, !PT ;  /* 0x0000000300037212 */ /* 0x000fca00078efcff */
[----:B------:R0:W-:Y:S01]  /*6360*/  STG.E.U8 [R8.64], R3 ;  /* 0x0000000308007986 */ /* 0x0001e2000c101124 */
[----:B------:R-:W-:Y:S05]  /*6370*/  BRA `(.L_x_4027) ;  /* 0x000006a000007947 */ /* 0x000fea0003800000 */
.L_x_4037:
[----:B------:R-:W-:-:S05]  /*6380*/  F2FP.BF16.PACK_AB R22, RZ, R22 ;  /* 0x00000016ff16723e */ /* 0x000fca00000010ff */
[----:B------:R0:W-:Y:S01]  /*6390*/  STG.E.U16 [R8.64], R22 ;  /* 0x0000001608007986 */ /* 0x0001e2000c101524 */
[----:B------:R-:W-:Y:S05]  /*63a0*/  BRA `(.L_x_4027) ;  /* 0x0000067000007947 */ /* 0x000fea0003800000 */
.L_x_4034:
        /* <DEDUP_REMOVED lines=11> */
.L_x_4046:
        /* <DEDUP_REMOVED lines=16> */
.L_x_4049:
[----:B------:R-:W-:-:S04]  /*6560*/  LOP3.LUT R22, R22, 0x80000000, RZ, 0xc0, !PT ;  /* 0x8000000016167812 */ /* 0x000fc800078ec0ff */
[----:B------:R-:W-:-:S04]  /*6570*/  SHF.R.U32.HI R3, RZ, 0x18, R22 ;  /* 0x00000018ff037819 */ /* 0x000fc80000011616 */
[----:B------:R-:W-:-:S04]  /*6580*/  LOP3.LUT R0, R0, R3, RZ, 0xfc, !PT ;  /* 0x0000000300007212 */ /* 0x000fc800078efcff */
[----:B------:R-:W-:Y:S02]  /*6590*/  PRMT R4, R0, 0x7610, R4 ;  /* 0x0000761000047816 */ /* 0x000fe40000000004 */
.L_x_4048:
[----:B------:R-:W-:Y:S05]  /*65a0*/  BSYNC B0 ;  /* 0x0000000000007941 */ /* 0x000fea0003800000 */
.L_x_4047:
[----:B------:R0:W-:Y:S01]  /*65b0*/  STG.E.U8 [R8.64], R4 ;  /* 0x0000000408007986 */ /* 0x0001e2000c101124 */
[----:B------:R-:W-:Y:S05]  /*65c0*/  BRA `(.L_x_4027) ;  /* 0x0000045000007947 */ /* 0x000fea0003800000 */
.L_x_4045:
        /* <DEDUP_REMOVED lines=16> */
.L_x_4052:
[----:B------:R-:W-:-:S04]  /*66d0*/  LOP3.LUT R22, R22, 0x80000000, RZ, 0xc0, !PT ;  /* 0x8000000016167812 */ /* 0x000fc800078ec0ff */
[----:B------:R-:W-:-:S04]  /*66e0*/  SHF.R.U32.HI R3, RZ, 0x18, R22 ;  /* 0x00000018ff037819 */ /* 0x000fc80000011616 */
[----:B------:R-:W-:-:S04]  /*66f0*/  LOP3.LUT R0, R0, R3, RZ, 0xfc, !PT ;  /* 0x0000000300007212 */ /* 0x000fc800078efcff */
[----:B------:R-:W-:Y:S02]  /*6700*/  PRMT R4, R0, 0x7610, R4 ;  /* 0x0000761000047816 */ /* 0x000fe40000000004 */
.L_x_4051:
[----:B------:R-:W-:Y:S05]  /*6710*/  BSYNC B0 ;  /* 0x0000000000007941 */ /* 0x000fea0003800000 */
.L_x_4050:
[----:B------:R0:W-:Y:S01]  /*6720*/  STG.E.U8 [R8.64], R4 ;  /* 0x0000000408007986 */ /* 0x0001e2000c101124 */
[----:B------:R-:W-:Y:S05]  /*6730*/  BRA `(.L_x_4027) ;  /* 0x000002e000007947 */ /* 0x000fea0003800000 */
.L_x_4044:
        /* <DEDUP_REMOVED lines=21> */
.L_x_4026:
        /* <DEDUP_REMOVED lines=20> */
.L_x_4054:
[----:B------:R-:W0:Y:S02]  /*69d0*/  F2I.U64.TRUNC R22, R22 ;  /* 0x0000001600167311 */ /* 0x000e24000020d800 */
[----:B0-----:R0:W-:Y:S01]  /*69e0*/  STG.E.64 [R8.64], R22 ;  /* 0x0000001608007986 */ /* 0x0011e2000c101b24 */
[----:B------:R-:W-:Y:S05]  /*69f0*/  BRA `(.L_x_4027) ;  /* 0x0000002000007947 */ /* 0x000fea0003800000 */
.L_x_4053:
[----:B------:R-:W0:Y:S02]  /*6a00*/  F2I.FTZ.U32.TRUNC.NTZ R3, R22 ;  /* 0x0000001600037305 */ /* 0x000e24000021f000 */
[----:B0-----:R0:W-:Y:S02]  /*6a10*/  STG.E [R8.64], R3 ;  /* 0x0000000308007986 */ /* 0x0011e4000c101924 */
.L_x_4027:
[----:B------:R-:W-:Y:S02]  /*6a20*/  IADD3 R25, R25, 0x80, RZ ;  /* 0x0000008019197810 */ /* 0x000fe40007ffe0ff */
.L_x_3988:
[----:B------:R-:W-:Y:S05]  /*6a30*/  BSYNC B6 ;  /* 0x0000000000067941 */ /* 0x000fea0003800000 */
.L_x_3987:
        /* <DEDUP_REMOVED lines=20> */
.L_x_4058:
[----:B------:R-:W0:Y:S02]  /*6b80*/  F2I.S64.TRUNC R24, R24 ;  /* 0x0000001800187311 */ /* 0x000e24000020d900 */
[----:B0-----:R-:W-:-:S05]  /*6b90*/  IMAD.MOV.U32 R3, RZ, RZ, R24 ;  /* 0x000000ffff037224 */ /* 0x001fca00078e0018 */
[----:B------:R-:W-:Y:S01]  /*6ba0*/  STG.E.U8 [R4.64], R3 ;  /* 0x0000000304007986 */ /* 0x000fe2000c101124 */
[----:B------:R-:W-:Y:S05]  /*6bb0*/  EXIT ;  /* 0x000000000000794d */ /* 0x000fea0003800000 */
.L_x_4057:
        /* <DEDUP_REMOVED lines=9> */
.L_x_4061:
[----:B------:R-:W0:Y:S02]  /*6c50*/  F2I.FTZ.TRUNC.NTZ R3, R24 ;  /* 0x0000001800037305 */ /* 0x000e24000021f100 */
[----:B0-----:R-:W-:Y:S01]  /*6c60*/  STG.E [R4.64], R3 ;  /* 0x0000000304007986 */ /* 0x001fe2000c101924 */
[----:B------:R-:W-:Y:S05]  /*6c70*/  EXIT ;  /* 0x000000000000794d */ /* 0x000fea0003800000 */
.L_x_4060:
[----:B------:R-:W0:Y:S02]  /*6c80*/  F2I.FTZ.TRUNC.NTZ R3, R24 ;  /* 0x0000001800037305 */ /* 0x000e24000021f100 */
[----:B0-----:R-:W-:Y:S01]  /*6c90*/  STG.E.U16 [R4.64], R3 ;  /* 0x0000000304007986 */ /* 0x001fe2000c101524 */
[----:B------:R-:W-:Y:S05]  /*6ca0*/  EXIT ;  /* 0x000000000000794d */ /* 0x000fea0003800000 */
.L_x_4056:
        /* <DEDUP_REMOVED lines=8> */
.L_x_4063:
[----:B------:R-:W-:-:S05]  /*6d30*/  F2FP.PACK_AB R24, RZ, R24 ;  /* 0x00000018ff18723e */ /* 0x000fca00000000ff */
[----:B------:R-:W-:Y:S01]  /*6d40*/  STG.E.U16 [R4.64], R24 ;  /* 0x0000001804007986 */ /* 0x000fe2000c101524 */
[----:B------:R-:W-:Y:S05]  /*6d50*/  EXIT ;  /* 0x000000000000794d */ /* 0x000fea0003800000 */
.L_x_4062:
        /* <DEDUP_REMOVED lines=9> */
.L_x_4065:
[----:B------:R-:W-:-:S04]  /*6df0*/  F2FP.PACK_AB R3, RZ, R24 ;  /* 0x00000018ff03723e */ /* 0x000fc800000000ff */
[----:B------:R-:W-:-:S05]  /*6e00*/  PRMT R3, R3, 0x5410, RZ ;  /* 0x0000541003037816 */ /* 0x000fca00000000ff */
[----:B------:R-:W-:Y:S01]  /*6e10*/  STG.E [R4.64], R3 ;  /* 0x0000000304007986 */ /* 0x000fe2000c101924 */
[----:B------:R-:W-:Y:S05]  /*6e20*/  EXIT ;  /* 0x000000000000794d */ /* 0x000fea0003800000 */
.L_x_4064:
[----:B------:R-:W-:-:S06]  /*6e30*/  FMUL.FTZ R2, R24, 1 ;  /* 0x3f80000018027820 */ /* 0x000fcc0000410000 */
[----:B------:R-:W0:Y:S02]  /*6e40*/  F2F.F64.F32 R2, R2 ;  /* 0x0000000200027310 */ /* 0x000e240000201800 */
[----:B0-----:R-:W-:Y:S01]  /*6e50*/  STG.E.64 [R4.64], R2 ;  /* 0x0000000204007986 */ /* 0x001fe2000c101b24 */
[----:B------:R-:W-:Y:S05]  /*6e60*/  EXIT ;  /* 0x000000000000794d */ /* 0x000fea0003800000 */
.L_x_4055:
        /* <DEDUP_REMOVED lines=12> */
.L_x_4068:
[----:B------:R-:W-:Y:S01]  /*6f30*/  FMUL.FTZ R8, R24, 1 ;  /* 0x3f80000018087820 */ /* 0x000fe20000410000 */
[----:B------:R-:W-:-:S05]  /*6f40*/  CS2R R10, SRZ ;  /* 0x00000000000a7805 */ /* 0x000fca000001ff00 */
[----:B------:R-:W0:Y:S02]  /*6f50*/  F2F.F64.F32 R8, R8 ;  /* 0x0000000800087310 */ /* 0x000e240000201800 */
[----:B0-----:R-:W-:Y:S01]  /*6f60*/  STG.E.128 [R4.64], R8 ;  /* 0x0000000804007986 */ /* 0x001fe2000c101d24 */
[----:B------:R-:W-:Y:S05]  /*6f70*/  EXIT ;  /* 0x000000000000794d */ /* 0x000fea0003800000 */
.L_x_4067:
        /* <DEDUP_REMOVED lines=20> */
.L_x_4072:
[----:B------:R-:W-:Y:S05]  /*70c0*/  BSYNC B0 ;  /* 0x0000000000007941 */ /* 0x000fea0003800000 */
.L_x_4071:
[----:B------:R-:W-:-:S05]  /*70d0*/  LOP3.LUT R7, R0, R7, RZ, 0xfc, !PT ;  /* 0x0000000700077212 */ /* 0x000fca00078efcff */
[----:B------:R-:W-:Y:S01]  /*70e0*/  STG.E.U8 [R4.64], R7 ;  /* 0x0000000704007986 */ /* 0x000fe2000c101124 */
[----:B------:R-:W-:Y:S05]  /*70f0*/  EXIT ;  /* 0x000000000000794d */ /* 0x000fea0003800000 */
.L_x_4070:
[----:B------:R-:W-:Y:S01]  /*7100*/  LOP3.LUT R2, R24, 0x7fffffff, RZ, 0xc0, !PT ;  /* 0x7fffffff18027812 */ /* 0x000fe200078ec0ff */
        /* <DEDUP_REMOVED lines=11> */
.L_x_4074:
[----:B------:R-:W-:Y:S01]  /*71c0*/  IMAD.MOV.U32 R0, RZ, RZ, 0x7f ;  /* 0x0000007fff007424 */ /* 0x000fe200078e00ff */
[----:B------:R-:W-:-:S04]  /*71d0*/  ISETP.GT.U32.AND P0, PT, R2, 0x7f800000, PT ;  /* 0x7f8000000200780c */ /* 0x000fc80003f04070 */
[----:B------:R-:W-:-:S04]  /*71e0*/  SEL R0, R0, 0x7c, P0 ;  /* 0x0000007c00007807 */ /* 0x000fc80000000000 */
.L_x_4075:
[----:B------:R-:W-:Y:S05]  /*71f0*/  BSYNC B0 ;  /* 0x0000000000007941 */ /* 0x000fea0003800000 */
.L_x_4073:
[----:B------:R-:W-:-:S04]  /*7200*/  LOP3.LUT R24, R24, 0x80000000, RZ, 0xc0, !PT ;  /* 0x8000000018187812 */ /* 0x000fc800078ec0ff */
[----:B------:R-:W-:-:S04]  /*7210*/  SHF.R.U32.HI R3, RZ, 0x18, R24 ;  /* 0x00000018ff037819 */ /* 0x000fc80000011618 */
[----:B------:R-:W-:-:S05]  /*7220*/  LOP3.LUT R3, R0, R3, RZ, 0xfc, !PT ;  /* 0x0000000300037212 */ /* 0x000fca00078efcff */
[----:B------:R-:W-:Y:S01]  /*7230*/  STG.E.U8 [R4.64], R3 ;  /* 0x0000000304007986 */ /* 0x000fe2000c101124 */
[----:B------:R-:W-:Y:S05]  /*7240*/  EXIT ;  /* 0x000000000000794d */ /* 0x000fea0003800000 */
.L_x_4069:
[----:B------:R-:W-:-:S05]  /*7250*/  F2FP.BF16.PACK_AB R24, RZ, R24 ;  /* 0x00000018ff18723e */ /* 0x000fca00000010ff */
[----:B------:R-:W-:Y:S01]  /*7260*/  STG.E.U16 [R4.64], R24 ;  /* 0x0000001804007986 */ /* 0x000fe2000c101524 */
[----:B------:R-:W-:Y:S05]  /*7270*/  EXIT ;  /* 0x000000000000794d */ /* 0x000fea0003800000 */
.L_x_4066:
        /* <DEDUP_REMOVED lines=11> */
.L_x_4078:
        /* <DEDUP_REMOVED lines=16> */
.L_x_4081:
[----:B------:R-:W-:-:S04]  /*7430*/  LOP3.LUT R24, R24, 0x80000000, RZ, 0xc0, !PT ;  /* 0x8000000018187812 */ /* 0x000fc800078ec0ff */
[----:B------:R-:W-:-:S04]  /*7440*/  SHF.R.U32.HI R3, RZ, 0x18, R24 ;  /* 0x00000018ff037819 */ /* 0x000fc80000011618 */
[----:B------:R-:W-:-:S04]  /*7450*/  LOP3.LUT R0, R0, R3, RZ, 0xfc, !PT ;  /* 0x0000000300007212 */ /* 0x000fc800078efcff */
[----:B------:R-:W-:Y:S02]  /*7460*/  PRMT R2, R0, 0x7610, R2 ;  /* 0x0000761000027816 */ /* 0x000fe40000000002 */
.L_x_4080:
[----:B------:R-:W-:Y:S05]  /*7470*/  BSYNC B0 ;  /* 0x0000000000007941 */ /* 0x000fea0003800000 */
.L_x_4079:
[----:B------:R-:W-:Y:S01]  /*7480*/  STG.E.U8 [R4.64], R2 ;  /* 0x0000000204007986 */ /* 0x000fe2000c101124 */
[----:B------:R-:W-:Y:S05]  /*7490*/  EXIT ;  /* 0x000000000000794d */ /* 0x000fea0003800000 */
.L_x_4077:
        /* <DEDUP_REMOVED lines=16> */
.L_x_4084:
[----:B------:R-:W-:-:S04]  /*75a0*/  LOP3.LUT R24, R24, 0x80000000, RZ, 0xc0, !PT ;  /* 0x8000000018187812 */ /* 0x000fc800078ec0ff */
[----:B------:R-:W-:-:S04]  /*75b0*/  SHF.R.U32.HI R3, RZ, 0x18, R24 ;  /* 0x00000018ff037819 */ /* 0x000fc80000011618 */
[----:B------:R-:W-:-:S04]  /*75c0*/  LOP3.LUT R0, R0, R3, RZ, 0xfc, !PT ;  /* 0x0000000300007212 */ /* 0x000fc800078efcff */
[----:B------:R-:W-:Y:S02]  /*75d0*/  PRMT R2, R0, 0x7610, R2 ;  /* 0x0000761000027816 */ /* 0x000fe40000000002 */
.L_x_4083:
[----:B------:R-:W-:Y:S05]  /*75e0*/  BSYNC B0 ;  /* 0x0000000000007941 */ /* 0x000fea0003800000 */
.L_x_4082:
[----:B------:R-:W-:Y:S01]  /*75f0*/  STG.E.U8 [R4.64], R2 ;  /* 0x0000000204007986 */ /* 0x000fe2000c101124 */
[----:B------:R-:W-:Y:S05]  /*7600*/  EXIT ;  /* 0x000000000000794d */ /* 0x000fea0003800000 */
.L_x_4076:
        /* <DEDUP_REMOVED lines=21> */
.L_x_4059:
        /* <DEDUP_REMOVED lines=20> */
.L_x_4086:
[----:B------:R-:W0:Y:S02]  /*78a0*/  F2I.U64.TRUNC R24, R24 ;  /* 0x0000001800187311 */ /* 0x000e24000020d800 */
[----:B0-----:R-:W-:Y:S01]  /*78b0*/  STG.E.64 [R4.64], R24 ;  /* 0x0000001804007986 */ /* 0x001fe2000c101b24 */
[----:B------:R-:W-:Y:S05]  /*78c0*/  EXIT ;  /* 0x000000000000794d */ /* 0x000fea0003800000 */
.L_x_4085:
[----:B------:R-:W0:Y:S02]  /*78d0*/  F2I.FTZ.U32.TRUNC.NTZ R3, R24 ;  /* 0x0000001800037305 */ /* 0x000e24000021f000 */
[----:B0-----:R-:W-:Y:S01]  /*78e0*/  STG.E [R4.64], R3 ;  /* 0x0000000304007986 */ /* 0x001fe2000c101924 */
[----:B------:R-:W-:Y:S05]  /*78f0*/  EXIT ;  /* 0x000000000000794d */ /* 0x000fea0003800000 */
.L_x_4087:
        /* <DEDUP_REMOVED lines=16> */
.L_x_18311:


//--------------------- .text._ZN2at6native18elementwise_kernelILi128ELi2EZNS0_22gpu_kernel_impl_nocastIZZZNS0_26round_decimals_kernel_cudaERNS_18TensorIteratorBaseElENKUlvE_clEvENKUlvE0_clEvEUlfE_EEvS4_RKT_EUliE_EEviT1_ --------------------------
	.section	.text._ZN2at6native18elementwise_kernelILi128ELi2EZNS0_22gpu_kernel_impl_nocastIZZZNS0_26round_decimals_kernel_cudaERNS_18TensorIteratorBaseElENKUlvE_clEvENKUlvE0_clEvEUlfE_EEvS4_RKT_EUliE_EEviT1_,"ax",@progbits
	.sectioninfo	@"SHI_REGISTERS=12"
	.align	128
        .global         _ZN2at6native18elementwise_kernelILi128ELi2EZNS0_22gpu_kernel_impl_nocastIZZZNS0_26round_decimals_kernel_cudaERNS_18TensorIteratorBaseElENKUlvE_clEvENKUlvE0_clEvEUlfE_EEvS4_RKT_EUliE_EEviT1_
        .type           _ZN2at6native18elementwise_kernelILi128ELi2EZNS0_22gpu_kernel_impl_nocastIZZZNS0_26round_decimals_kernel_cudaERNS_18TensorIteratorBaseElENKUlvE_clEvENKUlvE0_clEvEUlfE_EEvS4_RKT_EUliE_EEviT1_,@function
        .size           _ZN2at6native18elementwise_kernelILi128ELi2EZNS0_22gpu_kernel_impl_nocastIZZZNS0_26round_decimals_kernel_cudaERNS_18TensorIteratorBaseElENKUlvE_clEvENKUlvE0_clEvEUlfE_EEvS4_RKT_EUliE_EEviT1_,(.L_x_18312 - _ZN2at6native18elementwise_kernelILi128ELi2EZNS0_22gpu_kernel_impl_nocastIZZZNS0_26round_decimals_kernel_cudaERNS_18TensorIteratorBaseElENKUlvE_clEvENKUlvE0_clEvEUlfE_EEvS4_RKT_EUliE_EEviT1_)
        .other          _ZN2at6native18elementwise_kernelILi128ELi2EZNS0_22gpu_kernel_impl_nocastIZZZNS0_26round_decimals_kernel_cudaERNS_18TensorIteratorBaseElENKUlvE_clEvENKUlvE0_clEvEUlfE_EEvS4_RKT_EUliE_EEviT1_,@"STO_CUDA_ENTRY STV_DEFAULT"
_ZN2at6native18elementwise_kernelILi128ELi2EZNS0_22gpu_kernel_impl_nocastIZZZNS0_26round_decimals_kernel_cudaERNS_18TensorIteratorBaseElENKUlvE_clEvENKUlvE0_clEvEUlfE_EEvS4_RKT_EUliE_EEviT1_:
.text._ZN2at6native18elementwise_kernelILi128ELi2EZNS0_22gpu_kernel_impl_nocastIZZZNS0_26round_decimals_kernel_cudaERNS_18TensorIteratorBaseElENKUlvE_clEvENKUlvE0_clEvEUlfE_EEvS4_RKT_EUliE_EEviT1_:
[----:B------:R-:W-:Y:S02]  /*0000*/  MOV R1, c[0x0][0x28] ;  /* 0x00000a0000017a02 */ /* 0x000fe40000000f00 */
[----:B------:R-:W0:Y:S01]  /*0010*/  S2R R0, SR_CTAID.X ;  /* 0x0000000000007919 */ /* 0x000e220000002500 */
[----:B------:R-:W-:Y:S01]  /*0020*/  ULDC.64 UR4, c[0x0][0x118] ;  /* 0x0000460000047ab9 */ /* 0x000fe20000000a00 */
[----:B------:R-:W-:Y:S01]  /*0030*/  BSSY B0, `(.L_x_4088) ;  /* 0x00000f9000007945 */ /* 0x000fe20003800000 */
[----:B------:R-:W-:Y:S01]  /*0040*/  ULDC.U8 UR6, c[0x0][0x374] ;  /* 0x0000dd0000067ab9 */ /* 0x000fe20000000000 */
        /* <DEDUP_REMOVED lines=232> */
.L_x_4090:
[----:B------:R-:W-:-:S04]  /*0ed0*/  IADD3 R4, P0, R3, c[0x0][0x368], RZ ;  /* 0x0000da0003047a10 */ /* 0x000fc80007f1e0ff */
[----:B------:R-:W-:-:S05]  /*0ee0*/  IADD3.X R5, RZ, c[0x0][0x36c], RZ, P0, !PT ;  /* 0x0000db00ff057a10 */ /* 0x000fca00007fe4ff */
[----:B------:R-:W2:Y:S01]  /*0ef0*/  LDG.E R4, [R4.64] ;  /* 0x0000000404047981 */ /* 0x000ea2000c1e1900 */
[----:B------:R-:W2:Y:S01]  /*0f00*/  MUFU.RCP R7, c[0x0][0x370] ;  /* 0x0000dc0000077b08 */ /* 0x000ea20000001000 */
[----:B------:R-:W-:Y:S02]  /*0f10*/  ISETP.NE.AND P0, PT, RZ, UR6, PT ;  /* 0x00000006ff007c0c */ /* 0x000fe4000bf05270 */
[----:B------:R-:W-:-:S04]  /*0f20*/  IADD3 R2, P1, R2, c[0x0][0x360], RZ ;  /* 0x0000d80002027a10 */ /* 0x000fc80007f3e0ff */
[----:B------:R-:W-:-:S07]  /*0f30*/  IADD3.X R3, RZ, c[0x0][0x364], RZ, P1, !PT ;  /* 0x0000d900ff037a10 */ /* 0x000fce0000ffe4ff */
[C---:B--2---:R-:W-:Y:S02]  /*0f40*/  @P0 FMUL.FTZ R6, R4.reuse, R7 ;  /* 0x0000000704060220 */ /* 0x044fe40000410000 */
[----:B------:R-:W-:-:S04]  /*0f50*/  @!P0 FMUL.FTZ R8, R4, c[0x0][0x370] ;  /* 0x0000dc0004088a20 */ /* 0x000fc80000410000 */
[----:B------:R-:W0:Y:S08]  /*0f60*/  @P0 FRND R6, R6 ;  /* 0x0000000600060307 */ /* 0x000e300000201000 */
[----:B------:R-:W1:Y:S01]  /*0f70*/  @!P0 FRND R8, R8 ;  /* 0x0000000800088307 */ /* 0x000e620000201000 */
[----:B0-----:R-:W-:Y:S02]  /*0f80*/  @P0 FMUL.FTZ R9, R6, c[0x0][0x370] ;  /* 0x0000dc0006090a20 */ /* 0x001fe40000410000 */
[----:B-1----:R-:W-:Y:S01]  /*0f90*/  @!P0 FMUL.FTZ R9, R8, R7 ;  /* 0x0000000708098220 */ /* 0x002fe20000410000 */
[----:B------:R-:W-:-:S04]  /*0fa0*/  IADD3 R7, R0, 0x80, RZ ;  /* 0x0000008000077810 */ /* 0x000fc80007ffe0ff */
[----:B------:R0:W-:Y:S03]  /*0fb0*/  STG.E [R2.64], R9 ;  /* 0x0000000902007986 */ /* 0x0001e6000c101904 */
.L_x_4089:
[----:B------:R-:W-:Y:S05]  /*0fc0*/  BSYNC B0 ;  /* 0x0000000000007941 */ /* 0x000fea0003800000 */
.L_x_4088:
[----:B------:R-:W-:-:S13]  /*0fd0*/  ISETP.GE.AND P0, PT, R7, c[0x0][0x160], PT ;  /* 0x0000580007007a0c */ /* 0x000fda0003f06270 */
[----:B------:R-:W-:Y:S05]  /*0fe0*/  @P0 EXIT ;  /* 0x000000000000094d */ /* 0x000fea0003800000 */
[----:B------:R-:W-:Y:S01]  /*0ff0*/  ISETP.NE.AND P0, PT, RZ, c[0x0][0x168], PT ;  /* 0x00005a00ff007a0c */ /* 0x000fe20003f05270 */
[----:B------:R-:W-:Y:S01]  /*1000*/  HFMA2.MMA R0, -RZ, RZ, 0, 0 ;  /* 0x00000000ff007435 */ /* 0x000fe200000001ff */
[----:B0-----:R-:W-:-:S11]  /*1010*/  IMAD.MOV.U32 R2, RZ, RZ, RZ ;  /* 0x000000ffff027224 */ /* 0x001fd600078e00ff */
[----:B------:R-:W-:Y:S05]  /*1020*/  @!P0 BRA `(.L_x_4091) ;  /* 0x00000e0000008947 */ /* 0x000fea0003800000 */
[----:B------:R-:W-:Y:S02]  /*1030*/  MOV R2, RZ ;  /* 0x000000ff00027202 */ /* 0x000fe40000000f00 */
[----:B------:R-:W-:-:S05]  /*1040*/  MOV R3, R7 ;  /* 0x0000000700037202 */ /* 0x000fca0000000f00 */
        /* <DEDUP_REMOVED lines=222> */
.L_x_4091:
        /* <DEDUP_REMOVED lines=12> */
[----:B-1----:R-:W-:-:S05]  /*1ef0*/  @!P1 FMUL.FTZ R7, R8, R9 ;  /* 0x0000000908079220 */ /* 0x002fca0000410000 */
[----:B------:R-:W-:Y:S01]  /*1f00*/  STG.E [R4.64], R7 ;  /* 0x0000000704007986 */ /* 0x000fe2000c101904 */
[----:B------:R-:W-:Y:S05]  /*1f10*/  EXIT ;  /* 0x000000000000794d */ /* 0x000fea0003800000 */
.L_x_4092:
        /* <DEDUP_REMOVED lines=14> */
.L_x_18312:


//--------------------- .text._ZN2at6native27unrolled_elementwise_kernelIZZZNS0_26round_decimals_kernel_cudaERNS_18TensorIteratorBaseElENKUlvE_clEvENKUlvE0_clEvEUlfE_St5arrayIPcLm2EELi4E23TrivialOffsetCalculatorILi1EjESB_NS0_6memory15LoadWithoutCastENSC_16StoreWithoutCastEEEviT_T0_T2_T3_T4_T5_ --------------------------
	.section	.text._ZN2at6native27unrolled_elementwise_kernelIZZZNS0_26round_decimals_kernel_cudaERNS_18TensorIteratorBaseElENKUlvE_clEvENKUlvE0_clEvEUlfE_St5arrayIPcLm2EELi4E23TrivialOffsetCalculatorILi1EjESB_NS0_6memory15LoadWithoutCastENSC_16StoreWithoutCastEEEviT_T0_T2_T3_T4_T5_,"ax",@progbits
	.sectioninfo	@"SHI_REGISTERS=20"
	.align	128
        .global         _ZN2at6native27unrolled_elementwise_kernelIZZZNS0_26round_decimals_kernel_cudaERNS_18TensorIteratorBaseElENKUlvE_clEvENKUlvE0_clEvEUlfE_St5arrayIPcLm2EELi4E23TrivialOffsetCalculatorILi1EjESB_NS0_6memory15LoadWithoutCastENSC_16StoreWithoutCastEEEviT_T0_T2_T3_T4_T5_
        .type           _ZN2at6native27unrolled_elementwise_kernelIZZZNS0_26round_decimals_kernel_cudaERNS_18TensorIteratorBaseElENKUlvE_clEvENKUlvE0_clEvEUlfE_St5arrayIPcLm2EELi4E23TrivialOffsetCalculatorILi1EjESB_NS0_6memory15LoadWithoutCastENSC_16StoreWithoutCastEEEviT_T0_T2_T3_T4_T5_,@function
        .size           _ZN2at6native27unrolled_elementwise_kernelIZZZNS0_26round_decimals_kernel_cudaERNS_18TensorIteratorBaseElENKUlvE_clEvENKUlvE0_clEvEUlfE_St5arrayIPcLm2EELi4E23TrivialOffsetCalculatorILi1EjESB_NS0_6memory15LoadWithoutCastENSC_16StoreWithoutCastEEEviT_T0_T2_T3_T4_T5_,(.L_x_18313 - _ZN2at6native27unrolled_elementwise_kernelIZZZNS0_26round_decimals_kernel_cudaERNS_18TensorIteratorBaseElENKUlvE_clEvENKUlvE0_clEvEUlfE_St5arrayIPcLm2EELi4E23TrivialOffsetCalculatorILi1EjESB_NS0_6memory15LoadWithoutCastENSC_16StoreWithoutCastEEEviT_T0_T2_T3_T4_T5_)
        .other          _ZN2at6native27unrolled_elementwise_kernelIZZZNS0_26round_decimals_kernel_cudaERNS_18TensorIteratorBaseElENKUlvE_clEvENKUlvE0_clEvEUlfE_St5arrayIPcLm2EELi4E23TrivialOffsetCalculatorILi1EjESB_NS0_6memory15LoadWithoutCastENSC_16StoreWithoutCastEEEviT_T0_T2_T3_T4_T5_,@"STO_CUDA_ENTRY STV_DEFAULT"
_ZN2at6native27unrolled_elementwise_kernelIZZZNS0_26round_decimals_kernel_cudaERNS_18TensorIteratorBaseElENKUlvE_clEvENKUlvE0_clEvEUlfE_St5arrayIPcLm2EELi4E23TrivialOffsetCalculatorILi1EjESB_NS0_6memory15LoadWithoutCastENSC_16StoreWithoutCastEEEviT_T0_T2_T3_T4_T5_:
.text._ZN2at6native27unrolled_elementwise_kernelIZZZNS0_26round_decimals_kernel_cudaERNS_18TensorIteratorBaseElENKUlvE_clEvENKUlvE0_clEvEUlfE_St5arrayIPcLm2EELi4E23TrivialOffsetCalculatorILi1EjESB_NS0_6memory15LoadWithoutCastENSC_16StoreWithoutCastEEEviT_T0_T2_T3_T4_T5_:
[----:B------:R-:W-:Y:S02]  /*0000*/  IMAD.MOV.U32 R1, RZ, RZ, c[0x0][0x28] ;  /* 0x00000a00ff017624 */ /* 0x000fe400078e00ff */
[----:B------:R-:W0:Y:S01]  /*0010*/  S2R R0, SR_CTAID.X ;  /* 0x0000000000007919 */ /* 0x000e220000002500 */
[----:B------:R-:W-:Y:S01]  /*0020*/  IMAD.MOV.U32 R5, RZ, RZ, -0x200 ;  /* 0xfffffe00ff057424 */ /* 0x000fe200078e00ff */
[----:B------:R-:W-:Y:S01]  /*0030*/  HFMA2.MMA R12, -RZ, RZ, 0, 0 ;  /* 0x00000000ff0c7435 */ /* 0x000fe200000001ff */
[----:B------:R-:W-:Y:S01]  /*0040*/  CS2R R6, SRZ ;  /* 0x0000000000067805 */ /* 0x000fe2000001ff00 */
[----:B------:R-:W1:Y:S01]  /*0050*/  S2R R3, SR_TID.X ;  /* 0x0000000000037919 */ /* 0x000e620000002100 */
[----:B------:R-:W-:Y:S01]  /*0060*/  HFMA2.MMA R4, -RZ, RZ, 0, 0 ;  /* 0x00000000ff047435 */ /* 0x000fe200000001ff */
[----:B------:R-:W-:Y:S01]  /*0070*/  ULDC.64 UR4, c[0x0][0x118] ;  /* 0x0000460000047ab9 */ /* 0x000fe20000000a00 */
[----:B0-----:R-:W-:Y:S01]  /*0080*/  IMAD R2, R0, R5, c[0x0][0x160] ;  /* 0x0000580000027624 */ /* 0x001fe200078e0205 */
[----:B-1----:R-:W-:-:S04]  /*0090*/  MOV R5, R3 ;  /* 0x0000000300057202 */ /* 0x002fc80000000f00 */
[----:B------:R-:W-:-:S13]  /*00a0*/  ISETP.GE.AND P0, PT, R3, R2, PT ;  /* 0x000000020300720c */ /* 0x000fda0003f06270 */
[----:B------:R-:W-:Y:S01]  /*00b0*/  @!P0 IMAD R8, R0, 0x200, R5 ;  /* 0x0000020000088824 */ /* 0x000fe200078e0205 */
[----:B------:R-:W-:Y:S01]  /*00c0*/  @!P0 IADD3 R5, R5, 0x80, RZ ;  /* 0x0000008005058810 */ /* 0x000fe20007ffe0ff */
[----:B------:R-:W-:-:S03]  /*00d0*/  @!P0 IMAD.MOV.U32 R9, RZ, RZ, 0x4 ;  /* 0x00000004ff098424 */ /* 0x000fc600078e00ff */
[----:B------:R-:W-:Y:S01]  /*00e0*/  ISETP.GE.AND P1, PT, R5, R2, PT ;  /* 0x000000020500720c */ /* 0x000fe20003f26270 */
[----:B------:R-:W-:-:S05]  /*00f0*/  @!P0 IMAD.WIDE.U32 R8, R8, R9, c[0x0][0x180] ;  /* 0x0000600008088625 */ /* 0x000fca00078e0009 */
[----:B------:R0:W5:Y:S07]  /*0100*/  @!P0 LDG.E R12, [R8.64] ;  /* 0x00000004080c8981 */ /* 0x00016e000c1e1900 */
[----:B------:R-:W-:Y:S02]  /*0110*/  @!P1 LEA R10, R0, R5, 0x9 ;  /* 0x00000005000a9211 */ /* 0x000fe400078e48ff */
[----:B------:R-:W-:Y:S02]  /*0120*/  @!P1 IADD3 R5, R5, 0x80, RZ ;  /* 0x0000008005059810 */ /* 0x000fe40007ffe0ff */
[----:B------:R-:W-:-:S02]  /*0130*/  @!P1 MOV R11, 0x4 ;  /* 0x00000004000b9802 */ /* 0x000fc40000000f00 */
[----:B------:R-:W-:-:S03]  /*0140*/  ISETP.GE.AND P3, PT, R5, R2, PT ;  /* 0x000000020500720c */ /* 0x000fc60003f66270 */
[----:B------:R-:W-:Y:S01]  /*0150*/  @!P1 IMAD.WIDE.U32 R10, R10, R11, c[0x0][0x180] ;  /* 0x000060000a0a9625 */ /* 0x000fe200078e000b */
[----:B------:R-:W-:-:S04]  /*0160*/  ULDC.U8 UR6, c[0x0][0x16c] ;  /* 0x00005b0000067ab9 */ /* 0x000fc80000000000 */
[----:B------:R0:W5:Y:S05]  /*0170*/  @!P1 LDG.E R7, [R10.64] ;  /* 0x000000040a079981 */ /* 0x00016a000c1e1900 */
[----:B------:R-:W-:Y:S01]  /*0180*/  @!P3 IMAD R16, R0, 0x200, R5 ;  /* 0x000002000010b824 */ /* 0x000fe200078e0205 */
[----:B------:R-:W-:Y:S01]  /*0190*/  @!P3 IADD3 R5, R5, 0x80, RZ ;  /* 0x000000800505b810 */ /* 0x000fe20007ffe0ff */
[----:B------:R-:W-:-:S03]  /*01a0*/  @!P3 IMAD.MOV.U32 R17, RZ, RZ, 0x4 ;  /* 0x00000004ff11b424 */ /* 0x000fc600078e00ff */
[----:B------:R-:W-:Y:S01]  /*01b0*/  ISETP.GE.AND P2, PT, R5, R2, PT ;  /* 0x000000020500720c */ /* 0x000fe20003f46270 */
[----:B------:R-:W-:-:S05]  /*01c0*/  @!P3 IMAD.WIDE.U32 R16, R16, R17, c[0x0][0x180] ;  /* 0x000060001010b625 */ /* 0x000fca00078e0011 */
[----:B------:R0:W5:Y:S07]  /*01d0*/  @!P3 LDG.E R6, [R16.64] ;  /* 0x000000041006b981 */ /* 0x00016e000c1e1900 */
[----:B------:R-:W-:Y:S01]  /*01e0*/  @!P2 LEA R14, R0, R5, 0x9 ;  /* 0x00000005000ea211 */ /* 0x000fe200078e48ff */
[----:B------:R-:W-:-:S04]  /*01f0*/  @!P2 IMAD.MOV.U32 R15, RZ, RZ, 0x4 ;  /* 0x00000004ff0fa424 */ /* 0x000fc800078e00ff */
[----:B------:R-:W-:-:S05]  /*0200*/  @!P2 IMAD.WIDE.U32 R14, R14, R15, c[0x0][0x180] ;  /* 0x000060000e0ea625 */ /* 0x000fca00078e000f */
[----:B------:R0:W5:Y:S01]  /*0210*/  @!P2 LDG.E R4, [R14.64] ;  /* 0x000000040e04a981 */ /* 0x000162000c1e1900 */
[----:B------:R-:W-:Y:S01]  /*0220*/  ISETP.NE.AND P1, PT, RZ, UR6, PT ;  /* 0x00000006ff007c0c */ /* 0x000fe2000bf25270 */
[----:B------:R-:W-:-:S12]  /*0230*/  BSSY B0, `(.L_x_4093) ;  /* 0x0000030000007945 */ /* 0x000fd80003800000 */
[----:B------:R-:W-:Y:S05]  /*0240*/  @!P1 BRA `(.L_x_4094) ;  /* 0x0000018000009947 */ /* 0x000fea0003800000 */
[C---:B0-----:R-:W-:Y:S01]  /*0250*/  IADD3 R5, R3.reuse, 0x80, RZ ;  /* 0x0000008003057810 */ /* 0x041fe20007ffe0ff */
[----:B------:R-:W0:Y:S01]  /*0260*/  @!P0 MUFU.RCP R11, c[0x0][0x168] ;  /* 0x00005a00000b8b08 */ /* 0x000e220000001000 */
[----:B------:R-:W-:Y:S02]  /*0270*/  IADD3 R9, R3, 0x100, RZ ;  /* 0x0000010003097810 */ /* 0x000fe40007ffe0ff */
[-C--:B------:R-:W-:Y:S02]  /*0280*/  ISETP.GE.AND P1, PT, R5, R2.reuse, PT ;  /* 0x000000020500720c */ /* 0x080fe40003f26270 */
[----:B------:R-:W-:-:S11]  /*0290*/  ISETP.GE.AND P2, PT, R9, R2, PT ;  /* 0x000000020900720c */ /* 0x000fd60003f46270 */
[----:B------:R-:W1:Y:S01]  /*02a0*/  @!P1 MUFU.RCP R8, c[0x0][0x168] ;  /* 0x00005a0000089b08 */ /* 0x000e620000001000 */
[----:B0----5:R-:W-:-:S07]  /*02b0*/  @!P0 FMUL.FTZ R12, R11, R12 ;  /* 0x0000000c0b0c8220 */ /* 0x021fce0000410000 */
[----:B------:R-:W0:Y:S01]  /*02c0*/  @!P2 MUFU.RCP R9, c[0x0][0x168] ;  /* 0x00005a000009ab08 */ /* 0x000e220000001000 */
[----:B-1----:R-:W-:Y:S01]  /*02d0*/  @!P1 FMUL.FTZ R8, R8, R7 ;  /* 0x0000000708089220 */ /* 0x002fe20000410000 */
[----:B------:R-:W-:-:S06]  /*02e0*/  IADD3 R7, R3, 0x180, RZ ;  /* 0x0000018003077810 */ /* 0x000fcc0007ffe0ff */
[----:B------:R-:W1:Y:S01]  /*02f0*/  @!P0 FRND R12, R12 ;  /* 0x0000000c000c8307 */ /* 0x000e620000201000 */
[----:B------:R-:W-:Y:S01]  /*0300*/  ISETP.GE.AND P3, PT, R7, R2, PT ;  /* 0x000000020700720c */ /* 0x000fe20003f66270 */
[----:B0-----:R-:W-:-:S06]  /*0310*/  @!P2 FMUL.FTZ R6, R9, R6 ;  /* 0x000000060906a220 */ /* 0x001fcc0000410000 */
[----:B------:R-:W0:Y:S08]  /*0320*/  @!P1 FRND R8, R8 ;  /* 0x0000000800089307 */ /* 0x000e300000201000 */
[----:B------:R-:W2:Y:S01]  /*0330*/  @!P2 FRND R6, R6 ;  /* 0x000000060006a307 */ /* 0x000ea20000201000 */
[----:B-1----:R-:W-:Y:S02]  /*0340*/  @!P0 FMUL.FTZ R7, R12, c[0x0][0x168] ;  /* 0x00005a000c078a20 */ /* 0x002fe40000410000 */
[----:B0-----:R-:W-:-:S02]  /*0350*/  @!P1 FMUL.FTZ R9, R8, c[0x0][0x168] ;  /* 0x00005a0008099a20 */ /* 0x001fc40000410000 */
[----:B--2---:R-:W-:Y:S01]  /*0360*/  @!P2 FMUL.FTZ R11, R6, c[0x0][0x168] ;  /* 0x00005a00060baa20 */ /* 0x004fe20000410000 */
[----:B------:R-:W-:Y:S05]  /*0370*/  @P3 BRA `(.L_x_4095) ;  /* 0x000001b000003947 */ /* 0x000fea0003800000 */
[----:B------:R-:W0:Y:S02]  /*0380*/  MUFU.RCP R13, c[0x0][0x168] ;  /* 0x00005a00000d7b08 */ /* 0x000e240000001000 */
[----:B0-----:R-:W-:-:S06]  /*0390*/  FMUL.FTZ R4, R13, R4 ;  /* 0x000000040d047220 */ /* 0x001fcc0000410000 */
[----:B------:R-:W0:Y:S02]  /*03a0*/  FRND R4, R4 ;  /* 0x0000000400047307 */ /* 0x000e240000201000 */
[----:B0-----:R-:W-:Y:S01]  /*03b0*/  FMUL.FTZ R13, R4, c[0x0][0x168] ;  /* 0x00005a00040d7a20 */ /* 0x001fe20000410000 */
[----:B------:R-:W-:Y:S05]  /*03c0*/  BRA `(.L_x_4095) ;  /* 0x0000016000007947 */ /* 0x000fea0003800000 */
.L_x_4094:
[C---:B0-----:R-:W-:Y:S01]  /*03d0*/  IADD3 R5, R3.reuse, 0x80, RZ ;  /* 0x0000008003057810 */ /* 0x041fe20007ffe0ff */
[----:B-----5:R-:W-:Y:S01]  /*03e0*/  @!P0 FMUL.FTZ R12, R12, c[0x0][0x168] ;  /* 0x00005a000c0c8a20 */ /* 0x020fe20000410000 */
[C---:B------:R-:W-:Y:S02]  /*03f0*/  IADD3 R9, R3.reuse, 0x100, RZ ;  /* 0x0000010003097810 */ /* 0x040fe40007ffe0ff */
[----:B------:R-:W-:Y:S02]  /*0400*/  IADD3 R11, R3, 0x180, RZ ;  /* 0x00000180030b7810 */ /* 0x000fe40007ffe0ff */
[-C--:B------:R-:W-:Y:S01]  /*0410*/  ISETP.GE.AND P1, PT, R5, R2.reuse, PT ;  /* 0x000000020500720c */ /* 0x080fe20003f26270 */
[----:B------:R-:W-:Y:S01]  /*0420*/  @!P0 FRND R12, R12 ;  /* 0x0000000c000c8307 */ /* 0x000fe20000201000 */
[----:B------:R-:W-:-:S02]  /*0430*/  ISETP.GE.AND P2, PT, R9, R2, PT ;  /* 0x000000020900720c */ /* 0x000fc40003f46270 */
[----:B------:R-:W-:-:S05]  /*0440*/  ISETP.GE.AND P3, PT, R11, R2, PT ;  /* 0x000000020b00720c */ /* 0x000fca0003f66270 */
[----:B------:R-:W0:Y:S04]  /*0450*/  @!P0 MUFU.RCP R9, c[0x0][0x168] ;  /* 0x00005a0000098b08 */ /* 0x000e280000001000 */
[----:B------:R-:W-:Y:S02]  /*0460*/  @!P1 FMUL.FTZ R8, R7, c[0x0][0x168] ;  /* 0x00005a0007089a20 */ /* 0x000fe40000410000 */
[----:B------:R-:W-:Y:S02]  /*0470*/  @!P2 FMUL.FTZ R6, R6, c[0x0][0x168] ;  /* 0x00005a000606aa20 */ /* 0x000fe40000410000 */
[----:B------:R-:W-:Y:S01]  /*0480*/  @!P3 FMUL.FTZ R4, R4, c[0x0][0x168] ;  /* 0x00005a000404ba20 */ /* 0x000fe20000410000 */
[----:B------:R-:W-:Y:S01]  /*0490*/  @!P1 MUFU.RCP R11, c[0x0][0x168] ;  /* 0x00005a00000b9b08 */ /* 0x000fe20000001000 */
[----:B0-----:R-:W-:-:S07]  /*04a0*/  @!P0 FMUL.FTZ R7, R12, R9 ;  /* 0x000000090c078220 */ /* 0x001fce0000410000 */
[----:B------:R-:W0:Y:S08]  /*04b0*/  @!P1 FRND R8, R8 ;  /* 0x0000000800089307 */ /* 0x000e300000201000 */
[----:B------:R-:W-:Y:S08]  /*04c0*/  @!P2 MUFU.RCP R13, c[0x0][0x168] ;  /* 0x00005a00000dab08 */ /* 0x000ff00000001000 */
[----:B------:R-:W1:Y:S01]  /*04d0*/  @!P2 FRND R6, R6 ;  /* 0x000000060006a307 */ /* 0x000e620000201000 */
[----:B0-----:R-:W-:-:S07]  /*04e0*/  @!P1 FMUL.FTZ R9, R8, R11 ;  /* 0x0000000b08099220 */ /* 0x001fce0000410000 */
[----:B------:R-:W-:Y:S08]  /*04f0*/  @!P3 MUFU.RCP R15, c[0x0][0x168] ;  /* 0x00005a00000fbb08 */ /* 0x000ff00000001000 */
[----:B------:R-:W0:Y:S01]  /*0500*/  @!P3 FRND R4, R4 ;  /* 0x000000040004b307 */ /* 0x000e220000201000 */
[----:B-1----:R-:W-:Y:S02]  /*0510*/  @!P2 FMUL.FTZ R11, R6, R13 ;  /* 0x0000000d060ba220 */ /* 0x002fe40000410000 */
[----:B0-----:R-:W-:-:S05]  /*0520*/  @!P3 FMUL.FTZ R13, R4, R15 ;  /* 0x0000000f040db220 */ /* 0x001fca0000410000 */
.L_x_4095:
[----:B------:R-:W-:Y:S05]  /*0530*/  BSYNC B0 ;  /* 0x0000000000007941 */ /* 0x000fea0003800000 */
.L_x_4093:
[--C-:B------:R-:W-:Y:S01]  /*0540*/  IMAD.MOV.U32 R15, RZ, RZ, R3.reuse ;  /* 0x000000ffff0f7224 */ /* 0x100fe200078e0003 */
[----:B------:R-:W-:Y:S01]  /*0550*/  @!P0 MOV R15, R5 ;  /* 0x00000005000f8202 */ /* 0x000fe20000000f00 */
[----:B------:R-:W-:Y:S01]  /*0560*/  @!P0 IMAD R4, R0, 0x200, R3 ;  /* 0x0000020000048824 */ /* 0x000fe200078e0203 */
[----:B------:R-:W-:Y:S01]  /*0570*/  @!P0 MOV R5, 0x4 ;  /* 0x0000000400058802 */ /* 0x000fe20000000f00 */
[----:B------:R-:W-:Y:S01]  /*0580*/  BSSY B0, `(.L_x_4096) ;  /* 0x000000f000007945 */ /* 0x000fe20003800000 */
[----:B------:R-:W-:-:S03]  /*0590*/  ISETP.GE.AND P1, PT, R15, R2, PT ;  /* 0x000000020f00720c */ /* 0x000fc60003f26270 */
[----:B------:R-:W-:-:S05]  /*05a0*/  @!P0 IMAD.WIDE.U32 R4, R4, R5, c[0x0][0x178] ;  /* 0x00005e0004048625 */ /* 0x000fca00078e0005 */
[----:B------:R0:W-:Y:S05]  /*05b0*/  @!P0 STG.E [R4.64], R7 ;  /* 0x0000000704008986 */ /* 0x0001ea000c101904 */
[----:B------:R-:W-:Y:S05]  /*05c0*/  @P1 BRA `(.L_x_4097) ;  /* 0x000000a000001947 */ /* 0x000fea0003800000 */
[----:B0-----:R-:W-:Y:S01]  /*05d0*/  IMAD R4, R0, 0x200, R15 ;  /* 0x0000020000047824 */ /* 0x001fe200078e020f */
[----:B------:R-:W-:Y:S01]  /*05e0*/  IADD3 R15, R15, 0x80, RZ ;  /* 0x000000800f0f7810 */ /* 0x000fe20007ffe0ff */
[----:B------:R-:W-:-:S03]  /*05f0*/  HFMA2.MMA R7, -RZ, RZ, 0, 2.384185791015625e-07 ;  /* 0x00000004ff077435 */ /* 0x000fc600000001ff */
[----:B------:R-:W-:-:S07]  /*0600*/  ISETP.GE.AND P0, PT, R15, R2, PT ;  /* 0x000000020f00720c */ /* 0x000fce0003f06270 */
[----:B------:R-:W-:-:S05]  /*0610*/  IMAD.WIDE.U32 R4, R4, R7, c[0x0][0x178] ;  /* 0x00005e0004047625 */ /* 0x000fca00078e0007 */
[----:B------:R0:W-:Y:S01]  /*0620*/  STG.E [R4.64], R9 ;  /* 0x0000000904007986 */ /* 0x0001e2000c101904 */
[----:B------:R-:W-:Y:S01]  /*0630*/  @!P0 IMAD R6, R0, 0x200, R15 ;  /* 0x0000020000068824 */ /* 0x000fe200078e020f */
[----:B------:R-:W-:-:S03]  /*0640*/  @!P0 IADD3 R15, R15, 0x80, RZ ;  /* 0x000000800f0f8810 */ /* 0x000fc60007ffe0ff */
[----:B------:R-:W-:-:S05]  /*0650*/  @!P0 IMAD.WIDE.U32 R6, R6, R7, c[0x0][0x178] ;  /* 0x00005e0006068625 */ /* 0x000fca00078e0007 */
[----:B------:R0:W-:Y:S02]  /*0660*/  @!P0 STG.E [R6.64], R11 ;  /* 0x0000000b06008986 */ /* 0x0001e4000c101904 */
.L_x_4097:
[----:B------:R-:W-:Y:S05]  /*0670*/  BSYNC B0 ;  /* 0x0000000000007941 */ /* 0x000fea0003800000 */
.L_x_4096:
[----:B------:R-:W-:-:S13]  /*0680*/  ISETP.GE.AND P0, PT, R15, R2, PT ;  /* 0x000000020f00720c */ /* 0x000fda0003f06270 */
[----:B------:R-:W-:Y:S05]  /*0690*/  @P0 EXIT ;  /* 0x000000000000094d */ /* 0x000fea0003800000 */
[----:B------:R-:W-:Y:S02]  /*06a0*/  LEA R2, R0, R15, 0x9 ;  /* 0x0000000f00027211 */ /* 0x000fe400078e48ff */
[----:B------:R-:W-:-:S05]  /*06b0*/  MOV R3, 0x4 ;  /* 0x0000000400037802 */ /* 0x000fca0000000f00 */
[----:B------:R-:W-:-:S05]  /*06c0*/  IMAD.WIDE.U32 R2, R2, R3, c[0x0][0x178] ;  /* 0x00005e0002027625 */ /* 0x000fca00078e0003 */
[----:B------:R-:W-:Y:S01]  /*06d0*/  STG.E [R2.64], R13 ;  /* 0x0000000d02007986 */ /* 0x000fe2000c101904 */
[----:B------:R-:W-:Y:S05]  /*06e0*/  EXIT ;  /* 0x000000000000794d */ /* 0x000fea0003800000 */
.L_x_4098:
        /* <DEDUP_REMOVED lines=9> */
.L_x_18313:


//--------------------- .text._ZN2at6native29vectorized_elementwise_kernelILi2EZZZNS0_26round_decimals_kernel_cudaERNS_18TensorIteratorBaseElENKUlvE_clEvENKUlvE0_clEvEUlfE_St5arrayIPcLm2EEEEviT0_T1_ --------------------------
	.section	.text._ZN2at6native29vectorized_elementwise_kernelILi2EZZZNS0_26round_decimals_kernel_cudaERNS_18TensorIteratorBaseElENKUlvE_clEvENKUlvE0_clEvEUlfE_St5arrayIPcLm2EEEEviT0_T1_,"ax",@progbits
	.sectioninfo	@"SHI_REGISTERS=29"
	.align	128
        .global         _ZN2at6native29vectorized_elementwise_kernelILi2EZZZNS0_26round_decimals_kernel_cudaERNS_18TensorIteratorBaseElENKUlvE_clEvENKUlvE0_clEvEUlfE_St5arrayIPcLm2EEEEviT0_T1_
        .type           _ZN2at6native29vectorized_elementwise_kernelILi2EZZZNS0_26round_decimals_kernel_cudaERNS_18TensorIteratorBaseElENKUlvE_clEvENKUlvE0_clEvEUlfE_St5arrayIPcLm2EEEEviT0_T1_,@function
        .size           _ZN2at6native29vectorized_elementwise_kernelILi2EZZZNS0_26round_decimals_kernel_cudaERNS_18TensorIteratorBaseElENKUlvE_clEvENKUlvE0_clEvEUlfE_St5arrayIPcLm2EEEEviT0_T1_,(.L_x_18314 - _ZN2at6native29vectorized_elementwise_kernelILi2EZZZNS0_26round_decimals_kernel_cudaERNS_18TensorIteratorBaseElENKUlvE_clEvENKUlvE0_clEvEUlfE_St5arrayIPcLm2EEEEviT0_T1_)
        .other          _ZN2at6native29vectorized_elementwise_kernelILi2EZZZNS0_26round_decimals_kernel_cudaERNS_18TensorIteratorBaseElENKUlvE_clEvENKUlvE0_clEvEUlfE_St5arrayIPcLm2EEEEviT0_T1_,@"STO_CUDA_ENTRY STV_DEFAULT"
_ZN2at6native29vectorized_elementwise_kernelILi2EZZZNS0_26round_decimals_kernel_cudaERNS_18TensorIteratorBaseElENKUlvE_clEvENKUlvE0_clEvEUlfE_St5arrayIPcLm2EEEEviT0_T1_:
.text._ZN2at6native29vectorized_elementwise_kernelILi2EZZZNS0_26round_decimals_kernel_cudaERNS_18TensorIteratorBaseElENKUlvE_clEvENKUlvE0_clEvEUlfE_St5arrayIPcLm2EEEEviT0_T1_:
[----:B------:R-:W-:Y:S02]  /*0000*/  MOV R1, c[0x0][0x28] ;  /* 0x00000a0000017a02 */ /* 0x000fe40000000f00 */
[----:B------:R-:W0:Y:S01]  /*0010*/  S2R R15, SR_CTAID.X ;  /* 0x00000000000f7919 */ /* 0x000e220000002500 */
[----:B------:R-:W-:Y:S02]  /*0020*/  ULDC.64 UR4, c[0x0][0x118] ;  /* 0x0000460000047ab9 */ /* 0x000fe40000000a00 */
[----:B------:R-:W-:Y:S01]  /*0030*/  ULDC.U8 UR6, c[0x0][0x16c] ;  /* 0x00005b0000067ab9 */ /* 0x000fe20000000000 */
[----:B0-----:R-:W-:-:S04]  /*0040*/  SHF.L.U32 R15, R15, 0xa, RZ ;  /* 0x0000000a0f0f7819 */ /* 0x001fc800000006ff */
[----:B------:R-:W-:-:S04]  /*0050*/  IADD3 R13, -R15, c[0x0][0x160], RZ ;  /* 0x000058000f0d7a10 */ /* 0x000fc80007ffe1ff */
[----:B------:R-:W-:-:S13]  /*0060*/  ISETP.GE.U32.AND P0, PT, R13, 0x400, PT ;  /* 0x000004000d00780c */ /* 0x000fda0003f06070 */
[----:B------:R-:W-:Y:S05]  /*0070*/  @!P0 BRA `(.L_x_4099) ;  /* 0x0000044000008947 */ /* 0x000fea0003800000 */
[----:B------:R-:W0:Y:S01]  /*0080*/  S2R R0, SR_TID.X ;  /* 0x0000000000007919 */ /* 0x000e220000002100 */
[----:B------:R-:W-:-:S10]  /*0090*/  HFMA2.MMA R8, -RZ, RZ, 0, 2.384185791015625e-07 ;  /* 0x00000004ff087435 */ /* 0x000fd400000001ff */
[----:B------:R-:W-:-:S06]  /*00a0*/  IMAD.WIDE R2, R15, R8, c[0x0][0x180] ;  /* 0x000060000f027625 */ /* 0x000fcc00078e0208 */
[----:B0-----:R-:W-:-:S05]  /*00b0*/  IMAD.WIDE.U32 R10, R0, 0x8, R2 ;  /* 0x00000008000a7825 */ /* 0x001fca00078e0002 */
[----:B------:R0:W5:Y:S04]  /*00c0*/  LDG.E.64 R12, [R10.64] ;  /* 0x000000040a0c7981 */ /* 0x000168000c1e1b00 */
[----:B------:R0:W5:Y:S04]  /*00d0*/  LDG.E.64 R4, [R10.64+0x400] ;  /* 0x000400040a047981 */ /* 0x000168000c1e1b00 */
[----:B------:R0:W5:Y:S04]  /*00e0*/  LDG.E.64 R2, [R10.64+0x800] ;  /* 0x000800040a027981 */ /* 0x000168000c1e1b00 */
[----:B------:R0:W5:Y:S01]  /*00f0*/  LDG.E.64 R6, [R10.64+0xc00] ;  /* 0x000c00040a067981 */ /* 0x000162000c1e1b00 */
[----:B------:R-:W-:-:S13]  /*0100*/  ISETP.NE.AND P0, PT, RZ, UR6, PT ;  /* 0x00000006ff007c0c */ /* 0x000fda000bf05270 */
[----:B------:R-:W-:Y:S05]  /*0110*/  @!P0 BRA `(.L_x_4100) ;  /* 0x000001a000008947 */ /* 0x000fea0003800000 */
[----:B0-----:R-:W0:Y:S02]  /*0120*/  MUFU.RCP R14, c[0x0][0x168] ;  /* 0x00005a00000e7b08 */ /* 0x001e240000001000 */
[-C--:B0----5:R-:W-:Y:S02]  /*0130*/  FMUL.FTZ R12, R12, R14.reuse ;  /* 0x0000000e0c0c7220 */ /* 0x0a1fe40000410000 */
[-C--:B------:R-:W-:Y:S02]  /*0140*/  FMUL.FTZ R13, R13, R14.reuse ;  /* 0x0000000e0d0d7220 */ /* 0x080fe40000410000 */
[-C--:B------:R-:W-:Y:S02]  /*0150*/  FMUL.FTZ R4, R4, R14.reuse ;  /* 0x0000000e04047220 */ /* 0x080fe40000410000 */
[-C--:B------:R-:W-:Y:S01]  /*0160*/  FMUL.FTZ R5, R5, R14.reuse ;  /* 0x0000000e05057220 */ /* 0x080fe20000410000 */
[----:B------:R-:W0:Y:S01]  /*0170*/  FRND R12, R12 ;  /* 0x0000000c000c7307 */ /* 0x000e220000201000 */
[----:B------:R-:W-:-:S02]  /*0180*/  FMUL.FTZ R9, R2, R14 ;  /* 0x0000000e02097220 */ /* 0x000fc40000410000 */
[-C--:B------:R-:W-:Y:S02]  /*0190*/  FMUL.FTZ R10, R3, R14.reuse ;  /* 0x0000000e030a7220 */ /* 0x080fe40000410000 */
[-C--:B------:R-:W-:Y:S02]  /*01a0*/  FMUL.FTZ R11, R6, R14.reuse ;  /* 0x0000000e060b7220 */ /* 0x080fe40000410000 */
[----:B------:R-:W-:Y:S01]  /*01b0*/  FMUL.FTZ R14, R7, R14 ;  /* 0x0000000e070e7220 */ /* 0x000fe20000410000 */
[----:B------:R-:W1:Y:S08]  /*01c0*/  FRND R13, R13 ;  /* 0x0000000d000d7307 */ /* 0x000e700000201000 */
[----:B------:R-:W2:Y:S01]  /*01d0*/  FRND R4, R4 ;  /* 0x0000000400047307 */ /* 0x000ea20000201000 */
[----:B0-----:R-:W-:-:S07]  /*01e0*/  FMUL.FTZ R2, R12, c[0x0][0x168] ;  /* 0x00005a000c027a20 */ /* 0x001fce0000410000 */
[----:B------:R-:W0:Y:S01]  /*01f0*/  FRND R5, R5 ;  /* 0x0000000500057307 */ /* 0x000e220000201000 */
[----:B-1----:R-:W-:-:S07]  /*0200*/  FMUL.FTZ R3, R13, c[0x0][0x168] ;  /* 0x00005a000d037a20 */ /* 0x002fce0000410000 */
[----:B------:R-:W1:Y:S01]  /*0210*/  FRND R9, R9 ;  /* 0x0000000900097307 */ /* 0x000e620000201000 */
[----:B--2---:R-:W-:-:S07]  /*0220*/  FMUL.FTZ R4, R4, c[0x0][0x168] ;  /* 0x00005a0004047a20 */ /* 0x004fce0000410000 */
[----:B------:R-:W2:Y:S01]  /*0230*/  FRND R10, R10 ;  /* 0x0000000a000a7307 */ /* 0x000ea20000201000 */
[----:B0-----:R-:W-:-:S07]  /*0240*/  FMUL.FTZ R5, R5, c[0x0][0x168] ;  /* 0x00005a0005057a20 */ /* 0x001fce0000410000 */
[----:B------:R-:W0:Y:S01]  /*0250*/  FRND R11, R11 ;  /* 0x0000000b000b7307 */ /* 0x000e220000201000 */
[----:B-1----:R-:W-:-:S07]  /*0260*/  FMUL.FTZ R6, R9, c[0x0][0x168] ;  /* 0x00005a0009067a20 */ /* 0x002fce0000410000 */
[----:B------:R-:W1:Y:S01]  /*0270*/  FRND R14, R14 ;  /* 0x0000000e000e7307 */ /* 0x000e620000201000 */
[----:B--2---:R-:W-:Y:S02]  /*0280*/  FMUL.FTZ R7, R10, c[0x0][0x168] ;  /* 0x00005a000a077a20 */ /* 0x004fe40000410000 */
[----:B0-----:R-:W-:Y:S02]  /*0290*/  FMUL.FTZ R12, R11, c[0x0][0x168] ;  /* 0x00005a000b0c7a20 */ /* 0x001fe40000410000 */
[----:B-1----:R-:W-:Y:S01]  /*02a0*/  FMUL.FTZ R13, R14, c[0x0][0x168] ;  /* 0x00005a000e0d7a20 */ /* 0x002fe20000410000 */
[----:B------:R-:W-:Y:S05]  /*02b0*/  BRA `(.L_x_4101) ;  /* 0x0000019000007947 */ /* 0x000fea0003800000 */
.L_x_4100:
[----:B0----5:R-:W-:Y:S01]  /*02c0*/  FMUL.FTZ R12, R12, c[0x0][0x168] ;  /* 0x00005a000c0c7a20 */ /* 0x021fe20000410000 */
[----:B------:R-:W-:Y:S01]  /*02d0*/  MUFU.RCP R9, c[0x0][0x168] ;  /* 0x00005a0000097b08 */ /* 0x000fe20000001000 */
[----:B------:R-:W-:Y:S02]  /*02e0*/  FMUL.FTZ R4, R4, c[0x0][0x168] ;  /* 0x00005a0004047a20 */ /* 0x000fe40000410000 */
[----:B------:R-:W-:-:S02]  /*02f0*/  FMUL.FTZ R13, R13, c[0x0][0x168] ;  /* 0x00005a000d0d7a20 */ /* 0x000fc40000410000 */
[----:B------:R-:W-:Y:S02]  /*0300*/  FMUL.FTZ R5, R5, c[0x0][0x168] ;  /* 0x00005a0005057a20 */ /* 0x000fe40000410000 */
[----:B------:R-:W-:Y:S01]  /*0310*/  FMUL.FTZ R11, R2, c[0x0][0x168] ;  /* 0x00005a00020b7a20 */ /* 0x000fe20000410000 */
[----:B------:R-:W0:Y:S01]  /*0320*/  FRND R12, R12 ;  /* 0x0000000c000c7307 */ /* 0x000e220000201000 */
[----:B------:R-:W-:Y:S02]  /*0330*/  FMUL.FTZ R17, R3, c[0x0][0x168] ;  /* 0x00005a0003117a20 */ /* 0x000fe40000410000 */
[----:B------:R-:W-:Y:S02]  /*0340*/  FMUL.FTZ R19, R6, c[0x0][0x168] ;  /* 0x00005a0006137a20 */ /* 0x000fe40000410000 */
[----:B------:R-:W-:-:S03]  /*0350*/  FMUL.FTZ R21, R7, c[0x0][0x168] ;  /* 0x00005a0007157a20 */ /* 0x000fc60000410000 */
[----:B------:R-:W1:Y:S08]  /*0360*/  FRND R10, R13 ;  /* 0x0000000d000a7307 */ /* 0x000e700000201000 */
[----:B------:R-:W2:Y:S01]  /*0370*/  FRND R4, R4 ;  /* 0x0000000400047307 */ /* 0x000ea20000201000 */
[----:B0-----:R-:W-:-:S07]  /*0380*/  FMUL.FTZ R2, R12, R9 ;  /* 0x000000090c027220 */ /* 0x001fce0000410000 */
[----:B------:R-:W0:Y:S01]  /*0390*/  FRND R14, R5 ;  /* 0x00000005000e7307 */ /* 0x000e220000201000 */
[----:B-1----:R-:W-:-:S07]  /*03a0*/  FMUL.FTZ R3, R10, R9 ;  /* 0x000000090a037220 */ /* 0x002fce0000410000 */
[----:B------:R-:W1:Y:S01]  /*03b0*/  FRND R16, R11 ;  /* 0x0000000b00107307 */ /* 0x000e620000201000 */
[----:B--2---:R-:W-:-:S07]  /*03c0*/  FMUL.FTZ R4, R4, R9 ;  /* 0x0000000904047220 */ /* 0x004fce0000410000 */
[----:B------:R-:W2:Y:S01]  /*03d0*/  FRND R18, R17 ;  /* 0x0000001100127307 */ /* 0x000ea20000201000 */
[----:B0-----:R-:W-:-:S07]  /*03e0*/  FMUL.FTZ R5, R14, R9 ;  /* 0x000000090e057220 */ /* 0x001fce0000410000 */
[----:B------:R-:W0:Y:S01]  /*03f0*/  FRND R20, R19 ;  /* 0x0000001300147307 */ /* 0x000e220000201000 */
[----:B-1----:R-:W-:-:S07]  /*0400*/  FMUL.FTZ R6, R16, R9 ;  /* 0x0000000910067220 */ /* 0x002fce0000410000 */
[----:B------:R-:W1:Y:S01]  /*0410*/  FRND R22, R21 ;  /* 0x0000001500167307 */ /* 0x000e620000201000 */
[-C--:B--2---:R-:W-:Y:S02]  /*0420*/  FMUL.FTZ R7, R18, R9.reuse ;  /* 0x0000000912077220 */ /* 0x084fe40000410000 */
[-C--:B0-----:R-:W-:Y:S02]  /*0430*/  FMUL.FTZ R12, R20, R9.reuse ;  /* 0x00000009140c7220 */ /* 0x081fe40000410000 */
[----:B-1----:R-:W-:-:S03]  /*0440*/  FMUL.FTZ R13, R22, R9 ;  /* 0x00000009160d7220 */ /* 0x002fc60000410000 */
.L_x_4101:
[----:B------:R-:W-:-:S06]  /*0450*/  IMAD.WIDE.U32 R8, R15, R8, c[0x0][0x178] ;  /* 0x00005e000f087625 */ /* 0x000fcc00078e0008 */
[----:B------:R-:W-:-:S05]  /*0460*/  IMAD.WIDE R8, R0, 0x8, R8 ;  /* 0x0000000800087825 */ /* 0x000fca00078e0208 */
[----:B------:R-:W-:Y:S04]  /*0470*/  STG.E.64 [R8.64], R2 ;  /* 0x0000000208007986 */ /* 0x000fe8000c101b04 */
[----:B------:R-:W-:Y:S04]  /*0480*/  STG.E.64 [R8.64+0x400], R4 ;  /* 0x0004000408007986 */ /* 0x000fe8000c101b04 */
[----:B------:R-:W-:Y:S04]  /*0490*/  STG.E.64 [R8.64+0x800], R6 ;  /* 0x0008000608007986 */ /* 0x000fe8000c101b04 */
[----:B------:R-:W-:Y:S01]  /*04a0*/  STG.E.64 [R8.64+0xc00], R12 ;  /* 0x000c000c08007986 */ /* 0x000fe2000c101b04 */
[----:B------:R-:W-:Y:S05]  /*04b0*/  EXIT ;  /* 0x000000000000794d */ /* 0x000fea0003800000 */
.L_x_4099:
[----:B------:R-:W0:Y:S01]  /*04c0*/  S2R R0, SR_TID.X ;  /* 0x0000000000007919 */ /* 0x000e220000002100 */
[----:B------:R-:W-:Y:S01]  /*04d0*/  CS2R R20, SRZ ;  /* 0x0000000000147805 */ /* 0x000fe2000001ff00 */
[----:B------:R-:W-:Y:S01]  /*04e0*/  IMAD.MOV.U32 R14, RZ, RZ, RZ ;  /* 0x000000ffff0e7224 */ /* 0x000fe200078e00ff */
[----:B0-----:R-:W-:-:S02]  /*04f0*/  ISETP.GE.AND P0, PT, R0, R13, PT ;  /* 0x0000000d0000720c */ /* 0x001fc40003f06270 */
[----:B------:R-:W-:-:S11]  /*0500*/  MOV R22, R0 ;  /* 0x0000000000167202 */ /* 0x000fd60000000f00 */
[----:B------:R-:W-:Y:S02]  /*0510*/  @!P0 IADD3 R22, R0, 0x80, RZ ;  /* 0x0000008000168810 */ /* 0x000fe40007ffe0ff */
[----:B------:R-:W-:Y:S02]  /*0520*/  @!P0 IADD3 R10, R15, R0, RZ ;  /* 0x000000000f0a8210 */ /* 0x000fe40007ffe0ff */
[----:B------:R-:W-:Y:S02]  /*0530*/  ISETP.GE.AND P6, PT, R22, R13, PT ;  /* 0x0000000d1600720c */ /* 0x000fe40003fc6270 */
[----:B------:R-:W-:-:S05]  /*0540*/  @!P0 MOV R11, 0x4 ;  /* 0x00000004000b8802 */ /* 0x000fca0000000f00 */
[----:B------:R-:W-:Y:S01]  /*0550*/  @!P0 IMAD.WIDE.U32 R10, R10, R11, c[0x0][0x180] ;  /* 0x000060000a0a8625 */ /* 0x000fe200078e000b */
[----:B------:R-:W-:-:S04]  /*0560*/  HFMA2.MMA R12, -RZ, RZ, 0, 0 ;  /* 0x00000000ff0c7435 */ /* 0x000fc800000001ff */
[----:B------:R0:W5:Y:S01]  /*0570*/  @!P0 LDG.E R21, [R10.64] ;  /* 0x000000040a158981 */ /* 0x000162000c1e1900 */
[----:B------:R-:W-:Y:S01]  /*0580*/  @!P6 IMAD.IADD R2, R15, 0x1, R22 ;  /* 0x000000010f02e824 */ /* 0x000fe200078e0216 */
[----:B------:R-:W-:Y:S02]  /*0590*/  @!P6 IADD3 R22, R22, 0x80, RZ ;  /* 0x000000801616e810 */ /* 0x000fe40007ffe0ff */
[----:B------:R-:W-:Y:S02]  /*05a0*/  @!P6 MOV R3, 0x4 ;  /* 0x000000040003e802 */ /* 0x000fe40000000f00 */
[----:B------:R-:W-:-:S03]  /*05b0*/  ISETP.GE.AND P5, PT, R22, R13, PT ;  /* 0x0000000d1600720c */ /* 0x000fc60003fa6270 */
[----:B------:R-:W-:-:S05]  /*05c0*/  @!P6 IMAD.WIDE.U32 R2, R2, R3, c[0x0][0x180] ;  /* 0x000060000202e625 */ /* 0x000fca00078e0003 */
[----:B------:R1:W5:Y:S05]  /*05d0*/  @!P6 LDG.E R20, [R2.64] ;  /* 0x000000040214e981 */ /* 0x00036a000c1e1900 */
[----:B------:R-:W-:Y:S02]  /*05e0*/  @!P5 IADD3 R24, R15, R22, RZ ;  /* 0x000000160f18d210 */ /* 0x000fe40007ffe0ff */
[----:B------:R-:W-:Y:S02]  /*05f0*/  @!P5 IADD3 R22, R22, 0x80, RZ ;  /* 0x000000801616d810 */ /* 0x000fe40007ffe0ff */
[----:B------:R-:W-:Y:S02]  /*0600*/  @!P5 MOV R25, 0x4 ;  /* 0x000000040019d802 */ /* 0x000fe40000000f00 */
[----:B------:R-:W-:Y:S01]  /*0610*/  ISETP.GE.AND P4, PT, R22, R13, PT ;  /* 0x0000000d1600720c */ /* 0x000fe20003f86270 */
[----:B------:R-:W-:Y:S01]  /*0620*/  CS2R R16, SRZ ;  /* 0x0000000000107805 */ /* 0x000fe2000001ff00 */
[----:B------:R-:W-:Y:S01]  /*0630*/  CS2R R18, SRZ ;  /* 0x0000000000127805 */ /* 0x000fe2000001ff00 */
[----:B------:R-:W-:-:S05]  /*0640*/  @!P5 IMAD.WIDE.U32 R24, R24, R25, c[0x0][0x180] ;  /* 0x000060001818d625 */ /* 0x000fca00078e0019 */
[----:B------:R2:W5:Y:S05]  /*0650*/  @!P5 LDG.E R14, [R24.64] ;  /* 0x00000004180ed981 */ /* 0x00056a000c1e1900 */
[----:B------:R-:W-:Y:S02]  /*0660*/  @!P4 IADD3 R5, R15, R22, RZ ;  /* 0x000000160f05c210 */ /* 0x000fe40007ffe0ff */
[----:B------:R-:W-:-:S04]  /*0670*/  @!P4 IADD3 R22, R22, 0x80, RZ ;  /* 0x000000801616c810 */ /* 0x000fc80007ffe0ff */
[----:B------:R-:W-:-:S13]  /*0680*/  ISETP.GE.AND P3, PT, R22, R13, PT ;  /* 0x0000000d1600720c */ /* 0x000fda0003f66270 */
[----:B------:R-:W-:Y:S02]  /*0690*/  @!P3 IADD3 R4, R15, R22, RZ ;  /* 0x000000160f04b210 */ /* 0x000fe40007ffe0ff */
[----:B------:R-:W-:-:S04]  /*06a0*/  @!P3 IADD3 R22, R22, 0x80, RZ ;  /* 0x000000801616b810 */ /* 0x000fc80007ffe0ff */
[----:B------:R-:W-:-:S13]  /*06b0*/  ISETP.GE.AND P2, PT, R22, R13, PT ;  /* 0x0000000d1600720c */ /* 0x000fda0003f46270 */
[----:B------:R-:W-:Y:S02]  /*06c0*/  @!P2 IADD3 R6, R15, R22, RZ ;  /* 0x000000160f06a210 */ /* 0x000fe40007ffe0ff */
[----:B------:R-:W-:-:S04]  /*06d0*/  @!P2 IADD3 R22, R22, 0x80, RZ ;  /* 0x000000801616a810 */ /* 0x000fc80007ffe0ff */
[----:B------:R-:W-:-:S13]  /*06e0*/  ISETP.GE.AND P1, PT, R22, R13, PT ;  /* 0x0000000d1600720c */ /* 0x000fda0003f26270 */
[----:B------:R-:W-:Y:S01]  /*06f0*/  @!P1 IMAD.IADD R8, R15, 0x1, R22 ;  /* 0x000000010f089824 */ /* 0x000fe200078e0216 */
[----:B------:R-:W-:-:S04]  /*0700*/  @!P1 IADD3 R22, R22, 0x80, RZ ;  /* 0x0000008016169810 */ /* 0x000fc80007ffe0ff */
[----:B------:R-:W-:Y:S02]  /*0710*/  ISETP.GE.AND P6, PT, R22, R13, PT ;  /* 0x0000000d1600720c */ /* 0x000fe40003fc6270 */
[----:B------:R-:W-:Y:S02]  /*0720*/  @!P4 MOV R26, 0x4 ;  /* 0x00000004001ac802 */ /* 0x000fe40000000f00 */
[----:B------:R-:W-:Y:S02]  /*0730*/  @!P3 MOV R7, 0x4 ;  /* 0x000000040007b802 */ /* 0x000fe40000000f00 */
[----:B------:R-:W-:Y:S01]  /*0740*/  @!P2 MOV R9, 0x4 ;  /* 0x000000040009a802 */ /* 0x000fe20000000f00 */
[----:B-1----:R-:W-:-:S06]  /*0750*/  @!P4 IMAD.WIDE.U32 R2, R5, R26, c[0x0][0x180] ;  /* 0x000060000502c625 */ /* 0x002fcc00078e001a */
[----:B0-----:R-:W-:Y:S02]  /*0760*/  @!P6 IADD3 R10, R15, R22, RZ ;  /* 0x000000160f0ae210 */ /* 0x001fe40007ffe0ff */
[----:B------:R-:W-:Y:S01]  /*0770*/  @!P6 MOV R11, 0x4 ;  /* 0x00000004000be802 */ /* 0x000fe20000000f00 */
[----:B------:R-:W-:Y:S01]  /*0780*/  @!P3 IMAD.WIDE.U32 R4, R4, R7, c[0x0][0x180] ;  /* 0x000060000404b625 */ /* 0x000fe200078e0007 */
[----:B------:R2:W5:Y:S03]  /*0790*/  @!P4 LDG.E R17, [R2.64] ;  /* 0x000000040211c981 */ /* 0x000566000c1e1900 */
[----:B------:R-:W-:Y:S01]  /*07a0*/  @!P2 IMAD.WIDE.U32 R6, R6, R9, c[0x0][0x180] ;  /* 0x000060000606a625 */ /* 0x000fe200078e0009 */
[----:B------:R2:W5:Y:S03]  /*07b0*/  @!P3 LDG.E R16, [R4.64] ;  /* 0x000000040410b981 */ /* 0x000566000c1e1900 */
[----:B------:R-:W-:Y:S01]  /*07c0*/  @!P6 IMAD.WIDE.U32 R10, R10, R11, c[0x0][0x180] ;  /* 0x000060000a0ae625 */ /* 0x000fe200078e000b */
[----:B------:R2:W5:Y:S04]  /*07d0*/  @!P2 LDG.E R19, [R6.64] ;  /* 0x000000040613a981 */ /* 0x000568000c1e1900 */
[----:B------:R2:W5:Y:S01]  /*07e0*/  @!P6 LDG.E R12, [R10.64] ;  /* 0x000000040a0ce981 */ /* 0x000562000c1e1900 */
[----:B------:R-:W-:-:S04]  /*07f0*/  @!P1 IMAD.MOV.U32 R23, RZ, RZ, 0x4 ;  /* 0x00000004ff179424 */ /* 0x000fc800078e00ff */
[----:B------:R-:W-:-:S05]  /*0800*/  @!P1 IMAD.WIDE.U32 R8, R8, R23, c[0x0][0x180] ;  /* 0x0000600008089625 */ /* 0x000fca00078e0017 */
[----:B------:R2:W5:Y:S01]  /*0810*/  @!P1 LDG.E R18, [R8.64] ;  /* 0x0000000408129981 */ /* 0x000562000c1e1900 */
[----:B------:R-:W-:Y:S01]  /*0820*/  ISETP.NE.AND P1, PT, RZ, UR6, PT ;  /* 0x00000006ff007c0c */ /* 0x000fe2000bf25270 */
[----:B------:R-:W-:-:S12]  /*0830*/  BSSY B0, `(.L_x_4102) ;  /* 0x0000060000007945 */ /* 0x000fd80003800000 */
[----:B------:R-:W-:Y:S05]  /*0840*/  @!P1 BRA `(.L_x_4103) ;  /* 0x0000030000009947 */ /* 0x000fea0003800000 */
[C---:B--2---:R-:W-:Y:S01]  /*0850*/  IADD3 R2, R0.reuse, 0x80, RZ ;  /* 0x0000008000027810 */ /* 0x044fe20007ffe0ff */
[----:B------:R-:W0:Y:S01]  /*0860*/  @!P0 MUFU.RCP R4, c[0x0][0x168] ;  /* 0x00005a0000048b08 */ /* 0x000e220000001000 */
[----:B------:R-:W-:Y:S02]  /*0870*/  IADD3 R6, R0, 0x100, RZ ;  /* 0x0000010000067810 */ /* 0x000fe40007ffe0ff */
[-C--:B------:R-:W-:Y:S02]  /*0880*/  ISETP.GE.AND P6, PT, R2, R13.reuse, PT ;  /* 0x0000000d0200720c */ /* 0x080fe40003fc6270 */
[----:B------:R-:W-:Y:S02]  /*0890*/  IADD3 R8, R0, 0x180, RZ ;  /* 0x0000018000087810 */ /* 0x000fe40007ffe0ff */
[-C--:B------:R-:W-:Y:S02]  /*08a0*/  ISETP.GE.AND P5, PT, R6, R13.reuse, PT ;  /* 0x0000000d0600720c */ /* 0x080fe40003fa6270 */
[----:B------:R-:W-:-:S02]  /*08b0*/  ISETP.GE.AND P4, PT, R8, R13, PT ;  /* 0x0000000d0800720c */ /* 0x000fc40003f86270 */
[C---:B------:R-:W-:Y:S02]  /*08c0*/  IADD3 R6, R0.reuse, 0x200, RZ ;  /* 0x0000020000067810 */ /* 0x040fe40007ffe0ff */
[C---:B------:R-:W-:Y:S02]  /*08d0*/  IADD3 R8, R0.reuse, 0x280, RZ ;  /* 0x0000028000087810 */ /* 0x040fe40007ffe0ff */
[----:B------:R-:W-:Y:S01]  /*08e0*/  IADD3 R10, R0, 0x300, RZ ;  /* 0x00000300000a7810 */ /* 0x000fe20007ffe0ff */
[----:B------:R-:W1:Y:S01]  /*08f0*/  @!P6 MUFU.RCP R3, c[0x0][0x168] ;  /* 0x00005a000003eb08 */ /* 0x000e620000001000 */
[----:B------:R-:W-:Y:S01]  /*0900*/  ISETP.GE.AND P3, PT, R6, R13, PT ;  /* 0x0000000d0600720c */ /* 0x000fe20003f66270 */
[----:B0----5:R-:W-:Y:S01]  /*0910*/  @!P0 FMUL.FTZ R4, R4, R21 ;  /* 0x0000001504048220 */ /* 0x021fe20000410000 */
[-C--:B------:R-:W-:Y:S02]  /*0920*/  ISETP.GE.AND P2, PT, R8, R13.reuse, PT ;  /* 0x0000000d0800720c */ /* 0x080fe40003f46270 */
[----:B------:R-:W-:-:S03]  /*0930*/  ISETP.GE.AND P1, PT, R10, R13, PT ;  /* 0x0000000d0a00720c */ /* 0x000fc60003f26270 */
[----:B------:R-:W0:Y:S08]  /*0940*/  @!P5 MUFU.RCP R5, c[0x0][0x168] ;  /* 0x00005a000005db08 */ /* 0x000e300000001000 */
[----:B------:R-:W2:Y:S01]  /*0950*/  @!P4 MUFU.RCP R6, c[0x0][0x168] ;  /* 0x00005a000006cb08 */ /* 0x000ea20000001000 */
[----:B-1----:R-:W-:-:S07]  /*0960*/  @!P6 FMUL.FTZ R20, R3, R20 ;  /* 0x000000140314e220 */ /* 0x002fce0000410000 */
[----:B------:R-:W1:Y:S01]  /*0970*/  @!P3 MUFU.RCP R7, c[0x0][0x168] ;  /* 0x00005a000007bb08 */ /* 0x000e620000001000 */
[----:B0-----:R-:W-:-:S07]  /*0980*/  @!P5 FMUL.FTZ R14, R5, R14 ;  /* 0x0000000e050ed220 */ /* 0x001fce0000410000 */
[----:B------:R-:W0:Y:S01]  /*0990*/  @!P2 MUFU.RCP R8, c[0x0][0x168] ;  /* 0x00005a000008ab08 */ /* 0x000e220000001000 */
[----:B--2---:R-:W-:Y:S01]  /*09a0*/  @!P4 FMUL.FTZ R17, R6, R17 ;  /* 0x000000110611c220 */ /* 0x004fe20000410000 */
[----:B------:R-:W-:-:S06]  /*09b0*/  IADD3 R6, R0, 0x380, RZ ;  /* 0x0000038000067810 */ /* 0x000fcc0007ffe0ff */
[----:B------:R-:W2:Y:S01]  /*09c0*/  @!P1 MUFU.RCP R9, c[0x0][0x168] ;  /* 0x00005a0000099b08 */ /* 0x000ea20000001000 */
[----:B-1----:R-:W-:-:S07]  /*09d0*/  @!P3 FMUL.FTZ R16, R7, R16 ;  /* 0x000000100710b220 */ /* 0x002fce0000410000 */
[----:B------:R-:W1:Y:S01]  /*09e0*/  @!P6 FRND R20, R20 ;  /* 0x000000140014e307 */ /* 0x000e620000201000 */
[----:B0-----:R-:W-:Y:S02]  /*09f0*/  @!P2 FMUL.FTZ R19, R8, R19 ;  /* 0x000000130813a220 */ /* 0x001fe40000410000 */
[----:B--2---:R-:W-:-:S05]  /*0a00*/  @!P1 FMUL.FTZ R18, R9, R18 ;  /* 0x0000001209129220 */ /* 0x004fca0000410000 */
[----:B------:R-:W0:Y:S01]  /*0a10*/  @!P0 FRND R4, R4 ;  /* 0x0000000400048307 */ /* 0x000e220000201000 */
[----:B-1----:R-:W-:-:S07]  /*0a20*/  @!P6 FMUL.FTZ R3, R20, c[0x0][0x168] ;  /* 0x00005a001403ea20 */ /* 0x002fce0000410000 */
[----:B------:R-:W1:Y:S01]  /*0a30*/  @!P5 FRND R14, R14 ;  /* 0x0000000e000ed307 */ /* 0x000e620000201000 */
[----:B------:R-:W-:-:S07]  /*0a40*/  ISETP.GE.AND P6, PT, R6, R13, PT ;  /* 0x0000000d0600720c */ /* 0x000fce0003fc6270 */
[----:B------:R-:W2:Y:S01]  /*0a50*/  @!P4 FRND R17, R17 ;  /* 0x000000110011c307 */ /* 0x000ea20000201000 */
[----:B0-----:R-:W-:-:S07]  /*0a60*/  @!P0 FMUL.FTZ R9, R4, c[0x0][0x168] ;  /* 0x00005a0004098a20 */ /* 0x001fce0000410000 */
[----:B------:R-:W0:Y:S01]  /*0a70*/  @!P3 FRND R16, R16 ;  /* 0x000000100010b307 */ /* 0x000e220000201000 */
[----:B-1----:R-:W-:-:S07]  /*0a80*/  @!P5 FMUL.FTZ R4, R14, c[0x0][0x168] ;  /* 0x00005a000e04da20 */ /* 0x002fce0000410000 */
[----:B------:R-:W1:Y:S01]  /*0a90*/  @!P2 FRND R19, R19 ;  /* 0x000000130013a307 */ /* 0x000e620000201000 */
[----:B--2---:R-:W-:-:S07]  /*0aa0*/  @!P4 FMUL.FTZ R5, R17, c[0x0][0x168] ;  /* 0x00005a001105ca20 */ /* 0x004fce0000410000 */
[----:B------:R-:W2:Y:S01]  /*0ab0*/  @!P1 FRND R18, R18 ;  /* 0x0000001200129307 */ /* 0x000ea20000201000 */
[----:B0-----:R-:W-:Y:S02]  /*0ac0*/  @!P3 FMUL.FTZ R6, R16, c[0x0][0x168] ;  /* 0x00005a001006ba20 */ /* 0x001fe40000410000 */
[----:B-1----:R-:W-:Y:S02]  /*0ad0*/  @!P2 FMUL.FTZ R7, R19, c[0x0][0x168] ;  /* 0x00005a001307aa20 */ /* 0x002fe40000410000 */
[----:B--2---:R-:W-:Y:S01]  /*0ae0*/  @!P1 FMUL.FTZ R8, R18, c[0x0][0x168] ;  /* 0x00005a0012089a20 */ /* 0x004fe20000410000 */
[----:B------:R-:W-:Y:S05]  /*0af0*/  @P6 BRA `(.L_x_4104) ;  /* 0x0000033000006947 */ /* 0x000fea0003800000 */
[----:B------:R-:W0:Y:S02]  /*0b00*/  MUFU.RCP R11, c[0x0][0x168] ;  /* 0x00005a00000b7b08 */ /* 0x000e240000001000 */
[----:B0-----:R-:W-:-:S06]  /*0b10*/  FMUL.FTZ R12, R11, R12 ;  /* 0x0000000c0b0c7220 */ /* 0x001fcc0000410000 */
[----:B------:R-:W0:Y:S02]  /*0b20*/  FRND R12, R12 ;  /* 0x0000000c000c7307 */ /* 0x000e240000201000 */
[----:B0-----:R-:W-:Y:S01]  /*0b30*/  FMUL.FTZ R10, R12, c[0x0][0x168] ;  /* 0x00005a000c0a7a20 */ /* 0x001fe20000410000 */
[----:B------:R-:W-:Y:S05]  /*0b40*/  BRA `(.L_x_4104) ;  /* 0x000002e000007947 */ /* 0x000fea0003800000 */
.L_x_4103:
[C---:B--2---:R-:W-:Y:S01]  /*0b50*/  IADD3 R2, R0.reuse, 0x80, RZ ;  /* 0x0000008000027810 */ /* 0x044fe20007ffe0ff */
[----:B------:R-:W-:Y:S01]  /*0b60*/  @!P0 MUFU.RCP R9, c[0x0][0x168] ;  /* 0x00005a0000098b08 */ /* 0x000fe20000001000 */
[----:B------:R-:W-:Y:S02]  /*0b70*/  IADD3 R4, R0, 0x100, RZ ;  /* 0x0000010000047810 */ /* 0x000fe40007ffe0ff */
[-C--:B------:R-:W-:Y:S02]  /*0b80*/  ISETP.GE.AND P6, PT, R2, R13.reuse, PT ;  /* 0x0000000d0200720c */ /* 0x080fe40003fc6270 */
[----:B------:R-:W-:Y:S02]  /*0b90*/  ISETP.GE.AND P5, PT, R4, R13, PT ;  /* 0x0000000d0400720c */ /* 0x000fe40003fa6270 */
[----:B------:R-:W-:-:S02]  /*0ba0*/  IADD3 R6, R0, 0x180, RZ ;  /* 0x0000018000067810 */ /* 0x000fc40007ffe0ff */
[----:B------:R-:W-:Y:S02]  /*0bb0*/  IADD3 R4, R0, 0x200, RZ ;  /* 0x0000020000047810 */ /* 0x000fe40007ffe0ff */
[-C--:B------:R-:W-:Y:S02]  /*0bc0*/  ISETP.GE.AND P4, PT, R6, R13.reuse, PT ;  /* 0x0000000d0600720c */ /* 0x080fe40003f86270 */
[----:B------:R-:W-:Y:S02]  /*0bd0*/  ISETP.GE.AND P3, PT, R4, R13, PT ;  /* 0x0000000d0400720c */ /* 0x000fe40003f66270 */
[----:B------:R-:W-:Y:S01]  /*0be0*/  IADD3 R8, R0, 0x280, RZ ;  /* 0x0000028000087810 */ /* 0x000fe20007ffe0ff */
[----:B-----5:R-:W-:Y:S01]  /*0bf0*/  @!P6 FMUL.FTZ R20, R20, c[0x0][0x168] ;  /* 0x00005a001414ea20 */ /* 0x020fe20000410000 */
[----:B------:R-:W-:Y:S01]  /*0c00*/  @!P6 MUFU.RCP R3, c[0x0][0x168] ;  /* 0x00005a000003eb08 */ /* 0x000fe20000001000 */
[----:B------:R-:W-:Y:S01]  /*0c10*/  IADD3 R6, R0, 0x300, RZ ;  /* 0x0000030000067810 */ /* 0x000fe20007ffe0ff */
[----:B------:R-:W-:Y:S01]  /*0c20*/  @!P5 FMUL.FTZ R11, R14, c[0x0][0x168] ;  /* 0x00005a000e0bda20 */ /* 0x000fe20000410000 */
[----:B------:R-:W-:-:S02]  /*0c30*/  IADD3 R4, R0, 0x380, RZ ;  /* 0x0000038000047810 */ /* 0x000fc40007ffe0ff */
[-C--:B------:R-:W-:Y:S02]  /*0c40*/  ISETP.GE.AND P2, PT, R8, R13.reuse, PT ;  /* 0x0000000d0800720c */ /* 0x080fe40003f46270 */
[----:B------:R-:W-:Y:S01]  /*0c50*/  ISETP.GE.AND P1, PT, R6, R13, PT ;  /* 0x0000000d0600720c */ /* 0x000fe20003f26270 */
[----:B------:R-:W0:Y:S01]  /*0c60*/  @!P6 FRND R20, R20 ;  /* 0x000000140014e307 */ /* 0x000e220000201000 */
[----:B------:R-:W-:Y:S02]  /*0c70*/  @!P4 FMUL.FTZ R17, R17, c[0x0][0x168] ;  /* 0x00005a001111ca20 */ /* 0x000fe40000410000 */
[----:B------:R-:W-:-:S05]  /*0c80*/  @!P3 FMUL.FTZ R16, R16, c[0x0][0x168] ;  /* 0x00005a001010ba20 */ /* 0x000fca0000410000 */
[----:B------:R-:W-:Y:S02]  /*0c90*/  @!P4 MUFU.RCP R5, c[0x0][0x168] ;  /* 0x00005a000005cb08 */ /* 0x000fe40000001000 */
[----:B------:R-:W-:Y:S02]  /*0ca0*/  @!P2 FMUL.FTZ R19, R19, c[0x0][0x168] ;  /* 0x00005a001313aa20 */ /* 0x000fe40000410000 */
[----:B------:R-:W-:Y:S02]  /*0cb0*/  @!P1 FMUL.FTZ R18, R18, c[0x0][0x168] ;  /* 0x00005a0012129a20 */ /* 0x000fe40000410000 */
[----:B0-----:R-:W-:Y:S01]  /*0cc0*/  @!P6 FMUL.FTZ R3, R20, R3 ;  /* 0x000000031403e220 */ /* 0x001fe20000410000 */
[----:B------:R-:W-:Y:S01]  /*0cd0*/  ISETP.GE.AND P6, PT, R4, R13, PT ;  /* 0x0000000d0400720c */ /* 0x000fe20003fc6270 */
[----:B------:R-:W-:Y:S01]  /*0ce0*/  @!P0 FMUL.FTZ R20, R21, c[0x0][0x168] ;  /* 0x00005a0015148a20 */ /* 0x000fe20000410000 */
[----:B------:R-:W-:Y:S08]  /*0cf0*/  @!P5 MUFU.RCP R4, c[0x0][0x168] ;  /* 0x00005a000004db08 */ /* 0x000ff00000001000 */
[----:B------:R-:W0:Y:S03]  /*0d00*/  @!P0 FRND R20, R20 ;  /* 0x0000001400148307 */ /* 0x000e260000201000 */
[----:B------:R-:W-:-:S05]  /*0d10*/  @!P6 FMUL.FTZ R12, R12, c[0x0][0x168] ;  /* 0x00005a000c0cea20 */ /* 0x000fca0000410000 */
[----:B------:R-:W-:Y:S08]  /*0d20*/  @!P3 MUFU.RCP R6, c[0x0][0x168] ;  /* 0x00005a000006bb08 */ /* 0x000ff00000001000 */
[----:B------:R-:W-:Y:S01]  /*0d30*/  @!P2 MUFU.RCP R7, c[0x0][0x168] ;  /* 0x00005a000007ab08 */ /* 0x000fe20000001000 */
[----:B0-----:R-:W-:-:S07]  /*0d40*/  @!P0 FMUL.FTZ R9, R20, R9 ;  /* 0x0000000914098220 */ /* 0x001fce0000410000 */
[----:B------:R-:W-:Y:S08]  /*0d50*/  @!P1 MUFU.RCP R8, c[0x0][0x168] ;  /* 0x00005a0000089b08 */ /* 0x000ff00000001000 */
[----:B------:R-:W-:Y:S08]  /*0d60*/  @!P6 MUFU.RCP R10, c[0x0][0x168] ;  /* 0x00005a00000aeb08 */ /* 0x000ff00000001000 */
[----:B------:R-:W0:Y:S08]  /*0d70*/  @!P5 FRND R11, R11 ;  /* 0x0000000b000bd307 */ /* 0x000e300000201000 */
[----:B------:R-:W1:Y:S08]  /*0d80*/  @!P4 FRND R14, R17 ;  /* 0x00000011000ec307 */ /* 0x000e700000201000 */
[----:B------:R-:W2:Y:S01]  /*0d90*/  @!P3 FRND R21, R16 ;  /* 0x000000100015b307 */ /* 0x000ea20000201000 */
[----:B0-----:R-:W-:-:S07]  /*0da0*/  @!P5 FMUL.FTZ R4, R11, R4 ;  /* 0x000000040b04d220 */ /* 0x001fce0000410000 */
[----:B------:R-:W0:Y:S01]  /*0db0*/  @!P2 FRND R22, R19 ;  /* 0x000000130016a307 */ /* 0x000e220000201000 */
[----:B-1----:R-:W-:-:S07]  /*0dc0*/  @!P4 FMUL.FTZ R5, R14, R5 ;  /* 0x000000050e05c220 */ /* 0x002fce0000410000 */
[----:B------:R-:W1:Y:S01]  /*0dd0*/  @!P1 FRND R23, R18 ;  /* 0x0000001200179307 */ /* 0x000e620000201000 */
[----:B--2---:R-:W-:-:S07]  /*0de0*/  @!P3 FMUL.FTZ R6, R21, R6 ;  /* 0x000000061506b220 */ /* 0x004fce0000410000 */
[----:B------:R-:W2:Y:S01]  /*0df0*/  @!P6 FRND R25, R12 ;  /* 0x0000000c0019e307 */ /* 0x000ea20000201000 */
[----:B0-----:R-:W-:Y:S02]  /*0e00*/  @!P2 FMUL.FTZ R7, R22, R7 ;  /* 0x000000071607a220 */ /* 0x001fe40000410000 */
[----:B-1----:R-:W-:Y:S02]  /*0e10*/  @!P1 FMUL.FTZ R8, R23, R8 ;  /* 0x0000000817089220 */ /* 0x002fe40000410000 */
[----:B--2---:R-:W-:-:S03]  /*0e20*/  @!P6 FMUL.FTZ R10, R25, R10 ;  /* 0x0000000a190ae220 */ /* 0x004fc60000410000 */
.L_x_4104:
[----:B------:R-:W-:Y:S05]  /*0e30*/  BSYNC B0 ;  /* 0x0000000000007941 */ /* 0x000fea0003800000 */
.L_x_4102:
[----:B------:R-:W-:Y:S01]  /*0e40*/  @!P0 IADD3 R16, R15, R0, RZ ;  /* 0x000000000f108210 */ /* 0x000fe20007ffe0ff */
[----:B------:R-:W-:Y:S01]  /*0e50*/  @!P0 IMAD.MOV.U32 R0, RZ, RZ, R2 ;  /* 0x000000ffff008224 */ /* 0x000fe200078e0002 */
[----:B------:R-:W-:Y:S01]  /*0e60*/  @!P0 MOV R17, 0x4 ;  /* 0x0000000400118802 */ /* 0x000fe20000000f00 */
[----:B------:R-:W-:Y:S01]  /*0e70*/  BSSY B0, `(.L_x_4105) ;  /* 0x000002f000007945 */ /* 0x000fe20003800000 */
[----:B------:R-:W-:Y:S03]  /*0e80*/  BSSY B1, `(.L_x_4106) ;  /* 0x0000027000017945 */ /* 0x000fe60003800000 */
[----:B------:R-:W-:-:S05]  /*0e90*/  @!P0 IMAD.WIDE.U32 R16, R16, R17, c[0x0][0x178] ;  /* 0x00005e0010108625 */ /* 0x000fca00078e0011 */
[----:B------:R0:W-:Y:S01]  /*0ea0*/  @!P0 STG.E [R16.64], R9 ;  /* 0x0000000910008986 */ /* 0x0001e2000c101904 */
[----:B------:R-:W-:-:S13]  /*0eb0*/  ISETP.GE.AND P0, PT, R0, R13, PT ;  /* 0x0000000d0000720c */ /* 0x000fda0003f06270 */
[----:B------:R-:W-:Y:S05]  /*0ec0*/  @P0 BRA `(.L_x_4107) ;  /* 0x000000c000000947 */ /* 0x000fea0003800000 */
[----:B0-----:R-:W-:Y:S01]  /*0ed0*/  HFMA2.MMA R17, -RZ, RZ, 0, 2.384185791015625e-07 ;  /* 0x00000004ff117435 */ /* 0x001fe200000001ff */
[----:B------:R-:W-:Y:S02]  /*0ee0*/  IADD3 R16, R15, R0, RZ ;  /* 0x000000000f107210 */ /* 0x000fe40007ffe0ff */
[----:B------:R-:W-:-:S04]  /*0ef0*/  IADD3 R0, R0, 0x80, RZ ;  /* 0x0000008000007810 */ /* 0x000fc80007ffe0ff */
[----:B------:R-:W-:-:S03]  /*0f00*/  ISETP.GE.AND P0, PT, R0, R13, PT ;  /* 0x0000000d0000720c */ /* 0x000fc60003f06270 */
[----:B------:R-:W-:-:S05]  /*0f10*/  IMAD.WIDE.U32 R16, R16, R17, c[0x0][0x178] ;  /* 0x00005e0010107625 */ /* 0x000fca00078e0011 */
[----:B------:R0:W-:Y:S05]  /*0f20*/  STG.E [R16.64], R3 ;  /* 0x0000000310007986 */ /* 0x0001ea000c101904 */
[----:B------:R-:W-:Y:S05]  /*0f30*/  @P0 BRA `(.L_x_4108) ;  /* 0x000000c000000947 */ /* 0x000fea0003800000 */
[----:B------:R-:W-:Y:S02]  /*0f40*/  IADD3 R2, R15, R0, RZ ;  /* 0x000000000f027210 */ /* 0x000fe40007ffe0ff */
[----:B0-----:R-:W-:Y:S02]  /*0f50*/  MOV R3, 0x4 ;  /* 0x0000000400037802 */ /* 0x001fe40000000f00 */
[----:B------:R-:W-:-:S03]  /*0f60*/  IADD3 R0, R0, 0x80, RZ ;  /* 0x0000008000007810 */ /* 0x000fc60007ffe0ff */
[----:B------:R-:W-:-:S05]  /*0f70*/  IMAD.WIDE.U32 R2, R2, R3, c[0x0][0x178] ;  /* 0x00005e0002027625 */ /* 0x000fca00078e0003 */
[----:B------:R0:W-:Y:S02]  /*0f80*/  STG.E [R2.64], R4 ;  /* 0x0000000402007986 */ /* 0x0001e4000c101904 */
.L_x_4107:
[----:B0-----:R-:W-:-:S13]  /*0f90*/  ISETP.GE.AND P0, PT, R0, R13, PT ;  /* 0x0000000d0000720c */ /* 0x001fda0003f06270 */
[----:B------:R-:W-:Y:S05]  /*0fa0*/  @P0 BRA `(.L_x_4109) ;  /* 0x000000c000000947 */ /* 0x000fea0003800000 */
[----:B------:R-:W-:Y:S01]  /*0fb0*/  MOV R3, 0x4 ;  /* 0x0000000400037802 */ /* 0x000fe20000000f00 */
[----:B------:R-:W-:Y:S01]  /*0fc0*/  IMAD.IADD R2, R15, 0x1, R0 ;  /* 0x000000010f027824 */ /* 0x000fe200078e0200 */
[----:B------:R-:W-:-:S03]  /*0fd0*/  IADD3 R0, R0, 0x80, RZ ;  /* 0x0000008000007810 */ /* 0x000fc60007ffe0ff */
[----:B------:R-:W-:-:S05]  /*0fe0*/  IMAD.WIDE.U32 R2, R2, R3, c[0x0][0x178] ;  /* 0x00005e0002027625 */ /* 0x000fca00078e0003 */
[----:B------:R0:W-:Y:S02]  /*0ff0*/  STG.E [R2.64], R5 ;  /* 0x0000000502007986 */ /* 0x0001e4000c101904 */
.L_x_4108:
[----:B------:R-:W-:-:S13]  /*1000*/  ISETP.GE.AND P0, PT, R0, R13, PT ;  /* 0x0000000d0000720c */ /* 0x000fda0003f06270 */
[----:B------:R-:W-:Y:S05]  /*1010*/  @P0 BRA `(.L_x_4110) ;  /* 0x000000d000000947 */ /* 0x000fea0003800000 */
[----:B0-----:R-:W-:Y:S01]  /*1020*/  HFMA2.MMA R3, -RZ, RZ, 0, 2.384185791015625e-07 ;  /* 0x00000004ff037435 */ /* 0x001fe200000001ff */
[----:B------:R-:W-:Y:S02]  /*1030*/  IADD3 R2, R15, R0, RZ ;  /* 0x000000000f027210 */ /* 0x000fe40007ffe0ff */
[----:B------:R-:W-:-:S07]  /*1040*/  IADD3 R0, R0, 0x80, RZ ;  /* 0x0000008000007810 */ /* 0x000fce0007ffe0ff */
[----:B------:R-:W-:-:S05]  /*1050*/  IMAD.WIDE.U32 R2, R2, R3, c[0x0][0x178] ;  /* 0x00005e0002027625 */ /* 0x000fca00078e0003 */
[----:B------:R0:W-:Y:S02]  /*1060*/  STG.E [R2.64], R6 ;  /* 0x0000000602007986 */ /* 0x0001e4000c101904 */
.L_x_4109:
[----:B------:R-:W-:-:S13]  /*1070*/  ISETP.GE.AND P0, PT, R0, R13, PT ;  /* 0x0000000d0000720c */ /* 0x000fda0003f06270 */
[----:B------:R-:W-:Y:S01]  /*1080*/  @P0 BREAK B1 ;  /* 0x0000000000010942 */ /* 0x000fe20003800000 */
[----:B------:R-:W-:Y:S05]  /*1090*/  @P0 BRA `(.L_x_4111) ;  /* 0x000000c000000947 */ /* 0x000fea0003800000 */
[----:B0-----:R-:W-:Y:S01]  /*10a0*/  IADD3 R2, R15, R0, RZ ;  /* 0x000000000f027210 */ /* 0x001fe20007ffe0ff */
[----:B------:R-:W-:Y:S01]  /*10b0*/  IMAD.MOV.U32 R3, RZ, RZ, 0x4 ;  /* 0x00000004ff037424 */ /* 0x000fe200078e00ff */
[----:B------:R-:W-:-:S03]  /*10c0*/  IADD3 R0, R0, 0x80, RZ ;  /* 0x0000008000007810 */ /* 0x000fc60007ffe0ff */
[----:B------:R-:W-:-:S05]  /*10d0*/  IMAD.WIDE.U32 R2, R2, R3, c[0x0][0x178] ;  /* 0x00005e0002027625 */ /* 0x000fca00078e0003 */
[----:B------:R0:W-:Y:S02]  /*10e0*/  STG.E [R2.64], R7 ;  /* 0x0000000702007986 */ /* 0x0001e4000c101904 */
.L_x_4110:
[----:B------:R-:W-:Y:S05]  /*10f0*/  BSYNC B1 ;  /* 0x0000000000017941 */ /* 0x000fea0003800000 */
.L_x_4106:
[----:B------:R-:W-:-:S13]  /*1100*/  ISETP.GE.AND P0, PT, R0, R13, PT ;  /* 0x0000000d0000720c */ /* 0x000fda0003f06270 */
[----:B0-----:R-:W-:Y:S02]  /*1110*/  @!P0 IADD3 R2, R15, R0, RZ ;  /* 0x000000000f028210 */ /* 0x001fe40007ffe0ff */
[----:B------:R-:W-:Y:S02]  /*1120*/  @!P0 MOV R3, 0x4 ;  /* 0x0000000400038802 */ /* 0x000fe40000000f00 */
[----:B------:R-:W-:-:S03]  /*1130*/  @!P0 IADD3 R0, R0, 0x80, RZ ;  /* 0x0000008000008810 */ /* 0x000fc60007ffe0ff */
[----:B------:R-:W-:-:S05]  /*1140*/  @!P0 IMAD.WIDE.U32 R2, R2, R3, c[0x0][0x178] ;  /* 0x00005e0002028625 */ /* 0x000fca00078e0003 */
[----:B------:R0:W-:Y:S02]  /*1150*/  @!P0 STG.E [R2.64], R8 ;  /* 0x0000000802008986 */ /* 0x0001e4000c101904 */
.L_x_4111:
[----:B------:R-:W-:Y:S05]  /*1160*/  BSYNC B0 ;  /* 0x0000000000007941 */ /* 0x000fea0003800000 */
.L_x_4105:
[----:B------:R-:W-:Y:S01]  /*1170*/  WARPSYNC 0xffffffff ;  /* 0xffffffff00007948 */ /* 0x000fe20003800000 */
[----:B------:R-:W-:-:S13]  /*1180*/  ISETP.GE.AND P0, PT, R0, R13, PT ;  /* 0x0000000d0000720c */ /* 0x000fda0003f06270 */
[----:B------:R-:W-:Y:S05]  /*1190*/  @P0 EXIT ;  /* 0x000000000000094d */ /* 0x000fea0003800000 */
[----:B0-----:R-:W-:Y:S01]  /*11a0*/  HFMA2.MMA R3, -RZ, RZ, 0, 2.384185791015625e-07 ;  /* 0x00000004ff037435 */ /* 0x001fe200000001ff */
[----:B------:R-:W-:-:S09]  /*11b0*/  IADD3 R2, R15, R0, RZ ;  /* 0x000000000f027210 */ /* 0x000fd20007ffe0ff */
[----:B------:R-:W-:-:S05]  /*11c0*/  IMAD.WIDE.U32 R2, R2, R3, c[0x0][0x178] ;  /* 0x00005e0002027625 */ /* 0x000fca00078e0003 */
[----:B------:R-:W-:Y:S01]  /*11d0*/  STG.E [R2.64], R10 ;  /* 0x0000000a02007986 */ /* 0x000fe2000c101904 */
[----:B------:R-:W-:Y:S05]  /*11e0*/  EXIT ;  /* 0x000000000000794d */ /* 0x000fea0003800000 */
.L_x_4112:
        /* <DEDUP_REMOVED lines=9> */
.L_x_18314:


//--------------------- .text._ZN2at6native29vectorized_elementwise_kernelILi4EZZZNS0_26round_decimals_kernel_cudaERNS_18TensorIteratorBaseElENKUlvE_clEvENKUlvE0_clEvEUlfE_St5arrayIPcLm2EEEEviT0_T1_ --------------------------
	.section	.text._ZN2at6native29vectorized_elementwise_kernelILi4EZZZNS0_26round_decimals_kernel_cudaERNS_18TensorIteratorBaseElENKUlvE_clEvENKUlvE0_clEvEUlfE_St5arrayIPcLm2EEEEviT0_T1_,"ax",@progbits
	.sectioninfo	@"SHI_REGISTERS=30"
	.align	128
        .global         _ZN2at6native29vectorized_elementwise_kernelILi4EZZZNS0_26round_decimals_kernel_cudaERNS_18TensorIteratorBaseElENKUlvE_clEvENKUlvE0_clEvEUlfE_St5arrayIPcLm2EEEEviT0_T1_
        .type           _ZN2at6native29vectorized_elementwise_kernelILi4EZZZNS0_26round_decimals_kernel_cudaERNS_18TensorIteratorBaseElENKUlvE_clEvENKUlvE0_clEvEUlfE_St5arrayIPcLm2EEEEviT0_T1_,@function
        .size           _ZN2at6native29vectorized_elementwise_kernelILi4EZZZNS0_26round_decimals_kernel_cudaERNS_18TensorIteratorBaseElENKUlvE_clEvENKUlvE0_clEvEUlfE_St5arrayIPcLm2EEEEviT0_T1_,(.L_x_18315 - _ZN2at6native29vectorized_elementwise_kernelILi4EZZZNS0_26round_decimals_kernel_cudaERNS_18TensorIteratorBaseElENKUlvE_clEvENKUlvE0_clEvEUlfE_St5arrayIPcLm2EEEEviT0_T1_)
        .other          _ZN2at6native29vectorized_elementwise_kernelILi4EZZZNS0_26round_decimals_kernel_cudaERNS_18TensorIteratorBaseElENKUlvE_clEvENKUlvE0_clEvEUlfE_St5arrayIPcLm2EEEEviT0_T1_,@"STO_CUDA_ENTRY STV_DEFAULT"
_ZN2at6native29vectorized_elementwise_kernelILi4EZZZNS0_26round_decimals_kernel_cudaERNS_18TensorIteratorBaseElENKUlvE_clEvENKUlvE0_clEvEUlfE_St5arrayIPcLm2EEEEviT0_T1_:
.text._ZN2at6native29vectorized_elementwise_kernelILi4EZZZNS0_26round_decimals_kernel_cudaERNS_18TensorIteratorBaseElENKUlvE_clEvENKUlvE0_clEvEUlfE_St5arrayIPcLm2EEEEviT0_T1_:
        /* <DEDUP_REMOVED lines=12> */
[----:B------:R0:W5:Y:S04]  /*00c0*/  LDG.E.128 R4, [R12.64] ;  /* 0x000000040c047981 */ /* 0x000168000c1e1d00 */
[----:B------:R0:W5:Y:S01]  /*00d0*/  LDG.E.128 R8, [R12.64+0x800] ;  /* 0x000800040c087981 */ /* 0x000162000c1e1d00 */
        /* <DEDUP_REMOVED lines=28> */
.L_x_4114:
        /* <DEDUP_REMOVED lines=25> */
.L_x_4115:
[----:B------:R-:W-:-:S06]  /*0430*/  IMAD.WIDE.U32 R12, R0, R3, c[0x0][0x178] ;  /* 0x00005e00000c7625 */ /* 0x000fcc00078e0003 */
[----:B------:R-:W-:-:S05]  /*0440*/  IMAD.WIDE R12, R2, 0x10, R12 ;  /* 0x00000010020c7825 */ /* 0x000fca00078e020c */
[----:B------:R-:W-:Y:S04]  /*0450*/  STG.E.128 [R12.64], R8 ;  /* 0x000000080c007986 */ /* 0x000fe8000c101d04 */
[----:B------:R-:W-:Y:S01]  /*0460*/  STG.E.128 [R12.64+0x800], R4 ;  /* 0x000800040c007986 */ /* 0x000fe2000c101d04 */
[----:B------:R-:W-:Y:S05]  /*0470*/  EXIT ;  /* 0x000000000000794d */ /* 0x000fea0003800000 */
.L_x_4113:
[----:B------:R-:W0:Y:S01]  /*0480*/  S2R R13, SR_TID.X ;  /* 0x00000000000d7919 */ /* 0x000e220000002100 */
[----:B------:R-:W-:Y:S01]  /*0490*/  CS2R R20, SRZ ;  /* 0x0000000000147805 */ /* 0x000fe2000001ff00 */
[----:B------:R-:W-:Y:S01]  /*04a0*/  CS2R R14, SRZ ;  /* 0x00000000000e7805 */ /* 0x000fe2000001ff00 */
[----:B0-----:R-:W-:Y:S02]  /*04b0*/  ISETP.GE.AND P0, PT, R13, R12, PT ;  /* 0x0000000c0d00720c */ /* 0x001fe40003f06270 */
[----:B------:R-:W-:-:S11]  /*04c0*/  MOV R7, R13 ;  /* 0x0000000d00077202 */ /* 0x000fd60000000f00 */
[----:B------:R-:W-:Y:S01]  /*04d0*/  @!P0 IADD3 R7, R13, 0x80, RZ ;  /* 0x000000800d078810 */ /* 0x000fe20007ffe0ff */
[----:B------:R-:W-:Y:S01]  /*04e0*/  @!P0 IMAD.IADD R10, R0, 0x1, R13 ;  /* 0x00000001000a8824 */ /* 0x000fe200078e020d */
[----:B------:R-:W-:Y:S02]  /*04f0*/  @!P0 MOV R11, 0x4 ;  /* 0x00000004000b8802 */ /* 0x000fe40000000f00 */
[----:B------:R-:W-:-:S03]  /*0500*/  ISETP.GE.AND P6, PT, R7, R12, PT ;  /* 0x0000000c0700720c */ /* 0x000fc60003fc6270 */
[----:B------:R-:W-:-:S05]  /*0510*/  @!P0 IMAD.WIDE.U32 R10, R10, R11, c[0x0][0x180] ;  /* 0x000060000a0a8625 */ /* 0x000fca00078e000b */
[----:B------:R0:W5:Y:S05]  /*0520*/  @!P0 LDG.E R21, [R10.64] ;  /* 0x000000040a158981 */ /* 0x00016a000c1e1900 */
[----:B------:R-:W-:Y:S02]  /*0530*/  @!P6 IADD3 R2, R0, R7, RZ ;  /* 0x000000070002e210 */ /* 0x000fe40007ffe0ff */
[----:B------:R-:W-:Y:S02]  /*0540*/  @!P6 IADD3 R7, R7, 0x80, RZ ;  /* 0x000000800707e810 */ /* 0x000fe40007ffe0ff */
[----:B------:R-:W-:Y:S02]  /*0550*/  @!P6 MOV R3, 0x4 ;  /* 0x000000040003e802 */ /* 0x000fe40000000f00 */
[----:B------:R-:W-:-:S03]  /*0560*/  ISETP.GE.AND P5, PT, R7, R12, PT ;  /* 0x0000000c0700720c */ /* 0x000fc60003fa6270 */
[----:B------:R-:W-:-:S05]  /*0570*/  @!P6 IMAD.WIDE.U32 R2, R2, R3, c[0x0][0x180] ;  /* 0x000060000202e625 */ /* 0x000fca00078e0003 */
[----:B------:R1:W5:Y:S05]  /*0580*/  @!P6 LDG.E R20, [R2.64] ;  /* 0x000000040214e981 */ /* 0x00036a000c1e1900 */
[----:B------:R-:W-:Y:S01]  /*0590*/  @!P5 IMAD.IADD R22, R0, 0x1, R7 ;  /* 0x000000010016d824 */ /* 0x000fe200078e0207 */
        /* <DEDUP_REMOVED lines=18> */
[----:B------:R-:W-:Y:S02]  /*06c0*/  ISETP.GE.AND P6, PT, R7, R12, PT ;  /* 0x0000000c0700720c */ /* 0x000fe40003fc6270 */
[----:B------:R-:W-:Y:S01]  /*06d0*/  @!P4 MOV R24, 0x4 ;  /* 0x000000040018c802 */ /* 0x000fe20000000f00 */
[----:B------:R-:W-:Y:S01]  /*06e0*/  @!P3 IMAD.MOV.U32 R9, RZ, RZ, 0x4 ;  /* 0x00000004ff09b424 */ /* 0x000fe200078e00ff */
[----:B------:R-:W-:-:S03]  /*06f0*/  @!P2 MOV R25, 0x4 ;  /* 0x000000040019a802 */ /* 0x000fc60000000f00 */
        /* <DEDUP_REMOVED lines=10> */
[----:B------:R-:W-:-:S05]  /*07a0*/  @!P1 MOV R27, 0x4 ;  /* 0x00000004001b9802 */ /* 0x000fca0000000f00 */
        /* <DEDUP_REMOVED lines=16> */
[-C--:B------:R-:W-:Y:S01]  /*08b0*/  ISETP.GE.AND P3, PT, R5, R12.reuse, PT ;  /* 0x0000000c0500720c */ /* 0x080fe20003f66270 */
        /* <DEDUP_REMOVED lines=9> */
[----:B--2---:R-:W-:-:S07]  /*0950*/  @!P4 FMUL.FTZ R17, R6, R17 ;  /* 0x000000110611c220 */ /* 0x004fce0000410000 */
[----:B------:R-:W2:Y:S01]  /*0960*/  @!P1 MUFU.RCP R7, c[0x0][0x168] ;  /* 0x00005a0000079b08 */ /* 0x000ea20000001000 */
[----:B-1----:R-:W-:Y:S01]  /*0970*/  @!P3 FMUL.FTZ R16, R5, R16 ;  /* 0x000000100510b220 */ /* 0x002fe20000410000 */
[----:B------:R-:W-:-:S06]  /*0980*/  IADD3 R5, R13, 0x380, RZ ;  /* 0x000003800d057810 */ /* 0x000fcc0007ffe0ff */
        /* <DEDUP_REMOVED lines=23> */
.L_x_4117:
[C---:B--2---:R-:W-:Y:S02]  /*0b00*/  IADD3 R3, R13.reuse, 0x80, RZ ;  /* 0x000000800d037810 */ /* 0x044fe40007ffe0ff */
[----:B------:R-:W-:Y:S02]  /*0b10*/  IADD3 R7, R13, 0x100, RZ ;  /* 0x000001000d077810 */ /* 0x000fe40007ffe0ff */
[-C--:B------:R-:W-:Y:S02]  /*0b20*/  ISETP.GE.AND P6, PT, R3, R12.reuse, PT ;  /* 0x0000000c0300720c */ /* 0x080fe40003fc6270 */
[----:B------:R-:W-:Y:S02]  /*0b30*/  ISETP.GE.AND P5, PT, R7, R12, PT ;  /* 0x0000000c0700720c */ /* 0x000fe40003fa6270 */
[----:B------:R-:W-:-:S02]  /*0b40*/  IADD3 R9, R13, 0x180, RZ ;  /* 0x000001800d097810 */ /* 0x000fc40007ffe0ff */
[----:B------:R-:W-:Y:S02]  /*0b50*/  IADD3 R7, R13, 0x200, RZ ;  /* 0x000002000d077810 */ /* 0x000fe40007ffe0ff */
[-C--:B------:R-:W-:Y:S02]  /*0b60*/  ISETP.GE.AND P4, PT, R9, R12.reuse, PT ;  /* 0x0000000c0900720c */ /* 0x080fe40003f86270 */
[----:B------:R-:W-:Y:S02]  /*0b70*/  ISETP.GE.AND P3, PT, R7, R12, PT ;  /* 0x0000000c0700720c */ /* 0x000fe40003f66270 */
[C---:B------:R-:W-:Y:S01]  /*0b80*/  IADD3 R11, R13.reuse, 0x280, RZ ;  /* 0x000002800d0b7810 */ /* 0x040fe20007ffe0ff */
[----:B-----5:R-:W-:Y:S01]  /*0b90*/  @!P6 FMUL.FTZ R20, R20, c[0x0][0x168] ;  /* 0x00005a001414ea20 */ /* 0x020fe20000410000 */
[----:B------:R-:W-:Y:S01]  /*0ba0*/  @!P6 MUFU.RCP R5, c[0x0][0x168] ;  /* 0x00005a000005eb08 */ /* 0x000fe20000001000 */
[C---:B------:R-:W-:Y:S02]  /*0bb0*/  IADD3 R9, R13.reuse, 0x300, RZ ;  /* 0x000003000d097810 */ /* 0x040fe40007ffe0ff */
[----:B------:R-:W-:-:S02]  /*0bc0*/  IADD3 R7, R13, 0x380, RZ ;  /* 0x000003800d077810 */ /* 0x000fc40007ffe0ff */
[-C--:B------:R-:W-:Y:S01]  /*0bd0*/  ISETP.GE.AND P2, PT, R11, R12.reuse, PT ;  /* 0x0000000c0b00720c */ /* 0x080fe20003f46270 */
[----:B------:R-:W-:Y:S01]  /*0be0*/  @!P5 FMUL.FTZ R11, R15, c[0x0][0x168] ;  /* 0x00005a000f0bda20 */ /* 0x000fe20000410000 */
        /* <DEDUP_REMOVED lines=31> */
.L_x_4118:
[----:B------:R-:W-:Y:S05]  /*0de0*/  BSYNC B0 ;  /* 0x0000000000007941 */ /* 0x000fea0003800000 */
.L_x_4116:
[----:B------:R-:W-:Y:S01]  /*0df0*/  @!P0 MOV R15, 0x4 ;  /* 0x00000004000f8802 */ /* 0x000fe20000000f00 */
[----:B------:R-:W-:Y:S01]  /*0e00*/  @!P0 IMAD.IADD R14, R0, 0x1, R13 ;  /* 0x00000001000e8824 */ /* 0x000fe200078e020d */
[----:B------:R-:W-:Y:S01]  /*0e10*/  @!P0 MOV R13, R3 ;  /* 0x00000003000d8202 */ /* 0x000fe20000000f00 */
[----:B------:R-:W-:Y:S01]  /*0e20*/  BSSY B0, `(.L_x_4119) ;  /* 0x000002f000007945 */ /* 0x000fe20003800000 */
[----:B------:R-:W-:Y:S01]  /*0e30*/  BSSY B1, `(.L_x_4120) ;  /* 0x0000027000017945 */ /* 0x000fe20003800000 */
        /* <DEDUP_REMOVED lines=11> */
[----:B------:R-:W-:Y:S01]  /*0ef0*/  MOV R3, 0x4 ;  /* 0x0000000400037802 */ /* 0x000fe20000000f00 */
[----:B0-----:R-:W-:Y:S01]  /*0f00*/  IMAD.IADD R2, R0, 0x1, R13 ;  /* 0x0000000100027824 */ /* 0x001fe200078e020d */
[----:B------:R-:W-:-:S03]  /*0f10*/  IADD3 R13, R13, 0x80, RZ ;  /* 0x000000800d0d7810 */ /* 0x000fc60007ffe0ff */
[----:B------:R-:W-:-:S05]  /*0f20*/  IMAD.WIDE.U32 R2, R2, R3, c[0x0][0x178] ;  /* 0x00005e0002027625 */ /* 0x000fca00078e0003 */
[----:B------:R0:W-:Y:S02]  /*0f30*/  STG.E [R2.64], R4 ;  /* 0x0000000402007986 */ /* 0x0001e4000c101904 */
.L_x_4121:
[----:B0-----:R-:W-:-:S13]  /*0f40*/  ISETP.GE.AND P0, PT, R13, R12, PT ;  /* 0x0000000c0d00720c */ /* 0x001fda0003f06270 */
[----:B------:R-:W-:Y:S05]  /*0f50*/  @P0 BRA `(.L_x_4123) ;  /* 0x000000c000000947 */ /* 0x000fea0003800000 */
[----:B------:R-:W-:Y:S02]  /*0f60*/  IADD3 R2, R0, R13, RZ ;  /* 0x0000000d00027210 */ /* 0x000fe40007ffe0ff */
[----:B------:R-:W-:Y:S02]  /*0f70*/  MOV R3, 0x4 ;  /* 0x0000000400037802 */ /* 0x000fe40000000f00 */
[----:B------:R-:W-:-:S03]  /*0f80*/  IADD3 R13, R13, 0x80, RZ ;  /* 0x000000800d0d7810 */ /* 0x000fc60007ffe0ff */
[----:B------:R-:W-:-:S05]  /*0f90*/  IMAD.WIDE.U32 R2, R2, R3, c[0x0][0x178] ;  /* 0x00005e0002027625 */ /* 0x000fca00078e0003 */
[----:B------:R0:W-:Y:S02]  /*0fa0*/  STG.E [R2.64], R5 ;  /* 0x0000000502007986 */ /* 0x0001e4000c101904 */
.L_x_4122:
[----:B------:R-:W-:-:S13]  /*0fb0*/  ISETP.GE.AND P0, PT, R13, R12, PT ;  /* 0x0000000c0d00720c */ /* 0x000fda0003f06270 */
[----:B------:R-:W-:Y:S05]  /*0fc0*/  @P0 BRA `(.L_x_4124) ;  /* 0x000000d000000947 */ /* 0x000fea0003800000 */
[----:B0-----:R-:W-:Y:S01]  /*0fd0*/  HFMA2.MMA R3, -RZ, RZ, 0, 2.384185791015625e-07 ;  /* 0x00000004ff037435 */ /* 0x001fe200000001ff */
[----:B------:R-:W-:Y:S02]  /*0fe0*/  IADD3 R2, R0, R13, RZ ;  /* 0x0000000d00027210 */ /* 0x000fe40007ffe0ff */
[----:B------:R-:W-:-:S07]  /*0ff0*/  IADD3 R13, R13, 0x80, RZ ;  /* 0x000000800d0d7810 */ /* 0x000fce0007ffe0ff */
[----:B------:R-:W-:-:S05]  /*1000*/  IMAD.WIDE.U32 R2, R2, R3, c[0x0][0x178] ;  /* 0x00005e0002027625 */ /* 0x000fca00078e0003 */
[----:B------:R0:W-:Y:S02]  /*1010*/  STG.E [R2.64], R6 ;  /* 0x0000000602007986 */ /* 0x0001e4000c101904 */
.L_x_4123:
[----:B------:R-:W-:-:S13]  /*1020*/  ISETP.GE.AND P0, PT, R13, R12, PT ;  /* 0x0000000c0d00720c */ /* 0x000fda0003f06270 */
[----:B------:R-:W-:Y:S01]  /*1030*/  @P0 BREAK B1 ;  /* 0x0000000000010942 */ /* 0x000fe20003800000 */
[----:B------:R-:W-:Y:S05]  /*1040*/  @P0 BRA `(.L_x_4125) ;  /* 0x000000c000000947 */ /* 0x000fea0003800000 */
[----:B0-----:R-:W-:Y:S01]  /*1050*/  MOV R3, 0x4 ;  /* 0x0000000400037802 */ /* 0x001fe20000000f00 */
[----:B------:R-:W-:Y:S01]  /*1060*/  IMAD.IADD R2, R0, 0x1, R13 ;  /* 0x0000000100027824 */ /* 0x000fe200078e020d */
[----:B------:R-:W-:-:S03]  /*1070*/  IADD3 R13, R13, 0x80, RZ ;  /* 0x000000800d0d7810 */ /* 0x000fc60007ffe0ff */
[----:B------:R-:W-:-:S05]  /*1080*/  IMAD.WIDE.U32 R2, R2, R3, c[0x0][0x178] ;  /* 0x00005e0002027625 */ /* 0x000fca00078e0003 */
[----:B------:R0:W-:Y:S02]  /*1090*/  STG.E [R2.64], R7 ;  /* 0x0000000702007986 */ /* 0x0001e4000c101904 */
.L_x_4124:
[----:B------:R-:W-:Y:S05]  /*10a0*/  BSYNC B1 ;  /* 0x0000000000017941 */ /* 0x000fea0003800000 */
.L_x_4120:
[----:B------:R-:W-:-:S13]  /*10b0*/  ISETP.GE.AND P0, PT, R13, R12, PT ;  /* 0x0000000c0d00720c */ /* 0x000fda0003f06270 */
[----:B0-----:R-:W-:Y:S02]  /*10c0*/  @!P0 IADD3 R2, R0, R13, RZ ;  /* 0x0000000d00028210 */ /* 0x001fe40007ffe0ff */
[----:B------:R-:W-:Y:S02]  /*10d0*/  @!P0 MOV R3, 0x4 ;  /* 0x0000000400038802 */ /* 0x000fe40000000f00 */
[----:B------:R-:W-:-:S03]  /*10e0*/  @!P0 IADD3 R13, R13, 0x80, RZ ;  /* 0x000000800d0d8810 */ /* 0x000fc60007ffe0ff */
[----:B------:R-:W-:-:S05]  /*10f0*/  @!P0 IMAD.WIDE.U32 R2, R2, R3, c[0x0][0x178] ;  /* 0x00005e0002028625 */ /* 0x000fca00078e0003 */
[----:B------:R0:W-:Y:S02]  /*1100*/  @!P0 STG.E [R2.64], R8 ;  /* 0x0000000802008986 */ /* 0x0001e4000c101904 */
.L_x_4125:
[----:B------:R-:W-:Y:S05]  /*1110*/  BSYNC B0 ;  /* 0x0000000000007941 */ /* 0x000fea0003800000 */
.L_x_4119:
        /* <DEDUP_REMOVED lines=8> */
.L_x_4126:
        /* <DEDUP_REMOVED lines=14> */
.L_x_18315:


//--------------------- .text._ZN2at6native29vectorized_elementwise_kernelILi8EZZZNS0_26round_decimals_kernel_cudaERNS_18TensorIteratorBaseElENKUlvE_clEvENKUlvE0_clEvEUlfE_St5arrayIPcLm2EEEEviT0_T1_ --------------------------
	.section	.text._ZN2at6native29vectorized_elementwise_kernelILi8EZZZNS0_26round_decimals_kernel_cudaERNS_18TensorIteratorBaseElENKUlvE_clEvENKUlvE0_clEvEUlfE_St5arrayIPcLm2EEEEviT0_T1_,"ax",@progbits
	.sectioninfo	@"SHI_REGISTERS=4"
	.align	128
        .global         _ZN2at6native29vectorized_elementwise_kernelILi8EZZZNS0_26round_decimals_kernel_cudaERNS_18TensorIteratorBaseElENKUlvE_clEvENKUlvE0_clEvEUlfE_St5arrayIPcLm2EEEEviT0_T1_
        .type           _ZN2at6native29vectorized_elementwise_kernelILi8EZZZNS0_26round_decimals_kernel_cudaERNS_18TensorIteratorBaseElENKUlvE_clEvENKUlvE0_clEvEUlfE_St5arrayIPcLm2EEEEviT0_T1_,@function
        .size           _ZN2at6native29vectorized_elementwise_kernelILi8EZZZNS0_26round_decimals_kernel_cudaERNS_18TensorIteratorBaseElENKUlvE_clEvENKUlvE0_clEvEUlfE_St5arrayIPcLm2EEEEviT0_T1_,(.L_x_18316 - _ZN2at6native29vectorized_elementwise_kernelILi8EZZZNS0_26round_decimals_kernel_cudaERNS_18TensorIteratorBaseElENKUlvE_clEvENKUlvE0_clEvEUlfE_St5arrayIPcLm2EEEEviT0_T1_)
        .other          _ZN2at6native29vectorized_elementwise_kernelILi8EZZZNS0_26round_decimals_kernel_cudaERNS_18TensorIteratorBaseElENKUlvE_clEvENKUlvE0_clEvEUlfE_St5arrayIPcLm2EEEEviT0_T1_,@"STO_CUDA_ENTRY STV_DEFAULT"
_ZN2at6native29vectorized_elementwise_kernelILi8EZZZNS0_26round_decimals_kernel_cudaERNS_18TensorIteratorBaseElENKUlvE_clEvENKUlvE0_clEvEUlfE_St5arrayIPcLm2EEEEviT0_T1_:
.text._ZN2at6native29vectorized_elementwise_kernelILi8EZZZNS0_26round_decimals_kernel_cudaERNS_18TensorIteratorBaseElENKUlvE_clEvENKUlvE0_clEvEUlfE_St5arrayIPcLm2EEEEviT0_T1_:
[----:B------:R-:W-:Y:S02]  /*0000*/  MOV R1, c[0x0][0x28] ;  /* 0x00000a0000017a02 */ /* 0x000fe40000000f00 */
[----:B------:R-:W-:Y:S05]  /*0010*/  EXIT ;  /* 0x000000000000794d */ /* 0x000fea0003800000 */
.L_x_4127:
        /* <DEDUP_REMOVED lines=14> */
.L_x_18316:


//--------------------- .text._ZN2at6native18elementwise_kernelILi128ELi4EZNS0_15gpu_kernel_implIZZZNS0_26round_decimals_kernel_cudaERNS_18TensorIteratorBaseElENKUlvE_clEvENKUlvE_clEvEUldE_EEvS4_RKT_EUliE_EEviT1_ --------------------------
	.section	.text._ZN2at6native18elementwise_kernelILi128ELi4EZNS0_15gpu_kernel_implIZZZNS0_26round_decimals_kernel_cudaERNS_18TensorIteratorBaseElENKUlvE_clEvENKUlvE_clEvEUldE_EEvS4_RKT_EUliE_EEviT1_,"ax",@progbits
	.sectioninfo	@"SHI_REGISTERS=30"
	.align	128
        .global         _ZN2at6native18elementwise_kernelILi128ELi4EZNS0_15gpu_kernel_implIZZZNS0_26round_decimals_kernel_cudaERNS_18TensorIteratorBaseElENKUlvE_clEvENKUlvE_clEvEUldE_EEvS4_RKT_EUliE_EEviT1_
        .type           _ZN2at6native18elementwise_kernelILi128ELi4EZNS0_15gpu_kernel_implIZZZNS0_26round_decimals_kernel_cudaERNS_18TensorIteratorBaseElENKUlvE_clEvENKUlvE_clEvEUldE_EEvS4_RKT_EUliE_EEviT1_,@function
        .size           _ZN2at6native18elementwise_kernelILi128ELi4EZNS0_15gpu_kernel_implIZZZNS0_26round_decimals_kernel_cudaERNS_18TensorIteratorBaseElENKUlvE_clEvENKUlvE_clEvEUldE_EEvS4_RKT_EUliE_EEviT1_,(.L_x_18244 - _ZN2at6native18elementwise_kernelILi128ELi4EZNS0_15gpu_kernel_implIZZZNS0_26round_decimals_kernel_cudaERNS_18TensorIteratorBaseElENKUlvE_clEvENKUlvE_clEvEUldE_EEvS4_RKT_EUliE_EEviT1_)
        .other          _ZN2at6native18elementwise_kernelILi128ELi4EZNS0_15gpu_kernel_implIZZZNS0_26round_decimals_kernel_cudaERNS_18TensorIteratorBaseElENKUlvE_clEvENKUlvE_clEvEUldE_EEvS4_RKT_EUliE_EEviT1_,@"STO_CUDA_ENTRY STV_DEFAULT"
_ZN2at6native18elementwise_kernelILi128ELi4EZNS0_15gpu_kernel_implIZZZNS0_26round_decimals_kernel_cudaERNS_18TensorIteratorBaseElENKUlvE_clEvENKUlvE_clEvEUldE_EEvS4_RKT_EUliE_EEviT1_:
.text._ZN2at6native18elementwise_kernelILi128ELi4EZNS0_15gpu_kernel_implIZZZNS0_26round_decimals_kernel_cudaERNS_18TensorIteratorBaseElENKUlvE_clEvENKUlvE_clEvEUldE_EEvS4_RKT_EUliE_EEviT1_:
        /* <DEDUP_REMOVED lines=236> */
.L_x_4130:
        /* <DEDUP_REMOVED lines=19> */
.L_x_4134:
[----:B------:R-:W2:Y:S02]  /*0ff0*/  LDG.E.U8 R4, [R6.64] ;  /* 0x0000002406047981 */ /* 0x000ea4000c1e1100 */
[----:B--2---:R-:W0:Y:S01]  /*1000*/  I2F.F64.U16 R4, R4 ;  /* 0x0000000400047312 */ /* 0x004e220000101800 */
[----:B------:R-:W-:Y:S05]  /*1010*/  BRA `(.L_x_4136) ;  /* 0x00000df000007947 */ /* 0x000fea0003800000 */
.L_x_4133:
        /* <DEDUP_REMOVED lines=9> */
.L_x_4138:
[----:B------:R-:W2:Y:S02]  /*10b0*/  LDG.E R4, [R6.64] ;  /* 0x0000002406047981 */ /* 0x000ea4000c1e1900 */
[----:B--2---:R-:W0:Y:S01]  /*10c0*/  I2F.F64 R4, R4 ;  /* 0x0000000400047312 */ /* 0x004e220000201c00 */
[----:B------:R-:W-:Y:S05]  /*10d0*/  BRA `(.L_x_4136) ;  /* 0x00000d3000007947 */ /* 0x000fea0003800000 */
.L_x_4137:
[----:B------:R-:W2:Y:S02]  /*10e0*/  LDG.E.U16 R4, [R6.64] ;  /* 0x0000002406047981 */ /* 0x000ea4000c1e1500 */
[----:B--2---:R-:W0:Y:S01]  /*10f0*/  I2F.F64.S16 R4, R4 ;  /* 0x0000000400047312 */ /* 0x004e220000101c00 */
[----:B------:R-:W-:Y:S05]  /*1100*/  BRA `(.L_x_4136) ;  /* 0x00000d0000007947 */ /* 0x000fea0003800000 */
.L_x_4132:
        /* <DEDUP_REMOVED lines=10> */
.L_x_4140:
[----:B------:R-:W2:Y:S02]  /*11b0*/  LDG.E.U16 R0, [R6.64] ;  /* 0x0000002406007981 */ /* 0x000ea4000c1e1500 */
[----:B--2---:R-:W-:-:S05]  /*11c0*/  HADD2.F32 R0, -RZ, R0.H0_H0 ;  /* 0x20000000ff007230 */ /* 0x004fca0000004100 */
[----:B------:R-:W-:-:S04]  /*11d0*/  FMUL.FTZ R0, R0, 1 ;  /* 0x3f80000000007820 */ /* 0x000fc80000410000 */
[----:B------:R0:W1:Y:S01]  /*11e0*/  F2F.F64.F32 R4, R0 ;  /* 0x0000000000047310 */ /* 0x0000620000201800 */
[----:B------:R-:W-:Y:S05]  /*11f0*/  BRA `(.L_x_4136) ;  /* 0x00000c1000007947 */ /* 0x000fea0003800000 */
.L_x_4139:
        /* <DEDUP_REMOVED lines=10> */
.L_x_4142:
[----:B------:R-:W2:Y:S02]  /*12a0*/  LDG.E.U16 R6, [R6.64] ;  /* 0x0000002406067981 */ /* 0x000ea4000c1e1500 */
[----:B--2---:R-:W-:-:S05]  /*12b0*/  HADD2.F32 R0, -RZ, R6.H0_H0 ;  /* 0x20000006ff007230 */ /* 0x004fca0000004100 */
[----:B------:R-:W-:-:S04]  /*12c0*/  FMUL.FTZ R0, R0, 1 ;  /* 0x3f80000000007820 */ /* 0x000fc80000410000 */
[----:B------:R0:W1:Y:S01]  /*12d0*/  F2F.F64.F32 R4, R0 ;  /* 0x0000000000047310 */ /* 0x0000620000201800 */
[----:B------:R-:W-:Y:S05]  /*12e0*/  BRA `(.L_x_4136) ;  /* 0x00000b2000007947 */ /* 0x000fea0003800000 */
.L_x_4141:
[----:B------:R0:W5:Y:S01]  /*12f0*/  LDG.E.64 R4, [R6.64] ;  /* 0x0000002406047981 */ /* 0x000162000c1e1b00 */
[----:B------:R-:W-:Y:S05]  /*1300*/  BRA `(.L_x_4136) ;  /* 0x00000b0000007947 */ /* 0x000fea0003800000 */
.L_x_4131:
        /* <DEDUP_REMOVED lines=13> */
.L_x_4145:
[----:B------:R0:W5:Y:S01]  /*13e0*/  LDG.E.64 R4, [R6.64] ;  /* 0x0000002406047981 */ /* 0x000162000c1e1b00 */
[----:B------:R-:W-:Y:S05]  /*13f0*/  BRA `(.L_x_4136) ;  /* 0x00000a1000007947 */ /* 0x000fea0003800000 */
.L_x_4144:
        /* <DEDUP_REMOVED lines=28> */
.L_x_4147:
        /* <DEDUP_REMOVED lines=15> */
.L_x_4146:
[----:B------:R-:W2:Y:S02]  /*16b0*/  LDG.E.U16 R0, [R6.64] ;  /* 0x0000002406007981 */ /* 0x000ea4000c1e1500 */
[----:B--2---:R-:W-:-:S05]  /*16c0*/  PRMT R0, RZ, 0x5410, R0 ;  /* 0x00005410ff007816 */ /* 0x004fca0000000000 */
[----:B------:R-:W-:-:S04]  /*16d0*/  FMUL.FTZ R0, R0, 1 ;  /* 0x3f80000000007820 */ /* 0x000fc80000410000 */
[----:B------:R0:W1:Y:S01]  /*16e0*/  F2F.F64.F32 R4, R0 ;  /* 0x0000000000047310 */ /* 0x0000620000201800 */
[----:B------:R-:W-:Y:S05]  /*16f0*/  BRA `(.L_x_4136) ;  /* 0x0000071000007947 */ /* 0x000fea0003800000 */
.L_x_4143:
        /* <DEDUP_REMOVED lines=11> */
.L_x_4150:
        /* <DEDUP_REMOVED lines=21> */
.L_x_4154:
[----:B------:R-:W-:Y:S05]  /*1900*/  BSYNC B1 ;  /* 0x0000000000017941 */ /* 0x000fea0003800000 */
.L_x_4153:
[----:B------:R-:W-:Y:S01]  /*1910*/  LEA R5, R0, 0x3b800000, 0x17 ;  /* 0x3b80000000057811 */ /* 0x000fe200078eb8ff */
[----:B------:R-:W-:-:S05]  /*1920*/  IMAD.SHL.U32 R0, R3, 0x100000, RZ ;  /* 0x0010000003007824 */ /* 0x000fca00078e00ff */
[----:B------:R-:W-:Y:S02]  /*1930*/  LOP3.LUT R0, R5, R0, R6, 0xfe, !PT ;  /* 0x0000000005007212 */ /* 0x000fe400078efe06 */
.L_x_4152:
[----:B------:R-:W-:Y:S05]  /*1940*/  BSYNC B0 ;  /* 0x0000000000007941 */ /* 0x000fea0003800000 */
.L_x_4151:
[----:B------:R-:W-:-:S04]  /*1950*/  FMUL.FTZ R0, R0, 1 ;  /* 0x3f80000000007820 */ /* 0x000fc80000410000 */
[----:B------:R0:W1:Y:S01]  /*1960*/  F2F.F64.F32 R4, R0 ;  /* 0x0000000000047310 */ /* 0x0000620000201800 */
[----:B------:R-:W-:Y:S05]  /*1970*/  BRA `(.L_x_4136) ;  /* 0x0000049000007947 */ /* 0x000fea0003800000 */
.L_x_4149:
        /* <DEDUP_REMOVED lines=21> */
.L_x_4158:
[----:B------:R-:W-:Y:S05]  /*1ad0*/  BSYNC B1 ;  /* 0x0000000000017941 */ /* 0x000fea0003800000 */
.L_x_4157:
[----:B------:R-:W-:Y:S01]  /*1ae0*/  LEA R5, R0, 0x37800000, 0x17 ;  /* 0x3780000000057811 */ /* 0x000fe200078eb8ff */
[----:B------:R-:W-:-:S05]  /*1af0*/  IMAD.SHL.U32 R0, R3, 0x200000, RZ ;  /* 0x0020000003007824 */ /* 0x000fca00078e00ff */
[----:B------:R-:W-:Y:S02]  /*1b00*/  LOP3.LUT R0, R5, R0, R6, 0xfe, !PT ;  /* 0x0000000005007212 */ /* 0x000fe400078efe06 */
.L_x_4156:
[----:B------:R-:W-:Y:S05]  /*1b10*/  BSYNC B0 ;  /* 0x0000000000007941 */ /* 0x000fea0003800000 */
.L_x_4155:
[----:B------:R-:W-:-:S04]  /*1b20*/  FMUL.FTZ R0, R0, 1 ;  /* 0x3f80000000007820 */ /* 0x000fc80000410000 */
[----:B------:R0:W1:Y:S01]  /*1b30*/  F2F.F64.F32 R4, R0 ;  /* 0x0000000000047310 */ /* 0x0000620000201800 */
[----:B------:R-:W-:Y:S05]  /*1b40*/  BRA `(.L_x_4136) ;  /* 0x000002c000007947 */ /* 0x000fea0003800000 */
.L_x_4148:
        /* <DEDUP_REMOVED lines=14> */
.L_x_4162:
[----:B------:R-:W-:Y:S05]  /*1c30*/  BSYNC B0 ;  /* 0x0000000000007941 */ /* 0x000fea0003800000 */
.L_x_4161:
[----:B------:R-:W-:-:S04]  /*1c40*/  FMUL.FTZ R0, R0, 1 ;  /* 0x3f80000000007820 */ /* 0x000fc80000410000 */
[----:B------:R0:W1:Y:S01]  /*1c50*/  F2F.F64.F32 R4, R0 ;  /* 0x0000000000047310 */ /* 0x0000620000201800 */
[----:B------:R-:W-:Y:S05]  /*1c60*/  BRA `(.L_x_4136) ;  /* 0x000001a000007947 */ /* 0x000fea0003800000 */
.L_x_4135:
        /* <DEDUP_REMOVED lines=21> */
.L_x_4160:
[----:B------:R-:W2:Y:S02]  /*1dc0*/  LDG.E.64 R4, [R6.64] ;  /* 0x0000002406047981 */ /* 0x000ea4000c1e1b00 */
[----:B--2---:R-:W0:Y:S01]  /*1dd0*/  I2F.F64.U64 R4, R4 ;  /* 0x0000000400047312 */ /* 0x004e220000301800 */
[----:B------:R-:W-:Y:S05]  /*1de0*/  BRA `(.L_x_4136) ;  /* 0x0000002000007947 */ /* 0x000fea0003800000 */
.L_x_4159:
[----:B------:R-:W2:Y:S02]  /*1df0*/  LDG.E R4, [R6.64] ;  /* 0x0000002406047981 */ /* 0x000ea4000c1e1900 */
[----:B--2---:R-:W0:Y:S02]  /*1e00*/  I2F.F64.U32 R4, R4 ;  /* 0x0000000400047312 */ /* 0x004e240000201800 */
.L_x_4136:
[----:B------:R-:W-:Y:S02]  /*1e10*/  ULDC.U8 UR4, c[0x0][0x378] ;  /* 0x0000de0000047ab9 */ /* 0x000fe40000000000 */
[----:B------:R-:W-:-:S13]  /*1e20*/  ISETP.NE.AND P0, PT, RZ, UR4, PT ;  /* 0x00000004ff007c0c */ /* 0x000fda000bf05270 */
[----:B------:R-:W-:Y:S05]  /*1e30*/  @!P0 BRA `(.L_x_4163) ;  /* 0x000001a000008947 */ /* 0x000fea0003800000 */
[----:B0-----:R-:W0:Y:S01]  /*1e40*/  MUFU.RCP64H R7, c[0x0][0x374] ;  /* 0x0000dd0000077b08 */ /* 0x001e220000001800 */
[----:B------:R-:W-:Y:S01]  /*1e50*/  IMAD.MOV.U32 R10, RZ, RZ, c[0x0][0x370] ;  /* 0x0000dc00ff0a7624 */ /* 0x000fe200078e00ff */
[----:B-1---5:R-:W-:Y:S01]  /*1e60*/  FSETP.GEU.AND P1, PT, |R5|, 6.5827683646048100446e-37, PT ;  /* 0x036000000500780b */ /* 0x022fe20003f2e200 */
[----:B------:R-:W-:Y:S01]  /*1e70*/  IMAD.MOV.U32 R11, RZ, RZ, c[0x0][0x374] ;  /* 0x0000dd00ff0b7624 */ /* 0x000fe200078e00ff */
[----:B------:R-:W-:Y:S01]  /*1e80*/  BSSY B0, `(.L_x_4164) ;  /* 0x0000012000007945 */ /* 0x000fe20003800000 */
[----:B------:R-:W-:-:S06]  /*1e90*/  IMAD.MOV.U32 R6, RZ, RZ, 0x1 ;  /* 0x00000001ff067424 */ /* 0x000fcc00078e00ff */
[----:B0-----:R-:W0:-:S06]  /*1ea0*/  DFMA R8, R6, -R10, 1 ;  /* 0x3ff000000608742b */ /* 0x001e0c000000080a */
[----:B0-----:R-:W0:-:S06]  /*1eb0*/  DFMA R8, R8, R8, R8 ;  /* 0x000000080808722b */ /* 0x001e0c0000000008 */
[----:B0-----:R-:W0:-:S06]  /*1ec0*/  DFMA R8, R6, R8, R6 ;  /* 0x000000080608722b */ /* 0x001e0c0000000006 */
[----:B0-----:R-:W0:-:S06]  /*1ed0*/  DFMA R6, R8, -R10, 1 ;  /* 0x3ff000000806742b */ /* 0x001e0c000000080a */
[----:B0-----:R-:W0:-:S06]  /*1ee0*/  DFMA R6, R8, R6, R8 ;  /* 0x000000060806722b */ /* 0x001e0c0000000008 */
[----:B0-----:R-:W0:-:S06]  /*1ef0*/  DMUL R8, R6, R4 ;  /* 0x0000000406087228 */ /* 0x001e0c0000000000 */
[----:B0-----:R-:W0:-:S06]  /*1f00*/  DFMA R10, R8, -c[0x0][0x370], R4 ;  /* 0x8000dc00080a7a2b */ /* 0x001e0c0000000004 */
[----:B0-----:R-:W0:-:S10]  /*1f10*/  DFMA R6, R6, R10, R8 ;  /* 0x0000000a0606722b */ /* 0x001e140000000008 */
[----:B0-----:R-:W-:-:S05]  /*1f20*/  FFMA R0, RZ, c[0x0][0x374], R7 ;  /* 0x0000dd00ff007a23 */ /* 0x001fca0000000007 */
[----:B------:R-:W-:-:S13]  /*1f30*/  FSETP.GT.AND P0, PT, |R0|, 1.469367938527859385e-39, PT ;  /* 0x001000000000780b */ /* 0x000fda0003f04200 */
[----:B------:R-:W-:Y:S05]  /*1f40*/  @P0 BRA P1, `(.L_x_4165) ;  /* 0x0000005000000947 */ /* 0x000fea0000800000 */
[----:B------:R-:W-:Y:S01]  /*1f50*/  IMAD.MOV.U32 R24, RZ, RZ, c[0x0][0x370] ;  /* 0x0000dc00ff187624 */ /* 0x000fe200078e00ff */
[----:B------:R-:W-:Y:S01]  /*1f60*/  MOV R0, 0x1f90 ;  /* 0x00001f9000007802 */ /* 0x000fe20000000f00 */
[----:B------:R-:W-:Y:S02]  /*1f70*/  IMAD.MOV.U32 R25, RZ, RZ, c[0x0][0x374] ;  /* 0x0000dd00ff197624 */ /* 0x000fe400078e00ff */
[----:B------:R-:W-:Y:S05]  /*1f80*/  CALL.REL.NOINC `($__internal_0_$__cuda_sm20_div_rn_f64_full) ;  /* 0x0000a62000007944 */ /* 0x000fea0003c00000 */
[----:B------:R-:W-:Y:S02]  /*1f90*/  IMAD.MOV.U32 R7, RZ, RZ, R3 ;  /* 0x000000ffff077224 */ /* 0x000fe400078e0003 */
.L_x_4165:
[----:B------:R-:W-:Y:S05]  /*1fa0*/  BSYNC B0 ;  /* 0x0000000000007941 */ /* 0x000fea0003800000 */
.L_x_4164:
[----:B------:R-:W0:Y:S02]  /*1fb0*/  FRND.F64 R4, R6 ;  /* 0x0000000600047313 */ /* 0x000e240000301800 */
[----:B0-----:R-:W0:Y:S01]  /*1fc0*/  DMUL R4, R4, c[0x0][0x370] ;  /* 0x0000dc0004047a28 */ /* 0x001e220000000000 */
[----:B------:R-:W-:Y:S05]  /*1fd0*/  BRA `(.L_x_4166) ;  /* 0x000001c000007947 */ /* 0x000fea0003800000 */
.L_x_4163:
[----:B0-----:R-:W0:Y:S01]  /*1fe0*/  MUFU.RCP64H R7, c[0x0][0x374] ;  /* 0x0000dd0000077b08 */ /* 0x001e220000001800 */
[----:B------:R-:W-:Y:S01]  /*1ff0*/  IMAD.MOV.U32 R8, RZ, RZ, c[0x0][0x370] ;  /* 0x0000dc00ff087624 */ /* 0x000fe200078e00ff */
[----:B-1---5:R-:W-:Y:S01]  /*2000*/  DMUL R4, R4, c[0x0][0x370] ;  /* 0x0000dc0004047a28 */ /* 0x022fe20000000000 */
[----:B------:R-:W-:Y:S01]  /*2010*/  IMAD.MOV.U32 R9, RZ, RZ, c[0x0][0x374] ;  /* 0x0000dd00ff097624 */ /* 0x000fe200078e00ff */
[----:B------:R-:W-:Y:S01]  /*2020*/  BSSY B0, `(.L_x_4166) ;  /* 0x0000017000007945 */ /* 0x000fe20003800000 */
[----:B------:R-:W-:-:S06]  /*2030*/  IMAD.MOV.U32 R6, RZ, RZ, 0x1 ;  /* 0x00000001ff067424 */ /* 0x000fcc00078e00ff */
[----:B0-----:R-:W0:-:S06]  /*2040*/  DFMA R10, R6, -R8, 1 ;  /* 0x3ff00000060a742b */ /* 0x001e0c0000000808 */
[----:B0-----:R-:W0:-:S06]  /*2050*/  DFMA R10, R10, R10, R10 ;  /* 0x0000000a0a0a722b */ /* 0x001e0c000000000a */
[----:B0-----:R0:W1:-:S04]  /*2060*/  DFMA R6, R6, R10, R6 ;  /* 0x0000000a0606722b */ /* 0x0010480000000006 */
[----:B0-----:R-:W0:Y:S02]  /*2070*/  FRND.F64 R10, R4 ;  /* 0x00000004000a7313 */ /* 0x001e240000301800 */
[----:B-1----:R-:W1:-:S06]  /*2080*/  DFMA R8, R6, -R8, 1 ;  /* 0x3ff000000608742b */ /* 0x002e4c0000000808 */
[----:B-1----:R-:W0:-:S06]  /*2090*/  DFMA R12, R6, R8, R6 ;  /* 0x00000008060c722b */ /* 0x002e0c0000000006 */
[----:B0-----:R-:W0:Y:S01]  /*20a0*/  DMUL R6, R12, R10 ;  /* 0x0000000a0c067228 */ /* 0x001e220000000000 */
[----:B------:R-:W-:-:S05]  /*20b0*/  FSETP.GEU.AND P1, PT, |R11|, 6.5827683646048100446e-37, PT ;  /* 0x036000000b00780b */ /* 0x000fca0003f2e200 */
[----:B0-----:R-:W0:-:S06]  /*20c0*/  DFMA R8, R6, -c[0x0][0x370], R10 ;  /* 0x8000dc0006087a2b */ /* 0x001e0c000000000a */
[----:B0-----:R-:W0:-:S10]  /*20d0*/  DFMA R4, R12, R8, R6 ;  /* 0x000000080c04722b */ /* 0x001e140000000006 */
[----:B0-----:R-:W-:-:S05]  /*20e0*/  FFMA R0, RZ, c[0x0][0x374], R5 ;  /* 0x0000dd00ff007a23 */ /* 0x001fca0000000005 */
[----:B------:R-:W-:-:S13]  /*20f0*/  FSETP.GT.AND P0, PT, |R0|, 1.469367938527859385e-39, PT ;  /* 0x001000000000780b */ /* 0x000fda0003f04200 */
[----:B------:R-:W-:Y:S05]  /*2100*/  @P0 BRA P1, `(.L_x_4167) ;  /* 0x0000008000000947 */ /* 0x000fea0000800000 */
[----:B------:R-:W-:Y:S01]  /*2110*/  IMAD.MOV.U32 R4, RZ, RZ, R10 ;  /* 0x000000ffff047224 */ /* 0x000fe200078e000a */
[----:B------:R-:W-:Y:S01]  /*2120*/  MOV R0, 0x2170 ;  /* 0x0000217000007802 */ /* 0x000fe20000000f00 */
[----:B------:R-:W-:Y:S02]  /*2130*/  IMAD.MOV.U32 R5, RZ, RZ, R11 ;  /* 0x000000ffff057224 */ /* 0x000fe400078e000b */
[----:B------:R-:W-:Y:S02]  /*2140*/  IMAD.MOV.U32 R24, RZ, RZ, c[0x0][0x370] ;  /* 0x0000dc00ff187624 */ /* 0x000fe400078e00ff */
[----:B------:R-:W-:Y:S02]  /*2150*/  IMAD.MOV.U32 R25, RZ, RZ, c[0x0][0x374] ;  /* 0x0000dd00ff197624 */ /* 0x000fe400078e00ff */
[----:B------:R-:W-:Y:S05]  /*2160*/  CALL.REL.NOINC `($__internal_0_$__cuda_sm20_div_rn_f64_full) ;  /* 0x0000a44000007944 */ /* 0x000fea0003c00000 */
[----:B------:R-:W-:Y:S02]  /*2170*/  IMAD.MOV.U32 R4, RZ, RZ, R6 ;  /* 0x000000ffff047224 */ /* 0x000fe400078e0006 */
[----:B------:R-:W-:Y:S02]  /*2180*/  IMAD.MOV.U32 R5, RZ, RZ, R3 ;  /* 0x000000ffff057224 */ /* 0x000fe400078e0003 */
.L_x_4167:
[----:B------:R-:W-:Y:S05]  /*2190*/  BSYNC B0 ;  /* 0x0000000000007941 */ /* 0x000fea0003800000 */
.L_x_4166:
[----:B------:R-:W2:Y:S02]  /*21a0*/  LDC.U8 R3, c[0x0][0x388] ;  /* 0x0000e200ff037b82 */ /* 0x000ea40000000000 */
[----:B--2---:R-:W-:-:S04]  /*21b0*/  PRMT R0, R3, 0x9910, RZ ;  /* 0x0000991003007816 */ /* 0x004fc800000000ff */
        /* <DEDUP_REMOVED lines=13> */
.L_x_4171:
[----:B0-----:R-:W0:Y:S02]  /*2290*/  F2I.S64.F64.TRUNC R4, R4 ;  /* 0x0000000400047311 */ /* 0x001e24000030d900 */
[----:B0-----:R-:W-:-:S05]  /*22a0*/  IMAD.MOV.U32 R3, RZ, RZ, R4 ;  /* 0x000000ffff037224 */ /* 0x001fca00078e0004 */
[----:B------:R0:W-:Y:S01]  /*22b0*/  STG.E.U8 [R16.64], R3 ;  /* 0x0000000310007986 */ /* 0x0001e2000c101124 */
[----:B------:R-:W-:Y:S05]  /*22c0*/  BRA `(.L_x_4173) ;  /* 0x00000ed000007947 */ /* 0x000fea0003800000 */
.L_x_4170:
        /* <DEDUP_REMOVED lines=9> */
.L_x_4175:
[----:B0-----:R-:W0:Y:S02]  /*2360*/  F2I.F64.TRUNC R5, R4 ;  /* 0x0000000400057311 */ /* 0x001e24000030d100 */
[----:B0-----:R0:W-:Y:S01]  /*2370*/  STG.E [R16.64], R5 ;  /* 0x0000000510007986 */ /* 0x0011e2000c101924 */
[----:B------:R-:W-:Y:S05]  /*2380*/  BRA `(.L_x_4173) ;  /* 0x00000e1000007947 */ /* 0x000fea0003800000 */
.L_x_4174:
[----:B0-----:R-:W0:Y:S02]  /*2390*/  F2I.F64.TRUNC R5, R4 ;  /* 0x0000000400057311 */ /* 0x001e24000030d100 */
[----:B0-----:R0:W-:Y:S01]  /*23a0*/  STG.E.U16 [R16.64], R5 ;  /* 0x0000000510007986 */ /* 0x0011e2000c101524 */
[----:B------:R-:W-:Y:S05]  /*23b0*/  BRA `(.L_x_4173) ;  /* 0x00000de000007947 */ /* 0x000fea0003800000 */
.L_x_4169:
[----:B------:R-:W-:-:S13]  /*23c0*/  ISETP.GT.AND P0, PT, R0, 0x6, PT ;  /* 0x000000060000780c */ /* 0x000fda0003f04270 */
[----:B------:R-:W-:Y:S05]  /*23d0*/  @P0 BRA `(.L_x_4176) ;  /* 0x000000f000000947 */ /* 0x000fea0003800000 */
[----:B------:R-:W-:-:S13]  /*23e0*/  ISETP.NE.AND P0, PT, R0, 0x5, PT ;  /* 0x000000050000780c */ /* 0x000fda0003f05270 */
[----:B------:R-:W-:Y:S05]  /*23f0*/  @!P0 BRA `(.L_x_4177) ;  /* 0x0000007000008947 */ /* 0x000fea0003800000 */
[----:B------:R-:W-:-:S13]  /*2400*/  ISETP.NE.AND P0, PT, R0, 0x6, PT ;  /* 0x000000060000780c */ /* 0x000fda0003f05270 */
[----:B------:R-:W-:Y:S05]  /*2410*/  @P0 BRA `(.L_x_4172) ;  /* 0x00000bf000000947 */ /* 0x000fea0003800000 */
[----:B0-----:R-:W0:Y:S01]  /*2420*/  F2F.F32.F64 R3, R4 ;  /* 0x0000000400037310 */ /* 0x001e220000301000 */
[----:B------:R-:W0:-:S14]  /*2430*/  DSETP.GEU.AND P0, PT, |R4|, c[0x2][0x0], PT ;  /* 0x008000000400762a */ /* 0x000e1c0003f0e200 */
[----:B0-----:R-:W-:-:S05]  /*2440*/  @!P0 FMUL R3, R3, 1.175494350822287508e-38 ;  /* 0x0080000003038820 */ /* 0x001fca0000400000 */
[----:B------:R0:W-:Y:S01]  /*2450*/  STG.E [R16.64], R3 ;  /* 0x0000000310007986 */ /* 0x0001e2000c101924 */
[----:B------:R-:W-:Y:S05]  /*2460*/  BRA `(.L_x_4173) ;  /* 0x00000d3000007947 */ /* 0x000fea0003800000 */
.L_x_4177:
[----:B0-----:R-:W0:Y:S01]  /*2470*/  F2F.F32.F64 R0, R4 ;  /* 0x0000000400007310 */ /* 0x001e220000301000 */
[----:B------:R-:W0:-:S14]  /*2480*/  DSETP.GEU.AND P0, PT, |R4|, c[0x2][0x0], PT ;  /* 0x008000000400762a */ /* 0x000e1c0003f0e200 */
[----:B0-----:R-:W-:-:S05]  /*2490*/  @!P0 FMUL R0, R0, 1.175494350822287508e-38 ;  /* 0x0080000000008820 */ /* 0x001fca0000400000 */
[----:B------:R-:W-:-:S05]  /*24a0*/  F2FP.PACK_AB R0, RZ, R0 ;  /* 0x00000000ff00723e */ /* 0x000fca00000000ff */
[----:B------:R0:W-:Y:S01]  /*24b0*/  STG.E.U16 [R16.64], R0 ;  /* 0x0000000010007986 */ /* 0x0001e2000c101524 */
[----:B------:R-:W-:Y:S05]  /*24c0*/  BRA `(.L_x_4173) ;  /* 0x00000cd000007947 */ /* 0x000fea0003800000 */
.L_x_4176:
[----:B------:R-:W-:-:S13]  /*24d0*/  ISETP.NE.AND P0, PT, R0, 0x7, PT ;  /* 0x000000070000780c */ /* 0x000fda0003f05270 */
[----:B------:R-:W-:Y:S05]  /*24e0*/  @!P0 BRA `(.L_x_4178) ;  /* 0x0000011000008947 */ /* 0x000fea0003800000 */
[----:B------:R-:W-:-:S13]  /*24f0*/  ISETP.NE.AND P0, PT, R0, 0x8, PT ;  /* 0x000000080000780c */ /* 0x000fda0003f05270 */
[----:B------:R-:W-:Y:S05]  /*2500*/  @!P0 BRA `(.L_x_4179) ;  /* 0x0000008000008947 */ /* 0x000fea0003800000 */
[----:B------:R-:W-:-:S13]  /*2510*/  ISETP.NE.AND P0, PT, R0, 0x9, PT ;  /* 0x000000090000780c */ /* 0x000fda0003f05270 */
[----:B------:R-:W-:Y:S05]  /*2520*/  @P0 BRA `(.L_x_4172) ;  /* 0x00000ae000000947 */ /* 0x000fea0003800000 */
[----:B0-----:R-:W0:Y:S01]  /*2530*/  F2F.F32.F64 R6, R4 ;  /* 0x0000000400067310 */ /* 0x001e220000301000 */
[----:B------:R-:W0:Y:S01]  /*2540*/  DSETP.GEU.AND P0, PT, |R4|, c[0x2][0x0], PT ;  /* 0x008000000400762a */ /* 0x000e220003f0e200 */
[----:B------:R-:W-:-:S13]  /*2550*/  IMAD.MOV.U32 R7, RZ, RZ, RZ ;  /* 0x000000ffff077224 */ /* 0x000fda00078e00ff */
[----:B0-----:R-:W-:-:S05]  /*2560*/  @!P0 FMUL R6, R6, 1.175494350822287508e-38 ;  /* 0x0080000006068820 */ /* 0x001fca0000400000 */
[----:B------:R0:W-:Y:S01]  /*2570*/  STG.E.64 [R16.64], R6 ;  /* 0x0000000610007986 */ /* 0x0001e2000c101b24 */
[----:B------:R-:W-:Y:S05]  /*2580*/  BRA `(.L_x_4173) ;  /* 0x00000c1000007947 */ /* 0x000fea0003800000 */
.L_x_4179:
[----:B0-----:R-:W0:Y:S01]  /*2590*/  F2F.F32.F64 R0, R4 ;  /* 0x0000000400007310 */ /* 0x001e220000301000 */
[----:B------:R-:W0:-:S14]  /*25a0*/  DSETP.GEU.AND P0, PT, |R4|, c[0x2][0x0], PT ;  /* 0x008000000400762a */ /* 0x000e1c0003f0e200 */
[----:B0-----:R-:W-:-:S05]  /*25b0*/  @!P0 FMUL R0, R0, 1.175494350822287508e-38 ;  /* 0x0080000000008820 */ /* 0x001fca0000400000 */
[----:B------:R-:W-:-:S04]  /*25c0*/  F2FP.PACK_AB R3, RZ, R0 ;  /* 0x00000000ff03723e */ /* 0x000fc800000000ff */
[----:B------:R-:W-:-:S05]  /*25d0*/  PRMT R3, R3, 0x5410, RZ ;  /* 0x0000541003037816 */ /* 0x000fca00000000ff */
[----:B------:R0:W-:Y:S01]  /*25e0*/  STG.E [R16.64], R3 ;  /* 0x0000000310007986 */ /* 0x0001e2000c101924 */
[----:B------:R-:W-:Y:S05]  /*25f0*/  BRA `(.L_x_4173) ;  /* 0x00000ba000007947 */ /* 0x000fea0003800000 */
.L_x_4178:
[----:B0-----:R0:W-:Y:S01]  /*2600*/  STG.E.64 [R16.64], R4 ;  /* 0x0000000410007986 */ /* 0x0011e2000c101b24 */
[----:B------:R-:W-:Y:S05]  /*2610*/  BRA `(.L_x_4173) ;  /* 0x00000b8000007947 */ /* 0x000fea0003800000 */
.L_x_4168:
        /* <DEDUP_REMOVED lines=8> */
[----:B0-----:R-:W0:-:S06]  /*26a0*/  DSETP.NEU.AND P0, PT, R4, RZ, PT ;  /* 0x000000ff0400722a */ /* 0x001e0c0003f0d000 */
[----:B0-----:R-:W-:-:S05]  /*26b0*/  SEL R3, RZ, 0x1, !P0 ;  /* 0x00000001ff037807 */ /* 0x001fca0004000000 */
[----:B------:R0:W-:Y:S01]  /*26c0*/  STG.E.U8 [R16.64], R3 ;  /* 0x0000000310007986 */ /* 0x0001e2000c101124 */
[----:B------:R-:W-:Y:S05]  /*26d0*/  BRA `(.L_x_4173) ;  /* 0x00000ac000007947 */ /* 0x000fea0003800000 */
.L_x_4182:
[----:B------:R-:W-:-:S05]  /*26e0*/  CS2R R6, SRZ ;  /* 0x0000000000067805 */ /* 0x000fca000001ff00 */
[----:B0-----:R0:W-:Y:S01]  /*26f0*/  STG.E.128 [R16.64], R4 ;  /* 0x0000000410007986 */ /* 0x0011e2000c101d24 */
[----:B------:R-:W-:Y:S05]  /*2700*/  BRA `(.L_x_4173) ;  /* 0x00000a9000007947 */ /* 0x000fea0003800000 */
.L_x_4181:
        /* <DEDUP_REMOVED lines=23> */
.L_x_4186:
[----:B------:R-:W-:Y:S05]  /*2880*/  BSYNC B0 ;  /* 0x0000000000007941 */ /* 0x000fea0003800000 */
.L_x_4185:
[----:B------:R-:W-:-:S05]  /*2890*/  LOP3.LUT R7, R0, R7, RZ, 0xfc, !PT ;  /* 0x0000000700077212 */ /* 0x000fca00078efcff */
[----:B------:R0:W-:Y:S01]  /*28a0*/  STG.E.U8 [R16.64], R7 ;  /* 0x0000000710007986 */ /* 0x0001e2000c101124 */
[----:B------:R-:W-:Y:S05]  /*28b0*/  BRA `(.L_x_4173) ;  /* 0x000008e000007947 */ /* 0x000fea0003800000 */
.L_x_4184:
[----:B0-----:R-:W0:Y:S01]  /*28c0*/  F2F.F32.F64 R7, R4 ;  /* 0x0000000400077310 */ /* 0x001e220000301000 */
        /* <DEDUP_REMOVED lines=14> */
.L_x_4188:
[----:B------:R-:W-:Y:S01]  /*29b0*/  IMAD.MOV.U32 R0, RZ, RZ, 0x7f ;  /* 0x0000007fff007424 */ /* 0x000fe200078e00ff */
[----:B------:R-:W-:-:S04]  /*29c0*/  ISETP.GT.U32.AND P0, PT, R3, 0x7f800000, PT ;  /* 0x7f8000000300780c */ /* 0x000fc80003f04070 */
[----:B------:R-:W-:-:S04]  /*29d0*/  SEL R0, R0, 0x7c, P0 ;  /* 0x0000007c00007807 */ /* 0x000fc80000000000 */
.L_x_4189:
[----:B------:R-:W-:Y:S05]  /*29e0*/  BSYNC B0 ;  /* 0x0000000000007941 */ /* 0x000fea0003800000 */
.L_x_4187:
[----:B------:R-:W-:-:S04]  /*29f0*/  LOP3.LUT R3, R7, 0x80000000, RZ, 0xc0, !PT ;  /* 0x8000000007037812 */ /* 0x000fc800078ec0ff */
[----:B------:R-:W-:-:S04]  /*2a00*/  SHF.R.U32.HI R3, RZ, 0x18, R3 ;  /* 0x00000018ff037819 */ /* 0x000fc80000011603 */
[----:B------:R-:W-:-:S05]  /*2a10*/  LOP3.LUT R3, R0, R3, RZ, 0xfc, !PT ;  /* 0x0000000300037212 */ /* 0x000fca00078efcff */
[----:B------:R0:W-:Y:S01]  /*2a20*/  STG.E.U8 [R16.64], R3 ;  /* 0x0000000310007986 */ /* 0x0001e2000c101124 */
[----:B------:R-:W-:Y:S05]  /*2a30*/  BRA `(.L_x_4173) ;  /* 0x0000076000007947 */ /* 0x000fea0003800000 */
.L_x_4183:
[----:B0-----:R-:W0:Y:S01]  /*2a40*/  F2F.F32.F64 R0, R4 ;  /* 0x0000000400007310 */ /* 0x001e220000301000 */
[----:B------:R-:W0:-:S14]  /*2a50*/  DSETP.GEU.AND P0, PT, |R4|, c[0x2][0x0], PT ;  /* 0x008000000400762a */ /* 0x000e1c0003f0e200 */
[----:B0-----:R-:W-:-:S05]  /*2a60*/  @!P0 FMUL R0, R0, 1.175494350822287508e-38 ;  /* 0x0080000000008820 */ /* 0x001fca0000400000 */
[----:B------:R-:W-:-:S05]  /*2a70*/  F2FP.BF16.PACK_AB R0, RZ, R0 ;  /* 0x00000000ff00723e */ /* 0x000fca00000010ff */
[----:B------:R0:W-:Y:S01]  /*2a80*/  STG.E.U16 [R16.64], R0 ;  /* 0x0000000010007986 */ /* 0x0001e2000c101524 */
[----:B------:R-:W-:Y:S05]  /*2a90*/  BRA `(.L_x_4173) ;  /* 0x0000070000007947 */ /* 0x000fea0003800000 */
.L_x_4180:
        /* <DEDUP_REMOVED lines=11> */
.L_x_4192:
[----:B0-----:R-:W0:Y:S01]  /*2b50*/  F2F.F32.F64 R7, R4 ;  /* 0x0000000400077310 */ /* 0x001e220000301000 */
        /* <DEDUP_REMOVED lines=18> */
.L_x_4195:
[----:B------:R-:W-:-:S04]  /*2c80*/  LOP3.LUT R3, R7, 0x80000000, RZ, 0xc0, !PT ;  /* 0x8000000007037812 */ /* 0x000fc800078ec0ff */
[----:B------:R-:W-:-:S04]  /*2c90*/  SHF.R.U32.HI R3, RZ, 0x18, R3 ;  /* 0x00000018ff037819 */ /* 0x000fc80000011603 */
[----:B------:R-:W-:-:S04]  /*2ca0*/  LOP3.LUT R0, R0, R3, RZ, 0xfc, !PT ;  /* 0x0000000300007212 */ /* 0x000fc800078efcff */
[----:B------:R-:W-:Y:S02]  /*2cb0*/  PRMT R8, R0, 0x7610, R8 ;  /* 0x0000761000087816 */ /* 0x000fe40000000008 */
.L_x_4194:
[----:B------:R-:W-:Y:S05]  /*2cc0*/  BSYNC B0 ;  /* 0x0000000000007941 */ /* 0x000fea0003800000 */
.L_x_4193:
[----:B------:R0:W-:Y:S01]  /*2cd0*/  STG.E.U8 [R16.64], R8 ;  /* 0x0000000810007986 */ /* 0x0001e2000c101124 */
[----:B------:R-:W-:Y:S05]  /*2ce0*/  BRA `(.L_x_4173) ;  /* 0x000004b000007947 */ /* 0x000fea0003800000 */
.L_x_4191:
        /* <DEDUP_REMOVED lines=19> */
.L_x_4198:
[----:B------:R-:W-:-:S04]  /*2e20*/  LOP3.LUT R3, R7, 0x80000000, RZ, 0xc0, !PT ;  /* 0x8000000007037812 */ /* 0x000fc800078ec0ff */
[----:B------:R-:W-:-:S04]  /*2e30*/  SHF.R.U32.HI R3, RZ, 0x18, R3 ;  /* 0x00000018ff037819 */ /* 0x000fc80000011603 */
[----:B------:R-:W-:-:S04]  /*2e40*/  LOP3.LUT R0, R0, R3, RZ, 0xfc, !PT ;  /* 0x0000000300007212 */ /* 0x000fc800078efcff */
[----:B------:R-:W-:Y:S02]  /*2e50*/  PRMT R8, R0, 0x7610, R8 ;  /* 0x0000761000087816 */ /* 0x000fe40000000008 */
.L_x_4197:
[----:B------:R-:W-:Y:S05]  /*2e60*/  BSYNC B0 ;  /* 0x0000000000007941 */ /* 0x000fea0003800000 */
.L_x_4196:
[----:B------:R0:W-:Y:S01]  /*2e70*/  STG.E.U8 [R16.64], R8 ;  /* 0x0000000810007986 */ /* 0x0001e2000c101124 */
[----:B------:R-:W-:Y:S05]  /*2e80*/  BRA `(.L_x_4173) ;  /* 0x0000031000007947 */ /* 0x000fea0003800000 */
.L_x_4190:
[----:B------:R-:W-:-:S13]  /*2e90*/  ISETP.NE.AND P0, PT, R0, 0x1c, PT ;  /* 0x0000001c0000780c */ /* 0x000fda0003f05270 */
[----:B------:R-:W-:Y:S05]  /*2ea0*/  @!P0 BRA `(.L_x_4199) ;  /* 0x000002d000008947 */ /* 0x000fea0003800000 */
[----:B------:R-:W-:-:S13]  /*2eb0*/  ISETP.NE.AND P0, PT, R0, 0x1d, PT ;  /* 0x0000001d0000780c */ /* 0x000fda0003f05270 */
[----:B------:R-:W-:Y:S05]  /*2ec0*/  @!P0 BRA `(.L_x_4200) ;  /* 0x0000028000008947 */ /* 0x000fea0003800000 */
[----:B------:R-:W-:-:S13]  /*2ed0*/  ISETP.NE.AND P0, PT, R0, 0x2c, PT ;  /* 0x0000002c0000780c */ /* 0x000fda0003f05270 */
[----:B------:R-:W-:Y:S05]  /*2ee0*/  @P0 BRA `(.L_x_4172) ;  /* 0x0000012000000947 */ /* 0x000fea0003800000 */
[----:B0-----:R-:W0:Y:S01]  /*2ef0*/  F2F.F32.F64 R8, R4 ;  /* 0x0000000400087310 */ /* 0x001e220000301000 */
        /* <DEDUP_REMOVED lines=17> */
.L_x_4172:
[----:B------:R-:W-:Y:S01]  /*3010*/  MOV R14, 0x0 ;  /* 0x00000000000e7802 */ /* 0x000fe20000000f00 */
[----:B0-----:R-:W-:Y:S02]  /*3020*/  IMAD.MOV.U32 R4, RZ, RZ, c[0x4][0x148] ;  /* 0x01005200ff047624 */ /* 0x001fe400078e00ff */
        /* <DEDUP_REMOVED lines=16> */
[----:B01----:R-:W-:Y:S05]  /*3130*/  CALL.ABS.NOINC R14 ;  /* 0x000000000e007343 */ /* 0x003fea0003c00000 */
[----:B------:R-:W-:Y:S05]  /*3140*/  BRA `(.L_x_4173) ;  /* 0x0000005000007947 */ /* 0x000fea0003800000 */
.L_x_4200:
[----:B0-----:R-:W0:Y:S02]  /*3150*/  F2I.U64.F64.TRUNC R4, R4 ;  /* 0x0000000400047311 */ /* 0x001e24000030d800 */
[----:B0-----:R0:W-:Y:S01]  /*3160*/  STG.E.64 [R16.64], R4 ;  /* 0x0000000410007986 */ /* 0x0011e2000c101b24 */
[----:B------:R-:W-:Y:S05]  /*3170*/  BRA `(.L_x_4173) ;  /* 0x0000002000007947 */ /* 0x000fea0003800000 */
.L_x_4199:
[----:B0-----:R-:W0:Y:S02]  /*3180*/  F2I.U32.F64.TRUNC R5, R4 ;  /* 0x0000000400057311 */ /* 0x001e24000030d000 */
[----:B0-----:R0:W-:Y:S02]  /*3190*/  STG.E [R16.64], R5 ;  /* 0x0000000510007986 */ /* 0x0011e4000c101924 */
.L_x_4173:
[----:B------:R-:W-:-:S05]  /*31a0*/  IMAD R2, R2, 0x200, R23 ;  /* 0x0000020002027824 */ /* 0x000fca00078e0217 */
[----:B------:R-:W-:Y:S02]  /*31b0*/  IADD3 R19, R2, 0x80, RZ ;  /* 0x0000008002137810 */ /* 0x000fe40007ffe0ff */
.L_x_4129:
[----:B------:R-:W-:Y:S05]  /*31c0*/  BSYNC B6 ;  /* 0x0000000000067941 */ /* 0x000fea0003800000 */
.L_x_4128:
        /* <DEDUP_REMOVED lines=231> */
.L_x_4203:
        /* <DEDUP_REMOVED lines=19> */
.L_x_4207:
[----:B------:R-:W2:Y:S02]  /*4170*/  LDG.E.U8 R2, [R2.64] ;  /* 0x0000002402027981 */ /* 0x000ea4000c1e1100 */
[----:B--2---:R0:W2:Y:S01]  /*4180*/  I2F.F64.U16 R4, R2 ;  /* 0x0000000200047312 */ /* 0x0040a20000101800 */
[----:B------:R-:W-:Y:S05]  /*4190*/  BRA `(.L_x_4209) ;  /* 0x00000df000007947 */ /* 0x000fea0003800000 */
.L_x_4206:
        /* <DEDUP_REMOVED lines=9> */
.L_x_4211:
[----:B------:R-:W2:Y:S02]  /*4230*/  LDG.E R2, [R2.64] ;  /* 0x0000002402027981 */ /* 0x000ea4000c1e1900 */
[----:B--2---:R0:W2:Y:S01]  /*4240*/  I2F.F64 R4, R2 ;  /* 0x0000000200047312 */ /* 0x0040a20000201c00 */
[----:B------:R-:W-:Y:S05]  /*4250*/  BRA `(.L_x_4209) ;  /* 0x00000d3000007947 */ /* 0x000fea0003800000 */
.L_x_4210:
[----:B------:R-:W2:Y:S02]  /*4260*/  LDG.E.U16 R2, [R2.64] ;  /* 0x0000002402027981 */ /* 0x000ea4000c1e1500 */
[----:B--2---:R0:W2:Y:S01]  /*4270*/  I2F.F64.S16 R4, R2 ;  /* 0x0000000200047312 */ /* 0x0040a20000101c00 */
[----:B------:R-:W-:Y:S05]  /*4280*/  BRA `(.L_x_4209) ;  /* 0x00000d0000007947 */ /* 0x000fea0003800000 */
.L_x_4205:
        /* <DEDUP_REMOVED lines=10> */
.L_x_4213:
[----:B------:R-:W2:Y:S02]  /*4330*/  LDG.E.U16 R0, [R2.64] ;  /* 0x0000002402007981 */ /* 0x000ea4000c1e1500 */
[----:B--2---:R-:W-:-:S05]  /*4340*/  HADD2.F32 R0, -RZ, R0.H0_H0 ;  /* 0x20000000ff007230 */ /* 0x004fca0000004100 */
[----:B------:R-:W-:-:S04]  /*4350*/  FMUL.FTZ R0, R0, 1 ;  /* 0x3f80000000007820 */ /* 0x000fc80000410000 */
[----:B------:R0:W2:Y:S01]  /*4360*/  F2F.F64.F32 R4, R0 ;  /* 0x0000000000047310 */ /* 0x0000a20000201800 */
[----:B------:R-:W-:Y:S05]  /*4370*/  BRA `(.L_x_4209) ;  /* 0x00000c1000007947 */ /* 0x000fea0003800000 */
.L_x_4212:
        /* <DEDUP_REMOVED lines=10> */
.L_x_4215:
[----:B------:R-:W2:Y:S02]  /*4420*/  LDG.E.U16 R2, [R2.64] ;  /* 0x0000002402027981 */ /* 0x000ea4000c1e1500 */
[----:B--2---:R-:W-:-:S05]  /*4430*/  HADD2.F32 R0, -RZ, R2.H0_H0 ;  /* 0x20000002ff007230 */ /* 0x004fca0000004100 */
[----:B------:R-:W-:-:S04]  /*4440*/  FMUL.FTZ R0, R0, 1 ;  /* 0x3f80000000007820 */ /* 0x000fc80000410000 */
[----:B------:R0:W2:Y:S01]  /*4450*/  F2F.F64.F32 R4, R0 ;  /* 0x0000000000047310 */ /* 0x0000a20000201800 */
[----:B------:R-:W-:Y:S05]  /*4460*/  BRA `(.L_x_4209) ;  /* 0x00000b2000007947 */ /* 0x000fea0003800000 */
.L_x_4214:
[----:B------:R0:W5:Y:S01]  /*4470*/  LDG.E.64 R4, [R2.64] ;  /* 0x0000002402047981 */ /* 0x000162000c1e1b00 */
[----:B------:R-:W-:Y:S05]  /*4480*/  BRA `(.L_x_4209) ;  /* 0x00000b0000007947 */ /* 0x000fea0003800000 */
.L_x_4204:
        /* <DEDUP_REMOVED lines=13> */
.L_x_4218:
[----:B------:R0:W5:Y:S01]  /*4560*/  LDG.E.64 R4, [R2.64] ;  /* 0x0000002402047981 */ /* 0x000162000c1e1b00 */
[----:B------:R-:W-:Y:S05]  /*4570*/  BRA `(.L_x_4209) ;  /* 0x00000a1000007947 */ /* 0x000fea0003800000 */
.L_x_4217:
        /* <DEDUP_REMOVED lines=25> */
[----:B------:R-:W-:-:S06]  /*4710*/  FMUL.FTZ R5, R5, 1 ;  /* 0x3f80000005057820 */ /* 0x000fcc0000410000 */
[----:B------:R-:W0:Y:S01]  /*4720*/  F2F.F64.F32 R4, R5 ;  /* 0x0000000500047310 */ /* 0x000e220000201800 */
[----:B------:R-:W-:Y:S05]  /*4730*/  BRA `(.L_x_4209) ;  /* 0x0000085000007947 */ /* 0x000fea0003800000 */
.L_x_4220:
        /* <DEDUP_REMOVED lines=15> */
.L_x_4219:
[----:B------:R-:W2:Y:S02]  /*4830*/  LDG.E.U16 R0, [R2.64] ;  /* 0x0000002402007981 */ /* 0x000ea4000c1e1500 */
[----:B--2---:R-:W-:-:S05]  /*4840*/  PRMT R0, RZ, 0x5410, R0 ;  /* 0x00005410ff007816 */ /* 0x004fca0000000000 */
[----:B------:R-:W-:-:S04]  /*4850*/  FMUL.FTZ R0, R0, 1 ;  /* 0x3f80000000007820 */ /* 0x000fc80000410000 */
[----:B------:R0:W2:Y:S01]  /*4860*/  F2F.F64.F32 R4, R0 ;  /* 0x0000000000047310 */ /* 0x0000a20000201800 */
[----:B------:R-:W-:Y:S05]  /*4870*/  BRA `(.L_x_4209) ;  /* 0x0000071000007947 */ /* 0x000fea0003800000 */
.L_x_4216:
        /* <DEDUP_REMOVED lines=11> */
.L_x_4223:
        /* <DEDUP_REMOVED lines=21> */
.L_x_4227:
[----:B------:R-:W-:Y:S05]  /*4a80*/  BSYNC B1 ;  /* 0x0000000000017941 */ /* 0x000fea0003800000 */
.L_x_4226:
[----:B------:R-:W-:Y:S01]  /*4a90*/  LEA R3, R0, 0x3b800000, 0x17 ;  /* 0x3b80000000037811 */ /* 0x000fe200078eb8ff */
[----:B------:R-:W-:-:S05]  /*4aa0*/  IMAD.SHL.U32 R0, R2, 0x100000, RZ ;  /* 0x0010000002007824 */ /* 0x000fca00078e00ff */
[----:B------:R-:W-:Y:S02]  /*4ab0*/  LOP3.LUT R0, R3, R0, R4, 0xfe, !PT ;  /* 0x0000000003007212 */ /* 0x000fe400078efe04 */
.L_x_4225:
[----:B------:R-:W-:Y:S05]  /*4ac0*/  BSYNC B0 ;  /* 0x0000000000007941 */ /* 0x000fea0003800000 */
.L_x_4224:
[----:B------:R-:W-:-:S04]  /*4ad0*/  FMUL.FTZ R0, R0, 1 ;  /* 0x3f80000000007820 */ /* 0x000fc80000410000 */
[----:B------:R0:W2:Y:S01]  /*4ae0*/  F2F.F64.F32 R4, R0 ;  /* 0x0000000000047310 */ /* 0x0000a20000201800 */
[----:B------:R-:W-:Y:S05]  /*4af0*/  BRA `(.L_x_4209) ;  /* 0x0000049000007947 */ /* 0x000fea0003800000 */
.L_x_4222:
        /* <DEDUP_REMOVED lines=21> */
.L_x_4231:
[----:B------:R-:W-:Y:S05]  /*4c50*/  BSYNC B1 ;  /* 0x0000000000017941 */ /* 0x000fea0003800000 */
.L_x_4230:
[----:B------:R-:W-:Y:S01]  /*4c60*/  LEA R3, R0, 0x37800000, 0x17 ;  /* 0x3780000000037811 */ /* 0x000fe200078eb8ff */
[----:B------:R-:W-:-:S05]  /*4c70*/  IMAD.SHL.U32 R0, R2, 0x200000, RZ ;  /* 0x0020000002007824 */ /* 0x000fca00078e00ff */
[----:B------:R-:W-:Y:S02]  /*4c80*/  LOP3.LUT R0, R3, R0, R4, 0xfe, !PT ;  /* 0x0000000003007212 */ /* 0x000fe400078efe04 */
.L_x_4229:
[----:B------:R-:W-:Y:S05]  /*4c90*/  BSYNC B0 ;  /* 0x0000000000007941 */ /* 0x000fea0003800000 */
.L_x_4228:
[----:B------:R-:W-:-:S04]  /*4ca0*/  FMUL.FTZ R0, R0, 1 ;  /* 0x3f80000000007820 */ /* 0x000fc80000410000 */
[----:B------:R0:W2:Y:S01]  /*4cb0*/  F2F.F64.F32 R4, R0 ;  /* 0x0000000000047310 */ /* 0x0000a20000201800 */
[----:B------:R-:W-:Y:S05]  /*4cc0*/  BRA `(.L_x_4209) ;  /* 0x000002c000007947 */ /* 0x000fea0003800000 */
.L_x_4221:
        /* <DEDUP_REMOVED lines=14> */
.L_x_4235:
[----:B------:R-:W-:Y:S05]  /*4db0*/  BSYNC B0 ;  /* 0x0000000000007941 */ /* 0x000fea0003800000 */
.L_x_4234:
[----:B------:R-:W-:-:S04]  /*4dc0*/  FMUL.FTZ R0, R0, 1 ;  /* 0x3f80000000007820 */ /* 0x000fc80000410000 */
[----:B------:R0:W2:Y:S01]  /*4dd0*/  F2F.F64.F32 R4, R0 ;  /* 0x0000000000047310 */ /* 0x0000a20000201800 */
[----:B------:R-:W-:Y:S05]  /*4de0*/  BRA `(.L_x_4209) ;  /* 0x000001a000007947 */ /* 0x000fea0003800000 */
.L_x_4208:
        /* <DEDUP_REMOVED lines=19> */
[----:B------:R-:W-:Y:S01]  /*4f20*/  CS2R R4, SRZ ;  /* 0x0000000000047805 */ /* 0x000fe2000001ff00 */
[----:B------:R-:W-:Y:S05]  /*4f30*/  BRA `(.L_x_4209) ;  /* 0x0000005000007947 */ /* 0x000fea0003800000 */
.L_x_4233:
[----:B------:R-:W2:Y:S02]  /*4f40*/  LDG.E.64 R4, [R2.64] ;  /* 0x0000002402047981 */ /* 0x000ea4000c1e1b00 */
[----:B--2---:R-:W0:Y:S01]  /*4f50*/  I2F.F64.U64 R4, R4 ;  /* 0x0000000400047312 */ /* 0x004e220000301800 */
[----:B------:R-:W-:Y:S05]  /*4f60*/  BRA `(.L_x_4209) ;  /* 0x0000002000007947 */ /* 0x000fea0003800000 */
.L_x_4232:
[----:B------:R-:W2:Y:S02]  /*4f70*/  LDG.E R2, [R2.64] ;  /* 0x0000002402027981 */ /* 0x000ea4000c1e1900 */
[----:B--2---:R0:W2:Y:S02]  /*4f80*/  I2F.F64.U32 R4, R2 ;  /* 0x0000000200047312 */ /* 0x0040a40000201800 */
.L_x_4209:
[----:B------:R-:W-:Y:S02]  /*4f90*/  ULDC.U8 UR4, c[0x0][0x378] ;  /* 0x0000de0000047ab9 */ /* 0x000fe40000000000 */
[----:B------:R-:W-:-:S13]  /*4fa0*/  ISETP.NE.AND P0, PT, RZ, UR4, PT ;  /* 0x00000004ff007c0c */ /* 0x000fda000bf05270 */
[----:B------:R-:W-:Y:S05]  /*4fb0*/  @!P0 BRA `(.L_x_4236) ;  /* 0x000001a000008947 */ /* 0x000fea0003800000 */
[----:B0-----:R-:W0:Y:S01]  /*4fc0*/  MUFU.RCP64H R3, c[0x0][0x374] ;  /* 0x0000dd0000037b08 */ /* 0x001e220000001800 */
[----:B------:R-:W-:Y:S01]  /*4fd0*/  IMAD.MOV.U32 R6, RZ, RZ, c[0x0][0x370] ;  /* 0x0000dc00ff067624 */ /* 0x000fe200078e00ff */
[----:B--2--5:R-:W-:Y:S01]  /*4fe0*/  FSETP.GEU.AND P1, PT, |R5|, 6.5827683646048100446e-37, PT ;  /* 0x036000000500780b */ /* 0x024fe20003f2e200 */
        /* <DEDUP_REMOVED lines=17> */
[----:B-1----:R-:W-:Y:S05]  /*5100*/  CALL.REL.NOINC `($__internal_0_$__cuda_sm20_div_rn_f64_full) ;  /* 0x000074a000007944 */ /* 0x002fea0003c00000 */
[----:B------:R-:W-:Y:S02]  /*5110*/  IMAD.MOV.U32 R2, RZ, RZ, R6 ;  /* 0x000000ffff027224 */ /* 0x000fe400078e0006 */
.L_x_4238:
[----:B------:R-:W-:Y:S05]  /*5120*/  BSYNC B0 ;  /* 0x0000000000007941 */ /* 0x000fea0003800000 */
.L_x_4237:
[----:B------:R-:W0:Y:S02]  /*5130*/  FRND.F64 R2, R2 ;  /* 0x0000000200027313 */ /* 0x000e240000301800 */
[----:B0-----:R0:W2:Y:S01]  /*5140*/  DMUL R4, R2, c[0x0][0x370] ;  /* 0x0000dc0002047a28 */ /* 0x0010a20000000000 */
[----:B------:R-:W-:Y:S05]  /*5150*/  BRA `(.L_x_4239) ;  /* 0x000001b000007947 */ /* 0x000fea0003800000 */
.L_x_4236:
[----:B0-----:R-:W0:Y:S01]  /*5160*/  MUFU.RCP64H R3, c[0x0][0x374] ;  /* 0x0000dd0000037b08 */ /* 0x001e220000001800 */
[----:B------:R-:W-:Y:S01]  /*5170*/  IMAD.MOV.U32 R6, RZ, RZ, c[0x0][0x370] ;  /* 0x0000dc00ff067624 */ /* 0x000fe200078e00ff */
[----:B--2--5:R-:W2:Y:S01]  /*5180*/  DMUL R4, R4, c[0x0][0x370] ;  /* 0x0000dc0004047a28 */ /* 0x024ea20000000000 */
[----:B------:R-:W-:Y:S01]  /*5190*/  IMAD.MOV.U32 R7, RZ, RZ, c[0x0][0x374] ;  /* 0x0000dd00ff077624 */ /* 0x000fe200078e00ff */
[----:B------:R-:W-:Y:S01]  /*51a0*/  BSSY B0, `(.L_x_4240) ;  /* 0x0000014000007945 */ /* 0x000fe20003800000 */
[----:B------:R-:W-:-:S07]  /*51b0*/  IMAD.MOV.U32 R2, RZ, RZ, 0x1 ;  /* 0x00000001ff027424 */ /* 0x000fce00078e00ff */
[----:B--2---:R-:W2:Y:S01]  /*51c0*/  FRND.F64 R4, R4 ;  /* 0x0000000400047313 */ /* 0x004ea20000301800 */
[----:B0-----:R-:W0:-:S06]  /*51d0*/  DFMA R8, R2, -R6, 1 ;  /* 0x3ff000000208742b */ /* 0x001e0c0000000806 */
[----:B0-----:R-:W0:-:S06]  /*51e0*/  DFMA R8, R8, R8, R8 ;  /* 0x000000080808722b */ /* 0x001e0c0000000008 */
[----:B0-----:R-:W0:Y:S01]  /*51f0*/  DFMA R8, R2, R8, R2 ;  /* 0x000000080208722b */ /* 0x001e220000000002 */
[----:B--2---:R-:W-:-:S05]  /*5200*/  FSETP.GEU.AND P1, PT, |R5|, 6.5827683646048100446e-37, PT ;  /* 0x036000000500780b */ /* 0x004fca0003f2e200 */
        /* <DEDUP_REMOVED lines=13> */
.L_x_4241:
[----:B------:R-:W-:Y:S05]  /*52e0*/  BSYNC B0 ;  /* 0x0000000000007941 */ /* 0x000fea0003800000 */
.L_x_4240:
[----:B------:R-:W-:Y:S02]  /*52f0*/  IMAD.MOV.U32 R4, RZ, RZ, R2 ;  /* 0x000000ffff047224 */ /* 0x000fe400078e0002 */
[----:B------:R-:W-:Y:S02]  /*5300*/  IMAD.MOV.U32 R5, RZ, RZ, R3 ;  /* 0x000000ffff057224 */ /* 0x000fe400078e0003 */
.L_x_4239:
[----:B0-----:R-:W0:Y:S02]  /*5310*/  LDC.U8 R2, c[0x0][0x388] ;  /* 0x0000e200ff027b82 */ /* 0x001e240000000000 */
        /* <DEDUP_REMOVED lines=11> */
[----:B--2---:R-:W0:Y:S02]  /*53d0*/  F2I.F64.TRUNC R5, R4 ;  /* 0x0000000400057311 */ /* 0x004e24000030d100 */
[----:B0-----:R0:W-:Y:S01]  /*53e0*/  STG.E.U8 [R16.64], R5 ;  /* 0x0000000510007986 */ /* 0x0011e2000c101124 */
[----:B------:R-:W-:Y:S05]  /*53f0*/  BRA `(.L_x_4247) ;  /* 0x00000f1000007947 */ /* 0x000fea0003800000 */
.L_x_4245:
[----:B--2---:R-:W0:Y:S02]  /*5400*/  F2I.S64.F64.TRUNC R4, R4 ;  /* 0x0000000400047311 */ /* 0x004e24000030d900 */
[----:B0-----:R-:W-:-:S05]  /*5410*/  IMAD.MOV.U32 R3, RZ, RZ, R4 ;  /* 0x000000ffff037224 */ /* 0x001fca00078e0004 */
[----:B------:R0:W-:Y:S01]  /*5420*/  STG.E.U8 [R16.64], R3 ;  /* 0x0000000310007986 */ /* 0x0001e2000c101124 */
[----:B------:R-:W-:Y:S05]  /*5430*/  BRA `(.L_x_4247) ;  /* 0x00000ed000007947 */ /* 0x000fea0003800000 */
.L_x_4244:
[----:B------:R-:W-:-:S13]  /*5440*/  ISETP.NE.AND P0, PT, R0, 0x2, PT ;  /* 0x000000020000780c */ /* 0x000fda0003f05270 */
[----:B------:R-:W-:Y:S05]  /*5450*/  @!P0 BRA `(.L_x_4248) ;  /* 0x000000a000008947 */ /* 0x000fea0003800000 */
[----:B------:R-:W-:-:S13]  /*5460*/  ISETP.NE.AND P0, PT, R0, 0x3, PT ;  /* 0x000000030000780c */ /* 0x000fda0003f05270 */
[----:B------:R-:W-:Y:S05]  /*5470*/  @!P0 BRA `(.L_x_4249) ;  /* 0x0000005000008947 */ /* 0x000fea0003800000 */
[----:B------:R-:W-:-:S13]  /*5480*/  ISETP.NE.AND P0, PT, R0, 0x4, PT ;  /* 0x000000040000780c */ /* 0x000fda0003f05270 */
[----:B------:R-:W-:Y:S05]  /*5490*/  @P0 BRA `(.L_x_4246) ;  /* 0x00000ce000000947 */ /* 0x000fea0003800000 */
[----:B--2---:R-:W0:Y:S02]  /*54a0*/  F2I.S64.F64.TRUNC R4, R4 ;  /* 0x0000000400047311 */ /* 0x004e24000030d900 */
[----:B0-----:R0:W-:Y:S01]  /*54b0*/  STG.E.64 [R16.64], R4 ;  /* 0x0000000410007986 */ /* 0x0011e2000c101b24 */
[----:B------:R-:W-:Y:S05]  /*54c0*/  BRA `(.L_x_4247) ;  /* 0x00000e4000007947 */ /* 0x000fea0003800000 */
.L_x_4249:
[----:B--2---:R-:W0:Y:S02]  /*54d0*/  F2I.F64.TRUNC R5, R4 ;  /* 0x0000000400057311 */ /* 0x004e24000030d100 */
[----:B0-----:R0:W-:Y:S01]  /*54e0*/  STG.E [R16.64], R5 ;  /* 0x0000000510007986 */ /* 0x0011e2000c101924 */
[----:B------:R-:W-:Y:S05]  /*54f0*/  BRA `(.L_x_4247) ;  /* 0x00000e1000007947 */ /* 0x000fea0003800000 */
.L_x_4248:
[----:B--2---:R-:W0:Y:S02]  /*5500*/  F2I.F64.TRUNC R5, R4 ;  /* 0x0000000400057311 */ /* 0x004e24000030d100 */
[----:B0-----:R0:W-:Y:S01]  /*5510*/  STG.E.U16 [R16.64], R5 ;  /* 0x0000000510007986 */ /* 0x0011e2000c101524 */
[----:B------:R-:W-:Y:S05]  /*5520*/  BRA `(.L_x_4247) ;  /* 0x00000de000007947 */ /* 0x000fea0003800000 */
.L_x_4243:
        /* <DEDUP_REMOVED lines=11> */
.L_x_4251:
[----:B--2---:R-:W0:Y:S01]  /*55e0*/  F2F.F32.F64 R0, R4 ;  /* 0x0000000400007310 */ /* 0x004e220000301000 */
[----:B------:R-:W0:-:S14]  /*55f0*/  DSETP.GEU.AND P0, PT, |R4|, c[0x2][0x0], PT ;  /* 0x008000000400762a */ /* 0x000e1c0003f0e200 */
[----:B0-----:R-:W-:-:S05]  /*5600*/  @!P0 FMUL R0, R0, 1.175494350822287508e-38 ;  /* 0x0080000000008820 */ /* 0x001fca0000400000 */
[----:B------:R-:W-:-:S05]  /*5610*/  F2FP.PACK_AB R0, RZ, R0 ;  /* 0x00000000ff00723e */ /* 0x000fca00000000ff */
[----:B------:R0:W-:Y:S01]  /*5620*/  STG.E.U16 [R16.64], R0 ;  /* 0x0000000010007986 */ /* 0x0001e2000c101524 */
[----:B------:R-:W-:Y:S05]  /*5630*/  BRA `(.L_x_4247) ;  /* 0x00000cd000007947 */ /* 0x000fea0003800000 */
.L_x_4250:
        /* <DEDUP_REMOVED lines=12> */
.L_x_4253:
[----:B--2---:R-:W0:Y:S01]  /*5700*/  F2F.F32.F64 R0, R4 ;  /* 0x0000000400007310 */ /* 0x004e220000301000 */
[----:B------:R-:W0:-:S14]  /*5710*/  DSETP.GEU.AND P0, PT, |R4|, c[0x2][0x0], PT ;  /* 0x008000000400762a */ /* 0x000e1c0003f0e200 */
[----:B0-----:R-:W-:-:S05]  /*5720*/  @!P0 FMUL R0, R0, 1.175494350822287508e-38 ;  /* 0x0080000000008820 */ /* 0x001fca0000400000 */
[----:B------:R-:W-:-:S04]  /*5730*/  F2FP.PACK_AB R3, RZ, R0 ;  /* 0x00000000ff03723e */ /* 0x000fc800000000ff */
[----:B------:R-:W-:-:S05]  /*5740*/  PRMT R3, R3, 0x5410, RZ ;  /* 0x0000541003037816 */ /* 0x000fca00000000ff */
[----:B------:R0:W-:Y:S01]  /*5750*/  STG.E [R16.64], R3 ;  /* 0x0000000310007986 */ /* 0x0001e2000c101924 */
[----:B------:R-:W-:Y:S05]  /*5760*/  BRA `(.L_x_4247) ;  /* 0x00000ba000007947 */ /* 0x000fea0003800000 */
.L_x_4252:
[----:B--2---:R0:W-:Y:S01]  /*5770*/  STG.E.64 [R16.64], R4 ;  /* 0x0000000410007986 */ /* 0x0041e2000c101b24 */
[----:B------:R-:W-:Y:S05]  /*5780*/  BRA `(.L_x_4247) ;  /* 0x00000b8000007947 */ /* 0x000fea0003800000 */
.L_x_4242:
        /* <DEDUP_REMOVED lines=12> */
.L_x_4256:
[----:B------:R-:W-:-:S05]  /*5850*/  CS2R R6, SRZ ;  /* 0x0000000000067805 */ /* 0x000fca000001ff00 */
[----:B--2---:R0:W-:Y:S01]  /*5860*/  STG.E.128 [R16.64], R4 ;  /* 0x0000000410007986 */ /* 0x0041e2000c101d24 */
[----:B------:R-:W-:Y:S05]  /*5870*/  BRA `(.L_x_4247) ;  /* 0x00000a9000007947 */ /* 0x000fea0003800000 */
.L_x_4255:
        /* <DEDUP_REMOVED lines=23> */
.L_x_4260:
[----:B------:R-:W-:Y:S05]  /*59f0*/  BSYNC B0 ;  /* 0x0000000000007941 */ /* 0x000fea0003800000 */
.L_x_4259:
[----:B------:R-:W-:-:S05]  /*5a00*/  LOP3.LUT R3, R0, R3, RZ, 0xfc, !PT ;  /* 0x0000000300037212 */ /* 0x000fca00078efcff */
[----:B------:R0:W-:Y:S01]  /*5a10*/  STG.E.U8 [R16.64], R3 ;  /* 0x0000000310007986 */ /* 0x0001e2000c101124 */
[----:B------:R-:W-:Y:S05]  /*5a20*/  BRA `(.L_x_4247) ;  /* 0x000008e000007947 */ /* 0x000fea0003800000 */
.L_x_4258:
        /* <DEDUP_REMOVED lines=15> */
.L_x_4262:
[----:B------:R-:W-:Y:S01]  /*5b20*/  IMAD.MOV.U32 R0, RZ, RZ, 0x7f ;  /* 0x0000007fff007424 */ /* 0x000fe200078e00ff */
[----:B------:R-:W-:-:S04]  /*5b30*/  ISETP.GT.U32.AND P0, PT, R2, 0x7f800000, PT ;  /* 0x7f8000000200780c */ /* 0x000fc80003f04070 */
[----:B------:R-:W-:-:S04]  /*5b40*/  SEL R0, R0, 0x7c, P0 ;  /* 0x0000007c00007807 */ /* 0x000fc80000000000 */
.L_x_4263:
[----:B------:R-:W-:Y:S05]  /*5b50*/  BSYNC B0 ;  /* 0x0000000000007941 */ /* 0x000fea0003800000 */
.L_x_4261:
[----:B------:R-:W-:-:S04]  /*5b60*/  LOP3.LUT R2, R3, 0x80000000, RZ, 0xc0, !PT ;  /* 0x8000000003027812 */ /* 0x000fc800078ec0ff */
[----:B------:R-:W-:-:S04]  /*5b70*/  SHF.R.U32.HI R3, RZ, 0x18, R2 ;  /* 0x00000018ff037819 */ /* 0x000fc80000011602 */
[----:B------:R-:W-:-:S05]  /*5b80*/  LOP3.LUT R3, R0, R3, RZ, 0xfc, !PT ;  /* 0x0000000300037212 */ /* 0x000fca00078efcff */
[----:B------:R0:W-:Y:S01]  /*5b90*/  STG.E.U8 [R16.64], R3 ;  /* 0x0000000310007986 */ /* 0x0001e2000c101124 */
[----:B------:R-:W-:Y:S05]  /*5ba0*/  BRA `(.L_x_4247) ;  /* 0x0000076000007947 */ /* 0x000fea0003800000 */
.L_x_4257:
[----:B--2---:R-:W0:Y:S01]  /*5bb0*/  F2F.F32.F64 R0, R4 ;  /* 0x0000000400007310 */ /* 0x004e220000301000 */
[----:B------:R-:W0:-:S14]  /*5bc0*/  DSETP.GEU.AND P0, PT, |R4|, c[0x2][0x0], PT ;  /* 0x008000000400762a */ /* 0x000e1c0003f0e200 */
[----:B0-----:R-:W-:-:S05]  /*5bd0*/  @!P0 FMUL R0, R0, 1.175494350822287508e-38 ;  /* 0x0080000000008820 */ /* 0x001fca0000400000 */
[----:B------:R-:W-:-:S05]  /*5be0*/  F2FP.BF16.PACK_AB R0, RZ, R0 ;  /* 0x00000000ff00723e */ /* 0x000fca00000010ff */
[----:B------:R0:W-:Y:S01]  /*5bf0*/  STG.E.U16 [R16.64], R0 ;  /* 0x0000000010007986 */ /* 0x0001e2000c101524 */
[----:B------:R-:W-:Y:S05]  /*5c00*/  BRA `(.L_x_4247) ;  /* 0x0000070000007947 */ /* 0x000fea0003800000 */
.L_x_4254:
        /* <DEDUP_REMOVED lines=8> */
[----:B--2---:R-:W0:Y:S02]  /*5c90*/  F2I.U32.F64.TRUNC R5, R4 ;  /* 0x0000000400057311 */ /* 0x004e24000030d000 */
[----:B0-----:R0:W-:Y:S01]  /*5ca0*/  STG.E.U16 [R16.64], R5 ;  /* 0x0000000510007986 */ /* 0x0011e2000c101524 */
[----:B------:R-:W-:Y:S05]  /*5cb0*/  BRA `(.L_x_4247) ;  /* 0x0000065000007947 */ /* 0x000fea0003800000 */
.L_x_4266:
        /* <DEDUP_REMOVED lines=19> */
.L_x_4269:
[----:B------:R-:W-:-:S04]  /*5df0*/  LOP3.LUT R2, R3, 0x80000000, RZ, 0xc0, !PT ;  /* 0x8000000003027812 */ /* 0x000fc800078ec0ff */
[----:B------:R-:W-:-:S04]  /*5e00*/  SHF.R.U32.HI R3, RZ, 0x18, R2 ;  /* 0x00000018ff037819 */ /* 0x000fc80000011602 */
[----:B------:R-:W-:-:S04]  /*5e10*/  LOP3.LUT R0, R0, R3, RZ, 0xfc, !PT ;  /* 0x0000000300007212 */ /* 0x000fc800078efcff */
[----:B------:R-:W-:Y:S02]  /*5e20*/  PRMT R8, R0, 0x7610, R8 ;  /* 0x0000761000087816 */ /* 0x000fe40000000008 */
.L_x_4268:
[----:B------:R-:W-:Y:S05]  /*5e30*/  BSYNC B0 ;  /* 0x0000000000007941 */ /* 0x000fea0003800000 */
.L_x_4267:
[----:B------:R0:W-:Y:S01]  /*5e40*/  STG.E.U8 [R16.64], R8 ;  /* 0x0000000810007986 */ /* 0x0001e2000c101124 */
[----:B------:R-:W-:Y:S05]  /*5e50*/  BRA `(.L_x_4247) ;  /* 0x000004b000007947 */ /* 0x000fea0003800000 */
.L_x_4265:
        /* <DEDUP_REMOVED lines=19> */
.L_x_4272:
[----:B------:R-:W-:-:S04]  /*5f90*/  LOP3.LUT R2, R3, 0x80000000, RZ, 0xc0, !PT ;  /* 0x8000000003027812 */ /* 0x000fc800078ec0ff */
[----:B------:R-:W-:-:S04]  /*5fa0*/  SHF.R.U32.HI R3, RZ, 0x18, R2 ;  /* 0x00000018ff037819 */ /* 0x000fc80000011602 */
[----:B------:R-:W-:-:S04]  /*5fb0*/  LOP3.LUT R0, R0, R3, RZ, 0xfc, !PT ;  /* 0x0000000300007212 */ /* 0x000fc800078efcff */
[----:B------:R-:W-:Y:S02]  /*5fc0*/  PRMT R8, R0, 0x7610, R8 ;  /* 0x0000761000087816 */ /* 0x000fe40000000008 */
.L_x_4271:
[----:B------:R-:W-:Y:S05]  /*5fd0*/  BSYNC B0 ;  /* 0x0000000000007941 */ /* 0x000fea0003800000 */
.L_x_4270:
[----:B------:R0:W-:Y:S01]  /*5fe0*/  STG.E.U8 [R16.64], R8 ;  /* 0x0000000810007986 */ /* 0x0001e2000c101124 */
[----:B------:R-:W-:Y:S05]  /*5ff0*/  BRA `(.L_x_4247) ;  /* 0x0000031000007947 */ /* 0x000fea0003800000 */
.L_x_4264:
        /* <DEDUP_REMOVED lines=24> */
.L_x_4246:
[----:B------:R-:W-:Y:S01]  /*6180*/  MOV R2, 0x0 ;  /* 0x0000000000027802 */ /* 0x000fe20000000f00 */
[----:B--2---:R-:W-:Y:S02]  /*6190*/  IMAD.MOV.U32 R4, RZ, RZ, c[0x4][0x148] ;  /* 0x01005200ff047624 */ /* 0x004fe400078e00ff */
        /* <DEDUP_REMOVED lines=18> */
.L_x_4274:
[----:B--2---:R-:W0:Y:S02]  /*62c0*/  F2I.U64.F64.TRUNC R4, R4 ;  /* 0x0000000400047311 */ /* 0x004e24000030d800 */
[----:B0-----:R0:W-:Y:S01]  /*62d0*/  STG.E.64 [R16.64], R4 ;  /* 0x0000000410007986 */ /* 0x0011e2000c101b24 */
[----:B------:R-:W-:Y:S05]  /*62e0*/  BRA `(.L_x_4247) ;  /* 0x0000002000007947 */ /* 0x000fea0003800000 */
.L_x_4273:
[----:B--2---:R-:W0:Y:S02]  /*62f0*/  F2I.U32.F64.TRUNC R5, R4 ;  /* 0x0000000400057311 */ /* 0x004e24000030d000 */
[----:B0-----:R0:W-:Y:S02]  /*6300*/  STG.E [R16.64], R5 ;  /* 0x0000000510007986 */ /* 0x0011e4000c101924 */
.L_x_4247:
        /* <DEDUP_REMOVED lines=231> */
.L_x_4275:
        /* <DEDUP_REMOVED lines=19> */
.L_x_4279:
[----:B------:R-:W2:Y:S02]  /*72b0*/  LDG.E.U8 R2, [R2.64] ;  /* 0x0000002402027981 */ /* 0x000ea4000c1e1100 */
[----:B--2---:R0:W2:Y:S01]  /*72c0*/  I2F.F64.U16 R4, R2 ;  /* 0x0000000200047312 */ /* 0x0040a20000101800 */
[----:B------:R-:W-:Y:S05]  /*72d0*/  BRA `(.L_x_4281) ;  /* 0x00000df000007947 */ /* 0x000fea0003800000 */
.L_x_4278:
        /* <DEDUP_REMOVED lines=9> */
.L_x_4283:
[----:B------:R-:W2:Y:S02]  /*7370*/  LDG.E R2, [R2.64] ;  /* 0x0000002402027981 */ /* 0x000ea4000c1e1900 */
[----:B--2---:R0:W2:Y:S01]  /*7380*/  I2F.F64 R4, R2 ;  /* 0x0000000200047312 */ /* 0x0040a20000201c00 */
[----:B------:R-:W-:Y:S05]  /*7390*/  BRA `(.L_x_4281) ;  /* 0x00000d3000007947 */ /* 0x000fea0003800000 */
.L_x_4282:
[----:B------:R-:W2:Y:S02]  /*73a0*/  LDG.E.U16 R2, [R2.64] ;  /* 0x0000002402027981 */ /* 0x000ea4000c1e1500 */
[----:B--2---:R0:W2:Y:S01]  /*73b0*/  I2F.F64.S16 R4, R2 ;  /* 0x0000000200047312 */ /* 0x0040a20000101c00 */
[----:B------:R-:W-:Y:S05]  /*73c0*/  BRA `(.L_x_4281) ;  /* 0x00000d0000007947 */ /* 0x000fea0003800000 */
.L_x_4277:
        /* <DEDUP_REMOVED lines=10> */
.L_x_4285:
[----:B------:R-:W2:Y:S02]  /*7470*/  LDG.E.U16 R0, [R2.64] ;  /* 0x0000002402007981 */ /* 0x000ea4000c1e1500 */
[----:B--2---:R-:W-:-:S05]  /*7480*/  HADD2.F32 R0, -RZ, R0.H0_H0 ;  /* 0x20000000ff007230 */ /* 0x004fca0000004100 */
[----:B------:R-:W-:-:S04]  /*7490*/  FMUL.FTZ R0, R0, 1 ;  /* 0x3f80000000007820 */ /* 0x000fc80000410000 */
[----:B------:R0:W2:Y:S01]  /*74a0*/  F2F.F64.F32 R4, R0 ;  /* 0x0000000000047310 */ /* 0x0000a20000201800 */
[----:B------:R-:W-:Y:S05]  /*74b0*/  BRA `(.L_x_4281) ;  /* 0x00000c1000007947 */ /* 0x000fea0003800000 */
.L_x_4284:
        /* <DEDUP_REMOVED lines=10> */
.L_x_4287:
[----:B------:R-:W2:Y:S02]  /*7560*/  LDG.E.U16 R2, [R2.64] ;  /* 0x0000002402027981 */ /* 0x000ea4000c1e1500 */
[----:B--2---:R-:W-:-:S05]  /*7570*/  HADD2.F32 R0, -RZ, R2.H0_H0 ;  /* 0x20000002ff007230 */ /* 0x004fca0000004100 */
[----:B------:R-:W-:-:S04]  /*7580*/  FMUL.FTZ R0, R0, 1 ;  /* 0x3f80000000007820 */ /* 0x000fc80000410000 */
[----:B------:R0:W2:Y:S01]  /*7590*/  F2F.F64.F32 R4, R0 ;  /* 0x0000000000047310 */ /* 0x0000a20000201800 */
[----:B------:R-:W-:Y:S05]  /*75a0*/  BRA `(.L_x_4281) ;  /* 0x00000b2000007947 */ /* 0x000fea0003800000 */
.L_x_4286:
[----:B------:R0:W5:Y:S01]  /*75b0*/  LDG.E.64 R4, [R2.64] ;  /* 0x0000002402047981 */ /* 0x000162000c1e1b00 */
[----:B------:R-:W-:Y:S05]  /*75c0*/  BRA `(.L_x_4281) ;  /* 0x00000b0000007947 */ /* 0x000fea0003800000 */
.L_x_4276:
        /* <DEDUP_REMOVED lines=13> */
.L_x_4290:
[----:B------:R0:W5:Y:S01]  /*76a0*/  LDG.E.64 R4, [R2.64] ;  /* 0x0000002402047981 */ /* 0x000162000c1e1b00 */
[----:B------:R-:W-:Y:S05]  /*76b0*/  BRA `(.L_x_4281) ;  /* 0x00000a1000007947 */ /* 0x000fea0003800000 */
.L_x_4289:
        /* <DEDUP_REMOVED lines=28> */
.L_x_4292:
        /* <DEDUP_REMOVED lines=15> */
.L_x_4291:
[----:B------:R-:W2:Y:S02]  /*7970*/  LDG.E.U16 R0, [R2.64] ;  /* 0x0000002402007981 */ /* 0x000ea4000c1e1500 */
[----:B--2---:R-:W-:-:S05]  /*7980*/  PRMT R0, RZ, 0x5410, R0 ;  /* 0x00005410ff007816 */ /* 0x004fca0000000000 */
[----:B------:R-:W-:-:S04]  /*7990*/  FMUL.FTZ R0, R0, 1 ;  /* 0x3f80000000007820 */ /* 0x000fc80000410000 */
[----:B------:R0:W2:Y:S01]  /*79a0*/  F2F.F64.F32 R4, R0 ;  /* 0x0000000000047310 */ /* 0x0000a20000201800 */
[----:B------:R-:W-:Y:S05]  /*79b0*/  BRA `(.L_x_4281) ;  /* 0x0000071000007947 */ /* 0x000fea0003800000 */
.L_x_4288:
        /* <DEDUP_REMOVED lines=11> */
.L_x_4295:
        /* <DEDUP_REMOVED lines=21> */
.L_x_4299:
[----:B------:R-:W-:Y:S05]  /*7bc0*/  BSYNC B1 ;  /* 0x0000000000017941 */ /* 0x000fea0003800000 */
.L_x_4298:
[----:B------:R-:W-:Y:S01]  /*7bd0*/  LEA R3, R0, 0x3b800000, 0x17 ;  /* 0x3b80000000037811 */ /* 0x000fe200078eb8ff */
[----:B------:R-:W-:-:S05]  /*7be0*/  IMAD.SHL.U32 R0, R2, 0x100000, RZ ;  /* 0x0010000002007824 */ /* 0x000fca00078e00ff */
[----:B------:R-:W-:Y:S02]  /*7bf0*/  LOP3.LUT R0, R3, R0, R4, 0xfe, !PT ;  /* 0x0000000003007212 */ /* 0x000fe400078efe04 */
.L_x_4297:
[----:B------:R-:W-:Y:S05]  /*7c00*/  BSYNC B0 ;  /* 0x0000000000007941 */ /* 0x000fea0003800000 */
.L_x_4296:
[----:B------:R-:W-:-:S04]  /*7c10*/  FMUL.FTZ R0, R0, 1 ;  /* 0x3f80000000007820 */ /* 0x000fc80000410000 */
[----:B------:R0:W2:Y:S01]  /*7c20*/  F2F.F64.F32 R4, R0 ;  /* 0x0000000000047310 */ /* 0x0000a20000201800 */
[----:B------:R-:W-:Y:S05]  /*7c30*/  BRA `(.L_x_4281) ;  /* 0x0000049000007947 */ /* 0x000fea0003800000 */
.L_x_4294:
        /* <DEDUP_REMOVED lines=21> */
.L_x_4303:
[----:B------:R-:W-:Y:S05]  /*7d90*/  BSYNC B1 ;  /* 0x0000000000017941 */ /* 0x000fea0003800000 */
.L_x_4302:
[----:B------:R-:W-:Y:S01]  /*7da0*/  LEA R3, R0, 0x37800000, 0x17 ;  /* 0x3780000000037811 */ /* 0x000fe200078eb8ff */
[----:B------:R-:W-:-:S05]  /*7db0*/  IMAD.SHL.U32 R0, R2, 0x200000, RZ ;  /* 0x0020000002007824 */ /* 0x000fca00078e00ff */
[----:B------:R-:W-:Y:S02]  /*7dc0*/  LOP3.LUT R0, R3, R0, R4, 0xfe, !PT ;  /* 0x0000000003007212 */ /* 0x000fe400078efe04 */
.L_x_4301:
[----:B------:R-:W-:Y:S05]  /*7dd0*/  BSYNC B0 ;  /* 0x0000000000007941 */ /* 0x000fea0003800000 */
.L_x_4300:
[----:B------:R-:W-:-:S04]  /*7de0*/  FMUL.FTZ R0, R0, 1 ;  /* 0x3f80000000007820 */ /* 0x000fc80000410000 */
[----:B------:R0:W2:Y:S01]  /*7df0*/  F2F.F64.F32 R4, R0 ;  /* 0x0000000000047310 */ /* 0x0000a20000201800 */
[----:B------:R-:W-:Y:S05]  /*7e00*/  BRA `(.L_x_4281) ;  /* 0x000002c000007947 */ /* 0x000fea0003800000 */
.L_x_4293:
        /* <DEDUP_REMOVED lines=14> */
.L_x_4307:
[----:B------:R-:W-:Y:S05]  /*7ef0*/  BSYNC B0 ;  /* 0x0000000000007941 */ /* 0x000fea0003800000 */
.L_x_4306:
[----:B------:R-:W-:-:S04]  /*7f00*/  FMUL.FTZ R0, R0, 1 ;  /* 0x3f80000000007820 */ /* 0x000fc80000410000 */
[----:B------:R0:W2:Y:S01]  /*7f10*/  F2F.F64.F32 R4, R0 ;  /* 0x0000000000047310 */ /* 0x0000a20000201800 */
[----:B------:R-:W-:Y:S05]  /*7f20*/  BRA `(.L_x_4281) ;  /* 0x000001a000007947 */ /* 0x000fea0003800000 */
.L_x_4280:
        /* <DEDUP_REMOVED lines=21> */
.L_x_4305:
[----:B------:R-:W2:Y:S02]  /*8080*/  LDG.E.64 R4, [R2.64] ;  /* 0x0000002402047981 */ /* 0x000ea4000c1e1b00 */
[----:B--2---:R-:W0:Y:S01]  /*8090*/  I2F.F64.U64 R4, R4 ;  /* 0x0000000400047312 */ /* 0x004e220000301800 */
[----:B------:R-:W-:Y:S05]  /*80a0*/  BRA `(.L_x_4281) ;  /* 0x0000002000007947 */ /* 0x000fea0003800000 */
.L_x_4304:
[----:B------:R-:W2:Y:S02]  /*80b0*/  LDG.E R2, [R2.64] ;  /* 0x0000002402027981 */ /* 0x000ea4000c1e1900 */
[----:B--2---:R0:W2:Y:S02]  /*80c0*/  I2F.F64.U32 R4, R2 ;  /* 0x0000000200047312 */ /* 0x0040a40000201800 */
.L_x_4281:
        /* <DEDUP_REMOVED lines=25> */
.L_x_4310:
[----:B------:R-:W-:Y:S05]  /*8260*/  BSYNC B0 ;  /* 0x0000000000007941 */ /* 0x000fea0003800000 */
.L_x_4309:
[----:B------:R-:W0:Y:S02]  /*8270*/  FRND.F64 R2, R2 ;  /* 0x0000000200027313 */ /* 0x000e240000301800 */
[----:B0-----:R0:W2:Y:S01]  /*8280*/  DMUL R4, R2, c[0x0][0x370] ;  /* 0x0000dc0002047a28 */ /* 0x0010a20000000000 */
[----:B------:R-:W-:Y:S05]  /*8290*/  BRA `(.L_x_4311) ;  /* 0x000001b000007947 */ /* 0x000fea0003800000 */
.L_x_4308:
        /* <DEDUP_REMOVED lines=24> */
.L_x_4313:
[----:B------:R-:W-:Y:S05]  /*8420*/  BSYNC B0 ;  /* 0x0000000000007941 */ /* 0x000fea0003800000 */
.L_x_4312:
[----:B------:R-:W-:Y:S02]  /*8430*/  IMAD.MOV.U32 R4, RZ, RZ, R2 ;  /* 0x000000ffff047224 */ /* 0x000fe400078e0002 */
[----:B------:R-:W-:Y:S02]  /*8440*/  IMAD.MOV.U32 R5, RZ, RZ, R3 ;  /* 0x000000ffff057224 */ /* 0x000fe400078e0003 */
.L_x_4311:
        /* <DEDUP_REMOVED lines=15> */
.L_x_4317:
[----:B--2---:R-:W0:Y:S02]  /*8540*/  F2I.S64.F64.TRUNC R4, R4 ;  /* 0x0000000400047311 */ /* 0x004e24000030d900 */
[----:B0-----:R-:W-:-:S05]  /*8550*/  IMAD.MOV.U32 R3, RZ, RZ, R4 ;  /* 0x000000ffff037224 */ /* 0x001fca00078e0004 */
[----:B------:R0:W-:Y:S01]  /*8560*/  STG.E.U8 [R16.64], R3 ;  /* 0x0000000310007986 */ /* 0x0001e2000c101124 */
[----:B------:R-:W-:Y:S05]  /*8570*/  BRA `(.L_x_4319) ;  /* 0x00000ed000007947 */ /* 0x000fea0003800000 */
.L_x_4316:
        /* <DEDUP_REMOVED lines=9> */
.L_x_4321:
[----:B--2---:R-:W0:Y:S02]  /*8610*/  F2I.F64.TRUNC R5, R4 ;  /* 0x0000000400057311 */ /* 0x004e24000030d100 */
[----:B0-----:R0:W-:Y:S01]  /*8620*/  STG.E [R16.64], R5 ;  /* 0x0000000510007986 */ /* 0x0011e2000c101924 */
[----:B------:R-:W-:Y:S05]  /*8630*/  BRA `(.L_x_4319) ;  /* 0x00000e1000007947 */ /* 0x000fea0003800000 */
.L_x_4320:
[----:B--2---:R-:W0:Y:S02]  /*8640*/  F2I.F64.TRUNC R5, R4 ;  /* 0x0000000400057311 */ /* 0x004e24000030d100 */
[----:B0-----:R0:W-:Y:S01]  /*8650*/  STG.E.U16 [R16.64], R5 ;  /* 0x0000000510007986 */ /* 0x0011e2000c101524 */
[----:B------:R-:W-:Y:S05]  /*8660*/  BRA `(.L_x_4319) ;  /* 0x00000de000007947 */ /* 0x000fea0003800000 */
.L_x_4315:
        /* <DEDUP_REMOVED lines=11> */
.L_x_4323:
[----:B--2---:R-:W0:Y:S01]  /*8720*/  F2F.F32.F64 R0, R4 ;  /* 0x0000000400007310 */ /* 0x004e220000301000 */
[----:B------:R-:W0:-:S14]  /*8730*/  DSETP.GEU.AND P0, PT, |R4|, c[0x2][0x0], PT ;  /* 0x008000000400762a */ /* 0x000e1c0003f0e200 */
[----:B0-----:R-:W-:-:S05]  /*8740*/  @!P0 FMUL R0, R0, 1.175494350822287508e-38 ;  /* 0x0080000000008820 */ /* 0x001fca0000400000 */
[----:B------:R-:W-:-:S05]  /*8750*/  F2FP.PACK_AB R0, RZ, R0 ;  /* 0x00000000ff00723e */ /* 0x000fca00000000ff */
[----:B------:R0:W-:Y:S01]  /*8760*/  STG.E.U16 [R16.64], R0 ;  /* 0x0000000010007986 */ /* 0x0001e2000c101524 */
[----:B------:R-:W-:Y:S05]  /*8770*/  BRA `(.L_x_4319) ;  /* 0x00000cd000007947 */ /* 0x000fea0003800000 */
.L_x_4322:
        /* <DEDUP_REMOVED lines=12> */
.L_x_4325:
[----:B--2---:R-:W0:Y:S01]  /*8840*/  F2F.F32.F64 R0, R4 ;  /* 0x0000000400007310 */ /* 0x004e220000301000 */
[----:B------:R-:W0:-:S14]  /*8850*/  DSETP.GEU.AND P0, PT, |R4|, c[0x2][0x0], PT ;  /* 0x008000000400762a */ /* 0x000e1c0003f0e200 */
[----:B0-----:R-:W-:-:S05]  /*8860*/  @!P0 FMUL R0, R0, 1.175494350822287508e-38 ;  /* 0x0080000000008820 */ /* 0x001fca0000400000 */
[----:B------:R-:W-:-:S04]  /*8870*/  F2FP.PACK_AB R3, RZ, R0 ;  /* 0x00000000ff03723e */ /* 0x000fc800000000ff */
[----:B------:R-:W-:-:S05]  /*8880*/  PRMT R3, R3, 0x5410, RZ ;  /* 0x0000541003037816 */ /* 0x000fca00000000ff */
[----:B------:R0:W-:Y:S01]  /*8890*/  STG.E [R16.64], R3 ;  /* 0x0000000310007986 */ /* 0x0001e2000c101924 */
[----:B------:R-:W-:Y:S05]  /*88a0*/  BRA `(.L_x_4319) ;  /* 0x00000ba000007947 */ /* 0x000fea0003800000 */
.L_x_4324:
[----:B--2---:R0:W-:Y:S01]  /*88b0*/  STG.E.64 [R16.64], R4 ;  /* 0x0000000410007986 */ /* 0x0041e2000c101b24 */
[----:B------:R-:W-:Y:S05]  /*88c0*/  BRA `(.L_x_4319) ;  /* 0x00000b8000007947 */ /* 0x000fea0003800000 */
.L_x_4314:
        /* <DEDUP_REMOVED lines=12> */
.L_x_4328:
[----:B------:R-:W-:-:S05]  /*8990*/  CS2R R6, SRZ ;  /* 0x0000000000067805 */ /* 0x000fca000001ff00 */
[----:B--2---:R0:W-:Y:S01]  /*89a0*/  STG.E.128 [R16.64], R4 ;  /* 0x0000000410007986 */ /* 0x0041e2000c101d24 */
[----:B------:R-:W-:Y:S05]  /*89b0*/  BRA `(.L_x_4319) ;  /* 0x00000a9000007947 */ /* 0x000fea0003800000 */
.L_x_4327:
        /* <DEDUP_REMOVED lines=23> */
.L_x_4332:
[----:B------:R-:W-:Y:S05]  /*8b30*/  BSYNC B0 ;  /* 0x0000000000007941 */ /* 0x000fea0003800000 */
.L_x_4331:
[----:B------:R-:W-:-:S05]  /*8b40*/  LOP3.LUT R3, R0, R3, RZ, 0xfc, !PT ;  /* 0x0000000300037212 */ /* 0x000fca00078efcff */
[----:B------:R0:W-:Y:S01]  /*8b50*/  STG.E.U8 [R16.64], R3 ;  /* 0x0000000310007986 */ /* 0x0001e2000c101124 */
[----:B------:R-:W-:Y:S05]  /*8b60*/  BRA `(.L_x_4319) ;  /* 0x000008e000007947 */ /* 0x000fea0003800000 */
.L_x_4330:
        /* <DEDUP_REMOVED lines=15> */
.L_x_4334:
[----:B------:R-:W-:Y:S01]  /*8c60*/  IMAD.MOV.U32 R0, RZ, RZ, 0x7f ;  /* 0x0000007fff007424 */ /* 0x000fe200078e00ff */
[----:B------:R-:W-:-:S04]  /*8c70*/  ISETP.GT.U32.AND P0, PT, R2, 0x7f800000, PT ;  /* 0x7f8000000200780c */ /* 0x000fc80003f04070 */
[----:B------:R-:W-:-:S04]  /*8c80*/  SEL R0, R0, 0x7c, P0 ;  /* 0x0000007c00007807 */ /* 0x000fc80000000000 */
.L_x_4335:
[----:B------:R-:W-:Y:S05]  /*8c90*/  BSYNC B0 ;  /* 0x0000000000007941 */ /* 0x000fea0003800000 */
.L_x_4333:
[----:B------:R-:W-:-:S04]  /*8ca0*/  LOP3.LUT R2, R3, 0x80000000, RZ, 0xc0, !PT ;  /* 0x8000000003027812 */ /* 0x000fc800078ec0ff */
[----:B------:R-:W-:-:S04]  /*8cb0*/  SHF.R.U32.HI R3, RZ, 0x18, R2 ;  /* 0x00000018ff037819 */ /* 0x000fc80000011602 */
[----:B------:R-:W-:-:S05]  /*8cc0*/  LOP3.LUT R3, R0, R3, RZ, 0xfc, !PT ;  /* 0x0000000300037212 */ /* 0x000fca00078efcff */
[----:B------:R0:W-:Y:S01]  /*8cd0*/  STG.E.U8 [R16.64], R3 ;  /* 0x0000000310007986 */ /* 0x0001e2000c101124 */
[----:B------:R-:W-:Y:S05]  /*8ce0*/  BRA `(.L_x_4319) ;  /* 0x0000076000007947 */ /* 0x000fea0003800000 */
.L_x_4329:
[----:B--2---:R-:W0:Y:S01]  /*8cf0*/  F2F.F32.F64 R0, R4 ;  /* 0x0000000400007310 */ /* 0x004e220000301000 */
[----:B------:R-:W0:-:S14]  /*8d00*/  DSETP.GEU.AND P0, PT, |R4|, c[0x2][0x0], PT ;  /* 0x008000000400762a */ /* 0x000e1c0003f0e200 */
[----:B0-----:R-:W-:-:S05]  /*8d10*/  @!P0 FMUL R0, R0, 1.175494350822287508e-38 ;  /* 0x0080000000008820 */ /* 0x001fca0000400000 */
[----:B------:R-:W-:-:S05]  /*8d20*/  F2FP.BF16.PACK_AB R0, RZ, R0 ;  /* 0x00000000ff00723e */ /* 0x000fca00000010ff */
[----:B------:R0:W-:Y:S01]  /*8d30*/  STG.E.U16 [R16.64], R0 ;  /* 0x0000000010007986 */ /* 0x0001e2000c101524 */
[----:B------:R-:W-:Y:S05]  /*8d40*/  BRA `(.L_x_4319) ;  /* 0x0000070000007947 */ /* 0x000fea0003800000 */
.L_x_4326:
        /* <DEDUP_REMOVED lines=11> */
.L_x_4338:
        /* <DEDUP_REMOVED lines=19> */
.L_x_4341:
[----:B------:R-:W-:-:S04]  /*8f30*/  LOP3.LUT R2, R3, 0x80000000, RZ, 0xc0, !PT ;  /* 0x8000000003027812 */ /* 0x000fc800078ec0ff */
[----:B------:R-:W-:-:S04]  /*8f40*/  SHF.R.U32.HI R3, RZ, 0x18, R2 ;  /* 0x00000018ff037819 */ /* 0x000fc80000011602 */
[----:B------:R-:W-:-:S04]  /*8f50*/  LOP3.LUT R0, R0, R3, RZ, 0xfc, !PT ;  /* 0x0000000300007212 */ /* 0x000fc800078efcff */
[----:B------:R-:W-:Y:S02]  /*8f60*/  PRMT R8, R0, 0x7610, R8 ;  /* 0x0000761000087816 */ /* 0x000fe40000000008 */
.L_x_4340:
[----:B------:R-:W-:Y:S05]  /*8f70*/  BSYNC B0 ;  /* 0x0000000000007941 */ /* 0x000fea0003800000 */
.L_x_4339:
[----:B------:R0:W-:Y:S01]  /*8f80*/  STG.E.U8 [R16.64], R8 ;  /* 0x0000000810007986 */ /* 0x0001e2000c101124 */
[----:B------:R-:W-:Y:S05]  /*8f90*/  BRA `(.L_x_4319) ;  /* 0x000004b000007947 */ /* 0x000fea0003800000 */
.L_x_4337:
        /* <DEDUP_REMOVED lines=19> */
.L_x_4344:
[----:B------:R-:W-:-:S04]  /*90d0*/  LOP3.LUT R2, R3, 0x80000000, RZ, 0xc0, !PT ;  /* 0x8000000003027812 */ /* 0x000fc800078ec0ff */
[----:B------:R-:W-:-:S04]  /*90e0*/  SHF.R.U32.HI R3, RZ, 0x18, R2 ;  /* 0x00000018ff037819 */ /* 0x000fc80000011602 */
[----:B------:R-:W-:-:S04]  /*90f0*/  LOP3.LUT R0, R0, R3, RZ, 0xfc, !PT ;  /* 0x0000000300007212 */ /* 0x000fc800078efcff */
[----:B------:R-:W-:Y:S02]  /*9100*/  PRMT R8, R0, 0x7610, R8 ;  /* 0x0000761000087816 */ /* 0x000fe40000000008 */
.L_x_4343:
[----:B------:R-:W-:Y:S05]  /*9110*/  BSYNC B0 ;  /* 0x0000000000007941 */ /* 0x000fea0003800000 */
.L_x_4342:
[----:B------:R0:W-:Y:S01]  /*9120*/  STG.E.U8 [R16.64], R8 ;  /* 0x0000000810007986 */ /* 0x0001e2000c101124 */
[----:B------:R-:W-:Y:S05]  /*9130*/  BRA `(.L_x_4319) ;  /* 0x0000031000007947 */ /* 0x000fea0003800000 */
.L_x_4336:
        /* <DEDUP_REMOVED lines=24> */
.L_x_4318:
        /* <DEDUP_REMOVED lines=20> */
.L_x_4346:
[----:B--2---:R-:W0:Y:S02]  /*9400*/  F2I.U64.F64.TRUNC R4, R4 ;  /* 0x0000000400047311 */ /* 0x004e24000030d800 */
[----:B0-----:R0:W-:Y:S01]  /*9410*/  STG.E.64 [R16.64], R4 ;  /* 0x0000000410007986 */ /* 0x0011e2000c101b24 */
[----:B------:R-:W-:Y:S05]  /*9420*/  BRA `(.L_x_4319) ;  /* 0x0000002000007947 */ /* 0x000fea0003800000 */
.L_x_4345:
[----:B--2---:R-:W0:Y:S02]  /*9430*/  F2I.U32.F64.TRUNC R5, R4 ;  /* 0x0000000400057311 */ /* 0x004e24000030d000 */
[----:B0-----:R0:W-:Y:S02]  /*9440*/  STG.E [R16.64], R5 ;  /* 0x0000000510007986 */ /* 0x0011e4000c101924 */
.L_x_4319:
[----:B------:R-:W-:Y:S02]  /*9450*/  IADD3 R19, R19, 0x80, RZ ;  /* 0x0000008013137810 */ /* 0x000fe40007ffe0ff */
.L_x_4202:
[----:B------:R-:W-:Y:S05]  /*9460*/  BSYNC B6 ;  /* 0x0000000000067941 */ /* 0x000fea0003800000 */
.L_x_4201:
        /* <DEDUP_REMOVED lines=230> */
.L_x_4347:
        /* <DEDUP_REMOVED lines=19> */
.L_x_4351:
[----:B------:R-:W2:Y:S02]  /*a400*/  LDG.E.U8 R2, [R2.64] ;  /* 0x0000002402027981 */ /* 0x000ea4000c1e1100 */
[----:B--2---:R0:W2:Y:S01]  /*a410*/  I2F.F64.U16 R4, R2 ;  /* 0x0000000200047312 */ /* 0x0040a20000101800 */
[----:B------:R-:W-:Y:S05]  /*a420*/  BRA `(.L_x_4353) ;  /* 0x00000df000007947 */ /* 0x000fea0003800000 */
.L_x_4350:
        /* <DEDUP_REMOVED lines=9> */
.L_x_4355:
[----:B------:R-:W2:Y:S02]  /*a4c0*/  LDG.E R2, [R2.64] ;  /* 0x0000002402027981 */ /* 0x000ea4000c1e1900 */
[----:B--2---:R0:W2:Y:S01]  /*a4d0*/  I2F.F64 R4, R2 ;  /* 0x0000000200047312 */ /* 0x0040a20000201c00 */
[----:B------:R-:W-:Y:S05]  /*a4e0*/  BRA `(.L_x_4353) ;  /* 0x00000d3000007947 */ /* 0x000fea0003800000 */
.L_x_4354:
[----:B------:R-:W2:Y:S02]  /*a4f0*/  LDG.E.U16 R2, [R2.64] ;  /* 0x0000002402027981 */ /* 0x000ea4000c1e1500 */
[----:B--2---:R0:W2:Y:S01]  /*a500*/  I2F.F64.S16 R4, R2 ;  /* 0x0000000200047312 */ /* 0x0040a20000101c00 */
[----:B------:R-:W-:Y:S05]  /*a510*/  BRA `(.L_x_4353) ;  /* 0x00000d0000007947 */ /* 0x000fea0003800000 */
.L_x_4349:
        /* <DEDUP_REMOVED lines=10> */
.L_x_4357:
[----:B------:R-:W2:Y:S02]  /*a5c0*/  LDG.E.U16 R0, [R2.64] ;  /* 0x0000002402007981 */ /* 0x000ea4000c1e1500 */
[----:B--2---:R-:W-:-:S05]  /*a5d0*/  HADD2.F32 R0, -RZ, R0.H0_H0 ;  /* 0x20000000ff007230 */ /* 0x004fca0000004100 */
[----:B------:R-:W-:-:S04]  /*a5e0*/  FMUL.FTZ R0, R0, 1 ;  /* 0x3f80000000007820 */ /* 0x000fc80000410000 */
[----:B------:R0:W2:Y:S01]  /*a5f0*/  F2F.F64.F32 R4, R0 ;  /* 0x0000000000047310 */ /* 0x0000a20000201800 */
[----:B------:R-:W-:Y:S05]  /*a600*/  BRA `(.L_x_4353) ;  /* 0x00000c1000007947 */ /* 0x000fea0003800000 */
.L_x_4356:
        /* <DEDUP_REMOVED lines=10> */
.L_x_4359:
[----:B------:R-:W2:Y:S02]  /*a6b0*/  LDG.E.U16 R2, [R2.64] ;  /* 0x0000002402027981 */ /* 0x000ea4000c1e1500 */
[----:B--2---:R-:W-:-:S05]  /*a6c0*/  HADD2.F32 R0, -RZ, R2.H0_H0 ;  /* 0x20000002ff007230 */ /* 0x004fca0000004100 */
[----:B------:R-:W-:-:S04]  /*a6d0*/  FMUL.FTZ R0, R0, 1 ;  /* 0x3f80000000007820 */ /* 0x000fc80000410000 */
[----:B------:R0:W2:Y:S01]  /*a6e0*/  F2F.F64.F32 R4, R0 ;  /* 0x0000000000047310 */ /* 0x0000a20000201800 */
[----:B------:R-:W-:Y:S05]  /*a6f0*/  BRA `(.L_x_4353) ;  /* 0x00000b2000007947 */ /* 0x000fea0003800000 */
.L_x_4358:
[----:B------:R0:W5:Y:S01]  /*a700*/  LDG.E.64 R4, [R2.64] ;  /* 0x0000002402047981 */ /* 0x000162000c1e1b00 */
[----:B------:R-:W-:Y:S05]  /*a710*/  BRA `(.L_x_4353) ;  /* 0x00000b0000007947 */ /* 0x000fea0003800000 */
.L_x_4348:
        /* <DEDUP_REMOVED lines=13> */
.L_x_4362:
[----:B------:R0:W5:Y:S01]  /*a7f0*/  LDG.E.64 R4, [R2.64] ;  /* 0x0000002402047981 */ /* 0x000162000c1e1b00 */
[----:B------:R-:W-:Y:S05]  /*a800*/  BRA `(.L_x_4353) ;  /* 0x00000a1000007947 */ /* 0x000fea0003800000 */
.L_x_4361:
        /* <DEDUP_REMOVED lines=28> */
.L_x_4364:
        /* <DEDUP_REMOVED lines=15> */
.L_x_4363:
[----:B------:R-:W2:Y:S02]  /*aac0*/  LDG.E.U16 R0, [R2.64] ;  /* 0x0000002402007981 */ /* 0x000ea4000c1e1500 */
[----:B--2---:R-:W-:-:S05]  /*aad0*/  PRMT R0, RZ, 0x5410, R0 ;  /* 0x00005410ff007816 */ /* 0x004fca0000000000 */
[----:B------:R-:W-:-:S04]  /*aae0*/  FMUL.FTZ R0, R0, 1 ;  /* 0x3f80000000007820 */ /* 0x000fc80000410000 */
[----:B------:R0:W2:Y:S01]  /*aaf0*/  F2F.F64.F32 R4, R0 ;  /* 0x0000000000047310 */ /* 0x0000a20000201800 */
[----:B------:R-:W-:Y:S05]  /*ab00*/  BRA `(.L_x_4353) ;  /* 0x0000071000007947 */ /* 0x000fea0003800000 */
.L_x_4360:
        /* <DEDUP_REMOVED lines=11> */
.L_x_4367:
        /* <DEDUP_REMOVED lines=21> */
.L_x_4371:
[----:B------:R-:W-:Y:S05]  /*ad10*/  BSYNC B1 ;  /* 0x0000000000017941 */ /* 0x000fea0003800000 */
.L_x_4370:
[----:B------:R-:W-:Y:S01]  /*ad20*/  LEA R3, R0, 0x3b800000, 0x17 ;  /* 0x3b80000000037811 */ /* 0x000fe200078eb8ff */
[----:B------:R-:W-:-:S05]  /*ad30*/  IMAD.SHL.U32 R0, R2, 0x100000, RZ ;  /* 0x0010000002007824 */ /* 0x000fca00078e00ff */
[----:B------:R-:W-:Y:S02]  /*ad40*/  LOP3.LUT R0, R3, R0, R4, 0xfe, !PT ;  /* 0x0000000003007212 */ /* 0x000fe400078efe04 */
.L_x_4369:
[----:B------:R-:W-:Y:S05]  /*ad50*/  BSYNC B0 ;  /* 0x0000000000007941 */ /* 0x000fea0003800000 */
.L_x_4368:
[----:B------:R-:W-:-:S04]  /*ad60*/  FMUL.FTZ R0, R0, 1 ;  /* 0x3f80000000007820 */ /* 0x000fc80000410000 */
[----:B------:R0:W2:Y:S01]  /*ad70*/  F2F.F64.F32 R4, R0 ;  /* 0x0000000000047310 */ /* 0x0000a20000201800 */
[----:B------:R-:W-:Y:S05]  /*ad80*/  BRA `(.L_x_4353) ;  /* 0x0000049000007947 */ /* 0x000fea0003800000 */
.L_x_4366:
        /* <DEDUP_REMOVED lines=21> */
.L_x_4375:
[----:B------:R-:W-:Y:S05]  /*aee0*/  BSYNC B1 ;  /* 0x0000000000017941 */ /* 0x000fea0003800000 */
.L_x_4374:
[----:B------:R-:W-:Y:S01]  /*aef0*/  LEA R3, R0, 0x37800000, 0x17 ;  /* 0x3780000000037811 */ /* 0x000fe200078eb8ff */
[----:B------:R-:W-:-:S05]  /*af00*/  IMAD.SHL.U32 R0, R2, 0x200000, RZ ;  /* 0x0020000002007824 */ /* 0x000fca00078e00ff */
[----:B------:R-:W-:Y:S02]  /*af10*/  LOP3.LUT R0, R3, R0, R4, 0xfe, !PT ;  /* 0x0000000003007212 */ /* 0x000fe400078efe04 */
.L_x_4373:
[----:B------:R-:W-:Y:S05]  /*af20*/  BSYNC B0 ;  /* 0x0000000000007941 */ /* 0x000fea0003800000 */
.L_x_4372:
[----:B------:R-:W-:-:S04]  /*af30*/  FMUL.FTZ R0, R0, 1 ;  /* 0x3f80000000007820 */ /* 0x000fc80000410000 */
[----:B------:R0:W2:Y:S01]  /*af40*/  F2F.F64.F32 R4, R0 ;  /* 0x0000000000047310 */ /* 0x0000a20000201800 */
[----:B------:R-:W-:Y:S05]  /*af50*/  BRA `(.L_x_4353) ;  /* 0x000002c000007947 */ /* 0x000fea0003800000 */
.L_x_4365:
        /* <DEDUP_REMOVED lines=14> */
.L_x_4379:
[----:B------:R-:W-:Y:S05]  /*b040*/  BSYNC B0 ;  /* 0x0000000000007941 */ /* 0x000fea0003800000 */
.L_x_4378:
[----:B------:R-:W-:-:S04]  /*b050*/  FMUL.FTZ R0, R0, 1 ;  /* 0x3f80000000007820 */ /* 0x000fc80000410000 */
[----:B------:R0:W2:Y:S01]  /*b060*/  F2F.F64.F32 R4, R0 ;  /* 0x0000000000047310 */ /* 0x0000a20000201800 */
[----:B------:R-:W-:Y:S05]  /*b070*/  BRA `(.L_x_4353) ;  /* 0x000001a000007947 */ /* 0x000fea0003800000 */
.L_x_4352:
        /* <DEDUP_REMOVED lines=21> */
.L_x_4377:
[----:B------:R-:W2:Y:S02]  /*b1d0*/  LDG.E.64 R4, [R2.64] ;  /* 0x0000002402047981 */ /* 0x000ea4000c1e1b00 */
[----:B--2---:R-:W0:Y:S01]  /*b1e0*/  I2F.F64.U64 R4, R4 ;  /* 0x0000000400047312 */ /* 0x004e220000301800 */
[----:B------:R-:W-:Y:S05]  /*b1f0*/  BRA `(.L_x_4353) ;  /* 0x0000002000007947 */ /* 0x000fea0003800000 */
.L_x_4376:
[----:B------:R-:W2:Y:S02]  /*b200*/  LDG.E R2, [R2.64] ;  /* 0x0000002402027981 */ /* 0x000ea4000c1e1900 */
[----:B--2---:R0:W2:Y:S02]  /*b210*/  I2F.F64.U32 R4, R2 ;  /* 0x0000000200047312 */ /* 0x0040a40000201800 */
.L_x_4353:
        /* <DEDUP_REMOVED lines=25> */
.L_x_4382:
[----:B------:R-:W-:Y:S05]  /*b3b0*/  BSYNC B0 ;  /* 0x0000000000007941 */ /* 0x000fea0003800000 */
.L_x_4381:
[----:B------:R-:W0:Y:S02]  /*b3c0*/  FRND.F64 R2, R2 ;  /* 0x0000000200027313 */ /* 0x000e240000301800 */
[----:B0-----:R0:W2:Y:S01]  /*b3d0*/  DMUL R4, R2, c[0x0][0x370] ;  /* 0x0000dc0002047a28 */ /* 0x0010a20000000000 */
[----:B------:R-:W-:Y:S05]  /*b3e0*/  BRA `(.L_x_4383) ;  /* 0x000001b000007947 */ /* 0x000fea0003800000 */
.L_x_4380:
        /* <DEDUP_REMOVED lines=24> */
.L_x_4385:
[----:B------:R-:W-:Y:S05]  /*b570*/  BSYNC B0 ;  /* 0x0000000000007941 */ /* 0x000fea0003800000 */
.L_x_4384:
[----:B------:R-:W-:Y:S02]  /*b580*/  IMAD.MOV.U32 R4, RZ, RZ, R2 ;  /* 0x000000ffff047224 */ /* 0x000fe400078e0002 */
[----:B------:R-:W-:Y:S02]  /*b590*/  IMAD.MOV.U32 R5, RZ, RZ, R3 ;  /* 0x000000ffff057224 */ /* 0x000fe400078e0003 */
.L_x_4383:
        /* <DEDUP_REMOVED lines=13> */
[----:B0-----:R-:W-:Y:S01]  /*b670*/  STG.E.U8 [R16.64], R5 ;  /* 0x0000000510007986 */ /* 0x001fe2000c101124 */
[----:B------:R-:W-:Y:S05]  /*b680*/  EXIT ;  /* 0x000000000000794d */ /* 0x000fea0003800000 */
.L_x_4389:
[----:B--2---:R-:W0:Y:S02]  /*b690*/  F2I.S64.F64.TRUNC R4, R4 ;  /* 0x0000000400047311 */ /* 0x004e24000030d900 */
[----:B0-----:R-:W-:-:S05]  /*b6a0*/  IMAD.MOV.U32 R3, RZ, RZ, R4 ;  /* 0x000000ffff037224 */ /* 0x001fca00078e0004 */
[----:B------:R-:W-:Y:S01]  /*b6b0*/  STG.E.U8 [R16.64], R3 ;  /* 0x0000000310007986 */ /* 0x000fe2000c101124 */
[----:B------:R-:W-:Y:S05]  /*b6c0*/  EXIT ;  /* 0x000000000000794d */ /* 0x000fea0003800000 */
.L_x_4388:
[----:B------:R-:W-:-:S13]  /*b6d0*/  ISETP.NE.AND P0, PT, R0, 0x2, PT ;  /* 0x000000020000780c */ /* 0x000fda0003f05270 */
[----:B------:R-:W-:Y:S05]  /*b6e0*/  @!P0 BRA `(.L_x_4391) ;  /* 0x000000a000008947 */ /* 0x000fea0003800000 */
[----:B------:R-:W-:-:S13]  /*b6f0*/  ISETP.NE.AND P0, PT, R0, 0x3, PT ;  /* 0x000000030000780c */ /* 0x000fda0003f05270 */
[----:B------:R-:W-:Y:S05]  /*b700*/  @!P0 BRA `(.L_x_4392) ;  /* 0x0000005000008947 */ /* 0x000fea0003800000 */
[----:B------:R-:W-:-:S13]  /*b710*/  ISETP.NE.AND P0, PT, R0, 0x4, PT ;  /* 0x000000040000780c */ /* 0x000fda0003f05270 */
[----:B------:R-:W-:Y:S05]  /*b720*/  @P0 BRA `(.L_x_4390) ;  /* 0x00000ce000000947 */ /* 0x000fea0003800000 */
[----:B--2---:R-:W0:Y:S02]  /*b730*/  F2I.S64.F64.TRUNC R4, R4 ;  /* 0x0000000400047311 */ /* 0x004e24000030d900 */
[----:B0-----:R-:W-:Y:S01]  /*b740*/  STG.E.64 [R16.64], R4 ;  /* 0x0000000410007986 */ /* 0x001fe2000c101b24 */
[----:B------:R-:W-:Y:S05]  /*b750*/  EXIT ;  /* 0x000000000000794d */ /* 0x000fea0003800000 */
.L_x_4392:
[----:B--2---:R-:W0:Y:S02]  /*b760*/  F2I.F64.TRUNC R5, R4 ;  /* 0x0000000400057311 */ /* 0x004e24000030d100 */
[----:B0-----:R-:W-:Y:S01]  /*b770*/  STG.E [R16.64], R5 ;  /* 0x0000000510007986 */ /* 0x001fe2000c101924 */
[----:B------:R-:W-:Y:S05]  /*b780*/  EXIT ;  /* 0x000000000000794d */ /* 0x000fea0003800000 */
.L_x_4391:
[----:B--2---:R-:W0:Y:S02]  /*b790*/  F2I.F64.TRUNC R5, R4 ;  /* 0x0000000400057311 */ /* 0x004e24000030d100 */
[----:B0-----:R-:W-:Y:S01]  /*b7a0*/  STG.E.U16 [R16.64], R5 ;  /* 0x0000000510007986 */ /* 0x001fe2000c101524 */
[----:B------:R-:W-:Y:S05]  /*b7b0*/  EXIT ;  /* 0x000000000000794d */ /* 0x000fea0003800000 */
.L_x_4387:
        /* <DEDUP_REMOVED lines=9> */
[----:B------:R-:W-:Y:S01]  /*b850*/  STG.E [R16.64], R3 ;  /* 0x0000000310007986 */ /* 0x000fe2000c101924 */
[----:B------:R-:W-:Y:S05]  /*b860*/  EXIT ;  /* 0x000000000000794d */ /* 0x000fea0003800000 */
.L_x_4394:
[----:B--2---:R-:W0:Y:S01]  /*b870*/  F2F.F32.F64 R0, R4 ;  /* 0x0000000400007310 */ /* 0x004e220000301000 */
[----:B------:R-:W0:-:S14]  /*b880*/  DSETP.GEU.AND P0, PT, |R4|, c[0x2][0x0], PT ;  /* 0x008000000400762a */ /* 0x000e1c0003f0e200 */
[----:B0-----:R-:W-:-:S05]  /*b890*/  @!P0 FMUL R0, R0, 1.175494350822287508e-38 ;  /* 0x0080000000008820 */ /* 0x001fca0000400000 */
[----:B------:R-:W-:-:S05]  /*b8a0*/  F2FP.PACK_AB R0, RZ, R0 ;  /* 0x00000000ff00723e */ /* 0x000fca00000000ff */
[----:B------:R-:W-:Y:S01]  /*b8b0*/  STG.E.U16 [R16.64], R0 ;  /* 0x0000000010007986 */ /* 0x000fe2000c101524 */
[----:B------:R-:W-:Y:S05]  /*b8c0*/  EXIT ;  /* 0x000000000000794d */ /* 0x000fea0003800000 */
.L_x_4393:
        /* <DEDUP_REMOVED lines=10> */
[----:B------:R-:W-:Y:S01]  /*b970*/  STG.E.64 [R16.64], R2 ;  /* 0x0000000210007986 */ /* 0x000fe2000c101b24 */
[----:B------:R-:W-:Y:S05]  /*b980*/  EXIT ;  /* 0x000000000000794d */ /* 0x000fea0003800000 */
.L_x_4396:
[----:B--2---:R-:W0:Y:S01]  /*b990*/  F2F.F32.F64 R0, R4 ;  /* 0x0000000400007310 */ /* 0x004e220000301000 */
[----:B------:R-:W0:-:S14]  /*b9a0*/  DSETP.GEU.AND P0, PT, |R4|, c[0x2][0x0], PT ;  /* 0x008000000400762a */ /* 0x000e1c0003f0e200 */
[----:B0-----:R-:W-:-:S05]  /*b9b0*/  @!P0 FMUL R0, R0, 1.175494350822287508e-38 ;  /* 0x0080000000008820 */ /* 0x001fca0000400000 */
[----:B------:R-:W-:-:S04]  /*b9c0*/  F2FP.PACK_AB R3, RZ, R0 ;  /* 0x00000000ff03723e */ /* 0x000fc800000000ff */
[----:B------:R-:W-:-:S05]  /*b9d0*/  PRMT R3, R3, 0x5410, RZ ;  /* 0x0000541003037816 */ /* 0x000fca00000000ff */
[----:B------:R-:W-:Y:S01]  /*b9e0*/  STG.E [R16.64], R3 ;  /* 0x0000000310007986 */ /* 0x000fe2000c101924 */
[----:B------:R-:W-:Y:S05]  /*b9f0*/  EXIT ;  /* 0x000000000000794d */ /* 0x000fea0003800000 */
.L_x_4395:
[----:B--2---:R-:W-:Y:S01]  /*ba00*/  STG.E.64 [R16.64], R4 ;  /* 0x0000000410007986 */ /* 0x004fe2000c101b24 */
[----:B------:R-:W-:Y:S05]  /*ba10*/  EXIT ;  /* 0x000000000000794d */ /* 0x000fea0003800000 */
.L_x_4386:
        /* <DEDUP_REMOVED lines=10> */
[----:B------:R-:W-:Y:S01]  /*bac0*/  STG.E.U8 [R16.64], R3 ;  /* 0x0000000310007986 */ /* 0x000fe2000c101124 */
[----:B------:R-:W-:Y:S05]  /*bad0*/  EXIT ;  /* 0x000000000000794d */ /* 0x000fea0003800000 */
.L_x_4399:
[----:B------:R-:W-:-:S05]  /*bae0*/  CS2R R6, SRZ ;  /* 0x0000000000067805 */ /* 0x000fca000001ff00 */
[----:B--2---:R-:W-:Y:S01]  /*baf0*/  STG.E.128 [R16.64], R4 ;  /* 0x0000000410007986 */ /* 0x004fe2000c101d24 */
[----:B------:R-:W-:Y:S05]  /*bb00*/  EXIT ;  /* 0x000000000000794d */ /* 0x000fea0003800000 */
.L_x_4398:
        /* <DEDUP_REMOVED lines=23> */
.L_x_4403:
[----:B------:R-:W-:Y:S05]  /*bc80*/  BSYNC B0 ;  /* 0x0000000000007941 */ /* 0x000fea0003800000 */
.L_x_4402:
[----:B------:R-:W-:-:S05]  /*bc90*/  LOP3.LUT R3, R0, R3, RZ, 0xfc, !PT ;  /* 0x0000000300037212 */ /* 0x000fca00078efcff */
[----:B------:R-:W-:Y:S01]  /*bca0*/  STG.E.U8 [R16.64], R3 ;  /* 0x0000000310007986 */ /* 0x000fe2000c101124 */
[----:B------:R-:W-:Y:S05]  /*bcb0*/  EXIT ;  /* 0x000000000000794d */ /* 0x000fea0003800000 */
.L_x_4401:
        /* <DEDUP_REMOVED lines=15> */
.L_x_4405:
[----:B------:R-:W-:Y:S01]  /*bdb0*/  IMAD.MOV.U32 R0, RZ, RZ, 0x7f ;  /* 0x0000007fff007424 */ /* 0x000fe200078e00ff */
[----:B------:R-:W-:-:S04]  /*bdc0*/  ISETP.GT.U32.AND P0, PT, R2, 0x7f800000, PT ;  /* 0x7f8000000200780c */ /* 0x000fc80003f04070 */
[----:B------:R-:W-:-:S04]  /*bdd0*/  SEL R0, R0, 0x7c, P0 ;  /* 0x0000007c00007807 */ /* 0x000fc80000000000 */
.L_x_4406:
[----:B------:R-:W-:Y:S05]  /*bde0*/  BSYNC B0 ;  /* 0x0000000000007941 */ /* 0x000fea0003800000 */
.L_x_4404:
[----:B------:R-:W-:-:S04]  /*bdf0*/  LOP3.LUT R2, R3, 0x80000000, RZ, 0xc0, !PT ;  /* 0x8000000003027812 */ /* 0x000fc800078ec0ff */
[----:B------:R-:W-:-:S04]  /*be00*/  SHF.R.U32.HI R3, RZ, 0x18, R2 ;  /* 0x00000018ff037819 */ /* 0x000fc80000011602 */
[----:B------:R-:W-:-:S05]  /*be10*/  LOP3.LUT R3, R0, R3, RZ, 0xfc, !PT ;  /* 0x0000000300037212 */ /* 0x000fca00078efcff */
[----:B------:R-:W-:Y:S01]  /*be20*/  STG.E.U8 [R16.64], R3 ;  /* 0x0000000310007986 */ /* 0x000fe2000c101124 */
[----:B------:R-:W-:Y:S05]  /*be30*/  EXIT ;  /* 0x000000000000794d */ /* 0x000fea0003800000 */
.L_x_4400:
[----:B--2---:R-:W0:Y:S01]  /*be40*/  F2F.F32.F64 R0, R4 ;  /* 0x0000000400007310 */ /* 0x004e220000301000 */
[----:B------:R-:W0:-:S14]  /*be50*/  DSETP.GEU.AND P0, PT, |R4|, c[0x2][0x0], PT ;  /* 0x008000000400762a */ /* 0x000e1c0003f0e200 */
[----:B0-----:R-:W-:-:S05]  /*be60*/  @!P0 FMUL R0, R0, 1.175494350822287508e-38 ;  /* 0x0080000000008820 */ /* 0x001fca0000400000 */
[----:B------:R-:W-:-:S05]  /*be70*/  F2FP.BF16.PACK_AB R0, RZ, R0 ;  /* 0x00000000ff00723e */ /* 0x000fca00000010ff */
[----:B------:R-:W-:Y:S01]  /*be80*/  STG.E.U16 [R16.64], R0 ;  /* 0x0000000010007986 */ /* 0x000fe2000c101524 */
[----:B------:R-:W-:Y:S05]  /*be90*/  EXIT ;  /* 0x000000000000794d */ /* 0x000fea0003800000 */
.L_x_4397:
        /* <DEDUP_REMOVED lines=9> */
[----:B0-----:R-:W-:Y:S01]  /*bf30*/  STG.E.U16 [R16.64], R5 ;  /* 0x0000000510007986 */ /* 0x001fe2000c101524 */
[----:B------:R-:W-:Y:S05]  /*bf40*/  EXIT ;  /* 0x000000000000794d */ /* 0x000fea0003800000 */
.L_x_4409:
        /* <DEDUP_REMOVED lines=19> */
.L_x_4412:
[----:B------:R-:W-:-:S04]  /*c080*/  LOP3.LUT R2, R3, 0x80000000, RZ, 0xc0, !PT ;  /* 0x8000000003027812 */ /* 0x000fc800078ec0ff */
[----:B------:R-:W-:-:S04]  /*c090*/  SHF.R.U32.HI R3, RZ, 0x18, R2 ;  /* 0x00000018ff037819 */ /* 0x000fc80000011602 */
[----:B------:R-:W-:-:S04]  /*c0a0*/  LOP3.LUT R0, R0, R3, RZ, 0xfc, !PT ;  /* 0x0000000300007212 */ /* 0x000fc800078efcff */
[----:B------:R-:W-:Y:S02]  /*c0b0*/  PRMT R8, R0, 0x7610, R8 ;  /* 0x0000761000087816 */ /* 0x000fe40000000008 */
.L_x_4411:
[----:B------:R-:W-:Y:S05]  /*c0c0*/  BSYNC B0 ;  /* 0x0000000000007941 */ /* 0x000fea0003800000 */
.L_x_4410:
[----:B------:R-:W-:Y:S01]  /*c0d0*/  STG.E.U8 [R16.64], R8 ;  /* 0x0000000810007986 */ /* 0x000fe2000c101124 */
[----:B------:R-:W-:Y:S05]  /*c0e0*/  EXIT ;  /* 0x000000000000794d */ /* 0x000fea0003800000 */
.L_x_4408:
        /* <DEDUP_REMOVED lines=19> */
.L_x_4415:
[----:B------:R-:W-:-:S04]  /*c220*/  LOP3.LUT R2, R3, 0x80000000, RZ, 0xc0, !PT ;  /* 0x8000000003027812 */ /* 0x000fc800078ec0ff */
[----:B------:R-:W-:-:S04]  /*c230*/  SHF.R.U32.HI R3, RZ, 0x18, R2 ;  /* 0x00000018ff037819 */ /* 0x000fc80000011602 */
[----:B------:R-:W-:-:S04]  /*c240*/  LOP3.LUT R0, R0, R3, RZ, 0xfc, !PT ;  /* 0x0000000300007212 */ /* 0x000fc800078efcff */
[----:B------:R-:W-:Y:S02]  /*c250*/  PRMT R8, R0, 0x7610, R8 ;  /* 0x0000761000087816 */ /* 0x000fe40000000008 */
.L_x_4414:
[----:B------:R-:W-:Y:S05]  /*c260*/  BSYNC B0 ;  /* 0x0000000000007941 */ /* 0x000fea0003800000 */
.L_x_4413:
[----:B------:R-:W-:Y:S01]  /*c270*/  STG.E.U8 [R16.64], R8 ;  /* 0x0000000810007986 */ /* 0x000fe2000c101124 */
[----:B------:R-:W-:Y:S05]  /*c280*/  EXIT ;  /* 0x000000000000794d */ /* 0x000fea0003800000 */
.L_x_4407:
        /* <DEDUP_REMOVED lines=24> */
.L_x_4390:
        /* <DEDUP_REMOVED lines=19> */
[----:B------:R-:W-:Y:S05]  /*c540*/  EXIT ;  /* 0x000000000000794d */ /* 0x000fea0003800000 */
.L_x_4417:
[----:B--2---:R-:W0:Y:S02]  /*c550*/  F2I.U64.F64.TRUNC R4, R4 ;  /* 0x0000000400047311 */ /* 0x004e24000030d800 */
[----:B0-----:R-:W-:Y:S01]  /*c560*/  STG.E.64 [R16.64], R4 ;  /* 0x0000000410007986 */ /* 0x001fe2000c101b24 */
[----:B------:R-:W-:Y:S05]  /*c570*/  EXIT ;  /* 0x000000000000794d */ /* 0x000fea0003800000 */
.L_x_4416:
[----:B--2---:R-:W0:Y:S02]  /*c580*/  F2I.U32.F64.TRUNC R5, R4 ;  /* 0x0000000400057311 */ /* 0x004e24000030d000 */
[----:B0-----:R-:W-:Y:S01]  /*c590*/  STG.E [R16.64], R5 ;  /* 0x0000000510007986 */ /* 0x001fe2000c101924 */
[----:B------:R-:W-:Y:S05]  /*c5a0*/  EXIT ;  /* 0x000000000000794d */ /* 0x000fea0003800000 */
        .weak           $__internal_0_$__cuda_sm20_div_rn_f64_full
        .type           $__internal_0_$__cuda_sm20_div_rn_f64_full,@function
        .size           $__internal_0_$__cuda_sm20_div_rn_f64_full,(.L_x_18244 - $__internal_0_$__cuda_sm20_div_rn_f64_full)
$__internal_0_$__cuda_sm20_div_rn_f64_full:
[C---:B------:R-:W-:Y:S01]  /*c5b0*/  FSETP.GEU.AND P0, PT, |R25|.reuse, 1.469367938527859385e-39, PT ;  /* 0x001000001900780b */ /* 0x040fe20003f0e200 */
[----:B------:R-:W-:Y:S01]  /*c5c0*/  IMAD.MOV.U32 R14, RZ, RZ, 0x1ca00000 ;  /* 0x1ca00000ff0e7424 */ /* 0x000fe200078e00ff */
[----:B------:R-:W-:Y:S01]  /*c5d0*/  LOP3.LUT R6, R25, 0x800fffff, RZ, 0xc0, !PT ;  /* 0x800fffff19067812 */ /* 0x000fe200078ec0ff */
[----:B------:R-:W-:Y:S01]  /*c5e0*/  IMAD.MOV.U32 R20, RZ, RZ, 0x1 ;  /* 0x00000001ff147424 */ /* 0x000fe200078e00ff */
[C---:B------:R-:W-:Y:S01]  /*c5f0*/  FSETP.GEU.AND P2, PT, |R5|.reuse, 1.469367938527859385e-39, PT ;  /* 0x001000000500780b */ /* 0x040fe20003f4e200 */
[----:B------:R-:W-:Y:S01]  /*c600*/  BSSY B1, `(.L_x_4418) ;  /* 0x0000053000017945 */ /* 0x000fe20003800000 */
[----:B------:R-:W-:Y:S01]  /*c610*/  LOP3.LUT R7, R6, 0x3ff00000, RZ, 0xfc, !PT ;  /* 0x3ff0000006077812 */ /* 0x000fe200078efcff */
[----:B------:R-:W-:Y:S01]  /*c620*/  IMAD.MOV.U32 R6, RZ, RZ, R24 ;  /* 0x000000ffff067224 */ /* 0x000fe200078e0018 */
[----:B------:R-:W-:-:S02]  /*c630*/  LOP3.LUT R3, R5, 0x7ff00000, RZ, 0xc0, !PT ;  /* 0x7ff0000005037812 */ /* 0x000fc400078ec0ff */
[----:B------:R-:W-:-:S03]  /*c640*/  LOP3.LUT R18, R25, 0x7ff00000, RZ, 0xc0, !PT ;  /* 0x7ff0000019127812 */ /* 0x000fc600078ec0ff */
[----:B------:R-:W0:Y:S01]  /*c650*/  @!P0 DMUL R6, R24, 8.98846567431157953865e+307 ;  /* 0x7fe0000018068828 */ /* 0x000e220000000000 */
[----:B------:R-:W-:Y:S01]  /*c660*/  ISETP.GE.U32.AND P1, PT, R3, R18, PT ;  /* 0x000000120300720c */ /* 0x000fe20003f26070 */
[----:B------:R-:W-:Y:S02]  /*c670*/  IMAD.MOV.U32 R15, RZ, RZ, R3 ;  /* 0x000000ffff0f7224 */ /* 0x000fe400078e0003 */
[----:B------:R-:W-:Y:S01]  /*c680*/  @!P2 LOP3.LUT R8, R25, 0x7ff00000, RZ, 0xc0, !PT ;  /* 0x7ff000001908a812 */ /* 0x000fe200078ec0ff */
[----:B------:R-:W-:Y:S01]  /*c690*/  @!P2 IMAD.MOV.U32 R10, RZ, RZ, RZ ;  /* 0x000000ffff0aa224 */ /* 0x000fe200078e00ff */
[----:B0-----:R-:W0:Y:S01]  /*c6a0*/  MUFU.RCP64H R21, R7 ;  /* 0x0000000700157308 */ /* 0x001e220000001800 */
[----:B------:R-:W-:Y:S02]  /*c6b0*/  SEL R9, R14, 0x63400000, !P1 ;  /* 0x634000000e097807 */ /* 0x000fe40004800000 */
[----:B------:R-:W-:Y:S01]  /*c6c0*/  @!P2 ISETP.GE.U32.AND P3, PT, R3, R8, PT ;  /* 0x000000080300a20c */ /* 0x000fe20003f66070 */
[----:B------:R-:W-:Y:S01]  /*c6d0*/  IMAD.MOV.U32 R8, RZ, RZ, R4 ;  /* 0x000000ffff087224 */ /* 0x000fe200078e0004 */
[----:B------:R-:W-:-:S02]  /*c6e0*/  LOP3.LUT R9, R9, 0x800fffff, R5, 0xf8, !PT ;  /* 0x800fffff09097812 */ /* 0x000fc400078ef805 */
[----:B------:R-:W-:Y:S02]  /*c6f0*/  @!P2 SEL R11, R14, 0x63400000, !P3 ;  /* 0x634000000e0ba807 */ /* 0x000fe40005800000 */
[----:B------:R-:W-:Y:S02]  /*c700*/  @!P0 LOP3.LUT R18, R7, 0x7ff00000, RZ, 0xc0, !PT ;  /* 0x7ff0000007128812 */ /* 0x000fe400078ec0ff */
[----:B------:R-:W-:-:S04]  /*c710*/  @!P2 LOP3.LUT R11, R11, 0x80000000, R5, 0xf8, !PT ;  /* 0x800000000b0ba812 */ /* 0x000fc800078ef805 */
[----:B------:R-:W-:Y:S01]  /*c720*/  @!P2 LOP3.LUT R11, R11, 0x100000, RZ, 0xfc, !PT ;  /* 0x001000000b0ba812 */ /* 0x000fe200078efcff */
[----:B0-----:R-:W0:-:S05]  /*c730*/  DFMA R12, R20, -R6, 1 ;  /* 0x3ff00000140c742b */ /* 0x001e0a0000000806 */
[----:B------:R-:W-:-:S04]  /*c740*/  @!P2 DFMA R8, R8, 2, -R10 ;  /* 0x400000000808a82b */ /* 0x000fc8000000080a */
[----:B0-----:R-:W0:-:S06]  /*c750*/  DFMA R12, R12, R12, R12 ;  /* 0x0000000c0c0c722b */ /* 0x001e0c000000000c */
[----:B0-----:R0:W1:Y:S01]  /*c760*/  DFMA R12, R20, R12, R20 ;  /* 0x0000000c140c722b */ /* 0x0010620000000014 */
[----:B------:R-:W-:Y:S02]  /*c770*/  @!P2 LOP3.LUT R15, R9, 0x7ff00000, RZ, 0xc0, !PT ;  /* 0x7ff00000090fa812 */ /* 0x000fe400078ec0ff */
[----:B0-----:R-:W-:Y:S02]  /*c780*/  IADD3 R21, R18, -0x1, RZ ;  /* 0xffffffff12157810 */ /* 0x001fe40007ffe0ff */
[----:B------:R-:W-:Y:S01]  /*c790*/  IADD3 R20, R15, -0x1, RZ ;  /* 0xffffffff0f147810 */ /* 0x000fe20007ffe0ff */
[----:B-1----:R-:W0:-:S03]  /*c7a0*/  DFMA R10, R12, -R6, 1 ;  /* 0x3ff000000c0a742b */ /* 0x002e060000000806 */
[----:B------:R-:W-:-:S03]  /*c7b0*/  ISETP.GT.U32.AND P0, PT, R20, 0x7feffffe, PT ;  /* 0x7feffffe1400780c */ /* 0x000fc60003f04070 */
[----:B0-----:R-:W0:Y:S01]  /*c7c0*/  DFMA R10, R12, R10, R12 ;  /* 0x0000000a0c0a722b */ /* 0x001e22000000000c */
[----:B------:R-:W-:-:S05]  /*c7d0*/  ISETP.GT.U32.OR P0, PT, R21, 0x7feffffe, P0 ;  /* 0x7feffffe1500780c */ /* 0x000fca0000704470 */
[----:B0-----:R-:W0:-:S06]  /*c7e0*/  DMUL R12, R10, R8 ;  /* 0x000000080a0c7228 */ /* 0x001e0c0000000000 */
[----:B0-----:R-:W0:-:S06]  /*c7f0*/  DFMA R26, R12, -R6, R8 ;  /* 0x800000060c1a722b */ /* 0x001e0c0000000008 */
[----:B0-----:R0:W1:Y:S01]  /*c800*/  DFMA R26, R10, R26, R12 ;  /* 0x0000001a0a1a722b */ /* 0x001062000000000c */
[----:B------:R-:W-:Y:S05]  /*c810*/  @P0 BRA `(.L_x_4419) ;  /* 0x000001c000000947 */ /* 0x000fea0003800000 */
[----:B0-----:R-:W-:-:S04]  /*c820*/  LOP3.LUT R10, R25, 0x7ff00000, RZ, 0xc0, !PT ;  /* 0x7ff00000190a7812 */ /* 0x001fc800078ec0ff */
[C---:B------:R-:W-:Y:S01]  /*c830*/  ISETP.GE.U32.AND P0, PT, R3.reuse, R10, PT ;  /* 0x0000000a0300720c */ /* 0x040fe20003f06070 */
[----:B------:R-:W-:-:S03]  /*c840*/  IMAD.IADD R4, R3, 0x1, -R10 ;  /* 0x0000000103047824 */ /* 0x000fc600078e0a0a */
[----:B------:R-:W-:Y:S02]  /*c850*/  SEL R14, R14, 0x63400000, !P0 ;  /* 0x634000000e0e7807 */ /* 0x000fe40004000000 */
[----:B------:R-:W-:-:S04]  /*c860*/  IMNMX R4, R4, -0x46a00000, !PT ;  /* 0xb960000004047817 */ /* 0x000fc80007800200 */
[----:B------:R-:W-:Y:S01]  /*c870*/  IMNMX R3, R4, 0x46a00000, PT ;  /* 0x46a0000004037817 */ /* 0x000fe20003800200 */
[----:B------:R-:W-:-:S04]  /*c880*/  IMAD.MOV.U32 R4, RZ, RZ, RZ ;  /* 0x000000ffff047224 */ /* 0x000fc800078e00ff */
[----:B------:R-:W-:-:S05]  /*c890*/  IMAD.IADD R3, R3, 0x1, -R14 ;  /* 0x0000000103037824 */ /* 0x000fca00078e0a0e */
[----:B------:R-:W-:-:S06]  /*c8a0*/  IADD3 R5, R3, 0x7fe00000, RZ ;  /* 0x7fe0000003057810 */ /* 0x000fcc0007ffe0ff */
[----:B-1----:R-:W0:-:S10]  /*c8b0*/  DMUL R10, R26, R4 ;  /* 0x000000041a0a7228 */ /* 0x002e140000000000 */
[----:B0-----:R-:W-:-:S13]  /*c8c0*/  FSETP.GTU.AND P0, PT, |R11|, 1.469367938527859385e-39, PT ;  /* 0x001000000b00780b */ /* 0x001fda0003f0c200 */
[----:B------:R-:W-:Y:S05]  /*c8d0*/  @P0 BRA `(.L_x_4420) ;  /* 0x0000025000000947 */ /* 0x000fea0003800000 */
[----:B------:R-:W0:-:S06]  /*c8e0*/  DFMA R6, R26, -R6, R8 ;  /* 0x800000061a06722b */ /* 0x000e0c0000000008 */
[----:B0-----:R-:W-:-:S04]  /*c8f0*/  IMAD.MOV.U32 R6, RZ, RZ, RZ ;  /* 0x000000ffff067224 */ /* 0x001fc800078e00ff */
[C---:B------:R-:W-:Y:S02]  /*c900*/  FSETP.NEU.AND P0, PT, R7.reuse, RZ, PT ;  /* 0x000000ff0700720b */ /* 0x040fe40003f0d000 */
[----:B------:R-:W-:-:S04]  /*c910*/  LOP3.LUT R25, R7, 0x80000000, R25, 0x48, !PT ;  /* 0x8000000007197812 */ /* 0x000fc800078e4819 */
[----:B------:R-:W-:-:S07]  /*c920*/  LOP3.LUT R7, R25, R5, RZ, 0xfc, !PT ;  /* 0x0000000519077212 */ /* 0x000fce00078efcff */
[----:B------:R-:W-:Y:S05]  /*c930*/  @!P0 BRA `(.L_x_4420) ;  /* 0x000001f000008947 */ /* 0x000fea0003800000 */
[----:B------:R-:W-:Y:S01]  /*c940*/  IMAD.MOV R5, RZ, RZ, -R3 ;  /* 0x000000ffff057224 */ /* 0x000fe200078e0a03 */
[----:B------:R-:W0:Y:S01]  /*c950*/  DMUL.RP R6, R26, R6 ;  /* 0x000000061a067228 */ /* 0x000e220000008000 */
[----:B------:R-:W-:Y:S01]  /*c960*/  IMAD.MOV.U32 R4, RZ, RZ, RZ ;  /* 0x000000ffff047224 */ /* 0x000fe200078e00ff */
[----:B------:R-:W-:-:S05]  /*c970*/  IADD3 R3, -R3, -0x43300000, RZ ;  /* 0xbcd0000003037810 */ /* 0x000fca0007ffe1ff */
[----:B------:R-:W1:-:S03]  /*c980*/  DFMA R4, R10, -R4, R26 ;  /* 0x800000040a04722b */ /* 0x000e46000000001a */
[----:B0-----:R-:W-:-:S07]  /*c990*/  LOP3.LUT R25, R7, R25, RZ, 0x3c, !PT ;  /* 0x0000001907197212 */ /* 0x001fce00078e3cff */
[----:B-1----:R-:W-:-:S04]  /*c9a0*/  FSETP.NEU.AND P0, PT, |R5|, R3, PT ;  /* 0x000000030500720b */ /* 0x002fc80003f0d200 */
[----:B------:R-:W-:Y:S02]  /*c9b0*/  FSEL R10, R6, R10, !P0 ;  /* 0x0000000a060a7208 */ /* 0x000fe40004000000 */
[----:B------:R-:W-:Y:S01]  /*c9c0*/  FSEL R11, R25, R11, !P0 ;  /* 0x0000000b190b7208 */ /* 0x000fe20004000000 */
[----:B------:R-:W-:Y:S05]  /*c9d0*/  BRA `(.L_x_4420) ;  /* 0x0000015000007947 */ /* 0x000fea0003800000 */
.L_x_4419:
[----:B------:R-:W2:-:S14]  /*c9e0*/  DSETP.NAN.AND P0, PT, R4, R4, PT ;  /* 0x000000040400722a */ /* 0x000e9c0003f08000 */
[----:B--2---:R-:W-:Y:S05]  /*c9f0*/  @P0 BRA `(.L_x_4421) ;  /* 0x0000011000000947 */ /* 0x004fea0003800000 */
[----:B------:R-:W2:-:S14]  /*ca00*/  DSETP.NAN.AND P0, PT, R24, R24, PT ;  /* 0x000000181800722a */ /* 0x000e9c0003f08000 */
[----:B--2---:R-:W-:Y:S05]  /*ca10*/  @P0 BRA `(.L_x_4422) ;  /* 0x000000c000000947 */ /* 0x004fea0003800000 */
[----:B------:R-:W-:Y:S01]  /*ca20*/  ISETP.NE.AND P0, PT, R15, R18, PT ;  /* 0x000000120f00720c */ /* 0x000fe20003f05270 */
[----:B0-----:R-:W-:Y:S02]  /*ca30*/  IMAD.MOV.U32 R10, RZ, RZ, 0x0 ;  /* 0x00000000ff0a7424 */ /* 0x001fe400078e00ff */
[----:B------:R-:W-:-:S10]  /*ca40*/  IMAD.MOV.U32 R11, RZ, RZ, -0x80000 ;  /* 0xfff80000ff0b7424 */ /* 0x000fd400078e00ff */
[----:B------:R-:W-:Y:S05]  /*ca50*/  @!P0 BRA `(.L_x_4420) ;  /* 0x000000d000008947 */ /* 0x000fea0003800000 */
[----:B------:R-:W-:Y:S02]  /*ca60*/  ISETP.NE.AND P0, PT, R15, 0x7ff00000, PT ;  /* 0x7ff000000f00780c */ /* 0x000fe40003f05270 */
[----:B------:R-:W-:Y:S02]  /*ca70*/  LOP3.LUT R11, R5, 0x80000000, R25, 0x48, !PT ;  /* 0x80000000050b7812 */ /* 0x000fe400078e4819 */
[----:B------:R-:W-:-:S13]  /*ca80*/  ISETP.EQ.OR P0, PT, R18, RZ, !P0 ;  /* 0x000000ff1200720c */ /* 0x000fda0004702670 */
[----:B------:R-:W-:Y:S01]  /*ca90*/  @P0 LOP3.LUT R3, R11, 0x7ff00000, RZ, 0xfc, !PT ;  /* 0x7ff000000b030812 */ /* 0x000fe200078efcff */
[----:B------:R-:W-:Y:S02]  /*caa0*/  @!P0 IMAD.MOV.U32 R10, RZ, RZ, RZ ;  /* 0x000000ffff0a8224 */ /* 0x000fe400078e00ff */
[----:B------:R-:W-:Y:S02]  /*cab0*/  @P0 IMAD.MOV.U32 R10, RZ, RZ, RZ ;  /* 0x000000ffff0a0224 */ /* 0x000fe400078e00ff */
[----:B------:R-:W-:Y:S01]  /*cac0*/  @P0 IMAD.MOV.U32 R11, RZ, RZ, R3 ;  /* 0x000000ffff0b0224 */ /* 0x000fe200078e0003 */
[----:B------:R-:W-:Y:S05]  /*cad0*/  BRA `(.L_x_4420) ;  /* 0x0000005000007947 */ /* 0x000fea0003800000 */
.L_x_4422:
[----:B0-----:R-:W-:Y:S01]  /*cae0*/  LOP3.LUT R11, R25, 0x80000, RZ, 0xfc, !PT ;  /* 0x00080000190b7812 */ /* 0x001fe200078efcff */
[----:B------:R-:W-:Y:S01]  /*caf0*/  IMAD.MOV.U32 R10, RZ, RZ, R24 ;  /* 0x000000ffff0a7224 */ /* 0x000fe200078e0018 */
[----:B------:R-:W-:Y:S05]  /*cb00*/  BRA `(.L_x_4420) ;  /* 0x0000002000007947 */ /* 0x000fea0003800000 */
.L_x_4421:
[----:B0-----:R-:W-:Y:S01]  /*cb10*/  LOP3.LUT R11, R5, 0x80000, RZ, 0xfc, !PT ;  /* 0x00080000050b7812 */ /* 0x001fe200078efcff */
[----:B------:R-:W-:Y:S02]  /*cb20*/  IMAD.MOV.U32 R10, RZ, RZ, R4 ;  /* 0x000000ffff0a7224 */ /* 0x000fe400078e0004 */
.L_x_4420:
[----:B------:R-:W-:Y:S05]  /*cb30*/  BSYNC B1 ;  /* 0x0000000000017941 */ /* 0x000fea0003800000 */
.L_x_4418:
[----:B------:R-:W-:Y:S02]  /*cb40*/  IMAD.MOV.U32 R4, RZ, RZ, R0 ;  /* 0x000000ffff047224 */ /* 0x000fe400078e0000 */
[----:B------:R-:W-:-:S02]  /*cb50*/  IMAD.MOV.U32 R5, RZ, RZ, 0x0 ;  /* 0x00000000ff057424 */ /* 0x000fc400078e00ff */
[----:B------:R-:W-:Y:S02]  /*cb60*/  IMAD.MOV.U32 R6, RZ, RZ, R10 ;  /* 0x000000ffff067224 */ /* 0x000fe400078e000a */
[----:B------:R-:W-:Y:S01]  /*cb70*/  IMAD.MOV.U32 R3, RZ, RZ, R11 ;  /* 0x000000ffff037224 */ /* 0x000fe200078e000b */
[----:B------:R-:W-:Y:S06]  /*cb80*/  RET.REL.NODEC R4 `(_ZN2at6native18elementwise_kernelILi128ELi4EZNS0_15gpu_kernel_implIZZZNS0_26round_decimals_kernel_cudaERNS_18TensorIteratorBaseElENKUlvE_clEvENKUlvE_clEvEUldE_EEvS4_RKT_EUliE_EEviT1_) ;  /* 0xffff347004007950 */ /* 0x000fec0003c3ffff */
.L_x_4423:
        /* <DEDUP_REMOVED lines=15> */
.L_x_18244:


//--------------------- .text._ZN2at6native27unrolled_elementwise_kernelIZZZNS0_26round_decimals_kernel_cudaERNS_18TensorIteratorBaseElENKUlvE_clEvENKUlvE_clEvEUldE_St5arrayIPcLm2EELi4E23TrivialOffsetCalculatorILi1EjESB_NS0_6memory12LoadWithCastILi1EEENSC_13StoreWithCastILi1EEEEEviT_T0_T2_T3_T4_T5_ --------------------------
	.section	.text._ZN2at6native27unrolled_elementwise_kernelIZZZNS0_26round_decimals_kernel_cudaERNS_18TensorIteratorBaseElENKUlvE_clEvENKUlvE_clEvEUldE_St5arrayIPcLm2EELi4E23TrivialOffsetCalculatorILi1EjESB_NS0_6memory12LoadWithCastILi1EEENSC_13StoreWithCastILi1EEEEEviT_T0_T2_T3_T4_T5_,"ax",@progbits
	.sectioninfo	@"SHI_REGISTERS=36"
	.align	128
        .global         _ZN2at6native27unrolled_elementwise_kernelIZZZNS0_26round_decimals_kernel_cudaERNS_18TensorIteratorBaseElENKUlvE_clEvENKUlvE_clEvEUldE_St5arrayIPcLm2EELi4E23TrivialOffsetCalculatorILi1EjESB_NS0_6memory12LoadWithCastILi1EEENSC_13StoreWithCastILi1EEEEEviT_T0_T2_T3_T4_T5_
        .type           _ZN2at6native27unrolled_elementwise_kernelIZZZNS0_26round_decimals_kernel_cudaERNS_18TensorIteratorBaseElENKUlvE_clEvENKUlvE_clEvEUldE_St5arrayIPcLm2EELi4E23TrivialOffsetCalculatorILi1EjESB_NS0_6memory12LoadWithCastILi1EEENSC_13StoreWithCastILi1EEEEEviT_T0_T2_T3_T4_T5_,@function
        .size           _ZN2at6native27unrolled_elementwise_kernelIZZZNS0_26round_decimals_kernel_cudaERNS_18TensorIteratorBaseElENKUlvE_clEvENKUlvE_clEvEUldE_St5arrayIPcLm2EELi4E23TrivialOffsetCalculatorILi1EjESB_NS0_6memory12LoadWithCastILi1EEENSC_13StoreWithCastILi1EEEEEviT_T0_T2_T3_T4_T5_,(.L_x_18245 - _ZN2at6native27unrolled_elementwise_kernelIZZZNS0_26round_decimals_kernel_cudaERNS_18TensorIteratorBaseElENKUlvE_clEvENKUlvE_clEvEUldE_St5arrayIPcLm2EELi4E23TrivialOffsetCalculatorILi1EjESB_NS0_6memory12LoadWithCastILi1EEENSC_13StoreWithCastILi1EEEEEviT_T0_T2_T3_T4_T5_)
        .other          _ZN2at6native27unrolled_elementwise_kernelIZZZNS0_26round_decimals_kernel_cudaERNS_18TensorIteratorBaseElENKUlvE_clEvENKUlvE_clEvEUldE_St5arrayIPcLm2EELi4E23TrivialOffsetCalculatorILi1EjESB_NS0_6memory12LoadWithCastILi1EEENSC_13StoreWithCastILi1EEEEEviT_T0_T2_T3_T4_T5_,@"STO_CUDA_ENTRY STV_DEFAULT"
_ZN2at6native27unrolled_elementwise_kernelIZZZNS0_26round_decimals_kernel_cudaERNS_18TensorIteratorBaseElENKUlvE_clEvENKUlvE_clEvEUldE_St5arrayIPcLm2EELi4E23TrivialOffsetCalculatorILi1EjESB_NS0_6memory12LoadWithCastILi1EEENSC_13StoreWithCastILi1EEEEEviT_T0_T2_T3_T4_T5_:
.text._ZN2at6native27unrolled_elementwise_kernelIZZZNS0_26round_decimals_kernel_cudaERNS_18TensorIteratorBaseElENKUlvE_clEvENKUlvE_clEvEUldE_St5arrayIPcLm2EELi4E23TrivialOffsetCalculatorILi1EjESB_NS0_6memory12LoadWithCastILi1EEENSC_13StoreWithCastILi1EEEEEviT_T0_T2_T3_T4_T5_:
        /* <DEDUP_REMOVED lines=30> */
.L_x_4429:
[----:B------:R-:W2:Y:S02]  /*01e0*/  LDG.E.U8 R4, [R4.64] ;  /* 0x0000002404047981 */ /* 0x000ea4000c1e1100 */
[----:B--2---:R0:W1:Y:S01]  /*01f0*/  I2F.F64.U16 R26, R4 ;  /* 0x00000004001a7312 */ /* 0x0040620000101800 */
[----:B------:R-:W-:Y:S05]  /*0200*/  BRA `(.L_x_4431) ;  /* 0x00000e0000007947 */ /* 0x000fea0003800000 */
.L_x_4428:
        /* <DEDUP_REMOVED lines=9> */
.L_x_4433:
[----:B------:R-:W2:Y:S02]  /*02a0*/  LDG.E R4, [R4.64] ;  /* 0x0000002404047981 */ /* 0x000ea4000c1e1900 */
[----:B--2---:R0:W1:Y:S01]  /*02b0*/  I2F.F64 R26, R4 ;  /* 0x00000004001a7312 */ /* 0x0040620000201c00 */
[----:B------:R-:W-:Y:S05]  /*02c0*/  BRA `(.L_x_4431) ;  /* 0x00000d4000007947 */ /* 0x000fea0003800000 */
.L_x_4432:
[----:B------:R-:W2:Y:S02]  /*02d0*/  LDG.E.U16 R4, [R4.64] ;  /* 0x0000002404047981 */ /* 0x000ea4000c1e1500 */
[----:B--2---:R0:W1:Y:S01]  /*02e0*/  I2F.F64.S16 R26, R4 ;  /* 0x00000004001a7312 */ /* 0x0040620000101c00 */
[----:B------:R-:W-:Y:S05]  /*02f0*/  BRA `(.L_x_4431) ;  /* 0x00000d1000007947 */ /* 0x000fea0003800000 */
.L_x_4427:
        /* <DEDUP_REMOVED lines=10> */
.L_x_4435:
[----:B------:R-:W2:Y:S02]  /*03a0*/  LDG.E.U16 R0, [R4.64] ;  /* 0x0000002404007981 */ /* 0x000ea4000c1e1500 */
[----:B--2---:R-:W-:-:S05]  /*03b0*/  HADD2.F32 R0, -RZ, R0.H0_H0 ;  /* 0x20000000ff007230 */ /* 0x004fca0000004100 */
[----:B------:R-:W-:-:S04]  /*03c0*/  FMUL.FTZ R0, R0, 1 ;  /* 0x3f80000000007820 */ /* 0x000fc80000410000 */
[----:B------:R0:W1:Y:S01]  /*03d0*/  F2F.F64.F32 R26, R0 ;  /* 0x00000000001a7310 */ /* 0x0000620000201800 */
[----:B------:R-:W-:Y:S05]  /*03e0*/  BRA `(.L_x_4431) ;  /* 0x00000c2000007947 */ /* 0x000fea0003800000 */
.L_x_4434:
        /* <DEDUP_REMOVED lines=10> */
.L_x_4437:
[----:B------:R-:W2:Y:S02]  /*0490*/  LDG.E.U16 R4, [R4.64] ;  /* 0x0000002404047981 */ /* 0x000ea4000c1e1500 */
[----:B--2---:R-:W-:-:S05]  /*04a0*/  HADD2.F32 R0, -RZ, R4.H0_H0 ;  /* 0x20000004ff007230 */ /* 0x004fca0000004100 */
[----:B------:R-:W-:-:S04]  /*04b0*/  FMUL.FTZ R0, R0, 1 ;  /* 0x3f80000000007820 */ /* 0x000fc80000410000 */
[----:B------:R0:W1:Y:S01]  /*04c0*/  F2F.F64.F32 R26, R0 ;  /* 0x00000000001a7310 */ /* 0x0000620000201800 */
[----:B------:R-:W-:Y:S05]  /*04d0*/  BRA `(.L_x_4431) ;  /* 0x00000b3000007947 */ /* 0x000fea0003800000 */
.L_x_4436:
[----:B------:R0:W5:Y:S01]  /*04e0*/  LDG.E.64 R26, [R4.64] ;  /* 0x00000024041a7981 */ /* 0x000162000c1e1b00 */
[----:B------:R-:W-:Y:S05]  /*04f0*/  BRA `(.L_x_4431) ;  /* 0x00000b1000007947 */ /* 0x000fea0003800000 */
.L_x_4426:
        /* <DEDUP_REMOVED lines=13> */
.L_x_4440:
[----:B------:R0:W5:Y:S01]  /*05d0*/  LDG.E.64 R26, [R4.64] ;  /* 0x00000024041a7981 */ /* 0x000162000c1e1b00 */
[----:B------:R-:W-:Y:S05]  /*05e0*/  BRA `(.L_x_4431) ;  /* 0x00000a2000007947 */ /* 0x000fea0003800000 */
.L_x_4439:
        /* <DEDUP_REMOVED lines=28> */
.L_x_4442:
        /* <DEDUP_REMOVED lines=16> */
.L_x_4441:
[----:B------:R-:W2:Y:S02]  /*08b0*/  LDG.E.U16 R0, [R4.64] ;  /* 0x0000002404007981 */ /* 0x000ea4000c1e1500 */
[----:B--2---:R-:W-:-:S05]  /*08c0*/  PRMT R0, RZ, 0x5410, R0 ;  /* 0x00005410ff007816 */ /* 0x004fca0000000000 */
[----:B------:R-:W-:-:S04]  /*08d0*/  FMUL.FTZ R0, R0, 1 ;  /* 0x3f80000000007820 */ /* 0x000fc80000410000 */
[----:B------:R0:W1:Y:S01]  /*08e0*/  F2F.F64.F32 R26, R0 ;  /* 0x00000000001a7310 */ /* 0x0000620000201800 */
[----:B------:R-:W-:Y:S05]  /*08f0*/  BRA `(.L_x_4431) ;  /* 0x0000071000007947 */ /* 0x000fea0003800000 */
.L_x_4438:
        /* <DEDUP_REMOVED lines=11> */
.L_x_4445:
        /* <DEDUP_REMOVED lines=21> */
.L_x_4449:
[----:B------:R-:W-:Y:S05]  /*0b00*/  BSYNC B1 ;  /* 0x0000000000017941 */ /* 0x000fea0003800000 */
.L_x_4448:
[----:B------:R-:W-:Y:S01]  /*0b10*/  LEA R5, R0, 0x3b800000, 0x17 ;  /* 0x3b80000000057811 */ /* 0x000fe200078eb8ff */
[----:B------:R-:W-:-:S05]  /*0b20*/  IMAD.SHL.U32 R0, R3, 0x100000, RZ ;  /* 0x0010000003007824 */ /* 0x000fca00078e00ff */
[----:B------:R-:W-:Y:S02]  /*0b30*/  LOP3.LUT R0, R5, R0, R6, 0xfe, !PT ;  /* 0x0000000005007212 */ /* 0x000fe400078efe06 */
.L_x_4447:
[----:B------:R-:W-:Y:S05]  /*0b40*/  BSYNC B0 ;  /* 0x0000000000007941 */ /* 0x000fea0003800000 */
.L_x_4446:
[----:B------:R-:W-:-:S04]  /*0b50*/  FMUL.FTZ R0, R0, 1 ;  /* 0x3f80000000007820 */ /* 0x000fc80000410000 */
[----:B------:R0:W1:Y:S01]  /*0b60*/  F2F.F64.F32 R26, R0 ;  /* 0x00000000001a7310 */ /* 0x0000620000201800 */
[----:B------:R-:W-:Y:S05]  /*0b70*/  BRA `(.L_x_4431) ;  /* 0x0000049000007947 */ /* 0x000fea0003800000 */
.L_x_4444:
        /* <DEDUP_REMOVED lines=21> */
.L_x_4453:
[----:B------:R-:W-:Y:S05]  /*0cd0*/  BSYNC B1 ;  /* 0x0000000000017941 */ /* 0x000fea0003800000 */
.L_x_4452:
[----:B------:R-:W-:Y:S01]  /*0ce0*/  LEA R5, R0, 0x37800000, 0x17 ;  /* 0x3780000000057811 */ /* 0x000fe200078eb8ff */
[----:B------:R-:W-:-:S05]  /*0cf0*/  IMAD.SHL.U32 R0, R3, 0x200000, RZ ;  /* 0x0020000003007824 */ /* 0x000fca00078e00ff */
[----:B------:R-:W-:Y:S02]  /*0d00*/  LOP3.LUT R0, R5, R0, R6, 0xfe, !PT ;  /* 0x0000000005007212 */ /* 0x000fe400078efe06 */
.L_x_4451:
[----:B------:R-:W-:Y:S05]  /*0d10*/  BSYNC B0 ;  /* 0x0000000000007941 */ /* 0x000fea0003800000 */
.L_x_4450:
[----:B------:R-:W-:-:S04]  /*0d20*/  FMUL.FTZ R0, R0, 1 ;  /* 0x3f80000000007820 */ /* 0x000fc80000410000 */
[----:B------:R0:W1:Y:S01]  /*0d30*/  F2F.F64.F32 R26, R0 ;  /* 0x00000000001a7310 */ /* 0x0000620000201800 */
[----:B------:R-:W-:Y:S05]  /*0d40*/  BRA `(.L_x_4431) ;  /* 0x000002c000007947 */ /* 0x000fea0003800000 */
.L_x_4443:
        /* <DEDUP_REMOVED lines=14> */
.L_x_4457:
[----:B------:R-:W-:Y:S05]  /*0e30*/  BSYNC B0 ;  /* 0x0000000000007941 */ /* 0x000fea0003800000 */
.L_x_4456:
[----:B------:R-:W-:-:S04]  /*0e40*/  FMUL.FTZ R0, R0, 1 ;  /* 0x3f80000000007820 */ /* 0x000fc80000410000 */
[----:B------:R0:W1:Y:S01]  /*0e50*/  F2F.F64.F32 R26, R0 ;  /* 0x00000000001a7310 */ /* 0x0000620000201800 */
[----:B------:R-:W-:Y:S05]  /*0e60*/  BRA `(.L_x_4431) ;  /* 0x000001a000007947 */ /* 0x000fea0003800000 */
.L_x_4430:
        /* <DEDUP_REMOVED lines=21> */
.L_x_4455:
[----:B------:R-:W2:Y:S02]  /*0fc0*/  LDG.E.64 R26, [R4.64] ;  /* 0x00000024041a7981 */ /* 0x000ea4000c1e1b00 */
[----:B--2---:R-:W0:Y:S01]  /*0fd0*/  I2F.F64.U64 R26, R26 ;  /* 0x0000001a001a7312 */ /* 0x004e220000301800 */
[----:B------:R-:W-:Y:S05]  /*0fe0*/  BRA `(.L_x_4431) ;  /* 0x0000002000007947 */ /* 0x000fea0003800000 */
.L_x_4454:
[----:B------:R-:W2:Y:S02]  /*0ff0*/  LDG.E R4, [R4.64] ;  /* 0x0000002404047981 */ /* 0x000ea4000c1e1900 */
[----:B--2---:R0:W1:Y:S02]  /*1000*/  I2F.F64.U32 R26, R4 ;  /* 0x00000004001a7312 */ /* 0x0040640000201800 */
.L_x_4431:
[----:B------:R-:W2:Y:S02]  /*1010*/  S2R R29, SR_TID.X ;  /* 0x00000000001d7919 */ /* 0x000ea40000002100 */
[----:B--2---:R-:W-:Y:S02]  /*1020*/  IADD3 R29, R29, 0x80, RZ ;  /* 0x000000801d1d7810 */ /* 0x004fe40007ffe0ff */
.L_x_4425:
[----:B-1----:R-:W-:Y:S05]  /*1030*/  BSYNC B6 ;  /* 0x0000000000067941 */ /* 0x002fea0003800000 */
.L_x_4424:
        /* <DEDUP_REMOVED lines=22> */
.L_x_4463:
[----:B------:R-:W2:Y:S02]  /*11a0*/  LDG.E.U8 R4, [R4.64] ;  /* 0x0000002404047981 */ /* 0x000ea4000c1e1100 */
[----:B--2---:R0:W1:Y:S01]  /*11b0*/  I2F.F64.U16 R24, R4 ;  /* 0x0000000400187312 */ /* 0x0040620000101800 */
[----:B------:R-:W-:Y:S05]  /*11c0*/  BRA `(.L_x_4465) ;  /* 0x00000df000007947 */ /* 0x000fea0003800000 */
.L_x_4462:
        /* <DEDUP_REMOVED lines=9> */
.L_x_4467:
[----:B------:R-:W2:Y:S02]  /*1260*/  LDG.E R4, [R4.64] ;  /* 0x0000002404047981 */ /* 0x000ea4000c1e1900 */
[----:B--2---:R0:W1:Y:S01]  /*1270*/  I2F.F64 R24, R4 ;  /* 0x0000000400187312 */ /* 0x0040620000201c00 */
[----:B------:R-:W-:Y:S05]  /*1280*/  BRA `(.L_x_4465) ;  /* 0x00000d3000007947 */ /* 0x000fea0003800000 */
.L_x_4466:
[----:B------:R-:W2:Y:S02]  /*1290*/  LDG.E.U16 R4, [R4.64] ;  /* 0x0000002404047981 */ /* 0x000ea4000c1e1500 */
[----:B--2---:R0:W1:Y:S01]  /*12a0*/  I2F.F64.S16 R24, R4 ;  /* 0x0000000400187312 */ /* 0x0040620000101c00 */
[----:B------:R-:W-:Y:S05]  /*12b0*/  BRA `(.L_x_4465) ;  /* 0x00000d0000007947 */ /* 0x000fea0003800000 */
.L_x_4461:
        /* <DEDUP_REMOVED lines=10> */
.L_x_4469:
[----:B------:R-:W2:Y:S02]  /*1360*/  LDG.E.U16 R0, [R4.64] ;  /* 0x0000002404007981 */ /* 0x000ea4000c1e1500 */
[----:B--2---:R-:W-:-:S05]  /*1370*/  HADD2.F32 R0, -RZ, R0.H0_H0 ;  /* 0x20000000ff007230 */ /* 0x004fca0000004100 */
[----:B------:R-:W-:-:S04]  /*1380*/  FMUL.FTZ R0, R0, 1 ;  /* 0x3f80000000007820 */ /* 0x000fc80000410000 */
[----:B------:R0:W1:Y:S01]  /*1390*/  F2F.F64.F32 R24, R0 ;  /* 0x0000000000187310 */ /* 0x0000620000201800 */
[----:B------:R-:W-:Y:S05]  /*13a0*/  BRA `(.L_x_4465) ;  /* 0x00000c1000007947 */ /* 0x000fea0003800000 */
.L_x_4468:
        /* <DEDUP_REMOVED lines=10> */
.L_x_4471:
[----:B------:R-:W2:Y:S02]  /*1450*/  LDG.E.U16 R4, [R4.64] ;  /* 0x0000002404047981 */ /* 0x000ea4000c1e1500 */
[----:B--2---:R-:W-:-:S05]  /*1460*/  HADD2.F32 R0, -RZ, R4.H0_H0 ;  /* 0x20000004ff007230 */ /* 0x004fca0000004100 */
[----:B------:R-:W-:-:S04]  /*1470*/  FMUL.FTZ R0, R0, 1 ;  /* 0x3f80000000007820 */ /* 0x000fc80000410000 */
[----:B------:R0:W1:Y:S01]  /*1480*/  F2F.F64.F32 R24, R0 ;  /* 0x0000000000187310 */ /* 0x0000620000201800 */
[----:B------:R-:W-:Y:S05]  /*1490*/  BRA `(.L_x_4465) ;  /* 0x00000b2000007947 */ /* 0x000fea0003800000 */
.L_x_4470:
[----:B------:R0:W5:Y:S01]  /*14a0*/  LDG.E.64 R24, [R4.64] ;  /* 0x0000002404187981 */ /* 0x000162000c1e1b00 */
[----:B------:R-:W-:Y:S05]  /*14b0*/  BRA `(.L_x_4465) ;  /* 0x00000b0000007947 */ /* 0x000fea0003800000 */
.L_x_4460:
        /* <DEDUP_REMOVED lines=13> */
.L_x_4474:
[----:B------:R0:W5:Y:S01]  /*1590*/  LDG.E.64 R24, [R4.64] ;  /* 0x0000002404187981 */ /* 0x000162000c1e1b00 */
[----:B------:R-:W-:Y:S05]  /*15a0*/  BRA `(.L_x_4465) ;  /* 0x00000a1000007947 */ /* 0x000fea0003800000 */
.L_x_4473:
        /* <DEDUP_REMOVED lines=28> */
.L_x_4476:
        /* <DEDUP_REMOVED lines=15> */
.L_x_4475:
[----:B------:R-:W2:Y:S02]  /*1860*/  LDG.E.U16 R0, [R4.64] ;  /* 0x0000002404007981 */ /* 0x000ea4000c1e1500 */
[----:B--2---:R-:W-:-:S05]  /*1870*/  PRMT R0, RZ, 0x5410, R0 ;  /* 0x00005410ff007816 */ /* 0x004fca0000000000 */
[----:B------:R-:W-:-:S04]  /*1880*/  FMUL.FTZ R0, R0, 1 ;  /* 0x3f80000000007820 */ /* 0x000fc80000410000 */
[----:B------:R0:W1:Y:S01]  /*1890*/  F2F.F64.F32 R24, R0 ;  /* 0x0000000000187310 */ /* 0x0000620000201800 */
[----:B------:R-:W-:Y:S05]  /*18a0*/  BRA `(.L_x_4465) ;  /* 0x0000071000007947 */ /* 0x000fea0003800000 */
.L_x_4472:
        /* <DEDUP_REMOVED lines=11> */
.L_x_4479:
        /* <DEDUP_REMOVED lines=21> */
.L_x_4483:
[----:B------:R-:W-:Y:S05]  /*1ab0*/  BSYNC B1 ;  /* 0x0000000000017941 */ /* 0x000fea0003800000 */
.L_x_4482:
[----:B------:R-:W-:Y:S01]  /*1ac0*/  LEA R5, R0, 0x3b800000, 0x17 ;  /* 0x3b80000000057811 */ /* 0x000fe200078eb8ff */
[----:B------:R-:W-:-:S05]  /*1ad0*/  IMAD.SHL.U32 R0, R3, 0x100000, RZ ;  /* 0x0010000003007824 */ /* 0x000fca00078e00ff */
[----:B------:R-:W-:Y:S02]  /*1ae0*/  LOP3.LUT R0, R5, R0, R6, 0xfe, !PT ;  /* 0x0000000005007212 */ /* 0x000fe400078efe06 */
.L_x_4481:
[----:B------:R-:W-:Y:S05]  /*1af0*/  BSYNC B0 ;  /* 0x0000000000007941 */ /* 0x000fea0003800000 */
.L_x_4480:
[----:B------:R-:W-:-:S04]  /*1b00*/  FMUL.FTZ R0, R0, 1 ;  /* 0x3f80000000007820 */ /* 0x000fc80000410000 */
[----:B------:R0:W1:Y:S01]  /*1b10*/  F2F.F64.F32 R24, R0 ;  /* 0x0000000000187310 */ /* 0x0000620000201800 */
[----:B------:R-:W-:Y:S05]  /*1b20*/  BRA `(.L_x_4465) ;  /* 0x0000049000007947 */ /* 0x000fea0003800000 */
.L_x_4478:
        /* <DEDUP_REMOVED lines=21> */
.L_x_4487:
[----:B------:R-:W-:Y:S05]  /*1c80*/  BSYNC B1 ;  /* 0x0000000000017941 */ /* 0x000fea0003800000 */
.L_x_4486:
[----:B------:R-:W-:Y:S01]  /*1c90*/  LEA R5, R0, 0x37800000, 0x17 ;  /* 0x3780000000057811 */ /* 0x000fe200078eb8ff */
[----:B------:R-:W-:-:S05]  /*1ca0*/  IMAD.SHL.U32 R0, R3, 0x200000, RZ ;  /* 0x0020000003007824 */ /* 0x000fca00078e00ff */
[----:B------:R-:W-:Y:S02]  /*1cb0*/  LOP3.LUT R0, R5, R0, R6, 0xfe, !PT ;  /* 0x0000000005007212 */ /* 0x000fe400078efe06 */
.L_x_4485:
[----:B------:R-:W-:Y:S05]  /*1cc0*/  BSYNC B0 ;  /* 0x0000000000007941 */ /* 0x000fea0003800000 */
.L_x_4484:
[----:B------:R-:W-:-:S04]  /*1cd0*/  FMUL.FTZ R0, R0, 1 ;  /* 0x3f80000000007820 */ /* 0x000fc80000410000 */
[----:B------:R0:W1:Y:S01]  /*1ce0*/  F2F.F64.F32 R24, R0 ;  /* 0x0000000000187310 */ /* 0x0000620000201800 */
[----:B------:R-:W-:Y:S05]  /*1cf0*/  BRA `(.L_x_4465) ;  /* 0x000002c000007947 */ /* 0x000fea0003800000 */
.L_x_4477:
        /* <DEDUP_REMOVED lines=14> */
.L_x_4491:
[----:B------:R-:W-:Y:S05]  /*1de0*/  BSYNC B0 ;  /* 0x0000000000007941 */ /* 0x000fea0003800000 */
.L_x_4490:
[----:B------:R-:W-:-:S04]  /*1df0*/  FMUL.FTZ R0, R0, 1 ;  /* 0x3f80000000007820 */ /* 0x000fc80000410000 */
[----:B------:R0:W1:Y:S01]  /*1e00*/  F2F.F64.F32 R24, R0 ;  /* 0x0000000000187310 */ /* 0x0000620000201800 */
[----:B------:R-:W-:Y:S05]  /*1e10*/  BRA `(.L_x_4465) ;  /* 0x000001a000007947 */ /* 0x000fea0003800000 */
.L_x_4464:
        /* <DEDUP_REMOVED lines=21> */
.L_x_4489:
[----:B------:R-:W2:Y:S02]  /*1f70*/  LDG.E.64 R24, [R4.64] ;  /* 0x0000002404187981 */ /* 0x000ea4000c1e1b00 */
[----:B--2---:R-:W0:Y:S01]  /*1f80*/  I2F.F64.U64 R24, R24 ;  /* 0x0000001800187312 */ /* 0x004e220000301800 */
[----:B------:R-:W-:Y:S05]  /*1f90*/  BRA `(.L_x_4465) ;  /* 0x0000002000007947 */ /* 0x000fea0003800000 */
.L_x_4488:
[----:B------:R-:W2:Y:S02]  /*1fa0*/  LDG.E R4, [R4.64] ;  /* 0x0000002404047981 */ /* 0x000ea4000c1e1900 */
[----:B--2---:R0:W1:Y:S02]  /*1fb0*/  I2F.F64.U32 R24, R4 ;  /* 0x0000000400187312 */ /* 0x0040640000201800 */
.L_x_4465:
[----:B------:R-:W-:-:S03]  /*1fc0*/  IADD3 R29, R29, 0x80, RZ ;  /* 0x000000801d1d7810 */ /* 0x000fc60007ffe0ff */
.L_x_4459:
[----:B------:R-:W-:Y:S05]  /*1fd0*/  BSYNC B6 ;  /* 0x0000000000067941 */ /* 0x000fea0003800000 */
.L_x_4458:
        /* <DEDUP_REMOVED lines=24> */
.L_x_4497:
[----:B------:R-:W2:Y:S02]  /*2160*/  LDG.E.U8 R4, [R4.64] ;  /* 0x0000002404047981 */ /* 0x000ea4000c1e1100 */
[----:B--2---:R0:W2:Y:S01]  /*2170*/  I2F.F64.U16 R18, R4 ;  /* 0x0000000400127312 */ /* 0x0040a20000101800 */
[----:B------:R-:W-:Y:S05]  /*2180*/  BRA `(.L_x_4499) ;  /* 0x00000df000007947 */ /* 0x000fea0003800000 */
.L_x_4496:
        /* <DEDUP_REMOVED lines=9> */
.L_x_4501:
[----:B------:R-:W2:Y:S02]  /*2220*/  LDG.E R4, [R4.64] ;  /* 0x0000002404047981 */ /* 0x000ea4000c1e1900 */
[----:B--2---:R0:W2:Y:S01]  /*2230*/  I2F.F64 R18, R4 ;  /* 0x0000000400127312 */ /* 0x0040a20000201c00 */
[----:B------:R-:W-:Y:S05]  /*2240*/  BRA `(.L_x_4499) ;  /* 0x00000d3000007947 */ /* 0x000fea0003800000 */
.L_x_4500:
[----:B------:R-:W2:Y:S02]  /*2250*/  LDG.E.U16 R4, [R4.64] ;  /* 0x0000002404047981 */ /* 0x000ea4000c1e1500 */
[----:B--2---:R0:W2:Y:S01]  /*2260*/  I2F.F64.S16 R18, R4 ;  /* 0x0000000400127312 */ /* 0x0040a20000101c00 */
[----:B------:R-:W-:Y:S05]  /*2270*/  BRA `(.L_x_4499) ;  /* 0x00000d0000007947 */ /* 0x000fea0003800000 */
.L_x_4495:
        /* <DEDUP_REMOVED lines=10> */
.L_x_4503:
[----:B------:R-:W2:Y:S02]  /*2320*/  LDG.E.U16 R0, [R4.64] ;  /* 0x0000002404007981 */ /* 0x000ea4000c1e1500 */
[----:B--2---:R-:W-:-:S05]  /*2330*/  HADD2.F32 R0, -RZ, R0.H0_H0 ;  /* 0x20000000ff007230 */ /* 0x004fca0000004100 */
[----:B------:R-:W-:-:S04]  /*2340*/  FMUL.FTZ R0, R0, 1 ;  /* 0x3f80000000007820 */ /* 0x000fc80000410000 */
[----:B------:R0:W2:Y:S01]  /*2350*/  F2F.F64.F32 R18, R0 ;  /* 0x0000000000127310 */ /* 0x0000a20000201800 */
[----:B------:R-:W-:Y:S05]  /*2360*/  BRA `(.L_x_4499) ;  /* 0x00000c1000007947 */ /* 0x000fea0003800000 */
.L_x_4502:
        /* <DEDUP_REMOVED lines=10> */
.L_x_4505:
[----:B------:R-:W2:Y:S02]  /*2410*/  LDG.E.U16 R4, [R4.64] ;  /* 0x0000002404047981 */ /* 0x000ea4000c1e1500 */
[----:B--2---:R-:W-:-:S05]  /*2420*/  HADD2.F32 R0, -RZ, R4.H0_H0 ;  /* 0x20000004ff007230 */ /* 0x004fca0000004100 */
[----:B------:R-:W-:-:S04]  /*2430*/  FMUL.FTZ R0, R0, 1 ;  /* 0x3f80000000007820 */ /* 0x000fc80000410000 */
[----:B------:R0:W2:Y:S01]  /*2440*/  F2F.F64.F32 R18, R0 ;  /* 0x0000000000127310 */ /* 0x0000a20000201800 */
[----:B------:R-:W-:Y:S05]  /*2450*/  BRA `(.L_x_4499) ;  /* 0x00000b2000007947 */ /* 0x000fea0003800000 */
.L_x_4504:
[----:B------:R0:W5:Y:S01]  /*2460*/  LDG.E.64 R18, [R4.64] ;  /* 0x0000002404127981 */ /* 0x000162000c1e1b00 */
[----:B------:R-:W-:Y:S05]  /*2470*/  BRA `(.L_x_4499) ;  /* 0x00000b0000007947 */ /* 0x000fea0003800000 */
.L_x_4494:
        /* <DEDUP_REMOVED lines=13> */
.L_x_4508:
[----:B------:R0:W5:Y:S01]  /*2550*/  LDG.E.64 R18, [R4.64] ;  /* 0x0000002404127981 */ /* 0x000162000c1e1b00 */
[----:B------:R-:W-:Y:S05]  /*2560*/  BRA `(.L_x_4499) ;  /* 0x00000a1000007947 */ /* 0x000fea0003800000 */
.L_x_4507:
        /* <DEDUP_REMOVED lines=28> */
.L_x_4510:
        /* <DEDUP_REMOVED lines=15> */
.L_x_4509:
[----:B------:R-:W2:Y:S02]  /*2820*/  LDG.E.U16 R0, [R4.64] ;  /* 0x0000002404007981 */ /* 0x000ea4000c1e1500 */
[----:B--2---:R-:W-:-:S05]  /*2830*/  PRMT R0, RZ, 0x5410, R0 ;  /* 0x00005410ff007816 */ /* 0x004fca0000000000 */
[----:B------:R-:W-:-:S04]  /*2840*/  FMUL.FTZ R0, R0, 1 ;  /* 0x3f80000000007820 */ /* 0x000fc80000410000 */
[----:B------:R0:W2:Y:S01]  /*2850*/  F2F.F64.F32 R18, R0 ;  /* 0x0000000000127310 */ /* 0x0000a20000201800 */
[----:B------:R-:W-:Y:S05]  /*2860*/  BRA `(.L_x_4499) ;  /* 0x0000071000007947 */ /* 0x000fea0003800000 */
.L_x_4506:
        /* <DEDUP_REMOVED lines=11> */
.L_x_4513:
        /* <DEDUP_REMOVED lines=21> */
.L_x_4517:
[----:B------:R-:W-:Y:S05]  /*2a70*/  BSYNC B1 ;  /* 0x0000000000017941 */ /* 0x000fea0003800000 */
.L_x_4516:
[----:B------:R-:W-:Y:S01]  /*2a80*/  LEA R5, R0, 0x3b800000, 0x17 ;  /* 0x3b80000000057811 */ /* 0x000fe200078eb8ff */
[----:B------:R-:W-:-:S05]  /*2a90*/  IMAD.SHL.U32 R0, R3, 0x100000, RZ ;  /* 0x0010000003007824 */ /* 0x000fca00078e00ff */
[----:B------:R-:W-:Y:S02]  /*2aa0*/  LOP3.LUT R0, R5, R0, R6, 0xfe, !PT ;  /* 0x0000000005007212 */ /* 0x000fe400078efe06 */
.L_x_4515:
[----:B------:R-:W-:Y:S05]  /*2ab0*/  BSYNC B0 ;  /* 0x0000000000007941 */ /* 0x000fea0003800000 */
.L_x_4514:
[----:B------:R-:W-:-:S04]  /*2ac0*/  FMUL.FTZ R0, R0, 1 ;  /* 0x3f80000000007820 */ /* 0x000fc80000410000 */
[----:B------:R0:W2:Y:S01]  /*2ad0*/  F2F.F64.F32 R18, R0 ;  /* 0x0000000000127310 */ /* 0x0000a20000201800 */
[----:B------:R-:W-:Y:S05]  /*2ae0*/  BRA `(.L_x_4499) ;  /* 0x0000049000007947 */ /* 0x000fea0003800000 */
.L_x_4512:
        /* <DEDUP_REMOVED lines=21> */
.L_x_4521:
[----:B------:R-:W-:Y:S05]  /*2c40*/  BSYNC B1 ;  /* 0x0000000000017941 */ /* 0x000fea0003800000 */
.L_x_4520:
[----:B------:R-:W-:Y:S01]  /*2c50*/  LEA R5, R0, 0x37800000, 0x17 ;  /* 0x3780000000057811 */ /* 0x000fe200078eb8ff */
[----:B------:R-:W-:-:S05]  /*2c60*/  IMAD.SHL.U32 R0, R3, 0x200000, RZ ;  /* 0x0020000003007824 */ /* 0x000fca00078e00ff */
[----:B------:R-:W-:Y:S02]  /*2c70*/  LOP3.LUT R0, R5, R0, R6, 0xfe, !PT ;  /* 0x0000000005007212 */ /* 0x000fe400078efe06 */
.L_x_4519:
[----:B------:R-:W-:Y:S05]  /*2c80*/  BSYNC B0 ;  /* 0x0000000000007941 */ /* 0x000fea0003800000 */
.L_x_4518:
[----:B------:R-:W-:-:S04]  /*2c90*/  FMUL.FTZ R0, R0, 1 ;  /* 0x3f80000000007820 */ /* 0x000fc80000410000 */
[----:B------:R0:W2:Y:S01]  /*2ca0*/  F2F.F64.F32 R18, R0 ;  /* 0x0000000000127310 */ /* 0x0000a20000201800 */
[----:B------:R-:W-:Y:S05]  /*2cb0*/  BRA `(.L_x_4499) ;  /* 0x000002c000007947 */ /* 0x000fea0003800000 */
.L_x_4511:
        /* <DEDUP_REMOVED lines=14> */
.L_x_4525:
[----:B------:R-:W-:Y:S05]  /*2da0*/  BSYNC B0 ;  /* 0x0000000000007941 */ /* 0x000fea0003800000 */
.L_x_4524:
[----:B------:R-:W-:-:S04]  /*2db0*/  FMUL.FTZ R0, R0, 1 ;  /* 0x3f80000000007820 */ /* 0x000fc80000410000 */
[----:B------:R0:W2:Y:S01]  /*2dc0*/  F2F.F64.F32 R18, R0 ;  /* 0x0000000000127310 */ /* 0x0000a20000201800 */
[----:B------:R-:W-:Y:S05]  /*2dd0*/  BRA `(.L_x_4499) ;  /* 0x000001a000007947 */ /* 0x000fea0003800000 */
.L_x_4498:
        /* <DEDUP_REMOVED lines=21> */
.L_x_4523:
[----:B------:R-:W2:Y:S02]  /*2f30*/  LDG.E.64 R18, [R4.64] ;  /* 0x0000002404127981 */ /* 0x000ea4000c1e1b00 */
[----:B--2---:R-:W0:Y:S01]  /*2f40*/  I2F.F64.U64 R18, R18 ;  /* 0x0000001200127312 */ /* 0x004e220000301800 */
[----:B------:R-:W-:Y:S05]  /*2f50*/  BRA `(.L_x_4499) ;  /* 0x0000002000007947 */ /* 0x000fea0003800000 */
.L_x_4522:
[----:B------:R-:W2:Y:S02]  /*2f60*/  LDG.E R4, [R4.64] ;  /* 0x0000002404047981 */ /* 0x000ea4000c1e1900 */
[----:B--2---:R0:W2:Y:S02]  /*2f70*/  I2F.F64.U32 R18, R4 ;  /* 0x0000000400127312 */ /* 0x0040a40000201800 */
.L_x_4499:
[----:B------:R-:W-:-:S03]  /*2f80*/  IADD3 R29, R29, 0x80, RZ ;  /* 0x000000801d1d7810 */ /* 0x000fc60007ffe0ff */
.L_x_4493:
[----:B------:R-:W-:Y:S05]  /*2f90*/  BSYNC B6 ;  /* 0x0000000000067941 */ /* 0x000fea0003800000 */
.L_x_4492:
[----:B------:R-:W3:Y:S01]  /*2fa0*/  LDC.U8 R28, c[0x0][0x170] ;  /* 0x00005c00ff1c7b82 */ /* 0x000ee20000000000 */
        /* <DEDUP_REMOVED lines=19> */
[----:B----4-:R0:W4:Y:S01]  /*30e0*/  I2F.F64.S16 R16, R4 ;  /* 0x0000000400107312 */ /* 0x0101220000101c00 */
[----:B------:R-:W-:Y:S05]  /*30f0*/  BRA `(.L_x_4527) ;  /* 0x00000e1000007947 */ /* 0x000fea0003800000 */
.L_x_4531:
[----:B------:R-:W4:Y:S02]  /*3100*/  LDG.E.U8 R4, [R4.64] ;  /* 0x0000002404047981 */ /* 0x000f24000c1e1100 */
[----:B----4-:R0:W4:Y:S01]  /*3110*/  I2F.F64.U16 R16, R4 ;  /* 0x0000000400107312 */ /* 0x0101220000101800 */
[----:B------:R-:W-:Y:S05]  /*3120*/  BRA `(.L_x_4527) ;  /* 0x00000de000007947 */ /* 0x000fea0003800000 */
.L_x_4530:
[----:B------:R-:W-:-:S13]  /*3130*/  ISETP.NE.AND P0, PT, R0, 0x2, PT ;  /* 0x000000020000780c */ /* 0x000fda0003f05270 */
[----:B------:R-:W-:Y:S05]  /*3140*/  @!P0 BRA `(.L_x_4533) ;  /* 0x000000a000008947 */ /* 0x000fea0003800000 */
[----:B------:R-:W-:-:S13]  /*3150*/  ISETP.NE.AND P0, PT, R0, 0x3, PT ;  /* 0x000000030000780c */ /* 0x000fda0003f05270 */
[----:B------:R-:W-:Y:S05]  /*3160*/  @!P0 BRA `(.L_x_4534) ;  /* 0x0000005000008947 */ /* 0x000fea0003800000 */
[----:B------:R-:W-:-:S13]  /*3170*/  ISETP.NE.AND P0, PT, R0, 0x4, PT ;  /* 0x000000040000780c */ /* 0x000fda0003f05270 */
[----:B------:R-:W-:Y:S05]  /*3180*/  @P0 BRA `(.L_x_4532) ;  /* 0x00000bf000000947 */ /* 0x000fea0003800000 */
[----:B------:R-:W4:Y:S02]  /*3190*/  LDG.E.64 R16, [R4.64] ;  /* 0x0000002404107981 */ /* 0x000f24000c1e1b00 */
[----:B----4-:R-:W0:Y:S01]  /*31a0*/  I2F.F64.S64 R16, R16 ;  /* 0x0000001000107312 */ /* 0x010e220000301c00 */
[----:B------:R-:W-:Y:S05]  /*31b0*/  BRA `(.L_x_4527) ;  /* 0x00000d5000007947 */ /* 0x000fea0003800000 */
.L_x_4534:
[----:B------:R-:W4:Y:S02]  /*31c0*/  LDG.E R4, [R4.64] ;  /* 0x0000002404047981 */ /* 0x000f24000c1e1900 */
[----:B----4-:R0:W4:Y:S01]  /*31d0*/  I2F.F64 R16, R4 ;  /* 0x0000000400107312 */ /* 0x0101220000201c00 */
[----:B------:R-:W-:Y:S05]  /*31e0*/  BRA `(.L_x_4527) ;  /* 0x00000d2000007947 */ /* 0x000fea0003800000 */
.L_x_4533:
[----:B------:R-:W4:Y:S02]  /*31f0*/  LDG.E.U16 R4, [R4.64] ;  /* 0x0000002404047981 */ /* 0x000f24000c1e1500 */
[----:B----4-:R0:W4:Y:S01]  /*3200*/  I2F.F64.S16 R16, R4 ;  /* 0x0000000400107312 */ /* 0x0101220000101c00 */
[----:B------:R-:W-:Y:S05]  /*3210*/  BRA `(.L_x_4527) ;  /* 0x00000cf000007947 */ /* 0x000fea0003800000 */
.L_x_4529:
[----:B------:R-:W-:-:S13]  /*3220*/  ISETP.GT.AND P0, PT, R0, 0x6, PT ;  /* 0x000000060000780c */ /* 0x000fda0003f04270 */
[----:B------:R-:W-:Y:S05]  /*3230*/  @P0 BRA `(.L_x_4535) ;  /* 0x000000d000000947 */ /* 0x000fea0003800000 */
[----:B------:R-:W-:-:S13]  /*3240*/  ISETP.NE.AND P0, PT, R0, 0x5, PT ;  /* 0x000000050000780c */ /* 0x000fda0003f05270 */
[----:B------:R-:W-:Y:S05]  /*3250*/  @!P0 BRA `(.L_x_4536) ;  /* 0x0000006000008947 */ /* 0x000fea0003800000 */
[----:B------:R-:W-:-:S13]  /*3260*/  ISETP.NE.AND P0, PT, R0, 0x6, PT ;  /* 0x000000060000780c */ /* 0x000fda0003f05270 */
[----:B------:R-:W-:Y:S05]  /*3270*/  @P0 BRA `(.L_x_4532) ;  /* 0x00000b0000000947 */ /* 0x000fea0003800000 */
[----:B------:R-:W4:Y:S02]  /*3280*/  LDG.E R16, [R4.64] ;  /* 0x0000002404107981 */ /* 0x000f24000c1e1900 */
[----:B----4-:R-:W-:-:S06]  /*3290*/  FMUL.FTZ R16, R16, 1 ;  /* 0x3f80000010107820 */ /* 0x010fcc0000410000 */
[----:B------:R-:W0:Y:S01]  /*32a0*/  F2F.F64.F32 R16, R16 ;  /* 0x0000001000107310 */ /* 0x000e220000201800 */
[----:B------:R-:W-:Y:S05]  /*32b0*/  BRA `(.L_x_4527) ;  /* 0x00000c5000007947 */ /* 0x000fea0003800000 */
.L_x_4536:
[----:B------:R-:W4:Y:S02]  /*32c0*/  LDG.E.U16 R0, [R4.64] ;  /* 0x0000002404007981 */ /* 0x000f24000c1e1500 */
[----:B----4-:R-:W-:-:S05]  /*32d0*/  HADD2.F32 R0, -RZ, R0.H0_H0 ;  /* 0x20000000ff007230 */ /* 0x010fca0000004100 */
[----:B------:R-:W-:-:S04]  /*32e0*/  FMUL.FTZ R0, R0, 1 ;  /* 0x3f80000000007820 */ /* 0x000fc80000410000 */
[----:B------:R0:W4:Y:S01]  /*32f0*/  F2F.F64.F32 R16, R0 ;  /* 0x0000000000107310 */ /* 0x0001220000201800 */
[----:B------:R-:W-:Y:S05]  /*3300*/  BRA `(.L_x_4527) ;  /* 0x00000c0000007947 */ /* 0x000fea0003800000 */
.L_x_4535:
[----:B------:R-:W-:-:S13]  /*3310*/  ISETP.NE.AND P0, PT, R0, 0x7, PT ;  /* 0x000000070000780c */ /* 0x000fda0003f05270 */
[----:B------:R-:W-:Y:S05]  /*3320*/  @!P0 BRA `(.L_x_4537) ;  /* 0x000000d000008947 */ /* 0x000fea0003800000 */
        /* <DEDUP_REMOVED lines=8> */
.L_x_4538:
[----:B------:R-:W4:Y:S02]  /*33b0*/  LDG.E.U16 R4, [R4.64] ;  /* 0x0000002404047981 */ /* 0x000f24000c1e1500 */
[----:B----4-:R-:W-:-:S05]  /*33c0*/  HADD2.F32 R0, -RZ, R4.H0_H0 ;  /* 0x20000004ff007230 */ /* 0x010fca0000004100 */
[----:B------:R-:W-:-:S04]  /*33d0*/  FMUL.FTZ R0, R0, 1 ;  /* 0x3f80000000007820 */ /* 0x000fc80000410000 */
[----:B------:R0:W4:Y:S01]  /*33e0*/  F2F.F64.F32 R16, R0 ;  /* 0x0000000000107310 */ /* 0x0001220000201800 */
[----:B------:R-:W-:Y:S05]  /*33f0*/  BRA `(.L_x_4527) ;  /* 0x00000b1000007947 */ /* 0x000fea0003800000 */
.L_x_4537:
[----:B------:R0:W5:Y:S01]  /*3400*/  LDG.E.64 R16, [R4.64] ;  /* 0x0000002404107981 */ /* 0x000162000c1e1b00 */
[----:B------:R-:W-:Y:S05]  /*3410*/  BRA `(.L_x_4527) ;  /* 0x00000af000007947 */ /* 0x000fea0003800000 */
.L_x_4528:
        /* <DEDUP_REMOVED lines=8> */
[----:B------:R-:W4:Y:S01]  /*34a0*/  LDG.E.U8 R4, [R4.64] ;  /* 0x0000002404047981 */ /* 0x000f22000c1e1100 */
[----:B------:R-:W-:Y:S01]  /*34b0*/  IMAD.MOV.U32 R16, RZ, RZ, RZ ;  /* 0x000000ffff107224 */ /* 0x000fe200078e00ff */
[----:B----4-:R-:W-:-:S04]  /*34c0*/  ISETP.NE.AND P0, PT, R4, RZ, PT ;  /* 0x000000ff0400720c */ /* 0x010fc80003f05270 */
[----:B------:R-:W-:Y:S01]  /*34d0*/  FSEL R17, RZ, 1.875, !P0 ;  /* 0x3ff00000ff117808 */ /* 0x000fe20004000000 */
[----:B------:R-:W-:Y:S05]  /*34e0*/  BRA `(.L_x_4527) ;  /* 0x00000a2000007947 */ /* 0x000fea0003800000 */
.L_x_4541:
[----:B------:R0:W5:Y:S01]  /*34f0*/  LDG.E.64 R16, [R4.64] ;  /* 0x0000002404107981 */ /* 0x000162000c1e1b00 */
[----:B------:R-:W-:Y:S05]  /*3500*/  BRA `(.L_x_4527) ;  /* 0x00000a0000007947 */ /* 0x000fea0003800000 */
.L_x_4540:
        /* <DEDUP_REMOVED lines=26> */
[----:B------:R0:W4:Y:S01]  /*36b0*/  F2F.F64.F32 R16, R7 ;  /* 0x0000000700107310 */ /* 0x0001220000201800 */
[----:B------:R-:W-:Y:S05]  /*36c0*/  BRA `(.L_x_4527) ;  /* 0x0000084000007947 */ /* 0x000fea0003800000 */
.L_x_4543:
        /* <DEDUP_REMOVED lines=13> */
[----:B------:R0:W4:Y:S01]  /*37a0*/  F2F.F64.F32 R16, R0 ;  /* 0x0000000000107310 */ /* 0x0001220000201800 */
[----:B------:R-:W-:Y:S05]  /*37b0*/  BRA `(.L_x_4527) ;  /* 0x0000075000007947 */ /* 0x000fea0003800000 */
.L_x_4542:
[----:B------:R-:W4:Y:S02]  /*37c0*/  LDG.E.U16 R0, [R4.64] ;  /* 0x0000002404007981 */ /* 0x000f24000c1e1500 */
[----:B----4-:R-:W-:-:S05]  /*37d0*/  PRMT R0, RZ, 0x5410, R0 ;  /* 0x00005410ff007816 */ /* 0x010fca0000000000 */
[----:B------:R-:W-:-:S04]  /*37e0*/  FMUL.FTZ R0, R0, 1 ;  /* 0x3f80000000007820 */ /* 0x000fc80000410000 */
[----:B------:R0:W4:Y:S01]  /*37f0*/  F2F.F64.F32 R16, R0 ;  /* 0x0000000000107310 */ /* 0x0001220000201800 */
[----:B------:R-:W-:Y:S05]  /*3800*/  BRA `(.L_x_4527) ;  /* 0x0000070000007947 */ /* 0x000fea0003800000 */
.L_x_4539:
        /* <DEDUP_REMOVED lines=9> */
[----:B----4-:R0:W4:Y:S01]  /*38a0*/  I2F.F64.U16 R16, R4 ;  /* 0x0000000400107312 */ /* 0x0101220000101800 */
[----:B------:R-:W-:Y:S05]  /*38b0*/  BRA `(.L_x_4527) ;  /* 0x0000065000007947 */ /* 0x000fea0003800000 */
.L_x_4546:
[----:B------:R-:W4:Y:S01]  /*38c0*/  LDG.E.U8 R3, [R4.64] ;  /* 0x0000002404037981 */ /* 0x000f22000c1e1100 */
[----:B------:R-:W-:Y:S01]  /*38d0*/  BSSY B0, `(.L_x_4547) ;  /* 0x0000018000007945 */ /* 0x000fe20003800000 */
[----:B------:R-:W-:Y:S01]  /*38e0*/  IMAD.MOV.U32 R0, RZ, RZ, RZ ;  /* 0x000000ffff007224 */ /* 0x000fe200078e00ff */
        /* <DEDUP_REMOVED lines=18> */
.L_x_4550:
[----:B------:R-:W-:Y:S05]  /*3a10*/  BSYNC B1 ;  /* 0x0000000000017941 */ /* 0x000fea0003800000 */
.L_x_4549:
[----:B------:R-:W-:Y:S01]  /*3a20*/  LEA R5, R0, 0x3b800000, 0x17 ;  /* 0x3b80000000057811 */ /* 0x000fe200078eb8ff */
[----:B------:R-:W-:-:S05]  /*3a30*/  IMAD.SHL.U32 R0, R3, 0x100000, RZ ;  /* 0x0010000003007824 */ /* 0x000fca00078e00ff */
[----:B------:R-:W-:Y:S02]  /*3a40*/  LOP3.LUT R0, R5, R0, R6, 0xfe, !PT ;  /* 0x0000000005007212 */ /* 0x000fe400078efe06 */
.L_x_4548:
[----:B------:R-:W-:Y:S05]  /*3a50*/  BSYNC B0 ;  /* 0x0000000000007941 */ /* 0x000fea0003800000 */
.L_x_4547:
[----:B------:R-:W-:-:S04]  /*3a60*/  FMUL.FTZ R0, R0, 1 ;  /* 0x3f80000000007820 */ /* 0x000fc80000410000 */
[----:B------:R0:W4:Y:S01]  /*3a70*/  F2F.F64.F32 R16, R0 ;  /* 0x0000000000107310 */ /* 0x0001220000201800 */
[----:B------:R-:W-:Y:S05]  /*3a80*/  BRA `(.L_x_4527) ;  /* 0x0000048000007947 */ /* 0x000fea0003800000 */
.L_x_4545:
        /* <DEDUP_REMOVED lines=21> */
.L_x_4554:
[----:B------:R-:W-:Y:S05]  /*3be0*/  BSYNC B1 ;  /* 0x0000000000017941 */ /* 0x000fea0003800000 */
.L_x_4553:
[----:B------:R-:W-:Y:S01]  /*3bf0*/  LEA R5, R0, 0x37800000, 0x17 ;  /* 0x3780000000057811 */ /* 0x000fe200078eb8ff */
[----:B------:R-:W-:-:S05]  /*3c00*/  IMAD.SHL.U32 R0, R3, 0x200000, RZ ;  /* 0x0020000003007824 */ /* 0x000fca00078e00ff */
[----:B------:R-:W-:Y:S02]  /*3c10*/  LOP3.LUT R0, R5, R0, R6, 0xfe, !PT ;  /* 0x0000000005007212 */ /* 0x000fe400078efe06 */
.L_x_4552:
[----:B------:R-:W-:Y:S05]  /*3c20*/  BSYNC B0 ;  /* 0x0000000000007941 */ /* 0x000fea0003800000 */
.L_x_4551:
[----:B------:R-:W-:-:S04]  /*3c30*/  FMUL.FTZ R0, R0, 1 ;  /* 0x3f80000000007820 */ /* 0x000fc80000410000 */
[----:B------:R0:W4:Y:S01]  /*3c40*/  F2F.F64.F32 R16, R0 ;  /* 0x0000000000107310 */ /* 0x0001220000201800 */
[----:B------:R-:W-:Y:S05]  /*3c50*/  BRA `(.L_x_4527) ;  /* 0x000002b000007947 */ /* 0x000fea0003800000 */
.L_x_4544:
[----:B------:R-:W-:-:S13]  /*3c60*/  ISETP.NE.AND P0, PT, R0, 0x1c, PT ;  /* 0x0000001c0000780c */ /* 0x000fda0003f05270 */
[----:B------:R-:W-:Y:S05]  /*3c70*/  @!P0 BRA `(.L_x_4555) ;  /* 0x0000027000008947 */ /* 0x000fea0003800000 */
[----:B------:R-:W-:-:S13]  /*3c80*/  ISETP.NE.AND P0, PT, R0, 0x1d, PT ;  /* 0x0000001d0000780c */ /* 0x000fda0003f05270 */
[----:B------:R-:W-:Y:S05]  /*3c90*/  @!P0 BRA `(.L_x_4556) ;  /* 0x0000022000008947 */ /* 0x000fea0003800000 */
[----:B------:R-:W-:-:S13]  /*3ca0*/  ISETP.NE.AND P0, PT, R0, 0x2c, PT ;  /* 0x0000002c0000780c */ /* 0x000fda0003f05270 */
[----:B------:R-:W-:Y:S05]  /*3cb0*/  @P0 BRA `(.L_x_4532) ;  /* 0x000000c000000947 */ /* 0x000fea0003800000 */
[----:B------:R-:W4:Y:S01]  /*3cc0*/  LDG.E.U8 R4, [R4.64] ;  /* 0x0000002404047981 */ /* 0x000f22000c1e1100 */
[----:B------:R-:W-:Y:S01]  /*3cd0*/  BSSY B0, `(.L_x_4557) ;  /* 0x0000007000007945 */ /* 0x000fe20003800000 */
[----:B------:R-:W-:Y:S01]  /*3ce0*/  IMAD.MOV.U32 R0, RZ, RZ, 0x400000 ;  /* 0x00400000ff007424 */ /* 0x000fe200078e00ff */
[----:B----4-:R-:W-:-:S13]  /*3cf0*/  ISETP.NE.AND P0, PT, R4, RZ, PT ;  /* 0x000000ff0400720c */ /* 0x010fda0003f05270 */
[----:B------:R-:W-:Y:S05]  /*3d00*/  @!P0 BRA `(.L_x_4558) ;  /* 0x0000003000008947 */ /* 0x000fea0003800000 */
[----:B------:R-:W-:-:S13]  /*3d10*/  ISETP.NE.AND P0, PT, R4, 0xff, PT ;  /* 0x000000ff0400780c */ /* 0x000fda0003f05270 */
[----:B------:R-:W-:Y:S02]  /*3d20*/  @!P0 IMAD.MOV.U32 R0, RZ, RZ, 0x7f800001 ;  /* 0x7f800001ff008424 */ /* 0x000fe400078e00ff */
[----:B------:R-:W-:Y:S02]  /*3d30*/  @P0 IMAD.SHL.U32 R0, R4, 0x800000, RZ ;  /* 0x0080000004000824 */ /* 0x000fe400078e00ff */
.L_x_4558:
[----:B------:R-:W-:Y:S05]  /*3d40*/  BSYNC B0 ;  /* 0x0000000000007941 */ /* 0x000fea0003800000 */
.L_x_4557:
[----:B------:R-:W-:-:S04]  /*3d50*/  FMUL.FTZ R0, R0, 1 ;  /* 0x3f80000000007820 */ /* 0x000fc80000410000 */
[----:B------:R0:W4:Y:S01]  /*3d60*/  F2F.F64.F32 R16, R0 ;  /* 0x0000000000107310 */ /* 0x0001220000201800 */
[----:B------:R-:W-:Y:S05]  /*3d70*/  BRA `(.L_x_4527) ;  /* 0x0000019000007947 */ /* 0x000fea0003800000 */
.L_x_4532:
        /* <DEDUP_REMOVED lines=18> */
[----:B0123-5:R-:W-:Y:S05]  /*3ea0*/  CALL.ABS.NOINC R14 ;  /* 0x000000000e007343 */ /* 0x02ffea0003c00000 */
[----:B------:R-:W-:Y:S05]  /*3eb0*/  BRA `(.L_x_4527) ;  /* 0x0000005000007947 */ /* 0x000fea0003800000 */
.L_x_4556:
[----:B------:R-:W4:Y:S02]  /*3ec0*/  LDG.E.64 R16, [R4.64] ;  /* 0x0000002404107981 */ /* 0x000f24000c1e1b00 */
[----:B----4-:R-:W0:Y:S01]  /*3ed0*/  I2F.F64.U64 R16, R16 ;  /* 0x0000001000107312 */ /* 0x010e220000301800 */
[----:B------:R-:W-:Y:S05]  /*3ee0*/  BRA `(.L_x_4527) ;  /* 0x0000002000007947 */ /* 0x000fea0003800000 */
.L_x_4555:
[----:B------:R-:W4:Y:S02]  /*3ef0*/  LDG.E R4, [R4.64] ;  /* 0x0000002404047981 */ /* 0x000f24000c1e1900 */
[----:B----4-:R0:W4:Y:S02]  /*3f00*/  I2F.F64.U32 R16, R4 ;  /* 0x0000000400107312 */ /* 0x0101240000201800 */
.L_x_4527:
[----:B------:R-:W-:Y:S05]  /*3f10*/  BSYNC B6 ;  /* 0x0000000000067941 */ /* 0x000fea0003800000 */
.L_x_4526:
[----:B---3--:R-:W-:Y:S01]  /*3f20*/  ISETP.NE.AND P0, PT, R28, RZ, PT ;  /* 0x000000ff1c00720c */ /* 0x008fe20003f05270 */
[----:B------:R-:W-:-:S12]  /*3f30*/  BSSY B0, `(.L_x_4559) ;  /* 0x00000fb000007945 */ /* 0x000fd80003800000 */
[----:B------:R-:W-:Y:S05]  /*3f40*/  @!P0 BRA `(.L_x_4560) ;  /* 0x0000079000008947 */ /* 0x000fea0003800000 */
[----:B------:R-:W3:Y:S01]  /*3f50*/  S2R R3, SR_TID.X ;  /* 0x0000000000037919 */ /* 0x000ee20000002100 */
[----:B------:R-:W-:Y:S01]  /*3f60*/  BSSY B2, `(.L_x_4561) ;  /* 0x000001b000027945 */ /* 0x000fe20003800000 */
[----:B---3--:R-:W-:-:S13]  /*3f70*/  ISETP.GE.AND P0, PT, R3, R2, PT ;  /* 0x000000020300720c */ /* 0x008fda0003f06270 */
[----:B------:R-:W-:Y:S05]  /*3f80*/  @P0 BRA `(.L_x_4562) ;  /* 0x0000018000000947 */ /* 0x000fea0003800000 */
[----:B0-----:R-:W0:Y:S01]  /*3f90*/  MUFU.RCP64H R5, c[0x0][0x16c] ;  /* 0x00005b0000057b08 */ /* 0x001e220000001800 */
[----:B------:R-:W-:Y:S01]  /*3fa0*/  IMAD.MOV.U32 R8, RZ, RZ, c[0x0][0x168] ;  /* 0x00005a00ff087624 */ /* 0x000fe200078e00ff */
[----:B-----5:R-:W-:Y:S01]  /*3fb0*/  FSETP.GEU.AND P1, PT, |R27|, 6.5827683646048100446e-37, PT ;  /* 0x036000001b00780b */ /* 0x020fe20003f2e200 */
        /* <DEDUP_REMOVED lines=17> */
[----:B-12-4-:R-:W-:Y:S05]  /*40d0*/  CALL.REL.NOINC `($__internal_1_$__cuda_sm20_div_rn_f64_full) ;  /* 0x00004fc000007944 */ /* 0x016fea0003c00000 */
.L_x_4564:
[----:B------:R-:W-:Y:S05]  /*40e0*/  BSYNC B3 ;  /* 0x0000000000037941 */ /* 0x000fea0003800000 */
.L_x_4563:
[----:B------:R-:W0:Y:S02]  /*40f0*/  FRND.F64 R4, R6 ;  /* 0x0000000600047313 */ /* 0x000e240000301800 */
[----:B0-----:R-:W0:-:S06]  /*4100*/  DMUL R4, R4, c[0x0][0x168] ;  /* 0x00005a0004047a28 */ /* 0x001e0c0000000000 */
.L_x_4562:
[----:B------:R-:W-:Y:S05]  /*4110*/  BSYNC B2 ;  /* 0x0000000000027941 */ /* 0x000fea0003800000 */
.L_x_4561:
[----:B0-----:R-:W-:Y:S01]  /*4120*/  IADD3 R7, R3, 0x80, RZ ;  /* 0x0000008003077810 */ /* 0x001fe20007ffe0ff */
[----:B------:R-:W-:Y:S03]  /*4130*/  BSSY B2, `(.L_x_4565) ;  /* 0x000001d000027945 */ /* 0x000fe60003800000 */
[----:B------:R-:W-:-:S13]  /*4140*/  ISETP.GE.AND P0, PT, R7, R2, PT ;  /* 0x000000020700720c */ /* 0x000fda0003f06270 */
[----:B------:R-:W-:Y:S05]  /*4150*/  @P0 BRA `(.L_x_4566) ;  /* 0x000001a000000947 */ /* 0x000fea0003800000 */
[----:B------:R-:W0:Y:S01]  /*4160*/  MUFU.RCP64H R7, c[0x0][0x16c] ;  /* 0x00005b0000077b08 */ /* 0x000e220000001800 */
        /* <DEDUP_REMOVED lines=21> */
[----:B--2-4-:R-:W-:Y:S05]  /*42c0*/  CALL.REL.NOINC `($__internal_1_$__cuda_sm20_div_rn_f64_full) ;  /* 0x00004dd000007944 */ /* 0x014fea0003c00000 */
.L_x_4568:
[----:B------:R-:W-:Y:S05]  /*42d0*/  BSYNC B3 ;  /* 0x0000000000037941 */ /* 0x000fea0003800000 */
.L_x_4567:
[----:B------:R-:W0:Y:S02]  /*42e0*/  FRND.F64 R6, R6 ;  /* 0x0000000600067313 */ /* 0x000e240000301800 */
[----:B0-----:R0:W3:-:S06]  /*42f0*/  DMUL R28, R6, c[0x0][0x168] ;  /* 0x00005a00061c7a28 */ /* 0x0010cc0000000000 */
.L_x_4566:
[----:B------:R-:W-:Y:S05]  /*4300*/  BSYNC B2 ;  /* 0x0000000000027941 */ /* 0x000fea0003800000 */
.L_x_4565:
[----:B0-----:R-:W-:Y:S01]  /*4310*/  IADD3 R7, R3, 0x100, RZ ;  /* 0x0000010003077810 */ /* 0x001fe20007ffe0ff */
[----:B------:R-:W-:Y:S03]  /*4320*/  BSSY B2, `(.L_x_4569) ;  /* 0x000001d000027945 */ /* 0x000fe60003800000 */
[----:B------:R-:W-:-:S13]  /*4330*/  ISETP.GE.AND P0, PT, R7, R2, PT ;  /* 0x000000020700720c */ /* 0x000fda0003f06270 */
[----:B------:R-:W-:Y:S05]  /*4340*/  @P0 BRA `(.L_x_4570) ;  /* 0x000001a000000947 */ /* 0x000fea0003800000 */
[----:B------:R-:W0:Y:S01]  /*4350*/  MUFU.RCP64H R7, c[0x0][0x16c] ;  /* 0x00005b0000077b08 */ /* 0x000e220000001800 */
        /* <DEDUP_REMOVED lines=16> */
[----:B-1----:R-:W-:Y:S01]  /*4460*/  IMAD.MOV.U32 R26, RZ, RZ, R18 ;  /* 0x000000ffff1a7224 */ /* 0x002fe200078e0012 */
[----:B------:R-:W-:Y:S01]  /*4470*/  MOV R30, 0x44c0 ;  /* 0x000044c0001e7802 */ /* 0x000fe20000000f00 */
[----:B------:R-:W-:Y:S02]  /*4480*/  IMAD.MOV.U32 R27, RZ, RZ, R19 ;  /* 0x000000ffff1b7224 */ /* 0x000fe400078e0013 */
[----:B------:R-:W-:Y:S02]  /*4490*/  IMAD.MOV.U32 R8, RZ, RZ, c[0x0][0x168] ;  /* 0x00005a00ff087624 */ /* 0x000fe400078e00ff */
[----:B------:R-:W-:Y:S02]  /*44a0*/  IMAD.MOV.U32 R9, RZ, RZ, c[0x0][0x16c] ;  /* 0x00005b00ff097624 */ /* 0x000fe400078e00ff */
[----:B---34-:R-:W-:Y:S05]  /*44b0*/  CALL.REL.NOINC `($__internal_1_$__cuda_sm20_div_rn_f64_full) ;  /* 0x00004be000007944 */ /* 0x018fea0003c00000 */
.L_x_4572:
[----:B------:R-:W-:Y:S05]  /*44c0*/  BSYNC B3 ;  /* 0x0000000000037941 */ /* 0x000fea0003800000 */
.L_x_4571:
[----:B------:R-:W0:Y:S02]  /*44d0*/  FRND.F64 R6, R6 ;  /* 0x0000000600067313 */ /* 0x000e240000301800 */
[----:B01----:R0:W1:-:S06]  /*44e0*/  DMUL R24, R6, c[0x0][0x168] ;  /* 0x00005a0006187a28 */ /* 0x00304c0000000000 */
.L_x_4570:
[----:B------:R-:W-:Y:S05]  /*44f0*/  BSYNC B2 ;  /* 0x0000000000027941 */ /* 0x000fea0003800000 */
.L_x_4569:
[----:B------:R-:W-:-:S04]  /*4500*/  IADD3 R3, R3, 0x180, RZ ;  /* 0x0000018003037810 */ /* 0x000fc80007ffe0ff */
[----:B------:R-:W-:-:S13]  /*4510*/  ISETP.GE.AND P0, PT, R3, R2, PT ;  /* 0x000000020300720c */ /* 0x000fda0003f06270 */
[----:B------:R-:W-:Y:S05]  /*4520*/  @P0 BRA `(.L_x_4573) ;  /* 0x000009b000000947 */ /* 0x000fea0003800000 */
[----:B0-----:R-:W0:Y:S01]  /*4530*/  MUFU.RCP64H R7, c[0x0][0x16c] ;  /* 0x00005b0000077b08 */ /* 0x001e220000001800 */
[----:B------:R-:W-:Y:S01]  /*4540*/  IMAD.MOV.U32 R8, RZ, RZ, c[0x0][0x168] ;  /* 0x00005a00ff087624 */ /* 0x000fe200078e00ff */
[----:B----45:R-:W-:Y:S01]  /*4550*/  FSETP.GEU.AND P1, PT, |R17|, 6.5827683646048100446e-37, PT ;  /* 0x036000001100780b */ /* 0x030fe20003f2e200 */
        /* <DEDUP_REMOVED lines=19> */
[----:B--23--:R-:W-:Y:S05]  /*4690*/  CALL.REL.NOINC `($__internal_1_$__cuda_sm20_div_rn_f64_full) ;  /* 0x00004a0000007944 */ /* 0x00cfea0003c00000 */
.L_x_4575:
[----:B------:R-:W-:Y:S05]  /*46a0*/  BSYNC B2 ;  /* 0x0000000000027941 */ /* 0x000fea0003800000 */
.L_x_4574:
[----:B------:R-:W0:Y:S02]  /*46b0*/  FRND.F64 R6, R6 ;  /* 0x0000000600067313 */ /* 0x000e240000301800 */
[----:B0-----:R0:W4:Y:S01]  /*46c0*/  DMUL R16, R6, c[0x0][0x168] ;  /* 0x00005a0006107a28 */ /* 0x0011220000000000 */
[----:B------:R-:W-:Y:S05]  /*46d0*/  BRA `(.L_x_4573) ;  /* 0x0000080000007947 */ /* 0x000fea0003800000 */
.L_x_4560:
[----:B------:R-:W3:Y:S01]  /*46e0*/  S2R R3, SR_TID.X ;  /* 0x0000000000037919 */ /* 0x000ee20000002100 */
[----:B------:R-:W-:Y:S01]  /*46f0*/  BSSY B2, `(.L_x_4576) ;  /* 0x000001d000027945 */ /* 0x000fe20003800000 */
[----:B---3--:R-:W-:-:S13]  /*4700*/  ISETP.GE.AND P0, PT, R3, R2, PT ;  /* 0x000000020300720c */ /* 0x008fda0003f06270 */
[----:B------:R-:W-:Y:S05]  /*4710*/  @P0 BRA `(.L_x_4577) ;  /* 0x000001a000000947 */ /* 0x000fea0003800000 */
[----:B0-----:R-:W0:Y:S01]  /*4720*/  MUFU.RCP64H R5, c[0x0][0x16c] ;  /* 0x00005b0000057b08 */ /* 0x001e220000001800 */
[----:B------:R-:W-:Y:S01]  /*4730*/  IMAD.MOV.U32 R6, RZ, RZ, c[0x0][0x168] ;  /* 0x00005a00ff067624 */ /* 0x000fe200078e00ff */
[----:B-----5:R-:W3:Y:S01]  /*4740*/  DMUL R26, R26, c[0x0][0x168] ;  /* 0x00005a001a1a7a28 */ /* 0x020ee20000000000 */
[----:B------:R-:W-:Y:S01]  /*4750*/  IMAD.MOV.U32 R7, RZ, RZ, c[0x0][0x16c] ;  /* 0x00005b00ff077624 */ /* 0x000fe200078e00ff */
[----:B------:R-:W-:Y:S01]  /*4760*/  BSSY B3, `(.L_x_4577) ;  /* 0x0000015000037945 */ /* 0x000fe20003800000 */
[----:B------:R-:W-:-:S07]  /*4770*/  IMAD.MOV.U32 R4, RZ, RZ, 0x1 ;  /* 0x00000001ff047424 */ /* 0x000fce00078e00ff */
[----:B---3--:R-:W3:Y:S01]  /*4780*/  FRND.F64 R26, R26 ;  /* 0x0000001a001a7313 */ /* 0x008ee20000301800 */
[----:B0-----:R-:W0:-:S06]  /*4790*/  DFMA R8, R4, -R6, 1 ;  /* 0x3ff000000408742b */ /* 0x001e0c0000000806 */
[----:B0-----:R-:W0:-:S06]  /*47a0*/  DFMA R8, R8, R8, R8 ;  /* 0x000000080808722b */ /* 0x001e0c0000000008 */
[----:B0-----:R-:W0:Y:S01]  /*47b0*/  DFMA R8, R4, R8, R4 ;  /* 0x000000080408722b */ /* 0x001e220000000004 */
[----:B---3--:R-:W-:-:S05]  /*47c0*/  FSETP.GEU.AND P1, PT, |R27|, 6.5827683646048100446e-37, PT ;  /* 0x036000001b00780b */ /* 0x008fca0003f2e200 */
        /* <DEDUP_REMOVED lines=12> */
[----:B------:R-:W-:Y:S02]  /*4890*/  IMAD.MOV.U32 R4, RZ, RZ, R6 ;  /* 0x000000ffff047224 */ /* 0x000fe400078e0006 */
[----:B------:R-:W-:Y:S02]  /*48a0*/  IMAD.MOV.U32 R5, RZ, RZ, R7 ;  /* 0x000000ffff057224 */ /* 0x000fe400078e0007 */
.L_x_4578:
[----:B------:R-:W-:Y:S05]  /*48b0*/  BSYNC B3 ;  /* 0x0000000000037941 */ /* 0x000fea0003800000 */
.L_x_4577:
[----:B------:R-:W-:Y:S05]  /*48c0*/  BSYNC B2 ;  /* 0x0000000000027941 */ /* 0x000fea0003800000 */
.L_x_4576:
[----:B0-----:R-:W-:Y:S01]  /*48d0*/  IADD3 R7, R3, 0x80, RZ ;  /* 0x0000008003077810 */ /* 0x001fe20007ffe0ff */
[----:B------:R-:W-:Y:S03]  /*48e0*/  BSSY B2, `(.L_x_4579) ;  /* 0x000001f000027945 */ /* 0x000fe60003800000 */
[----:B------:R-:W-:-:S13]  /*48f0*/  ISETP.GE.AND P0, PT, R7, R2, PT ;  /* 0x000000020700720c */ /* 0x000fda0003f06270 */
[----:B------:R-:W-:Y:S05]  /*4900*/  @P0 BRA `(.L_x_4580) ;  /* 0x000001c000000947 */ /* 0x000fea0003800000 */
[----:B------:R-:W0:Y:S01]  /*4910*/  MUFU.RCP64H R7, c[0x0][0x16c] ;  /* 0x00005b0000077b08 */ /* 0x000e220000001800 */
[----:B------:R-:W-:Y:S01]  /*4920*/  IMAD.MOV.U32 R8, RZ, RZ, c[0x0][0x168] ;  /* 0x00005a00ff087624 */ /* 0x000fe200078e00ff */
[----:B-1---5:R-:W1:Y:S01]  /*4930*/  DMUL R24, R24, c[0x0][0x168] ;  /* 0x00005a0018187a28 */ /* 0x022e620000000000 */
[----:B------:R-:W-:Y:S01]  /*4940*/  IMAD.MOV.U32 R9, RZ, RZ, c[0x0][0x16c] ;  /* 0x00005b00ff097624 */ /* 0x000fe200078e00ff */
[----:B------:R-:W-:Y:S01]  /*4950*/  BSSY B3, `(.L_x_4580) ;  /* 0x0000017000037945 */ /* 0x000fe20003800000 */
[----:B------:R-:W-:-:S07]  /*4960*/  IMAD.MOV.U32 R6, RZ, RZ, 0x1 ;  /* 0x00000001ff067424 */ /* 0x000fce00078e00ff */
[----:B-1----:R-:W1:Y:S01]  /*4970*/  FRND.F64 R24, R24 ;  /* 0x0000001800187313 */ /* 0x002e620000301800 */
[----:B0-----:R-:W0:-:S06]  /*4980*/  DFMA R10, R6, -R8, 1 ;  /* 0x3ff00000060a742b */ /* 0x001e0c0000000808 */
[----:B0-----:R-:W0:-:S06]  /*4990*/  DFMA R10, R10, R10, R10 ;  /* 0x0000000a0a0a722b */ /* 0x001e0c000000000a */
[----:B0-----:R-:W0:Y:S01]  /*49a0*/  DFMA R10, R6, R10, R6 ;  /* 0x0000000a060a722b */ /* 0x001e220000000006 */
[----:B-1----:R-:W-:-:S05]  /*49b0*/  FSETP.GEU.AND P1, PT, |R25|, 6.5827683646048100446e-37, PT ;  /* 0x036000001900780b */ /* 0x002fca0003f2e200 */
        /* <DEDUP_REMOVED lines=14> */
[----:B------:R-:W-:Y:S02]  /*4aa0*/  IMAD.MOV.U32 R28, RZ, RZ, R6 ;  /* 0x000000ffff1c7224 */ /* 0x000fe400078e0006 */
[----:B------:R-:W-:Y:S02]  /*4ab0*/  IMAD.MOV.U32 R29, RZ, RZ, R7 ;  /* 0x000000ffff1d7224 */ /* 0x000fe400078e0007 */
.L_x_4581:
[----:B------:R-:W-:Y:S05]  /*4ac0*/  BSYNC B3 ;  /* 0x0000000000037941 */ /* 0x000fea0003800000 */
.L_x_4580:
[----:B------:R-:W-:Y:S05]  /*4ad0*/  BSYNC B2 ;  /* 0x0000000000027941 */ /* 0x000fea0003800000 */
.L_x_4579:
[----:B------:R-:W-:Y:S01]  /*4ae0*/  IADD3 R7, R3, 0x100, RZ ;  /* 0x0000010003077810 */ /* 0x000fe20007ffe0ff */
[----:B------:R-:W-:Y:S03]  /*4af0*/  BSSY B2, `(.L_x_4582) ;  /* 0x000001f000027945 */ /* 0x000fe60003800000 */
[----:B------:R-:W-:-:S13]  /*4b00*/  ISETP.GE.AND P0, PT, R7, R2, PT ;  /* 0x000000020700720c */ /* 0x000fda0003f06270 */
[----:B------:R-:W-:Y:S05]  /*4b10*/  @P0 BRA `(.L_x_4583) ;  /* 0x000001c000000947 */ /* 0x000fea0003800000 */
[----:B------:R-:W0:Y:S01]  /*4b20*/  MUFU.RCP64H R7, c[0x0][0x16c] ;  /* 0x00005b0000077b08 */ /* 0x000e220000001800 */
        /* <DEDUP_REMOVED lines=14> */
[----:B01----:R-:W0:-:S10]  /*4c10*/  DFMA R24, R10, R8, R6 ;  /* 0x000000080a18722b */ /* 0x003e140000000006 */
        /* <DEDUP_REMOVED lines=8> */
[----:B----4-:R-:W-:Y:S05]  /*4ca0*/  CALL.REL.NOINC `($__internal_1_$__cuda_sm20_div_rn_f64_full) ;  /* 0x000043f000007944 */ /* 0x010fea0003c00000 */
[----:B------:R-:W-:Y:S02]  /*4cb0*/  IMAD.MOV.U32 R24, RZ, RZ, R6 ;  /* 0x000000ffff187224 */ /* 0x000fe400078e0006 */
[----:B------:R-:W-:Y:S02]  /*4cc0*/  IMAD.MOV.U32 R25, RZ, RZ, R7 ;  /* 0x000000ffff197224 */ /* 0x000fe400078e0007 */
.L_x_4584:
[----:B------:R-:W-:Y:S05]  /*4cd0*/  BSYNC B3 ;  /* 0x0000000000037941 */ /* 0x000fea0003800000 */
.L_x_4583:
[----:B------:R-:W-:Y:S05]  /*4ce0*/  BSYNC B2 ;  /* 0x0000000000027941 */ /* 0x000fea0003800000 */
.L_x_4582:
[----:B------:R-:W-:-:S04]  /*4cf0*/  IADD3 R3, R3, 0x180, RZ ;  /* 0x0000018003037810 */ /* 0x000fc80007ffe0ff */
[----:B------:R-:W-:-:S13]  /*4d00*/  ISETP.GE.AND P0, PT, R3, R2, PT ;  /* 0x000000020300720c */ /* 0x000fda0003f06270 */
[----:B------:R-:W-:Y:S05]  /*4d10*/  @P0 BRA `(.L_x_4573) ;  /* 0x000001c000000947 */ /* 0x000fea0003800000 */
[----:B------:R-:W0:Y:S01]  /*4d20*/  MUFU.RCP64H R7, c[0x0][0x16c] ;  /* 0x00005b0000077b08 */ /* 0x000e220000001800 */
[----:B------:R-:W-:Y:S01]  /*4d30*/  IMAD.MOV.U32 R8, RZ, RZ, c[0x0][0x168] ;  /* 0x00005a00ff087624 */ /* 0x000fe200078e00ff */
[----:B----45:R-:W3:Y:S01]  /*4d40*/  DMUL R16, R16, c[0x0][0x168] ;  /* 0x00005a0010107a28 */ /* 0x030ee20000000000 */
        /* <DEDUP_REMOVED lines=21> */
[----:B--2---:R-:W-:Y:S05]  /*4ea0*/  CALL.REL.NOINC `($__internal_1_$__cuda_sm20_div_rn_f64_full) ;  /* 0x000041f000007944 */ /* 0x004fea0003c00000 */
.L_x_4586:
[----:B------:R-:W-:Y:S05]  /*4eb0*/  BSYNC B2 ;  /* 0x0000000000027941 */ /* 0x000fea0003800000 */
.L_x_4585:
[----:B------:R-:W-:Y:S02]  /*4ec0*/  IMAD.MOV.U32 R16, RZ, RZ, R6 ;  /* 0x000000ffff107224 */ /* 0x000fe400078e0006 */
[----:B------:R-:W-:Y:S02]  /*4ed0*/  IMAD.MOV.U32 R17, RZ, RZ, R7 ;  /* 0x000000ffff117224 */ /* 0x000fe400078e0007 */
.L_x_4573:
[----:B------:R-:W-:Y:S05]  /*4ee0*/  BSYNC B0 ;  /* 0x0000000000007941 */ /* 0x000fea0003800000 */
.L_x_4559:
[----:B--2--5:R-:W2:Y:S01]  /*4ef0*/  S2R R19, SR_TID.X ;  /* 0x0000000000137919 */ /* 0x024ea20000002100 */
[----:B------:R-:W0:Y:S01]  /*4f00*/  LDC.U8 R18, c[0x0][0x19c] ;  /* 0x00006700ff127b82 */ /* 0x000e220000000000 */
[----:B------:R-:W-:Y:S01]  /*4f10*/  BSSY B6, `(.L_x_4587) ;  /* 0x0000106000067945 */ /* 0x000fe20003800000 */
[----:B--2---:R-:W-:-:S13]  /*4f20*/  ISETP.GE.AND P0, PT, R19, R2, PT ;  /* 0x000000021300720c */ /* 0x004fda0003f06270 */
        /* <DEDUP_REMOVED lines=20> */
.L_x_4592:
[----:B------:R-:W0:Y:S02]  /*5070*/  F2I.S64.F64.TRUNC R4, R4 ;  /* 0x0000000400047311 */ /* 0x000e24000030d900 */
[----:B0-----:R-:W-:-:S05]  /*5080*/  IMAD.MOV.U32 R3, RZ, RZ, R4 ;  /* 0x000000ffff037224 */ /* 0x001fca00078e0004 */
[----:B------:R0:W-:Y:S01]  /*5090*/  STG.E.U8 [R8.64], R3 ;  /* 0x0000000308007986 */ /* 0x0001e2000c101124 */
[----:B------:R-:W-:Y:S05]  /*50a0*/  BRA `(.L_x_4594) ;  /* 0x00000eb000007947 */ /* 0x000fea0003800000 */
.L_x_4591:
        /* <DEDUP_REMOVED lines=9> */
.L_x_4596:
[----:B------:R-:W0:Y:S02]  /*5140*/  F2I.F64.TRUNC R5, R4 ;  /* 0x0000000400057311 */ /* 0x000e24000030d100 */
[----:B0-----:R0:W-:Y:S01]  /*5150*/  STG.E [R8.64], R5 ;  /* 0x0000000508007986 */ /* 0x0011e2000c101924 */
[----:B------:R-:W-:Y:S05]  /*5160*/  BRA `(.L_x_4594) ;  /* 0x00000df000007947 */ /* 0x000fea0003800000 */
.L_x_4595:
[----:B------:R-:W0:Y:S02]  /*5170*/  F2I.F64.TRUNC R5, R4 ;  /* 0x0000000400057311 */ /* 0x000e24000030d100 */
[----:B0-----:R0:W-:Y:S01]  /*5180*/  STG.E.U16 [R8.64], R5 ;  /* 0x0000000508007986 */ /* 0x0011e2000c101524 */
[----:B------:R-:W-:Y:S05]  /*5190*/  BRA `(.L_x_4594) ;  /* 0x00000dc000007947 */ /* 0x000fea0003800000 */
.L_x_4590:
        /* <DEDUP_REMOVED lines=11> */
.L_x_4598:
[----:B------:R-:W0:Y:S01]  /*5250*/  F2F.F32.F64 R0, R4 ;  /* 0x0000000400007310 */ /* 0x000e220000301000 */
[----:B------:R-:W0:-:S14]  /*5260*/  DSETP.GEU.AND P0, PT, |R4|, c[0x2][0x0], PT ;  /* 0x008000000400762a */ /* 0x000e1c0003f0e200 */
[----:B0-----:R-:W-:-:S05]  /*5270*/  @!P0 FMUL R0, R0, 1.175494350822287508e-38 ;  /* 0x0080000000008820 */ /* 0x001fca0000400000 */
[----:B------:R-:W-:-:S05]  /*5280*/  F2FP.PACK_AB R0, RZ, R0 ;  /* 0x00000000ff00723e */ /* 0x000fca00000000ff */
[----:B------:R0:W-:Y:S01]  /*5290*/  STG.E.U16 [R8.64], R0 ;  /* 0x0000000008007986 */ /* 0x0001e2000c101524 */
[----:B------:R-:W-:Y:S05]  /*52a0*/  BRA `(.L_x_4594) ;  /* 0x00000cb000007947 */ /* 0x000fea0003800000 */
.L_x_4597:
        /* <DEDUP_REMOVED lines=12> */
.L_x_4600:
[----:B------:R-:W0:Y:S01]  /*5370*/  F2F.F32.F64 R0, R4 ;  /* 0x0000000400007310 */ /* 0x000e220000301000 */
[----:B------:R-:W0:-:S14]  /*5380*/  DSETP.GEU.AND P0, PT, |R4|, c[0x2][0x0], PT ;  /* 0x008000000400762a */ /* 0x000e1c0003f0e200 */
[----:B0-----:R-:W-:-:S05]  /*5390*/  @!P0 FMUL R0, R0, 1.175494350822287508e-38 ;  /* 0x0080000000008820 */ /* 0x001fca0000400000 */
[----:B------:R-:W-:-:S04]  /*53a0*/  F2FP.PACK_AB R3, RZ, R0 ;  /* 0x00000000ff03723e */ /* 0x000fc800000000ff */
[----:B------:R-:W-:-:S05]  /*53b0*/  PRMT R3, R3, 0x5410, RZ ;  /* 0x0000541003037816 */ /* 0x000fca00000000ff */
[----:B------:R0:W-:Y:S01]  /*53c0*/  STG.E [R8.64], R3 ;  /* 0x0000000308007986 */ /* 0x0001e2000c101924 */
[----:B------:R-:W-:Y:S05]  /*53d0*/  BRA `(.L_x_4594) ;  /* 0x00000b8000007947 */ /* 0x000fea0003800000 */
.L_x_4599:
[----:B------:R0:W-:Y:S01]  /*53e0*/  STG.E.64 [R8.64], R4 ;  /* 0x0000000408007986 */ /* 0x0001e2000c101b24 */
[----:B------:R-:W-:Y:S05]  /*53f0*/  BRA `(.L_x_4594) ;  /* 0x00000b6000007947 */ /* 0x000fea0003800000 */
.L_x_4589:
        /* <DEDUP_REMOVED lines=12> */
.L_x_4603:
[----:B------:R-:W-:-:S05]  /*54c0*/  CS2R R6, SRZ ;  /* 0x0000000000067805 */ /* 0x000fca000001ff00 */
[----:B------:R0:W-:Y:S01]  /*54d0*/  STG.E.128 [R8.64], R4 ;  /* 0x0000000408007986 */ /* 0x0001e2000c101d24 */
[----:B------:R-:W-:Y:S05]  /*54e0*/  BRA `(.L_x_4594) ;  /* 0x00000a7000007947 */ /* 0x000fea0003800000 */
.L_x_4602:
        /* <DEDUP_REMOVED lines=23> */
.L_x_4607:
[----:B------:R-:W-:Y:S05]  /*5660*/  BSYNC B0 ;  /* 0x0000000000007941 */ /* 0x000fea0003800000 */
.L_x_4606:
[----:B------:R-:W-:-:S05]  /*5670*/  LOP3.LUT R7, R0, R7, RZ, 0xfc, !PT ;  /* 0x0000000700077212 */ /* 0x000fca00078efcff */
[----:B------:R0:W-:Y:S01]  /*5680*/  STG.E.U8 [R8.64], R7 ;  /* 0x0000000708007986 */ /* 0x0001e2000c101124 */
[----:B------:R-:W-:Y:S05]  /*5690*/  BRA `(.L_x_4594) ;  /* 0x000008c000007947 */ /* 0x000fea0003800000 */
.L_x_4605:
        /* <DEDUP_REMOVED lines=15> */
.L_x_4609:
[----:B------:R-:W-:Y:S01]  /*5790*/  IMAD.MOV.U32 R0, RZ, RZ, 0x7f ;  /* 0x0000007fff007424 */ /* 0x000fe200078e00ff */
[----:B------:R-:W-:-:S04]  /*57a0*/  ISETP.GT.U32.AND P0, PT, R3, 0x7f800000, PT ;  /* 0x7f8000000300780c */ /* 0x000fc80003f04070 */
[----:B------:R-:W-:-:S04]  /*57b0*/  SEL R0, R0, 0x7c, P0 ;  /* 0x0000007c00007807 */ /* 0x000fc80000000000 */
.L_x_4610:
[----:B------:R-:W-:Y:S05]  /*57c0*/  BSYNC B0 ;  /* 0x0000000000007941 */ /* 0x000fea0003800000 */
.L_x_4608:
[----:B------:R-:W-:-:S04]  /*57d0*/  LOP3.LUT R3, R7, 0x80000000, RZ, 0xc0, !PT ;  /* 0x8000000007037812 */ /* 0x000fc800078ec0ff */
[----:B------:R-:W-:-:S04]  /*57e0*/  SHF.R.U32.HI R3, RZ, 0x18, R3 ;  /* 0x00000018ff037819 */ /* 0x000fc80000011603 */
[----:B------:R-:W-:-:S05]  /*57f0*/  LOP3.LUT R3, R0, R3, RZ, 0xfc, !PT ;  /* 0x0000000300037212 */ /* 0x000fca00078efcff */
[----:B------:R0:W-:Y:S01]  /*5800*/  STG.E.U8 [R8.64], R3 ;  /* 0x0000000308007986 */ /* 0x0001e2000c101124 */
[----:B------:R-:W-:Y:S05]  /*5810*/  BRA `(.L_x_4594) ;  /* 0x0000074000007947 */ /* 0x000fea0003800000 */
.L_x_4604:
[----:B------:R-:W0:Y:S01]  /*5820*/  F2F.F32.F64 R0, R4 ;  /* 0x0000000400007310 */ /* 0x000e220000301000 */
[----:B------:R-:W0:-:S14]  /*5830*/  DSETP.GEU.AND P0, PT, |R4|, c[0x2][0x0], PT ;  /* 0x008000000400762a */ /* 0x000e1c0003f0e200 */
[----:B0-----:R-:W-:-:S05]  /*5840*/  @!P0 FMUL R0, R0, 1.175494350822287508e-38 ;  /* 0x0080000000008820 */ /* 0x001fca0000400000 */
[----:B------:R-:W-:-:S05]  /*5850*/  F2FP.BF16.PACK_AB R0, RZ, R0 ;  /* 0x00000000ff00723e */ /* 0x000fca00000010ff */
[----:B------:R0:W-:Y:S01]  /*5860*/  STG.E.U16 [R8.64], R0 ;  /* 0x0000000008007986 */ /* 0x0001e2000c101524 */
[----:B------:R-:W-:Y:S05]  /*5870*/  BRA `(.L_x_4594) ;  /* 0x000006e000007947 */ /* 0x000fea0003800000 */
.L_x_4601:
        /* <DEDUP_REMOVED lines=11> */
.L_x_4613:
        /* <DEDUP_REMOVED lines=19> */
.L_x_4616:
[----:B------:R-:W-:-:S04]  /*5a60*/  LOP3.LUT R0, R7, 0x80000000, RZ, 0xc0, !PT ;  /* 0x8000000007007812 */ /* 0x000fc800078ec0ff */
[----:B------:R-:W-:-:S04]  /*5a70*/  SHF.R.U32.HI R0, RZ, 0x18, R0 ;  /* 0x00000018ff007819 */ /* 0x000fc80000011600 */
[----:B------:R-:W-:Y:S02]  /*5a80*/  LOP3.LUT R0, R3, R0, RZ, 0xfc, !PT ;  /* 0x0000000003007212 */ /* 0x000fe400078efcff */
.L_x_4615:
[----:B------:R-:W-:Y:S05]  /*5a90*/  BSYNC B0 ;  /* 0x0000000000007941 */ /* 0x000fea0003800000 */
.L_x_4614:
[----:B------:R0:W-:Y:S01]  /*5aa0*/  STG.E.U8 [R8.64], R0 ;  /* 0x0000000008007986 */ /* 0x0001e2000c101124 */
[----:B------:R-:W-:Y:S05]  /*5ab0*/  BRA `(.L_x_4594) ;  /* 0x000004a000007947 */ /* 0x000fea0003800000 */
.L_x_4612:
        /* <DEDUP_REMOVED lines=19> */
.L_x_4619:
[----:B------:R-:W-:-:S04]  /*5bf0*/  LOP3.LUT R0, R7, 0x80000000, RZ, 0xc0, !PT ;  /* 0x8000000007007812 */ /* 0x000fc800078ec0ff */
[----:B------:R-:W-:-:S04]  /*5c00*/  SHF.R.U32.HI R0, RZ, 0x18, R0 ;  /* 0x00000018ff007819 */ /* 0x000fc80000011600 */
[----:B------:R-:W-:Y:S02]  /*5c10*/  LOP3.LUT R0, R3, R0, RZ, 0xfc, !PT ;  /* 0x0000000003007212 */ /* 0x000fe400078efcff */
.L_x_4618:
[----:B------:R-:W-:Y:S05]  /*5c20*/  BSYNC B0 ;  /* 0x0000000000007941 */ /* 0x000fea0003800000 */
.L_x_4617:
[----:B------:R0:W-:Y:S01]  /*5c30*/  STG.E.U8 [R8.64], R0 ;  /* 0x0000000008007986 */ /* 0x0001e2000c101124 */
[----:B------:R-:W-:Y:S05]  /*5c40*/  BRA `(.L_x_4594) ;  /* 0x0000031000007947 */ /* 0x000fea0003800000 */
.L_x_4611:
        /* <DEDUP_REMOVED lines=24> */
.L_x_4593:
        /* <DEDUP_REMOVED lines=18> */
[----:B01-34-:R-:W-:Y:S05]  /*5ef0*/  CALL.ABS.NOINC R14 ;  /* 0x000000000e007343 */ /* 0x01bfea0003c00000 */
[----:B------:R-:W-:Y:S05]  /*5f00*/  BRA `(.L_x_4594) ;  /* 0x0000005000007947 */ /* 0x000fea0003800000 */
.L_x_4621:
[----:B------:R-:W0:Y:S02]  /*5f10*/  F2I.U64.F64.TRUNC R4, R4 ;  /* 0x0000000400047311 */ /* 0x000e24000030d800 */
[----:B0-----:R0:W-:Y:S01]  /*5f20*/  STG.E.64 [R8.64], R4 ;  /* 0x0000000408007986 */ /* 0x0011e2000c101b24 */
[----:B------:R-:W-:Y:S05]  /*5f30*/  BRA `(.L_x_4594) ;  /* 0x0000002000007947 */ /* 0x000fea0003800000 */
.L_x_4620:
[----:B------:R-:W0:Y:S02]  /*5f40*/  F2I.U32.F64.TRUNC R5, R4 ;  /* 0x0000000400057311 */ /* 0x000e24000030d000 */
[----:B0-----:R0:W-:Y:S02]  /*5f50*/  STG.E [R8.64], R5 ;  /* 0x0000000508007986 */ /* 0x0011e4000c101924 */
.L_x_4594:
[----:B------:R-:W-:Y:S02]  /*5f60*/  IADD3 R19, R19, 0x80, RZ ;  /* 0x0000008013137810 */ /* 0x000fe40007ffe0ff */
.L_x_4588:
[----:B0-----:R-:W-:Y:S05]  /*5f70*/  BSYNC B6 ;  /* 0x0000000000067941 */ /* 0x001fea0003800000 */
.L_x_4587:
        /* <DEDUP_REMOVED lines=19> */
[----:B---3--:R-:W0:Y:S02]  /*60b0*/  F2I.F64.TRUNC R29, R28 ;  /* 0x0000001c001d7311 */ /* 0x008e24000030d100 */
[----:B0-----:R0:W-:Y:S01]  /*60c0*/  STG.E.U8 [R4.64], R29 ;  /* 0x0000001d04007986 */ /* 0x0011e2000c101124 */
[----:B------:R-:W-:Y:S05]  /*60d0*/  BRA `(.L_x_4629) ;  /* 0x00000ef000007947 */ /* 0x000fea0003800000 */
.L_x_4627:
[----:B---3--:R-:W0:Y:S02]  /*60e0*/  F2I.S64.F64.TRUNC R28, R28 ;  /* 0x0000001c001c7311 */ /* 0x008e24000030d900 */
[----:B0-----:R-:W-:-:S05]  /*60f0*/  IMAD.MOV.U32 R3, RZ, RZ, R28 ;  /* 0x000000ffff037224 */ /* 0x001fca00078e001c */
[----:B------:R0:W-:Y:S01]  /*6100*/  STG.E.U8 [R4.64], R3 ;  /* 0x0000000304007986 */ /* 0x0001e2000c101124 */
[----:B------:R-:W-:Y:S05]  /*6110*/  BRA `(.L_x_4629) ;  /* 0x00000eb000007947 */ /* 0x000fea0003800000 */
.L_x_4626:
[----:B------:R-:W-:-:S13]  /*6120*/  ISETP.NE.AND P0, PT, R0, 0x2, PT ;  /* 0x000000020000780c */ /* 0x000fda0003f05270 */
[----:B------:R-:W-:Y:S05]  /*6130*/  @!P0 BRA `(.L_x_4630) ;  /* 0x000000a000008947 */ /* 0x000fea0003800000 */
[----:B------:R-:W-:-:S13]  /*6140*/  ISETP.NE.AND P0, PT, R0, 0x3, PT ;  /* 0x000000030000780c */ /* 0x000fda0003f05270 */
[----:B------:R-:W-:Y:S05]  /*6150*/  @!P0 BRA `(.L_x_4631) ;  /* 0x0000005000008947 */ /* 0x000fea0003800000 */
[----:B------:R-:W-:-:S13]  /*6160*/  ISETP.NE.AND P0, PT, R0, 0x4, PT ;  /* 0x000000040000780c */ /* 0x000fda0003f05270 */
[----:B------:R-:W-:Y:S05]  /*6170*/  @P0 BRA `(.L_x_4628) ;  /* 0x00000cc000000947 */ /* 0x000fea0003800000 */
[----:B---3--:R-:W0:Y:S02]  /*6180*/  F2I.S64.F64.TRUNC R28, R28 ;  /* 0x0000001c001c7311 */ /* 0x008e24000030d900 */
[----:B0-----:R0:W-:Y:S01]  /*6190*/  STG.E.64 [R4.64], R28 ;  /* 0x0000001c04007986 */ /* 0x0011e2000c101b24 */
[----:B------:R-:W-:Y:S05]  /*61a0*/  BRA `(.L_x_4629) ;  /* 0x00000e2000007947 */ /* 0x000fea0003800000 */
.L_x_4631:
[----:B---3--:R-:W0:Y:S02]  /*61b0*/  F2I.F64.TRUNC R29, R28 ;  /* 0x0000001c001d7311 */ /* 0x008e24000030d100 */
[----:B0-----:R0:W-:Y:S01]  /*61c0*/  STG.E [R4.64], R29 ;  /* 0x0000001d04007986 */ /* 0x0011e2000c101924 */
[----:B------:R-:W-:Y:S05]  /*61d0*/  BRA `(.L_x_4629) ;  /* 0x00000df000007947 */ /* 0x000fea0003800000 */
.L_x_4630:
[----:B---3--:R-:W0:Y:S02]  /*61e0*/  F2I.F64.TRUNC R29, R28 ;  /* 0x0000001c001d7311 */ /* 0x008e24000030d100 */
[----:B0-----:R0:W-:Y:S01]  /*61f0*/  STG.E.U16 [R4.64], R29 ;  /* 0x0000001d04007986 */ /* 0x0011e2000c101524 */
[----:B------:R-:W-:Y:S05]  /*6200*/  BRA `(.L_x_4629) ;  /* 0x00000dc000007947 */ /* 0x000fea0003800000 */
.L_x_4625:
        /* <DEDUP_REMOVED lines=9> */
[----:B------:R0:W-:Y:S01]  /*62a0*/  STG.E [R4.64], R3 ;  /* 0x0000000304007986 */ /* 0x0001e2000c101924 */
[----:B------:R-:W-:Y:S05]  /*62b0*/  BRA `(.L_x_4629) ;  /* 0x00000d1000007947 */ /* 0x000fea0003800000 */
.L_x_4633:
[----:B---3--:R-:W0:Y:S01]  /*62c0*/  F2F.F32.F64 R0, R28 ;  /* 0x0000001c00007310 */ /* 0x008e220000301000 */
[----:B------:R-:W0:-:S14]  /*62d0*/  DSETP.GEU.AND P0, PT, |R28|, c[0x2][0x0], PT ;  /* 0x008000001c00762a */ /* 0x000e1c0003f0e200 */
[----:B0-----:R-:W-:-:S05]  /*62e0*/  @!P0 FMUL R0, R0, 1.175494350822287508e-38 ;  /* 0x0080000000008820 */ /* 0x001fca0000400000 */
[----:B------:R-:W-:-:S05]  /*62f0*/  F2FP.PACK_AB R0, RZ, R0 ;  /* 0x00000000ff00723e */ /* 0x000fca00000000ff */
[----:B------:R0:W-:Y:S01]  /*6300*/  STG.E.U16 [R4.64], R0 ;  /* 0x0000000004007986 */ /* 0x0001e2000c101524 */
[----:B------:R-:W-:Y:S05]  /*6310*/  BRA `(.L_x_4629) ;  /* 0x00000cb000007947 */ /* 0x000fea0003800000 */
.L_x_4632:
        /* <DEDUP_REMOVED lines=10> */
[----:B------:R0:W-:Y:S01]  /*63c0*/  STG.E.64 [R4.64], R6 ;  /* 0x0000000604007986 */ /* 0x0001e2000c101b24 */
[----:B------:R-:W-:Y:S05]  /*63d0*/  BRA `(.L_x_4629) ;  /* 0x00000bf000007947 */ /* 0x000fea0003800000 */
.L_x_4635:
[----:B---3--:R-:W0:Y:S01]  /*63e0*/  F2F.F32.F64 R0, R28 ;  /* 0x0000001c00007310 */ /* 0x008e220000301000 */
[----:B------:R-:W0:-:S14]  /*63f0*/  DSETP.GEU.AND P0, PT, |R28|, c[0x2][0x0], PT ;  /* 0x008000001c00762a */ /* 0x000e1c0003f0e200 */
[----:B0-----:R-:W-:-:S05]  /*6400*/  @!P0 FMUL R0, R0, 1.175494350822287508e-38 ;  /* 0x0080000000008820 */ /* 0x001fca0000400000 */
[----:B------:R-:W-:-:S04]  /*6410*/  F2FP.PACK_AB R3, RZ, R0 ;  /* 0x00000000ff03723e */ /* 0x000fc800000000ff */
[----:B------:R-:W-:-:S05]  /*6420*/  PRMT R3, R3, 0x5410, RZ ;  /* 0x0000541003037816 */ /* 0x000fca00000000ff */
[----:B------:R0:W-:Y:S01]  /*6430*/  STG.E [R4.64], R3 ;  /* 0x0000000304007986 */ /* 0x0001e2000c101924 */
[----:B------:R-:W-:Y:S05]  /*6440*/  BRA `(.L_x_4629) ;  /* 0x00000b8000007947 */ /* 0x000fea0003800000 */
.L_x_4634:
[----:B---3--:R0:W-:Y:S01]  /*6450*/  STG.E.64 [R4.64], R28 ;  /* 0x0000001c04007986 */ /* 0x0081e2000c101b24 */
[----:B------:R-:W-:Y:S05]  /*6460*/  BRA `(.L_x_4629) ;  /* 0x00000b6000007947 */ /* 0x000fea0003800000 */
.L_x_4624:
        /* <DEDUP_REMOVED lines=10> */
[----:B------:R0:W-:Y:S01]  /*6510*/  STG.E.U8 [R4.64], R3 ;  /* 0x0000000304007986 */ /* 0x0001e2000c101124 */
[----:B------:R-:W-:Y:S05]  /*6520*/  BRA `(.L_x_4629) ;  /* 0x00000aa000007947 */ /* 0x000fea0003800000 */
.L_x_4638:
[----:B------:R-:W-:-:S05]  /*6530*/  CS2R R30, SRZ ;  /* 0x00000000001e7805 */ /* 0x000fca000001ff00 */
[----:B---3--:R0:W-:Y:S01]  /*6540*/  STG.E.128 [R4.64], R28 ;  /* 0x0000001c04007986 */ /* 0x0081e2000c101d24 */
[----:B------:R-:W-:Y:S05]  /*6550*/  BRA `(.L_x_4629) ;  /* 0x00000a7000007947 */ /* 0x000fea0003800000 */
.L_x_4637:
        /* <DEDUP_REMOVED lines=23> */
.L_x_4642:
[----:B------:R-:W-:Y:S05]  /*66d0*/  BSYNC B0 ;  /* 0x0000000000007941 */ /* 0x000fea0003800000 */
.L_x_4641:
[----:B------:R-:W-:-:S05]  /*66e0*/  LOP3.LUT R7, R0, R7, RZ, 0xfc, !PT ;  /* 0x0000000700077212 */ /* 0x000fca00078efcff */
[----:B------:R0:W-:Y:S01]  /*66f0*/  STG.E.U8 [R4.64], R7 ;  /* 0x0000000704007986 */ /* 0x0001e2000c101124 */
[----:B------:R-:W-:Y:S05]  /*6700*/  BRA `(.L_x_4629) ;  /* 0x000008c000007947 */ /* 0x000fea0003800000 */
.L_x_4640:
        /* <DEDUP_REMOVED lines=15> */
.L_x_4644:
[----:B------:R-:W-:Y:S01]  /*6800*/  IMAD.MOV.U32 R0, RZ, RZ, 0x7f ;  /* 0x0000007fff007424 */ /* 0x000fe200078e00ff */
[----:B------:R-:W-:-:S04]  /*6810*/  ISETP.GT.U32.AND P0, PT, R3, 0x7f800000, PT ;  /* 0x7f8000000300780c */ /* 0x000fc80003f04070 */
[----:B------:R-:W-:-:S04]  /*6820*/  SEL R0, R0, 0x7c, P0 ;  /* 0x0000007c00007807 */ /* 0x000fc80000000000 */
.L_x_4645:
[----:B------:R-:W-:Y:S05]  /*6830*/  BSYNC B0 ;  /* 0x0000000000007941 */ /* 0x000fea0003800000 */
.L_x_4643:
[----:B------:R-:W-:-:S04]  /*6840*/  LOP3.LUT R3, R7, 0x80000000, RZ, 0xc0, !PT ;  /* 0x8000000007037812 */ /* 0x000fc800078ec0ff */
[----:B------:R-:W-:-:S04]  /*6850*/  SHF.R.U32.HI R3, RZ, 0x18, R3 ;  /* 0x00000018ff037819 */ /* 0x000fc80000011603 */
[----:B------:R-:W-:-:S05]  /*6860*/  LOP3.LUT R3, R0, R3, RZ, 0xfc, !PT ;  /* 0x0000000300037212 */ /* 0x000fca00078efcff */
[----:B------:R0:W-:Y:S01]  /*6870*/  STG.E.U8 [R4.64], R3 ;  /* 0x0000000304007986 */ /* 0x0001e2000c101124 */
[----:B------:R-:W-:Y:S05]  /*6880*/  BRA `(.L_x_4629) ;  /* 0x0000074000007947 */ /* 0x000fea0003800000 */
.L_x_4639:
[----:B---3--:R-:W0:Y:S01]  /*6890*/  F2F.F32.F64 R0, R28 ;  /* 0x0000001c00007310 */ /* 0x008e220000301000 */
[----:B------:R-:W0:-:S14]  /*68a0*/  DSETP.GEU.AND P0, PT, |R28|, c[0x2][0x0], PT ;  /* 0x008000001c00762a */ /* 0x000e1c0003f0e200 */
[----:B0-----:R-:W-:-:S05]  /*68b0*/  @!P0 FMUL R0, R0, 1.175494350822287508e-38 ;  /* 0x0080000000008820 */ /* 0x001fca0000400000 */
[----:B------:R-:W-:-:S05]  /*68c0*/  F2FP.BF16.PACK_AB R0, RZ, R0 ;  /* 0x00000000ff00723e */ /* 0x000fca00000010ff */
[----:B------:R0:W-:Y:S01]  /*68d0*/  STG.E.U16 [R4.64], R0 ;  /* 0x0000000004007986 */ /* 0x0001e2000c101524 */
[----:B------:R-:W-:Y:S05]  /*68e0*/  BRA `(.L_x_4629) ;  /* 0x000006e000007947 */ /* 0x000fea0003800000 */
.L_x_4636:
        /* <DEDUP_REMOVED lines=8> */
[----:B---3--:R-:W0:Y:S02]  /*6970*/  F2I.U32.F64.TRUNC R29, R28 ;  /* 0x0000001c001d7311 */ /* 0x008e24000030d000 */
[----:B0-----:R0:W-:Y:S01]  /*6980*/  STG.E.U16 [R4.64], R29 ;  /* 0x0000001d04007986 */ /* 0x0011e2000c101524 */
[----:B------:R-:W-:Y:S05]  /*6990*/  BRA `(.L_x_4629) ;  /* 0x0000063000007947 */ /* 0x000fea0003800000 */
.L_x_4648:
        /* <DEDUP_REMOVED lines=19> */
.L_x_4651:
[----:B------:R-:W-:-:S04]  /*6ad0*/  LOP3.LUT R0, R7, 0x80000000, RZ, 0xc0, !PT ;  /* 0x8000000007007812 */ /* 0x000fc800078ec0ff */
[----:B------:R-:W-:-:S04]  /*6ae0*/  SHF.R.U32.HI R0, RZ, 0x18, R0 ;  /* 0x00000018ff007819 */ /* 0x000fc80000011600 */
[----:B------:R-:W-:Y:S02]  /*6af0*/  LOP3.LUT R0, R3, R0, RZ, 0xfc, !PT ;  /* 0x0000000003007212 */ /* 0x000fe400078efcff */
.L_x_4650:
[----:B------:R-:W-:Y:S05]  /*6b00*/  BSYNC B0 ;  /* 0x0000000000007941 */ /* 0x000fea0003800000 */
.L_x_4649:
[----:B------:R0:W-:Y:S01]  /*6b10*/  STG.E.U8 [R4.64], R0 ;  /* 0x0000000004007986 */ /* 0x0001e2000c101124 */
[----:B------:R-:W-:Y:S05]  /*6b20*/  BRA `(.L_x_4629) ;  /* 0x000004a000007947 */ /* 0x000fea0003800000 */
.L_x_4647:
        /* <DEDUP_REMOVED lines=19> */
.L_x_4654:
[----:B------:R-:W-:-:S04]  /*6c60*/  LOP3.LUT R0, R7, 0x80000000, RZ, 0xc0, !PT ;  /* 0x8000000007007812 */ /* 0x000fc800078ec0ff */
[----:B------:R-:W-:-:S04]  /*6c70*/  SHF.R.U32.HI R0, RZ, 0x18, R0 ;  /* 0x00000018ff007819 */ /* 0x000fc80000011600 */
[----:B------:R-:W-:Y:S02]  /*6c80*/  LOP3.LUT R0, R3, R0, RZ, 0xfc, !PT ;  /* 0x0000000003007212 */ /* 0x000fe400078efcff */
.L_x_4653:
[----:B------:R-:W-:Y:S05]  /*6c90*/  BSYNC B0 ;  /* 0x0000000000007941 */ /* 0x000fea0003800000 */
.L_x_4652:
[----:B------:R0:W-:Y:S01]  /*6ca0*/  STG.E.U8 [R4.64], R0 ;  /* 0x0000000004007986 */ /* 0x0001e2000c101124 */
[----:B------:R-:W-:Y:S05]  /*6cb0*/  BRA `(.L_x_4629) ;  /* 0x0000031000007947 */ /* 0x000fea0003800000 */
.L_x_4646:
        /* <DEDUP_REMOVED lines=24> */
.L_x_4628:
        /* <DEDUP_REMOVED lines=20> */
.L_x_4656:
[----:B---3--:R-:W0:Y:S02]  /*6f80*/  F2I.U64.F64.TRUNC R28, R28 ;  /* 0x0000001c001c7311 */ /* 0x008e24000030d800 */
[----:B0-----:R0:W-:Y:S01]  /*6f90*/  STG.E.64 [R4.64], R28 ;  /* 0x0000001c04007986 */ /* 0x0011e2000c101b24 */
[----:B------:R-:W-:Y:S05]  /*6fa0*/  BRA `(.L_x_4629) ;  /* 0x0000002000007947 */ /* 0x000fea0003800000 */
.L_x_4655:
[----:B---3--:R-:W0:Y:S02]  /*6fb0*/  F2I.U32.F64.TRUNC R29, R28 ;  /* 0x0000001c001d7311 */ /* 0x008e24000030d000 */
[----:B0-----:R0:W-:Y:S02]  /*6fc0*/  STG.E [R4.64], R29 ;  /* 0x0000001d04007986 */ /* 0x0011e4000c101924 */
.L_x_4629:
        /* <DEDUP_REMOVED lines=19> */
[----:B-1----:R-:W0:Y:S02]  /*7100*/  F2I.F64.TRUNC R25, R24 ;  /* 0x0000001800197311 */ /* 0x002e24000030d100 */
[----:B0-----:R0:W-:Y:S01]  /*7110*/  STG.E.U8 [R4.64], R25 ;  /* 0x0000001904007986 */ /* 0x0011e2000c101124 */
[----:B------:R-:W-:Y:S05]  /*7120*/  BRA `(.L_x_4662) ;  /* 0x00000ef000007947 */ /* 0x000fea0003800000 */
.L_x_4660:
[----:B-1----:R-:W0:Y:S02]  /*7130*/  F2I.S64.F64.TRUNC R24, R24 ;  /* 0x0000001800187311 */ /* 0x002e24000030d900 */
[----:B0-----:R-:W-:-:S05]  /*7140*/  IMAD.MOV.U32 R3, RZ, RZ, R24 ;  /* 0x000000ffff037224 */ /* 0x001fca00078e0018 */
[----:B------:R0:W-:Y:S01]  /*7150*/  STG.E.U8 [R4.64], R3 ;  /* 0x0000000304007986 */ /* 0x0001e2000c101124 */
[----:B------:R-:W-:Y:S05]  /*7160*/  BRA `(.L_x_4662) ;  /* 0x00000eb000007947 */ /* 0x000fea0003800000 */
.L_x_4659:
[----:B------:R-:W-:-:S13]  /*7170*/  ISETP.NE.AND P0, PT, R0, 0x2, PT ;  /* 0x000000020000780c */ /* 0x000fda0003f05270 */
[----:B------:R-:W-:Y:S05]  /*7180*/  @!P0 BRA `(.L_x_4663) ;  /* 0x000000a000008947 */ /* 0x000fea0003800000 */
[----:B------:R-:W-:-:S13]  /*7190*/  ISETP.NE.AND P0, PT, R0, 0x3, PT ;  /* 0x000000030000780c */ /* 0x000fda0003f05270 */
[----:B------:R-:W-:Y:S05]  /*71a0*/  @!P0 BRA `(.L_x_4664) ;  /* 0x0000005000008947 */ /* 0x000fea0003800000 */
[----:B------:R-:W-:-:S13]  /*71b0*/  ISETP.NE.AND P0, PT, R0, 0x4, PT ;  /* 0x000000040000780c */ /* 0x000fda0003f05270 */
[----:B------:R-:W-:Y:S05]  /*71c0*/  @P0 BRA `(.L_x_4661) ;  /* 0x00000cc000000947 */ /* 0x000fea0003800000 */
[----:B-1----:R-:W0:Y:S02]  /*71d0*/  F2I.S64.F64.TRUNC R24, R24 ;  /* 0x0000001800187311 */ /* 0x002e24000030d900 */
[----:B0-----:R0:W-:Y:S01]  /*71e0*/  STG.E.64 [R4.64], R24 ;  /* 0x0000001804007986 */ /* 0x0011e2000c101b24 */
[----:B------:R-:W-:Y:S05]  /*71f0*/  BRA `(.L_x_4662) ;  /* 0x00000e2000007947 */ /* 0x000fea0003800000 */
.L_x_4664:
[----:B-1----:R-:W0:Y:S02]  /*7200*/  F2I.F64.TRUNC R25, R24 ;  /* 0x0000001800197311 */ /* 0x002e24000030d100 */
[----:B0-----:R0:W-:Y:S01]  /*7210*/  STG.E [R4.64], R25 ;  /* 0x0000001904007986 */ /* 0x0011e2000c101924 */
[----:B------:R-:W-:Y:S05]  /*7220*/  BRA `(.L_x_4662) ;  /* 0x00000df000007947 */ /* 0x000fea0003800000 */
.L_x_4663:
[----:B-1----:R-:W0:Y:S02]  /*7230*/  F2I.F64.TRUNC R25, R24 ;  /* 0x0000001800197311 */ /* 0x002e24000030d100 */
[----:B0-----:R0:W-:Y:S01]  /*7240*/  STG.E.U16 [R4.64], R25 ;  /* 0x0000001904007986 */ /* 0x0011e2000c101524 */
[----:B------:R-:W-:Y:S05]  /*7250*/  BRA `(.L_x_4662) ;  /* 0x00000dc000007947 */ /* 0x000fea0003800000 */
.L_x_4658:
[----:B------:R-:W-:-:S13]  /*7260*/  ISETP.GT.AND P0, PT, R0, 0x6, PT ;  /* 0x000000060000780c */ /* 0x000fda0003f04270 */
[----:B------:R-:W-:Y:S05]  /*7270*/  @P0 BRA `(.L_x_4665) ;  /* 0x000000f000000947 */ /* 0x000fea0003800000 */
[----:B------:R-:W-:-:S13]  /*7280*/  ISETP.NE.AND P0, PT, R0, 0x5, PT ;  /* 0x000000050000780c */ /* 0x000fda0003f05270 */
[----:B------:R-:W-:Y:S05]  /*7290*/  @!P0 BRA `(.L_x_4666) ;  /* 0x0000007000008947 */ /* 0x000fea0003800000 */
[----:B------:R-:W-:-:S13]  /*72a0*/  ISETP.NE.AND P0, PT, R0, 0x6, PT ;  /* 0x000000060000780c */ /* 0x000fda0003f05270 */
[----:B------:R-:W-:Y:S05]  /*72b0*/  @P0 BRA `(.L_x_4661) ;  /* 0x00000bd000000947 */ /* 0x000fea0003800000 */
[----:B-1----:R-:W0:Y:S01]  /*72c0*/  F2F.F32.F64 R3, R24 ;  /* 0x0000001800037310 */ /* 0x002e220000301000 */
[----:B------:R-:W0:-:S14]  /*72d0*/  DSETP.GEU.AND P0, PT, |R24|, c[0x2][0x0], PT ;  /* 0x008000001800762a */ /* 0x000e1c0003f0e200 */
[----:B0-----:R-:W-:-:S05]  /*72e0*/  @!P0 FMUL R3, R3, 1.175494350822287508e-38 ;  /* 0x0080000003038820 */ /* 0x001fca0000400000 */
[----:B------:R0:W-:Y:S01]  /*72f0*/  STG.E [R4.64], R3 ;  /* 0x0000000304007986 */ /* 0x0001e2000c101924 */
[----:B------:R-:W-:Y:S05]  /*7300*/  BRA `(.L_x_4662) ;  /* 0x00000d1000007947 */ /* 0x000fea0003800000 */
.L_x_4666:
[----:B-1----:R-:W0:Y:S01]  /*7310*/  F2F.F32.F64 R0, R24 ;  /* 0x0000001800007310 */ /* 0x002e220000301000 */
[----:B------:R-:W0:-:S14]  /*7320*/  DSETP.GEU.AND P0, PT, |R24|, c[0x2][0x0], PT ;  /* 0x008000001800762a */ /* 0x000e1c0003f0e200 */
[----:B0-----:R-:W-:-:S05]  /*7330*/  @!P0 FMUL R0, R0, 1.175494350822287508e-38 ;  /* 0x0080000000008820 */ /* 0x001fca0000400000 */
[----:B------:R-:W-:-:S05]  /*7340*/  F2FP.PACK_AB R0, RZ, R0 ;  /* 0x00000000ff00723e */ /* 0x000fca00000000ff */
[----:B------:R0:W-:Y:S01]  /*7350*/  STG.E.U16 [R4.64], R0 ;  /* 0x0000000004007986 */ /* 0x0001e2000c101524 */
[----:B------:R-:W-:Y:S05]  /*7360*/  BRA `(.L_x_4662) ;  /* 0x00000cb000007947 */ /* 0x000fea0003800000 */
.L_x_4665:
[----:B------:R-:W-:-:S13]  /*7370*/  ISETP.NE.AND P0, PT, R0, 0x7, PT ;  /* 0x000000070000780c */ /* 0x000fda0003f05270 */
[----:B------:R-:W-:Y:S05]  /*7380*/  @!P0 BRA `(.L_x_4667) ;  /* 0x0000011000008947 */ /* 0x000fea0003800000 */
[----:B------:R-:W-:-:S13]  /*7390*/  ISETP.NE.AND P0, PT, R0, 0x8, PT ;  /* 0x000000080000780c */ /* 0x000fda0003f05270 */
[----:B------:R-:W-:Y:S05]  /*73a0*/  @!P0 BRA `(.L_x_4668) ;  /* 0x0000008000008947 */ /* 0x000fea0003800000 */
[----:B------:R-:W-:-:S13]  /*73b0*/  ISETP.NE.AND P0, PT, R0, 0x9, PT ;  /* 0x000000090000780c */ /* 0x000fda0003f05270 */
[----:B------:R-:W-:Y:S05]  /*73c0*/  @P0 BRA `(.L_x_4661) ;  /* 0x00000ac000000947 */ /* 0x000fea0003800000 */
[----:B-1----:R-:W0:Y:S01]  /*73d0*/  F2F.F32.F64 R6, R24 ;  /* 0x0000001800067310 */ /* 0x002e220000301000 */
[----:B------:R-:W0:Y:S01]  /*73e0*/  DSETP.GEU.AND P0, PT, |R24|, c[0x2][0x0], PT ;  /* 0x008000001800762a */ /* 0x000e220003f0e200 */
[----:B------:R-:W-:-:S13]  /*73f0*/  IMAD.MOV.U32 R7, RZ, RZ, RZ ;  /* 0x000000ffff077224 */ /* 0x000fda00078e00ff */
[----:B0-----:R-:W-:-:S05]  /*7400*/  @!P0 FMUL R6, R6, 1.175494350822287508e-38 ;  /* 0x0080000006068820 */ /* 0x001fca0000400000 */
[----:B------:R0:W-:Y:S01]  /*7410*/  STG.E.64 [R4.64], R6 ;  /* 0x0000000604007986 */ /* 0x0001e2000c101b24 */
[----:B------:R-:W-:Y:S05]  /*7420*/  BRA `(.L_x_4662) ;  /* 0x00000bf000007947 */ /* 0x000fea0003800000 */
.L_x_4668:
[----:B-1----:R-:W0:Y:S01]  /*7430*/  F2F.F32.F64 R0, R24 ;  /* 0x0000001800007310 */ /* 0x002e220000301000 */
[----:B------:R-:W0:-:S14]  /*7440*/  DSETP.GEU.AND P0, PT, |R24|, c[0x2][0x0], PT ;  /* 0x008000001800762a */ /* 0x000e1c0003f0e200 */
[----:B0-----:R-:W-:-:S05]  /*7450*/  @!P0 FMUL R0, R0, 1.175494350822287508e-38 ;  /* 0x0080000000008820 */ /* 0x001fca0000400000 */
[----:B------:R-:W-:-:S04]  /*7460*/  F2FP.PACK_AB R3, RZ, R0 ;  /* 0x00000000ff03723e */ /* 0x000fc800000000ff */
[----:B------:R-:W-:-:S05]  /*7470*/  PRMT R3, R3, 0x5410, RZ ;  /* 0x0000541003037816 */ /* 0x000fca00000000ff */
[----:B------:R0:W-:Y:S01]  /*7480*/  STG.E [R4.64], R3 ;  /* 0x0000000304007986 */ /* 0x0001e2000c101924 */
[----:B------:R-:W-:Y:S05]  /*7490*/  BRA `(.L_x_4662) ;  /* 0x00000b8000007947 */ /* 0x000fea0003800000 */
.L_x_4667:
[----:B-1----:R0:W-:Y:S01]  /*74a0*/  STG.E.64 [R4.64], R24 ;  /* 0x0000001804007986 */ /* 0x0021e2000c101b24 */
[----:B------:R-:W-:Y:S05]  /*74b0*/  BRA `(.L_x_4662) ;  /* 0x00000b6000007947 */ /* 0x000fea0003800000 */
.L_x_4657:
        /* <DEDUP_REMOVED lines=8> */
[----:B-1----:R-:W0:-:S06]  /*7540*/  DSETP.NEU.AND P0, PT, R24, RZ, PT ;  /* 0x000000ff1800722a */ /* 0x002e0c0003f0d000 */
[----:B0-----:R-:W-:-:S05]  /*7550*/  SEL R3, RZ, 0x1, !P0 ;  /* 0x00000001ff037807 */ /* 0x001fca0004000000 */
[----:B------:R0:W-:Y:S01]  /*7560*/  STG.E.U8 [R4.64], R3 ;  /* 0x0000000304007986 */ /* 0x0001e2000c101124 */
[----:B------:R-:W-:Y:S05]  /*7570*/  BRA `(.L_x_4662) ;  /* 0x00000aa000007947 */ /* 0x000fea0003800000 */
.L_x_4671:
[----:B-1----:R-:W-:-:S05]  /*7580*/  CS2R R26, SRZ ;  /* 0x00000000001a7805 */ /* 0x002fca000001ff00 */
[----:B------:R0:W-:Y:S01]  /*7590*/  STG.E.128 [R4.64], R24 ;  /* 0x0000001804007986 */ /* 0x0001e2000c101d24 */
[----:B------:R-:W-:Y:S05]  /*75a0*/  BRA `(.L_x_4662) ;  /* 0x00000a7000007947 */ /* 0x000fea0003800000 */
.L_x_4670:
        /* <DEDUP_REMOVED lines=23> */
.L_x_4675:
[----:B------:R-:W-:Y:S05]  /*7720*/  BSYNC B0 ;  /* 0x0000000000007941 */ /* 0x000fea0003800000 */
.L_x_4674:
[----:B------:R-:W-:-:S05]  /*7730*/  LOP3.LUT R7, R0, R7, RZ, 0xfc, !PT ;  /* 0x0000000700077212 */ /* 0x000fca00078efcff */
[----:B------:R0:W-:Y:S01]  /*7740*/  STG.E.U8 [R4.64], R7 ;  /* 0x0000000704007986 */ /* 0x0001e2000c101124 */
[----:B------:R-:W-:Y:S05]  /*7750*/  BRA `(.L_x_4662) ;  /* 0x000008c000007947 */ /* 0x000fea0003800000 */
.L_x_4673:
[----:B-1----:R-:W0:Y:S01]  /*7760*/  F2F.F32.F64 R7, R24 ;  /* 0x0000001800077310 */ /* 0x002e220000301000 */
        /* <DEDUP_REMOVED lines=14> */
.L_x_4677:
[----:B------:R-:W-:Y:S01]  /*7850*/  IMAD.MOV.U32 R0, RZ, RZ, 0x7f ;  /* 0x0000007fff007424 */ /* 0x000fe200078e00ff */
[----:B------:R-:W-:-:S04]  /*7860*/  ISETP.GT.U32.AND P0, PT, R3, 0x7f800000, PT ;  /* 0x7f8000000300780c */ /* 0x000fc80003f04070 */
[----:B------:R-:W-:-:S04]  /*7870*/  SEL R0, R0, 0x7c, P0 ;  /* 0x0000007c00007807 */ /* 0x000fc80000000000 */
.L_x_4678:
[----:B------:R-:W-:Y:S05]  /*7880*/  BSYNC B0 ;  /* 0x0000000000007941 */ /* 0x000fea0003800000 */
.L_x_4676:
[----:B------:R-:W-:-:S04]  /*7890*/  LOP3.LUT R3, R7, 0x80000000, RZ, 0xc0, !PT ;  /* 0x8000000007037812 */ /* 0x000fc800078ec0ff */
[----:B------:R-:W-:-:S04]  /*78a0*/  SHF.R.U32.HI R3, RZ, 0x18, R3 ;  /* 0x00000018ff037819 */ /* 0x000fc80000011603 */
[----:B------:R-:W-:-:S05]  /*78b0*/  LOP3.LUT R3, R0, R3, RZ, 0xfc, !PT ;  /* 0x0000000300037212 */ /* 0x000fca00078efcff */
[----:B------:R0:W-:Y:S01]  /*78c0*/  STG.E.U8 [R4.64], R3 ;  /* 0x0000000304007986 */ /* 0x0001e2000c101124 */
[----:B------:R-:W-:Y:S05]  /*78d0*/  BRA `(.L_x_4662) ;  /* 0x0000074000007947 */ /* 0x000fea0003800000 */
.L_x_4672:
[----:B-1----:R-:W0:Y:S01]  /*78e0*/  F2F.F32.F64 R0, R24 ;  /* 0x0000001800007310 */ /* 0x002e220000301000 */
[----:B------:R-:W0:-:S14]  /*78f0*/  DSETP.GEU.AND P0, PT, |R24|, c[0x2][0x0], PT ;  /* 0x008000001800762a */ /* 0x000e1c0003f0e200 */
[----:B0-----:R-:W-:-:S05]  /*7900*/  @!P0 FMUL R0, R0, 1.175494350822287508e-38 ;  /* 0x0080000000008820 */ /* 0x001fca0000400000 */
[----:B------:R-:W-:-:S05]  /*7910*/  F2FP.BF16.PACK_AB R0, RZ, R0 ;  /* 0x00000000ff00723e */ /* 0x000fca00000010ff */
[----:B------:R0:W-:Y:S01]  /*7920*/  STG.E.U16 [R4.64], R0 ;  /* 0x0000000004007986 */ /* 0x0001e2000c101524 */
[----:B------:R-:W-:Y:S05]  /*7930*/  BRA `(.L_x_4662) ;  /* 0x000006e000007947 */ /* 0x000fea0003800000 */
.L_x_4669:
        /* <DEDUP_REMOVED lines=8> */
[----:B-1----:R-:W0:Y:S02]  /*79c0*/  F2I.U32.F64.TRUNC R25, R24 ;  /* 0x0000001800197311 */ /* 0x002e24000030d000 */
[----:B0-----:R0:W-:Y:S01]  /*79d0*/  STG.E.U16 [R4.64], R25 ;  /* 0x0000001904007986 */ /* 0x0011e2000c101524 */
[----:B------:R-:W-:Y:S05]  /*79e0*/  BRA `(.L_x_4662) ;  /* 0x0000063000007947 */ /* 0x000fea0003800000 */
.L_x_4681:
[----:B-1----:R-:W0:Y:S01]  /*79f0*/  F2F.F32.F64 R7, R24 ;  /* 0x0000001800077310 */ /* 0x002e220000301000 */
        /* <DEDUP_REMOVED lines=18> */
.L_x_4684:
[----:B------:R-:W-:-:S04]  /*7b20*/  LOP3.LUT R0, R7, 0x80000000, RZ, 0xc0, !PT ;  /* 0x8000000007007812 */ /* 0x000fc800078ec0ff */
[----:B------:R-:W-:-:S04]  /*7b30*/  SHF.R.U32.HI R0, RZ, 0x18, R0 ;  /* 0x00000018ff007819 */ /* 0x000fc80000011600 */
[----:B------:R-:W-:Y:S02]  /*7b40*/  LOP3.LUT R0, R3, R0, RZ, 0xfc, !PT ;  /* 0x0000000003007212 */ /* 0x000fe400078efcff */
.L_x_4683:
[----:B------:R-:W-:Y:S05]  /*7b50*/  BSYNC B0 ;  /* 0x0000000000007941 */ /* 0x000fea0003800000 */
.L_x_4682:
[----:B------:R0:W-:Y:S01]  /*7b60*/  STG.E.U8 [R4.64], R0 ;  /* 0x0000000004007986 */ /* 0x0001e2000c101124 */
[----:B------:R-:W-:Y:S05]  /*7b70*/  BRA `(.L_x_4662) ;  /* 0x000004a000007947 */ /* 0x000fea0003800000 */
.L_x_4680:
        /* <DEDUP_REMOVED lines=19> */
.L_x_4687:
[----:B------:R-:W-:-:S04]  /*7cb0*/  LOP3.LUT R0, R7, 0x80000000, RZ, 0xc0, !PT ;  /* 0x8000000007007812 */ /* 0x000fc800078ec0ff */
[----:B------:R-:W-:-:S04]  /*7cc0*/  SHF.R.U32.HI R0, RZ, 0x18, R0 ;  /* 0x00000018ff007819 */ /* 0x000fc80000011600 */
[----:B------:R-:W-:Y:S02]  /*7cd0*/  LOP3.LUT R0, R3, R0, RZ, 0xfc, !PT ;  /* 0x0000000003007212 */ /* 0x000fe400078efcff */
.L_x_4686:
[----:B------:R-:W-:Y:S05]  /*7ce0*/  BSYNC B0 ;  /* 0x0000000000007941 */ /* 0x000fea0003800000 */
.L_x_4685:
[----:B------:R0:W-:Y:S01]  /*7cf0*/  STG.E.U8 [R4.64], R0 ;  /* 0x0000000004007986 */ /* 0x0001e2000c101124 */
[----:B------:R-:W-:Y:S05]  /*7d00*/  BRA `(.L_x_4662) ;  /* 0x0000031000007947 */ /* 0x000fea0003800000 */
.L_x_4679:
[----:B------:R-:W-:-:S13]  /*7d10*/  ISETP.NE.AND P0, PT, R0, 0x1c, PT ;  /* 0x0000001c0000780c */ /* 0x000fda0003f05270 */
[----:B------:R-:W-:Y:S05]  /*7d20*/  @!P0 BRA `(.L_x_4688) ;  /* 0x000002d000008947 */ /* 0x000fea0003800000 */
[----:B------:R-:W-:-:S13]  /*7d30*/  ISETP.NE.AND P0, PT, R0, 0x1d, PT ;  /* 0x0000001d0000780c */ /* 0x000fda0003f05270 */
[----:B------:R-:W-:Y:S05]  /*7d40*/  @!P0 BRA `(.L_x_4689) ;  /* 0x0000028000008947 */ /* 0x000fea0003800000 */
[----:B------:R-:W-:-:S13]  /*7d50*/  ISETP.NE.AND P0, PT, R0, 0x2c, PT ;  /* 0x0000002c0000780c */ /* 0x000fda0003f05270 */
[----:B------:R-:W-:Y:S05]  /*7d60*/  @P0 BRA `(.L_x_4661) ;  /* 0x0000012000000947 */ /* 0x000fea0003800000 */
[----:B-1----:R-:W0:Y:S01]  /*7d70*/  F2F.F32.F64 R8, R24 ;  /* 0x0000001800087310 */ /* 0x002e220000301000 */
        /* <DEDUP_REMOVED lines=17> */
.L_x_4661:
        /* <DEDUP_REMOVED lines=18> */
[----:B01--4-:R-:W-:Y:S05]  /*7fb0*/  CALL.ABS.NOINC R14 ;  /* 0x000000000e007343 */ /* 0x013fea0003c00000 */
[----:B------:R-:W-:Y:S05]  /*7fc0*/  BRA `(.L_x_4662) ;  /* 0x0000005000007947 */ /* 0x000fea0003800000 */
.L_x_4689:
[----:B-1----:R-:W0:Y:S02]  /*7fd0*/  F2I.U64.F64.TRUNC R24, R24 ;  /* 0x0000001800187311 */ /* 0x002e24000030d800 */
[----:B0-----:R0:W-:Y:S01]  /*7fe0*/  STG.E.64 [R4.64], R24 ;  /* 0x0000001804007986 */ /* 0x0011e2000c101b24 */
[----:B------:R-:W-:Y:S05]  /*7ff0*/  BRA `(.L_x_4662) ;  /* 0x0000002000007947 */ /* 0x000fea0003800000 */
.L_x_4688:
[----:B-1----:R-:W0:Y:S02]  /*8000*/  F2I.U32.F64.TRUNC R25, R24 ;  /* 0x0000001800197311 */ /* 0x002e24000030d000 */
[----:B0-----:R0:W-:Y:S02]  /*8010*/  STG.E [R4.64], R25 ;  /* 0x0000001904007986 */ /* 0x0011e4000c101924 */
.L_x_4662:
[----:B------:R-:W-:Y:S02]  /*8020*/  IADD3 R19, R19, 0x80, RZ ;  /* 0x0000008013137810 */ /* 0x000fe40007ffe0ff */
.L_x_4623:
[----:B------:R-:W-:Y:S05]  /*8030*/  BSYNC B6 ;  /* 0x0000000000067941 */ /* 0x000fea0003800000 */
.L_x_4622:
        /* <DEDUP_REMOVED lines=17> */
[----:B----4-:R-:W0:Y:S02]  /*8150*/  F2I.F64.TRUNC R17, R16 ;  /* 0x0000001000117311 */ /* 0x010e24000030d100 */
[----:B0-----:R-:W-:Y:S01]  /*8160*/  STG.E.U8 [R2.64], R17 ;  /* 0x0000001102007986 */ /* 0x001fe2000c101124 */
[----:B------:R-:W-:Y:S05]  /*8170*/  EXIT ;  /* 0x000000000000794d */ /* 0x000fea0003800000 */
.L_x_4693:
[----:B----4-:R-:W0:Y:S02]  /*8180*/  F2I.S64.F64.TRUNC R16, R16 ;  /* 0x0000001000107311 */ /* 0x010e24000030d900 */
[----:B0-----:R-:W-:-:S05]  /*8190*/  IMAD.MOV.U32 R5, RZ, RZ, R16 ;  /* 0x000000ffff057224 */ /* 0x001fca00078e0010 */
[----:B------:R-:W-:Y:S01]  /*81a0*/  STG.E.U8 [R2.64], R5 ;  /* 0x0000000502007986 */ /* 0x000fe2000c101124 */
[----:B------:R-:W-:Y:S05]  /*81b0*/  EXIT ;  /* 0x000000000000794d */ /* 0x000fea0003800000 */
.L_x_4692:
[----:B------:R-:W-:-:S13]  /*81c0*/  ISETP.NE.AND P0, PT, R0, 0x2, PT ;  /* 0x000000020000780c */ /* 0x000fda0003f05270 */
[----:B------:R-:W-:Y:S05]  /*81d0*/  @!P0 BRA `(.L_x_4695) ;  /* 0x000000a000008947 */ /* 0x000fea0003800000 */
[----:B------:R-:W-:-:S13]  /*81e0*/  ISETP.NE.AND P0, PT, R0, 0x3, PT ;  /* 0x000000030000780c */ /* 0x000fda0003f05270 */
[----:B------:R-:W-:Y:S05]  /*81f0*/  @!P0 BRA `(.L_x_4696) ;  /* 0x0000005000008947 */ /* 0x000fea0003800000 */
[----:B------:R-:W-:-:S13]  /*8200*/  ISETP.NE.AND P0, PT, R0, 0x4, PT ;  /* 0x000000040000780c */ /* 0x000fda0003f05270 */
[----:B------:R-:W-:Y:S05]  /*8210*/  @P0 BRA `(.L_x_4694) ;  /* 0x00000ce000000947 */ /* 0x000fea0003800000 */
[----:B----4-:R-:W0:Y:S02]  /*8220*/  F2I.S64.F64.TRUNC R16, R16 ;  /* 0x0000001000107311 */ /* 0x010e24000030d900 */
[----:B0-----:R-:W-:Y:S01]  /*8230*/  STG.E.64 [R2.64], R16 ;  /* 0x0000001002007986 */ /* 0x001fe2000c101b24 */
[----:B------:R-:W-:Y:S05]  /*8240*/  EXIT ;  /* 0x000000000000794d */ /* 0x000fea0003800000 */
.L_x_4696:
[----:B----4-:R-:W0:Y:S02]  /*8250*/  F2I.F64.TRUNC R17, R16 ;  /* 0x0000001000117311 */ /* 0x010e24000030d100 */
[----:B0-----:R-:W-:Y:S01]  /*8260*/  STG.E [R2.64], R17 ;  /* 0x0000001102007986 */ /* 0x001fe2000c101924 */
[----:B------:R-:W-:Y:S05]  /*8270*/  EXIT ;  /* 0x000000000000794d */ /* 0x000fea0003800000 */
.L_x_4695:
[----:B----4-:R-:W0:Y:S02]  /*8280*/  F2I.F64.TRUNC R17, R16 ;  /* 0x0000001000117311 */ /* 0x010e24000030d100 */
[----:B0-----:R-:W-:Y:S01]  /*8290*/  STG.E.U16 [R2.64], R17 ;  /* 0x0000001102007986 */ /* 0x001fe2000c101524 */
[----:B------:R-:W-:Y:S05]  /*82a0*/  EXIT ;  /* 0x000000000000794d */ /* 0x000fea0003800000 */
.L_x_4691:
[----:B------:R-:W-:-:S13]  /*82b0*/  ISETP.GT.AND P0, PT, R0, 0x6, PT ;  /* 0x000000060000780c */ /* 0x000fda0003f04270 */
[----:B------:R-:W-:Y:S05]  /*82c0*/  @P0 BRA `(.L_x_4697) ;  /* 0x000000f000000947 */ /* 0x000fea0003800000 */
[----:B------:R-:W-:-:S13]  /*82d0*/  ISETP.NE.AND P0, PT, R0, 0x5, PT ;  /* 0x000000050000780c */ /* 0x000fda0003f05270 */
[----:B------:R-:W-:Y:S05]  /*82e0*/  @!P0 BRA `(.L_x_4698) ;  /* 0x0000007000008947 */ /* 0x000fea0003800000 */
[----:B------:R-:W-:-:S13]  /*82f0*/  ISETP.NE.AND P0, PT, R0, 0x6, PT ;  /* 0x000000060000780c */ /* 0x000fda0003f05270 */
[----:B------:R-:W-:Y:S05]  /*8300*/  @P0 BRA `(.L_x_4694) ;  /* 0x00000bf000000947 */ /* 0x000fea0003800000 */
[----:B----4-:R-:W0:Y:S01]  /*8310*/  F2F.F32.F64 R5, R16 ;  /* 0x0000001000057310 */ /* 0x010e220000301000 */
[----:B------:R-:W0:-:S14]  /*8320*/  DSETP.GEU.AND P0, PT, |R16|, c[0x2][0x0], PT ;  /* 0x008000001000762a */ /* 0x000e1c0003f0e200 */
[----:B0-----:R-:W-:-:S05]  /*8330*/  @!P0 FMUL R5, R5, 1.175494350822287508e-38 ;  /* 0x0080000005058820 */ /* 0x001fca0000400000 */
[----:B------:R-:W-:Y:S01]  /*8340*/  STG.E [R2.64], R5 ;  /* 0x0000000502007986 */ /* 0x000fe2000c101924 */
[----:B------:R-:W-:Y:S05]  /*8350*/  EXIT ;  /* 0x000000000000794d */ /* 0x000fea0003800000 */
.L_x_4698:
[----:B----4-:R-:W0:Y:S01]  /*8360*/  F2F.F32.F64 R0, R16 ;  /* 0x0000001000007310 */ /* 0x010e220000301000 */
[----:B------:R-:W0:-:S14]  /*8370*/  DSETP.GEU.AND P0, PT, |R16|, c[0x2][0x0], PT ;  /* 0x008000001000762a */ /* 0x000e1c0003f0e200 */
[----:B0-----:R-:W-:-:S05]  /*8380*/  @!P0 FMUL R0, R0, 1.175494350822287508e-38 ;  /* 0x0080000000008820 */ /* 0x001fca0000400000 */
[----:B------:R-:W-:-:S05]  /*8390*/  F2FP.PACK_AB R0, RZ, R0 ;  /* 0x00000000ff00723e */ /* 0x000fca00000000ff */
[----:B------:R-:W-:Y:S01]  /*83a0*/  STG.E.U16 [R2.64], R0 ;  /* 0x0000000002007986 */ /* 0x000fe2000c101524 */
[----:B------:R-:W-:Y:S05]  /*83b0*/  EXIT ;  /* 0x000000000000794d */ /* 0x000fea0003800000 */
.L_x_4697:
[----:B------:R-:W-:-:S13]  /*83c0*/  ISETP.NE.AND P0, PT, R0, 0x7, PT ;  /* 0x000000070000780c */ /* 0x000fda0003f05270 */
[----:B------:R-:W-:Y:S05]  /*83d0*/  @!P0 BRA `(.L_x_4699) ;  /* 0x0000011000008947 */ /* 0x000fea0003800000 */
[----:B------:R-:W-:-:S13]  /*83e0*/  ISETP.NE.AND P0, PT, R0, 0x8, PT ;  /* 0x000000080000780c */ /* 0x000fda0003f05270 */
[----:B------:R-:W-:Y:S05]  /*83f0*/  @!P0 BRA `(.L_x_4700) ;  /* 0x0000008000008947 */ /* 0x000fea0003800000 */
[----:B------:R-:W-:-:S13]  /*8400*/  ISETP.NE.AND P0, PT, R0, 0x9, PT ;  /* 0x000000090000780c */ /* 0x000fda0003f05270 */
[----:B------:R-:W-:Y:S05]  /*8410*/  @P0 BRA `(.L_x_4694) ;  /* 0x00000ae000000947 */ /* 0x000fea0003800000 */
[----:B----4-:R-:W0:Y:S01]  /*8420*/  F2F.F32.F64 R4, R16 ;  /* 0x0000001000047310 */ /* 0x010e220000301000 */
[----:B------:R-:W0:Y:S01]  /*8430*/  DSETP.GEU.AND P0, PT, |R16|, c[0x2][0x0], PT ;  /* 0x008000001000762a */ /* 0x000e220003f0e200 */
[----:B------:R-:W-:-:S13]  /*8440*/  IMAD.MOV.U32 R5, RZ, RZ, RZ ;  /* 0x000000ffff057224 */ /* 0x000fda00078e00ff */
[----:B0-----:R-:W-:-:S05]  /*8450*/  @!P0 FMUL R4, R4, 1.175494350822287508e-38 ;  /* 0x0080000004048820 */ /* 0x001fca0000400000 */
[----:B------:R-:W-:Y:S01]  /*8460*/  STG.E.64 [R2.64], R4 ;  /* 0x0000000402007986 */ /* 0x000fe2000c101b24 */
[----:B------:R-:W-:Y:S05]  /*8470*/  EXIT ;  /* 0x000000000000794d */ /* 0x000fea0003800000 */
.L_x_4700:
[----:B----4-:R-:W0:Y:S01]  /*8480*/  F2F.F32.F64 R0, R16 ;  /* 0x0000001000007310 */ /* 0x010e220000301000 */
[----:B------:R-:W0:-:S14]  /*8490*/  DSETP.GEU.AND P0, PT, |R16|, c[0x2][0x0], PT ;  /* 0x008000001000762a */ /* 0x000e1c0003f0e200 */
[----:B0-----:R-:W-:-:S05]  /*84a0*/  @!P0 FMUL R0, R0, 1.175494350822287508e-38 ;  /* 0x0080000000008820 */ /* 0x001fca0000400000 */
[----:B------:R-:W-:-:S04]  /*84b0*/  F2FP.PACK_AB R5, RZ, R0 ;  /* 0x00000000ff05723e */ /* 0x000fc800000000ff */
[----:B------:R-:W-:-:S05]  /*84c0*/  PRMT R5, R5, 0x5410, RZ ;  /* 0x0000541005057816 */ /* 0x000fca00000000ff */
[----:B------:R-:W-:Y:S01]  /*84d0*/  STG.E [R2.64], R5 ;  /* 0x0000000502007986 */ /* 0x000fe2000c101924 */
[----:B------:R-:W-:Y:S05]  /*84e0*/  EXIT ;  /* 0x000000000000794d */ /* 0x000fea0003800000 */
.L_x_4699:
[----:B----4-:R-:W-:Y:S01]  /*84f0*/  STG.E.64 [R2.64], R16 ;  /* 0x0000001002007986 */ /* 0x010fe2000c101b24 */
[----:B------:R-:W-:Y:S05]  /*8500*/  EXIT ;  /* 0x000000000000794d */ /* 0x000fea0003800000 */
.L_x_4690:
        /* <DEDUP_REMOVED lines=8> */
[----:B----4-:R-:W0:-:S06]  /*8590*/  DSETP.NEU.AND P0, PT, R16, RZ, PT ;  /* 0x000000ff1000722a */ /* 0x010e0c0003f0d000 */
[----:B0-----:R-:W-:-:S05]  /*85a0*/  SEL R5, RZ, 0x1, !P0 ;  /* 0x00000001ff057807 */ /* 0x001fca0004000000 */
[----:B------:R-:W-:Y:S01]  /*85b0*/  STG.E.U8 [R2.64], R5 ;  /* 0x0000000502007986 */ /* 0x000fe2000c101124 */
[----:B------:R-:W-:Y:S05]  /*85c0*/  EXIT ;  /* 0x000000000000794d */ /* 0x000fea0003800000 */
.L_x_4703:
[----:B------:R-:W-:-:S05]  /*85d0*/  CS2R R18, SRZ ;  /* 0x0000000000127805 */ /* 0x000fca000001ff00 */
[----:B----4-:R-:W-:Y:S01]  /*85e0*/  STG.E.128 [R2.64], R16 ;  /* 0x0000001002007986 */ /* 0x010fe2000c101d24 */
[----:B------:R-:W-:Y:S05]  /*85f0*/  EXIT ;  /* 0x000000000000794d */ /* 0x000fea0003800000 */
.L_x_4702:
        /* <DEDUP_REMOVED lines=23> */
.L_x_4707:
[----:B------:R-:W-:Y:S05]  /*8770*/  BSYNC B0 ;  /* 0x0000000000007941 */ /* 0x000fea0003800000 */
.L_x_4706:
[----:B------:R-:W-:-:S05]  /*8780*/  LOP3.LUT R5, R0, R5, RZ, 0xfc, !PT ;  /* 0x0000000500057212 */ /* 0x000fca00078efcff */
[----:B------:R-:W-:Y:S01]  /*8790*/  STG.E.U8 [R2.64], R5 ;  /* 0x0000000502007986 */ /* 0x000fe2000c101124 */
[----:B------:R-:W-:Y:S05]  /*87a0*/  EXIT ;  /* 0x000000000000794d */ /* 0x000fea0003800000 */
.L_x_4705:
[----:B----4-:R-:W0:Y:S01]  /*87b0*/  F2F.F32.F64 R5, R16 ;  /* 0x0000001000057310 */ /* 0x010e220000301000 */
        /* <DEDUP_REMOVED lines=14> */
.L_x_4709:
[----:B------:R-:W-:Y:S01]  /*88a0*/  IMAD.MOV.U32 R0, RZ, RZ, 0x7f ;  /* 0x0000007fff007424 */ /* 0x000fe200078e00ff */
[----:B------:R-:W-:-:S04]  /*88b0*/  ISETP.GT.U32.AND P0, PT, R4, 0x7f800000, PT ;  /* 0x7f8000000400780c */ /* 0x000fc80003f04070 */
[----:B------:R-:W-:-:S04]  /*88c0*/  SEL R0, R0, 0x7c, P0 ;  /* 0x0000007c00007807 */ /* 0x000fc80000000000 */
.L_x_4710:
[----:B------:R-:W-:Y:S05]  /*88d0*/  BSYNC B0 ;  /* 0x0000000000007941 */ /* 0x000fea0003800000 */
.L_x_4708:
[----:B------:R-:W-:-:S04]  /*88e0*/  LOP3.LUT R4, R5, 0x80000000, RZ, 0xc0, !PT ;  /* 0x8000000005047812 */ /* 0x000fc800078ec0ff */
[----:B------:R-:W-:-:S04]  /*88f0*/  SHF.R.U32.HI R5, RZ, 0x18, R4 ;  /* 0x00000018ff057819 */ /* 0x000fc80000011604 */
[----:B------:R-:W-:-:S05]  /*8900*/  LOP3.LUT R5, R0, R5, RZ, 0xfc, !PT ;  /* 0x0000000500057212 */ /* 0x000fca00078efcff */
[----:B------:R-:W-:Y:S01]  /*8910*/  STG.E.U8 [R2.64], R5 ;  /* 0x0000000502007986 */ /* 0x000fe2000c101124 */
[----:B------:R-:W-:Y:S05]  /*8920*/  EXIT ;  /* 0x000000000000794d */ /* 0x000fea0003800000 */
.L_x_4704:
[----:B----4-:R-:W0:Y:S01]  /*8930*/  F2F.F32.F64 R0, R16 ;  /* 0x0000001000007310 */ /* 0x010e220000301000 */
[----:B------:R-:W0:-:S14]  /*8940*/  DSETP.GEU.AND P0, PT, |R16|, c[0x2][0x0], PT ;  /* 0x008000001000762a */ /* 0x000e1c0003f0e200 */
[----:B0-----:R-:W-:-:S05]  /*8950*/  @!P0 FMUL R0, R0, 1.175494350822287508e-38 ;  /* 0x0080000000008820 */ /* 0x001fca0000400000 */
[----:B------:R-:W-:-:S05]  /*8960*/  F2FP.BF16.PACK_AB R0, RZ, R0 ;  /* 0x00000000ff00723e */ /* 0x000fca00000010ff */
[----:B------:R-:W-:Y:S01]  /*8970*/  STG.E.U16 [R2.64], R0 ;  /* 0x0000000002007986 */ /* 0x000fe2000c101524 */
[----:B------:R-:W-:Y:S05]  /*8980*/  EXIT ;  /* 0x000000000000794d */ /* 0x000fea0003800000 */
.L_x_4701:
        /* <DEDUP_REMOVED lines=8> */
[----:B----4-:R-:W0:Y:S02]  /*8a10*/  F2I.U32.F64.TRUNC R17, R16 ;  /* 0x0000001000117311 */ /* 0x010e24000030d000 */
[----:B0-----:R-:W-:Y:S01]  /*8a20*/  STG.E.U16 [R2.64], R17 ;  /* 0x0000001102007986 */ /* 0x001fe2000c101524 */
[----:B------:R-:W-:Y:S05]  /*8a30*/  EXIT ;  /* 0x000000000000794d */ /* 0x000fea0003800000 */
.L_x_4713:
[----:B----4-:R-:W0:Y:S01]  /*8a40*/  F2F.F32.F64 R7, R16 ;  /* 0x0000001000077310 */ /* 0x010e220000301000 */
        /* <DEDUP_REMOVED lines=18> */
.L_x_4716:
[----:B------:R-:W-:-:S04]  /*8b70*/  LOP3.LUT R0, R7, 0x80000000, RZ, 0xc0, !PT ;  /* 0x8000000007007812 */ /* 0x000fc800078ec0ff */
[----:B------:R-:W-:-:S04]  /*8b80*/  SHF.R.U32.HI R5, RZ, 0x18, R0 ;  /* 0x00000018ff057819 */ /* 0x000fc80000011600 */
[----:B------:R-:W-:-:S04]  /*8b90*/  LOP3.LUT R4, R4, R5, RZ, 0xfc, !PT ;  /* 0x0000000504047212 */ /* 0x000fc800078efcff */
[----:B------:R-:W-:Y:S02]  /*8ba0*/  PRMT R0, R4, 0x7610, R0 ;  /* 0x0000761004007816 */ /* 0x000fe40000000000 */
.L_x_4715:
[----:B------:R-:W-:Y:S05]  /*8bb0*/  BSYNC B0 ;  /* 0x0000000000007941 */ /* 0x000fea0003800000 */
.L_x_4714:
[----:B------:R-:W-:Y:S01]  /*8bc0*/  STG.E.U8 [R2.64], R0 ;  /* 0x0000000002007986 */ /* 0x000fe2000c101124 */
[----:B------:R-:W-:Y:S05]  /*8bd0*/  EXIT ;  /* 0x000000000000794d */ /* 0x000fea0003800000 */
.L_x_4712:
        /* <DEDUP_REMOVED lines=19> */
.L_x_4719:
[----:B------:R-:W-:-:S04]  /*8d10*/  LOP3.LUT R0, R7, 0x80000000, RZ, 0xc0, !PT ;  /* 0x8000000007007812 */ /* 0x000fc800078ec0ff */
[----:B------:R-:W-:-:S04]  /*8d20*/  SHF.R.U32.HI R5, RZ, 0x18, R0 ;  /* 0x00000018ff057819 */ /* 0x000fc80000011600 */
[----:B------:R-:W-:-:S04]  /*8d30*/  LOP3.LUT R4, R4, R5, RZ, 0xfc, !PT ;  /* 0x0000000504047212 */ /* 0x000fc800078efcff */
[----:B------:R-:W-:Y:S02]  /*8d40*/  PRMT R0, R4, 0x7610, R0 ;  /* 0x0000761004007816 */ /* 0x000fe40000000000 */
.L_x_4718:
[----:B------:R-:W-:Y:S05]  /*8d50*/  BSYNC B0 ;  /* 0x0000000000007941 */ /* 0x000fea0003800000 */
.L_x_4717:
[----:B------:R-:W-:Y:S01]  /*8d60*/  STG.E.U8 [R2.64], R0 ;  /* 0x0000000002007986 */ /* 0x000fe2000c101124 */
[----:B------:R-:W-:Y:S05]  /*8d70*/  EXIT ;  /* 0x000000000000794d */ /* 0x000fea0003800000 */
.L_x_4711:
[----:B------:R-:W-:-:S13]  /*8d80*/  ISETP.NE.AND P0, PT, R0, 0x1c, PT ;  /* 0x0000001c0000780c */ /* 0x000fda0003f05270 */
[----:B------:R-:W-:Y:S05]  /*8d90*/  @!P0 BRA `(.L_x_4720) ;  /* 0x000002d000008947 */ /* 0x000fea0003800000 */
[----:B------:R-:W-:-:S13]  /*8da0*/  ISETP.NE.AND P0, PT, R0, 0x1d, PT ;  /* 0x0000001d0000780c */ /* 0x000fda0003f05270 */
[----:B------:R-:W-:Y:S05]  /*8db0*/  @!P0 BRA `(.L_x_4721) ;  /* 0x0000028000008947 */ /* 0x000fea0003800000 */
[----:B------:R-:W-:-:S13]  /*8dc0*/  ISETP.NE.AND P0, PT, R0, 0x2c, PT ;  /* 0x0000002c0000780c */ /* 0x000fda0003f05270 */
[----:B------:R-:W-:Y:S05]  /*8dd0*/  @P0 BRA `(.L_x_4694) ;  /* 0x0000012000000947 */ /* 0x000fea0003800000 */
[----:B----4-:R-:W0:Y:S01]  /*8de0*/  F2F.F32.F64 R6, R16 ;  /* 0x0000001000067310 */ /* 0x010e220000301000 */
        /* <DEDUP_REMOVED lines=17> */
.L_x_4694:
[----:B------:R-:W-:Y:S01]  /*8f00*/  MOV R0, 0x0 ;  /* 0x0000000000007802 */ /* 0x000fe20000000f00 */
[----:B------:R-:W-:Y:S02]  /*8f10*/  IMAD.MOV.U32 R4, RZ, RZ, c[0x4][0x148] ;  /* 0x01005200ff047624 */ /* 0x000fe400078e00ff */
[----:B------:R-:W-:Y:S01]  /*8f20*/  IMAD.MOV.U32 R5, RZ, RZ, c[0x4][0x14c] ;  /* 0x01005300ff057624 */ /* 0x000fe200078e00ff */
[----:B------:R0:W2:Y:S01]  /*8f30*/  LDC.64 R2, c[0x4][R0] ;  /* 0x0100000000027b82 */ /* 0x0000a20000000a00 */
        /* <DEDUP_REMOVED lines=14> */
[----:B-1234-:R-:W-:Y:S05]  /*9020*/  CALL.ABS.NOINC R2 ;  /* 0x0000000002007343 */ /* 0x01efea0003c00000 */
[----:B------:R-:W-:Y:S05]  /*9030*/  EXIT ;  /* 0x000000000000794d */ /* 0x000fea0003800000 */
.L_x_4721:
[----:B----4-:R-:W0:Y:S02]  /*9040*/  F2I.U64.F64.TRUNC R16, R16 ;  /* 0x0000001000107311 */ /* 0x010e24000030d800 */
[----:B0-----:R-:W-:Y:S01]  /*9050*/  STG.E.64 [R2.64], R16 ;  /* 0x0000001002007986 */ /* 0x001fe2000c101b24 */
[----:B------:R-:W-:Y:S05]  /*9060*/  EXIT ;  /* 0x000000000000794d */ /* 0x000fea0003800000 */
.L_x_4720:
[----:B----4-:R-:W0:Y:S02]  /*9070*/  F2I.U32.F64.TRUNC R17, R16 ;  /* 0x0000001000117311 */ /* 0x010e24000030d000 */
[----:B0-----:R-:W-:Y:S01]  /*9080*/  STG.E [R2.64], R17 ;  /* 0x0000001102007986 */ /* 0x001fe2000c101924 */
[----:B------:R-:W-:Y:S05]  /*9090*/  EXIT ;  /* 0x000000000000794d */ /* 0x000fea0003800000 */
        .weak           $__internal_1_$__cuda_sm20_div_rn_f64_full
        .type           $__internal_1_$__cuda_sm20_div_rn_f64_full,@function
        .size           $__internal_1_$__cuda_sm20_div_rn_f64_full,(.L_x_18245 - $__internal_1_$__cuda_sm20_div_rn_f64_full)
$__internal_1_$__cuda_sm20_div_rn_f64_full:
[C---:B------:R-:W-:Y:S01]  /*90a0*/  FSETP.GEU.AND P0, PT, |R9|.reuse, 1.469367938527859385e-39, PT ;  /* 0x001000000900780b */ /* 0x040fe20003f0e200 */
[----:B------:R-:W-:Y:S01]  /*90b0*/  IMAD.MOV.U32 R11, RZ, RZ, R27 ;  /* 0x000000ffff0b7224 */ /* 0x000fe200078e001b */
[C---:B------:R-:W-:Y:S01]  /*90c0*/  LOP3.LUT R6, R9.reuse, 0x800fffff, RZ, 0xc0, !PT ;  /* 0x800fffff09067812 */ /* 0x040fe200078ec0ff */
[----:B------:R-:W-:Y:S01]  /*90d0*/  IMAD.MOV.U32 R10, RZ, RZ, R26 ;  /* 0x000000ffff0a7224 */ /* 0x000fe200078e001a */
[----:B------:R-:W-:Y:S01]  /*90e0*/  LOP3.LUT R26, R9, 0x7ff00000, RZ, 0xc0, !PT ;  /* 0x7ff00000091a7812 */ /* 0x000fe200078ec0ff */
[----:B------:R-:W-:Y:S01]  /*90f0*/  IMAD.MOV.U32 R31, RZ, RZ, 0x1ca00000 ;  /* 0x1ca00000ff1f7424 */ /* 0x000fe200078e00ff */
[C---:B------:R-:W-:Y:S01]  /*9100*/  FSETP.GEU.AND P2, PT, |R11|.reuse, 1.469367938527859385e-39, PT ;  /* 0x001000000b00780b */ /* 0x040fe20003f4e200 */
[----:B------:R-:W-:Y:S01]  /*9110*/  IMAD.MOV.U32 R32, RZ, RZ, 0x1 ;  /* 0x00000001ff207424 */ /* 0x000fe200078e00ff */
[----:B------:R-:W-:Y:S01]  /*9120*/  LOP3.LUT R7, R6, 0x3ff00000, RZ, 0xfc, !PT ;  /* 0x3ff0000006077812 */ /* 0x000fe200078efcff */
[----:B------:R-:W-:Y:S01]  /*9130*/  IMAD.MOV.U32 R6, RZ, RZ, R8 ;  /* 0x000000ffff067224 */ /* 0x000fe200078e0008 */
[----:B------:R-:W-:Y:S01]  /*9140*/  LOP3.LUT R23, R11, 0x7ff00000, RZ, 0xc0, !PT ;  /* 0x7ff000000b177812 */ /* 0x000fe200078ec0ff */
[----:B------:R-:W-:Y:S01]  /*9150*/  IMAD.MOV.U32 R12, RZ, RZ, R10 ;  /* 0x000000ffff0c7224 */ /* 0x000fe200078e000a */
[----:B------:R-:W-:Y:S01]  /*9160*/  BSSY B1, `(.L_x_4722) ;  /* 0x000004f000017945 */ /* 0x000fe20003800000 */
[----:B------:R-:W0:Y:S01]  /*9170*/  @!P0 DMUL R6, R8, 8.98846567431157953865e+307 ;  /* 0x7fe0000008068828 */ /* 0x000e220000000000 */
[----:B------:R-:W-:-:S04]  /*9180*/  ISETP.GE.U32.AND P1, PT, R23, R26, PT ;  /* 0x0000001a1700720c */ /* 0x000fc80003f26070 */
[----:B------:R-:W-:Y:S01]  /*9190*/  SEL R13, R31, 0x63400000, !P1 ;  /* 0x634000001f0d7807 */ /* 0x000fe20004800000 */
[----:B0-----:R-:W0:Y:S01]  /*91a0*/  MUFU.RCP64H R33, R7 ;  /* 0x0000000700217308 */ /* 0x001e220000001800 */
[----:B------:R-:W-:Y:S01]  /*91b0*/  @!P2 LOP3.LUT R0, R9, 0x7ff00000, RZ, 0xc0, !PT ;  /* 0x7ff000000900a812 */ /* 0x000fe200078ec0ff */
[----:B------:R-:W-:Y:S01]  /*91c0*/  @!P2 IMAD.MOV.U32 R14, RZ, RZ, RZ ;  /* 0x000000ffff0ea224 */ /* 0x000fe200078e00ff */
[----:B------:R-:W-:Y:S02]  /*91d0*/  LOP3.LUT R13, R13, 0x800fffff, R11, 0xf8, !PT ;  /* 0x800fffff0d0d7812 */ /* 0x000fe400078ef80b */
[----:B------:R-:W-:Y:S01]  /*91e0*/  @!P2 ISETP.GE.U32.AND P3, PT, R23, R0, PT ;  /* 0x000000001700a20c */ /* 0x000fe20003f66070 */
[----:B------:R-:W-:-:S03]  /*91f0*/  IMAD.MOV.U32 R0, RZ, RZ, R23 ;  /* 0x000000ffff007224 */ /* 0x000fc600078e0017 */
[----:B------:R-:W-:-:S04]  /*9200*/  @!P2 SEL R15, R31, 0x63400000, !P3 ;  /* 0x634000001f0fa807 */ /* 0x000fc80005800000 */
[----:B------:R-:W-:Y:S01]  /*9210*/  @!P2 LOP3.LUT R15, R15, 0x80000000, R11, 0xf8, !PT ;  /* 0x800000000f0fa812 */ /* 0x000fe200078ef80b */
[----:B0-----:R-:W0:-:S03]  /*9220*/  DFMA R20, R32, -R6, 1 ;  /* 0x3ff000002014742b */ /* 0x001e060000000806 */
[----:B------:R-:W-:-:S03]  /*9230*/  @!P2 LOP3.LUT R15, R15, 0x100000, RZ, 0xfc, !PT ;  /* 0x001000000f0fa812 */ /* 0x000fc600078efcff */
[----:B0-----:R-:W0:-:S04]  /*9240*/  DFMA R20, R20, R20, R20 ;  /* 0x000000141414722b */ /* 0x001e080000000014 */
[----:B------:R-:W1:-:S04]  /*9250*/  @!P2 DFMA R12, R12, 2, -R14 ;  /* 0x400000000c0ca82b */ /* 0x000e48000000080e */
[----:B0-----:R0:W2:Y:S02]  /*9260*/  DFMA R20, R32, R20, R32 ;  /* 0x000000142014722b */ /* 0x0010a40000000020 */
[----:B0-----:R-:W-:Y:S01]  /*9270*/  IMAD.MOV.U32 R33, RZ, RZ, R26 ;  /* 0x000000ffff217224 */ /* 0x001fe200078e001a */
[----:B------:R-:W-:-:S03]  /*9280*/  @!P0 LOP3.LUT R33, R7, 0x7ff00000, RZ, 0xc0, !PT ;  /* 0x7ff0000007218812 */ /* 0x000fc600078ec0ff */
[----:B-1----:R-:W-:Y:S01]  /*9290*/  @!P2 LOP3.LUT R0, R13, 0x7ff00000, RZ, 0xc0, !PT ;  /* 0x7ff000000d00a812 */ /* 0x002fe200078ec0ff */
[----:B--2---:R-:W0:Y:S01]  /*92a0*/  DFMA R14, R20, -R6, 1 ;  /* 0x3ff00000140e742b */ /* 0x004e220000000806 */
[----:B------:R-:W-:Y:S02]  /*92b0*/  IADD3 R32, R33, -0x1, RZ ;  /* 0xffffffff21207810 */ /* 0x000fe40007ffe0ff */
[----:B------:R-:W-:-:S03]  /*92c0*/  IADD3 R26, R0, -0x1, RZ ;  /* 0xffffffff001a7810 */ /* 0x000fc60007ffe0ff */
[----:B0-----:R-:W0:Y:S01]  /*92d0*/  DFMA R14, R20, R14, R20 ;  /* 0x0000000e140e722b */ /* 0x001e220000000014 */
[----:B------:R-:W-:-:S04]  /*92e0*/  ISETP.GT.U32.AND P0, PT, R26, 0x7feffffe, PT ;  /* 0x7feffffe1a00780c */ /* 0x000fc80003f04070 */
[----:B------:R-:W-:Y:S01]  /*92f0*/  ISETP.GT.U32.OR P0, PT, R32, 0x7feffffe, P0 ;  /* 0x7feffffe2000780c */ /* 0x000fe20000704470 */
[----:B0-----:R-:W0:-:S06]  /*9300*/  DMUL R20, R14, R12 ;  /* 0x0000000c0e147228 */ /* 0x001e0c0000000000 */
[----:B0-----:R-:W0:-:S06]  /*9310*/  DFMA R26, R20, -R6, R12 ;  /* 0x80000006141a722b */ /* 0x001e0c000000000c */
[----:B0-----:R0:W1:Y:S01]  /*9320*/  DFMA R26, R14, R26, R20 ;  /* 0x0000001a0e1a722b */ /* 0x0010620000000014 */
[----:B------:R-:W-:Y:S05]  /*9330*/  @P0 BRA `(.L_x_4723) ;  /* 0x000001c000000947 */ /* 0x000fea0003800000 */
[----:B------:R-:W-:-:S04]  /*9340*/  LOP3.LUT R10, R9, 0x7ff00000, RZ, 0xc0, !PT ;  /* 0x7ff00000090a7812 */ /* 0x000fc800078ec0ff */
[C---:B------:R-:W-:Y:S01]  /*9350*/  ISETP.GE.U32.AND P0, PT, R23.reuse, R10, PT ;  /* 0x0000000a1700720c */ /* 0x040fe20003f06070 */
[----:B------:R-:W-:Y:S02]  /*9360*/  IMAD.IADD R0, R23, 0x1, -R10 ;  /* 0x0000000117007824 */ /* 0x000fe400078e0a0a */
[----:B------:R-:W-:Y:S01]  /*9370*/  IMAD.MOV.U32 R10, RZ, RZ, RZ ;  /* 0x000000ffff0a7224 */ /* 0x000fe200078e00ff */
[----:B------:R-:W-:Y:S02]  /*9380*/  SEL R31, R31, 0x63400000, !P0 ;  /* 0x634000001f1f7807 */ /* 0x000fe40004000000 */
[----:B------:R-:W-:-:S04]  /*9390*/  IMNMX R0, R0, -0x46a00000, !PT ;  /* 0xb960000000007817 */ /* 0x000fc80007800200 */
[----:B------:R-:W-:-:S05]  /*93a0*/  IMNMX R0, R0, 0x46a00000, PT ;  /* 0x46a0000000007817 */ /* 0x000fca0003800200 */
[----:B------:R-:W-:-:S05]  /*93b0*/  IMAD.IADD R0, R0, 0x1, -R31 ;  /* 0x0000000100007824 */ /* 0x000fca00078e0a1f */
[----:B------:R-:W-:-:S06]  /*93c0*/  IADD3 R11, R0, 0x7fe00000, RZ ;  /* 0x7fe00000000b7810 */ /* 0x000fcc0007ffe0ff */
[----:B01----:R-:W0:-:S10]  /*93d0*/  DMUL R14, R26, R10 ;  /* 0x0000000a1a0e7228 */ /* 0x003e140000000000 */
[----:B0-----:R-:W-:-:S13]  /*93e0*/  FSETP.GTU.AND P0, PT, |R15|, 1.469367938527859385e-39, PT ;  /* 0x001000000f00780b */ /* 0x001fda0003f0c200 */
[----:B------:R-:W-:Y:S05]  /*93f0*/  @P0 BRA `(.L_x_4724) ;  /* 0x0000025000000947 */ /* 0x000fea0003800000 */
[----:B------:R-:W0:Y:S01]  /*9400*/  DFMA R6, R26, -R6, R12 ;  /* 0x800000061a06722b */ /* 0x000e22000000000c */
[----:B------:R-:W-:-:S09]  /*9410*/  IMAD.MOV.U32 R10, RZ, RZ, RZ ;  /* 0x000000ffff0a7224 */ /* 0x000fd200078e00ff */
[C---:B0-----:R-:W-:Y:S02]  /*9420*/  FSETP.NEU.AND P0, PT, R7.reuse, RZ, PT ;  /* 0x000000ff0700720b */ /* 0x041fe40003f0d000 */
[----:B------:R-:W-:-:S04]  /*9430*/  LOP3.LUT R9, R7, 0x80000000, R9, 0x48, !PT ;  /* 0x8000000007097812 */ /* 0x000fc800078e4809 */
[----:B------:R-:W-:-:S07]  /*9440*/  LOP3.LUT R11, R9, R11, RZ, 0xfc, !PT ;  /* 0x0000000b090b7212 */ /* 0x000fce00078efcff */
[----:B------:R-:W-:Y:S05]  /*9450*/  @!P0 BRA `(.L_x_4724) ;  /* 0x000001f000008947 */ /* 0x000fea0003800000 */
[----:B------:R-:W-:Y:S01]  /*9460*/  IMAD.MOV R7, RZ, RZ, -R0 ;  /* 0x000000ffff077224 */ /* 0x000fe200078e0a00 */
[----:B------:R-:W0:Y:S01]  /*9470*/  DMUL.RP R10, R26, R10 ;  /* 0x0000000a1a0a7228 */ /* 0x000e220000008000 */
[----:B------:R-:W-:-:S06]  /*9480*/  IMAD.MOV.U32 R6, RZ, RZ, RZ ;  /* 0x000000ffff067224 */ /* 0x000fcc00078e00ff */
[----:B------:R-:W1:-:S03]  /*9490*/  DFMA R6, R14, -R6, R26 ;  /* 0x800000060e06722b */ /* 0x000e46000000001a */
[----:B0-----:R-:W-:-:S03]  /*94a0*/  LOP3.LUT R9, R11, R9, RZ, 0x3c, !PT ;  /* 0x000000090b097212 */ /* 0x001fc600078e3cff */
[----:B-1----:R-:W-:-:S04]  /*94b0*/  IADD3 R6, -R0, -0x43300000, RZ ;  /* 0xbcd0000000067810 */ /* 0x002fc80007ffe1ff */
[----:B------:R-:W-:-:S04]  /*94c0*/  FSETP.NEU.AND P0, PT, |R7|, R6, PT ;  /* 0x000000060700720b */ /* 0x000fc80003f0d200 */
[----:B------:R-:W-:Y:S02]  /*94d0*/  FSEL R14, R10, R14, !P0 ;  /* 0x0000000e0a0e7208 */ /* 0x000fe40004000000 */
[----:B------:R-:W-:Y:S01]  /*94e0*/  FSEL R15, R9, R15, !P0 ;  /* 0x0000000f090f7208 */ /* 0x000fe20004000000 */
[----:B------:R-:W-:Y:S05]  /*94f0*/  BRA `(.L_x_4724) ;  /* 0x0000015000007947 */ /* 0x000fea0003800000 */
.L_x_4723:
        /* <DEDUP_REMOVED lines=16> */
.L_x_4726:
[----:B0-----:R-:W-:Y:S01]  /*9600*/  LOP3.LUT R15, R9, 0x80000, RZ, 0xfc, !PT ;  /* 0x00080000090f7812 */ /* 0x001fe200078efcff */
[----:B------:R-:W-:Y:S01]  /*9610*/  IMAD.MOV.U32 R14, RZ, RZ, R8 ;  /* 0x000000ffff0e7224 */ /* 0x000fe200078e0008 */
[----:B------:R-:W-:Y:S05]  /*9620*/  BRA `(.L_x_4724) ;  /* 0x0000002000007947 */ /* 0x000fea0003800000 */
.L_x_4725:
[----:B0-----:R-:W-:Y:S01]  /*9630*/  LOP3.LUT R15, R11, 0x80000, RZ, 0xfc, !PT ;  /* 0x000800000b0f7812 */ /* 0x001fe200078efcff */
[----:B------:R-:W-:Y:S02]  /*9640*/  IMAD.MOV.U32 R14, RZ, RZ, R10 ;  /* 0x000000ffff0e7224 */ /* 0x000fe400078e000a */
.L_x_4724:
[----:B------:R-:W-:Y:S05]  /*9650*/  BSYNC B1 ;  /* 0x0000000000017941 */ /* 0x000fea0003800000 */
.L_x_4722:
[----:B------:R-:W-:Y:S02]  /*9660*/  IMAD.MOV.U32 R31, RZ, RZ, 0x0 ;  /* 0x00000000ff1f7424 */ /* 0x000fe400078e00ff */
[----:B------:R-:W-:-:S02]  /*9670*/  IMAD.MOV.U32 R6, RZ, RZ, R14 ;  /* 0x000000ffff067224 */ /* 0x000fc400078e000e */
[----:B------:R-:W-:Y:S01]  /*9680*/  IMAD.MOV.U32 R7, RZ, RZ, R15 ;  /* 0x000000ffff077224 */ /* 0x000fe200078e000f */
[----:B------:R-:W-:Y:S06]  /*9690*/  RET.REL.NODEC R30 `(_ZN2at6native27unrolled_elementwise_kernelIZZZNS0_26round_decimals_kernel_cudaERNS_18TensorIteratorBaseElENKUlvE_clEvENKUlvE_clEvEUldE_St5arrayIPcLm2EELi4E23TrivialOffsetCalculatorILi1EjESB_NS0_6memory12LoadWithCastILi1EEENSC_13StoreWithCastILi1EEEEEviT_T0_T2_T3_T4_T5_) ;  /* 0xffff69601e007950 */ /* 0x000fec0003c3ffff */
.L_x_4727:
        /* <DEDUP_REMOVED lines=14> */
.L_x_18245:


//--------------------- .text._ZN2at6native18elementwise_kernelILi128ELi2EZNS0_22gpu_kernel_impl_nocastIZZZNS0_26round_decimals_kernel_cudaERNS_18TensorIteratorBaseElENKUlvE_clEvENKUlvE_clEvEUldE_EEvS4_RKT_EUliE_EEviT1_ --------------------------
	.section	.text._ZN2at6native18elementwise_kernelILi128ELi2EZNS0_22gpu_kernel_impl_nocastIZZZNS0_26round_decimals_kernel_cudaERNS_18TensorIteratorBaseElENKUlvE_clEvENKUlvE_clEvEUldE_EEvS4_RKT_EUliE_EEviT1_,"ax",@progbits
	.sectioninfo	@"SHI_REGISTERS=27"
	.align	128
        .global         _ZN2at6native18elementwise_kernelILi128ELi2EZNS0_22gpu_kernel_impl_nocastIZZZNS0_26round_decimals_kernel_cudaERNS_18TensorIteratorBaseElENKUlvE_clEvENKUlvE_clEvEUldE_EEvS4_RKT_EUliE_EEviT1_
        .type           _ZN2at6native18elementwise_kernelILi128ELi2EZNS0_22gpu_kernel_impl_nocastIZZZNS0_26round_decimals_kernel_cudaERNS_18TensorIteratorBaseElENKUlvE_clEvENKUlvE_clEvEUldE_EEvS4_RKT_EUliE_EEviT1_,@function
        .size           _ZN2at6native18elementwise_kernelILi128ELi2EZNS0_22gpu_kernel_impl_nocastIZZZNS0_26round_decimals_kernel_cudaERNS_18TensorIteratorBaseElENKUlvE_clEvENKUlvE_clEvEUldE_EEvS4_RKT_EUliE_EEviT1_,(.L_x_18246 - _ZN2at6native18elementwise_kernelILi128ELi2EZNS0_22gpu_kernel_impl_nocastIZZZNS0_26round_decimals_kernel_cudaERNS_18TensorIteratorBaseElENKUlvE_clEvENKUlvE_clEvEUldE_EEvS4_RKT_EUliE_EEviT1_)
        .other          _ZN2at6native18elementwise_kernelILi128ELi2EZNS0_22gpu_kernel_impl_nocastIZZZNS0_26round_decimals_kernel_cudaERNS_18TensorIteratorBaseElENKUlvE_clEvENKUlvE_clEvEUldE_EEvS4_RKT_EUliE_EEviT1_,@"STO_CUDA_ENTRY STV_DEFAULT"
_ZN2at6native18elementwise_kernelILi128ELi2EZNS0_22gpu_kernel_impl_nocastIZZZNS0_26round_decimals_kernel_cudaERNS_18TensorIteratorBaseElENKUlvE_clEvENKUlvE_clEvEUldE_EEvS4_RKT_EUliE_EEviT1_:
.text._ZN2at6native18elementwise_kernelILi128ELi2EZNS0_22gpu_kernel_impl_nocastIZZZNS0_26round_decimals_kernel_cudaERNS_18TensorIteratorBaseElENKUlvE_clEvENKUlvE_clEvEUldE_EEvS4_RKT_EUliE_EEviT1_:
[----:B------:R-:W-:Y:S02]  /*0000*/  MOV R1, c[0x0][0x28] ;  /* 0x00000a0000017a02 */ /* 0x000fe40000000f00 */
[----:B------:R-:W0:Y:S01]  /*0010*/  S2R R20, SR_CTAID.X ;  /* 0x0000000000147919 */ /* 0x000e220000002500 */
[----:B------:R-:W-:Y:S01]  /*0020*/  ULDC.64 UR4, c[0x0][0x118] ;  /* 0x0000460000047ab9 */ /* 0x000fe20000000a00 */
[----:B------:R-:W-:Y:S01]  /*0030*/  BSSY B0, `(.L_x_4728) ;  /* 0x0000129000007945 */ /* 0x000fe20003800000 */
[----:B------:R-:W-:Y:S01]  /*0040*/  ULDC.U8 UR6, c[0x0][0x378] ;  /* 0x0000de0000067ab9 */ /* 0x000fe20000000000 */
[----:B------:R-:W0:Y:S02]  /*0050*/  S2R R23, SR_TID.X ;  /* 0x0000000000177919 */ /* 0x000e240000002100 */
[----:B0-----:R-:W-:-:S05]  /*0060*/  IMAD R5, R20, 0x100, R23 ;  /* 0x0000010014057824 */ /* 0x001fca00078e0217 */
[----:B------:R-:W-:-:S13]  /*0070*/  ISETP.GE.AND P0, PT, R5, c[0x0][0x160], PT ;  /* 0x0000580005007a0c */ /* 0x000fda0003f06270 */
[----:B------:R-:W-:Y:S05]  /*0080*/  @P0 BRA `(.L_x_4729) ;  /* 0x0000123000000947 */ /* 0x000fea0003800000 */
[----:B------:R-:W-:Y:S01]  /*0090*/  ISETP.NE.AND P0, PT, RZ, c[0x0][0x168], PT ;  /* 0x00005a00ff007a0c */ /* 0x000fe20003f05270 */
[----:B------:R-:W-:Y:S01]  /*00a0*/  HFMA2.MMA R0, -RZ, RZ, 0, 0 ;  /* 0x00000000ff007435 */ /* 0x000fe200000001ff */
[----:B------:R-:W-:-:S11]  /*00b0*/  IMAD.MOV.U32 R12, RZ, RZ, RZ ;  /* 0x000000ffff0c7224 */ /* 0x000fd600078e00ff */
[----:B------:R-:W-:Y:S05]  /*00c0*/  @!P0 BRA `(.L_x_4730) ;  /* 0x00000e0000008947 */ /* 0x000fea0003800000 */
[----:B------:R-:W-:Y:S01]  /*00d0*/  MOV R2, RZ ;  /* 0x000000ff00027202 */ /* 0x000fe20000000f00 */
[----:B------:R-:W-:Y:S01]  /*00e0*/  IMAD.MOV.U32 R3, RZ, RZ, R5 ;  /* 0x000000ffff037224 */ /* 0x000fe200078e0005 */
[----:B------:R-:W-:-:S03]  /*00f0*/  MOV R6, c[0x0][0x168] ;  /* 0x00005a0000067a02 */ /* 0x000fc60000000f00 */
[----:B------:R-:W-:Y:S01]  /*0100*/  IMAD.HI.U32 R2, R5, c[0x0][0x170], R2 ;  /* 0x00005c0005027a27 */ /* 0x000fe200078e0002 */
[----:B------:R-:W-:-:S04]  /*0110*/  ISETP.NE.AND P0, PT, R6, 0x1, PT ;  /* 0x000000010600780c */ /* 0x000fc80003f05270 */
        /* <DEDUP_REMOVED lines=208> */
[----:B------:R-:W-:-:S03]  /*0e20*/  @P0 MOV R4, RZ ;  /* 0x000000ff00040202 */ /* 0x000fc60000000f00 */
[--C-:B------:R-:W-:Y:S02]  /*0e30*/  IMAD.MOV R7, RZ, RZ, -R5.reuse ;  /* 0x000000ffff077224 */ /* 0x100fe400078e0a05 */
[----:B------:R-:W-:-:S04]  /*0e40*/  @P0 IMAD.HI.U32 R2, R5, c[0x0][0x290], R4 ;  /* 0x0000a40005020a27 */ /* 0x000fc800078e0004 */
[----:B------:R-:W-:Y:S01]  /*0e50*/  IMAD R3, R7, c[0x0][0x280], R3 ;  /* 0x0000a00007037a24 */ /* 0x000fe200078e0203 */
[----:B------:R-:W-:-:S03]  /*0e60*/  @P0 SHF.R.U32.HI R2, RZ, c[0x0][0x294], R2 ;  /* 0x0000a500ff020a19 */ /* 0x000fc60000011602 */
[C---:B------:R-:W-:Y:S01]  /*0e70*/  IMAD R12, R3.reuse, c[0x0][0x350], R12 ;  /* 0x0000d400030c7a24 */ /* 0x040fe200078e020c */
[----:B------:R-:W-:Y:S01]  /*0e80*/  @P0 IADD3 R4, -R2, RZ, RZ ;  /* 0x000000ff02040210 */ /* 0x000fe20007ffe1ff */
[----:B------:R-:W-:-:S04]  /*0e90*/  IMAD R0, R3, c[0x0][0x354], R0 ;  /* 0x0000d50003007a24 */ /* 0x000fc800078e0200 */
[----:B------:R-:W-:-:S04]  /*0ea0*/  @P0 IMAD R5, R4, c[0x0][0x28c], R5 ;  /* 0x0000a30004050a24 */ /* 0x000fc800078e0205 */
[C---:B------:R-:W-:Y:S02]  /*0eb0*/  @P0 IMAD R12, R5.reuse, c[0x0][0x358], R12 ;  /* 0x0000d600050c0a24 */ /* 0x040fe400078e020c */
[----:B------:R-:W-:-:S05]  /*0ec0*/  @P0 IMAD R0, R5, c[0x0][0x35c], R0 ;  /* 0x0000d70005000a24 */ /* 0x000fca00078e0200 */
.L_x_4730:
[----:B------:R-:W-:-:S04]  /*0ed0*/  IADD3 R2, P0, R0, c[0x0][0x368], RZ ;  /* 0x0000da0000027a10 */ /* 0x000fc80007f1e0ff */
[----:B------:R-:W-:-:S06]  /*0ee0*/  IADD3.X R3, RZ, c[0x0][0x36c], RZ, P0, !PT ;  /* 0x0000db00ff037a10 */ /* 0x000fcc00007fe4ff */
[----:B------:R-:W5:Y:S01]  /*0ef0*/  LDG.E.64 R2, [R2.64] ;  /* 0x0000000402027981 */ /* 0x000f62000c1e1b00 */
[----:B------:R-:W-:Y:S02]  /*0f00*/  ISETP.NE.AND P0, PT, RZ, UR6, PT ;  /* 0x00000006ff007c0c */ /* 0x000fe4000bf05270 */
[----:B------:R-:W-:-:S05]  /*0f10*/  IADD3 R12, P1, R12, c[0x0][0x360], RZ ;  /* 0x0000d8000c0c7a10 */ /* 0x000fca0007f3e0ff */
[----:B------:R-:W-:-:S06]  /*0f20*/  IMAD.X R13, RZ, RZ, c[0x0][0x364], P1 ;  /* 0x0000d900ff0d7624 */ /* 0x000fcc00008e06ff */
[----:B------:R-:W-:Y:S05]  /*0f30*/  @!P0 BRA `(.L_x_4731) ;  /* 0x000001b000008947 */ /* 0x000fea0003800000 */
[----:B------:R-:W0:Y:S01]  /*0f40*/  MUFU.RCP64H R5, c[0x0][0x374] ;  /* 0x0000dd0000057b08 */ /* 0x000e220000001800 */
[----:B------:R-:W-:Y:S01]  /*0f50*/  MOV R8, c[0x0][0x370] ;  /* 0x0000dc0000087a02 */ /* 0x000fe20000000f00 */
[----:B------:R-:W-:Y:S01]  /*0f60*/  IMAD.MOV.U32 R4, RZ, RZ, 0x1 ;  /* 0x00000001ff047424 */ /* 0x000fe200078e00ff */
[----:B------:R-:W-:Y:S01]  /*0f70*/  MOV R9, c[0x0][0x374] ;  /* 0x0000dd0000097a02 */ /* 0x000fe20000000f00 */
[----:B------:R-:W-:Y:S01]  /*0f80*/  BSSY B1, `(.L_x_4732) ;  /* 0x0000013000017945 */ /* 0x000fe20003800000 */
[----:B-----5:R-:W-:-:S04]  /*0f90*/  FSETP.GEU.AND P1, PT, |R3|, 6.5827683646048100446e-37, PT ;  /* 0x036000000300780b */ /* 0x020fc80003f2e200 */
        /* <DEDUP_REMOVED lines=11> */
[----:B------:R-:W-:Y:S01]  /*1050*/  MOV R8, R2 ;  /* 0x0000000200087202 */ /* 0x000fe20000000f00 */
[----:B------:R-:W-:Y:S01]  /*1060*/  IMAD.MOV.U32 R4, RZ, RZ, c[0x0][0x370] ;  /* 0x0000dc00ff047624 */ /* 0x000fe200078e00ff */
[----:B------:R-:W-:Y:S02]  /*1070*/  MOV R9, R3 ;  /* 0x0000000300097202 */ /* 0x000fe40000000f00 */
[----:B------:R-:W-:Y:S02]  /*1080*/  MOV R5, c[0x0][0x374] ;  /* 0x0000dd0000057a02 */ /* 0x000fe40000000f00 */
[----:B------:R-:W-:Y:S02]  /*1090*/  MOV R0, 0x10b0 ;  /* 0x000010b000007802 */ /* 0x000fe40000000f00 */
[----:B------:R-:W-:Y:S05]  /*10a0*/  CALL.REL.NOINC `($__internal_2_$__cuda_sm20_div_rn_f64_full) ;  /* 0x0000146000007944 */ /* 0x000fea0003c00000 */
.L_x_4733:
[----:B------:R-:W-:Y:S05]  /*10b0*/  BSYNC B1 ;  /* 0x0000000000017941 */ /* 0x000fea0003800000 */
.L_x_4732:
[----:B------:R-:W0:Y:S02]  /*10c0*/  FRND.F64 R4, R4 ;  /* 0x0000000400047313 */ /* 0x000e240000301800 */
[----:B0-----:R0:W2:Y:S01]  /*10d0*/  DMUL R2, R4, c[0x0][0x370] ;  /* 0x0000dc0004027a28 */ /* 0x0010a20000000000 */
[----:B------:R-:W-:Y:S06]  /*10e0*/  BRA `(.L_x_4734) ;  /* 0x000001a000007947 */ /* 0x000fec0003800000 */
.L_x_4731:
[----:B------:R-:W0:Y:S01]  /*10f0*/  MUFU.RCP64H R5, c[0x0][0x374] ;  /* 0x0000dd0000057b08 */ /* 0x000e220000001800 */
[----:B------:R-:W-:Y:S01]  /*1100*/  MOV R6, c[0x0][0x370] ;  /* 0x0000dc0000067a02 */ /* 0x000fe20000000f00 */
[----:B------:R-:W-:Y:S01]  /*1110*/  IMAD.MOV.U32 R7, RZ, RZ, c[0x0][0x374] ;  /* 0x0000dd00ff077624 */ /* 0x000fe200078e00ff */
[----:B------:R-:W-:Y:S01]  /*1120*/  HFMA2.MMA R4, -RZ, RZ, 0, 5.9604644775390625e-08 ;  /* 0x00000001ff047435 */ /* 0x000fe200000001ff */
[----:B-----5:R-:W-:Y:S01]  /*1130*/  DMUL R2, R2, c[0x0][0x370] ;  /* 0x0000dc0002027a28 */ /* 0x020fe20000000000 */
[----:B------:R-:W-:Y:S04]  /*1140*/  BSSY B1, `(.L_x_4734) ;  /* 0x0000014000017945 */ /* 0x000fe80003800000 */
        /* <DEDUP_REMOVED lines=13> */
[----:B------:R-:W-:Y:S01]  /*1220*/  MOV R4, c[0x0][0x370] ;  /* 0x0000dc0000047a02 */ /* 0x000fe20000000f00 */
[----:B------:R-:W-:Y:S01]  /*1230*/  IMAD.MOV.U32 R5, RZ, RZ, c[0x0][0x374] ;  /* 0x0000dd00ff057624 */ /* 0x000fe200078e00ff */
[----:B------:R-:W-:Y:S02]  /*1240*/  MOV R0, 0x1260 ;  /* 0x0000126000007802 */ /* 0x000fe40000000f00 */
[----:B------:R-:W-:Y:S05]  /*1250*/  CALL.REL.NOINC `($__internal_2_$__cuda_sm20_div_rn_f64_full) ;  /* 0x000012b000007944 */ /* 0x000fea0003c00000 */
[----:B------:R-:W-:Y:S02]  /*1260*/  MOV R2, R4 ;  /* 0x0000000400027202 */ /* 0x000fe40000000f00 */
[----:B------:R-:W-:Y:S02]  /*1270*/  MOV R3, R5 ;  /* 0x0000000500037202 */ /* 0x000fe40000000f00 */
.L_x_4735:
[----:B------:R-:W-:Y:S05]  /*1280*/  BSYNC B1 ;  /* 0x0000000000017941 */ /* 0x000fea0003800000 */
.L_x_4734:
[----:B--2---:R2:W-:Y:S01]  /*1290*/  STG.E.64 [R12.64], R2 ;  /* 0x000000020c007986 */ /* 0x0045e2000c101b04 */
[----:B0-----:R-:W-:-:S05]  /*12a0*/  IMAD R5, R20, 0x100, R23 ;  /* 0x0000010014057824 */ /* 0x001fca00078e0217 */
[----:B------:R-:W-:Y:S02]  /*12b0*/  IADD3 R5, R5, 0x80, RZ ;  /* 0x0000008005057810 */ /* 0x000fe40007ffe0ff */
.L_x_4729:
[----:B------:R-:W-:Y:S05]  /*12c0*/  BSYNC B0 ;  /* 0x0000000000007941 */ /* 0x000fea0003800000 */
.L_x_4728:
[----:B------:R-:W-:-:S13]  /*12d0*/  ISETP.GE.AND P0, PT, R5, c[0x0][0x160], PT ;  /* 0x0000580005007a0c */ /* 0x000fda0003f06270 */
[----:B------:R-:W-:Y:S05]  /*12e0*/  @P0 EXIT ;  /* 0x000000000000094d */ /* 0x000fea0003800000 */
[----:B------:R-:W-:Y:S01]  /*12f0*/  ISETP.NE.AND P0, PT, RZ, c[0x0][0x168], PT ;  /* 0x00005a00ff007a0c */ /* 0x000fe20003f05270 */
[----:B------:R-:W-:Y:S01]  /*1300*/  HFMA2.MMA R0, -RZ, RZ, 0, 0 ;  /* 0x00000000ff007435 */ /* 0x000fe200000001ff */
[----:B--2---:R-:W-:-:S11]  /*1310*/  MOV R12, RZ ;  /* 0x000000ff000c7202 */ /* 0x004fd60000000f00 */
[----:B------:R-:W-:Y:S05]  /*1320*/  @!P0 BRA `(.L_x_4736) ;  /* 0x00000e0000008947 */ /* 0x000fea0003800000 */
[----:B------:R-:W-:Y:S01]  /*1330*/  MOV R3, R5 ;  /* 0x0000000500037202 */ /* 0x000fe20000000f00 */
[----:B------:R-:W-:Y:S01]  /*1340*/  IMAD.MOV.U32 R2, RZ, RZ, RZ ;  /* 0x000000ffff027224 */ /* 0x000fe200078e00ff */
        /* <DEDUP_REMOVED lines=221> */
[----:B------:R-:W-:-:S05]  /*2120*/  @P0 IMAD R0, R5, c[0x0][0x35c], R0 ;  /* 0x0000d70005000a24 */ /* 0x000fca00078e0200 */
.L_x_4736:
[----:B------:R-:W-:-:S04]  /*2130*/  IADD3 R2, P0, R0, c[0x0][0x368], RZ ;  /* 0x0000da0000027a10 */ /* 0x000fc80007f1e0ff */
[----:B------:R-:W-:-:S06]  /*2140*/  IADD3.X R3, RZ, c[0x0][0x36c], RZ, P0, !PT ;  /* 0x0000db00ff037a10 */ /* 0x000fcc00007fe4ff */
[----:B------:R-:W5:Y:S01]  /*2150*/  LDG.E.64 R2, [R2.64] ;  /* 0x0000000402027981 */ /* 0x000f62000c1e1b00 */
[----:B------:R-:W-:Y:S02]  /*2160*/  ISETP.NE.AND P1, PT, RZ, UR6, PT ;  /* 0x00000006ff007c0c */ /* 0x000fe4000bf25270 */
[----:B------:R-:W-:-:S04]  /*2170*/  IADD3 R12, P0, R12, c[0x0][0x360], RZ ;  /* 0x0000d8000c0c7a10 */ /* 0x000fc80007f1e0ff */
[----:B------:R-:W-:-:S07]  /*2180*/  IADD3.X R13, RZ, c[0x0][0x364], RZ, P0, !PT ;  /* 0x0000d900ff0d7a10 */ /* 0x000fce00007fe4ff */
[----:B------:R-:W-:Y:S05]  /*2190*/  @!P1 BRA `(.L_x_4737) ;  /* 0x000001b000009947 */ /* 0x000fea0003800000 */
[----:B------:R-:W0:Y:S01]  /*21a0*/  MUFU.RCP64H R5, c[0x0][0x374] ;  /* 0x0000dd0000057b08 */ /* 0x000e220000001800 */
[----:B------:R-:W-:Y:S01]  /*21b0*/  IMAD.MOV.U32 R6, RZ, RZ, c[0x0][0x370] ;  /* 0x0000dc00ff067624 */ /* 0x000fe200078e00ff */
[----:B------:R-:W-:Y:S01]  /*21c0*/  MOV R7, c[0x0][0x374] ;  /* 0x0000dd0000077a02 */ /* 0x000fe20000000f00 */
[----:B------:R-:W-:Y:S01]  /*21d0*/  HFMA2.MMA R4, -RZ, RZ, 0, 5.9604644775390625e-08 ;  /* 0x00000001ff047435 */ /* 0x000fe200000001ff */
[----:B-----5:R-:W-:Y:S01]  /*21e0*/  FSETP.GEU.AND P1, PT, |R3|, 6.5827683646048100446e-37, PT ;  /* 0x036000000300780b */ /* 0x020fe20003f2e200 */
[----:B------:R-:W-:Y:S04]  /*21f0*/  BSSY B0, `(.L_x_4738) ;  /* 0x0000012000007945 */ /* 0x000fe80003800000 */
        /* <DEDUP_REMOVED lines=12> */
[----:B------:R-:W-:Y:S01]  /*22c0*/  MOV R9, R3 ;  /* 0x0000000300097202 */ /* 0x000fe20000000f00 */
[----:B------:R-:W-:Y:S01]  /*22d0*/  IMAD.MOV.U32 R5, RZ, RZ, c[0x0][0x374] ;  /* 0x0000dd00ff057624 */ /* 0x000fe200078e00ff */
[----:B------:R-:W-:Y:S02]  /*22e0*/  MOV R4, c[0x0][0x370] ;  /* 0x0000dc0000047a02 */ /* 0x000fe40000000f00 */
[----:B------:R-:W-:Y:S02]  /*22f0*/  MOV R0, 0x2310 ;  /* 0x0000231000007802 */ /* 0x000fe40000000f00 */
[----:B-1----:R-:W-:Y:S05]  /*2300*/  CALL.REL.NOINC `($__internal_2_$__cuda_sm20_div_rn_f64_full) ;  /* 0x0000020000007944 */ /* 0x002fea0003c00000 */
.L_x_4739:
[----:B------:R-:W-:Y:S05]  /*2310*/  BSYNC B0 ;  /* 0x0000000000007941 */ /* 0x000fea0003800000 */
.L_x_4738:
[----:B------:R-:W0:Y:S02]  /*2320*/  FRND.F64 R4, R4 ;  /* 0x0000000400047313 */ /* 0x000e240000301800 */
[----:B0-----:R0:W2:Y:S01]  /*2330*/  DMUL R2, R4, c[0x0][0x370] ;  /* 0x0000dc0004027a28 */ /* 0x0010a20000000000 */
[----:B------:R-:W-:Y:S06]  /*2340*/  BRA `(.L_x_4740) ;  /* 0x000001a000007947 */ /* 0x000fec0003800000 */
.L_x_4737:
[----:B------:R-:W0:Y:S01]  /*2350*/  MUFU.RCP64H R5, c[0x0][0x374] ;  /* 0x0000dd0000057b08 */ /* 0x000e220000001800 */
[----:B------:R-:W-:Y:S01]  /*2360*/  MOV R6, c[0x0][0x370] ;  /* 0x0000dc0000067a02 */ /* 0x000fe20000000f00 */
[----:B------:R-:W-:Y:S01]  /*2370*/  IMAD.MOV.U32 R4, RZ, RZ, 0x1 ;  /* 0x00000001ff047424 */ /* 0x000fe200078e00ff */
[----:B------:R-:W-:Y:S01]  /*2380*/  MOV R7, c[0x0][0x374] ;  /* 0x0000dd0000077a02 */ /* 0x000fe20000000f00 */
[----:B-----5:R-:W-:Y:S01]  /*2390*/  DMUL R2, R2, c[0x0][0x370] ;  /* 0x0000dc0002027a28 */ /* 0x020fe20000000000 */
[----:B------:R-:W-:Y:S04]  /*23a0*/  BSSY B0, `(.L_x_4740) ;  /* 0x0000014000007945 */ /* 0x000fe80003800000 */
[----:B0-----:R-:W0:-:S06]  /*23b0*/  DFMA R8, R4, -R6, 1 ;  /* 0x3ff000000408742b */ /* 0x001e0c0000000806 */
[----:B0-----:R-:W0:-:S06]  /*23c0*/  DFMA R8, R8, R8, R8 ;  /* 0x000000080808722b */ /* 0x001e0c0000000008 */
[----:B0-----:R0:W2:-:S04]  /*23d0*/  DFMA R4, R4, R8, R4 ;  /* 0x000000080404722b */ /* 0x0010880000000004 */
[----:B0-----:R-:W0:Y:S02]  /*23e0*/  FRND.F64 R8, R2 ;  /* 0x0000000200087313 */ /* 0x001e240000301800 */
[----:B--2---:R-:W2:-:S06]  /*23f0*/  DFMA R6, R4, -R6, 1 ;  /* 0x3ff000000406742b */ /* 0x004e8c0000000806 */
[----:B--2---:R-:W0:-:S06]  /*2400*/  DFMA R10, R4, R6, R4 ;  /* 0x00000006040a722b */ /* 0x004e0c0000000004 */
[----:B0-----:R-:W0:Y:S01]  /*2410*/  DMUL R4, R10, R8 ;  /* 0x000000080a047228 */ /* 0x001e220000000000 */
[----:B------:R-:W-:-:S05]  /*2420*/  FSETP.GEU.AND P1, PT, |R9|, 6.5827683646048100446e-37, PT ;  /* 0x036000000900780b */ /* 0x000fca0003f2e200 */
[----:B0-----:R-:W0:-:S06]  /*2430*/  DFMA R6, R4, -c[0x0][0x370], R8 ;  /* 0x8000dc0004067a2b */ /* 0x001e0c0000000008 */
[----:B0-----:R-:W0:-:S10]  /*2440*/  DFMA R2, R10, R6, R4 ;  /* 0x000000060a02722b */ /* 0x001e140000000004 */
[----:B0-----:R-:W-:-:S05]  /*2450*/  FFMA R0, RZ, c[0x0][0x374], R3 ;  /* 0x0000dd00ff007a23 */ /* 0x001fca0000000003 */
[----:B------:R-:W-:-:S13]  /*2460*/  FSETP.GT.AND P0, PT, |R0|, 1.469367938527859385e-39, PT ;  /* 0x001000000000780b */ /* 0x000fda0003f04200 */
[----:B------:R-:W-:Y:S05]  /*2470*/  @P0 BRA P1, `(.L_x_4741) ;  /* 0x0000006000000947 */ /* 0x000fea0000800000 */
[----:B------:R-:W-:Y:S02]  /*2480*/  MOV R4, c[0x0][0x370] ;  /* 0x0000dc0000047a02 */ /* 0x000fe40000000f00 */
[----:B------:R-:W-:Y:S02]  /*2490*/  MOV R5, c[0x0][0x374] ;  /* 0x0000dd0000057a02 */ /* 0x000fe40000000f00 */
[----:B------:R-:W-:Y:S02]  /*24a0*/  MOV R0, 0x24c0 ;  /* 0x000024c000007802 */ /* 0x000fe40000000f00 */
[----:B-1----:R-:W-:Y:S05]  /*24b0*/  CALL.REL.NOINC `($__internal_2_$__cuda_sm20_div_rn_f64_full) ;  /* 0x0000005000007944 */ /* 0x002fea0003c00000 */
[----:B------:R-:W-:Y:S01]  /*24c0*/  IMAD.MOV.U32 R2, RZ, RZ, R4 ;  /* 0x000000ffff027224 */ /* 0x000fe200078e0004 */
[----:B------:R-:W-:Y:S02]  /*24d0*/  MOV R3, R5 ;  /* 0x0000000500037202 */ /* 0x000fe40000000f00 */
.L_x_4741:
[----:B------:R-:W-:Y:S05]  /*24e0*/  BSYNC B0 ;  /* 0x0000000000007941 */ /* 0x000fea0003800000 */
.L_x_4740:
[----:B--2---:R-:W-:Y:S01]  /*24f0*/  STG.E.64 [R12.64], R2 ;  /* 0x000000020c007986 */ /* 0x004fe2000c101b04 */
[----:B------:R-:W-:Y:S05]  /*2500*/  EXIT ;  /* 0x000000000000794d */ /* 0x000fea0003800000 */
        .weak           $__internal_2_$__cuda_sm20_div_rn_f64_full
        .type           $__internal_2_$__cuda_sm20_div_rn_f64_full,@function
        .size           $__internal_2_$__cuda_sm20_div_rn_f64_full,(.L_x_18246 - $__internal_2_$__cuda_sm20_div_rn_f64_full)
$__internal_2_$__cuda_sm20_div_rn_f64_full:
[C---:B------:R-:W-:Y:S01]  /*2510*/  FSETP.GEU.AND P0, PT, |R5|.reuse, 1.469367938527859385e-39, PT ;  /* 0x001000000500780b */ /* 0x040fe20003f0e200 */
[----:B------:R-:W-:Y:S01]  /*2520*/  HFMA2.MMA R19, -RZ, RZ, 0.0045166015625, 0 ;  /* 0x1ca00000ff137435 */ /* 0x000fe200000001ff */
[----:B------:R-:W-:Y:S01]  /*2530*/  MOV R7, R9 ;  /* 0x0000000900077202 */ /* 0x000fe20000000f00 */
[----:B------:R-:W-:Y:S01]  /*2540*/  IMAD.MOV.U32 R14, RZ, RZ, 0x1 ;  /* 0x00000001ff0e7424 */ /* 0x000fe200078e00ff */
[----:B------:R-:W-:Y:S01]  /*2550*/  LOP3.LUT R2, R5, 0x800fffff, RZ, 0xc0, !PT ;  /* 0x800fffff05027812 */ /* 0x000fe200078ec0ff */
[----:B------:R-:W-:Y:S01]  /*2560*/  IMAD.MOV.U32 R6, RZ, RZ, R8 ;  /* 0x000000ffff067224 */ /* 0x000fe200078e0008 */
[----:B------:R-:W-:Y:S01]  /*2570*/  FSETP.GEU.AND P2, PT, |R7|, 1.469367938527859385e-39, PT ;  /* 0x001000000700780b */ /* 0x000fe20003f4e200 */
[----:B------:R-:W-:Y:S01]  /*2580*/  BSSY B2, `(.L_x_4742) ;  /* 0x0000053000027945 */ /* 0x000fe20003800000 */
[----:B------:R-:W-:-:S02]  /*2590*/  LOP3.LUT R3, R2, 0x3ff00000, RZ, 0xfc, !PT ;  /* 0x3ff0000002037812 */ /* 0x000fc400078efcff */
[----:B------:R-:W-:Y:S02]  /*25a0*/  MOV R2, R4 ;  /* 0x0000000400027202 */ /* 0x000fe40000000f00 */
[----:B------:R-:W-:Y:S01]  /*25b0*/  LOP3.LUT R18, R7, 0x7ff00000, RZ, 0xc0, !PT ;  /* 0x7ff0000007127812 */ /* 0x000fe200078ec0ff */
[----:B------:R-:W0:Y:S01]  /*25c0*/  @!P0 DMUL R2, R4, 8.98846567431157953865e+307 ;  /* 0x7fe0000004028828 */ /* 0x000e220000000000 */
[C---:B------:R-:W-:Y:S02]  /*25d0*/  LOP3.LUT R21, R5.reuse, 0x7ff00000, RZ, 0xc0, !PT ;  /* 0x7ff0000005157812 */ /* 0x040fe400078ec0ff */
[----:B------:R-:W-:Y:S01]  /*25e0*/  MOV R8, R6 ;  /* 0x0000000600087202 */ /* 0x000fe20000000f00 */
[----:B------:R-:W-:Y:S01]  /*25f0*/  IMAD.MOV.U32 R22, RZ, RZ, R18 ;  /* 0x000000ffff167224 */ /* 0x000fe200078e0012 */
[----:B------:R-:W-:Y:S01]  /*2600*/  ISETP.GE.U32.AND P1, PT, R18, R21, PT ;  /* 0x000000151200720c */ /* 0x000fe20003f26070 */
[----:B0-----:R-:W0:Y:S01]  /*2610*/  MUFU.RCP64H R15, R3 ;  /* 0x00000003000f7308 */ /* 0x001e220000001800 */
[----:B------:R-:W-:-:S02]  /*2620*/  @!P2 LOP3.LUT R9, R5, 0x7ff00000, RZ, 0xc0, !PT ;  /* 0x7ff000000509a812 */ /* 0x000fc400078ec0ff */
[----:B------:R-:W-:Y:S02]  /*2630*/  @!P2 MOV R10, RZ ;  /* 0x000000ff000aa202 */ /* 0x000fe40000000f00 */
[----:B------:R-:W-:Y:S02]  /*2640*/  @!P2 ISETP.GE.U32.AND P3, PT, R18, R9, PT ;  /* 0x000000091200a20c */ /* 0x000fe40003f66070 */
[C---:B------:R-:W-:Y:S02]  /*2650*/  SEL R9, R19.reuse, 0x63400000, !P1 ;  /* 0x6340000013097807 */ /* 0x040fe40004800000 */
[----:B------:R-:W-:Y:S02]  /*2660*/  @!P2 SEL R11, R19, 0x63400000, !P3 ;  /* 0x63400000130ba807 */ /* 0x000fe40005800000 */
[--C-:B------:R-:W-:Y:S02]  /*2670*/  LOP3.LUT R9, R9, 0x800fffff, R7.reuse, 0xf8, !PT ;  /* 0x800fffff09097812 */ /* 0x100fe400078ef807 */
[----:B------:R-:W-:-:S02]  /*2680*/  @!P2 LOP3.LUT R11, R11, 0x80000000, R7, 0xf8, !PT ;  /* 0x800000000b0ba812 */ /* 0x000fc400078ef807 */
[----:B------:R-:W-:Y:S01]  /*2690*/  @!P0 LOP3.LUT R21, R3, 0x7ff00000, RZ, 0xc0, !PT ;  /* 0x7ff0000003158812 */ /* 0x000fe200078ec0ff */
[----:B0-----:R-:W0:Y:S01]  /*26a0*/  DFMA R16, R14, -R2, 1 ;  /* 0x3ff000000e10742b */ /* 0x001e220000000802 */
[----:B------:R-:W-:Y:S02]  /*26b0*/  @!P2 LOP3.LUT R11, R11, 0x100000, RZ, 0xfc, !PT ;  /* 0x001000000b0ba812 */ /* 0x000fe400078efcff */
[----:B------:R-:W-:-:S03]  /*26c0*/  IADD3 R24, R21, -0x1, RZ ;  /* 0xffffffff15187810 */ /* 0x000fc60007ffe0ff */
[----:B0-----:R-:W0:-:S04]  /*26d0*/  DFMA R16, R16, R16, R16 ;  /* 0x000000101010722b */ /* 0x001e080000000010 */
[----:B------:R-:W1:-:S04]  /*26e0*/  @!P2 DFMA R8, R8, 2, -R10 ;  /* 0x400000000808a82b */ /* 0x000e48000000080a */
[----:B0-----:R-:W0:-:S06]  /*26f0*/  DFMA R16, R14, R16, R14 ;  /* 0x000000100e10722b */ /* 0x001e0c000000000e */
[----:B-1----:R-:W-:Y:S01]  /*2700*/  @!P2 LOP3.LUT R22, R9, 0x7ff00000, RZ, 0xc0, !PT ;  /* 0x7ff000000916a812 */ /* 0x002fe200078ec0ff */
[----:B0-----:R-:W0:-:S03]  /*2710*/  DFMA R10, R16, -R2, 1 ;  /* 0x3ff00000100a742b */ /* 0x001e060000000802 */
        /* <DEDUP_REMOVED lines=8> */
[----:B------:R-:W-:Y:S01]  /*27a0*/  LOP3.LUT R7, R5, 0x7ff00000, RZ, 0xc0, !PT ;  /* 0x7ff0000005077812 */ /* 0x000fe200078ec0ff */
[----:B0-----:R-:W-:-:S03]  /*27b0*/  IMAD.MOV.U32 R16, RZ, RZ, RZ ;  /* 0x000000ffff107224 */ /* 0x001fc600078e00ff */
[CC--:B------:R-:W-:Y:S02]  /*27c0*/  IADD3 R6, R18.reuse, -R7.reuse, RZ ;  /* 0x8000000712067210 */ /* 0x0c0fe40007ffe0ff */
[----:B------:R-:W-:Y:S02]  /*27d0*/  ISETP.GE.U32.AND P0, PT, R18, R7, PT ;  /* 0x000000071200720c */ /* 0x000fe40003f06070 */
[----:B------:R-:W-:Y:S02]  /*27e0*/  IMNMX R6, R6, -0x46a00000, !PT ;  /* 0xb960000006067817 */ /* 0x000fe40007800200 */
[----:B------:R-:W-:Y:S02]  /*27f0*/  SEL R19, R19, 0x63400000, !P0 ;  /* 0x6340000013137807 */ /* 0x000fe40004000000 */
[----:B------:R-:W-:-:S04]  /*2800*/  IMNMX R6, R6, 0x46a00000, PT ;  /* 0x46a0000006067817 */ /* 0x000fc80003800200 */
[----:B------:R-:W-:-:S04]  /*2810*/  IADD3 R6, -R19, R6, RZ ;  /* 0x0000000613067210 */ /* 0x000fc80007ffe1ff */
[----:B------:R-:W-:-:S06]  /*2820*/  IADD3 R17, R6, 0x7fe00000, RZ ;  /* 0x7fe0000006117810 */ /* 0x000fcc0007ffe0ff */
[----:B-1----:R-:W0:-:S10]  /*2830*/  DMUL R10, R14, R16 ;  /* 0x000000100e0a7228 */ /* 0x002e140000000000 */
[----:B0-----:R-:W-:-:S13]  /*2840*/  FSETP.GTU.AND P0, PT, |R11|, 1.469367938527859385e-39, PT ;  /* 0x001000000b00780b */ /* 0x001fda0003f0c200 */
[----:B------:R-:W-:Y:S05]  /*2850*/  @P0 BRA `(.L_x_4744) ;  /* 0x0000025000000947 */ /* 0x000fea0003800000 */
[----:B------:R-:W0:Y:S01]  /*2860*/  DFMA R2, R14, -R2, R8 ;  /* 0x800000020e02722b */ /* 0x000e220000000008 */
[----:B------:R-:W-:-:S09]  /*2870*/  MOV R16, RZ ;  /* 0x000000ff00107202 */ /* 0x000fd20000000f00 */
[C---:B0-----:R-:W-:Y:S02]  /*2880*/  FSETP.NEU.AND P0, PT, R3.reuse, RZ, PT ;  /* 0x000000ff0300720b */ /* 0x041fe40003f0d000 */
[----:B------:R-:W-:-:S04]  /*2890*/  LOP3.LUT R5, R3, 0x80000000, R5, 0x48, !PT ;  /* 0x8000000003057812 */ /* 0x000fc800078e4805 */
[----:B------:R-:W-:-:S07]  /*28a0*/  LOP3.LUT R17, R5, R17, RZ, 0xfc, !PT ;  /* 0x0000001105117212 */ /* 0x000fce00078efcff */
[----:B------:R-:W-:Y:S05]  /*28b0*/  @!P0 BRA `(.L_x_4744) ;  /* 0x000001f000008947 */ /* 0x000fea0003800000 */
[----:B------:R-:W-:Y:S01]  /*28c0*/  IADD3 R3, -R6, RZ, RZ ;  /* 0x000000ff06037210 */ /* 0x000fe20007ffe1ff */
[----:B------:R-:W-:-:S06]  /*28d0*/  IMAD.MOV.U32 R2, RZ, RZ, RZ ;  /* 0x000000ffff027224 */ /* 0x000fcc00078e00ff */
[----:B------:R-:W0:-:S04]  /*28e0*/  DFMA R2, R10, -R2, R14 ;  /* 0x800000020a02722b */ /* 0x000e08000000000e */
[----:B------:R-:W1:Y:S02]  /*28f0*/  DMUL.RP R14, R14, R16 ;  /* 0x000000100e0e7228 */ /* 0x000e640000008000 */
[----:B0-----:R-:W-:-:S04]  /*2900*/  IADD3 R2, -R6, -0x43300000, RZ ;  /* 0xbcd0000006027810 */ /* 0x001fc80007ffe1ff */
[----:B------:R-:W-:-:S04]  /*2910*/  FSETP.NEU.AND P0, PT, |R3|, R2, PT ;  /* 0x000000020300720b */ /* 0x000fc80003f0d200 */
[----:B-1----:R-:W-:Y:S02]  /*2920*/  LOP3.LUT R5, R15, R5, RZ, 0x3c, !PT ;  /* 0x000000050f057212 */ /* 0x002fe400078e3cff */
[----:B------:R-:W-:Y:S02]  /*2930*/  FSEL R10, R14, R10, !P0 ;  /* 0x0000000a0e0a7208 */ /* 0x000fe40004000000 */
[----:B------:R-:W-:Y:S01]  /*2940*/  FSEL R11, R5, R11, !P0 ;  /* 0x0000000b050b7208 */ /* 0x000fe20004000000 */
[----:B------:R-:W-:Y:S05]  /*2950*/  BRA `(.L_x_4744) ;  /* 0x0000015000007947 */ /* 0x000fea0003800000 */
.L_x_4743:
[----:B------:R-:W2:-:S14]  /*2960*/  DSETP.NAN.AND P0, PT, R6, R6, PT ;  /* 0x000000060600722a */ /* 0x000e9c0003f08000 */
[----:B--2---:R-:W-:Y:S05]  /*2970*/  @P0 BRA `(.L_x_4745) ;  /* 0x0000011000000947 */ /* 0x004fea0003800000 */
[----:B------:R-:W2:-:S14]  /*2980*/  DSETP.NAN.AND P0, PT, R4, R4, PT ;  /* 0x000000040400722a */ /* 0x000e9c0003f08000 */
[----:B--2---:R-:W-:Y:S05]  /*2990*/  @P0 BRA `(.L_x_4746) ;  /* 0x000000c000000947 */ /* 0x004fea0003800000 */
[----:B------:R-:W-:Y:S02]  /*29a0*/  ISETP.NE.AND P0, PT, R22, R21, PT ;  /* 0x000000151600720c */ /* 0x000fe40003f05270 */
[----:B0-----:R-:W-:Y:S02]  /*29b0*/  MOV R10, 0x0 ;  /* 0x00000000000a7802 */ /* 0x001fe40000000f00 */
[----:B------:R-:W-:-:S09]  /*29c0*/  MOV R11, 0xfff80000 ;  /* 0xfff80000000b7802 */ /* 0x000fd20000000f00 */
[----:B------:R-:W-:Y:S05]  /*29d0*/  @!P0 BRA `(.L_x_4744) ;  /* 0x000000d000008947 */ /* 0x000fea0003800000 */
[----:B------:R-:W-:Y:S02]  /*29e0*/  ISETP.NE.AND P0, PT, R22, 0x7ff00000, PT ;  /* 0x7ff000001600780c */ /* 0x000fe40003f05270 */
[----:B------:R-:W-:Y:S02]  /*29f0*/  LOP3.LUT R11, R7, 0x80000000, R5, 0x48, !PT ;  /* 0x80000000070b7812 */ /* 0x000fe400078e4805 */
[----:B------:R-:W-:-:S13]  /*2a00*/  ISETP.EQ.OR P0, PT, R21, RZ, !P0 ;  /* 0x000000ff1500720c */ /* 0x000fda0004702670 */
[----:B------:R-:W-:Y:S01]  /*2a10*/  @P0 LOP3.LUT R2, R11, 0x7ff00000, RZ, 0xfc, !PT ;  /* 0x7ff000000b020812 */ /* 0x000fe200078efcff */
[----:B------:R-:W-:Y:S01]  /*2a20*/  @!P0 IMAD.MOV.U32 R10, RZ, RZ, RZ ;  /* 0x000000ffff0a8224 */ /* 0x000fe200078e00ff */
[----:B------:R-:W-:Y:S02]  /*2a30*/  @P0 MOV R10, RZ ;  /* 0x000000ff000a0202 */ /* 0x000fe40000000f00 */
[----:B------:R-:W-:Y:S01]  /*2a40*/  @P0 MOV R11, R2 ;  /* 0x00000002000b0202 */ /* 0x000fe20000000f00 */
[----:B------:R-:W-:Y:S05]  /*2a50*/  BRA `(.L_x_4744) ;  /* 0x0000005000007947 */ /* 0x000fea0003800000 */
.L_x_4746:
[----:B0-----:R-:W-:Y:S01]  /*2a60*/  LOP3.LUT R11, R5, 0x80000, RZ, 0xfc, !PT ;  /* 0x00080000050b7812 */ /* 0x001fe200078efcff */
[----:B------:R-:W-:Y:S01]  /*2a70*/  IMAD.MOV.U32 R10, RZ, RZ, R4 ;  /* 0x000000ffff0a7224 */ /* 0x000fe200078e0004 */
[----:B------:R-:W-:Y:S05]  /*2a80*/  BRA `(.L_x_4744) ;  /* 0x0000002000007947 */ /* 0x000fea0003800000 */
.L_x_4745:
[----:B0-----:R-:W-:Y:S02]  /*2a90*/  LOP3.LUT R11, R7, 0x80000, RZ, 0xfc, !PT ;  /* 0x00080000070b7812 */ /* 0x001fe400078efcff */
[----:B------:R-:W-:Y:S02]  /*2aa0*/  MOV R10, R6 ;  /* 0x00000006000a7202 */ /* 0x000fe40000000f00 */
.L_x_4744:
[----:B------:R-:W-:Y:S05]  /*2ab0*/  BSYNC B2 ;  /* 0x0000000000027941 */ /* 0x000fea0003800000 */
.L_x_4742:
[----:B------:R-:W-:Y:S01]  /*2ac0*/  HFMA2.MMA R3, -RZ, RZ, 0, 0 ;  /* 0x00000000ff037435 */ /* 0x000fe200000001ff */
[----:B------:R-:W-:Y:S01]  /*2ad0*/  MOV R2, R0 ;  /* 0x0000000000027202 */ /* 0x000fe20000000f00 */
[----:B------:R-:W-:Y:S01]  /*2ae0*/  IMAD.MOV.U32 R5, RZ, RZ, R11 ;  /* 0x000000ffff057224 */ /* 0x000fe200078e000b */
[----:B------:R-:W-:-:S03]  /*2af0*/  MOV R4, R10 ;  /* 0x0000000a00047202 */ /* 0x000fc60000000f00 */
[----:B------:R-:W-:Y:S05]  /*2b00*/  RET.REL.NODEC R2 `(_ZN2at6native18elementwise_kernelILi128ELi2EZNS0_22gpu_kernel_impl_nocastIZZZNS0_26round_decimals_kernel_cudaERNS_18TensorIteratorBaseElENKUlvE_clEvENKUlvE_clEvEUldE_EEvS4_RKT_EUliE_EEviT1_) ;  /* 0xffffd4f002007950 */ /* 0x000fea0003c3ffff */
.L_x_4747:
        /* <DEDUP_REMOVED lines=15> */
.L_x_18246:


//--------------------- .text._ZN2at6native27unrolled_elementwise_kernelIZZZNS0_26round_decimals_kernel_cudaERNS_18TensorIteratorBaseElENKUlvE_clEvENKUlvE_clEvEUldE_St5arrayIPcLm2EELi4E23TrivialOffsetCalculatorILi1EjESB_NS0_6memory15LoadWithoutCastENSC_16StoreWithoutCastEEEviT_T0_T2_T3_T4_T5_ --------------------------
	.section	.text._ZN2at6native27unrolled_elementwise_kernelIZZZNS0_26round_decimals_kernel_cudaERNS_18TensorIteratorBaseElENKUlvE_clEvENKUlvE_clEvEUldE_St5arrayIPcLm2EELi4E23TrivialOffsetCalculatorILi1EjESB_NS0_6memory15LoadWithoutCastENSC_16StoreWithoutCastEEEviT_T0_T2_T3_T4_T5_,"ax",@progbits
	.sectioninfo	@"SHI_REGISTERS=34"
	.align	128
        .global         _ZN2at6native27unrolled_elementwise_kernelIZZZNS0_26round_decimals_kernel_cudaERNS_18TensorIteratorBaseElENKUlvE_clEvENKUlvE_clEvEUldE_St5arrayIPcLm2EELi4E23TrivialOffsetCalculatorILi1EjESB_NS0_6memory15LoadWithoutCastENSC_16StoreWithoutCastEEEviT_T0_T2_T3_T4_T5_
        .type           _ZN2at6native27unrolled_elementwise_kernelIZZZNS0_26round_decimals_kernel_cudaERNS_18TensorIteratorBaseElENKUlvE_clEvENKUlvE_clEvEUldE_St5arrayIPcLm2EELi4E23TrivialOffsetCalculatorILi1EjESB_NS0_6memory15LoadWithoutCastENSC_16StoreWithoutCastEEEviT_T0_T2_T3_T4_T5_,@function
        .size           _ZN2at6native27unrolled_elementwise_kernelIZZZNS0_26round_decimals_kernel_cudaERNS_18TensorIteratorBaseElENKUlvE_clEvENKUlvE_clEvEUldE_St5arrayIPcLm2EELi4E23TrivialOffsetCalculatorILi1EjESB_NS0_6memory15LoadWithoutCastENSC_16StoreWithoutCastEEEviT_T0_T2_T3_T4_T5_,(.L_x_18247 - _ZN2at6native27unrolled_elementwise_kernelIZZZNS0_26round_decimals_kernel_cudaERNS_18TensorIteratorBaseElENKUlvE_clEvENKUlvE_clEvEUldE_St5arrayIPcLm2EELi4E23TrivialOffsetCalculatorILi1EjESB_NS0_6memory15LoadWithoutCastENSC_16StoreWithoutCastEEEviT_T0_T2_T3_T4_T5_)
        .other          _ZN2at6native27unrolled_elementwise_kernelIZZZNS0_26round_decimals_kernel_cudaERNS_18TensorIteratorBaseElENKUlvE_clEvENKUlvE_clEvEUldE_St5arrayIPcLm2EELi4E23TrivialOffsetCalculatorILi1EjESB_NS0_6memory15LoadWithoutCastENSC_16StoreWithoutCastEEEviT_T0_T2_T3_T4_T5_,@"STO_CUDA_ENTRY STV_DEFAULT"
_ZN2at6native27unrolled_elementwise_kernelIZZZNS0_26round_decimals_kernel_cudaERNS_18TensorIteratorBaseElENKUlvE_clEvENKUlvE_clEvEUldE_St5arrayIPcLm2EELi4E23TrivialOffsetCalculatorILi1EjESB_NS0_6memory15LoadWithoutCastENSC_16StoreWithoutCastEEEviT_T0_T2_T3_T4_T5_:
.text._ZN2at6native27unrolled_elementwise_kernelIZZZNS0_26round_decimals_kernel_cudaERNS_18TensorIteratorBaseElENKUlvE_clEvENKUlvE_clEvEUldE_St5arrayIPcLm2EELi4E23TrivialOffsetCalculatorILi1EjESB_NS0_6memory15LoadWithoutCastENSC_16StoreWithoutCastEEEviT_T0_T2_T3_T4_T5_:
[----:B------:R-:W-:Y:S02]  /*0000*/  IMAD.MOV.U32 R1, RZ, RZ, c[0x0][0x28] ;  /* 0x00000a00ff017624 */ /* 0x000fe400078e00ff */
[----:B------:R-:W0:Y:S01]  /*0010*/  S2R R2, SR_CTAID.X ;  /* 0x0000000000027919 */ /* 0x000e220000002500 */
[----:B------:R-:W-:Y:S01]  /*0020*/  IMAD.MOV.U32 R5, RZ, RZ, -0x200 ;  /* 0xfffffe00ff057424 */ /* 0x000fe200078e00ff */
[----:B------:R-:W-:Y:S01]  /*0030*/  CS2R R6, SRZ ;  /* 0x0000000000067805 */ /* 0x000fe2000001ff00 */
[----:B------:R-:W-:Y:S01]  /*0040*/  CS2R R26, SRZ ;  /* 0x00000000001a7805 */ /* 0x000fe2000001ff00 */
[----:B------:R-:W1:Y:S01]  /*0050*/  S2R R3, SR_TID.X ;  /* 0x0000000000037919 */ /* 0x000e620000002100 */
[----:B------:R-:W-:Y:S01]  /*0060*/  CS2R R10, SRZ ;  /* 0x00000000000a7805 */ /* 0x000fe2000001ff00 */
[----:B------:R-:W-:Y:S01]  /*0070*/  ULDC.64 UR4, c[0x0][0x118] ;  /* 0x0000460000047ab9 */ /* 0x000fe20000000a00 */
[----:B------:R-:W-:Y:S01]  /*0080*/  CS2R R28, SRZ ;  /* 0x00000000001c7805 */ /* 0x000fe2000001ff00 */
        /* <DEDUP_REMOVED lines=8> */
[----:B------:R0:W5:Y:S07]  /*0110*/  @!P0 LDG.E.64 R6, [R8.64] ;  /* 0x0000000408068981 */ /* 0x00016e000c1e1b00 */
[----:B------:R-:W-:Y:S01]  /*0120*/  @!P1 IMAD R14, R2, 0x200, R5 ;  /* 0x00000200020e9824 */ /* 0x000fe200078e0205 */
[----:B------:R-:W-:Y:S01]  /*0130*/  @!P1 IADD3 R5, R5, 0x80, RZ ;  /* 0x0000008005059810 */ /* 0x000fe20007ffe0ff */
[----:B------:R-:W-:-:S03]  /*0140*/  @!P1 IMAD.MOV.U32 R15, RZ, RZ, 0x8 ;  /* 0x00000008ff0f9424 */ /* 0x000fc600078e00ff */
[----:B------:R-:W-:Y:S01]  /*0150*/  ISETP.GE.AND P3, PT, R5, R4, PT ;  /* 0x000000040500720c */ /* 0x000fe20003f66270 */
[----:B------:R-:W-:Y:S01]  /*0160*/  @!P1 IMAD.WIDE.U32 R14, R14, R15, c[0x0][0x188] ;  /* 0x000062000e0e9625 */ /* 0x000fe200078e000f */
[----:B------:R-:W-:-:S04]  /*0170*/  ULDC.U8 UR6, c[0x0][0x170] ;  /* 0x00005c0000067ab9 */ /* 0x000fc80000000000 */
[----:B------:R0:W5:Y:S07]  /*0180*/  @!P1 LDG.E.64 R28, [R14.64] ;  /* 0x000000040e1c9981 */ /* 0x00016e000c1e1b00 */
[----:B------:R-:W-:Y:S01]  /*0190*/  @!P3 LEA R16, R2, R5, 0x9 ;  /* 0x000000050210b211 */ /* 0x000fe200078e48ff */
[----:B------:R-:W-:Y:S01]  /*01a0*/  @!P3 IMAD.MOV.U32 R17, RZ, RZ, 0x8 ;  /* 0x00000008ff11b424 */ /* 0x000fe200078e00ff */
[----:B------:R-:W-:-:S03]  /*01b0*/  @!P3 IADD3 R5, R5, 0x80, RZ ;  /* 0x000000800505b810 */ /* 0x000fc60007ffe0ff */
[----:B------:R-:W-:Y:S01]  /*01c0*/  @!P3 IMAD.WIDE.U32 R16, R16, R17, c[0x0][0x188] ;  /* 0x000062001010b625 */ /* 0x000fe200078e0011 */
[----:B------:R-:W-:-:S04]  /*01d0*/  ISETP.GE.AND P2, PT, R5, R4, PT ;  /* 0x000000040500720c */ /* 0x000fc80003f46270 */
[----:B------:R0:W5:Y:S09]  /*01e0*/  @!P3 LDG.E.64 R26, [R16.64] ;  /* 0x00000004101ab981 */ /* 0x000172000c1e1b00 */
[----:B------:R-:W-:Y:S02]  /*01f0*/  @!P2 IMAD R12, R2, 0x200, R5 ;  /* 0x00000200020ca824 */ /* 0x000fe400078e0205 */
[----:B------:R-:W-:-:S04]  /*0200*/  @!P2 IMAD.MOV.U32 R13, RZ, RZ, 0x8 ;  /* 0x00000008ff0da424 */ /* 0x000fc800078e00ff */
[----:B------:R-:W-:-:S05]  /*0210*/  @!P2 IMAD.WIDE.U32 R12, R12, R13, c[0x0][0x188] ;  /* 0x000062000c0ca625 */ /* 0x000fca00078e000d */
[----:B------:R0:W5:Y:S01]  /*0220*/  @!P2 LDG.E.64 R10, [R12.64] ;  /* 0x000000040c0aa981 */ /* 0x000162000c1e1b00 */
[----:B------:R-:W-:Y:S01]  /*0230*/  ISETP.NE.AND P1, PT, RZ, UR6, PT ;  /* 0x00000006ff007c0c */ /* 0x000fe2000bf25270 */
[----:B------:R-:W-:-:S12]  /*0240*/  BSSY B0, `(.L_x_4748) ;  /* 0x00000ff000007945 */ /* 0x000fd80003800000 */
[----:B------:R-:W-:Y:S05]  /*0250*/  @!P1 BRA `(.L_x_4749) ;  /* 0x000007b000009947 */ /* 0x000fea0003800000 */
[----:B0-----:R-:W-:Y:S01]  /*0260*/  BSSY B2, `(.L_x_4750) ;  /* 0x000001a000027945 */ /* 0x001fe20003800000 */
[----:B------:R-:W-:Y:S05]  /*0270*/  @P0 BRA `(.L_x_4751) ;  /* 0x0000018000000947 */ /* 0x000fea0003800000 */
[----:B------:R-:W0:Y:S01]  /*0280*/  MUFU.RCP64H R9, c[0x0][0x16c] ;  /* 0x00005b0000097b08 */ /* 0x000e220000001800 */
[----:B------:R-:W-:Y:S01]  /*0290*/  MOV R14, c[0x0][0x168] ;  /* 0x00005a00000e7a02 */ /* 0x000fe20000000f00 */
[----:B------:R-:W-:Y:S01]  /*02a0*/  IMAD.MOV.U32 R15, RZ, RZ, c[0x0][0x16c] ;  /* 0x00005b00ff0f7624 */ /* 0x000fe200078e00ff */
[----:B-----5:R-:W-:Y:S01]  /*02b0*/  FSETP.GEU.AND P1, PT, |R7|, 6.5827683646048100446e-37, PT ;  /* 0x036000000700780b */ /* 0x020fe20003f2e200 */
[----:B------:R-:W-:Y:S01]  /*02c0*/  IMAD.MOV.U32 R8, RZ, RZ, 0x1 ;  /* 0x00000001ff087424 */ /* 0x000fe200078e00ff */
[----:B------:R-:W-:Y:S05]  /*02d0*/  BSSY B3, `(.L_x_4752) ;  /* 0x0000010000037945 */ /* 0x000fea0003800000 */
        /* <DEDUP_REMOVED lines=14> */
[----:B------:R-:W-:Y:S05]  /*03c0*/  CALL.REL.NOINC `($__internal_3_$__cuda_sm20_div_rn_f64_full) ;  /* 0x0000104000007944 */ /* 0x000fea0003c00000 */
.L_x_4753:
[----:B------:R-:W-:Y:S05]  /*03d0*/  BSYNC B3 ;  /* 0x0000000000037941 */ /* 0x000fea0003800000 */
.L_x_4752:
[----:B------:R-:W0:Y:S02]  /*03e0*/  FRND.F64 R8, R12 ;  /* 0x0000000c00087313 */ /* 0x000e240000301800 */
[----:B0-----:R-:W0:-:S06]  /*03f0*/  DMUL R8, R8, c[0x0][0x168] ;  /* 0x00005a0008087a28 */ /* 0x001e0c0000000000 */
.L_x_4751:
[----:B------:R-:W-:Y:S05]  /*0400*/  BSYNC B2 ;  /* 0x0000000000027941 */ /* 0x000fea0003800000 */
.L_x_4750:
[----:B------:R-:W-:Y:S01]  /*0410*/  IADD3 R5, R3, 0x80, RZ ;  /* 0x0000008003057810 */ /* 0x000fe20007ffe0ff */
[----:B------:R-:W-:Y:S03]  /*0420*/  BSSY B2, `(.L_x_4754) ;  /* 0x000001f000027945 */ /* 0x000fe60003800000 */
[----:B------:R-:W-:-:S13]  /*0430*/  ISETP.GE.AND P0, PT, R5, R4, PT ;  /* 0x000000040500720c */ /* 0x000fda0003f06270 */
[----:B------:R-:W-:Y:S05]  /*0440*/  @P0 BRA `(.L_x_4755) ;  /* 0x000001c000000947 */ /* 0x000fea0003800000 */
[----:B-----5:R-:W2:Y:S01]  /*0450*/  MUFU.RCP64H R7, c[0x0][0x16c] ;  /* 0x00005b0000077b08 */ /* 0x020ea20000001800 */
[----:B------:R-:W-:Y:S01]  /*0460*/  IMAD.MOV.U32 R12, RZ, RZ, c[0x0][0x168] ;  /* 0x00005a00ff0c7624 */ /* 0x000fe200078e00ff */
[----:B------:R-:W-:Y:S01]  /*0470*/  MOV R13, c[0x0][0x16c] ;  /* 0x00005b00000d7a02 */ /* 0x000fe20000000f00 */
[----:B------:R-:W-:Y:S01]  /*0480*/  IMAD.MOV.U32 R6, RZ, RZ, 0x1 ;  /* 0x00000001ff067424 */ /* 0x000fe200078e00ff */
[----:B------:R-:W-:Y:S01]  /*0490*/  FSETP.GEU.AND P1, PT, |R29|, 6.5827683646048100446e-37, PT ;  /* 0x036000001d00780b */ /* 0x000fe20003f2e200 */
[----:B------:R-:W-:Y:S04]  /*04a0*/  BSSY B3, `(.L_x_4756) ;  /* 0x0000014000037945 */ /* 0x000fe80003800000 */
[----:B--2---:R-:W2:-:S06]  /*04b0*/  DFMA R14, R6, -R12, 1 ;  /* 0x3ff00000060e742b */ /* 0x004e8c000000080c */
[----:B--2---:R-:W2:-:S06]  /*04c0*/  DFMA R14, R14, R14, R14 ;  /* 0x0000000e0e0e722b */ /* 0x004e8c000000000e */
[----:B--2---:R-:W2:-:S06]  /*04d0*/  DFMA R14, R6, R14, R6 ;  /* 0x0000000e060e722b */ /* 0x004e8c0000000006 */
[----:B--2---:R-:W2:-:S06]  /*04e0*/  DFMA R12, R14, -R12, 1 ;  /* 0x3ff000000e0c742b */ /* 0x004e8c000000080c */
[----:B--2---:R-:W2:-:S06]  /*04f0*/  DFMA R14, R14, R12, R14 ;  /* 0x0000000c0e0e722b */ /* 0x004e8c000000000e */
[----:B--2---:R-:W2:-:S06]  /*0500*/  DMUL R6, R14, R28 ;  /* 0x0000001c0e067228 */ /* 0x004e8c0000000000 */
[----:B--2---:R-:W2:-:S06]  /*0510*/  DFMA R12, R6, -c[0x0][0x168], R28 ;  /* 0x80005a00060c7a2b */ /* 0x004e8c000000001c */
[----:B--2---:R-:W2:-:S10]  /*0520*/  DFMA R6, R14, R12, R6 ;  /* 0x0000000c0e06722b */ /* 0x004e940000000006 */
[----:B--2---:R-:W-:-:S05]  /*0530*/  FFMA R0, RZ, c[0x0][0x16c], R7 ;  /* 0x00005b00ff007a23 */ /* 0x004fca0000000007 */
[----:B------:R-:W-:-:S13]  /*0540*/  FSETP.GT.AND P0, PT, |R0|, 1.469367938527859385e-39, PT ;  /* 0x001000000000780b */ /* 0x000fda0003f04200 */
[----:B------:R-:W-:Y:S05]  /*0550*/  @P0 BRA P1, `(.L_x_4757) ;  /* 0x0000008000000947 */ /* 0x000fea0000800000 */
[----:B------:R-:W-:Y:S01]  /*0560*/  IMAD.MOV.U32 R6, RZ, RZ, R28 ;  /* 0x000000ffff067224 */ /* 0x000fe200078e001c */
[----:B------:R-:W-:Y:S01]  /*0570*/  MOV R0, 0x5c0 ;  /* 0x000005c000007802 */ /* 0x000fe20000000f00 */
[----:B------:R-:W-:Y:S02]  /*0580*/  IMAD.MOV.U32 R7, RZ, RZ, R29 ;  /* 0x000000ffff077224 */ /* 0x000fe400078e001d */
[----:B------:R-:W-:Y:S02]  /*0590*/  IMAD.MOV.U32 R14, RZ, RZ, c[0x0][0x168] ;  /* 0x00005a00ff0e7624 */ /* 0x000fe400078e00ff */
[----:B------:R-:W-:Y:S02]  /*05a0*/  IMAD.MOV.U32 R15, RZ, RZ, c[0x0][0x16c] ;  /* 0x00005b00ff0f7624 */ /* 0x000fe400078e00ff */
[----:B01----:R-:W-:Y:S05]  /*05b0*/  CALL.REL.NOINC `($__internal_3_$__cuda_sm20_div_rn_f64_full) ;  /* 0x00000e5000007944 */ /* 0x003fea0003c00000 */
[----:B------:R-:W-:Y:S01]  /*05c0*/  MOV R6, R12 ;  /* 0x0000000c00067202 */ /* 0x000fe20000000f00 */
[----:B------:R-:W-:Y:S02]  /*05d0*/  IMAD.MOV.U32 R7, RZ, RZ, R13 ;  /* 0x000000ffff077224 */ /* 0x000fe400078e000d */
.L_x_4757:
[----:B------:R-:W-:Y:S05]  /*05e0*/  BSYNC B3 ;  /* 0x0000000000037941 */ /* 0x000fea0003800000 */
.L_x_4756:
[----:B------:R-:W2:Y:S02]  /*05f0*/  FRND.F64 R6, R6 ;  /* 0x0000000600067313 */ /* 0x000ea40000301800 */
[----:B--2---:R2:W3:-:S06]  /*0600*/  DMUL R28, R6, c[0x0][0x168] ;  /* 0x00005a00061c7a28 */ /* 0x0044cc0000000000 */
.L_x_4755:
[----:B------:R-:W-:Y:S05]  /*0610*/  BSYNC B2 ;  /* 0x0000000000027941 */ /* 0x000fea0003800000 */
.L_x_4754:
[----:B------:R-:W-:Y:S01]  /*0620*/  IADD3 R5, R3, 0x100, RZ ;  /* 0x0000010003057810 */ /* 0x000fe20007ffe0ff */
[----:B------:R-:W-:Y:S03]  /*0630*/  BSSY B2, `(.L_x_4758) ;  /* 0x000001f000027945 */ /* 0x000fe60003800000 */
[----:B------:R-:W-:-:S13]  /*0640*/  ISETP.GE.AND P0, PT, R5, R4, PT ;  /* 0x000000040500720c */ /* 0x000fda0003f06270 */
[----:B------:R-:W-:Y:S05]  /*0650*/  @P0 BRA `(.L_x_4759) ;  /* 0x000001c000000947 */ /* 0x000fea0003800000 */
[----:B--2--5:R-:W2:Y:S01]  /*0660*/  MUFU.RCP64H R7, c[0x0][0x16c] ;  /* 0x00005b0000077b08 */ /* 0x024ea20000001800 */
[----:B------:R-:W-:Y:S01]  /*0670*/  IMAD.MOV.U32 R12, RZ, RZ, c[0x0][0x168] ;  /* 0x00005a00ff0c7624 */ /* 0x000fe200078e00ff */
[----:B------:R-:W-:Y:S01]  /*0680*/  FSETP.GEU.AND P1, PT, |R27|, 6.5827683646048100446e-37, PT ;  /* 0x036000001b00780b */ /* 0x000fe20003f2e200 */
[----:B------:R-:W-:Y:S01]  /*0690*/  IMAD.MOV.U32 R13, RZ, RZ, c[0x0][0x16c] ;  /* 0x00005b00ff0d7624 */ /* 0x000fe200078e00ff */
[----:B------:R-:W-:Y:S01]  /*06a0*/  BSSY B3, `(.L_x_4760) ;  /* 0x0000015000037945 */ /* 0x000fe20003800000 */
[----:B------:R-:W-:-:S06]  /*06b0*/  IMAD.MOV.U32 R6, RZ, RZ, 0x1 ;  /* 0x00000001ff067424 */ /* 0x000fcc00078e00ff */
        /* <DEDUP_REMOVED lines=12> */
[----:B------:R-:W-:Y:S01]  /*0780*/  MOV R7, R27 ;  /* 0x0000001b00077202 */ /* 0x000fe20000000f00 */
[----:B------:R-:W-:Y:S01]  /*0790*/  IMAD.MOV.U32 R14, RZ, RZ, c[0x0][0x168] ;  /* 0x00005a00ff0e7624 */ /* 0x000fe200078e00ff */
[----:B------:R-:W-:Y:S01]  /*07a0*/  MOV R0, 0x7d0 ;  /* 0x000007d000007802 */ /* 0x000fe20000000f00 */
[----:B------:R-:W-:Y:S02]  /*07b0*/  IMAD.MOV.U32 R15, RZ, RZ, c[0x0][0x16c] ;  /* 0x00005b00ff0f7624 */ /* 0x000fe400078e00ff */
[----:B01-3--:R-:W-:Y:S05]  /*07c0*/  CALL.REL.NOINC `($__internal_3_$__cuda_sm20_div_rn_f64_full) ;  /* 0x00000c4000007944 */ /* 0x00bfea0003c00000 */
[----:B------:R-:W-:Y:S02]  /*07d0*/  IMAD.MOV.U32 R6, RZ, RZ, R12 ;  /* 0x000000ffff067224 */ /* 0x000fe400078e000c */
[----:B------:R-:W-:Y:S02]  /*07e0*/  IMAD.MOV.U32 R7, RZ, RZ, R13 ;  /* 0x000000ffff077224 */ /* 0x000fe400078e000d */
.L_x_4761:
[----:B------:R-:W-:Y:S05]  /*07f0*/  BSYNC B3 ;  /* 0x0000000000037941 */ /* 0x000fea0003800000 */
.L_x_4760:
[----:B------:R-:W2:Y:S02]  /*0800*/  FRND.F64 R6, R6 ;  /* 0x0000000600067313 */ /* 0x000ea40000301800 */
[----:B--2---:R2:W4:-:S06]  /*0810*/  DMUL R26, R6, c[0x0][0x168] ;  /* 0x00005a00061a7a28 */ /* 0x00450c0000000000 */
.L_x_4759:
[----:B------:R-:W-:Y:S05]  /*0820*/  BSYNC B2 ;  /* 0x0000000000027941 */ /* 0x000fea0003800000 */
.L_x_4758:
[----:B------:R-:W-:-:S04]  /*0830*/  IADD3 R3, R3, 0x180, RZ ;  /* 0x0000018003037810 */ /* 0x000fc80007ffe0ff */
[----:B------:R-:W-:-:S13]  /*0840*/  ISETP.GE.AND P0, PT, R3, R4, PT ;  /* 0x000000040300720c */ /* 0x000fda0003f06270 */
[----:B------:R-:W-:Y:S05]  /*0850*/  @P0 BRA `(.L_x_4762) ;  /* 0x000009d000000947 */ /* 0x000fea0003800000 */
[----:B--2--5:R-:W2:Y:S01]  /*0860*/  MUFU.RCP64H R7, c[0x0][0x16c] ;  /* 0x00005b0000077b08 */ /* 0x024ea20000001800 */
        /* <DEDUP_REMOVED lines=21> */
[----:B01-34-:R-:W-:Y:S05]  /*09c0*/  CALL.REL.NOINC `($__internal_3_$__cuda_sm20_div_rn_f64_full) ;  /* 0x00000a4000007944 */ /* 0x01bfea0003c00000 */
.L_x_4764:
[----:B------:R-:W-:Y:S05]  /*09d0*/  BSYNC B2 ;  /* 0x0000000000027941 */ /* 0x000fea0003800000 */
.L_x_4763:
[----:B------:R-:W2:Y:S02]  /*09e0*/  FRND.F64 R6, R12 ;  /* 0x0000000c00067313 */ /* 0x000ea40000301800 */
[----:B--2---:R-:W2:Y:S01]  /*09f0*/  DMUL R6, R6, c[0x0][0x168] ;  /* 0x00005a0006067a28 */ /* 0x004ea20000000000 */
[----:B------:R-:W-:Y:S05]  /*0a00*/  BRA `(.L_x_4762) ;  /* 0x0000082000007947 */ /* 0x000fea0003800000 */
.L_x_4749:
[----:B0-----:R-:W-:Y:S01]  /*0a10*/  BSSY B2, `(.L_x_4765) ;  /* 0x000001c000027945 */ /* 0x001fe20003800000 */
[----:B------:R-:W-:Y:S05]  /*0a20*/  @P0 BRA `(.L_x_4766) ;  /* 0x000001a000000947 */ /* 0x000fea0003800000 */
[----:B------:R-:W0:Y:S01]  /*0a30*/  MUFU.RCP64H R9, c[0x0][0x16c] ;  /* 0x00005b0000097b08 */ /* 0x000e220000001800 */
[----:B------:R-:W-:Y:S01]  /*0a40*/  MOV R12, c[0x0][0x168] ;  /* 0x00005a00000c7a02 */ /* 0x000fe20000000f00 */
[----:B------:R-:W-:Y:S01]  /*0a50*/  IMAD.MOV.U32 R13, RZ, RZ, c[0x0][0x16c] ;  /* 0x00005b00ff0d7624 */ /* 0x000fe200078e00ff */
[----:B-----5:R-:W1:Y:S01]  /*0a60*/  DMUL R6, R6, c[0x0][0x168] ;  /* 0x00005a0006067a28 */ /* 0x020e620000000000 */
[----:B------:R-:W-:Y:S01]  /*0a70*/  IMAD.MOV.U32 R8, RZ, RZ, 0x1 ;  /* 0x00000001ff087424 */ /* 0x000fe200078e00ff */
[----:B------:R-:W-:Y:S08]  /*0a80*/  BSSY B3, `(.L_x_4766) ;  /* 0x0000014000037945 */ /* 0x000ff00003800000 */
        /* <DEDUP_REMOVED lines=17> */
[----:B------:R-:W-:Y:S01]  /*0ba0*/  IMAD.MOV.U32 R8, RZ, RZ, R12 ;  /* 0x000000ffff087224 */ /* 0x000fe200078e000c */
[----:B------:R-:W-:Y:S02]  /*0bb0*/  MOV R9, R13 ;  /* 0x0000000d00097202 */ /* 0x000fe40000000f00 */
.L_x_4767:
[----:B------:R-:W-:Y:S05]  /*0bc0*/  BSYNC B3 ;  /* 0x0000000000037941 */ /* 0x000fea0003800000 */
.L_x_4766:
[----:B------:R-:W-:Y:S05]  /*0bd0*/  BSYNC B2 ;  /* 0x0000000000027941 */ /* 0x000fea0003800000 */
.L_x_4765:
[----:B------:R-:W-:Y:S01]  /*0be0*/  IADD3 R5, R3, 0x80, RZ ;  /* 0x0000008003057810 */ /* 0x000fe20007ffe0ff */
[----:B------:R-:W-:Y:S03]  /*0bf0*/  BSSY B2, `(.L_x_4768) ;  /* 0x0000021000027945 */ /* 0x000fe60003800000 */
[----:B------:R-:W-:-:S13]  /*0c00*/  ISETP.GE.AND P0, PT, R5, R4, PT ;  /* 0x000000040500720c */ /* 0x000fda0003f06270 */
[----:B------:R-:W-:Y:S05]  /*0c10*/  @P0 BRA `(.L_x_4769) ;  /* 0x000001e000000947 */ /* 0x000fea0003800000 */
[----:B-----5:R-:W0:Y:S01]  /*0c20*/  MUFU.RCP64H R7, c[0x0][0x16c] ;  /* 0x00005b0000077b08 */ /* 0x020e220000001800 */
[----:B------:R-:W-:Y:S01]  /*0c30*/  IMAD.MOV.U32 R12, RZ, RZ, c[0x0][0x168] ;  /* 0x00005a00ff0c7624 */ /* 0x000fe200078e00ff */
[----:B------:R-:W2:Y:S01]  /*0c40*/  DMUL R28, R28, c[0x0][0x168] ;  /* 0x00005a001c1c7a28 */ /* 0x000ea20000000000 */
        /* <DEDUP_REMOVED lines=17> */
[----:B------:R-:W-:Y:S01]  /*0d60*/  MOV R14, c[0x0][0x168] ;  /* 0x00005a00000e7a02 */ /* 0x000fe20000000f00 */
[----:B------:R-:W-:Y:S01]  /*0d70*/  IMAD.MOV.U32 R7, RZ, RZ, R29 ;  /* 0x000000ffff077224 */ /* 0x000fe200078e001d */
[----:B------:R-:W-:Y:S01]  /*0d80*/  MOV R0, 0xdb0 ;  /* 0x00000db000007802 */ /* 0x000fe20000000f00 */
[----:B------:R-:W-:Y:S02]  /*0d90*/  IMAD.MOV.U32 R15, RZ, RZ, c[0x0][0x16c] ;  /* 0x00005b00ff0f7624 */ /* 0x000fe400078e00ff */
[----:B-1----:R-:W-:Y:S05]  /*0da0*/  CALL.REL.NOINC `($__internal_3_$__cuda_sm20_div_rn_f64_full) ;  /* 0x0000066000007944 */ /* 0x002fea0003c00000 */
[----:B------:R-:W-:Y:S02]  /*0db0*/  IMAD.MOV.U32 R6, RZ, RZ, R12 ;  /* 0x000000ffff067224 */ /* 0x000fe400078e000c */
[----:B------:R-:W-:Y:S02]  /*0dc0*/  IMAD.MOV.U32 R7, RZ, RZ, R13 ;  /* 0x000000ffff077224 */ /* 0x000fe400078e000d */
.L_x_4771:
[----:B------:R-:W-:Y:S05]  /*0dd0*/  BSYNC B3 ;  /* 0x0000000000037941 */ /* 0x000fea0003800000 */
.L_x_4770:
[----:B------:R-:W-:Y:S02]  /*0de0*/  IMAD.MOV.U32 R28, RZ, RZ, R6 ;  /* 0x000000ffff1c7224 */ /* 0x000fe400078e0006 */
[----:B------:R-:W-:Y:S02]  /*0df0*/  IMAD.MOV.U32 R29, RZ, RZ, R7 ;  /* 0x000000ffff1d7224 */ /* 0x000fe400078e0007 */
.L_x_4769:
[----:B------:R-:W-:Y:S05]  /*0e00*/  BSYNC B2 ;  /* 0x0000000000027941 */ /* 0x000fea0003800000 */
.L_x_4768:
[----:B------:R-:W-:Y:S01]  /*0e10*/  IADD3 R5, R3, 0x100, RZ ;  /* 0x0000010003057810 */ /* 0x000fe20007ffe0ff */
[----:B------:R-:W-:Y:S03]  /*0e20*/  BSSY B2, `(.L_x_4772) ;  /* 0x0000021000027945 */ /* 0x000fe60003800000 */
[----:B------:R-:W-:-:S13]  /*0e30*/  ISETP.GE.AND P0, PT, R5, R4, PT ;  /* 0x000000040500720c */ /* 0x000fda0003f06270 */
[----:B------:R-:W-:Y:S05]  /*0e40*/  @P0 BRA `(.L_x_4773) ;  /* 0x000001e000000947 */ /* 0x000fea0003800000 */
[----:B-----5:R-:W0:Y:S01]  /*0e50*/  MUFU.RCP64H R7, c[0x0][0x16c] ;  /* 0x00005b0000077b08 */ /* 0x020e220000001800 */
[----:B------:R-:W-:Y:S01]  /*0e60*/  MOV R12, c[0x0][0x168] ;  /* 0x00005a00000c7a02 */ /* 0x000fe20000000f00 */
[----:B------:R-:W-:Y:S01]  /*0e70*/  IMAD.MOV.U32 R13, RZ, RZ, c[0x0][0x16c] ;  /* 0x00005b00ff0d7624 */ /* 0x000fe200078e00ff */
[----:B------:R-:W2:Y:S01]  /*0e80*/  DMUL R26, R26, c[0x0][0x168] ;  /* 0x00005a001a1a7a28 */ /* 0x000ea20000000000 */
[----:B------:R-:W-:Y:S01]  /*0e90*/  IMAD.MOV.U32 R6, RZ, RZ, 0x1 ;  /* 0x00000001ff067424 */ /* 0x000fe200078e00ff */
[----:B------:R-:W-:Y:S08]  /*0ea0*/  BSSY B3, `(.L_x_4774) ;  /* 0x0000016000037945 */ /* 0x000ff00003800000 */
        /* <DEDUP_REMOVED lines=21> */
.L_x_4775:
[----:B------:R-:W-:Y:S05]  /*1000*/  BSYNC B3 ;  /* 0x0000000000037941 */ /* 0x000fea0003800000 */
.L_x_4774:
[----:B------:R-:W-:Y:S01]  /*1010*/  IMAD.MOV.U32 R26, RZ, RZ, R6 ;  /* 0x000000ffff1a7224 */ /* 0x000fe200078e0006 */
[----:B------:R-:W-:Y:S02]  /*1020*/  MOV R27, R7 ;  /* 0x00000007001b7202 */ /* 0x000fe40000000f00 */
.L_x_4773:
[----:B------:R-:W-:Y:S05]  /*1030*/  BSYNC B2 ;  /* 0x0000000000027941 */ /* 0x000fea0003800000 */
.L_x_4772:
[----:B------:R-:W-:-:S04]  /*1040*/  IADD3 R3, R3, 0x180, RZ ;  /* 0x0000018003037810 */ /* 0x000fc80007ffe0ff */
        /* <DEDUP_REMOVED lines=24> */
[----:B------:R-:W-:Y:S01]  /*11d0*/  MOV R0, 0x1200 ;  /* 0x0000120000007802 */ /* 0x000fe20000000f00 */
[----:B------:R-:W-:Y:S02]  /*11e0*/  IMAD.MOV.U32 R15, RZ, RZ, c[0x0][0x16c] ;  /* 0x00005b00ff0f7624 */ /* 0x000fe400078e00ff */
[----:B-1----:R-:W-:Y:S05]  /*11f0*/  CALL.REL.NOINC `($__internal_3_$__cuda_sm20_div_rn_f64_full) ;  /* 0x0000021000007944 */ /* 0x002fea0003c00000 */
[----:B------:R-:W-:Y:S02]  /*1200*/  IMAD.MOV.U32 R6, RZ, RZ, R12 ;  /* 0x000000ffff067224 */ /* 0x000fe400078e000c */
[----:B------:R-:W-:Y:S02]  /*1210*/  IMAD.MOV.U32 R7, RZ, RZ, R13 ;  /* 0x000000ffff077224 */ /* 0x000fe400078e000d */
.L_x_4776:
[----:B------:R-:W-:Y:S05]  /*1220*/  BSYNC B2 ;  /* 0x0000000000027941 */ /* 0x000fea0003800000 */
.L_x_4762:
[----:B------:R-:W-:Y:S05]  /*1230*/  BSYNC B0 ;  /* 0x0000000000007941 */ /* 0x000fea0003800000 */
.L_x_4748:
[----:B------:R-:W4:Y:S01]  /*1240*/  S2R R5, SR_TID.X ;  /* 0x0000000000057919 */ /* 0x000f220000002100 */
[----:B------:R-:W-:Y:S01]  /*1250*/  BSSY B0, `(.L_x_4777) ;  /* 0x0000014000007945 */ /* 0x000fe20003800000 */
[----:B----4-:R-:W-:Y:S02]  /*1260*/  ISETP.GE.AND P1, PT, R5, R4, PT ;  /* 0x000000040500720c */ /* 0x010fe40003f26270 */
[----:B------:R-:W-:-:S11]  /*1270*/  MOV R3, R5 ;  /* 0x0000000500037202 */ /* 0x000fd60000000f00 */
[----:B-----5:R-:W-:Y:S01]  /*1280*/  @!P1 IMAD R10, R2, 0x200, R5 ;  /* 0x00000200020a9824 */ /* 0x020fe200078e0205 */
[----:B------:R-:W-:Y:S01]  /*1290*/  @!P1 IADD3 R3, R5, 0x80, RZ ;  /* 0x0000008005039810 */ /* 0x000fe20007ffe0ff */
[----:B------:R-:W-:-:S03]  /*12a0*/  @!P1 IMAD.MOV.U32 R11, RZ, RZ, 0x8 ;  /* 0x00000008ff0b9424 */ /* 0x000fc600078e00ff */
[----:B------:R-:W-:Y:S01]  /*12b0*/  ISETP.GE.AND P0, PT, R3, R4, PT ;  /* 0x000000040300720c */ /* 0x000fe20003f06270 */
[----:B------:R-:W-:-:S05]  /*12c0*/  @!P1 IMAD.WIDE.U32 R10, R10, R11, c[0x0][0x180] ;  /* 0x000060000a0a9625 */ /* 0x000fca00078e000b */
[----:B0-----:R0:W-:Y:S07]  /*12d0*/  @!P1 STG.E.64 [R10.64], R8 ;  /* 0x000000080a009986 */ /* 0x0011ee000c101b04 */
[----:B------:R-:W-:Y:S05]  /*12e0*/  @P0 BRA `(.L_x_4778) ;  /* 0x000000a000000947 */ /* 0x000fea0003800000 */
[----:B0-----:R-:W-:Y:S01]  /*12f0*/  IMAD R8, R2, 0x200, R3 ;  /* 0x0000020002087824 */ /* 0x001fe200078e0203 */
[----:B------:R-:W-:Y:S01]  /*1300*/  IADD3 R3, R3, 0x80, RZ ;  /* 0x0000008003037810 */ /* 0x000fe20007ffe0ff */
[----:B------:R-:W-:-:S03]  /*1310*/  IMAD.MOV.U32 R11, RZ, RZ, 0x8 ;  /* 0x00000008ff0b7424 */ /* 0x000fc600078e00ff */
[----:B------:R-:W-:Y:S01]  /*1320*/  ISETP.GE.AND P0, PT, R3, R4, PT ;  /* 0x000000040300720c */ /* 0x000fe20003f06270 */
[----:B------:R-:W-:-:S05]  /*1330*/  IMAD.WIDE.U32 R8, R8, R11, c[0x0][0x180] ;  /* 0x0000600008087625 */ /* 0x000fca00078e000b */
[----:B---3--:R0:W-:Y:S07]  /*1340*/  STG.E.64 [R8.64], R28 ;  /* 0x0000001c08007986 */ /* 0x0081ee000c101b04 */
[----:B------:R-:W-:Y:S02]  /*1350*/  @!P0 LEA R10, R2, R3, 0x9 ;  /* 0x00000003020a8211 */ /* 0x000fe400078e48ff */
[----:B------:R-:W-:-:S03]  /*1360*/  @!P0 IADD3 R3, R3, 0x80, RZ ;  /* 0x0000008003038810 */ /* 0x000fc60007ffe0ff */
[----:B------:R-:W-:-:S05]  /*1370*/  @!P0 IMAD.WIDE.U32 R10, R10, R11, c[0x0][0x180] ;  /* 0x000060000a0a8625 */ /* 0x000fca00078e000b */
[----:B------:R0:W-:Y:S02]  /*1380*/  @!P0 STG.E.64 [R10.64], R26 ;  /* 0x0000001a0a008986 */ /* 0x0001e4000c101b04 */
.L_x_4778:
[----:B------:R-:W-:Y:S05]  /*1390*/  BSYNC B0 ;  /* 0x0000000000007941 */ /* 0x000fea0003800000 */
.L_x_4777:
[----:B------:R-:W-:-:S13]  /*13a0*/  ISETP.GE.AND P0, PT, R3, R4, PT ;  /* 0x000000040300720c */ /* 0x000fda0003f06270 */
[----:B------:R-:W-:Y:S05]  /*13b0*/  @P0 EXIT ;  /* 0x000000000000094d */ /* 0x000fea0003800000 */
[----:B------:R-:W-:Y:S02]  /*13c0*/  IMAD R2, R2, 0x200, R3 ;  /* 0x0000020002027824 */ /* 0x000fe400078e0203 */
[----:B------:R-:W-:-:S04]  /*13d0*/  IMAD.MOV.U32 R3, RZ, RZ, 0x8 ;  /* 0x00000008ff037424 */ /* 0x000fc800078e00ff */
[----:B------:R-:W-:-:S05]  /*13e0*/  IMAD.WIDE.U32 R2, R2, R3, c[0x0][0x180] ;  /* 0x0000600002027625 */ /* 0x000fca00078e0003 */
[----:B--2---:R-:W-:Y:S01]  /*13f0*/  STG.E.64 [R2.64], R6 ;  /* 0x0000000602007986 */ /* 0x004fe2000c101b04 */
[----:B------:R-:W-:Y:S05]  /*1400*/  EXIT ;  /* 0x000000000000794d */ /* 0x000fea0003800000 */
        .weak           $__internal_3_$__cuda_sm20_div_rn_f64_full
        .type           $__internal_3_$__cuda_sm20_div_rn_f64_full,@function
        .size           $__internal_3_$__cuda_sm20_div_rn_f64_full,(.L_x_18247 - $__internal_3_$__cuda_sm20_div_rn_f64_full)
$__internal_3_$__cuda_sm20_div_rn_f64_full:
[C---:B------:R-:W-:Y:S01]  /*1410*/  FSETP.GEU.AND P0, PT, |R15|.reuse, 1.469367938527859385e-39, PT ;  /* 0x001000000f00780b */ /* 0x040fe20003f0e200 */
[----:B------:R-:W-:Y:S01]  /*1420*/  IMAD.MOV.U32 R16, RZ, RZ, R6 ;  /* 0x000000ffff107224 */ /* 0x000fe200078e0006 */
[----:B------:R-:W-:Y:S01]  /*1430*/  MOV R17, R7 ;  /* 0x0000000700117202 */ /* 0x000fe20000000f00 */
[----:B------:R-:W-:Y:S01]  /*1440*/  IMAD.MOV.U32 R30, RZ, RZ, 0x1 ;  /* 0x00000001ff1e7424 */ /* 0x000fe200078e00ff */
[----:B------:R-:W-:Y:S01]  /*1450*/  LOP3.LUT R12, R15, 0x800fffff, RZ, 0xc0, !PT ;  /* 0x800fffff0f0c7812 */ /* 0x000fe200078ec0ff */
[----:B------:R-:W-:Y:S01]  /*1460*/  IMAD.MOV.U32 R18, RZ, RZ, R16 ;  /* 0x000000ffff127224 */ /* 0x000fe200078e0010 */
[C---:B------:R-:W-:Y:S01]  /*1470*/  FSETP.GEU.AND P2, PT, |R17|.reuse, 1.469367938527859385e-39, PT ;  /* 0x001000001100780b */ /* 0x040fe20003f4e200 */
[----:B------:R-:W-:Y:S01]  /*1480*/  BSSY B1, `(.L_x_4779) ;  /* 0x0000054000017945 */ /* 0x000fe20003800000 */
[----:B------:R-:W-:Y:S01]  /*1490*/  LOP3.LUT R13, R12, 0x3ff00000, RZ, 0xfc, !PT ;  /* 0x3ff000000c0d7812 */ /* 0x000fe200078efcff */
[----:B------:R-:W-:Y:S01]  /*14a0*/  IMAD.MOV.U32 R12, RZ, RZ, R14 ;  /* 0x000000ffff0c7224 */ /* 0x000fe200078e000e */
[----:B------:R-:W-:-:S02]  /*14b0*/  LOP3.LUT R5, R17, 0x7ff00000, RZ, 0xc0, !PT ;  /* 0x7ff0000011057812 */ /* 0x000fc400078ec0ff */
[----:B------:R-:W-:Y:S01]  /*14c0*/  LOP3.LUT R24, R15, 0x7ff00000, RZ, 0xc0, !PT ;  /* 0x7ff000000f187812 */ /* 0x000fe200078ec0ff */
[----:B------:R-:W0:-:S03]  /*14d0*/  @!P0 DMUL R12, R14, 8.98846567431157953865e+307 ;  /* 0x7fe000000e0c8828 */ /* 0x000e060000000000 */
[----:B------:R-:W-:-:S03]  /*14e0*/  ISETP.GE.U32.AND P1, PT, R5, R24, PT ;  /* 0x000000180500720c */ /* 0x000fc60003f26070 */
[----:B------:R-:W-:Y:S01]  /*14f0*/  @!P2 LOP3.LUT R6, R15, 0x7ff00000, RZ, 0xc0, !PT ;  /* 0x7ff000000f06a812 */ /* 0x000fe200078ec0ff */
[----:B0-----:R-:W0:Y:S01]  /*1500*/  MUFU.RCP64H R31, R13 ;  /* 0x0000000d001f7308 */ /* 0x001e220000001800 */
[----:B------:R-:W-:Y:S02]  /*1510*/  @!P2 IMAD.MOV.U32 R22, RZ, RZ, RZ ;  /* 0x000000ffff16a224 */ /* 0x000fe400078e00ff */
[----:B------:R-:W-:Y:S01]  /*1520*/  @!P2 ISETP.GE.U32.AND P3, PT, R5, R6, PT ;  /* 0x000000060500a20c */ /* 0x000fe20003f66070 */
[----:B------:R-:W-:-:S05]  /*1530*/  IMAD.MOV.U32 R6, RZ, RZ, 0x1ca00000 ;  /* 0x1ca00000ff067424 */ /* 0x000fca00078e00ff */
[C---:B------:R-:W-:Y:S02]  /*1540*/  @!P2 SEL R7, R6.reuse, 0x63400000, !P3 ;  /* 0x634000000607a807 */ /* 0x040fe40005800000 */
[----:B------:R-:W-:Y:S02]  /*1550*/  SEL R19, R6, 0x63400000, !P1 ;  /* 0x6340000006137807 */ /* 0x000fe40004800000 */
[--C-:B------:R-:W-:Y:S02]  /*1560*/  @!P2 LOP3.LUT R7, R7, 0x80000000, R17.reuse, 0xf8, !PT ;  /* 0x800000000707a812 */ /* 0x100fe400078ef811 */
[----:B------:R-:W-:Y:S01]  /*1570*/  LOP3.LUT R19, R19, 0x800fffff, R17, 0xf8, !PT ;  /* 0x800fffff13137812 */ /* 0x000fe200078ef811 */
[----:B0-----:R-:W0:Y:S01]  /*1580*/  DFMA R20, R30, -R12, 1 ;  /* 0x3ff000001e14742b */ /* 0x001e22000000080c */
[----:B------:R-:W-:Y:S02]  /*1590*/  @!P2 LOP3.LUT R23, R7, 0x100000, RZ, 0xfc, !PT ;  /* 0x001000000717a812 */ /* 0x000fe400078efcff */
[----:B------:R-:W-:-:S03]  /*15a0*/  MOV R7, R5 ;  /* 0x0000000500077202 */ /* 0x000fc60000000f00 */
        /* <DEDUP_REMOVED lines=18> */
[----:B------:R-:W-:-:S03]  /*16d0*/  IMAD.IADD R7, R5, 0x1, -R16 ;  /* 0x0000000105077824 */ /* 0x000fc600078e0a10 */
[----:B------:R-:W-:Y:S02]  /*16e0*/  SEL R6, R6, 0x63400000, !P0 ;  /* 0x6340000006067807 */ /* 0x000fe40004000000 */
[----:B------:R-:W-:-:S04]  /*16f0*/  IMNMX R7, R7, -0x46a00000, !PT ;  /* 0xb960000007077817 */ /* 0x000fc80007800200 */
[----:B------:R-:W-:-:S05]  /*1700*/  IMNMX R5, R7, 0x46a00000, PT ;  /* 0x46a0000007057817 */ /* 0x000fca0003800200 */
[----:B------:R-:W-:Y:S02]  /*1710*/  IMAD.IADD R5, R5, 0x1, -R6 ;  /* 0x0000000105057824 */ /* 0x000fe400078e0a06 */
[----:B------:R-:W-:-:S03]  /*1720*/  IMAD.MOV.U32 R6, RZ, RZ, RZ ;  /* 0x000000ffff067224 */ /* 0x000fc600078e00ff */
[----:B------:R-:W-:-:S06]  /*1730*/  IADD3 R7, R5, 0x7fe00000, RZ ;  /* 0x7fe0000005077810 */ /* 0x000fcc0007ffe0ff */
[----:B01----:R-:W0:-:S10]  /*1740*/  DMUL R20, R24, R6 ;  /* 0x0000000618147228 */ /* 0x003e140000000000 */
        /* <DEDUP_REMOVED lines=18> */
.L_x_4780:
        /* <DEDUP_REMOVED lines=11> */
[----:B------:R-:W-:Y:S02]  /*1920*/  @P0 LOP3.LUT R5, R21, 0x7ff00000, RZ, 0xfc, !PT ;  /* 0x7ff0000015050812 */ /* 0x000fe400078efcff */
[----:B------:R-:W-:Y:S01]  /*1930*/  @!P0 MOV R20, RZ ;  /* 0x000000ff00148202 */ /* 0x000fe20000000f00 */
[----:B------:R-:W-:Y:S02]  /*1940*/  @P0 IMAD.MOV.U32 R20, RZ, RZ, RZ ;  /* 0x000000ffff140224 */ /* 0x000fe400078e00ff */
[----:B------:R-:W-:Y:S01]  /*1950*/  @P0 IMAD.MOV.U32 R21, RZ, RZ, R5 ;  /* 0x000000ffff150224 */ /* 0x000fe200078e0005 */
[----:B------:R-:W-:Y:S05]  /*1960*/  BRA `(.L_x_4781) ;  /* 0x0000005000007947 */ /* 0x000fea0003800000 */
.L_x_4783:
[----:B0-----:R-:W-:Y:S01]  /*1970*/  LOP3.LUT R21, R15, 0x80000, RZ, 0xfc, !PT ;  /* 0x000800000f157812 */ /* 0x001fe200078efcff */
[----:B------:R-:W-:Y:S01]  /*1980*/  IMAD.MOV.U32 R20, RZ, RZ, R14 ;  /* 0x000000ffff147224 */ /* 0x000fe200078e000e */
[----:B------:R-:W-:Y:S05]  /*1990*/  BRA `(.L_x_4781) ;  /* 0x0000002000007947 */ /* 0x000fea0003800000 */
.L_x_4782:
[----:B0-----:R-:W-:Y:S01]  /*19a0*/  LOP3.LUT R21, R17, 0x80000, RZ, 0xfc, !PT ;  /* 0x0008000011157812 */ /* 0x001fe200078efcff */
[----:B------:R-:W-:Y:S02]  /*19b0*/  IMAD.MOV.U32 R20, RZ, RZ, R16 ;  /* 0x000000ffff147224 */ /* 0x000fe400078e0010 */
.L_x_4781:
[----:B------:R-:W-:Y:S05]  /*19c0*/  BSYNC B1 ;  /* 0x0000000000017941 */ /* 0x000fea0003800000 */
.L_x_4779:
[----:B------:R-:W-:Y:S01]  /*19d0*/  IMAD.MOV.U32 R6, RZ, RZ, R0 ;  /* 0x000000ffff067224 */ /* 0x000fe200078e0000 */
[----:B------:R-:W-:Y:S01]  /*19e0*/  MOV R12, R20 ;  /* 0x00000014000c7202 */ /* 0x000fe20000000f00 */
[----:B------:R-:W-:-:S02]  /*19f0*/  IMAD.MOV.U32 R7, RZ, RZ, 0x0 ;  /* 0x00000000ff077424 */ /* 0x000fc400078e00ff */
[----:B------:R-:W-:Y:S02]  /*1a00*/  IMAD.MOV.U32 R13, RZ, RZ, R21 ;  /* 0x000000ffff0d7224 */ /* 0x000fe400078e0015 */
[----:B------:R-:W-:Y:S05]  /*1a10*/  RET.REL.NODEC R6 `(_ZN2at6native27unrolled_elementwise_kernelIZZZNS0_26round_decimals_kernel_cudaERNS_18TensorIteratorBaseElENKUlvE_clEvENKUlvE_clEvEUldE_St5arrayIPcLm2EELi4E23TrivialOffsetCalculatorILi1EjESB_NS0_6memory15LoadWithoutCastENSC_16StoreWithoutCastEEEviT_T0_T2_T3_T4_T5_) ;  /* 0xffffe5e006007950 */ /* 0x000fea0003c3ffff */
.L_x_4784:
        /* <DEDUP_REMOVED lines=14> */
.L_x_18247:


//--------------------- .text._ZN2at6native29vectorized_elementwise_kernelILi2EZZZNS0_26round_decimals_kernel_cudaERNS_18TensorIteratorBaseElENKUlvE_clEvENKUlvE_clEvEUldE_St5arrayIPcLm2EEEEviT0_T1_ --------------------------
	.section	.text._ZN2at6native29vectorized_elementwise_kernelILi2EZZZNS0_26round_decimals_kernel_cudaERNS_18TensorIteratorBaseElENKUlvE_clEvENKUlvE_clEvEUldE_St5arrayIPcLm2EEEEviT0_T1_,"ax",@progbits
	.sectioninfo	@"SHI_REGISTERS=46"
	.align	128
        .global         _ZN2at6native29vectorized_elementwise_kernelILi2EZZZNS0_26round_decimals_kernel_cudaERNS_18TensorIteratorBaseElENKUlvE_clEvENKUlvE_clEvEUldE_St5arrayIPcLm2EEEEviT0_T1_
        .type           _ZN2at6native29vectorized_elementwise_kernelILi2EZZZNS0_26round_decimals_kernel_cudaERNS_18TensorIteratorBaseElENKUlvE_clEvENKUlvE_clEvEUldE_St5arrayIPcLm2EEEEviT0_T1_,@function
        .size           _ZN2at6native29vectorized_elementwise_kernelILi2EZZZNS0_26round_decimals_kernel_cudaERNS_18TensorIteratorBaseElENKUlvE_clEvENKUlvE_clEvEUldE_St5arrayIPcLm2EEEEviT0_T1_,(.L_x_18248 - _ZN2at6native29vectorized_elementwise_kernelILi2EZZZNS0_26round_decimals_kernel_cudaERNS_18TensorIteratorBaseElENKUlvE_clEvENKUlvE_clEvEUldE_St5arrayIPcLm2EEEEviT0_T1_)
        .other          _ZN2at6native29vectorized_elementwise_kernelILi2EZZZNS0_26round_decimals_kernel_cudaERNS_18TensorIteratorBaseElENKUlvE_clEvENKUlvE_clEvEUldE_St5arrayIPcLm2EEEEviT0_T1_,@"STO_CUDA_ENTRY STV_DEFAULT"
_ZN2at6native29vectorized_elementwise_kernelILi2EZZZNS0_26round_decimals_kernel_cudaERNS_18TensorIteratorBaseElENKUlvE_clEvENKUlvE_clEvEUldE_St5arrayIPcLm2EEEEviT0_T1_:
.text._ZN2at6native29vectorized_elementwise_kernelILi2EZZZNS0_26round_decimals_kernel_cudaERNS_18TensorIteratorBaseElENKUlvE_clEvENKUlvE_clEvEUldE_St5arrayIPcLm2EEEEviT0_T1_:
        /* <DEDUP_REMOVED lines=12> */
[----:B------:R0:W5:Y:S04]  /*00c0*/  LDG.E.128 R8, [R2.64] ;  /* 0x0000000402087981 */ /* 0x000168000c1e1d00 */
[----:B------:R0:W5:Y:S04]  /*00d0*/  LDG.E.128 R4, [R2.64+0x800] ;  /* 0x0008000402047981 */ /* 0x000168000c1e1d00 */
[----:B------:R0:W5:Y:S04]  /*00e0*/  LDG.E.128 R20, [R2.64+0x1000] ;  /* 0x0010000402147981 */ /* 0x000168000c1e1d00 */
[----:B------:R0:W5:Y:S01]  /*00f0*/  LDG.E.128 R16, [R2.64+0x1800] ;  /* 0x0018000402107981 */ /* 0x000162000c1e1d00 */
[----:B------:R-:W-:-:S13]  /*0100*/  ISETP.NE.AND P0, PT, RZ, UR6, PT ;  /* 0x00000006ff007c0c */ /* 0x000fda000bf05270 */
[----:B------:R-:W-:Y:S05]  /*0110*/  @!P0 BRA `(.L_x_4786) ;  /* 0x00000d9000008947 */ /* 0x000fea0003800000 */
[----:B0-----:R-:W0:Y:S01]  /*0120*/  MUFU.RCP64H R3, c[0x0][0x16c] ;  /* 0x00005b0000037b08 */ /* 0x001e220000001800 */
        /* <DEDUP_REMOVED lines=21> */
[----:B------:R-:W-:Y:S05]  /*0280*/  CALL.REL.NOINC `($__internal_4_$__cuda_sm20_div_rn_f64_full) ;  /* 0x000041d000007944 */ /* 0x000fea0003c00000 */
[----:B------:R-:W-:Y:S01]  /*0290*/  IMAD.MOV.U32 R12, RZ, RZ, R2 ;  /* 0x000000ffff0c7224 */ /* 0x000fe200078e0002 */
[----:B------:R-:W-:Y:S02]  /*02a0*/  MOV R13, R3 ;  /* 0x00000003000d7202 */ /* 0x000fe40000000f00 */
.L_x_4788:
[----:B------:R-:W-:Y:S05]  /*02b0*/  BSYNC B1 ;  /* 0x0000000000017941 */ /* 0x000fea0003800000 */
.L_x_4787:
[----:B------:R-:W0:Y:S01]  /*02c0*/  MUFU.RCP64H R3, c[0x0][0x16c] ;  /* 0x00005b0000037b08 */ /* 0x000e220000001800 */
[----:B------:R-:W-:Y:S01]  /*02d0*/  IMAD.MOV.U32 R8, RZ, RZ, c[0x0][0x168] ;  /* 0x00005a00ff087624 */ /* 0x000fe200078e00ff */
[----:B------:R-:W-:Y:S01]  /*02e0*/  FSETP.GEU.AND P1, PT, |R11|, 6.5827683646048100446e-37, PT ;  /* 0x036000000b00780b */ /* 0x000fe20003f2e200 */
        /* <DEDUP_REMOVED lines=10> */
[----:B0-----:R0:W1:-:S04]  /*0390*/  DFMA R2, R14, R8, R2 ;  /* 0x000000080e02722b */ /* 0x0010480000000002 */
[----:B0-----:R-:W0:Y:S06]  /*03a0*/  FRND.F64 R8, R12 ;  /* 0x0000000c00087313 */ /* 0x001e2c0000301800 */
[----:B-1----:R-:W-:-:S05]  /*03b0*/  FFMA R0, RZ, c[0x0][0x16c], R3 ;  /* 0x00005b00ff007a23 */ /* 0x002fca0000000003 */
[----:B------:R-:W-:Y:S01]  /*03c0*/  FSETP.GT.AND P0, PT, |R0|, 1.469367938527859385e-39, PT ;  /* 0x001000000000780b */ /* 0x000fe20003f04200 */
[----:B0-----:R-:W0:-:S12]  /*03d0*/  DMUL R8, R8, c[0x0][0x168] ;  /* 0x00005a0008087a28 */ /* 0x001e180000000000 */
[----:B------:R-:W-:Y:S05]  /*03e0*/  @P0 BRA P1, `(.L_x_4790) ;  /* 0x0000006000000947 */ /* 0x000fea0000800000 */
[----:B0-----:R-:W-:Y:S01]  /*03f0*/  MOV R2, R10 ;  /* 0x0000000a00027202 */ /* 0x001fe20000000f00 */
[----:B------:R-:W-:Y:S01]  /*0400*/  IMAD.MOV.U32 R3, RZ, RZ, R11 ;  /* 0x000000ffff037224 */ /* 0x000fe200078e000b */
[----:B------:R-:W-:Y:S01]  /*0410*/  MOV R0, 0x450 ;  /* 0x0000045000007802 */ /* 0x000fe20000000f00 */
[----:B------:R-:W-:Y:S02]  /*0420*/  IMAD.MOV.U32 R12, RZ, RZ, c[0x0][0x168] ;  /* 0x00005a00ff0c7624 */ /* 0x000fe400078e00ff */
[----:B------:R-:W-:Y:S02]  /*0430*/  IMAD.MOV.U32 R14, RZ, RZ, c[0x0][0x16c] ;  /* 0x00005b00ff0e7624 */ /* 0x000fe400078e00ff */
[----:B------:R-:W-:Y:S05]  /*0440*/  CALL.REL.NOINC `($__internal_4_$__cuda_sm20_div_rn_f64_full) ;  /* 0x0000401000007944 */ /* 0x000fea0003c00000 */
.L_x_4790:
[----:B0-----:R-:W-:Y:S05]  /*0450*/  BSYNC B1 ;  /* 0x0000000000017941 */ /* 0x001fea0003800000 */
.L_x_4789:
[----:B------:R-:W0:Y:S01]  /*0460*/  MUFU.RCP64H R11, c[0x0][0x16c] ;  /* 0x00005b00000b7b08 */ /* 0x000e220000001800 */
[----:B------:R-:W-:Y:S01]  /*0470*/  MOV R12, c[0x0][0x168] ;  /* 0x00005a00000c7a02 */ /* 0x000fe20000000f00 */
[----:B------:R-:W-:Y:S01]  /*0480*/  IMAD.MOV.U32 R13, RZ, RZ, c[0x0][0x16c] ;  /* 0x00005b00ff0d7624 */ /* 0x000fe200078e00ff */
[----:B------:R-:W-:Y:S01]  /*0490*/  FSETP.GEU.AND P1, PT, |R5|, 6.5827683646048100446e-37, PT ;  /* 0x036000000500780b */ /* 0x000fe20003f2e200 */
[----:B------:R-:W-:Y:S01]  /*04a0*/  IMAD.MOV.U32 R10, RZ, RZ, 0x1 ;  /* 0x00000001ff0a7424 */ /* 0x000fe200078e00ff */
[----:B------:R-:W-:Y:S03]  /*04b0*/  BSSY B1, `(.L_x_4791) ;  /* 0x0000016000017945 */ /* 0x000fe60003800000 */
[----:B------:R-:W1:Y:S02]  /*04c0*/  FRND.F64 R2, R2 ;  /* 0x0000000200027313 */ /* 0x000e640000301800 */
[----:B0-----:R-:W0:-:S06]  /*04d0*/  DFMA R14, R10, -R12, 1 ;  /* 0x3ff000000a0e742b */ /* 0x001e0c000000080c */
[----:B0-----:R-:W0:-:S06]  /*04e0*/  DFMA R14, R14, R14, R14 ;  /* 0x0000000e0e0e722b */ /* 0x001e0c000000000e */
[----:B0-----:R-:W0:-:S06]  /*04f0*/  DFMA R14, R10, R14, R10 ;  /* 0x0000000e0a0e722b */ /* 0x001e0c000000000a */
[----:B0-----:R-:W0:-:S06]  /*0500*/  DFMA R12, R14, -R12, 1 ;  /* 0x3ff000000e0c742b */ /* 0x001e0c000000080c */
[----:B0-----:R-:W0:-:S06]  /*0510*/  DFMA R14, R14, R12, R14 ;  /* 0x0000000c0e0e722b */ /* 0x001e0c000000000e */
[----:B0-----:R-:W0:-:S06]  /*0520*/  DMUL R12, R4, R14 ;  /* 0x0000000e040c7228 */ /* 0x001e0c0000000000 */
[----:B0-----:R-:W0:-:S06]  /*0530*/  DFMA R10, R12, -c[0x0][0x168], R4 ;  /* 0x80005a000c0a7a2b */ /* 0x001e0c0000000004 */
[----:B0-----:R-:W0:-:S04]  /*0540*/  DFMA R12, R14, R10, R12 ;  /* 0x0000000a0e0c722b */ /* 0x001e08000000000c */
[----:B-1----:R1:W2:-:S06]  /*0550*/  DMUL R10, R2, c[0x0][0x168] ;  /* 0x00005a00020a7a28 */ /* 0x00228c0000000000 */
[----:B0-----:R-:W-:-:S05]  /*0560*/  FFMA R0, RZ, c[0x0][0x16c], R13 ;  /* 0x00005b00ff007a23 */ /* 0x001fca000000000d */
[----:B------:R-:W-:-:S13]  /*0570*/  FSETP.GT.AND P0, PT, |R0|, 1.469367938527859385e-39, PT ;  /* 0x001000000000780b */ /* 0x000fda0003f04200 */
[----:B------:R-:W-:Y:S05]  /*0580*/  @P0 BRA P1, `(.L_x_4792) ;  /* 0x0000008000000947 */ /* 0x000fea0000800000 */
[----:B-12---:R-:W-:Y:S01]  /*0590*/  IMAD.MOV.U32 R2, RZ, RZ, R4 ;  /* 0x000000ffff027224 */ /* 0x006fe200078e0004 */
[----:B------:R-:W-:Y:S01]  /*05a0*/  MOV R3, R5 ;  /* 0x0000000500037202 */ /* 0x000fe20000000f00 */
[----:B------:R-:W-:Y:S01]  /*05b0*/  IMAD.MOV.U32 R12, RZ, RZ, c[0x0][0x168] ;  /* 0x00005a00ff0c7624 */ /* 0x000fe200078e00ff */
[----:B------:R-:W-:Y:S01]  /*05c0*/  MOV R0, 0x5f0 ;  /* 0x000005f000007802 */ /* 0x000fe20000000f00 */
[----:B------:R-:W-:Y:S02]  /*05d0*/  IMAD.MOV.U32 R14, RZ, RZ, c[0x0][0x16c] ;  /* 0x00005b00ff0e7624 */ /* 0x000fe400078e00ff */
[----:B------:R-:W-:Y:S05]  /*05e0*/  CALL.REL.NOINC `($__internal_4_$__cuda_sm20_div_rn_f64_full) ;  /* 0x00003e7000007944 */ /* 0x000fea0003c00000 */
[----:B------:R-:W-:Y:S01]  /*05f0*/  IMAD.MOV.U32 R12, RZ, RZ, R2 ;  /* 0x000000ffff0c7224 */ /* 0x000fe200078e0002 */
[----:B------:R-:W-:Y:S02]  /*0600*/  MOV R13, R3 ;  /* 0x00000003000d7202 */ /* 0x000fe40000000f00 */
.L_x_4792:
[----:B-12---:R-:W-:Y:S05]  /*0610*/  BSYNC B1 ;  /* 0x0000000000017941 */ /* 0x006fea0003800000 */
.L_x_4791:
        /* <DEDUP_REMOVED lines=25> */
.L_x_4794:
[----:B0-----:R-:W-:Y:S05]  /*07b0*/  BSYNC B1 ;  /* 0x0000000000017941 */ /* 0x001fea0003800000 */
.L_x_4793:
        /* <DEDUP_REMOVED lines=27> */
.L_x_4796:
[----:B-12---:R-:W-:Y:S05]  /*0970*/  BSYNC B1 ;  /* 0x0000000000017941 */ /* 0x006fea0003800000 */
.L_x_4795:
[----:B------:R-:W0:Y:S01]  /*0980*/  MUFU.RCP64H R3, c[0x0][0x16c] ;  /* 0x00005b0000037b08 */ /* 0x000e220000001800 */
[----:B------:R-:W-:Y:S01]  /*0990*/  IMAD.MOV.U32 R14, RZ, RZ, c[0x0][0x168] ;  /* 0x00005a00ff0e7624 */ /* 0x000fe200078e00ff */
[----:B------:R-:W-:Y:S01]  /*09a0*/  FSETP.GEU.AND P1, PT, |R23|, 6.5827683646048100446e-37, PT ;  /* 0x036000001700780b */ /* 0x000fe20003f2e200 */
[----:B------:R-:W-:Y:S01]  /*09b0*/  IMAD.MOV.U32 R15, RZ, RZ, c[0x0][0x16c] ;  /* 0x00005b00ff0f7624 */ /* 0x000fe200078e00ff */
[----:B------:R-:W-:Y:S01]  /*09c0*/  BSSY B1, `(.L_x_4797) ;  /* 0x0000015000017945 */ /* 0x000fe20003800000 */
[----:B------:R-:W-:-:S03]  /*09d0*/  IMAD.MOV.U32 R2, RZ, RZ, 0x1 ;  /* 0x00000001ff027424 */ /* 0x000fc600078e00ff */
[----:B------:R-:W1:Y:S03]  /*09e0*/  FRND.F64 R12, R12 ;  /* 0x0000000c000c7313 */ /* 0x000e660000301800 */
        /* <DEDUP_REMOVED lines=12> */
[----:B-12---:R-:W-:Y:S01]  /*0ab0*/  MOV R2, R22 ;  /* 0x0000001600027202 */ /* 0x006fe20000000f00 */
[----:B------:R-:W-:Y:S01]  /*0ac0*/  IMAD.MOV.U32 R3, RZ, RZ, R23 ;  /* 0x000000ffff037224 */ /* 0x000fe200078e0017 */
[----:B------:R-:W-:Y:S01]  /*0ad0*/  MOV R0, 0xb10 ;  /* 0x00000b1000007802 */ /* 0x000fe20000000f00 */
[----:B------:R-:W-:Y:S02]  /*0ae0*/  IMAD.MOV.U32 R12, RZ, RZ, c[0x0][0x168] ;  /* 0x00005a00ff0c7624 */ /* 0x000fe400078e00ff */
[----:B------:R-:W-:Y:S02]  /*0af0*/  IMAD.MOV.U32 R14, RZ, RZ, c[0x0][0x16c] ;  /* 0x00005b00ff0e7624 */ /* 0x000fe400078e00ff */
[----:B------:R-:W-:Y:S05]  /*0b00*/  CALL.REL.NOINC `($__internal_4_$__cuda_sm20_div_rn_f64_full) ;  /* 0x0000395000007944 */ /* 0x000fea0003c00000 */
.L_x_4798:
[----:B-12---:R-:W-:Y:S05]  /*0b10*/  BSYNC B1 ;  /* 0x0000000000017941 */ /* 0x006fea0003800000 */
.L_x_4797:
        /* <DEDUP_REMOVED lines=27> */
.L_x_4800:
[----:B-12---:R-:W-:Y:S05]  /*0cd0*/  BSYNC B1 ;  /* 0x0000000000017941 */ /* 0x006fea0003800000 */
.L_x_4799:
        /* <DEDUP_REMOVED lines=25> */
.L_x_4802:
[----:B-12---:R-:W-:Y:S05]  /*0e70*/  BSYNC B1 ;  /* 0x0000000000017941 */ /* 0x006fea0003800000 */
.L_x_4801:
[----:B------:R-:W0:Y:S02]  /*0e80*/  FRND.F64 R2, R2 ;  /* 0x0000000200027313 */ /* 0x000e240000301800 */
[----:B0-----:R0:W1:Y:S01]  /*0e90*/  DMUL R18, R2, c[0x0][0x168] ;  /* 0x00005a0002127a28 */ /* 0x0010620000000000 */
[----:B------:R-:W-:Y:S05]  /*0ea0*/  BRA `(.L_x_4803) ;  /* 0x00000e2000007947 */ /* 0x000fea0003800000 */
.L_x_4786:
[----:B0-----:R-:W0:Y:S01]  /*0eb0*/  MUFU.RCP64H R3, c[0x0][0x16c] ;  /* 0x00005b0000037b08 */ /* 0x001e220000001800 */
        /* <DEDUP_REMOVED lines=24> */
.L_x_4805:
[----:B------:R-:W-:Y:S05]  /*1040*/  BSYNC B1 ;  /* 0x0000000000017941 */ /* 0x000fea0003800000 */
.L_x_4804:
[----:B------:R-:W0:Y:S01]  /*1050*/  MUFU.RCP64H R9, c[0x0][0x16c] ;  /* 0x00005b0000097b08 */ /* 0x000e220000001800 */
[----:B------:R-:W-:Y:S01]  /*1060*/  IMAD.MOV.U32 R14, RZ, RZ, c[0x0][0x168] ;  /* 0x00005a00ff0e7624 */ /* 0x000fe200078e00ff */
[----:B------:R-:W-:Y:S01]  /*1070*/  MOV R15, c[0x0][0x16c] ;  /* 0x00005b00000f7a02 */ /* 0x000fe20000000f00 */
[----:B------:R-:W-:Y:S01]  /*1080*/  IMAD.MOV.U32 R8, RZ, RZ, 0x1 ;  /* 0x00000001ff087424 */ /* 0x000fe200078e00ff */
[----:B------:R-:W-:Y:S05]  /*1090*/  BSSY B1, `(.L_x_4806) ;  /* 0x0000019000017945 */ /* 0x000fea0003800000 */
[----:B0-----:R-:W0:-:S06]  /*10a0*/  DFMA R12, R8, -R14, 1 ;  /* 0x3ff00000080c742b */ /* 0x001e0c000000080e */
[----:B0-----:R-:W0:-:S04]  /*10b0*/  DFMA R24, R12, R12, R12 ;  /* 0x0000000c0c18722b */ /* 0x001e08000000000c */
[----:B------:R-:W1:-:S04]  /*10c0*/  DMUL R12, R10, c[0x0][0x168] ;  /* 0x00005a000a0c7a28 */ /* 0x000e480000000000 */
[----:B0-----:R-:W0:-:S06]  /*10d0*/  DFMA R24, R8, R24, R8 ;  /* 0x000000180818722b */ /* 0x001e0c0000000008 */
[----:B-1----:R-:W1:Y:S01]  /*10e0*/  FRND.F64 R12, R12 ;  /* 0x0000000c000c7313 */ /* 0x002e620000301800 */
[----:B0-----:R-:W0:-:S06]  /*10f0*/  DFMA R14, R24, -R14, 1 ;  /* 0x3ff00000180e742b */ /* 0x001e0c000000080e */
[----:B0-----:R-:W1:-:S06]  /*1100*/  DFMA R14, R24, R14, R24 ;  /* 0x0000000e180e722b */ /* 0x001e4c0000000018 */
[----:B-1----:R-:W0:Y:S01]  /*1110*/  DMUL R10, R14, R12 ;  /* 0x0000000c0e0a7228 */ /* 0x002e220000000000 */
[----:B------:R-:W-:-:S05]  /*1120*/  FSETP.GEU.AND P1, PT, |R13|, 6.5827683646048100446e-37, PT ;  /* 0x036000000d00780b */ /* 0x000fca0003f2e200 */
[----:B0-----:R-:W0:-:S06]  /*1130*/  DFMA R8, R10, -c[0x0][0x168], R12 ;  /* 0x80005a000a087a2b */ /* 0x001e0c000000000c */
[----:B0-----:R0:W1:Y:S02]  /*1140*/  DFMA R10, R14, R8, R10 ;  /* 0x000000080e0a722b */ /* 0x001064000000000a */
[----:B0-----:R-:W-:Y:S02]  /*1150*/  IMAD.MOV.U32 R8, RZ, RZ, R2 ;  /* 0x000000ffff087224 */ /* 0x001fe400078e0002 */
[----:B------:R-:W-:-:S06]  /*1160*/  IMAD.MOV.U32 R9, RZ, RZ, R3 ;  /* 0x000000ffff097224 */ /* 0x000fcc00078e0003 */
[----:B-1----:R-:W-:-:S05]  /*1170*/  FFMA R0, RZ, c[0x0][0x16c], R11 ;  /* 0x00005b00ff007a23 */ /* 0x002fca000000000b */
[----:B------:R-:W-:-:S13]  /*1180*/  FSETP.GT.AND P0, PT, |R0|, 1.469367938527859385e-39, PT ;  /* 0x001000000000780b */ /* 0x000fda0003f04200 */
[----:B------:R-:W-:Y:S05]  /*1190*/  @P0 BRA P1, `(.L_x_4807) ;  /* 0x0000008000000947 */ /* 0x000fea0000800000 */
[----:B------:R-:W-:Y:S01]  /*11a0*/  MOV R2, R12 ;  /* 0x0000000c00027202 */ /* 0x000fe20000000f00 */
[----:B------:R-:W-:Y:S01]  /*11b0*/  IMAD.MOV.U32 R3, RZ, RZ, R13 ;  /* 0x000000ffff037224 */ /* 0x000fe200078e000d */
[----:B------:R-:W-:Y:S01]  /*11c0*/  MOV R0, 0x1200 ;  /* 0x0000120000007802 */ /* 0x000fe20000000f00 */
[----:B------:R-:W-:Y:S02]  /*11d0*/  IMAD.MOV.U32 R12, RZ, RZ, c[0x0][0x168] ;  /* 0x00005a00ff0c7624 */ /* 0x000fe400078e00ff */
[----:B------:R-:W-:Y:S02]  /*11e0*/  IMAD.MOV.U32 R14, RZ, RZ, c[0x0][0x16c] ;  /* 0x00005b00ff0e7624 */ /* 0x000fe400078e00ff */
[----:B------:R-:W-:Y:S05]  /*11f0*/  CALL.REL.NOINC `($__internal_4_$__cuda_sm20_div_rn_f64_full) ;  /* 0x0000326000007944 */ /* 0x000fea0003c00000 */
[----:B------:R-:W-:Y:S01]  /*1200*/  MOV R10, R2 ;  /* 0x00000002000a7202 */ /* 0x000fe20000000f00 */
[----:B------:R-:W-:Y:S02]  /*1210*/  IMAD.MOV.U32 R11, RZ, RZ, R3 ;  /* 0x000000ffff0b7224 */ /* 0x000fe400078e0003 */
.L_x_4807:
[----:B------:R-:W-:Y:S05]  /*1220*/  BSYNC B1 ;  /* 0x0000000000017941 */ /* 0x000fea0003800000 */
.L_x_4806:
[----:B------:R-:W0:Y:S01]  /*1230*/  MUFU.RCP64H R3, c[0x0][0x16c] ;  /* 0x00005b0000037b08 */ /* 0x000e220000001800 */
[----:B------:R-:W-:Y:S01]  /*1240*/  IMAD.MOV.U32 R12, RZ, RZ, c[0x0][0x168] ;  /* 0x00005a00ff0c7624 */ /* 0x000fe200078e00ff */
[----:B------:R-:W-:Y:S01]  /*1250*/  HFMA2.MMA R2, -RZ, RZ, 0, 5.9604644775390625e-08 ;  /* 0x00000001ff027435 */ /* 0x000fe200000001ff */
[----:B------:R-:W-:Y:S01]  /*1260*/  IMAD.MOV.U32 R13, RZ, RZ, c[0x0][0x16c] ;  /* 0x00005b00ff0d7624 */ /* 0x000fe200078e00ff */
[----:B------:R-:W1:Y:S01]  /*1270*/  DMUL R4, R4, c[0x0][0x168] ;  /* 0x00005a0004047a28 */ /* 0x000e620000000000 */
[----:B------:R-:W-:Y:S09]  /*1280*/  BSSY B1, `(.L_x_4808) ;  /* 0x0000014000017945 */ /* 0x000ff20003800000 */
        /* <DEDUP_REMOVED lines=18> */
[----:B------:R-:W-:Y:S05]  /*13b0*/  CALL.REL.NOINC `($__internal_4_$__cuda_sm20_div_rn_f64_full) ;  /* 0x000030a000007944 */ /* 0x000fea0003c00000 */
.L_x_4809:
[----:B------:R-:W-:Y:S05]  /*13c0*/  BSYNC B1 ;  /* 0x0000000000017941 */ /* 0x000fea0003800000 */
.L_x_4808:
[----:B------:R-:W0:Y:S01]  /*13d0*/  MUFU.RCP64H R5, c[0x0][0x16c] ;  /* 0x00005b0000057b08 */ /* 0x000e220000001800 */
[----:B------:R-:W-:Y:S01]  /*13e0*/  IMAD.MOV.U32 R14, RZ, RZ, c[0x0][0x168] ;  /* 0x00005a00ff0e7624 */ /* 0x000fe200078e00ff */
[----:B------:R-:W-:Y:S01]  /*13f0*/  BSSY B1, `(.L_x_4810) ;  /* 0x000001b000017945 */ /* 0x000fe20003800000 */
[----:B------:R-:W-:Y:S02]  /*1400*/  IMAD.MOV.U32 R15, RZ, RZ, c[0x0][0x16c] ;  /* 0x00005b00ff0f7624 */ /* 0x000fe400078e00ff */
[----:B------:R-:W-:-:S06]  /*1410*/  IMAD.MOV.U32 R4, RZ, RZ, 0x1 ;  /* 0x00000001ff047424 */ /* 0x000fcc00078e00ff */
        /* <DEDUP_REMOVED lines=11> */
[----:B0-----:R-:W-:Y:S01]  /*14d0*/  MOV R4, R2 ;  /* 0x0000000200047202 */ /* 0x001fe20000000f00 */
[----:B------:R-:W-:-:S07]  /*14e0*/  IMAD.MOV.U32 R5, RZ, RZ, R3 ;  /* 0x000000ffff057224 */ /* 0x000fce00078e0003 */
[----:B-1----:R-:W-:-:S05]  /*14f0*/  FFMA R0, RZ, c[0x0][0x16c], R7 ;  /* 0x00005b00ff007a23 */ /* 0x002fca0000000007 */
        /* <DEDUP_REMOVED lines=8> */
[----:B------:R-:W-:Y:S02]  /*1580*/  IMAD.MOV.U32 R6, RZ, RZ, R2 ;  /* 0x000000ffff067224 */ /* 0x000fe400078e0002 */
[----:B------:R-:W-:Y:S02]  /*1590*/  IMAD.MOV.U32 R7, RZ, RZ, R3 ;  /* 0x000000ffff077224 */ /* 0x000fe400078e0003 */
.L_x_4811:
[----:B------:R-:W-:Y:S05]  /*15a0*/  BSYNC B1 ;  /* 0x0000000000017941 */ /* 0x000fea0003800000 */
.L_x_4810:
[----:B------:R-:W0:Y:S01]  /*15b0*/  MUFU.RCP64H R3, c[0x0][0x16c] ;  /* 0x00005b0000037b08 */ /* 0x000e220000001800 */
[----:B------:R-:W-:Y:S01]  /*15c0*/  MOV R12, c[0x0][0x168] ;  /* 0x00005a00000c7a02 */ /* 0x000fe20000000f00 */
[----:B------:R-:W-:Y:S01]  /*15d0*/  IMAD.MOV.U32 R13, RZ, RZ, c[0x0][0x16c] ;  /* 0x00005b00ff0d7624 */ /* 0x000fe200078e00ff */
[----:B------:R-:W1:Y:S01]  /*15e0*/  DMUL R20, R20, c[0x0][0x168] ;  /* 0x00005a0014147a28 */ /* 0x000e620000000000 */
        /* <DEDUP_REMOVED lines=21> */
.L_x_4813:
[----:B------:R-:W-:Y:S05]  /*1740*/  BSYNC B1 ;  /* 0x0000000000017941 */ /* 0x000fea0003800000 */
.L_x_4812:
        /* <DEDUP_REMOVED lines=29> */
.L_x_4815:
[----:B------:R-:W-:Y:S05]  /*1920*/  BSYNC B1 ;  /* 0x0000000000017941 */ /* 0x000fea0003800000 */
.L_x_4814:
        /* <DEDUP_REMOVED lines=25> */
.L_x_4817:
[----:B------:R-:W-:Y:S05]  /*1ac0*/  BSYNC B1 ;  /* 0x0000000000017941 */ /* 0x000fea0003800000 */
.L_x_4816:
[----:B------:R-:W0:Y:S01]  /*1ad0*/  MUFU.RCP64H R13, c[0x0][0x16c] ;  /* 0x00005b00000d7b08 */ /* 0x000e220000001800 */
[----:B------:R-:W-:Y:S01]  /*1ae0*/  IMAD.MOV.U32 R14, RZ, RZ, c[0x0][0x168] ;  /* 0x00005a00ff0e7624 */ /* 0x000fe200078e00ff */
[----:B------:R-:W1:Y:S01]  /*1af0*/  DMUL R18, R18, c[0x0][0x168] ;  /* 0x00005a0012127a28 */ /* 0x000e620000000000 */
        /* <DEDUP_REMOVED lines=26> */
.L_x_4819:
[----:B------:R-:W-:Y:S05]  /*1ca0*/  BSYNC B1 ;  /* 0x0000000000017941 */ /* 0x000fea0003800000 */
.L_x_4818:
[----:B------:R-:W-:Y:S01]  /*1cb0*/  MOV R18, R12 ;  /* 0x0000000c00127202 */ /* 0x000fe20000000f00 */
[----:B------:R-:W-:Y:S02]  /*1cc0*/  IMAD.MOV.U32 R19, RZ, RZ, R13 ;  /* 0x000000ffff137224 */ /* 0x000fe400078e000d */
.L_x_4803:
[----:B------:R-:W-:-:S04]  /*1cd0*/  IMAD.MOV.U32 R43, RZ, RZ, 0x8 ;  /* 0x00000008ff2b7424 */ /* 0x000fc800078e00ff */
[----:B------:R-:W-:-:S06]  /*1ce0*/  IMAD.WIDE.U32 R42, R42, R43, c[0x0][0x180] ;  /* 0x000060002a2a7625 */ /* 0x000fcc00078e002b */
[----:B------:R-:W-:-:S05]  /*1cf0*/  IMAD.WIDE R42, R28, 0x10, R42 ;  /* 0x000000101c2a7825 */ /* 0x000fca00078e022a */
[----:B------:R-:W-:Y:S04]  /*1d00*/  STG.E.128 [R42.64], R8 ;  /* 0x000000082a007986 */ /* 0x000fe8000c101d04 */
[----:B------:R-:W-:Y:S04]  /*1d10*/  STG.E.128 [R42.64+0x800], R4 ;  /* 0x000800042a007986 */ /* 0x000fe8000c101d04 */
[----:B------:R-:W-:Y:S04]  /*1d20*/  STG.E.128 [R42.64+0x1000], R20 ;  /* 0x001000142a007986 */ /* 0x000fe8000c101d04 */
[----:B-1----:R-:W-:Y:S01]  /*1d30*/  STG.E.128 [R42.64+0x1800], R16 ;  /* 0x001800102a007986 */ /* 0x002fe2000c101d04 */
[----:B------:R-:W-:Y:S05]  /*1d40*/  EXIT ;  /* 0x000000000000794d */ /* 0x000fea0003800000 */
.L_x_4785:
[----:B------:R-:W0:Y:S01]  /*1d50*/  S2R R23, SR_TID.X ;  /* 0x0000000000177919 */ /* 0x000e220000002100 */
[----:B------:R-:W-:Y:S01]  /*1d60*/  CS2R R4, SRZ ;  /* 0x0000000000047805 */ /* 0x000fe2000001ff00 */
[----:B------:R-:W-:Y:S01]  /*1d70*/  CS2R R6, SRZ ;  /* 0x0000000000067805 */ /* 0x000fe2000001ff00 */
[----:B------:R-:W-:Y:S01]  /*1d80*/  CS2R R2, SRZ ;  /* 0x0000000000027805 */ /* 0x000fe2000001ff00 */
[----:B0-----:R-:W-:Y:S01]  /*1d90*/  ISETP.GE.AND P0, PT, R23, R22, PT ;  /* 0x000000161700720c */ /* 0x001fe20003f06270 */
[----:B------:R-:W-:-:S12]  /*1da0*/  IMAD.MOV.U32 R15, RZ, RZ, R23 ;  /* 0x000000ffff0f7224 */ /* 0x000fd800078e0017 */
[----:B------:R-:W-:Y:S01]  /*1db0*/  @!P0 IADD3 R15, R23, 0x80, RZ ;  /* 0x00000080170f8810 */ /* 0x000fe20007ffe0ff */
[----:B------:R-:W-:Y:S02]  /*1dc0*/  @!P0 IMAD.IADD R12, R42, 0x1, R23 ;  /* 0x000000012a0c8824 */ /* 0x000fe400078e0217 */
[----:B------:R-:W-:Y:S01]  /*1dd0*/  @!P0 IMAD.MOV.U32 R13, RZ, RZ, 0x8 ;  /* 0x00000008ff0d8424 */ /* 0x000fe200078e00ff */
[----:B------:R-:W-:-:S03]  /*1de0*/  ISETP.GE.AND P6, PT, R15, R22, PT ;  /* 0x000000160f00720c */ /* 0x000fc60003fc6270 */
[----:B------:R-:W-:Y:S01]  /*1df0*/  @!P0 IMAD.WIDE.U32 R12, R12, R13, c[0x0][0x188] ;  /* 0x000062000c0c8625 */ /* 0x000fe200078e000d */
[----:B------:R-:W-:Y:S01]  /*1e00*/  CS2R R8, SRZ ;  /* 0x0000000000087805 */ /* 0x000fe2000001ff00 */
[----:B------:R-:W-:Y:S01]  /*1e10*/  CS2R R10, SRZ ;  /* 0x00000000000a7805 */ /* 0x000fe2000001ff00 */
[----:B------:R-:W-:Y:S01]  /*1e20*/  CS2R R16, SRZ ;  /* 0x0000000000107805 */ /* 0x000fe2000001ff00 */
[----:B------:R-:W-:Y:S01]  /*1e30*/  CS2R R20, SRZ ;  /* 0x0000000000147805 */ /* 0x000fe2000001ff00 */
[----:B------:R0:W5:Y:S05]  /*1e40*/  @!P0 LDG.E.64 R2, [R12.64] ;  /* 0x000000040c028981 */ /* 0x00016a000c1e1b00 */
[----:B------:R-:W-:Y:S01]  /*1e50*/  @!P6 IADD3 R24, R42, R15, RZ ;  /* 0x0000000f2a18e210 */ /* 0x000fe20007ffe0ff */
[----:B------:R-:W-:Y:S01]  /*1e60*/  @!P6 IMAD.MOV.U32 R25, RZ, RZ, 0x8 ;  /* 0x00000008ff19e424 */ /* 0x000fe200078e00ff */
[----:B------:R-:W-:-:S03]  /*1e70*/  @!P6 IADD3 R15, R15, 0x80, RZ ;  /* 0x000000800f0fe810 */ /* 0x000fc60007ffe0ff */
[----:B------:R-:W-:Y:S01]  /*1e80*/  @!P6 IMAD.WIDE.U32 R24, R24, R25, c[0x0][0x188] ;  /* 0x000062001818e625 */ /* 0x000fe200078e0019 */
[----:B------:R-:W-:-:S04]  /*1e90*/  ISETP.GE.AND P5, PT, R15, R22, PT ;  /* 0x000000160f00720c */ /* 0x000fc80003fa6270 */
[----:B------:R1:W5:Y:S09]  /*1ea0*/  @!P6 LDG.E.64 R4, [R24.64] ;  /* 0x000000041804e981 */ /* 0x000372000c1e1b00 */
[----:B------:R-:W-:Y:S01]  /*1eb0*/  @!P5 IMAD.IADD R26, R42, 0x1, R15 ;  /* 0x000000012a1ad824 */ /* 0x000fe200078e020f */
[----:B------:R-:W-:-:S02]  /*1ec0*/  @!P5 IADD3 R15, R15, 0x80, RZ ;  /* 0x000000800f0fd810 */ /* 0x000fc40007ffe0ff */
[----:B------:R-:W-:Y:S02]  /*1ed0*/  @!P5 MOV R27, 0x8 ;  /* 0x00000008001bd802 */ /* 0x000fe40000000f00 */
[----:B------:R-:W-:-:S03]  /*1ee0*/  ISETP.GE.AND P4, PT, R15, R22, PT ;  /* 0x000000160f00720c */ /* 0x000fc60003f86270 */
[----:B------:R-:W-:-:S05]  /*1ef0*/  @!P5 IMAD.WIDE.U32 R26, R26, R27, c[0x0][0x188] ;  /* 0x000062001a1ad625 */ /* 0x000fca00078e001b */
[----:B------:R2:W5:Y:S05]  /*1f00*/  @!P5 LDG.E.64 R6, [R26.64] ;  /* 0x000000041a06d981 */ /* 0x00056a000c1e1b00 */
[----:B------:R-:W-:Y:S01]  /*1f10*/  @!P4 IMAD.IADD R28, R42, 0x1, R15 ;  /* 0x000000012a1cc824 */ /* 0x000fe200078e020f */
[----:B------:R-:W-:-:S04]  /*1f20*/  @!P4 IADD3 R15, R15, 0x80, RZ ;  /* 0x000000800f0fc810 */ /* 0x000fc80007ffe0ff */
[----:B------:R-:W-:-:S13]  /*1f30*/  ISETP.GE.AND P3, PT, R15, R22, PT ;  /* 0x000000160f00720c */ /* 0x000fda0003f66270 */
[----:B------:R-:W-:Y:S01]  /*1f40*/  @!P3 IMAD.IADD R30, R42, 0x1, R15 ;  /* 0x000000012a1eb824 */ /* 0x000fe200078e020f */
        /* <DEDUP_REMOVED lines=8> */
[----:B------:R-:W-:Y:S01]  /*1fd0*/  @!P2 MOV R33, 0x8 ;  /* 0x000000080021a802 */ /* 0x000fe20000000f00 */
[----:B------:R-:W-:Y:S02]  /*1fe0*/  @!P4 IMAD.MOV.U32 R29, RZ, RZ, 0x8 ;  /* 0x00000008ff1dc424 */ /* 0x000fe400078e00ff */
[----:B------:R-:W-:Y:S02]  /*1ff0*/  @!P3 IMAD.MOV.U32 R31, RZ, RZ, 0x8 ;  /* 0x00000008ff1fb424 */ /* 0x000fe400078e00ff */
[----:B--2---:R-:W-:-:S06]  /*2000*/  @!P2 IMAD.WIDE.U32 R26, R14, R33, c[0x0][0x188] ;  /* 0x000062000e1aa625 */ /* 0x004fcc00078e0021 */
[----:B------:R-:W-:Y:S01]  /*2010*/  @!P6 IMAD.IADD R15, R42, 0x1, R15 ;  /* 0x000000012a0fe824 */ /* 0x000fe200078e020f */
[----:B------:R2:W5:Y:S01]  /*2020*/  @!P2 LDG.E.64 R16, [R26.64] ;  /* 0x000000041a10a981 */ /* 0x000562000c1e1b00 */
[----:B------:R-:W-:Y:S02]  /*2030*/  @!P6 IMAD.MOV.U32 R32, RZ, RZ, 0x8 ;  /* 0x00000008ff20e424 */ /* 0x000fe400078e00ff */
[----:B0-----:R-:W-:-:S04]  /*2040*/  @!P4 IMAD.WIDE.U32 R12, R28, R29, c[0x0][0x188] ;  /* 0x000062001c0cc625 */ /* 0x001fc800078e001d */
[----:B-1----:R-:W-:Y:S01]  /*2050*/  @!P3 IMAD.WIDE.U32 R24, R30, R31, c[0x0][0x188] ;  /* 0x000062001e18b625 */ /* 0x002fe200078e001f */
[----:B------:R2:W5:Y:S03]  /*2060*/  @!P4 LDG.E.64 R8, [R12.64] ;  /* 0x000000040c08c981 */ /* 0x000566000c1e1b00 */
[----:B------:R-:W-:Y:S01]  /*2070*/  @!P6 IMAD.WIDE.U32 R14, R15, R32, c[0x0][0x188] ;  /* 0x000062000f0ee625 */ /* 0x000fe200078e0020 */
[----:B------:R2:W5:Y:S04]  /*2080*/  @!P3 LDG.E.64 R10, [R24.64] ;  /* 0x00000004180ab981 */ /* 0x000568000c1e1b00 */
[----:B------:R2:W5:Y:S01]  /*2090*/  @!P6 LDG.E.64 R20, [R14.64] ;  /* 0x000000040e14e981 */ /* 0x000562000c1e1b00 */
[----:B------:R-:W-:Y:S01]  /*20a0*/  @!P1 IMAD.MOV.U32 R35, RZ, RZ, 0x8 ;  /* 0x00000008ff239424 */ /* 0x000fe200078e00ff */
[----:B------:R-:W-:-:S03]  /*20b0*/  CS2R R18, SRZ ;  /* 0x0000000000127805 */ /* 0x000fc6000001ff00 */
[----:B------:R-:W-:-:S05]  /*20c0*/  @!P1 IMAD.WIDE.U32 R28, R0, R35, c[0x0][0x188] ;  /* 0x00006200001c9625 */ /* 0x000fca00078e0023 */
[----:B------:R2:W5:Y:S01]  /*20d0*/  @!P1 LDG.E.64 R18, [R28.64] ;  /* 0x000000041c129981 */ /* 0x000562000c1e1b00 */
[----:B------:R-:W-:Y:S01]  /*20e0*/  ISETP.NE.AND P1, PT, RZ, UR6, PT ;  /* 0x00000006ff007c0c */ /* 0x000fe2000bf25270 */
[----:B------:R-:W-:-:S12]  /*20f0*/  BSSY B1, `(.L_x_4820) ;  /* 0x00001f9000017945 */ /* 0x000fd80003800000 */
[----:B------:R-:W-:Y:S05]  /*2100*/  @!P1 BRA `(.L_x_4821) ;  /* 0x00000f5000009947 */ /* 0x000fea0003800000 */
[----:B--2---:R-:W-:Y:S01]  /*2110*/  BSSY B2, `(.L_x_4822) ;  /* 0x000001c000027945 */ /* 0x004fe20003800000 */
        /* <DEDUP_REMOVED lines=19> */
[----:B------:R-:W-:Y:S02]  /*2250*/  MOV R14, c[0x0][0x16c] ;  /* 0x00005b00000e7a02 */ /* 0x000fe40000000f00 */
[----:B------:R-:W-:Y:S02]  /*2260*/  MOV R0, 0x2280 ;  /* 0x0000228000007802 */ /* 0x000fe40000000f00 */
[----:B------:R-:W-:Y:S05]  /*2270*/  CALL.REL.NOINC `($__internal_4_$__cuda_sm20_div_rn_f64_full) ;  /* 0x000021e000007944 */ /* 0x000fea0003c00000 */
[----:B------:R-:W-:Y:S02]  /*2280*/  IMAD.MOV.U32 R12, RZ, RZ, R2 ;  /* 0x000000ffff0c7224 */ /* 0x000fe400078e0002 */
[----:B------:R-:W-:Y:S02]  /*2290*/  IMAD.MOV.U32 R13, RZ, RZ, R3 ;  /* 0x000000ffff0d7224 */ /* 0x000fe400078e0003 */
.L_x_4825:
[----:B------:R-:W-:Y:S05]  /*22a0*/  BSYNC B3 ;  /* 0x0000000000037941 */ /* 0x000fea0003800000 */
.L_x_4824:
[----:B------:R-:W0:Y:S02]  /*22b0*/  FRND.F64 R12, R12 ;  /* 0x0000000c000c7313 */ /* 0x000e240000301800 */
[----:B0-----:R0:W1:-:S06]  /*22c0*/  DMUL R32, R12, c[0x0][0x168] ;  /* 0x00005a000c207a28 */ /* 0x00104c0000000000 */
.L_x_4823:
[----:B------:R-:W-:Y:S05]  /*22d0*/  BSYNC B2 ;  /* 0x0000000000027941 */ /* 0x000fea0003800000 */
.L_x_4822:
[----:B-----5:R-:W-:Y:S01]  /*22e0*/  IADD3 R3, R23, 0x80, RZ ;  /* 0x0000008017037810 */ /* 0x020fe20007ffe0ff */
[----:B------:R-:W-:Y:S03]  /*22f0*/  BSSY B2, `(.L_x_4826) ;  /* 0x000001d000027945 */ /* 0x000fe60003800000 */
[----:B------:R-:W-:-:S13]  /*2300*/  ISETP.GE.AND P0, PT, R3, R22, PT ;  /* 0x000000160300720c */ /* 0x000fda0003f06270 */
[----:B------:R-:W-:Y:S05]  /*2310*/  @P0 BRA `(.L_x_4827) ;  /* 0x000001a000000947 */ /* 0x000fea0003800000 */
[----:B------:R-:W2:Y:S01]  /*2320*/  MUFU.RCP64H R3, c[0x0][0x16c] ;  /* 0x00005b0000037b08 */ /* 0x000ea20000001800 */
[----:B0-----:R-:W-:Y:S01]  /*2330*/  IMAD.MOV.U32 R12, RZ, RZ, c[0x0][0x168] ;  /* 0x00005a00ff0c7624 */ /* 0x001fe200078e00ff */
[----:B------:R-:W-:Y:S01]  /*2340*/  MOV R13, c[0x0][0x16c] ;  /* 0x00005b00000d7a02 */ /* 0x000fe20000000f00 */
[----:B------:R-:W-:Y:S01]  /*2350*/  IMAD.MOV.U32 R2, RZ, RZ, 0x1 ;  /* 0x00000001ff027424 */ /* 0x000fe200078e00ff */
[----:B------:R-:W-:Y:S01]  /*2360*/  FSETP.GEU.AND P1, PT, |R5|, 6.5827683646048100446e-37, PT ;  /* 0x036000000500780b */ /* 0x000fe20003f2e200 */
[----:B------:R-:W-:Y:S04]  /*2370*/  BSSY B3, `(.L_x_4828) ;  /* 0x0000012000037945 */ /* 0x000fe80003800000 */
[----:B--2---:R-:W0:-:S06]  /*2380*/  DFMA R14, R2, -R12, 1 ;  /* 0x3ff00000020e742b */ /* 0x004e0c000000080c */
        /* <DEDUP_REMOVED lines=15> */
[----:B-1----:R-:W-:Y:S05]  /*2480*/  CALL.REL.NOINC `($__internal_4_$__cuda_sm20_div_rn_f64_full) ;  /* 0x00001fd000007944 */ /* 0x002fea0003c00000 */
.L_x_4829:
[----:B------:R-:W-:Y:S05]  /*2490*/  BSYNC B3 ;  /* 0x0000000000037941 */ /* 0x000fea0003800000 */
.L_x_4828:
[----:B------:R-:W0:Y:S02]  /*24a0*/  FRND.F64 R2, R2 ;  /* 0x0000000200027313 */ /* 0x000e240000301800 */
[----:B0-----:R0:W2:-:S06]  /*24b0*/  DMUL R30, R2, c[0x0][0x168] ;  /* 0x00005a00021e7a28 */ /* 0x00108c0000000000 */
.L_x_4827:
[----:B------:R-:W-:Y:S05]  /*24c0*/  BSYNC B2 ;  /* 0x0000000000027941 */ /* 0x000fea0003800000 */
.L_x_4826:
[----:B0-----:R-:W-:Y:S01]  /*24d0*/  IADD3 R3, R23, 0x100, RZ ;  /* 0x0000010017037810 */ /* 0x001fe20007ffe0ff */
[----:B------:R-:W-:Y:S03]  /*24e0*/  BSSY B2, `(.L_x_4830) ;  /* 0x000001d000027945 */ /* 0x000fe60003800000 */
[----:B------:R-:W-:-:S13]  /*24f0*/  ISETP.GE.AND P0, PT, R3, R22, PT ;  /* 0x000000160300720c */ /* 0x000fda0003f06270 */
[----:B------:R-:W-:Y:S05]  /*2500*/  @P0 BRA `(.L_x_4831) ;  /* 0x000001a000000947 */ /* 0x000fea0003800000 */
[----:B------:R-:W0:Y:S01]  /*2510*/  MUFU.RCP64H R3, c[0x0][0x16c] ;  /* 0x00005b0000037b08 */ /* 0x000e220000001800 */
[----:B------:R-:W-:Y:S01]  /*2520*/  IMAD.MOV.U32 R4, RZ, RZ, c[0x0][0x168] ;  /* 0x00005a00ff047624 */ /* 0x000fe200078e00ff */
[----:B------:R-:W-:Y:S01]  /*2530*/  MOV R2, 0x1 ;  /* 0x0000000100027802 */ /* 0x000fe20000000f00 */
[----:B------:R-:W-:Y:S01]  /*2540*/  IMAD.MOV.U32 R5, RZ, RZ, c[0x0][0x16c] ;  /* 0x00005b00ff057624 */ /* 0x000fe200078e00ff */
[----:B------:R-:W-:Y:S01]  /*2550*/  FSETP.GEU.AND P1, PT, |R7|, 6.5827683646048100446e-37, PT ;  /* 0x036000000700780b */ /* 0x000fe20003f2e200 */
        /* <DEDUP_REMOVED lines=17> */
[----:B-12---:R-:W-:Y:S05]  /*2670*/  CALL.REL.NOINC `($__internal_4_$__cuda_sm20_div_rn_f64_full) ;  /* 0x00001de000007944 */ /* 0x006fea0003c00000 */
.L_x_4833:
[----:B------:R-:W-:Y:S05]  /*2680*/  BSYNC B3 ;  /* 0x0000000000037941 */ /* 0x000fea0003800000 */
.L_x_4832:
[----:B------:R-:W0:Y:S02]  /*2690*/  FRND.F64 R2, R2 ;  /* 0x0000000200027313 */ /* 0x000e240000301800 */
[----:B0-----:R0:W3:-:S06]  /*26a0*/  DMUL R28, R2, c[0x0][0x168] ;  /* 0x00005a00021c7a28 */ /* 0x0010cc0000000000 */
.L_x_4831:
[----:B------:R-:W-:Y:S05]  /*26b0*/  BSYNC B2 ;  /* 0x0000000000027941 */ /* 0x000fea0003800000 */
.L_x_4830:
[----:B0-----:R-:W-:Y:S01]  /*26c0*/  IADD3 R3, R23, 0x180, RZ ;  /* 0x0000018017037810 */ /* 0x001fe20007ffe0ff */
[----:B------:R-:W-:Y:S03]  /*26d0*/  BSSY B2, `(.L_x_4834) ;  /* 0x000001d000027945 */ /* 0x000fe60003800000 */
[----:B------:R-:W-:-:S13]  /*26e0*/  ISETP.GE.AND P0, PT, R3, R22, PT ;  /* 0x000000160300720c */ /* 0x000fda0003f06270 */
[----:B------:R-:W-:Y:S05]  /*26f0*/  @P0 BRA `(.L_x_4835) ;  /* 0x000001a000000947 */ /* 0x000fea0003800000 */
        /* <DEDUP_REMOVED lines=18> */
[----:B------:R-:W-:Y:S01]  /*2820*/  IMAD.MOV.U32 R3, RZ, RZ, R9 ;  /* 0x000000ffff037224 */ /* 0x000fe200078e0009 */
[----:B------:R-:W-:Y:S01]  /*2830*/  MOV R0, 0x2870 ;  /* 0x0000287000007802 */ /* 0x000fe20000000f00 */
[----:B------:R-:W-:Y:S02]  /*2840*/  IMAD.MOV.U32 R12, RZ, RZ, c[0x0][0x168] ;  /* 0x00005a00ff0c7624 */ /* 0x000fe400078e00ff */
[----:B------:R-:W-:Y:S02]  /*2850*/  IMAD.MOV.U32 R14, RZ, RZ, c[0x0][0x16c] ;  /* 0x00005b00ff0e7624 */ /* 0x000fe400078e00ff */
[----:B-123--:R-:W-:Y:S05]  /*2860*/  CALL.REL.NOINC `($__internal_4_$__cuda_sm20_div_rn_f64_full) ;  /* 0x00001bf000007944 */ /* 0x00efea0003c00000 */
.L_x_4837:
[----:B------:R-:W-:Y:S05]  /*2870*/  BSYNC B3 ;  /* 0x0000000000037941 */ /* 0x000fea0003800000 */
.L_x_4836:
[----:B------:R-:W0:Y:S02]  /*2880*/  FRND.F64 R2, R2 ;  /* 0x0000000200027313 */ /* 0x000e240000301800 */
[----:B0-----:R0:W4:-:S06]  /*2890*/  DMUL R4, R2, c[0x0][0x168] ;  /* 0x00005a0002047a28 */ /* 0x00110c0000000000 */
.L_x_4835:
[----:B------:R-:W-:Y:S05]  /*28a0*/  BSYNC B2 ;  /* 0x0000000000027941 */ /* 0x000fea0003800000 */
.L_x_4834:
[----:B0-----:R-:W-:Y:S01]  /*28b0*/  IADD3 R3, R23, 0x200, RZ ;  /* 0x0000020017037810 */ /* 0x001fe20007ffe0ff */
[----:B------:R-:W-:Y:S03]  /*28c0*/  BSSY B2, `(.L_x_4838) ;  /* 0x000001d000027945 */ /* 0x000fe60003800000 */
[----:B------:R-:W-:-:S13]  /*28d0*/  ISETP.GE.AND P0, PT, R3, R22, PT ;  /* 0x000000160300720c */ /* 0x000fda0003f06270 */
[----:B------:R-:W-:Y:S05]  /*28e0*/  @P0 BRA `(.L_x_4839) ;  /* 0x000001a000000947 */ /* 0x000fea0003800000 */
[----:B------:R-:W0:Y:S01]  /*28f0*/  MUFU.RCP64H R3, c[0x0][0x16c] ;  /* 0x00005b0000037b08 */ /* 0x000e220000001800 */
[----:B------:R-:W-:Y:S01]  /*2900*/  MOV R6, c[0x0][0x168] ;  /* 0x00005a0000067a02 */ /* 0x000fe20000000f00 */
[----:B------:R-:W-:Y:S01]  /*2910*/  IMAD.MOV.U32 R7, RZ, RZ, c[0x0][0x16c] ;  /* 0x00005b00ff077624 */ /* 0x000fe200078e00ff */
[----:B------:R-:W-:Y:S01]  /*2920*/  FSETP.GEU.AND P1, PT, |R11|, 6.5827683646048100446e-37, PT ;  /* 0x036000000b00780b */ /* 0x000fe20003f2e200 */
        /* <DEDUP_REMOVED lines=18> */
[----:B-1234-:R-:W-:Y:S05]  /*2a50*/  CALL.REL.NOINC `($__internal_4_$__cuda_sm20_div_rn_f64_full) ;  /* 0x00001a0000007944 */ /* 0x01efea0003c00000 */
.L_x_4841:
[----:B------:R-:W-:Y:S05]  /*2a60*/  BSYNC B3 ;  /* 0x0000000000037941 */ /* 0x000fea0003800000 */
.L_x_4840:
[----:B------:R-:W0:Y:S02]  /*2a70*/  FRND.F64 R2, R2 ;  /* 0x0000000200027313 */ /* 0x000e240000301800 */
[----:B0-----:R0:W4:-:S06]  /*2a80*/  DMUL R6, R2, c[0x0][0x168] ;  /* 0x00005a0002067a28 */ /* 0x00110c0000000000 */
.L_x_4839:
[----:B------:R-:W-:Y:S05]  /*2a90*/  BSYNC B2 ;  /* 0x0000000000027941 */ /* 0x000fea0003800000 */
.L_x_4838:
[----:B0-----:R-:W-:Y:S01]  /*2aa0*/  IADD3 R3, R23, 0x280, RZ ;  /* 0x0000028017037810 */ /* 0x001fe20007ffe0ff */
[----:B------:R-:W-:Y:S03]  /*2ab0*/  BSSY B2, `(.L_x_4842) ;  /* 0x000001d000027945 */ /* 0x000fe60003800000 */
[----:B------:R-:W-:-:S13]  /*2ac0*/  ISETP.GE.AND P0, PT, R3, R22, PT ;  /* 0x000000160300720c */ /* 0x000fda0003f06270 */
[----:B------:R-:W-:Y:S05]  /*2ad0*/  @P0 BRA `(.L_x_4843) ;  /* 0x000001a000000947 */ /* 0x000fea0003800000 */
[----:B------:R-:W0:Y:S01]  /*2ae0*/  MUFU.RCP64H R3, c[0x0][0x16c] ;  /* 0x00005b0000037b08 */ /* 0x000e220000001800 */
[----:B------:R-:W-:Y:S01]  /*2af0*/  IMAD.MOV.U32 R8, RZ, RZ, c[0x0][0x168] ;  /* 0x00005a00ff087624 */ /* 0x000fe200078e00ff */
[----:B------:R-:W-:Y:S01]  /*2b00*/  MOV R9, c[0x0][0x16c] ;  /* 0x00005b0000097a02 */ /* 0x000fe20000000f00 */
[----:B------:R-:W-:Y:S01]  /*2b10*/  IMAD.MOV.U32 R2, RZ, RZ, 0x1 ;  /* 0x00000001ff027424 */ /* 0x000fe200078e00ff */
        /* <DEDUP_REMOVED lines=18> */
[----:B-1234-:R-:W-:Y:S05]  /*2c40*/  CALL.REL.NOINC `($__internal_4_$__cuda_sm20_div_rn_f64_full) ;  /* 0x0000181000007944 */ /* 0x01efea0003c00000 */
.L_x_4845:
[----:B------:R-:W-:Y:S05]  /*2c50*/  BSYNC B3 ;  /* 0x0000000000037941 */ /* 0x000fea0003800000 */
.L_x_4844:
[----:B------:R-:W0:Y:S02]  /*2c60*/  FRND.F64 R2, R2 ;  /* 0x0000000200027313 */ /* 0x000e240000301800 */
[----:B0-----:R0:W4:-:S06]  /*2c70*/  DMUL R8, R2, c[0x0][0x168] ;  /* 0x00005a0002087a28 */ /* 0x00110c0000000000 */
.L_x_4843:
[----:B------:R-:W-:Y:S05]  /*2c80*/  BSYNC B2 ;  /* 0x0000000000027941 */ /* 0x000fea0003800000 */
.L_x_4842:
        /* <DEDUP_REMOVED lines=27> */
.L_x_4849:
[----:B------:R-:W-:Y:S05]  /*2e40*/  BSYNC B3 ;  /* 0x0000000000037941 */ /* 0x000fea0003800000 */
.L_x_4848:
[----:B------:R-:W0:Y:S02]  /*2e50*/  FRND.F64 R2, R2 ;  /* 0x0000000200027313 */ /* 0x000e240000301800 */
[----:B0-----:R0:W4:-:S06]  /*2e60*/  DMUL R10, R2, c[0x0][0x168] ;  /* 0x00005a00020a7a28 */ /* 0x00110c0000000000 */
.L_x_4847:
[----:B------:R-:W-:Y:S05]  /*2e70*/  BSYNC B2 ;  /* 0x0000000000027941 */ /* 0x000fea0003800000 */
.L_x_4846:
[----:B------:R-:W-:-:S04]  /*2e80*/  IADD3 R23, R23, 0x380, RZ ;  /* 0x0000038017177810 */ /* 0x000fc80007ffe0ff */
[----:B------:R-:W-:-:S13]  /*2e90*/  ISETP.GE.AND P0, PT, R23, R22, PT ;  /* 0x000000161700720c */ /* 0x000fda0003f06270 */
[----:B------:R-:W-:Y:S05]  /*2ea0*/  @P0 BRA `(.L_x_4850) ;  /* 0x000011d000000947 */ /* 0x000fea0003800000 */
[----:B0-----:R-:W0:Y:S01]  /*2eb0*/  MUFU.RCP64H R3, c[0x0][0x16c] ;  /* 0x00005b0000037b08 */ /* 0x001e220000001800 */
        /* <DEDUP_REMOVED lines=22> */
.L_x_4852:
[----:B------:R-:W-:Y:S05]  /*3020*/  BSYNC B2 ;  /* 0x0000000000027941 */ /* 0x000fea0003800000 */
.L_x_4851:
[----:B------:R-:W0:Y:S02]  /*3030*/  FRND.F64 R2, R2 ;  /* 0x0000000200027313 */ /* 0x000e240000301800 */
[----:B0-----:R-:W0:Y:S01]  /*3040*/  DMUL R2, R2, c[0x0][0x168] ;  /* 0x00005a0002027a28 */ /* 0x001e220000000000 */
[----:B------:R-:W-:Y:S05]  /*3050*/  BRA `(.L_x_4850) ;  /* 0x0000102000007947 */ /* 0x000fea0003800000 */
.L_x_4821:
[----:B--2---:R-:W-:Y:S01]  /*3060*/  BSSY B2, `(.L_x_4853) ;  /* 0x000001e000027945 */ /* 0x004fe20003800000 */
[----:B------:R-:W-:Y:S05]  /*3070*/  @P0 BRA `(.L_x_4854) ;  /* 0x000001c000000947 */ /* 0x000fea0003800000 */
[----:B------:R-:W0:Y:S01]  /*3080*/  MUFU.RCP64H R13, c[0x0][0x16c] ;  /* 0x00005b00000d7b08 */ /* 0x000e220000001800 */
[----:B------:R-:W-:Y:S01]  /*3090*/  MOV R14, c[0x0][0x168] ;  /* 0x00005a00000e7a02 */ /* 0x000fe20000000f00 */
[----:B------:R-:W-:Y:S01]  /*30a0*/  IMAD.MOV.U32 R15, RZ, RZ, c[0x0][0x16c] ;  /* 0x00005b00ff0f7624 */ /* 0x000fe200078e00ff */
[----:B-----5:R-:W-:Y:S01]  /*30b0*/  DMUL R2, R2, c[0x0][0x168] ;  /* 0x00005a0002027a28 */ /* 0x020fe20000000000 */
[----:B------:R-:W-:Y:S01]  /*30c0*/  IMAD.MOV.U32 R12, RZ, RZ, 0x1 ;  /* 0x00000001ff0c7424 */ /* 0x000fe200078e00ff */
[----:B------:R-:W-:Y:S05]  /*30d0*/  BSSY B3, `(.L_x_4855) ;  /* 0x0000014000037945 */ /* 0x000fea0003800000 */
        /* <DEDUP_REMOVED lines=13> */
[----:B------:R-:W-:Y:S01]  /*31b0*/  MOV R2, R24 ;  /* 0x0000001800027202 */ /* 0x000fe20000000f00 */
[----:B------:R-:W-:Y:S01]  /*31c0*/  IMAD.MOV.U32 R3, RZ, RZ, R25 ;  /* 0x000000ffff037224 */ /* 0x000fe200078e0019 */
[----:B------:R-:W-:Y:S01]  /*31d0*/  MOV R14, c[0x0][0x16c] ;  /* 0x00005b00000e7a02 */ /* 0x000fe20000000f00 */
[----:B------:R-:W-:Y:S01]  /*31e0*/  IMAD.MOV.U32 R12, RZ, RZ, c[0x0][0x168] ;  /* 0x00005a00ff0c7624 */ /* 0x000fe200078e00ff */
[----:B------:R-:W-:Y:S02]  /*31f0*/  MOV R0, 0x3210 ;  /* 0x0000321000007802 */ /* 0x000fe40000000f00 */
[----:B------:R-:W-:Y:S05]  /*3200*/  CALL.REL.NOINC `($__internal_4_$__cuda_sm20_div_rn_f64_full) ;  /* 0x0000125000007944 */ /* 0x000fea0003c00000 */
.L_x_4856:
[----:B------:R-:W-:Y:S05]  /*3210*/  BSYNC B3 ;  /* 0x0000000000037941 */ /* 0x000fea0003800000 */
.L_x_4855:
[----:B------:R-:W-:Y:S02]  /*3220*/  IMAD.MOV.U32 R32, RZ, RZ, R2 ;  /* 0x000000ffff207224 */ /* 0x000fe400078e0002 */
[----:B------:R-:W-:Y:S02]  /*3230*/  IMAD.MOV.U32 R33, RZ, RZ, R3 ;  /* 0x000000ffff217224 */ /* 0x000fe400078e0003 */
.L_x_4854:
[----:B------:R-:W-:Y:S05]  /*3240*/  BSYNC B2 ;  /* 0x0000000000027941 */ /* 0x000fea0003800000 */
.L_x_4853:
[----:B-----5:R-:W-:Y:S01]  /*3250*/  IADD3 R3, R23, 0x80, RZ ;  /* 0x0000008017037810 */ /* 0x020fe20007ffe0ff */
[----:B------:R-:W-:Y:S03]  /*3260*/  BSSY B2, `(.L_x_4857) ;  /* 0x000001f000027945 */ /* 0x000fe60003800000 */
[----:B------:R-:W-:-:S13]  /*3270*/  ISETP.GE.AND P0, PT, R3, R22, PT ;  /* 0x000000160300720c */ /* 0x000fda0003f06270 */
[----:B------:R-:W-:Y:S05]  /*3280*/  @P0 BRA `(.L_x_4858) ;  /* 0x000001c000000947 */ /* 0x000fea0003800000 */
        /* <DEDUP_REMOVED lines=25> */
.L_x_4860:
[----:B------:R-:W-:Y:S05]  /*3420*/  BSYNC B3 ;  /* 0x0000000000037941 */ /* 0x000fea0003800000 */
.L_x_4859:
[----:B------:R-:W-:Y:S02]  /*3430*/  IMAD.MOV.U32 R30, RZ, RZ, R2 ;  /* 0x000000ffff1e7224 */ /* 0x000fe400078e0002 */
[----:B------:R-:W-:Y:S02]  /*3440*/  IMAD.MOV.U32 R31, RZ, RZ, R3 ;  /* 0x000000ffff1f7224 */ /* 0x000fe400078e0003 */
.L_x_4858:
[----:B------:R-:W-:Y:S05]  /*3450*/  BSYNC B2 ;  /* 0x0000000000027941 */ /* 0x000fea0003800000 */
.L_x_4857:
[----:B------:R-:W-:Y:S01]  /*3460*/  IADD3 R3, R23, 0x100, RZ ;  /* 0x0000010017037810 */ /* 0x000fe20007ffe0ff */
        /* <DEDUP_REMOVED lines=28> */
.L_x_4864:
[----:B------:R-:W-:Y:S05]  /*3630*/  BSYNC B3 ;  /* 0x0000000000037941 */ /* 0x000fea0003800000 */
.L_x_4863:
[----:B------:R-:W-:Y:S02]  /*3640*/  IMAD.MOV.U32 R28, RZ, RZ, R2 ;  /* 0x000000ffff1c7224 */ /* 0x000fe400078e0002 */
[----:B------:R-:W-:Y:S02]  /*3650*/  IMAD.MOV.U32 R29, RZ, RZ, R3 ;  /* 0x000000ffff1d7224 */ /* 0x000fe400078e0003 */
.L_x_4862:
[----:B------:R-:W-:Y:S05]  /*3660*/  BSYNC B2 ;  /* 0x0000000000027941 */ /* 0x000fea0003800000 */
.L_x_4861:
        /* <DEDUP_REMOVED lines=29> */
.L_x_4868:
[----:B------:R-:W-:Y:S05]  /*3840*/  BSYNC B3 ;  /* 0x0000000000037941 */ /* 0x000fea0003800000 */
.L_x_4867:
[----:B------:R-:W-:Y:S02]  /*3850*/  IMAD.MOV.U32 R4, RZ, RZ, R2 ;  /* 0x000000ffff047224 */ /* 0x000fe400078e0002 */
[----:B------:R-:W-:Y:S02]  /*3860*/  IMAD.MOV.U32 R5, RZ, RZ, R3 ;  /* 0x000000ffff057224 */ /* 0x000fe400078e0003 */
.L_x_4866:
[----:B------:R-:W-:Y:S05]  /*3870*/  BSYNC B2 ;  /* 0x0000000000027941 */ /* 0x000fea0003800000 */
.L_x_4865:
        /* <DEDUP_REMOVED lines=29> */
.L_x_4872:
[----:B------:R-:W-:Y:S05]  /*3a50*/  BSYNC B3 ;  /* 0x0000000000037941 */ /* 0x000fea0003800000 */
.L_x_4871:
[----:B------:R-:W-:Y:S02]  /*3a60*/  IMAD.MOV.U32 R6, RZ, RZ, R2 ;  /* 0x000000ffff067224 */ /* 0x000fe400078e0002 */
[----:B------:R-:W-:Y:S02]  /*3a70*/  IMAD.MOV.U32 R7, RZ, RZ, R3 ;  /* 0x000000ffff077224 */ /* 0x000fe400078e0003 */
.L_x_4870:
[----:B------:R-:W-:Y:S05]  /*3a80*/  BSYNC B2 ;  /* 0x0000000000027941 */ /* 0x000fea0003800000 */
.L_x_4869:
        /* <DEDUP_REMOVED lines=29> */
.L_x_4876:
[----:B------:R-:W-:Y:S05]  /*3c60*/  BSYNC B3 ;  /* 0x0000000000037941 */ /* 0x000fea0003800000 */
.L_x_4875:
[----:B------:R-:W-:Y:S02]  /*3c70*/  IMAD.MOV.U32 R8, RZ, RZ, R2 ;  /* 0x000000ffff087224 */ /* 0x000fe400078e0002 */
[----:B------:R-:W-:Y:S02]  /*3c80*/  IMAD.MOV.U32 R9, RZ, RZ, R3 ;  /* 0x000000ffff097224 */ /* 0x000fe400078e0003 */
.L_x_4874:
[----:B------:R-:W-:Y:S05]  /*3c90*/  BSYNC B2 ;  /* 0x0000000000027941 */ /* 0x000fea0003800000 */
.L_x_4873:
        /* <DEDUP_REMOVED lines=29> */
.L_x_4880:
[----:B------:R-:W-:Y:S05]  /*3e70*/  BSYNC B3 ;  /* 0x0000000000037941 */ /* 0x000fea0003800000 */
.L_x_4879:
[----:B------:R-:W-:Y:S02]  /*3e80*/  IMAD.MOV.U32 R10, RZ, RZ, R2 ;  /* 0x000000ffff0a7224 */ /* 0x000fe400078e0002 */
[----:B------:R-:W-:Y:S02]  /*3e90*/  IMAD.MOV.U32 R11, RZ, RZ, R3 ;  /* 0x000000ffff0b7224 */ /* 0x000fe400078e0003 */
.L_x_4878:
[----:B------:R-:W-:Y:S05]  /*3ea0*/  BSYNC B2 ;  /* 0x0000000000027941 */ /* 0x000fea0003800000 */
.L_x_4877:
[----:B------:R-:W-:-:S04]  /*3eb0*/  IADD3 R23, R23, 0x380, RZ ;  /* 0x0000038017177810 */ /* 0x000fc80007ffe0ff */
        /* <DEDUP_REMOVED lines=27> */
.L_x_4881:
[----:B------:R-:W-:Y:S05]  /*4070*/  BSYNC B2 ;  /* 0x0000000000027941 */ /* 0x000fea0003800000 */
.L_x_4850:
[----:B------:R-:W-:Y:S05]  /*4080*/  BSYNC B1 ;  /* 0x0000000000017941 */ /* 0x000fea0003800000 */
.L_x_4820:
[----:B------:R-:W5:Y:S01]  /*4090*/  S2R R15, SR_TID.X ;  /* 0x00000000000f7919 */ /* 0x000f620000002100 */
[----:B------:R-:W-:Y:S01]  /*40a0*/  BSSY B0, `(.L_x_4882) ;  /* 0x0000033000007945 */ /* 0x000fe20003800000 */
[----:B------:R-:W-:Y:S01]  /*40b0*/  BSSY B1, `(.L_x_4883) ;  /* 0x000002b000017945 */ /* 0x000fe20003800000 */
[----:B-----5:R-:W-:-:S13]  /*40c0*/  ISETP.GE.AND P0, PT, R15, R22, PT ;  /* 0x000000160f00720c */ /* 0x020fda0003f06270 */
[----:B------:R-:W-:Y:S01]  /*40d0*/  @!P0 IMAD.IADD R12, R42, 0x1, R15 ;  /* 0x000000012a0c8824 */ /* 0x000fe200078e020f */
[----:B------:R-:W-:Y:S01]  /*40e0*/  @!P0 IADD3 R15, R15, 0x80, RZ ;  /* 0x000000800f0f8810 */ /* 0x000fe20007ffe0ff */
[----:B------:R-:W-:-:S04]  /*40f0*/  @!P0 IMAD.MOV.U32 R13, RZ, RZ, 0x8 ;  /* 0x00000008ff0d8424 */ /* 0x000fc800078e00ff */
[----:B------:R-:W-:-:S05]  /*4100*/  @!P0 IMAD.WIDE.U32 R12, R12, R13, c[0x0][0x180] ;  /* 0x000060000c0c8625 */ /* 0x000fca00078e000d */
[----:B-1----:R1:W-:Y:S01]  /*4110*/  @!P0 STG.E.64 [R12.64], R32 ;  /* 0x000000200c008986 */ /* 0x0023e2000c101b04 */
[----:B------:R-:W-:-:S13]  /*4120*/  ISETP.GE.AND P0, PT, R15, R22, PT ;  /* 0x000000160f00720c */ /* 0x000fda0003f06270 */
[----:B------:R-:W-:Y:S05]  /*4130*/  @P0 BRA `(.L_x_4884) ;  /* 0x000000c000000947 */ /* 0x000fea0003800000 */
[----:B-1----:R-:W-:Y:S01]  /*4140*/  IADD3 R12, R42, R15, RZ ;  /* 0x0000000f2a0c7210 */ /* 0x002fe20007ffe0ff */
[----:B------:R-:W-:Y:S01]  /*4150*/  IMAD.MOV.U32 R13, RZ, RZ, 0x8 ;  /* 0x00000008ff0d7424 */ /* 0x000fe200078e00ff */
[----:B------:R-:W-:-:S03]  /*4160*/  IADD3 R15, R15, 0x80, RZ ;  /* 0x000000800f0f7810 */ /* 0x000fc60007ffe0ff */
[----:B------:R-:W-:Y:S01]  /*4170*/  IMAD.WIDE.U32 R12, R12, R13, c[0x0][0x180] ;  /* 0x000060000c0c7625 */ /* 0x000fe200078e000d */
[----:B------:R-:W-:-:S04]  /*4180*/  ISETP.GE.AND P0, PT, R15, R22, PT ;  /* 0x000000160f00720c */ /* 0x000fc80003f06270 */
[----:B--2---:R1:W-:Y:S09]  /*4190*/  STG.E.64 [R12.64], R30 ;  /* 0x0000001e0c007986 */ /* 0x0043f2000c101b04 */
[----:B------:R-:W-:Y:S05]  /*41a0*/  @P0 BRA `(.L_x_4885) ;  /* 0x000000c000000947 */ /* 0x000fea0003800000 */
[----:B-1----:R-:W-:Y:S01]  /*41b0*/  MOV R13, 0x8 ;  /* 0x00000008000d7802 */ /* 0x002fe20000000f00 */
[----:B------:R-:W-:Y:S01]  /*41c0*/  IMAD.IADD R12, R42, 0x1, R15 ;  /* 0x000000012a0c7824 */ /* 0x000fe200078e020f */
[----:B------:R-:W-:-:S03]  /*41d0*/  IADD3 R15, R15, 0x80, RZ ;  /* 0x000000800f0f7810 */ /* 0x000fc60007ffe0ff */
[----:B------:R-:W-:-:S05]  /*41e0*/  IMAD.WIDE.U32 R12, R12, R13, c[0x0][0x180] ;  /* 0x000060000c0c7625 */ /* 0x000fca00078e000d */
[----:B---3--:R1:W-:Y:S02]  /*41f0*/  STG.E.64 [R12.64], R28 ;  /* 0x0000001c0c007986 */ /* 0x0083e4000c101b04 */
.L_x_4884:
[----:B-1----:R-:W-:-:S13]  /*4200*/  ISETP.GE.AND P0, PT, R15, R22, PT ;  /* 0x000000160f00720c */ /* 0x002fda0003f06270 */
[----:B------:R-:W-:Y:S05]  /*4210*/  @P0 BRA `(.L_x_4886) ;  /* 0x000000c000000947 */ /* 0x000fea0003800000 */
[----:B------:R-:W-:Y:S01]  /*4220*/  IMAD.IADD R12, R42, 0x1, R15 ;  /* 0x000000012a0c7824 */ /* 0x000fe200078e020f */
[----:B------:R-:W-:Y:S01]  /*4230*/  IADD3 R15, R15, 0x80, RZ ;  /* 0x000000800f0f7810 */ /* 0x000fe20007ffe0ff */
[----:B------:R-:W-:-:S04]  /*4240*/  IMAD.MOV.U32 R13, RZ, RZ, 0x8 ;  /* 0x00000008ff0d7424 */ /* 0x000fc800078e00ff */
[----:B------:R-:W-:-:S05]  /*4250*/  IMAD.WIDE.U32 R12, R12, R13, c[0x0][0x180] ;  /* 0x000060000c0c7625 */ /* 0x000fca00078e000d */
[----:B----4-:R1:W-:Y:S02]  /*4260*/  STG.E.64 [R12.64], R4 ;  /* 0x000000040c007986 */ /* 0x0103e4000c101b04 */
.L_x_4885:
[----:B------:R-:W-:-:S13]  /*4270*/  ISETP.GE.AND P0, PT, R15, R22, PT ;  /* 0x000000160f00720c */ /* 0x000fda0003f06270 */
[----:B------:R-:W-:Y:S05]  /*4280*/  @P0 BRA `(.L_x_4887) ;  /* 0x000000d000000947 */ /* 0x000fea0003800000 */
[----:B-1--4-:R-:W-:Y:S01]  /*4290*/  IADD3 R4, R42, R15, RZ ;  /* 0x0000000f2a047210 */ /* 0x012fe20007ffe0ff */
[----:B------:R-:W-:Y:S01]  /*42a0*/  IMAD.MOV.U32 R5, RZ, RZ, 0x8 ;  /* 0x00000008ff057424 */ /* 0x000fe200078e00ff */
[----:B------:R-:W-:-:S03]  /*42b0*/  IADD3 R15, R15, 0x80, RZ ;  /* 0x000000800f0f7810 */ /* 0x000fc60007ffe0ff */
[----:B------:R-:W-:-:S05]  /*42c0*/  IMAD.WIDE.U32 R4, R4, R5, c[0x0][0x180] ;  /* 0x0000600004047625 */ /* 0x000fca00078e0005 */
[----:B------:R1:W-:Y:S02]  /*42d0*/  STG.E.64 [R4.64], R6 ;  /* 0x0000000604007986 */ /* 0x0003e4000c101b04 */
.L_x_4886:
[----:B------:R-:W-:-:S13]  /*42e0*/  ISETP.GE.AND P0, PT, R15, R22, PT ;  /* 0x000000160f00720c */ /* 0x000fda0003f06270 */
[----:B------:R-:W-:Y:S01]  /*42f0*/  @P0 BREAK B1 ;  /* 0x0000000000010942 */ /* 0x000fe20003800000 */
[----:B------:R-:W-:Y:S05]  /*4300*/  @P0 BRA `(.L_x_4888) ;  /* 0x000000c000000947 */ /* 0x000fea0003800000 */
[----:B-1--4-:R-:W-:Y:S01]  /*4310*/  HFMA2.MMA R5, -RZ, RZ, 0, 4.76837158203125e-07 ;  /* 0x00000008ff057435 */ /* 0x012fe200000001ff */
[----:B------:R-:W-:Y:S01]  /*4320*/  IMAD.IADD R4, R42, 0x1, R15 ;  /* 0x000000012a047824 */ /* 0x000fe200078e020f */
[----:B------:R-:W-:-:S08]  /*4330*/  IADD3 R15, R15, 0x80, RZ ;  /* 0x000000800f0f7810 */ /* 0x000fd00007ffe0ff */
[----:B------:R-:W-:-:S05]  /*4340*/  IMAD.WIDE.U32 R4, R4, R5, c[0x0][0x180] ;  /* 0x0000600004047625 */ /* 0x000fca00078e0005 */
[----:B------:R1:W-:Y:S02]  /*4350*/  STG.E.64 [R4.64], R8 ;  /* 0x0000000804007986 */ /* 0x0003e4000c101b04 */
.L_x_4887:
[----:B------:R-:W-:Y:S05]  /*4360*/  BSYNC B1 ;  /* 0x0000000000017941 */ /* 0x000fea0003800000 */
.L_x_4883:
[----:B------:R-:W-:-:S13]  /*4370*/  ISETP.GE.AND P0, PT, R15, R22, PT ;  /* 0x000000160f00720c */ /* 0x000fda0003f06270 */
[----:B-1--4-:R-:W-:Y:S01]  /*4380*/  @!P0 IMAD.IADD R4, R42, 0x1, R15 ;  /* 0x000000012a048824 */ /* 0x012fe200078e020f */
[----:B------:R-:W-:Y:S01]  /*4390*/  @!P0 IADD3 R15, R15, 0x80, RZ ;  /* 0x000000800f0f8810 */ /* 0x000fe20007ffe0ff */
[----:B------:R-:W-:-:S04]  /*43a0*/  @!P0 IMAD.MOV.U32 R5, RZ, RZ, 0x8 ;  /* 0x00000008ff058424 */ /* 0x000fc800078e00ff */
[----:B------:R-:W-:-:S05]  /*43b0*/  @!P0 IMAD.WIDE.U32 R4, R4, R5, c[0x0][0x180] ;  /* 0x0000600004048625 */ /* 0x000fca00078e0005 */
[----:B------:R1:W-:Y:S02]  /*43c0*/  @!P0 STG.E.64 [R4.64], R10 ;  /* 0x0000000a04008986 */ /* 0x0003e4000c101b04 */
.L_x_4888:
[----:B------:R-:W-:Y:S05]  /*43d0*/  BSYNC B0 ;  /* 0x0000000000007941 */ /* 0x000fea0003800000 */
.L_x_4882:
[----:B------:R-:W-:Y:S01]  /*43e0*/  WARPSYNC 0xffffffff ;  /* 0xffffffff00007948 */ /* 0x000fe20003800000 */
[----:B------:R-:W-:-:S13]  /*43f0*/  ISETP.GE.AND P0, PT, R15, R22, PT ;  /* 0x000000160f00720c */ /* 0x000fda0003f06270 */
[----:B------:R-:W-:Y:S05]  /*4400*/  @P0 EXIT ;  /* 0x000000000000094d */ /* 0x000fea0003800000 */
[----:B-1--4-:R-:W-:Y:S01]  /*4410*/  IADD3 R4, R42, R15, RZ ;  /* 0x0000000f2a047210 */ /* 0x012fe20007ffe0ff */
[----:B------:R-:W-:-:S04]  /*4420*/  IMAD.MOV.U32 R5, RZ, RZ, 0x8 ;  /* 0x00000008ff057424 */ /* 0x000fc800078e00ff */
[----:B------:R-:W-:-:S05]  /*4430*/  IMAD.WIDE.U32 R4, R4, R5, c[0x0][0x180] ;  /* 0x0000600004047625 */ /* 0x000fca00078e0005 */
[----:B0-----:R-:W-:Y:S01]  /*4440*/  STG.E.64 [R4.64], R2 ;  /* 0x0000000204007986 */ /* 0x001fe2000c101b04 */
[----:B------:R-:W-:Y:S05]  /*4450*/  EXIT ;  /* 0x000000000000794d */ /* 0x000fea0003800000 */
        .weak           $__internal_4_$__cuda_sm20_div_rn_f64_full
        .type           $__internal_4_$__cuda_sm20_div_rn_f64_full,@function
        .size           $__internal_4_$__cuda_sm20_div_rn_f64_full,(.L_x_18248 - $__internal_4_$__cuda_sm20_div_rn_f64_full)
$__internal_4_$__cuda_sm20_div_rn_f64_full:
[C---:B------:R-:W-:Y:S01]  /*4460*/  FSETP.GEU.AND P0, PT, |R14|.reuse, 1.469367938527859385e-39, PT ;  /* 0x001000000e00780b */ /* 0x040fe20003f0e200 */
[----:B------:R-:W-:Y:S01]  /*4470*/  IMAD.MOV.U32 R27, RZ, RZ, R3 ;  /* 0x000000ffff1b7224 */ /* 0x000fe200078e0003 */
[----:B------:R-:W-:Y:S01]  /*4480*/  MOV R39, R14 ;  /* 0x0000000e00277202 */ /* 0x000fe20000000f00 */
[----:B------:R-:W-:Y:S01]  /*4490*/  IMAD.MOV.U32 R38, RZ, RZ, R12 ;  /* 0x000000ffff267224 */ /* 0x000fe200078e000c */
[----:B------:R-:W-:Y:S01]  /*44a0*/  LOP3.LUT R13, R14, 0x800fffff, RZ, 0xc0, !PT ;  /* 0x800fffff0e0d7812 */ /* 0x000fe200078ec0ff */
[----:B------:R-:W-:Y:S01]  /*44b0*/  IMAD.MOV.U32 R26, RZ, RZ, R2 ;  /* 0x000000ffff1a7224 */ /* 0x000fe200078e0002 */
[----:B------:R-:W-:Y:S01]  /*44c0*/  FSETP.GEU.AND P2, PT, |R27|, 1.469367938527859385e-39, PT ;  /* 0x001000001b00780b */ /* 0x000fe20003f4e200 */
[----:B------:R-:W-:Y:S01]  /*44d0*/  BSSY B0, `(.L_x_4889) ;  /* 0x000005a000007945 */ /* 0x000fe20003800000 */
[----:B------:R-:W-:Y:S02]  /*44e0*/  LOP3.LUT R13, R13, 0x3ff00000, RZ, 0xfc, !PT ;  /* 0x3ff000000d0d7812 */ /* 0x000fe400078efcff */
[----:B------:R-:W-:-:S02]  /*44f0*/  LOP3.LUT R41, R27, 0x7ff00000, RZ, 0xc0, !PT ;  /* 0x7ff000001b297812 */ /* 0x000fc400078ec0ff */
[----:B------:R-:W-:Y:S01]  /*4500*/  MOV R43, 0x1ca00000 ;  /* 0x1ca00000002b7802 */ /* 0x000fe20000000f00 */
[----:B------:R-:W0:Y:S01]  /*4510*/  @!P0 DMUL R12, R38, 8.98846567431157953865e+307 ;  /* 0x7fe00000260c8828 */ /* 0x000e220000000000 */
[----:B------:R-:W-:-:S04]  /*4520*/  LOP3.LUT R36, R14, 0x7ff00000, RZ, 0xc0, !PT ;  /* 0x7ff000000e247812 */ /* 0x000fc800078ec0ff */
[----:B------:R-:W-:Y:S01]  /*4530*/  ISETP.GE.U32.AND P1, PT, R41, R36, PT ;  /* 0x000000242900720c */ /* 0x000fe20003f26070 */
[----:B0-----:R-:W0:Y:S01]  /*4540*/  MUFU.RCP64H R3, R13 ;  /* 0x0000000d00037308 */ /* 0x001e220000001800 */
[----:B------:R-:W-:Y:S02]  /*4550*/  @!P2 LOP3.LUT R2, R39, 0x7ff00000, RZ, 0xc0, !PT ;  /* 0x7ff000002702a812 */ /* 0x000fe400078ec0ff */
[----:B------:R-:W-:Y:S02]  /*4560*/  SEL R25, R43, 0x63400000, !P1 ;  /* 0x634000002b197807 */ /* 0x000fe40004800000 */
[----:B------:R-:W-:Y:S01]  /*4570*/  @!P2 ISETP.GE.U32.AND P3, PT, R41, R2, PT ;  /* 0x000000022900a20c */ /* 0x000fe20003f66070 */
[----:B------:R-:W-:Y:S01]  /*4580*/  IMAD.MOV.U32 R2, RZ, RZ, 0x1 ;  /* 0x00000001ff027424 */ /* 0x000fe200078e00ff */
[----:B------:R-:W-:Y:S02]  /*4590*/  LOP3.LUT R25, R25, 0x800fffff, R27, 0xf8, !PT ;  /* 0x800fffff19197812 */ /* 0x000fe400078ef81b */
[----:B------:R-:W-:-:S04]  /*45a0*/  @!P2 SEL R24, R43, 0x63400000, !P3 ;  /* 0x634000002b18a807 */ /* 0x000fc80005800000 */
[----:B------:R-:W-:Y:S01]  /*45b0*/  @!P2 LOP3.LUT R24, R24, 0x80000000, R27, 0xf8, !PT ;  /* 0x800000001818a812 */ /* 0x000fe200078ef81b */
[----:B0-----:R-:W0:-:S06]  /*45c0*/  DFMA R14, R2, -R12, 1 ;  /* 0x3ff00000020e742b */ /* 0x001e0c000000080c */
[----:B0-----:R0:W1:Y:S02]  /*45d0*/  DFMA R34, R14, R14, R14 ;  /* 0x0000000e0e22722b */ /* 0x001064000000000e */
[----:B0-----:R-:W-:Y:S01]  /*45e0*/  @!P2 LOP3.LUT R15, R24, 0x100000, RZ, 0xfc, !PT ;  /* 0x00100000180fa812 */ /* 0x001fe200078efcff */
[----:B------:R-:W-:Y:S01]  /*45f0*/  IMAD.MOV.U32 R24, RZ, RZ, R26 ;  /* 0x000000ffff187224 */ /* 0x000fe200078e001a */
[----:B------:R-:W-:Y:S02]  /*4600*/  @!P2 MOV R14, RZ ;  /* 0x000000ff000ea202 */ /* 0x000fe40000000f00 */
[----:B-1----:R0:W1:Y:S02]  /*4610*/  DFMA R2, R2, R34, R2 ;  /* 0x000000220202722b */ /* 0x0020640000000002 */
[----:B0-----:R-:W-:Y:S02]  /*4620*/  IMAD.MOV.U32 R35, RZ, RZ, R41 ;  /* 0x000000ffff237224 */ /* 0x001fe400078e0029 */
[----:B------:R-:W0:Y:S01]  /*4630*/  @!P2 DFMA R24, R24, 2, -R14 ;  /* 0x400000001818a82b */ /* 0x000e22000000080e */
[----:B------:R-:W-:Y:S01]  /*4640*/  IMAD.MOV.U32 R34, RZ, RZ, R36 ;  /* 0x000000ffff227224 */ /* 0x000fe200078e0024 */
[----:B------:R-:W-:-:S02]  /*4650*/  @!P0 LOP3.LUT R34, R13, 0x7ff00000, RZ, 0xc0, !PT ;  /* 0x7ff000000d228812 */ /* 0x000fc400078ec0ff */
[----:B-1----:R-:W1:Y:S02]  /*4660*/  DFMA R14, R2, -R12, 1 ;  /* 0x3ff00000020e742b */ /* 0x002e64000000080c */
[----:B------:R-:W-:-:S04]  /*4670*/  IADD3 R40, R34, -0x1, RZ ;  /* 0xffffffff22287810 */ /* 0x000fc80007ffe0ff */
[----:B0-----:R-:W-:Y:S01]  /*4680*/  @!P2 LOP3.LUT R35, R25, 0x7ff00000, RZ, 0xc0, !PT ;  /* 0x7ff000001923a812 */ /* 0x001fe200078ec0ff */
[----:B-1----:R-:W0:-:S03]  /*4690*/  DFMA R2, R2, R14, R2 ;  /* 0x0000000e0202722b */ /* 0x002e060000000002 */
[----:B------:R-:W-:-:S03]  /*46a0*/  IADD3 R36, R35, -0x1, RZ ;  /* 0xffffffff23247810 */ /* 0x000fc60007ffe0ff */
[----:B0-----:R-:W0:Y:S01]  /*46b0*/  DMUL R14, R2, R24 ;  /* 0x00000018020e7228 */ /* 0x001e220000000000 */
[----:B------:R-:W-:-:S04]  /*46c0*/  ISETP.GT.U32.AND P0, PT, R36, 0x7feffffe, PT ;  /* 0x7feffffe2400780c */ /* 0x000fc80003f04070 */
[----:B------:R-:W-:Y:S01]  /*46d0*/  ISETP.GT.U32.OR P0, PT, R40, 0x7feffffe, P0 ;  /* 0x7feffffe2800780c */ /* 0x000fe20000704470 */
[----:B0-----:R-:W0:-:S06]  /*46e0*/  DFMA R36, R14, -R12, R24 ;  /* 0x8000000c0e24722b */ /* 0x001e0c0000000018 */
[----:B0-----:R0:W1:-:S06]  /*46f0*/  DFMA R14, R2, R36, R14 ;  /* 0x00000024020e722b */ /* 0x00104c000000000e */
[----:B------:R-:W-:Y:S05]  /*4700*/  @P0 BRA `(.L_x_4890) ;  /* 0x000001e000000947 */ /* 0x000fea0003800000 */
[----:B01----:R-:W-:Y:S01]  /*4710*/  LOP3.LUT R3, R39, 0x7ff00000, RZ, 0xc0, !PT ;  /* 0x7ff0000027037812 */ /* 0x003fe200078ec0ff */
[----:B------:R-:W-:-:S03]  /*4720*/  IMAD.MOV.U32 R26, RZ, RZ, RZ ;  /* 0x000000ffff1a7224 */ /* 0x000fc600078e00ff */
[CC--:B------:R-:W-:Y:S02]  /*4730*/  IADD3 R2, R41.reuse, -R3.reuse, RZ ;  /* 0x8000000329027210 */ /* 0x0c0fe40007ffe0ff */
[----:B------:R-:W-:Y:S02]  /*4740*/  ISETP.GE.U32.AND P0, PT, R41, R3, PT ;  /* 0x000000032900720c */ /* 0x000fe40003f06070 */
[----:B------:R-:W-:Y:S02]  /*4750*/  IMNMX R2, R2, -0x46a00000, !PT ;  /* 0xb960000002027817 */ /* 0x000fe40007800200 */
[----:B------:R-:W-:Y:S02]  /*4760*/  SEL R34, R43, 0x63400000, !P0 ;  /* 0x634000002b227807 */ /* 0x000fe40004000000 */
[----:B------:R-:W-:-:S05]  /*4770*/  IMNMX R2, R2, 0x46a00000, PT ;  /* 0x46a0000002027817 */ /* 0x000fca0003800200 */
[----:B------:R-:W-:-:S05]  /*4780*/  IMAD.IADD R34, R2, 0x1, -R34 ;  /* 0x0000000102227824 */ /* 0x000fca00078e0a22 */
[----:B------:R-:W-:-:S06]  /*4790*/  IADD3 R27, R34, 0x7fe00000, RZ ;  /* 0x7fe00000221b7810 */ /* 0x000fcc0007ffe0ff */
[----:B------:R-:W0:-:S10]  /*47a0*/  DMUL R2, R14, R26 ;  /* 0x0000001a0e027228 */ /* 0x000e140000000000 */
        /* <DEDUP_REMOVED lines=9> */
[----:B------:R-:W-:Y:S01]  /*4840*/  IADD3 R34, -R34, -0x43300000, RZ ;  /* 0xbcd0000022227810 */ /* 0x000fe20007ffe1ff */
[----:B------:R-:W-:-:S06]  /*4850*/  IMAD.MOV.U32 R12, RZ, RZ, RZ ;  /* 0x000000ffff0c7224 */ /* 0x000fcc00078e00ff */
[----:B------:R-:W0:-:S04]  /*4860*/  DFMA R12, R2, -R12, R14 ;  /* 0x8000000c020c722b */ /* 0x000e08000000000e */
[----:B------:R-:W1:-:S06]  /*4870*/  DMUL.RP R14, R14, R26 ;  /* 0x0000001a0e0e7228 */ /* 0x000e4c0000008000 */
[----:B0-----:R-:W-:-:S04]  /*4880*/  FSETP.NEU.AND P0, PT, |R13|, R34, PT ;  /* 0x000000220d00720b */ /* 0x001fc80003f0d200 */
[----:B-1----:R-:W-:Y:S02]  /*4890*/  LOP3.LUT R38, R15, R38, RZ, 0x3c, !PT ;  /* 0x000000260f267212 */ /* 0x002fe400078e3cff */
[----:B------:R-:W-:Y:S02]  /*48a0*/  FSEL R14, R14, R2, !P0 ;  /* 0x000000020e0e7208 */ /* 0x000fe40004000000 */
[----:B------:R-:W-:-:S04]  /*48b0*/  FSEL R2, R38, R3, !P0 ;  /* 0x0000000326027208 */ /* 0x000fc80004000000 */
[----:B------:R-:W-:Y:S01]  /*48c0*/  MOV R3, R2 ;  /* 0x0000000200037202 */ /* 0x000fe20000000f00 */
[----:B------:R-:W-:Y:S01]  /*48d0*/  IMAD.MOV.U32 R2, RZ, RZ, R14 ;  /* 0x000000ffff027224 */ /* 0x000fe200078e000e */
[----:B------:R-:W-:Y:S05]  /*48e0*/  BRA `(.L_x_4891) ;  /* 0x0000018000007947 */ /* 0x000fea0003800000 */
.L_x_4890:
[----:B01----:R-:W0:-:S14]  /*48f0*/  DSETP.NAN.AND P0, PT, R26, R26, PT ;  /* 0x0000001a1a00722a */ /* 0x003e1c0003f08000 */
[----:B0-----:R-:W-:Y:S05]  /*4900*/  @P0 BRA `(.L_x_4892) ;  /* 0x0000013000000947 */ /* 0x001fea0003800000 */
[----:B------:R-:W0:-:S14]  /*4910*/  DSETP.NAN.AND P0, PT, R38, R38, PT ;  /* 0x000000262600722a */ /* 0x000e1c0003f08000 */
[----:B0-----:R-:W-:Y:S05]  /*4920*/  @P0 BRA `(.L_x_4893) ;  /* 0x000000d000000947 */ /* 0x001fea0003800000 */
[----:B------:R-:W-:Y:S01]  /*4930*/  ISETP.NE.AND P0, PT, R35, R34, PT ;  /* 0x000000222300720c */ /* 0x000fe20003f05270 */
[----:B------:R-:W-:Y:S01]  /*4940*/  IMAD.MOV.U32 R2, RZ, RZ, 0x0 ;  /* 0x00000000ff027424 */ /* 0x000fe200078e00ff */
[----:B------:R-:W-:-:S11]  /*4950*/  MOV R3, 0xfff80000 ;  /* 0xfff8000000037802 */ /* 0x000fd60000000f00 */
[----:B------:R-:W-:Y:S05]  /*4960*/  @!P0 BRA `(.L_x_4891) ;  /* 0x0000010000008947 */ /* 0x000fea0003800000 */
[----:B------:R-:W-:Y:S02]  /*4970*/  ISETP.NE.AND P0, PT, R35, 0x7ff00000, PT ;  /* 0x7ff000002300780c */ /* 0x000fe40003f05270 */
[----:B------:R-:W-:Y:S02]  /*4980*/  LOP3.LUT R2, R27, 0x80000000, R39, 0x48, !PT ;  /* 0x800000001b027812 */ /* 0x000fe400078e4827 */
[----:B------:R-:W-:-:S13]  /*4990*/  ISETP.EQ.OR P0, PT, R34, RZ, !P0 ;  /* 0x000000ff2200720c */ /* 0x000fda0004702670 */
[----:B------:R-:W-:Y:S01]  /*49a0*/  @P0 LOP3.LUT R12, R2, 0x7ff00000, RZ, 0xfc, !PT ;  /* 0x7ff00000020c0812 */ /* 0x000fe200078efcff */
[----:B------:R-:W-:Y:S02]  /*49b0*/  @!P0 IMAD.MOV.U32 R3, RZ, RZ, R2 ;  /* 0x000000ffff038224 */ /* 0x000fe400078e0002 */
[----:B------:R-:W-:Y:S01]  /*49c0*/  @!P0 IMAD.MOV.U32 R2, RZ, RZ, RZ ;  /* 0x000000ffff028224 */ /* 0x000fe200078e00ff */
[----:B------:R-:W-:Y:S01]  /*49d0*/  @P0 MOV R2, RZ ;  /* 0x000000ff00020202 */ /* 0x000fe20000000f00 */
[----:B------:R-:W-:Y:S01]  /*49e0*/  @P0 IMAD.MOV.U32 R3, RZ, RZ, R12 ;  /* 0x000000ffff030224 */ /* 0x000fe200078e000c */
[----:B------:R-:W-:Y:S05]  /*49f0*/  BRA `(.L_x_4891) ;  /* 0x0000007000007947 */ /* 0x000fea0003800000 */
.L_x_4893:
[----:B------:R-:W-:-:S05]  /*4a00*/  LOP3.LUT R2, R39, 0x80000, RZ, 0xfc, !PT ;  /* 0x0008000027027812 */ /* 0x000fca00078efcff */
[----:B------:R-:W-:Y:S01]  /*4a10*/  IMAD.MOV.U32 R3, RZ, RZ, R2 ;  /* 0x000000ffff037224 */ /* 0x000fe200078e0002 */
[----:B------:R-:W-:Y:S01]  /*4a20*/  MOV R2, R38 ;  /* 0x0000002600027202 */ /* 0x000fe20000000f00 */
[----:B------:R-:W-:Y:S05]  /*4a30*/  BRA `(.L_x_4891) ;  /* 0x0000003000007947 */ /* 0x000fea0003800000 */
.L_x_4892:
[----:B------:R-:W-:-:S05]  /*4a40*/  LOP3.LUT R2, R27, 0x80000, RZ, 0xfc, !PT ;  /* 0x000800001b027812 */ /* 0x000fca00078efcff */
[----:B------:R-:W-:Y:S02]  /*4a50*/  IMAD.MOV.U32 R3, RZ, RZ, R2 ;  /* 0x000000ffff037224 */ /* 0x000fe400078e0002 */
[----:B------:R-:W-:Y:S02]  /*4a60*/  IMAD.MOV.U32 R2, RZ, RZ, R26 ;  /* 0x000000ffff027224 */ /* 0x000fe400078e001a */
.L_x_4891:
[----:B------:R-:W-:Y:S05]  /*4a70*/  BSYNC B0 ;  /* 0x0000000000007941 */ /* 0x000fea0003800000 */
.L_x_4889:
[----:B------:R-:W-:Y:S01]  /*4a80*/  MOV R12, R0 ;  /* 0x00000000000c7202 */ /* 0x000fe20000000f00 */
[----:B------:R-:W-:-:S04]  /*4a90*/  IMAD.MOV.U32 R13, RZ, RZ, 0x0 ;  /* 0x00000000ff0d7424 */ /* 0x000fc800078e00ff */
[----:B------:R-:W-:Y:S05]  /*4aa0*/  RET.REL.NODEC R12 `(_ZN2at6native29vectorized_elementwise_kernelILi2EZZZNS0_26round_decimals_kernel_cudaERNS_18TensorIteratorBaseElENKUlvE_clEvENKUlvE_clEvEUldE_St5arrayIPcLm2EEEEviT0_T1_) ;  /* 0xffffb5500c007950 */ /* 0x000fea0003c3ffff */
.L_x_4894:
        /* <DEDUP_REMOVED lines=13> */
.L_x_18248:


//--------------------- .text._ZN2at6native29vectorized_elementwise_kernelILi4EZZZNS0_26round_decimals_kernel_cudaERNS_18TensorIteratorBaseElENKUlvE_clEvENKUlvE_clEvEUldE_St5arrayIPcLm2EEEEviT0_T1_ --------------------------
	.section	.text._ZN2at6native29vectorized_elementwise_kernelILi4EZZZNS0_26round_decimals_kernel_cudaERNS_18TensorIteratorBaseElENKUlvE_clEvENKUlvE_clEvEUldE_St5arrayIPcLm2EEEEviT0_T1_,"ax",@progbits
	.sectioninfo	@"SHI_REGISTERS=46"
	.align	128
        .global         _ZN2at6native29vectorized_elementwise_kernelILi4EZZZNS0_26round_decimals_kernel_cudaERNS_18TensorIteratorBaseElENKUlvE_clEvENKUlvE_clEvEUldE_St5arrayIPcLm2EEEEviT0_T1_
        .type           _ZN2at6native29vectorized_elementwise_kernelILi4EZZZNS0_26round_decimals_kernel_cudaERNS_18TensorIteratorBaseElENKUlvE_clEvENKUlvE_clEvEUldE_St5arrayIPcLm2EEEEviT0_T1_,@function
        .size           _ZN2at6native29vectorized_elementwise_kernelILi4EZZZNS0_26round_decimals_kernel_cudaERNS_18TensorIteratorBaseElENKUlvE_clEvENKUlvE_clEvEUldE_St5arrayIPcLm2EEEEviT0_T1_,(.L_x_18249 - _ZN2at6native29vectorized_elementwise_kernelILi4EZZZNS0_26round_decimals_kernel_cudaERNS_18TensorIteratorBaseElENKUlvE_clEvENKUlvE_clEvEUldE_St5arrayIPcLm2EEEEviT0_T1_)
        .other          _ZN2at6native29vectorized_elementwise_kernelILi4EZZZNS0_26round_decimals_kernel_cudaERNS_18TensorIteratorBaseElENKUlvE_clEvENKUlvE_clEvEUldE_St5arrayIPcLm2EEEEviT0_T1_,@"STO_CUDA_ENTRY STV_DEFAULT"
_ZN2at6native29vectorized_elementwise_kernelILi4EZZZNS0_26round_decimals_kernel_cudaERNS_18TensorIteratorBaseElENKUlvE_clEvENKUlvE_clEvEUldE_St5arrayIPcLm2EEEEviT0_T1_:
.text._ZN2at6native29vectorized_elementwise_kernelILi4EZZZNS0_26round_decimals_kernel_cudaERNS_18TensorIteratorBaseElENKUlvE_clEvENKUlvE_clEvEUldE_St5arrayIPcLm2EEEEviT0_T1_:
        /* <DEDUP_REMOVED lines=40> */
[----:B------:R-:W-:Y:S05]  /*0280*/  CALL.REL.NOINC `($__internal_5_$__cuda_sm20_div_rn_f64_full) ;  /* 0x000041d000007944 */ /* 0x000fea0003c00000 */
[----:B------:R-:W-:Y:S01]  /*0290*/  IMAD.MOV.U32 R12, RZ, RZ, R2 ;  /* 0x000000ffff0c7224 */ /* 0x000fe200078e0002 */
[----:B------:R-:W-:Y:S02]  /*02a0*/  MOV R13, R3 ;  /* 0x00000003000d7202 */ /* 0x000fe40000000f00 */
.L_x_4898:
[----:B------:R-:W-:Y:S05]  /*02b0*/  BSYNC B1 ;  /* 0x0000000000017941 */ /* 0x000fea0003800000 */
.L_x_4897:
        /* <DEDUP_REMOVED lines=24> */
[----:B------:R-:W-:Y:S05]  /*0440*/  CALL.REL.NOINC `($__internal_5_$__cuda_sm20_div_rn_f64_full) ;  /* 0x0000401000007944 */ /* 0x000fea0003c00000 */
.L_x_4900:
[----:B0-----:R-:W-:Y:S05]  /*0450*/  BSYNC B1 ;  /* 0x0000000000017941 */ /* 0x001fea0003800000 */
.L_x_4899:
        /* <DEDUP_REMOVED lines=24> */
[----:B------:R-:W-:Y:S05]  /*05e0*/  CALL.REL.NOINC `($__internal_5_$__cuda_sm20_div_rn_f64_full) ;  /* 0x00003e7000007944 */ /* 0x000fea0003c00000 */
[----:B------:R-:W-:Y:S01]  /*05f0*/  IMAD.MOV.U32 R12, RZ, RZ, R2 ;  /* 0x000000ffff0c7224 */ /* 0x000fe200078e0002 */
[----:B------:R-:W-:Y:S02]  /*0600*/  MOV R13, R3 ;  /* 0x00000003000d7202 */ /* 0x000fe40000000f00 */
.L_x_4902:
[----:B-12---:R-:W-:Y:S05]  /*0610*/  BSYNC B1 ;  /* 0x0000000000017941 */ /* 0x006fea0003800000 */
.L_x_4901:
        /* <DEDUP_REMOVED lines=25> */
.L_x_4904:
[----:B0-----:R-:W-:Y:S05]  /*07b0*/  BSYNC B1 ;  /* 0x0000000000017941 */ /* 0x001fea0003800000 */
.L_x_4903:
        /* <DEDUP_REMOVED lines=27> */
.L_x_4906:
[----:B-12---:R-:W-:Y:S05]  /*0970*/  BSYNC B1 ;  /* 0x0000000000017941 */ /* 0x006fea0003800000 */
.L_x_4905:
        /* <DEDUP_REMOVED lines=24> */
[----:B------:R-:W-:Y:S05]  /*0b00*/  CALL.REL.NOINC `($__internal_5_$__cuda_sm20_div_rn_f64_full) ;  /* 0x0000395000007944 */ /* 0x000fea0003c00000 */
.L_x_4908:
[----:B-12---:R-:W-:Y:S05]  /*0b10*/  BSYNC B1 ;  /* 0x0000000000017941 */ /* 0x006fea0003800000 */
.L_x_4907:
        /* <DEDUP_REMOVED lines=27> */
.L_x_4910:
[----:B-12---:R-:W-:Y:S05]  /*0cd0*/  BSYNC B1 ;  /* 0x0000000000017941 */ /* 0x006fea0003800000 */
.L_x_4909:
        /* <DEDUP_REMOVED lines=25> */
.L_x_4912:
[----:B-12---:R-:W-:Y:S05]  /*0e70*/  BSYNC B1 ;  /* 0x0000000000017941 */ /* 0x006fea0003800000 */
.L_x_4911:
[----:B------:R-:W0:Y:S02]  /*0e80*/  FRND.F64 R2, R2 ;  /* 0x0000000200027313 */ /* 0x000e240000301800 */
[----:B0-----:R0:W1:Y:S01]  /*0e90*/  DMUL R18, R2, c[0x0][0x168] ;  /* 0x00005a0002127a28 */ /* 0x0010620000000000 */
[----:B------:R-:W-:Y:S05]  /*0ea0*/  BRA `(.L_x_4913) ;  /* 0x00000e2000007947 */ /* 0x000fea0003800000 */
.L_x_4896:
        /* <DEDUP_REMOVED lines=25> */
.L_x_4915:
[----:B------:R-:W-:Y:S05]  /*1040*/  BSYNC B1 ;  /* 0x0000000000017941 */ /* 0x000fea0003800000 */
.L_x_4914:
        /* <DEDUP_REMOVED lines=26> */
[----:B------:R-:W-:Y:S05]  /*11f0*/  CALL.REL.NOINC `($__internal_5_$__cuda_sm20_div_rn_f64_full) ;  /* 0x0000326000007944 */ /* 0x000fea0003c00000 */
[----:B------:R-:W-:Y:S01]  /*1200*/  MOV R10, R2 ;  /* 0x00000002000a7202 */ /* 0x000fe20000000f00 */
[----:B------:R-:W-:Y:S02]  /*1210*/  IMAD.MOV.U32 R11, RZ, RZ, R3 ;  /* 0x000000ffff0b7224 */ /* 0x000fe400078e0003 */
.L_x_4917:
[----:B------:R-:W-:Y:S05]  /*1220*/  BSYNC B1 ;  /* 0x0000000000017941 */ /* 0x000fea0003800000 */
.L_x_4916:
        /* <DEDUP_REMOVED lines=24> */
[----:B------:R-:W-:Y:S05]  /*13b0*/  CALL.REL.NOINC `($__internal_5_$__cuda_sm20_div_rn_f64_full) ;  /* 0x000030a000007944 */ /* 0x000fea0003c00000 */
.L_x_4919:
[----:B------:R-:W-:Y:S05]  /*13c0*/  BSYNC B1 ;  /* 0x0000000000017941 */ /* 0x000fea0003800000 */
.L_x_4918:
        /* <DEDUP_REMOVED lines=27> */
[----:B------:R-:W-:Y:S02]  /*1580*/  IMAD.MOV.U32 R6, RZ, RZ, R2 ;  /* 0x000000ffff067224 */ /* 0x000fe400078e0002 */
[----:B------:R-:W-:Y:S02]  /*1590*/  IMAD.MOV.U32 R7, RZ, RZ, R3 ;  /* 0x000000ffff077224 */ /* 0x000fe400078e0003 */
.L_x_4921:
[----:B------:R-:W-:Y:S05]  /*15a0*/  BSYNC B1 ;  /* 0x0000000000017941 */ /* 0x000fea0003800000 */
.L_x_4920:
        /* <DEDUP_REMOVED lines=25> */
.L_x_4923:
[----:B------:R-:W-:Y:S05]  /*1740*/  BSYNC B1 ;  /* 0x0000000000017941 */ /* 0x000fea0003800000 */
.L_x_4922:
        /* <DEDUP_REMOVED lines=29> */
.L_x_4925:
[----:B------:R-:W-:Y:S05]  /*1920*/  BSYNC B1 ;  /* 0x0000000000017941 */ /* 0x000fea0003800000 */
.L_x_4924:
        /* <DEDUP_REMOVED lines=25> */
.L_x_4927:
[----:B------:R-:W-:Y:S05]  /*1ac0*/  BSYNC B1 ;  /* 0x0000000000017941 */ /* 0x000fea0003800000 */
.L_x_4926:
        /* <DEDUP_REMOVED lines=29> */
.L_x_4929:
[----:B------:R-:W-:Y:S05]  /*1ca0*/  BSYNC B1 ;  /* 0x0000000000017941 */ /* 0x000fea0003800000 */
.L_x_4928:
[----:B------:R-:W-:Y:S01]  /*1cb0*/  MOV R18, R12 ;  /* 0x0000000c00127202 */ /* 0x000fe20000000f00 */
[----:B------:R-:W-:Y:S02]  /*1cc0*/  IMAD.MOV.U32 R19, RZ, RZ, R13 ;  /* 0x000000ffff137224 */ /* 0x000fe400078e000d */
.L_x_4913:
        /* <DEDUP_REMOVED lines=8> */
.L_x_4895:
        /* <DEDUP_REMOVED lines=82> */
[----:B------:R-:W-:Y:S05]  /*2270*/  CALL.REL.NOINC `($__internal_5_$__cuda_sm20_div_rn_f64_full) ;  /* 0x000021e000007944 */ /* 0x000fea0003c00000 */
[----:B------:R-:W-:Y:S02]  /*2280*/  IMAD.MOV.U32 R12, RZ, RZ, R2 ;  /* 0x000000ffff0c7224 */ /* 0x000fe400078e0002 */
[----:B------:R-:W-:Y:S02]  /*2290*/  IMAD.MOV.U32 R13, RZ, RZ, R3 ;  /* 0x000000ffff0d7224 */ /* 0x000fe400078e0003 */
.L_x_4935:
[----:B------:R-:W-:Y:S05]  /*22a0*/  BSYNC B3 ;  /* 0x0000000000037941 */ /* 0x000fea0003800000 */
.L_x_4934:
[----:B------:R-:W0:Y:S02]  /*22b0*/  FRND.F64 R12, R12 ;  /* 0x0000000c000c7313 */ /* 0x000e240000301800 */
[----:B0-----:R0:W1:-:S06]  /*22c0*/  DMUL R32, R12, c[0x0][0x168] ;  /* 0x00005a000c207a28 */ /* 0x00104c0000000000 */
.L_x_4933:
[----:B------:R-:W-:Y:S05]  /*22d0*/  BSYNC B2 ;  /* 0x0000000000027941 */ /* 0x000fea0003800000 */
.L_x_4932:
        /* <DEDUP_REMOVED lines=26> */
[----:B-1----:R-:W-:Y:S05]  /*2480*/  CALL.REL.NOINC `($__internal_5_$__cuda_sm20_div_rn_f64_full) ;  /* 0x00001fd000007944 */ /* 0x002fea0003c00000 */
.L_x_4939:
[----:B------:R-:W-:Y:S05]  /*2490*/  BSYNC B3 ;  /* 0x0000000000037941 */ /* 0x000fea0003800000 */
.L_x_4938:
[----:B------:R-:W0:Y:S02]  /*24a0*/  FRND.F64 R2, R2 ;  /* 0x0000000200027313 */ /* 0x000e240000301800 */
[----:B0-----:R0:W2:-:S06]  /*24b0*/  DMUL R30, R2, c[0x0][0x168] ;  /* 0x00005a00021e7a28 */ /* 0x00108c0000000000 */
.L_x_4937:
[----:B------:R-:W-:Y:S05]  /*24c0*/  BSYNC B2 ;  /* 0x0000000000027941 */ /* 0x000fea0003800000 */
.L_x_4936:
        /* <DEDUP_REMOVED lines=26> */
[----:B-12---:R-:W-:Y:S05]  /*2670*/  CALL.REL.NOINC `($__internal_5_$__cuda_sm20_div_rn_f64_full) ;  /* 0x00001de000007944 */ /* 0x006fea0003c00000 */
.L_x_4943:
[----:B------:R-:W-:Y:S05]  /*2680*/  BSYNC B3 ;  /* 0x0000000000037941 */ /* 0x000fea0003800000 */
.L_x_4942:
[----:B------:R-:W0:Y:S02]  /*2690*/  FRND.F64 R2, R2 ;  /* 0x0000000200027313 */ /* 0x000e240000301800 */
[----:B0-----:R0:W3:-:S06]  /*26a0*/  DMUL R28, R2, c[0x0][0x168] ;  /* 0x00005a00021c7a28 */ /* 0x0010cc0000000000 */
.L_x_4941:
[----:B------:R-:W-:Y:S05]  /*26b0*/  BSYNC B2 ;  /* 0x0000000000027941 */ /* 0x000fea0003800000 */
.L_x_4940:
        /* <DEDUP_REMOVED lines=26> */
[----:B-123--:R-:W-:Y:S05]  /*2860*/  CALL.REL.NOINC `($__internal_5_$__cuda_sm20_div_rn_f64_full) ;  /* 0x00001bf000007944 */ /* 0x00efea0003c00000 */
.L_x_4947:
[----:B------:R-:W-:Y:S05]  /*2870*/  BSYNC B3 ;  /* 0x0000000000037941 */ /* 0x000fea0003800000 */
.L_x_4946:
[----:B------:R-:W0:Y:S02]  /*2880*/  FRND.F64 R2, R2 ;  /* 0x0000000200027313 */ /* 0x000e240000301800 */
[----:B0-----:R0:W4:-:S06]  /*2890*/  DMUL R4, R2, c[0x0][0x168] ;  /* 0x00005a0002047a28 */ /* 0x00110c0000000000 */
.L_x_4945:
[----:B------:R-:W-:Y:S05]  /*28a0*/  BSYNC B2 ;  /* 0x0000000000027941 */ /* 0x000fea0003800000 */
.L_x_4944:
        /* <DEDUP_REMOVED lines=26> */
[----:B-1234-:R-:W-:Y:S05]  /*2a50*/  CALL.REL.NOINC `($__internal_5_$__cuda_sm20_div_rn_f64_full) ;  /* 0x00001a0000007944 */ /* 0x01efea0003c00000 */
.L_x_4951:
[----:B------:R-:W-:Y:S05]  /*2a60*/  BSYNC B3 ;  /* 0x0000000000037941 */ /* 0x000fea0003800000 */
.L_x_4950:
[----:B------:R-:W0:Y:S02]  /*2a70*/  FRND.F64 R2, R2 ;  /* 0x0000000200027313 */ /* 0x000e240000301800 */
[----:B0-----:R0:W4:-:S06]  /*2a80*/  DMUL R6, R2, c[0x0][0x168] ;  /* 0x00005a0002067a28 */ /* 0x00110c0000000000 */
.L_x_4949:
[----:B------:R-:W-:Y:S05]  /*2a90*/  BSYNC B2 ;  /* 0x0000000000027941 */ /* 0x000fea0003800000 */
.L_x_4948:
        /* <DEDUP_REMOVED lines=26> */
[----:B-1234-:R-:W-:Y:S05]  /*2c40*/  CALL.REL.NOINC `($__internal_5_$__cuda_sm20_div_rn_f64_full) ;  /* 0x0000181000007944 */ /* 0x01efea0003c00000 */
.L_x_4955:
[----:B------:R-:W-:Y:S05]  /*2c50*/  BSYNC B3 ;  /* 0x0000000000037941 */ /* 0x000fea0003800000 */
.L_x_4954:
[----:B------:R-:W0:Y:S02]  /*2c60*/  FRND.F64 R2, R2 ;  /* 0x0000000200027313 */ /* 0x000e240000301800 */
[----:B0-----:R0:W4:-:S06]  /*2c70*/  DMUL R8, R2, c[0x0][0x168] ;  /* 0x00005a0002087a28 */ /* 0x00110c0000000000 */
.L_x_4953:
[----:B------:R-:W-:Y:S05]  /*2c80*/  BSYNC B2 ;  /* 0x0000000000027941 */ /* 0x000fea0003800000 */
.L_x_4952:
        /* <DEDUP_REMOVED lines=27> */
.L_x_4959:
[----:B------:R-:W-:Y:S05]  /*2e40*/  BSYNC B3 ;  /* 0x0000000000037941 */ /* 0x000fea0003800000 */
.L_x_4958:
[----:B------:R-:W0:Y:S02]  /*2e50*/  FRND.F64 R2, R2 ;  /* 0x0000000200027313 */ /* 0x000e240000301800 */
[----:B0-----:R0:W4:-:S06]  /*2e60*/  DMUL R10, R2, c[0x0][0x168] ;  /* 0x00005a00020a7a28 */ /* 0x00110c0000000000 */
.L_x_4957:
[----:B------:R-:W-:Y:S05]  /*2e70*/  BSYNC B2 ;  /* 0x0000000000027941 */ /* 0x000fea0003800000 */
.L_x_4956:
        /* <DEDUP_REMOVED lines=26> */
.L_x_4962:
[----:B------:R-:W-:Y:S05]  /*3020*/  BSYNC B2 ;  /* 0x0000000000027941 */ /* 0x000fea0003800000 */
.L_x_4961:
[----:B------:R-:W0:Y:S02]  /*3030*/  FRND.F64 R2, R2 ;  /* 0x0000000200027313 */ /* 0x000e240000301800 */
[----:B0-----:R-:W0:Y:S01]  /*3040*/  DMUL R2, R2, c[0x0][0x168] ;  /* 0x00005a0002027a28 */ /* 0x001e220000000000 */
[----:B------:R-:W-:Y:S05]  /*3050*/  BRA `(.L_x_4960) ;  /* 0x0000102000007947 */ /* 0x000fea0003800000 */
.L_x_4931:
        /* <DEDUP_REMOVED lines=26> */
[----:B------:R-:W-:Y:S05]  /*3200*/  CALL.REL.NOINC `($__internal_5_$__cuda_sm20_div_rn_f64_full) ;  /* 0x0000125000007944 */ /* 0x000fea0003c00000 */
.L_x_4966:
[----:B------:R-:W-:Y:S05]  /*3210*/  BSYNC B3 ;  /* 0x0000000000037941 */ /* 0x000fea0003800000 */
.L_x_4965:
[----:B------:R-:W-:Y:S02]  /*3220*/  IMAD.MOV.U32 R32, RZ, RZ, R2 ;  /* 0x000000ffff207224 */ /* 0x000fe400078e0002 */
[----:B------:R-:W-:Y:S02]  /*3230*/  IMAD.MOV.U32 R33, RZ, RZ, R3 ;  /* 0x000000ffff217224 */ /* 0x000fe400078e0003 */
.L_x_4964:
[----:B------:R-:W-:Y:S05]  /*3240*/  BSYNC B2 ;  /* 0x0000000000027941 */ /* 0x000fea0003800000 */
.L_x_4963:
        /* <DEDUP_REMOVED lines=29> */
.L_x_4970:
[----:B------:R-:W-:Y:S05]  /*3420*/  BSYNC B3 ;  /* 0x0000000000037941 */ /* 0x000fea0003800000 */
.L_x_4969:
[----:B------:R-:W-:Y:S02]  /*3430*/  IMAD.MOV.U32 R30, RZ, RZ, R2 ;  /* 0x000000ffff1e7224 */ /* 0x000fe400078e0002 */
[----:B------:R-:W-:Y:S02]  /*3440*/  IMAD.MOV.U32 R31, RZ, RZ, R3 ;  /* 0x000000ffff1f7224 */ /* 0x000fe400078e0003 */
.L_x_4968:
[----:B------:R-:W-:Y:S05]  /*3450*/  BSYNC B2 ;  /* 0x0000000000027941 */ /* 0x000fea0003800000 */
.L_x_4967:
        /* <DEDUP_REMOVED lines=29> */
.L_x_4974:
[----:B------:R-:W-:Y:S05]  /*3630*/  BSYNC B3 ;  /* 0x0000000000037941 */ /* 0x000fea0003800000 */
.L_x_4973:
[----:B------:R-:W-:Y:S02]  /*3640*/  IMAD.MOV.U32 R28, RZ, RZ, R2 ;  /* 0x000000ffff1c7224 */ /* 0x000fe400078e0002 */
[----:B------:R-:W-:Y:S02]  /*3650*/  IMAD.MOV.U32 R29, RZ, RZ, R3 ;  /* 0x000000ffff1d7224 */ /* 0x000fe400078e0003 */
.L_x_4972:
[----:B------:R-:W-:Y:S05]  /*3660*/  BSYNC B2 ;  /* 0x0000000000027941 */ /* 0x000fea0003800000 */
.L_x_4971:
        /* <DEDUP_REMOVED lines=29> */
.L_x_4978:
[----:B------:R-:W-:Y:S05]  /*3840*/  BSYNC B3 ;  /* 0x0000000000037941 */ /* 0x000fea0003800000 */
.L_x_4977:
[----:B------:R-:W-:Y:S02]  /*3850*/  IMAD.MOV.U32 R4, RZ, RZ, R2 ;  /* 0x000000ffff047224 */ /* 0x000fe400078e0002 */
[----:B------:R-:W-:Y:S02]  /*3860*/  IMAD.MOV.U32 R5, RZ, RZ, R3 ;  /* 0x000000ffff057224 */ /* 0x000fe400078e0003 */
.L_x_4976:
[----:B------:R-:W-:Y:S05]  /*3870*/  BSYNC B2 ;  /* 0x0000000000027941 */ /* 0x000fea0003800000 */
.L_x_4975:
        /* <DEDUP_REMOVED lines=29> */
.L_x_4982:
[----:B------:R-:W-:Y:S05]  /*3a50*/  BSYNC B3 ;  /* 0x0000000000037941 */ /* 0x000fea0003800000 */
.L_x_4981:
[----:B------:R-:W-:Y:S02]  /*3a60*/  IMAD.MOV.U32 R6, RZ, RZ, R2 ;  /* 0x000000ffff067224 */ /* 0x000fe400078e0002 */
[----:B------:R-:W-:Y:S02]  /*3a70*/  IMAD.MOV.U32 R7, RZ, RZ, R3 ;  /* 0x000000ffff077224 */ /* 0x000fe400078e0003 */
.L_x_4980:
[----:B------:R-:W-:Y:S05]  /*3a80*/  BSYNC B2 ;  /* 0x0000000000027941 */ /* 0x000fea0003800000 */
.L_x_4979:
        /* <DEDUP_REMOVED lines=29> */
.L_x_4986:
[----:B------:R-:W-:Y:S05]  /*3c60*/  BSYNC B3 ;  /* 0x0000000000037941 */ /* 0x000fea0003800000 */
.L_x_4985:
[----:B------:R-:W-:Y:S02]  /*3c70*/  IMAD.MOV.U32 R8, RZ, RZ, R2 ;  /* 0x000000ffff087224 */ /* 0x000fe400078e0002 */
[----:B------:R-:W-:Y:S02]  /*3c80*/  IMAD.MOV.U32 R9, RZ, RZ, R3 ;  /* 0x000000ffff097224 */ /* 0x000fe400078e0003 */
.L_x_4984:
[----:B------:R-:W-:Y:S05]  /*3c90*/  BSYNC B2 ;  /* 0x0000000000027941 */ /* 0x000fea0003800000 */
.L_x_4983:
        /* <DEDUP_REMOVED lines=29> */
.L_x_4990:
[----:B------:R-:W-:Y:S05]  /*3e70*/  BSYNC B3 ;  /* 0x0000000000037941 */ /* 0x000fea0003800000 */
.L_x_4989:
[----:B------:R-:W-:Y:S02]  /*3e80*/  IMAD.MOV.U32 R10, RZ, RZ, R2 ;  /* 0x000000ffff0a7224 */ /* 0x000fe400078e0002 */
[----:B------:R-:W-:Y:S02]  /*3e90*/  IMAD.MOV.U32 R11, RZ, RZ, R3 ;  /* 0x000000ffff0b7224 */ /* 0x000fe400078e0003 */
.L_x_4988:
[----:B------:R-:W-:Y:S05]  /*3ea0*/  BSYNC B2 ;  /* 0x0000000000027941 */ /* 0x000fea0003800000 */
.L_x_4987:
        /* <DEDUP_REMOVED lines=28> */
.L_x_4991:
[----:B------:R-:W-:Y:S05]  /*4070*/  BSYNC B2 ;  /* 0x0000000000027941 */ /* 0x000fea0003800000 */
.L_x_4960:
[----:B------:R-:W-:Y:S05]  /*4080*/  BSYNC B1 ;  /* 0x0000000000017941 */ /* 0x000fea0003800000 */
.L_x_4930:
        /* <DEDUP_REMOVED lines=23> */
.L_x_4994:
[----:B-1----:R-:W-:-:S13]  /*4200*/  ISETP.GE.AND P0, PT, R15, R22, PT ;  /* 0x000000160f00720c */ /* 0x002fda0003f06270 */
[----:B------:R-:W-:Y:S05]  /*4210*/  @P0 BRA `(.L_x_4996) ;  /* 0x000000c000000947 */ /* 0x000fea0003800000 */
[----:B------:R-:W-:Y:S01]  /*4220*/  IMAD.IADD R12, R42, 0x1, R15 ;  /* 0x000000012a0c7824 */ /* 0x000fe200078e020f */
[----:B------:R-:W-:Y:S01]  /*4230*/  IADD3 R15, R15, 0x80, RZ ;  /* 0x000000800f0f7810 */ /* 0x000fe20007ffe0ff */
[----:B------:R-:W-:-:S04]  /*4240*/  IMAD.MOV.U32 R13, RZ, RZ, 0x8 ;  /* 0x00000008ff0d7424 */ /* 0x000fc800078e00ff */
[----:B------:R-:W-:-:S05]  /*4250*/  IMAD.WIDE.U32 R12, R12, R13, c[0x0][0x180] ;  /* 0x000060000c0c7625 */ /* 0x000fca00078e000d */
[----:B----4-:R1:W-:Y:S02]  /*4260*/  STG.E.64 [R12.64], R4 ;  /* 0x000000040c007986 */ /* 0x0103e4000c101b04 */
.L_x_4995:
[----:B------:R-:W-:-:S13]  /*4270*/  ISETP.GE.AND P0, PT, R15, R22, PT ;  /* 0x000000160f00720c */ /* 0x000fda0003f06270 */
[----:B------:R-:W-:Y:S05]  /*4280*/  @P0 BRA `(.L_x_4997) ;  /* 0x000000d000000947 */ /* 0x000fea0003800000 */
[----:B-1--4-:R-:W-:Y:S01]  /*4290*/  IADD3 R4, R42, R15, RZ ;  /* 0x0000000f2a047210 */ /* 0x012fe20007ffe0ff */
[----:B------:R-:W-:Y:S01]  /*42a0*/  IMAD.MOV.U32 R5, RZ, RZ, 0x8 ;  /* 0x00000008ff057424 */ /* 0x000fe200078e00ff */
[----:B------:R-:W-:-:S03]  /*42b0*/  IADD3 R15, R15, 0x80, RZ ;  /* 0x000000800f0f7810 */ /* 0x000fc60007ffe0ff */
[----:B------:R-:W-:-:S05]  /*42c0*/  IMAD.WIDE.U32 R4, R4, R5, c[0x0][0x180] ;  /* 0x0000600004047625 */ /* 0x000fca00078e0005 */
[----:B------:R1:W-:Y:S02]  /*42d0*/  STG.E.64 [R4.64], R6 ;  /* 0x0000000604007986 */ /* 0x0003e4000c101b04 */
.L_x_4996:
        /* <DEDUP_REMOVED lines=8> */
.L_x_4997:
[----:B------:R-:W-:Y:S05]  /*4360*/  BSYNC B1 ;  /* 0x0000000000017941 */ /* 0x000fea0003800000 */
.L_x_4993:
[----:B------:R-:W-:-:S13]  /*4370*/  ISETP.GE.AND P0, PT, R15, R22, PT ;  /* 0x000000160f00720c */ /* 0x000fda0003f06270 */
[----:B-1--4-:R-:W-:Y:S01]  /*4380*/  @!P0 IMAD.IADD R4, R42, 0x1, R15 ;  /* 0x000000012a048824 */ /* 0x012fe200078e020f */
[----:B------:R-:W-:Y:S01]  /*4390*/  @!P0 IADD3 R15, R15, 0x80, RZ ;  /* 0x000000800f0f8810 */ /* 0x000fe20007ffe0ff */
[----:B------:R-:W-:-:S04]  /*43a0*/  @!P0 IMAD.MOV.U32 R5, RZ, RZ, 0x8 ;  /* 0x00000008ff058424 */ /* 0x000fc800078e00ff */
[----:B------:R-:W-:-:S05]  /*43b0*/  @!P0 IMAD.WIDE.U32 R4, R4, R5, c[0x0][0x180] ;  /* 0x0000600004048625 */ /* 0x000fca00078e0005 */
[----:B------:R1:W-:Y:S02]  /*43c0*/  @!P0 STG.E.64 [R4.64], R10 ;  /* 0x0000000a04008986 */ /* 0x0003e4000c101b04 */
.L_x_4998:
[----:B------:R-:W-:Y:S05]  /*43d0*/  BSYNC B0 ;  /* 0x0000000000007941 */ /* 0x000fea0003800000 */
.L_x_4992:
        /* <DEDUP_REMOVED lines=8> */
        .weak           $__internal_5_$__cuda_sm20_div_rn_f64_full
        .type           $__internal_5_$__cuda_sm20_div_rn_f64_full,@function
        .size           $__internal_5_$__cuda_sm20_div_rn_f64_full,(.L_x_18249 - $__internal_5_$__cuda_sm20_div_rn_f64_full)
$__internal_5_$__cuda_sm20_div_rn_f64_full:
        /* <DEDUP_REMOVED lines=73> */
.L_x_5000:
        /* <DEDUP_REMOVED lines=17> */
.L_x_5003:
[----:B------:R-:W-:-:S05]  /*4a00*/  LOP3.LUT R2, R39, 0x80000, RZ, 0xfc, !PT ;  /* 0x0008000027027812 */ /* 0x000fca00078efcff */
[----:B------:R-:W-:Y:S01]  /*4a10*/  IMAD.MOV.U32 R3, RZ, RZ, R2 ;  /* 0x000000ffff037224 */ /* 0x000fe200078e0002 */
[----:B------:R-:W-:Y:S01]  /*4a20*/  MOV R2, R38 ;  /* 0x0000002600027202 */ /* 0x000fe20000000f00 */
[----:B------:R-:W-:Y:S05]  /*4a30*/  BRA `(.L_x_5001) ;  /* 0x0000003000007947 */ /* 0x000fea0003800000 */
.L_x_5002:
[----:B------:R-:W-:-:S05]  /*4a40*/  LOP3.LUT R2, R27, 0x80000, RZ, 0xfc, !PT ;  /* 0x000800001b027812 */ /* 0x000fca00078efcff */
[----:B------:R-:W-:Y:S02]  /*4a50*/  IMAD.MOV.U32 R3, RZ, RZ, R2 ;  /* 0x000000ffff037224 */ /* 0x000fe400078e0002 */
[----:B------:R-:W-:Y:S02]  /*4a60*/  IMAD.MOV.U32 R2, RZ, RZ, R26 ;  /* 0x000000ffff027224 */ /* 0x000fe400078e001a */
.L_x_5001:
[----:B------:R-:W-:Y:S05]  /*4a70*/  BSYNC B0 ;  /* 0x0000000000007941 */ /* 0x000fea0003800000 */
.L_x_4999:
[----:B------:R-:W-:Y:S01]  /*4a80*/  MOV R12, R0 ;  /* 0x00000000000c7202 */ /* 0x000fe20000000f00 */
[----:B------:R-:W-:-:S04]  /*4a90*/  IMAD.MOV.U32 R13, RZ, RZ, 0x0 ;  /* 0x00000000ff0d7424 */ /* 0x000fc800078e00ff */
[----:B------:R-:W-:Y:S05]  /*4aa0*/  RET.REL.NODEC R12 `(_ZN2at6native29vectorized_elementwise_kernelILi4EZZZNS0_26round_decimals_kernel_cudaERNS_18TensorIteratorBaseElENKUlvE_clEvENKUlvE_clEvEUldE_St5arrayIPcLm2EEEEviT0_T1_) ;  /* 0xffffb5500c007950 */ /* 0x000fea0003c3ffff */
.L_x_5004:
        /* <DEDUP_REMOVED lines=13> */
.L_x_18249:


//--------------------- .text._ZN2at6native29vectorized_elementwise_kernelILi8EZZZNS0_26round_decimals_kernel_cudaERNS_18TensorIteratorBaseElENKUlvE_clEvENKUlvE_clEvEUldE_St5arrayIPcLm2EEEEviT0_T1_ --------------------------
	.section	.text._ZN2at6native29vectorized_elementwise_kernelILi8EZZZNS0_26round_decimals_kernel_cudaERNS_18TensorIteratorBaseElENKUlvE_clEvENKUlvE_clEvEUldE_St5arrayIPcLm2EEEEviT0_T1_,"ax",@progbits
	.sectioninfo	@"SHI_REGISTERS=4"
	.align	128
        .global         _ZN2at6native29vectorized_elementwise_kernelILi8EZZZNS0_26round_decimals_kernel_cudaERNS_18TensorIteratorBaseElENKUlvE_clEvENKUlvE_clEvEUldE_St5arrayIPcLm2EEEEviT0_T1_
        .type           _ZN2at6native29vectorized_elementwise_kernelILi8EZZZNS0_26round_decimals_kernel_cudaERNS_18TensorIteratorBaseElENKUlvE_clEvENKUlvE_clEvEUldE_St5arrayIPcLm2EEEEviT0_T1_,@function
        .size           _ZN2at6native29vectorized_elementwise_kernelILi8EZZZNS0_26round_decimals_kernel_cudaERNS_18TensorIteratorBaseElENKUlvE_clEvENKUlvE_clEvEUldE_St5arrayIPcLm2EEEEviT0_T1_,(.L_x_18323 - _ZN2at6native29vectorized_elementwise_kernelILi8EZZZNS0_26round_decimals_kernel_cudaERNS_18TensorIteratorBaseElENKUlvE_clEvENKUlvE_clEvEUldE_St5arrayIPcLm2EEEEviT0_T1_)
        .other          _ZN2at6native29vectorized_elementwise_kernelILi8EZZZNS0_26round_decimals_kernel_cudaERNS_18TensorIteratorBaseElENKUlvE_clEvENKUlvE_clEvEUldE_St5arrayIPcLm2EEEEviT0_T1_,@"STO_CUDA_ENTRY STV_DEFAULT"
_ZN2at6native29vectorized_elementwise_kernelILi8EZZZNS0_26round_decimals_kernel_cudaERNS_18TensorIteratorBaseElENKUlvE_clEvENKUlvE_clEvEUldE_St5arrayIPcLm2EEEEviT0_T1_:
.text._ZN2at6native29vectorized_elementwise_kernelILi8EZZZNS0_26round_decimals_kernel_cudaERNS_18TensorIteratorBaseElENKUlvE_clEvENKUlvE_clEvEUldE_St5arrayIPcLm2EEEEviT0_T1_:
[----:B------:R-:W-:Y:S02]  /*0000*/  MOV R1, c[0x0][0x28] ;  /* 0x00000a0000017a02 */ /* 0x000fe40000000f00 */
[----:B------:R-:W-:Y:S05]  /*0010*/  EXIT ;  /* 0x000000000000794d */ /* 0x000fea0003800000 */
.L_x_5005:
        /* <DEDUP_REMOVED lines=14> */
.L_x_18323:


//--------------------- .text._ZN2at6native18elementwise_kernelILi128ELi4EZNS0_15gpu_kernel_implIZZZNS0_17round_kernel_cudaERNS_18TensorIteratorBaseEENKUlvE_clEvENKUlvE2_clEvEUlN3c108BFloat16EE_EEvS4_RKT_EUliE_EEviT1_ --------------------------
	.section	.text._ZN2at6native18elementwise_kernelILi128ELi4EZNS0_15gpu_kernel_implIZZZNS0_17round_kernel_cudaERNS_18TensorIteratorBaseEENKUlvE_clEvENKUlvE2_clEvEUlN3c108BFloat16EE_EEvS4_RKT_EUliE_EEviT1_,"ax",@progbits
	.sectioninfo	@"SHI_REGISTERS=26"
	.align	128
        .global         _ZN2at6native18elementwise_kernelILi128ELi4EZNS0_15gpu_kernel_implIZZZNS0_17round_kernel_cudaERNS_18TensorIteratorBaseEENKUlvE_clEvENKUlvE2_clEvEUlN3c108BFloat16EE_EEvS4_RKT_EUliE_EEviT1_
        .type           _ZN2at6native18elementwise_kernelILi128ELi4EZNS0_15gpu_kernel_implIZZZNS0_17round_kernel_cudaERNS_18TensorIteratorBaseEENKUlvE_clEvENKUlvE2_clEvEUlN3c108BFloat16EE_EEvS4_RKT_EUliE_EEviT1_,@function
        .size           _ZN2at6native18elementwise_kernelILi128ELi4EZNS0_15gpu_kernel_implIZZZNS0_17round_kernel_cudaERNS_18TensorIteratorBaseEENKUlvE_clEvENKUlvE2_clEvEUlN3c108BFloat16EE_EEvS4_RKT_EUliE_EEviT1_,(.L_x_18324 - _ZN2at6native18elementwise_kernelILi128ELi4EZNS0_15gpu_kernel_implIZZZNS0_17round_kernel_cudaERNS_18TensorIteratorBaseEENKUlvE_clEvENKUlvE2_clEvEUlN3c108BFloat16EE_EEvS4_RKT_EUliE_EEviT1_)
        .other          _ZN2at6native18elementwise_kernelILi128ELi4EZNS0_15gpu_kernel_implIZZZNS0_17round_kernel_cudaERNS_18TensorIteratorBaseEENKUlvE_clEvENKUlvE2_clEvEUlN3c108BFloat16EE_EEvS4_RKT_EUliE_EEviT1_,@"STO_CUDA_ENTRY STV_DEFAULT"
_ZN2at6native18elementwise_kernelILi128ELi4EZNS0_15gpu_kernel_implIZZZNS0_17round_kernel_cudaERNS_18TensorIteratorBaseEENKUlvE_clEvENKUlvE2_clEvEUlN3c108BFloat16EE_EEvS4_RKT_EUliE_EEviT1_:
.text._ZN2at6native18elementwise_kernelILi128ELi4EZNS0_15gpu_kernel_implIZZZNS0_17round_kernel_cudaERNS_18TensorIteratorBaseEENKUlvE_clEvENKUlvE2_clEvEUlN3c108BFloat16EE_EEvS4_RKT_EUliE_EEviT1_:
        /* <DEDUP_REMOVED lines=236> */
.L_x_5008:
        /* <DEDUP_REMOVED lines=20> */
.L_x_5012:
[----:B------:R-:W2:Y:S02]  /*1000*/  LDG.E.U8 R2, [R2.64] ;  /* 0x0000002402027981 */ /* 0x000ea4000c1e1100 */
[----:B--2---:R-:W0:Y:S02]  /*1010*/  I2F.U16 R0, R2 ;  /* 0x0000000200007306 */ /* 0x004e240000101000 */
[----:B0-----:R-:W-:Y:S01]  /*1020*/  F2FP.BF16.PACK_AB R0, RZ, R0 ;  /* 0x00000000ff00723e */ /* 0x001fe200000010ff */
[----:B------:R-:W-:Y:S05]  /*1030*/  BRA `(.L_x_5014) ;  /* 0x00000e3000007947 */ /* 0x000fea0003800000 */
.L_x_5011:
        /* <DEDUP_REMOVED lines=10> */
.L_x_5016:
[----:B------:R-:W2:Y:S02]  /*10e0*/  LDG.E R2, [R2.64] ;  /* 0x0000002402027981 */ /* 0x000ea4000c1e1900 */
[----:B--2---:R-:W0:Y:S02]  /*10f0*/  I2F R0, R2 ;  /* 0x0000000200007306 */ /* 0x004e240000201400 */
[----:B0-----:R-:W-:Y:S01]  /*1100*/  F2FP.BF16.PACK_AB R0, RZ, R0 ;  /* 0x00000000ff00723e */ /* 0x001fe200000010ff */
[----:B------:R-:W-:Y:S05]  /*1110*/  BRA `(.L_x_5014) ;  /* 0x00000d5000007947 */ /* 0x000fea0003800000 */
.L_x_5015:
[----:B------:R-:W2:Y:S02]  /*1120*/  LDG.E.U16 R2, [R2.64] ;  /* 0x0000002402027981 */ /* 0x000ea4000c1e1500 */
[----:B--2---:R-:W0:Y:S02]  /*1130*/  I2F.S16 R0, R2 ;  /* 0x0000000200007306 */ /* 0x004e240000101400 */
[----:B0-----:R-:W-:Y:S01]  /*1140*/  F2FP.BF16.PACK_AB R0, RZ, R0 ;  /* 0x00000000ff00723e */ /* 0x001fe200000010ff */
[----:B------:R-:W-:Y:S05]  /*1150*/  BRA `(.L_x_5014) ;  /* 0x00000d1000007947 */ /* 0x000fea0003800000 */
.L_x_5010:
        /* <DEDUP_REMOVED lines=9> */
.L_x_5018:
[----:B------:R-:W2:Y:S02]  /*11f0*/  LDG.E.U16 R0, [R2.64] ;  /* 0x0000002402007981 */ /* 0x000ea4000c1e1500 */
[----:B--2---:R-:W-:-:S05]  /*1200*/  HADD2.F32 R0, -RZ, R0.H0_H0 ;  /* 0x20000000ff007230 */ /* 0x004fca0000004100 */
[----:B------:R-:W-:Y:S01]  /*1210*/  F2FP.BF16.PACK_AB R0, RZ, R0 ;  /* 0x00000000ff00723e */ /* 0x000fe200000010ff */
[----:B------:R-:W-:Y:S05]  /*1220*/  BRA `(.L_x_5014) ;  /* 0x00000c4000007947 */ /* 0x000fea0003800000 */
.L_x_5017:
        /* <DEDUP_REMOVED lines=9> */
.L_x_5020:
[----:B------:R-:W2:Y:S02]  /*12c0*/  LDG.E.U16 R2, [R2.64] ;  /* 0x0000002402027981 */ /* 0x000ea4000c1e1500 */
[----:B--2---:R-:W-:-:S05]  /*12d0*/  HADD2.F32 R0, -RZ, R2.H0_H0 ;  /* 0x20000002ff007230 */ /* 0x004fca0000004100 */
[----:B------:R-:W-:Y:S01]  /*12e0*/  F2FP.BF16.PACK_AB R0, RZ, R0 ;  /* 0x00000000ff00723e */ /* 0x000fe200000010ff */
[----:B------:R-:W-:Y:S05]  /*12f0*/  BRA `(.L_x_5014) ;  /* 0x00000b7000007947 */ /* 0x000fea0003800000 */
.L_x_5019:
[----:B------:R-:W2:Y:S02]  /*1300*/  LDG.E.64 R2, [R2.64] ;  /* 0x0000002402027981 */ /* 0x000ea4000c1e1b00 */
[----:B--2---:R-:W0:Y:S01]  /*1310*/  F2F.F32.F64 R0, R2 ;  /* 0x0000000200007310 */ /* 0x004e220000301000 */
[----:B------:R-:W0:-:S14]  /*1320*/  DSETP.GEU.AND P0, PT, |R2|, c[0x2][0x0], PT ;  /* 0x008000000200762a */ /* 0x000e1c0003f0e200 */
[----:B0-----:R-:W-:-:S05]  /*1330*/  @!P0 FMUL R0, R0, 1.175494350822287508e-38 ;  /* 0x0080000000008820 */ /* 0x001fca0000400000 */
[----:B------:R-:W-:Y:S01]  /*1340*/  F2FP.BF16.PACK_AB R0, RZ, R0 ;  /* 0x00000000ff00723e */ /* 0x000fe200000010ff */
[----:B------:R-:W-:Y:S05]  /*1350*/  BRA `(.L_x_5014) ;  /* 0x00000b1000007947 */ /* 0x000fea0003800000 */
.L_x_5009:
        /* <DEDUP_REMOVED lines=13> */
.L_x_5023:
[----:B------:R-:W2:Y:S02]  /*1430*/  LDG.E.64 R2, [R2.64] ;  /* 0x0000002402027981 */ /* 0x000ea4000c1e1b00 */
[----:B--2---:R-:W0:Y:S01]  /*1440*/  F2F.F32.F64 R0, R2 ;  /* 0x0000000200007310 */ /* 0x004e220000301000 */
[----:B------:R-:W0:-:S14]  /*1450*/  DSETP.GEU.AND P0, PT, |R2|, c[0x2][0x0], PT ;  /* 0x008000000200762a */ /* 0x000e1c0003f0e200 */
[----:B0-----:R-:W-:-:S05]  /*1460*/  @!P0 FMUL R0, R0, 1.175494350822287508e-38 ;  /* 0x0080000000008820 */ /* 0x001fca0000400000 */
[----:B------:R-:W-:Y:S01]  /*1470*/  F2FP.BF16.PACK_AB R0, RZ, R0 ;  /* 0x00000000ff00723e */ /* 0x000fe200000010ff */
[----:B------:R-:W-:Y:S05]  /*1480*/  BRA `(.L_x_5014) ;  /* 0x000009e000007947 */ /* 0x000fea0003800000 */
.L_x_5022:
        /* <DEDUP_REMOVED lines=28> */
.L_x_5025:
        /* <DEDUP_REMOVED lines=15> */
.L_x_5024:
[----:B------:R0:W5:Y:S01]  /*1740*/  LDG.E.U16 R0, [R2.64] ;  /* 0x0000002402007981 */ /* 0x000162000c1e1500 */
[----:B------:R-:W-:Y:S05]  /*1750*/  BRA `(.L_x_5014) ;  /* 0x0000071000007947 */ /* 0x000fea0003800000 */
.L_x_5021:
        /* <DEDUP_REMOVED lines=12> */
.L_x_5028:
        /* <DEDUP_REMOVED lines=21> */
.L_x_5032:
[----:B------:R-:W-:Y:S05]  /*1970*/  BSYNC B1 ;  /* 0x0000000000017941 */ /* 0x000fea0003800000 */
.L_x_5031:
[----:B------:R-:W-:Y:S01]  /*1980*/  LEA R3, R0, 0x3b800000, 0x17 ;  /* 0x3b80000000037811 */ /* 0x000fe200078eb8ff */
[----:B------:R-:W-:-:S05]  /*1990*/  IMAD.SHL.U32 R0, R2, 0x100000, RZ ;  /* 0x0010000002007824 */ /* 0x000fca00078e00ff */
[----:B------:R-:W-:Y:S02]  /*19a0*/  LOP3.LUT R0, R3, R0, R4, 0xfe, !PT ;  /* 0x0000000003007212 */ /* 0x000fe400078efe04 */
.L_x_5030:
[----:B------:R-:W-:Y:S05]  /*19b0*/  BSYNC B0 ;  /* 0x0000000000007941 */ /* 0x000fea0003800000 */
.L_x_5029:
[----:B------:R-:W-:Y:S01]  /*19c0*/  F2FP.BF16.PACK_AB R0, RZ, R0 ;  /* 0x00000000ff00723e */ /* 0x000fe200000010ff */
[----:B------:R-:W-:Y:S05]  /*19d0*/  BRA `(.L_x_5014) ;  /* 0x0000049000007947 */ /* 0x000fea0003800000 */
.L_x_5027:
        /* <DEDUP_REMOVED lines=21> */
.L_x_5036:
[----:B------:R-:W-:Y:S05]  /*1b30*/  BSYNC B1 ;  /* 0x0000000000017941 */ /* 0x000fea0003800000 */
.L_x_5035:
[----:B------:R-:W-:Y:S01]  /*1b40*/  LEA R3, R0, 0x37800000, 0x17 ;  /* 0x3780000000037811 */ /* 0x000fe200078eb8ff */
[----:B------:R-:W-:-:S05]  /*1b50*/  IMAD.SHL.U32 R0, R2, 0x200000, RZ ;  /* 0x0020000002007824 */ /* 0x000fca00078e00ff */
[----:B------:R-:W-:Y:S02]  /*1b60*/  LOP3.LUT R0, R3, R0, R4, 0xfe, !PT ;  /* 0x0000000003007212 */ /* 0x000fe400078efe04 */
.L_x_5034:
[----:B------:R-:W-:Y:S05]  /*1b70*/  BSYNC B0 ;  /* 0x0000000000007941 */ /* 0x000fea0003800000 */
.L_x_5033:
[----:B------:R-:W-:Y:S01]  /*1b80*/  F2FP.BF16.PACK_AB R0, RZ, R0 ;  /* 0x00000000ff00723e */ /* 0x000fe200000010ff */
[----:B------:R-:W-:Y:S05]  /*1b90*/  BRA `(.L_x_5014) ;  /* 0x000002d000007947 */ /* 0x000fea0003800000 */
.L_x_5026:
        /* <DEDUP_REMOVED lines=14> */
.L_x_5040:
[----:B------:R-:W-:Y:S05]  /*1c80*/  BSYNC B0 ;  /* 0x0000000000007941 */ /* 0x000fea0003800000 */
.L_x_5039:
[----:B------:R-:W-:Y:S01]  /*1c90*/  F2FP.BF16.PACK_AB R0, RZ, R0 ;  /* 0x00000000ff00723e */ /* 0x000fe200000010ff */
[----:B------:R-:W-:Y:S05]  /*1ca0*/  BRA `(.L_x_5014) ;  /* 0x000001c000007947 */ /* 0x000fea0003800000 */
.L_x_5013:
        /* <DEDUP_REMOVED lines=21> */
.L_x_5038:
[----:B------:R-:W2:Y:S02]  /*1e00*/  LDG.E.64 R2, [R2.64] ;  /* 0x0000002402027981 */ /* 0x000ea4000c1e1b00 */
[----:B--2---:R-:W0:Y:S02]  /*1e10*/  I2F.U64 R0, R2 ;  /* 0x0000000200007312 */ /* 0x004e240000301000 */
[----:B0-----:R-:W-:Y:S01]  /*1e20*/  F2FP.BF16.PACK_AB R0, RZ, R0 ;  /* 0x00000000ff00723e */ /* 0x001fe200000010ff */
[----:B------:R-:W-:Y:S05]  /*1e30*/  BRA `(.L_x_5014) ;  /* 0x0000003000007947 */ /* 0x000fea0003800000 */
.L_x_5037:
[----:B------:R-:W2:Y:S02]  /*1e40*/  LDG.E R2, [R2.64] ;  /* 0x0000002402027981 */ /* 0x000ea4000c1e1900 */
[----:B--2---:R-:W0:Y:S02]  /*1e50*/  I2F.U32 R0, R2 ;  /* 0x0000000200007306 */ /* 0x004e240000201000 */
[----:B0-----:R-:W-:-:S06]  /*1e60*/  F2FP.BF16.PACK_AB R0, RZ, R0 ;  /* 0x00000000ff00723e */ /* 0x001fcc00000010ff */
.L_x_5014:
[----:B------:R-:W1:Y:S01]  /*1e70*/  LDC.U8 R4, c[0x0][0x371] ;  /* 0x0000dc40ff047b82 */ /* 0x000e620000000000 */
[----:B-----5:R-:W-:-:S06]  /*1e80*/  PRMT R0, RZ, 0x5410, R0 ;  /* 0x00005410ff007816 */ /* 0x020fcc0000000000 */
[----:B------:R-:W2:Y:S02]  /*1e90*/  FRND R0, R0 ;  /* 0x0000000000007307 */ /* 0x000ea40000201000 */
        /* <DEDUP_REMOVED lines=16> */
.L_x_5044:
[----:B------:R-:W-:-:S06]  /*1fa0*/  PRMT R3, RZ, 0x5410, R3 ;  /* 0x00005410ff037816 */ /* 0x000fcc0000000003 */
[----:B------:R-:W0:Y:S02]  /*1fb0*/  F2I.S64.TRUNC R2, R3 ;  /* 0x0000000300027311 */ /* 0x000e24000020d900 */
[----:B0-----:R0:W-:Y:S01]  /*1fc0*/  STG.E.U8 [R16.64], R2 ;  /* 0x0000000210007986 */ /* 0x0011e2000c101124 */
[----:B------:R-:W-:Y:S05]  /*1fd0*/  BRA `(.L_x_5046) ;  /* 0x00000e4000007947 */ /* 0x000fea0003800000 */
.L_x_5043:
        /* <DEDUP_REMOVED lines=10> */
.L_x_5048:
[----:B------:R-:W-:-:S06]  /*2080*/  PRMT R3, RZ, 0x5410, R3 ;  /* 0x00005410ff037816 */ /* 0x000fcc0000000003 */
[----:B------:R-:W0:Y:S02]  /*2090*/  F2I.FTZ.TRUNC.NTZ R3, R3 ;  /* 0x0000000300037305 */ /* 0x000e24000021f100 */
[----:B0-----:R0:W-:Y:S01]  /*20a0*/  STG.E [R16.64], R3 ;  /* 0x0000000310007986 */ /* 0x0011e2000c101924 */
[----:B------:R-:W-:Y:S05]  /*20b0*/  BRA `(.L_x_5046) ;  /* 0x00000d6000007947 */ /* 0x000fea0003800000 */
.L_x_5047:
[----:B------:R-:W-:-:S06]  /*20c0*/  PRMT R3, RZ, 0x5410, R3 ;  /* 0x00005410ff037816 */ /* 0x000fcc0000000003 */
[----:B------:R-:W0:Y:S02]  /*20d0*/  F2I.FTZ.TRUNC.NTZ R3, R3 ;  /* 0x0000000300037305 */ /* 0x000e24000021f100 */
[----:B0-----:R0:W-:Y:S01]  /*20e0*/  STG.E.U16 [R16.64], R3 ;  /* 0x0000000310007986 */ /* 0x0011e2000c101524 */
[----:B------:R-:W-:Y:S05]  /*20f0*/  BRA `(.L_x_5046) ;  /* 0x00000d2000007947 */ /* 0x000fea0003800000 */
.L_x_5042:
        /* <DEDUP_REMOVED lines=9> */
.L_x_5050:
[----:B------:R-:W-:-:S04]  /*2190*/  PRMT R0, RZ, 0x5410, R3 ;  /* 0x00005410ff007816 */ /* 0x000fc80000000003 */
[----:B------:R-:W-:-:S05]  /*21a0*/  F2FP.PACK_AB R0, RZ, R0 ;  /* 0x00000000ff00723e */ /* 0x000fca00000000ff */
[----:B------:R0:W-:Y:S01]  /*21b0*/  STG.E.U16 [R16.64], R0 ;  /* 0x0000000010007986 */ /* 0x0001e2000c101524 */
[----:B------:R-:W-:Y:S05]  /*21c0*/  BRA `(.L_x_5046) ;  /* 0x00000c5000007947 */ /* 0x000fea0003800000 */
.L_x_5049:
        /* <DEDUP_REMOVED lines=10> */
.L_x_5052:
[----:B------:R-:W-:-:S04]  /*2270*/  PRMT R3, RZ, 0x5410, R3 ;  /* 0x00005410ff037816 */ /* 0x000fc80000000003 */
[----:B------:R-:W-:-:S04]  /*2280*/  F2FP.PACK_AB R3, RZ, R3 ;  /* 0x00000003ff03723e */ /* 0x000fc800000000ff */
[----:B------:R-:W-:-:S05]  /*2290*/  PRMT R3, R3, 0x5410, RZ ;  /* 0x0000541003037816 */ /* 0x000fca00000000ff */
[----:B------:R0:W-:Y:S01]  /*22a0*/  STG.E [R16.64], R3 ;  /* 0x0000000310007986 */ /* 0x0001e2000c101924 */
[----:B------:R-:W-:Y:S05]  /*22b0*/  BRA `(.L_x_5046) ;  /* 0x00000b6000007947 */ /* 0x000fea0003800000 */
.L_x_5051:
[----:B------:R-:W-:-:S05]  /*22c0*/  PRMT R2, RZ, 0x5410, R3 ;  /* 0x00005410ff027816 */ /* 0x000fca0000000003 */
[----:B------:R-:W-:-:S06]  /*22d0*/  FMUL.FTZ R2, R2, 1 ;  /* 0x3f80000002027820 */ /* 0x000fcc0000410000 */
[----:B------:R-:W0:Y:S02]  /*22e0*/  F2F.F64.F32 R2, R2 ;  /* 0x0000000200027310 */ /* 0x000e240000201800 */
[----:B0-----:R0:W-:Y:S01]  /*22f0*/  STG.E.64 [R16.64], R2 ;  /* 0x0000000210007986 */ /* 0x0011e2000c101b24 */
[----:B------:R-:W-:Y:S05]  /*2300*/  BRA `(.L_x_5046) ;  /* 0x00000b1000007947 */ /* 0x000fea0003800000 */
.L_x_5041:
        /* <DEDUP_REMOVED lines=13> */
.L_x_5055:
[----:B------:R-:W-:Y:S01]  /*23e0*/  PRMT R3, RZ, 0x5410, R3 ;  /* 0x00005410ff037816 */ /* 0x000fe20000000003 */
[----:B------:R-:W-:-:S04]  /*23f0*/  CS2R R6, SRZ ;  /* 0x0000000000067805 */ /* 0x000fc8000001ff00 */
[----:B------:R-:W-:-:S04]  /*2400*/  FMUL.FTZ R3, R3, 1 ;  /* 0x3f80000003037820 */ /* 0x000fc80000410000 */
[----:B------:R-:W0:Y:S02]  /*2410*/  F2F.F64.F32 R4, R3 ;  /* 0x0000000300047310 */ /* 0x000e240000201800 */
[----:B0-----:R0:W-:Y:S01]  /*2420*/  STG.E.128 [R16.64], R4 ;  /* 0x0000000410007986 */ /* 0x0011e2000c101d24 */
[----:B------:R-:W-:Y:S05]  /*2430*/  BRA `(.L_x_5046) ;  /* 0x000009e000007947 */ /* 0x000fea0003800000 */
.L_x_5054:
        /* <DEDUP_REMOVED lines=21> */
.L_x_5059:
[----:B------:R-:W-:Y:S05]  /*2590*/  BSYNC B0 ;  /* 0x0000000000007941 */ /* 0x000fea0003800000 */
.L_x_5058:
[----:B------:R-:W-:-:S05]  /*25a0*/  LOP3.LUT R3, R0, R3, RZ, 0xfc, !PT ;  /* 0x0000000300037212 */ /* 0x000fca00078efcff */
[----:B------:R0:W-:Y:S01]  /*25b0*/  STG.E.U8 [R16.64], R3 ;  /* 0x0000000310007986 */ /* 0x0001e2000c101124 */
[----:B------:R-:W-:Y:S05]  /*25c0*/  BRA `(.L_x_5046) ;  /* 0x0000085000007947 */ /* 0x000fea0003800000 */
.L_x_5057:
        /* <DEDUP_REMOVED lines=13> */
.L_x_5061:
[----:B------:R-:W-:Y:S01]  /*26a0*/  IMAD.MOV.U32 R0, RZ, RZ, 0x7f ;  /* 0x0000007fff007424 */ /* 0x000fe200078e00ff */
[----:B------:R-:W-:-:S04]  /*26b0*/  ISETP.GT.U32.AND P0, PT, R2, 0x7f800000, PT ;  /* 0x7f8000000200780c */ /* 0x000fc80003f04070 */
[----:B------:R-:W-:-:S04]  /*26c0*/  SEL R0, R0, 0x7c, P0 ;  /* 0x0000007c00007807 */ /* 0x000fc80000000000 */
.L_x_5062:
[----:B------:R-:W-:Y:S05]  /*26d0*/  BSYNC B0 ;  /* 0x0000000000007941 */ /* 0x000fea0003800000 */
.L_x_5060:
[----:B------:R-:W-:-:S04]  /*26e0*/  LOP3.LUT R2, R3, 0x80000000, RZ, 0xc0, !PT ;  /* 0x8000000003027812 */ /* 0x000fc800078ec0ff */
[----:B------:R-:W-:-:S04]  /*26f0*/  SHF.R.U32.HI R3, RZ, 0x18, R2 ;  /* 0x00000018ff037819 */ /* 0x000fc80000011602 */
[----:B------:R-:W-:-:S05]  /*2700*/  LOP3.LUT R3, R0, R3, RZ, 0xfc, !PT ;  /* 0x0000000300037212 */ /* 0x000fca00078efcff */
[----:B------:R0:W-:Y:S01]  /*2710*/  STG.E.U8 [R16.64], R3 ;  /* 0x0000000310007986 */ /* 0x0001e2000c101124 */
[----:B------:R-:W-:Y:S05]  /*2720*/  BRA `(.L_x_5046) ;  /* 0x000006f000007947 */ /* 0x000fea0003800000 */
.L_x_5056:
[----:B------:R0:W-:Y:S01]  /*2730*/  STG.E.U16 [R16.64], R3 ;  /* 0x0000000310007986 */ /* 0x0001e2000c101524 */
[----:B------:R-:W-:Y:S05]  /*2740*/  BRA `(.L_x_5046) ;  /* 0x000006d000007947 */ /* 0x000fea0003800000 */
.L_x_5053:
        /* <DEDUP_REMOVED lines=12> */
.L_x_5065:
        /* <DEDUP_REMOVED lines=17> */
.L_x_5068:
[----:B------:R-:W-:-:S04]  /*2920*/  LOP3.LUT R2, R3, 0x80000000, RZ, 0xc0, !PT ;  /* 0x8000000003027812 */ /* 0x000fc800078ec0ff */
[----:B------:R-:W-:-:S04]  /*2930*/  SHF.R.U32.HI R3, RZ, 0x18, R2 ;  /* 0x00000018ff037819 */ /* 0x000fc80000011602 */
[----:B------:R-:W-:-:S04]  /*2940*/  LOP3.LUT R0, R0, R3, RZ, 0xfc, !PT ;  /* 0x0000000300007212 */ /* 0x000fc800078efcff */
[----:B------:R-:W-:Y:S02]  /*2950*/  PRMT R8, R0, 0x7610, R8 ;  /* 0x0000761000087816 */ /* 0x000fe40000000008 */
.L_x_5067:
[----:B------:R-:W-:Y:S05]  /*2960*/  BSYNC B0 ;  /* 0x0000000000007941 */ /* 0x000fea0003800000 */
.L_x_5066:
[----:B------:R0:W-:Y:S01]  /*2970*/  STG.E.U8 [R16.64], R8 ;  /* 0x0000000810007986 */ /* 0x0001e2000c101124 */
[----:B------:R-:W-:Y:S05]  /*2980*/  BRA `(.L_x_5046) ;  /* 0x0000049000007947 */ /* 0x000fea0003800000 */
.L_x_5064:
        /* <DEDUP_REMOVED lines=17> */
.L_x_5071:
[----:B------:R-:W-:-:S04]  /*2aa0*/  LOP3.LUT R2, R3, 0x80000000, RZ, 0xc0, !PT ;  /* 0x8000000003027812 */ /* 0x000fc800078ec0ff */
[----:B------:R-:W-:-:S04]  /*2ab0*/  SHF.R.U32.HI R3, RZ, 0x18, R2 ;  /* 0x00000018ff037819 */ /* 0x000fc80000011602 */
[----:B------:R-:W-:-:S04]  /*2ac0*/  LOP3.LUT R0, R0, R3, RZ, 0xfc, !PT ;  /* 0x0000000300007212 */ /* 0x000fc800078efcff */
[----:B------:R-:W-:Y:S02]  /*2ad0*/  PRMT R8, R0, 0x7610, R8 ;  /* 0x0000761000087816 */ /* 0x000fe40000000008 */
.L_x_5070:
[----:B------:R-:W-:Y:S05]  /*2ae0*/  BSYNC B0 ;  /* 0x0000000000007941 */ /* 0x000fea0003800000 */
.L_x_5069:
[----:B------:R0:W-:Y:S01]  /*2af0*/  STG.E.U8 [R16.64], R8 ;  /* 0x0000000810007986 */ /* 0x0001e2000c101124 */
[----:B------:R-:W-:Y:S05]  /*2b00*/  BRA `(.L_x_5046) ;  /* 0x0000031000007947 */ /* 0x000fea0003800000 */
.L_x_5063:
        /* <DEDUP_REMOVED lines=22> */
.L_x_5045:
        /* <DEDUP_REMOVED lines=20> */
.L_x_5073:
[----:B------:R-:W-:-:S06]  /*2db0*/  PRMT R3, RZ, 0x5410, R3 ;  /* 0x00005410ff037816 */ /* 0x000fcc0000000003 */
[----:B------:R-:W0:Y:S02]  /*2dc0*/  F2I.U64.TRUNC R2, R3 ;  /* 0x0000000300027311 */ /* 0x000e24000020d800 */
[----:B0-----:R0:W-:Y:S01]  /*2dd0*/  STG.E.64 [R16.64], R2 ;  /* 0x0000000210007986 */ /* 0x0011e2000c101b24 */
[----:B------:R-:W-:Y:S05]  /*2de0*/  BRA `(.L_x_5046) ;  /* 0x0000003000007947 */ /* 0x000fea0003800000 */
.L_x_5072:
[----:B------:R-:W-:-:S06]  /*2df0*/  PRMT R3, RZ, 0x5410, R3 ;  /* 0x00005410ff037816 */ /* 0x000fcc0000000003 */
[----:B------:R-:W0:Y:S02]  /*2e00*/  F2I.FTZ.U32.TRUNC.NTZ R3, R3 ;  /* 0x0000000300037305 */ /* 0x000e24000021f000 */
[----:B0-----:R0:W-:Y:S02]  /*2e10*/  STG.E [R16.64], R3 ;  /* 0x0000000310007986 */ /* 0x0011e4000c101924 */
.L_x_5046:
[----:B------:R-:W-:-:S05]  /*2e20*/  IMAD R18, R18, 0x200, R23 ;  /* 0x0000020012127824 */ /* 0x000fca00078e0217 */
[----:B------:R-:W-:Y:S02]  /*2e30*/  IADD3 R19, R18, 0x80, RZ ;  /* 0x0000008012137810 */ /* 0x000fe40007ffe0ff */
.L_x_5007:
[----:B------:R-:W-:Y:S05]  /*2e40*/  BSYNC B6 ;  /* 0x0000000000067941 */ /* 0x000fea0003800000 */
.L_x_5006:
        /* <DEDUP_REMOVED lines=231> */
.L_x_5076:
        /* <DEDUP_REMOVED lines=20> */
.L_x_5080:
[----:B------:R-:W2:Y:S02]  /*3e00*/  LDG.E.U8 R2, [R2.64] ;  /* 0x0000002402027981 */ /* 0x000ea4000c1e1100 */
[----:B--2---:R-:W0:Y:S02]  /*3e10*/  I2F.U16 R0, R2 ;  /* 0x0000000200007306 */ /* 0x004e240000101000 */
[----:B0-----:R-:W-:Y:S01]  /*3e20*/  F2FP.BF16.PACK_AB R0, RZ, R0 ;  /* 0x00000000ff00723e */ /* 0x001fe200000010ff */
[----:B------:R-:W-:Y:S05]  /*3e30*/  BRA `(.L_x_5082) ;  /* 0x00000e3000007947 */ /* 0x000fea0003800000 */
.L_x_5079:
        /* <DEDUP_REMOVED lines=10> */
.L_x_5084:
[----:B------:R-:W2:Y:S02]  /*3ee0*/  LDG.E R2, [R2.64] ;  /* 0x0000002402027981 */ /* 0x000ea4000c1e1900 */
[----:B--2---:R-:W0:Y:S02]  /*3ef0*/  I2F R0, R2 ;  /* 0x0000000200007306 */ /* 0x004e240000201400 */
[----:B0-----:R-:W-:Y:S01]  /*3f00*/  F2FP.BF16.PACK_AB R0, RZ, R0 ;  /* 0x00000000ff00723e */ /* 0x001fe200000010ff */
[----:B------:R-:W-:Y:S05]  /*3f10*/  BRA `(.L_x_5082) ;  /* 0x00000d5000007947 */ /* 0x000fea0003800000 */
.L_x_5083:
[----:B------:R-:W2:Y:S02]  /*3f20*/  LDG.E.U16 R2, [R2.64] ;  /* 0x0000002402027981 */ /* 0x000ea4000c1e1500 */
[----:B--2---:R-:W0:Y:S02]  /*3f30*/  I2F.S16 R0, R2 ;  /* 0x0000000200007306 */ /* 0x004e240000101400 */
[----:B0-----:R-:W-:Y:S01]  /*3f40*/  F2FP.BF16.PACK_AB R0, RZ, R0 ;  /* 0x00000000ff00723e */ /* 0x001fe200000010ff */
[----:B------:R-:W-:Y:S05]  /*3f50*/  BRA `(.L_x_5082) ;  /* 0x00000d1000007947 */ /* 0x000fea0003800000 */
.L_x_5078:
        /* <DEDUP_REMOVED lines=9> */
.L_x_5086:
[----:B------:R-:W2:Y:S02]  /*3ff0*/  LDG.E.U16 R0, [R2.64] ;  /* 0x0000002402007981 */ /* 0x000ea4000c1e1500 */
[----:B--2---:R-:W-:-:S05]  /*4000*/  HADD2.F32 R0, -RZ, R0.H0_H0 ;  /* 0x20000000ff007230 */ /* 0x004fca0000004100 */
[----:B------:R-:W-:Y:S01]  /*4010*/  F2FP.BF16.PACK_AB R0, RZ, R0 ;  /* 0x00000000ff00723e */ /* 0x000fe200000010ff */
[----:B------:R-:W-:Y:S05]  /*4020*/  BRA `(.L_x_5082) ;  /* 0x00000c4000007947 */ /* 0x000fea0003800000 */
.L_x_5085:
        /* <DEDUP_REMOVED lines=9> */
.L_x_5088:
[----:B------:R-:W2:Y:S02]  /*40c0*/  LDG.E.U16 R2, [R2.64] ;  /* 0x0000002402027981 */ /* 0x000ea4000c1e1500 */
[----:B--2---:R-:W-:-:S05]  /*40d0*/  HADD2.F32 R0, -RZ, R2.H0_H0 ;  /* 0x20000002ff007230 */ /* 0x004fca0000004100 */
[----:B------:R-:W-:Y:S01]  /*40e0*/  F2FP.BF16.PACK_AB R0, RZ, R0 ;  /* 0x00000000ff00723e */ /* 0x000fe200000010ff */
[----:B------:R-:W-:Y:S05]  /*40f0*/  BRA `(.L_x_5082) ;  /* 0x00000b7000007947 */ /* 0x000fea0003800000 */
.L_x_5087:
[----:B------:R-:W2:Y:S02]  /*4100*/  LDG.E.64 R2, [R2.64] ;  /* 0x0000002402027981 */ /* 0x000ea4000c1e1b00 */
[----:B--2---:R-:W0:Y:S01]  /*4110*/  F2F.F32.F64 R0, R2 ;  /* 0x0000000200007310 */ /* 0x004e220000301000 */
[----:B------:R-:W0:-:S14]  /*4120*/  DSETP.GEU.AND P0, PT, |R2|, c[0x2][0x0], PT ;  /* 0x008000000200762a */ /* 0x000e1c0003f0e200 */
[----:B0-----:R-:W-:-:S05]  /*4130*/  @!P0 FMUL R0, R0, 1.175494350822287508e-38 ;  /* 0x0080000000008820 */ /* 0x001fca0000400000 */
[----:B------:R-:W-:Y:S01]  /*4140*/  F2FP.BF16.PACK_AB R0, RZ, R0 ;  /* 0x00000000ff00723e */ /* 0x000fe200000010ff */
[----:B------:R-:W-:Y:S05]  /*4150*/  BRA `(.L_x_5082) ;  /* 0x00000b1000007947 */ /* 0x000fea0003800000 */
.L_x_5077:
        /* <DEDUP_REMOVED lines=13> */
.L_x_5091:
[----:B------:R-:W2:Y:S02]  /*4230*/  LDG.E.64 R2, [R2.64] ;  /* 0x0000002402027981 */ /* 0x000ea4000c1e1b00 */
[----:B--2---:R-:W0:Y:S01]  /*4240*/  F2F.F32.F64 R0, R2 ;  /* 0x0000000200007310 */ /* 0x004e220000301000 */
[----:B------:R-:W0:-:S14]  /*4250*/  DSETP.GEU.AND P0, PT, |R2|, c[0x2][0x0], PT ;  /* 0x008000000200762a */ /* 0x000e1c0003f0e200 */
[----:B0-----:R-:W-:-:S05]  /*4260*/  @!P0 FMUL R0, R0, 1.175494350822287508e-38 ;  /* 0x0080000000008820 */ /* 0x001fca0000400000 */
[----:B------:R-:W-:Y:S01]  /*4270*/  F2FP.BF16.PACK_AB R0, RZ, R0 ;  /* 0x00000000ff00723e */ /* 0x000fe200000010ff */
[----:B------:R-:W-:Y:S05]  /*4280*/  BRA `(.L_x_5082) ;  /* 0x000009e000007947 */ /* 0x000fea0003800000 */
.L_x_5090:
        /* <DEDUP_REMOVED lines=28> */
.L_x_5093:
        /* <DEDUP_REMOVED lines=15> */
.L_x_5092:
[----:B------:R0:W5:Y:S01]  /*4540*/  LDG.E.U16 R0, [R2.64] ;  /* 0x0000002402007981 */ /* 0x000162000c1e1500 */
[----:B------:R-:W-:Y:S05]  /*4550*/  BRA `(.L_x_5082) ;  /* 0x0000071000007947 */ /* 0x000fea0003800000 */
.L_x_5089:
        /* <DEDUP_REMOVED lines=12> */
.L_x_5096:
        /* <DEDUP_REMOVED lines=21> */
.L_x_5100:
[----:B------:R-:W-:Y:S05]  /*4770*/  BSYNC B1 ;  /* 0x0000000000017941 */ /* 0x000fea0003800000 */
.L_x_5099:
[----:B------:R-:W-:Y:S01]  /*4780*/  LEA R3, R0, 0x3b800000, 0x17 ;  /* 0x3b80000000037811 */ /* 0x000fe200078eb8ff */
[----:B------:R-:W-:-:S05]  /*4790*/  IMAD.SHL.U32 R0, R2, 0x100000, RZ ;  /* 0x0010000002007824 */ /* 0x000fca00078e00ff */
[----:B------:R-:W-:Y:S02]  /*47a0*/  LOP3.LUT R0, R3, R0, R4, 0xfe, !PT ;  /* 0x0000000003007212 */ /* 0x000fe400078efe04 */
.L_x_5098:
[----:B------:R-:W-:Y:S05]  /*47b0*/  BSYNC B0 ;  /* 0x0000000000007941 */ /* 0x000fea0003800000 */
.L_x_5097:
[----:B------:R-:W-:Y:S01]  /*47c0*/  F2FP.BF16.PACK_AB R0, RZ, R0 ;  /* 0x00000000ff00723e */ /* 0x000fe200000010ff */
[----:B------:R-:W-:Y:S05]  /*47d0*/  BRA `(.L_x_5082) ;  /* 0x0000049000007947 */ /* 0x000fea0003800000 */
.L_x_5095:
        /* <DEDUP_REMOVED lines=21> */
.L_x_5104:
[----:B------:R-:W-:Y:S05]  /*4930*/  BSYNC B1 ;  /* 0x0000000000017941 */ /* 0x000fea0003800000 */
.L_x_5103:
[----:B------:R-:W-:Y:S01]  /*4940*/  LEA R3, R0, 0x37800000, 0x17 ;  /* 0x3780000000037811 */ /* 0x000fe200078eb8ff */
[----:B------:R-:W-:-:S05]  /*4950*/  IMAD.SHL.U32 R0, R2, 0x200000, RZ ;  /* 0x0020000002007824 */ /* 0x000fca00078e00ff */
[----:B------:R-:W-:Y:S02]  /*4960*/  LOP3.LUT R0, R3, R0, R4, 0xfe, !PT ;  /* 0x0000000003007212 */ /* 0x000fe400078efe04 */
.L_x_5102:
[----:B------:R-:W-:Y:S05]  /*4970*/  BSYNC B0 ;  /* 0x0000000000007941 */ /* 0x000fea0003800000 */
.L_x_5101:
[----:B------:R-:W-:Y:S01]  /*4980*/  F2FP.BF16.PACK_AB R0, RZ, R0 ;  /* 0x00000000ff00723e */ /* 0x000fe200000010ff */
[----:B------:R-:W-:Y:S05]  /*4990*/  BRA `(.L_x_5082) ;  /* 0x000002d000007947 */ /* 0x000fea0003800000 */
.L_x_5094:
        /* <DEDUP_REMOVED lines=14> */
.L_x_5108:
[----:B------:R-:W-:Y:S05]  /*4a80*/  BSYNC B0 ;  /* 0x0000000000007941 */ /* 0x000fea0003800000 */
.L_x_5107:
[----:B------:R-:W-:Y:S01]  /*4a90*/  F2FP.BF16.PACK_AB R0, RZ, R0 ;  /* 0x00000000ff00723e */ /* 0x000fe200000010ff */
[----:B------:R-:W-:Y:S05]  /*4aa0*/  BRA `(.L_x_5082) ;  /* 0x000001c000007947 */ /* 0x000fea0003800000 */
.L_x_5081:
        /* <DEDUP_REMOVED lines=21> */
.L_x_5106:
[----:B------:R-:W2:Y:S02]  /*4c00*/  LDG.E.64 R2, [R2.64] ;  /* 0x0000002402027981 */ /* 0x000ea4000c1e1b00 */
[----:B--2---:R-:W0:Y:S02]  /*4c10*/  I2F.U64 R0, R2 ;  /* 0x0000000200007312 */ /* 0x004e240000301000 */
[----:B0-----:R-:W-:Y:S01]  /*4c20*/  F2FP.BF16.PACK_AB R0, RZ, R0 ;  /* 0x00000000ff00723e */ /* 0x001fe200000010ff */
[----:B------:R-:W-:Y:S05]  /*4c30*/  BRA `(.L_x_5082) ;  /* 0x0000003000007947 */ /* 0x000fea0003800000 */
.L_x_5105:
[----:B------:R-:W2:Y:S02]  /*4c40*/  LDG.E R2, [R2.64] ;  /* 0x0000002402027981 */ /* 0x000ea4000c1e1900 */
[----:B--2---:R-:W0:Y:S02]  /*4c50*/  I2F.U32 R0, R2 ;  /* 0x0000000200007306 */ /* 0x004e240000201000 */
[----:B0-----:R-:W-:-:S06]  /*4c60*/  F2FP.BF16.PACK_AB R0, RZ, R0 ;  /* 0x00000000ff00723e */ /* 0x001fcc00000010ff */
.L_x_5082:
        /* <DEDUP_REMOVED lines=19> */
.L_x_5112:
[----:B------:R-:W-:-:S06]  /*4da0*/  PRMT R3, RZ, 0x5410, R2 ;  /* 0x00005410ff037816 */ /* 0x000fcc0000000002 */
[----:B------:R-:W0:Y:S02]  /*4db0*/  F2I.S64.TRUNC R2, R3 ;  /* 0x0000000300027311 */ /* 0x000e24000020d900 */
[----:B0-----:R0:W-:Y:S01]  /*4dc0*/  STG.E.U8 [R16.64], R2 ;  /* 0x0000000210007986 */ /* 0x0011e2000c101124 */
[----:B------:R-:W-:Y:S05]  /*4dd0*/  BRA `(.L_x_5114) ;  /* 0x00000e4000007947 */ /* 0x000fea0003800000 */
.L_x_5111:
        /* <DEDUP_REMOVED lines=10> */
.L_x_5116:
[----:B------:R-:W-:-:S04]  /*4e80*/  PRMT R2, RZ, 0x5410, R2 ;  /* 0x00005410ff027816 */ /* 0x000fc80000000002 */
[----:B------:R-:W0:Y:S02]  /*4e90*/  F2I.FTZ.TRUNC.NTZ R3, R2 ;  /* 0x0000000200037305 */ /* 0x000e24000021f100 */
[----:B0-----:R0:W-:Y:S01]  /*4ea0*/  STG.E [R16.64], R3 ;  /* 0x0000000310007986 */ /* 0x0011e2000c101924 */
[----:B------:R-:W-:Y:S05]  /*4eb0*/  BRA `(.L_x_5114) ;  /* 0x00000d6000007947 */ /* 0x000fea0003800000 */
.L_x_5115:
[----:B------:R-:W-:-:S04]  /*4ec0*/  PRMT R2, RZ, 0x5410, R2 ;  /* 0x00005410ff027816 */ /* 0x000fc80000000002 */
[----:B------:R-:W0:Y:S02]  /*4ed0*/  F2I.FTZ.TRUNC.NTZ R3, R2 ;  /* 0x0000000200037305 */ /* 0x000e24000021f100 */
[----:B0-----:R0:W-:Y:S01]  /*4ee0*/  STG.E.U16 [R16.64], R3 ;  /* 0x0000000310007986 */ /* 0x0011e2000c101524 */
[----:B------:R-:W-:Y:S05]  /*4ef0*/  BRA `(.L_x_5114) ;  /* 0x00000d2000007947 */ /* 0x000fea0003800000 */
.L_x_5110:
        /* <DEDUP_REMOVED lines=9> */
.L_x_5118:
[----:B------:R-:W-:-:S04]  /*4f90*/  PRMT R0, RZ, 0x5410, R2 ;  /* 0x00005410ff007816 */ /* 0x000fc80000000002 */
[----:B------:R-:W-:-:S05]  /*4fa0*/  F2FP.PACK_AB R0, RZ, R0 ;  /* 0x00000000ff00723e */ /* 0x000fca00000000ff */
[----:B------:R0:W-:Y:S01]  /*4fb0*/  STG.E.U16 [R16.64], R0 ;  /* 0x0000000010007986 */ /* 0x0001e2000c101524 */
[----:B------:R-:W-:Y:S05]  /*4fc0*/  BRA `(.L_x_5114) ;  /* 0x00000c5000007947 */ /* 0x000fea0003800000 */
.L_x_5117:
        /* <DEDUP_REMOVED lines=10> */
.L_x_5120:
[----:B------:R-:W-:-:S04]  /*5070*/  PRMT R2, RZ, 0x5410, R2 ;  /* 0x00005410ff027816 */ /* 0x000fc80000000002 */
[----:B------:R-:W-:-:S04]  /*5080*/  F2FP.PACK_AB R3, RZ, R2 ;  /* 0x00000002ff03723e */ /* 0x000fc800000000ff */
[----:B------:R-:W-:-:S05]  /*5090*/  PRMT R3, R3, 0x5410, RZ ;  /* 0x0000541003037816 */ /* 0x000fca00000000ff */
[----:B------:R0:W-:Y:S01]  /*50a0*/  STG.E [R16.64], R3 ;  /* 0x0000000310007986 */ /* 0x0001e2000c101924 */
[----:B------:R-:W-:Y:S05]  /*50b0*/  BRA `(.L_x_5114) ;  /* 0x00000b6000007947 */ /* 0x000fea0003800000 */
.L_x_5119:
[----:B------:R-:W-:-:S05]  /*50c0*/  PRMT R2, RZ, 0x5410, R2 ;  /* 0x00005410ff027816 */ /* 0x000fca0000000002 */
[----:B------:R-:W-:-:S06]  /*50d0*/  FMUL.FTZ R2, R2, 1 ;  /* 0x3f80000002027820 */ /* 0x000fcc0000410000 */
[----:B------:R-:W0:Y:S02]  /*50e0*/  F2F.F64.F32 R2, R2 ;  /* 0x0000000200027310 */ /* 0x000e240000201800 */
[----:B0-----:R0:W-:Y:S01]  /*50f0*/  STG.E.64 [R16.64], R2 ;  /* 0x0000000210007986 */ /* 0x0011e2000c101b24 */
[----:B------:R-:W-:Y:S05]  /*5100*/  BRA `(.L_x_5114) ;  /* 0x00000b1000007947 */ /* 0x000fea0003800000 */
.L_x_5109:
        /* <DEDUP_REMOVED lines=13> */
.L_x_5123:
[----:B------:R-:W-:Y:S01]  /*51e0*/  PRMT R2, RZ, 0x5410, R2 ;  /* 0x00005410ff027816 */ /* 0x000fe20000000002 */
[----:B------:R-:W-:-:S04]  /*51f0*/  CS2R R6, SRZ ;  /* 0x0000000000067805 */ /* 0x000fc8000001ff00 */
[----:B------:R-:W-:-:S04]  /*5200*/  FMUL.FTZ R2, R2, 1 ;  /* 0x3f80000002027820 */ /* 0x000fc80000410000 */
[----:B------:R-:W0:Y:S02]  /*5210*/  F2F.F64.F32 R4, R2 ;  /* 0x0000000200047310 */ /* 0x000e240000201800 */
[----:B0-----:R0:W-:Y:S01]  /*5220*/  STG.E.128 [R16.64], R4 ;  /* 0x0000000410007986 */ /* 0x0011e2000c101d24 */
[----:B------:R-:W-:Y:S05]  /*5230*/  BRA `(.L_x_5114) ;  /* 0x000009e000007947 */ /* 0x000fea0003800000 */
.L_x_5122:
        /* <DEDUP_REMOVED lines=21> */
.L_x_5127:
[----:B------:R-:W-:Y:S05]  /*5390*/  BSYNC B0 ;  /* 0x0000000000007941 */ /* 0x000fea0003800000 */
.L_x_5126:
[----:B------:R-:W-:-:S05]  /*53a0*/  LOP3.LUT R3, R0, R3, RZ, 0xfc, !PT ;  /* 0x0000000300037212 */ /* 0x000fca00078efcff */
[----:B------:R0:W-:Y:S01]  /*53b0*/  STG.E.U8 [R16.64], R3 ;  /* 0x0000000310007986 */ /* 0x0001e2000c101124 */
[----:B------:R-:W-:Y:S05]  /*53c0*/  BRA `(.L_x_5114) ;  /* 0x0000085000007947 */ /* 0x000fea0003800000 */
.L_x_5125:
        /* <DEDUP_REMOVED lines=13> */
.L_x_5129:
[----:B------:R-:W-:Y:S01]  /*54a0*/  IMAD.MOV.U32 R0, RZ, RZ, 0x7f ;  /* 0x0000007fff007424 */ /* 0x000fe200078e00ff */
[----:B------:R-:W-:-:S04]  /*54b0*/  ISETP.GT.U32.AND P0, PT, R2, 0x7f800000, PT ;  /* 0x7f8000000200780c */ /* 0x000fc80003f04070 */
[----:B------:R-:W-:-:S04]  /*54c0*/  SEL R0, R0, 0x7c, P0 ;  /* 0x0000007c00007807 */ /* 0x000fc80000000000 */
.L_x_5130:
[----:B------:R-:W-:Y:S05]  /*54d0*/  BSYNC B0 ;  /* 0x0000000000007941 */ /* 0x000fea0003800000 */
.L_x_5128:
[----:B------:R-:W-:-:S04]  /*54e0*/  LOP3.LUT R2, R3, 0x80000000, RZ, 0xc0, !PT ;  /* 0x8000000003027812 */ /* 0x000fc800078ec0ff */
[----:B------:R-:W-:-:S04]  /*54f0*/  SHF.R.U32.HI R3, RZ, 0x18, R2 ;  /* 0x00000018ff037819 */ /* 0x000fc80000011602 */
[----:B------:R-:W-:-:S05]  /*5500*/  LOP3.LUT R3, R0, R3, RZ, 0xfc, !PT ;  /* 0x0000000300037212 */ /* 0x000fca00078efcff */
[----:B------:R0:W-:Y:S01]  /*5510*/  STG.E.U8 [R16.64], R3 ;  /* 0x0000000310007986 */ /* 0x0001e2000c101124 */
[----:B------:R-:W-:Y:S05]  /*5520*/  BRA `(.L_x_5114) ;  /* 0x000006f000007947 */ /* 0x000fea0003800000 */
.L_x_5124:
[----:B------:R0:W-:Y:S01]  /*5530*/  STG.E.U16 [R16.64], R2 ;  /* 0x0000000210007986 */ /* 0x0001e2000c101524 */
[----:B------:R-:W-:Y:S05]  /*5540*/  BRA `(.L_x_5114) ;  /* 0x000006d000007947 */ /* 0x000fea0003800000 */
.L_x_5121:
        /* <DEDUP_REMOVED lines=12> */
.L_x_5133:
        /* <DEDUP_REMOVED lines=17> */
.L_x_5136:
[----:B------:R-:W-:-:S04]  /*5720*/  LOP3.LUT R2, R3, 0x80000000, RZ, 0xc0, !PT ;  /* 0x8000000003027812 */ /* 0x000fc800078ec0ff */
[----:B------:R-:W-:-:S04]  /*5730*/  SHF.R.U32.HI R3, RZ, 0x18, R2 ;  /* 0x00000018ff037819 */ /* 0x000fc80000011602 */
[----:B------:R-:W-:-:S04]  /*5740*/  LOP3.LUT R0, R0, R3, RZ, 0xfc, !PT ;  /* 0x0000000300007212 */ /* 0x000fc800078efcff */
[----:B------:R-:W-:Y:S02]  /*5750*/  PRMT R8, R0, 0x7610, R8 ;  /* 0x0000761000087816 */ /* 0x000fe40000000008 */
.L_x_5135:
[----:B------:R-:W-:Y:S05]  /*5760*/  BSYNC B0 ;  /* 0x0000000000007941 */ /* 0x000fea0003800000 */
.L_x_5134:
[----:B------:R0:W-:Y:S01]  /*5770*/  STG.E.U8 [R16.64], R8 ;  /* 0x0000000810007986 */ /* 0x0001e2000c101124 */
[----:B------:R-:W-:Y:S05]  /*5780*/  BRA `(.L_x_5114) ;  /* 0x0000049000007947 */ /* 0x000fea0003800000 */
.L_x_5132:
        /* <DEDUP_REMOVED lines=17> */
.L_x_5139:
[----:B------:R-:W-:-:S04]  /*58a0*/  LOP3.LUT R2, R3, 0x80000000, RZ, 0xc0, !PT ;  /* 0x8000000003027812 */ /* 0x000fc800078ec0ff */
[----:B------:R-:W-:-:S04]  /*58b0*/  SHF.R.U32.HI R3, RZ, 0x18, R2 ;  /* 0x00000018ff037819 */ /* 0x000fc80000011602 */
[----:B------:R-:W-:-:S04]  /*58c0*/  LOP3.LUT R0, R0, R3, RZ, 0xfc, !PT ;  /* 0x0000000300007212 */ /* 0x000fc800078efcff */
[----:B------:R-:W-:Y:S02]  /*58d0*/  PRMT R8, R0, 0x7610, R8 ;  /* 0x0000761000087816 */ /* 0x000fe40000000008 */
.L_x_5138:
[----:B------:R-:W-:Y:S05]  /*58e0*/  BSYNC B0 ;  /* 0x0000000000007941 */ /* 0x000fea0003800000 */
.L_x_5137:
[----:B------:R0:W-:Y:S01]  /*58f0*/  STG.E.U8 [R16.64], R8 ;  /* 0x0000000810007986 */ /* 0x0001e2000c101124 */
[----:B------:R-:W-:Y:S05]  /*5900*/  BRA `(.L_x_5114) ;  /* 0x0000031000007947 */ /* 0x000fea0003800000 */
.L_x_5131:
        /* <DEDUP_REMOVED lines=22> */
.L_x_5113:
        /* <DEDUP_REMOVED lines=20> */
.L_x_5141:
[----:B------:R-:W-:-:S06]  /*5bb0*/  PRMT R2, RZ, 0x5410, R2 ;  /* 0x00005410ff027816 */ /* 0x000fcc0000000002 */
[----:B------:R-:W0:Y:S02]  /*5bc0*/  F2I.U64.TRUNC R2, R2 ;  /* 0x0000000200027311 */ /* 0x000e24000020d800 */
[----:B0-----:R0:W-:Y:S01]  /*5bd0*/  STG.E.64 [R16.64], R2 ;  /* 0x0000000210007986 */ /* 0x0011e2000c101b24 */
[----:B------:R-:W-:Y:S05]  /*5be0*/  BRA `(.L_x_5114) ;  /* 0x0000003000007947 */ /* 0x000fea0003800000 */
.L_x_5140:
[----:B------:R-:W-:-:S04]  /*5bf0*/  PRMT R2, RZ, 0x5410, R2 ;  /* 0x00005410ff027816 */ /* 0x000fc80000000002 */
[----:B------:R-:W0:Y:S02]  /*5c00*/  F2I.FTZ.U32.TRUNC.NTZ R3, R2 ;  /* 0x0000000200037305 */ /* 0x000e24000021f000 */
[----:B0-----:R0:W-:Y:S02]  /*5c10*/  STG.E [R16.64], R3 ;  /* 0x0000000310007986 */ /* 0x0011e4000c101924 */
.L_x_5114:
        /* <DEDUP_REMOVED lines=231> */
.L_x_5142:
        /* <DEDUP_REMOVED lines=20> */
.L_x_5146:
[----:B------:R-:W2:Y:S02]  /*6bd0*/  LDG.E.U8 R2, [R2.64] ;  /* 0x0000002402027981 */ /* 0x000ea4000c1e1100 */
[----:B--2---:R-:W0:Y:S02]  /*6be0*/  I2F.U16 R0, R2 ;  /* 0x0000000200007306 */ /* 0x004e240000101000 */
[----:B0-----:R-:W-:Y:S01]  /*6bf0*/  F2FP.BF16.PACK_AB R0, RZ, R0 ;  /* 0x00000000ff00723e */ /* 0x001fe200000010ff */
[----:B------:R-:W-:Y:S05]  /*6c00*/  BRA `(.L_x_5148) ;  /* 0x00000e3000007947 */ /* 0x000fea0003800000 */
.L_x_5145:
        /* <DEDUP_REMOVED lines=10> */
.L_x_5150:
[----:B------:R-:W2:Y:S02]  /*6cb0*/  LDG.E R2, [R2.64] ;  /* 0x0000002402027981 */ /* 0x000ea4000c1e1900 */
[----:B--2---:R-:W0:Y:S02]  /*6cc0*/  I2F R0, R2 ;  /* 0x0000000200007306 */ /* 0x004e240000201400 */
[----:B0-----:R-:W-:Y:S01]  /*6cd0*/  F2FP.BF16.PACK_AB R0, RZ, R0 ;  /* 0x00000000ff00723e */ /* 0x001fe200000010ff */
[----:B------:R-:W-:Y:S05]  /*6ce0*/  BRA `(.L_x_5148) ;  /* 0x00000d5000007947 */ /* 0x000fea0003800000 */
.L_x_5149:
[----:B------:R-:W2:Y:S02]  /*6cf0*/  LDG.E.U16 R2, [R2.64] ;  /* 0x0000002402027981 */ /* 0x000ea4000c1e1500 */
[----:B--2---:R-:W0:Y:S02]  /*6d00*/  I2F.S16 R0, R2 ;  /* 0x0000000200007306 */ /* 0x004e240000101400 */
[----:B0-----:R-:W-:Y:S01]  /*6d10*/  F2FP.BF16.PACK_AB R0, RZ, R0 ;  /* 0x00000000ff00723e */ /* 0x001fe200000010ff */
[----:B------:R-:W-:Y:S05]  /*6d20*/  BRA `(.L_x_5148) ;  /* 0x00000d1000007947 */ /* 0x000fea0003800000 */
.L_x_5144:
        /* <DEDUP_REMOVED lines=9> */
.L_x_5152:
[----:B------:R-:W2:Y:S02]  /*6dc0*/  LDG.E.U16 R0, [R2.64] ;  /* 0x0000002402007981 */ /* 0x000ea4000c1e1500 */
[----:B--2---:R-:W-:-:S05]  /*6dd0*/  HADD2.F32 R0, -RZ, R0.H0_H0 ;  /* 0x20000000ff007230 */ /* 0x004fca0000004100 */
[----:B------:R-:W-:Y:S01]  /*6de0*/  F2FP.BF16.PACK_AB R0, RZ, R0 ;  /* 0x00000000ff00723e */ /* 0x000fe200000010ff */
[----:B------:R-:W-:Y:S05]  /*6df0*/  BRA `(.L_x_5148) ;  /* 0x00000c4000007947 */ /* 0x000fea0003800000 */
.L_x_5151:
        /* <DEDUP_REMOVED lines=9> */
.L_x_5154:
[----:B------:R-:W2:Y:S02]  /*6e90*/  LDG.E.U16 R2, [R2.64] ;  /* 0x0000002402027981 */ /* 0x000ea4000c1e1500 */
[----:B--2---:R-:W-:-:S05]  /*6ea0*/  HADD2.F32 R0, -RZ, R2.H0_H0 ;  /* 0x20000002ff007230 */ /* 0x004fca0000004100 */
[----:B------:R-:W-:Y:S01]  /*6eb0*/  F2FP.BF16.PACK_AB R0, RZ, R0 ;  /* 0x00000000ff00723e */ /* 0x000fe200000010ff */
[----:B------:R-:W-:Y:S05]  /*6ec0*/  BRA `(.L_x_5148) ;  /* 0x00000b7000007947 */ /* 0x000fea0003800000 */
.L_x_5153:
[----:B------:R-:W2:Y:S02]  /*6ed0*/  LDG.E.64 R2, [R2.64] ;  /* 0x0000002402027981 */ /* 0x000ea4000c1e1b00 */
[----:B--2---:R-:W0:Y:S01]  /*6ee0*/  F2F.F32.F64 R0, R2 ;  /* 0x0000000200007310 */ /* 0x004e220000301000 */
[----:B------:R-:W0:-:S14]  /*6ef0*/  DSETP.GEU.AND P0, PT, |R2|, c[0x2][0x0], PT ;  /* 0x008000000200762a */ /* 0x000e1c0003f0e200 */
[----:B0-----:R-:W-:-:S05]  /*6f00*/  @!P0 FMUL R0, R0, 1.175494350822287508e-38 ;  /* 0x0080000000008820 */ /* 0x001fca0000400000 */
[----:B------:R-:W-:Y:S01]  /*6f10*/  F2FP.BF16.PACK_AB R0, RZ, R0 ;  /* 0x00000000ff00723e */ /* 0x000fe200000010ff */
[----:B------:R-:W-:Y:S05]  /*6f20*/  BRA `(.L_x_5148) ;  /* 0x00000b1000007947 */ /* 0x000fea0003800000 */
.L_x_5143:
        /* <DEDUP_REMOVED lines=13> */
.L_x_5157:
[----:B------:R-:W2:Y:S02]  /*7000*/  LDG.E.64 R2, [R2.64] ;  /* 0x0000002402027981 */ /* 0x000ea4000c1e1b00 */
[----:B--2---:R-:W0:Y:S01]  /*7010*/  F2F.F32.F64 R0, R2 ;  /* 0x0000000200007310 */ /* 0x004e220000301000 */
[----:B------:R-:W0:-:S14]  /*7020*/  DSETP.GEU.AND P0, PT, |R2|, c[0x2][0x0], PT ;  /* 0x008000000200762a */ /* 0x000e1c0003f0e200 */
[----:B0-----:R-:W-:-:S05]  /*7030*/  @!P0 FMUL R0, R0, 1.175494350822287508e-38 ;  /* 0x0080000000008820 */ /* 0x001fca0000400000 */
[----:B------:R-:W-:Y:S01]  /*7040*/  F2FP.BF16.PACK_AB R0, RZ, R0 ;  /* 0x00000000ff00723e */ /* 0x000fe200000010ff */
[----:B------:R-:W-:Y:S05]  /*7050*/  BRA `(.L_x_5148) ;  /* 0x000009e000007947 */ /* 0x000fea0003800000 */
.L_x_5156:
        /* <DEDUP_REMOVED lines=28> */
.L_x_5159:
        /* <DEDUP_REMOVED lines=15> */
.L_x_5158:
[----:B------:R0:W5:Y:S01]  /*7310*/  LDG.E.U16 R0, [R2.64] ;  /* 0x0000002402007981 */ /* 0x000162000c1e1500 */
[----:B------:R-:W-:Y:S05]  /*7320*/  BRA `(.L_x_5148) ;  /* 0x0000071000007947 */ /* 0x000fea0003800000 */
.L_x_5155:
        /* <DEDUP_REMOVED lines=12> */
.L_x_5162:
        /* <DEDUP_REMOVED lines=21> */
.L_x_5166:
[----:B------:R-:W-:Y:S05]  /*7540*/  BSYNC B1 ;  /* 0x0000000000017941 */ /* 0x000fea0003800000 */
.L_x_5165:
[----:B------:R-:W-:Y:S01]  /*7550*/  LEA R3, R0, 0x3b800000, 0x17 ;  /* 0x3b80000000037811 */ /* 0x000fe200078eb8ff */
[----:B------:R-:W-:-:S05]  /*7560*/  IMAD.SHL.U32 R0, R2, 0x100000, RZ ;  /* 0x0010000002007824 */ /* 0x000fca00078e00ff */
[----:B------:R-:W-:Y:S02]  /*7570*/  LOP3.LUT R0, R3, R0, R4, 0xfe, !PT ;  /* 0x0000000003007212 */ /* 0x000fe400078efe04 */
.L_x_5164:
[----:B------:R-:W-:Y:S05]  /*7580*/  BSYNC B0 ;  /* 0x0000000000007941 */ /* 0x000fea0003800000 */
.L_x_5163:
[----:B------:R-:W-:Y:S01]  /*7590*/  F2FP.BF16.PACK_AB R0, RZ, R0 ;  /* 0x00000000ff00723e */ /* 0x000fe200000010ff */
[----:B------:R-:W-:Y:S05]  /*75a0*/  BRA `(.L_x_5148) ;  /* 0x0000049000007947 */ /* 0x000fea0003800000 */
.L_x_5161:
        /* <DEDUP_REMOVED lines=21> */
.L_x_5170:
[----:B------:R-:W-:Y:S05]  /*7700*/  BSYNC B1 ;  /* 0x0000000000017941 */ /* 0x000fea0003800000 */
.L_x_5169:
[----:B------:R-:W-:Y:S01]  /*7710*/  LEA R3, R0, 0x37800000, 0x17 ;  /* 0x3780000000037811 */ /* 0x000fe200078eb8ff */
[----:B------:R-:W-:-:S05]  /*7720*/  IMAD.SHL.U32 R0, R2, 0x200000, RZ ;  /* 0x0020000002007824 */ /* 0x000fca00078e00ff */
[----:B------:R-:W-:Y:S02]  /*7730*/  LOP3.LUT R0, R3, R0, R4, 0xfe, !PT ;  /* 0x0000000003007212 */ /* 0x000fe400078efe04 */
.L_x_5168:
[----:B------:R-:W-:Y:S05]  /*7740*/  BSYNC B0 ;  /* 0x0000000000007941 */ /* 0x000fea0003800000 */
.L_x_5167:
[----:B------:R-:W-:Y:S01]  /*7750*/  F2FP.BF16.PACK_AB R0, RZ, R0 ;  /* 0x00000000ff00723e */ /* 0x000fe200000010ff */
[----:B------:R-:W-:Y:S05]  /*7760*/  BRA `(.L_x_5148) ;  /* 0x000002d000007947 */ /* 0x000fea0003800000 */
.L_x_5160:
        /* <DEDUP_REMOVED lines=14> */
.L_x_5174:
[----:B------:R-:W-:Y:S05]  /*7850*/  BSYNC B0 ;  /* 0x0000000000007941 */ /* 0x000fea0003800000 */
.L_x_5173:
[----:B------:R-:W-:Y:S01]  /*7860*/  F2FP.BF16.PACK_AB R0, RZ, R0 ;  /* 0x00000000ff00723e */ /* 0x000fe200000010ff */
[----:B------:R-:W-:Y:S05]  /*7870*/  BRA `(.L_x_5148) ;  /* 0x000001c000007947 */ /* 0x000fea0003800000 */
.L_x_5147:
        /* <DEDUP_REMOVED lines=21> */
.L_x_5172:
[----:B------:R-:W2:Y:S02]  /*79d0*/  LDG.E.64 R2, [R2.64] ;  /* 0x0000002402027981 */ /* 0x000ea4000c1e1b00 */
[----:B--2---:R-:W0:Y:S02]  /*79e0*/  I2F.U64 R0, R2 ;  /* 0x0000000200007312 */ /* 0x004e240000301000 */
[----:B0-----:R-:W-:Y:S01]  /*79f0*/  F2FP.BF16.PACK_AB R0, RZ, R0 ;  /* 0x00000000ff00723e */ /* 0x001fe200000010ff */
[----:B------:R-:W-:Y:S05]  /*7a00*/  BRA `(.L_x_5148) ;  /* 0x0000003000007947 */ /* 0x000fea0003800000 */
.L_x_5171:
[----:B------:R-:W2:Y:S02]  /*7a10*/  LDG.E R2, [R2.64] ;  /* 0x0000002402027981 */ /* 0x000ea4000c1e1900 */
[----:B--2---:R-:W0:Y:S02]  /*7a20*/  I2F.U32 R0, R2 ;  /* 0x0000000200007306 */ /* 0x004e240000201000 */
[----:B0-----:R-:W-:-:S06]  /*7a30*/  F2FP.BF16.PACK_AB R0, RZ, R0 ;  /* 0x00000000ff00723e */ /* 0x001fcc00000010ff */
.L_x_5148:
        /* <DEDUP_REMOVED lines=19> */
.L_x_5178:
[----:B------:R-:W-:-:S06]  /*7b70*/  PRMT R3, RZ, 0x5410, R2 ;  /* 0x00005410ff037816 */ /* 0x000fcc0000000002 */
[----:B------:R-:W0:Y:S02]  /*7b80*/  F2I.S64.TRUNC R2, R3 ;  /* 0x0000000300027311 */ /* 0x000e24000020d900 */
[----:B0-----:R0:W-:Y:S01]  /*7b90*/  STG.E.U8 [R16.64], R2 ;  /* 0x0000000210007986 */ /* 0x0011e2000c101124 */
[----:B------:R-:W-:Y:S05]  /*7ba0*/  BRA `(.L_x_5180) ;  /* 0x00000e4000007947 */ /* 0x000fea0003800000 */
.L_x_5177:
        /* <DEDUP_REMOVED lines=10> */
.L_x_5182:
[----:B------:R-:W-:-:S04]  /*7c50*/  PRMT R2, RZ, 0x5410, R2 ;  /* 0x00005410ff027816 */ /* 0x000fc80000000002 */
[----:B------:R-:W0:Y:S02]  /*7c60*/  F2I.FTZ.TRUNC.NTZ R3, R2 ;  /* 0x0000000200037305 */ /* 0x000e24000021f100 */
[----:B0-----:R0:W-:Y:S01]  /*7c70*/  STG.E [R16.64], R3 ;  /* 0x0000000310007986 */ /* 0x0011e2000c101924 */
[----:B------:R-:W-:Y:S05]  /*7c80*/  BRA `(.L_x_5180) ;  /* 0x00000d6000007947 */ /* 0x000fea0003800000 */
.L_x_5181:
[----:B------:R-:W-:-:S04]  /*7c90*/  PRMT R2, RZ, 0x5410, R2 ;  /* 0x00005410ff027816 */ /* 0x000fc80000000002 */
[----:B------:R-:W0:Y:S02]  /*7ca0*/  F2I.FTZ.TRUNC.NTZ R3, R2 ;  /* 0x0000000200037305 */ /* 0x000e24000021f100 */
[----:B0-----:R0:W-:Y:S01]  /*7cb0*/  STG.E.U16 [R16.64], R3 ;  /* 0x0000000310007986 */ /* 0x0011e2000c101524 */
[----:B------:R-:W-:Y:S05]  /*7cc0*/  BRA `(.L_x_5180) ;  /* 0x00000d2000007947 */ /* 0x000fea0003800000 */
.L_x_5176:
        /* <DEDUP_REMOVED lines=9> */
.L_x_5184:
[----:B------:R-:W-:-:S04]  /*7d60*/  PRMT R0, RZ, 0x5410, R2 ;  /* 0x00005410ff007816 */ /* 0x000fc80000000002 */
[----:B------:R-:W-:-:S05]  /*7d70*/  F2FP.PACK_AB R0, RZ, R0 ;  /* 0x00000000ff00723e */ /* 0x000fca00000000ff */
[----:B------:R0:W-:Y:S01]  /*7d80*/  STG.E.U16 [R16.64], R0 ;  /* 0x0000000010007986 */ /* 0x0001e2000c101524 */
[----:B------:R-:W-:Y:S05]  /*7d90*/  BRA `(.L_x_5180) ;  /* 0x00000c5000007947 */ /* 0x000fea0003800000 */
.L_x_5183:
        /* <DEDUP_REMOVED lines=10> */
.L_x_5186:
[----:B------:R-:W-:-:S04]  /*7e40*/  PRMT R2, RZ, 0x5410, R2 ;  /* 0x00005410ff027816 */ /* 0x000fc80000000002 */
[----:B------:R-:W-:-:S04]  /*7e50*/  F2FP.PACK_AB R3, RZ, R2 ;  /* 0x00000002ff03723e */ /* 0x000fc800000000ff */
[----:B------:R-:W-:-:S05]  /*7e60*/  PRMT R3, R3, 0x5410, RZ ;  /* 0x0000541003037816 */ /* 0x000fca00000000ff */
[----:B------:R0:W-:Y:S01]  /*7e70*/  STG.E [R16.64], R3 ;  /* 0x0000000310007986 */ /* 0x0001e2000c101924 */
[----:B------:R-:W-:Y:S05]  /*7e80*/  BRA `(.L_x_5180) ;  /* 0x00000b6000007947 */ /* 0x000fea0003800000 */
.L_x_5185:
[----:B------:R-:W-:-:S05]  /*7e90*/  PRMT R2, RZ, 0x5410, R2 ;  /* 0x00005410ff027816 */ /* 0x000fca0000000002 */
[----:B------:R-:W-:-:S06]  /*7ea0*/  FMUL.FTZ R2, R2, 1 ;  /* 0x3f80000002027820 */ /* 0x000fcc0000410000 */
[----:B------:R-:W0:Y:S02]  /*7eb0*/  F2F.F64.F32 R2, R2 ;  /* 0x0000000200027310 */ /* 0x000e240000201800 */
[----:B0-----:R0:W-:Y:S01]  /*7ec0*/  STG.E.64 [R16.64], R2 ;  /* 0x0000000210007986 */ /* 0x0011e2000c101b24 */
[----:B------:R-:W-:Y:S05]  /*7ed0*/  BRA `(.L_x_5180) ;  /* 0x00000b1000007947 */ /* 0x000fea0003800000 */
.L_x_5175:
        /* <DEDUP_REMOVED lines=13> */
.L_x_5189:
[----:B------:R-:W-:Y:S01]  /*7fb0*/  PRMT R2, RZ, 0x5410, R2 ;  /* 0x00005410ff027816 */ /* 0x000fe20000000002 */
[----:B------:R-:W-:-:S04]  /*7fc0*/  CS2R R6, SRZ ;  /* 0x0000000000067805 */ /* 0x000fc8000001ff00 */
[----:B------:R-:W-:-:S04]  /*7fd0*/  FMUL.FTZ R2, R2, 1 ;  /* 0x3f80000002027820 */ /* 0x000fc80000410000 */
[----:B------:R-:W0:Y:S02]  /*7fe0*/  F2F.F64.F32 R4, R2 ;  /* 0x0000000200047310 */ /* 0x000e240000201800 */
[----:B0-----:R0:W-:Y:S01]  /*7ff0*/  STG.E.128 [R16.64], R4 ;  /* 0x0000000410007986 */ /* 0x0011e2000c101d24 */
[----:B------:R-:W-:Y:S05]  /*8000*/  BRA `(.L_x_5180) ;  /* 0x000009e000007947 */ /* 0x000fea0003800000 */
.L_x_5188:
        /* <DEDUP_REMOVED lines=21> */
.L_x_5193:
[----:B------:R-:W-:Y:S05]  /*8160*/  BSYNC B0 ;  /* 0x0000000000007941 */ /* 0x000fea0003800000 */
.L_x_5192:
[----:B------:R-:W-:-:S05]  /*8170*/  LOP3.LUT R3, R0, R3, RZ, 0xfc, !PT ;  /* 0x0000000300037212 */ /* 0x000fca00078efcff */
[----:B------:R0:W-:Y:S01]  /*8180*/  STG.E.U8 [R16.64], R3 ;  /* 0x0000000310007986 */ /* 0x0001e2000c101124 */
[----:B------:R-:W-:Y:S05]  /*8190*/  BRA `(.L_x_5180) ;  /* 0x0000085000007947 */ /* 0x000fea0003800000 */
.L_x_5191:
        /* <DEDUP_REMOVED lines=13> */
.L_x_5195:
[----:B------:R-:W-:Y:S01]  /*8270*/  IMAD.MOV.U32 R0, RZ, RZ, 0x7f ;  /* 0x0000007fff007424 */ /* 0x000fe200078e00ff */
[----:B------:R-:W-:-:S04]  /*8280*/  ISETP.GT.U32.AND P0, PT, R2, 0x7f800000, PT ;  /* 0x7f8000000200780c */ /* 0x000fc80003f04070 */
[----:B------:R-:W-:-:S04]  /*8290*/  SEL R0, R0, 0x7c, P0 ;  /* 0x0000007c00007807 */ /* 0x000fc80000000000 */
.L_x_5196:
[----:B------:R-:W-:Y:S05]  /*82a0*/  BSYNC B0 ;  /* 0x0000000000007941 */ /* 0x000fea0003800000 */
.L_x_5194:
[----:B------:R-:W-:-:S04]  /*82b0*/  LOP3.LUT R2, R3, 0x80000000, RZ, 0xc0, !PT ;  /* 0x8000000003027812 */ /* 0x000fc800078ec0ff */
[----:B------:R-:W-:-:S04]  /*82c0*/  SHF.R.U32.HI R3, RZ, 0x18, R2 ;  /* 0x00000018ff037819 */ /* 0x000fc80000011602 */
[----:B------:R-:W-:-:S05]  /*82d0*/  LOP3.LUT R3, R0, R3, RZ, 0xfc, !PT ;  /* 0x0000000300037212 */ /* 0x000fca00078efcff */
[----:B------:R0:W-:Y:S01]  /*82e0*/  STG.E.U8 [R16.64], R3 ;  /* 0x0000000310007986 */ /* 0x0001e2000c101124 */
[----:B------:R-:W-:Y:S05]  /*82f0*/  BRA `(.L_x_5180) ;  /* 0x000006f000007947 */ /* 0x000fea0003800000 */
.L_x_5190:
[----:B------:R0:W-:Y:S01]  /*8300*/  STG.E.U16 [R16.64], R2 ;  /* 0x0000000210007986 */ /* 0x0001e2000c101524 */
[----:B------:R-:W-:Y:S05]  /*8310*/  BRA `(.L_x_5180) ;  /* 0x000006d000007947 */ /* 0x000fea0003800000 */
.L_x_5187:
        /* <DEDUP_REMOVED lines=12> */
.L_x_5199:
        /* <DEDUP_REMOVED lines=17> */
.L_x_5202:
[----:B------:R-:W-:-:S04]  /*84f0*/  LOP3.LUT R2, R3, 0x80000000, RZ, 0xc0, !PT ;  /* 0x8000000003027812 */ /* 0x000fc800078ec0ff */
[----:B------:R-:W-:-:S04]  /*8500*/  SHF.R.U32.HI R3, RZ, 0x18, R2 ;  /* 0x00000018ff037819 */ /* 0x000fc80000011602 */
[----:B------:R-:W-:-:S04]  /*8510*/  LOP3.LUT R0, R0, R3, RZ, 0xfc, !PT ;  /* 0x0000000300007212 */ /* 0x000fc800078efcff */
[----:B------:R-:W-:Y:S02]  /*8520*/  PRMT R8, R0, 0x7610, R8 ;  /* 0x0000761000087816 */ /* 0x000fe40000000008 */
.L_x_5201:
[----:B------:R-:W-:Y:S05]  /*8530*/  BSYNC B0 ;  /* 0x0000000000007941 */ /* 0x000fea0003800000 */
.L_x_5200:
[----:B------:R0:W-:Y:S01]  /*8540*/  STG.E.U8 [R16.64], R8 ;  /* 0x0000000810007986 */ /* 0x0001e2000c101124 */
[----:B------:R-:W-:Y:S05]  /*8550*/  BRA `(.L_x_5180) ;  /* 0x0000049000007947 */ /* 0x000fea0003800000 */
.L_x_5198:
        /* <DEDUP_REMOVED lines=17> */
.L_x_5205:
[----:B------:R-:W-:-:S04]  /*8670*/  LOP3.LUT R2, R3, 0x80000000, RZ, 0xc0, !PT ;  /* 0x8000000003027812 */ /* 0x000fc800078ec0ff */
[----:B------:R-:W-:-:S04]  /*8680*/  SHF.R.U32.HI R3, RZ, 0x18, R2 ;  /* 0x00000018ff037819 */ /* 0x000fc80000011602 */
[----:B------:R-:W-:-:S04]  /*8690*/  LOP3.LUT R0, R0, R3, RZ, 0xfc, !PT ;  /* 0x0000000300007212 */ /* 0x000fc800078efcff */
[----:B------:R-:W-:Y:S02]  /*86a0*/  PRMT R8, R0, 0x7610, R8 ;  /* 0x0000761000087816 */ /* 0x000fe40000000008 */
.L_x_5204:
[----:B------:R-:W-:Y:S05]  /*86b0*/  BSYNC B0 ;  /* 0x0000000000007941 */ /* 0x000fea0003800000 */
.L_x_5203:
[----:B------:R0:W-:Y:S01]  /*86c0*/  STG.E.U8 [R16.64], R8 ;  /* 0x0000000810007986 */ /* 0x0001e2000c101124 */
[----:B------:R-:W-:Y:S05]  /*86d0*/  BRA `(.L_x_5180) ;  /* 0x0000031000007947 */ /* 0x000fea0003800000 */
.L_x_5197:
        /* <DEDUP_REMOVED lines=22> */
.L_x_5179:
        /* <DEDUP_REMOVED lines=20> */
.L_x_5207:
[----:B------:R-:W-:-:S06]  /*8980*/  PRMT R2, RZ, 0x5410, R2 ;  /* 0x00005410ff027816 */ /* 0x000fcc0000000002 */
[----:B------:R-:W0:Y:S02]  /*8990*/  F2I.U64.TRUNC R2, R2 ;  /* 0x0000000200027311 */ /* 0x000e24000020d800 */
[----:B0-----:R0:W-:Y:S01]  /*89a0*/  STG.E.64 [R16.64], R2 ;  /* 0x0000000210007986 */ /* 0x0011e2000c101b24 */
[----:B------:R-:W-:Y:S05]  /*89b0*/  BRA `(.L_x_5180) ;  /* 0x0000003000007947 */ /* 0x000fea0003800000 */
.L_x_5206:
[----:B------:R-:W-:-:S04]  /*89c0*/  PRMT R2, RZ, 0x5410, R2 ;  /* 0x00005410ff027816 */ /* 0x000fc80000000002 */
[----:B------:R-:W0:Y:S02]  /*89d0*/  F2I.FTZ.U32.TRUNC.NTZ R3, R2 ;  /* 0x0000000200037305 */ /* 0x000e24000021f000 */
[----:B0-----:R0:W-:Y:S02]  /*89e0*/  STG.E [R16.64], R3 ;  /* 0x0000000310007986 */ /* 0x0011e4000c101924 */
.L_x_5180:
[----:B------:R-:W-:Y:S02]  /*89f0*/  IADD3 R19, R19, 0x80, RZ ;  /* 0x0000008013137810 */ /* 0x000fe40007ffe0ff */
.L_x_5075:
[----:B------:R-:W-:Y:S05]  /*8a00*/  BSYNC B6 ;  /* 0x0000000000067941 */ /* 0x000fea0003800000 */
.L_x_5074:
        /* <DEDUP_REMOVED lines=230> */
.L_x_5208:
        /* <DEDUP_REMOVED lines=20> */
.L_x_5212:
[----:B------:R-:W2:Y:S02]  /*99b0*/  LDG.E.U8 R2, [R2.64] ;  /* 0x0000002402027981 */ /* 0x000ea4000c1e1100 */
[----:B--2---:R-:W0:Y:S02]  /*99c0*/  I2F.U16 R0, R2 ;  /* 0x0000000200007306 */ /* 0x004e240000101000 */
[----:B0-----:R-:W-:Y:S01]  /*99d0*/  F2FP.BF16.PACK_AB R0, RZ, R0 ;  /* 0x00000000ff00723e */ /* 0x001fe200000010ff */
[----:B------:R-:W-:Y:S05]  /*99e0*/  BRA `(.L_x_5214) ;  /* 0x00000e3000007947 */ /* 0x000fea0003800000 */
.L_x_5211:
        /* <DEDUP_REMOVED lines=10> */
.L_x_5216:
[----:B------:R-:W2:Y:S02]  /*9a90*/  LDG.E R2, [R2.64] ;  /* 0x0000002402027981 */ /* 0x000ea4000c1e1900 */
[----:B--2---:R-:W0:Y:S02]  /*9aa0*/  I2F R0, R2 ;  /* 0x0000000200007306 */ /* 0x004e240000201400 */
[----:B0-----:R-:W-:Y:S01]  /*9ab0*/  F2FP.BF16.PACK_AB R0, RZ, R0 ;  /* 0x00000000ff00723e */ /* 0x001fe200000010ff */
[----:B------:R-:W-:Y:S05]  /*9ac0*/  BRA `(.L_x_5214) ;  /* 0x00000d5000007947 */ /* 0x000fea0003800000 */
.L_x_5215:
[----:B------:R-:W2:Y:S02]  /*9ad0*/  LDG.E.U16 R2, [R2.64] ;  /* 0x0000002402027981 */ /* 0x000ea4000c1e1500 */
[----:B--2---:R-:W0:Y:S02]  /*9ae0*/  I2F.S16 R0, R2 ;  /* 0x0000000200007306 */ /* 0x004e240000101400 */
[----:B0-----:R-:W-:Y:S01]  /*9af0*/  F2FP.BF16.PACK_AB R0, RZ, R0 ;  /* 0x00000000ff00723e */ /* 0x001fe200000010ff */
[----:B------:R-:W-:Y:S05]  /*9b00*/  BRA `(.L_x_5214) ;  /* 0x00000d1000007947 */ /* 0x000fea0003800000 */
.L_x_5210:
        /* <DEDUP_REMOVED lines=9> */
.L_x_5218:
[----:B------:R-:W2:Y:S02]  /*9ba0*/  LDG.E.U16 R0, [R2.64] ;  /* 0x0000002402007981 */ /* 0x000ea4000c1e1500 */
[----:B--2---:R-:W-:-:S05]  /*9bb0*/  HADD2.F32 R0, -RZ, R0.H0_H0 ;  /* 0x20000000ff007230 */ /* 0x004fca0000004100 */
[----:B------:R-:W-:Y:S01]  /*9bc0*/  F2FP.BF16.PACK_AB R0, RZ, R0 ;  /* 0x00000000ff00723e */ /* 0x000fe200000010ff */
[----:B------:R-:W-:Y:S05]  /*9bd0*/  BRA `(.L_x_5214) ;  /* 0x00000c4000007947 */ /* 0x000fea0003800000 */
.L_x_5217:
        /* <DEDUP_REMOVED lines=9> */
.L_x_5220:
[----:B------:R-:W2:Y:S02]  /*9c70*/  LDG.E.U16 R2, [R2.64] ;  /* 0x0000002402027981 */ /* 0x000ea4000c1e1500 */
[----:B--2---:R-:W-:-:S05]  /*9c80*/  HADD2.F32 R0, -RZ, R2.H0_H0 ;  /* 0x20000002ff007230 */ /* 0x004fca0000004100 */
[----:B------:R-:W-:Y:S01]  /*9c90*/  F2FP.BF16.PACK_AB R0, RZ, R0 ;  /* 0x00000000ff00723e */ /* 0x000fe200000010ff */
[----:B------:R-:W-:Y:S05]  /*9ca0*/  BRA `(.L_x_5214) ;  /* 0x00000b7000007947 */ /* 0x000fea0003800000 */
.L_x_5219:
[----:B------:R-:W2:Y:S02]  /*9cb0*/  LDG.E.64 R2, [R2.64] ;  /* 0x0000002402027981 */ /* 0x000ea4000c1e1b00 */
[----:B--2---:R-:W0:Y:S01]  /*9cc0*/  F2F.F32.F64 R0, R2 ;  /* 0x0000000200007310 */ /* 0x004e220000301000 */
[----:B------:R-:W0:-:S14]  /*9cd0*/  DSETP.GEU.AND P0, PT, |R2|, c[0x2][0x0], PT ;  /* 0x008000000200762a */ /* 0x000e1c0003f0e200 */
[----:B0-----:R-:W-:-:S05]  /*9ce0*/  @!P0 FMUL R0, R0, 1.175494350822287508e-38 ;  /* 0x0080000000008820 */ /* 0x001fca0000400000 */
[----:B------:R-:W-:Y:S01]  /*9cf0*/  F2FP.BF16.PACK_AB R0, RZ, R0 ;  /* 0x00000000ff00723e */ /* 0x000fe200000010ff */
[----:B------:R-:W-:Y:S05]  /*9d00*/  BRA `(.L_x_5214) ;  /* 0x00000b1000007947 */ /* 0x000fea0003800000 */
.L_x_5209:
        /* <DEDUP_REMOVED lines=13> */
.L_x_5223:
[----:B------:R-:W2:Y:S02]  /*9de0*/  LDG.E.64 R2, [R2.64] ;  /* 0x0000002402027981 */ /* 0x000ea4000c1e1b00 */
[----:B--2---:R-:W0:Y:S01]  /*9df0*/  F2F.F32.F64 R0, R2 ;  /* 0x0000000200007310 */ /* 0x004e220000301000 */
[----:B------:R-:W0:-:S14]  /*9e00*/  DSETP.GEU.AND P0, PT, |R2|, c[0x2][0x0], PT ;  /* 0x008000000200762a */ /* 0x000e1c0003f0e200 */
[----:B0-----:R-:W-:-:S05]  /*9e10*/  @!P0 FMUL R0, R0, 1.175494350822287508e-38 ;  /* 0x0080000000008820 */ /* 0x001fca0000400000 */
[----:B------:R-:W-:Y:S01]  /*9e20*/  F2FP.BF16.PACK_AB R0, RZ, R0 ;  /* 0x00000000ff00723e */ /* 0x000fe200000010ff */
[----:B------:R-:W-:Y:S05]  /*9e30*/  BRA `(.L_x_5214) ;  /* 0x000009e000007947 */ /* 0x000fea0003800000 */
.L_x_5222:
        /* <DEDUP_REMOVED lines=28> */
.L_x_5225:
        /* <DEDUP_REMOVED lines=15> */
.L_x_5224:
[----:B------:R0:W5:Y:S01]  /*a0f0*/  LDG.E.U16 R0, [R2.64] ;  /* 0x0000002402007981 */ /* 0x000162000c1e1500 */
[----:B------:R-:W-:Y:S05]  /*a100*/  BRA `(.L_x_5214) ;  /* 0x0000071000007947 */ /* 0x000fea0003800000 */
.L_x_5221:
        /* <DEDUP_REMOVED lines=12> */
.L_x_5228:
        /* <DEDUP_REMOVED lines=21> */
.L_x_5232:
[----:B------:R-:W-:Y:S05]  /*a320*/  BSYNC B1 ;  /* 0x0000000000017941 */ /* 0x000fea0003800000 */
.L_x_5231:
[----:B------:R-:W-:Y:S01]  /*a330*/  LEA R3, R0, 0x3b800000, 0x17 ;  /* 0x3b80000000037811 */ /* 0x000fe200078eb8ff */
[----:B------:R-:W-:-:S05]  /*a340*/  IMAD.SHL.U32 R0, R2, 0x100000, RZ ;  /* 0x0010000002007824 */ /* 0x000fca00078e00ff */
[----:B------:R-:W-:Y:S02]  /*a350*/  LOP3.LUT R0, R3, R0, R4, 0xfe, !PT ;  /* 0x0000000003007212 */ /* 0x000fe400078efe04 */
.L_x_5230:
[----:B------:R-:W-:Y:S05]  /*a360*/  BSYNC B0 ;  /* 0x0000000000007941 */ /* 0x000fea0003800000 */
.L_x_5229:
[----:B------:R-:W-:Y:S01]  /*a370*/  F2FP.BF16.PACK_AB R0, RZ, R0 ;  /* 0x00000000ff00723e */ /* 0x000fe200000010ff */
[----:B------:R-:W-:Y:S05]  /*a380*/  BRA `(.L_x_5214) ;  /* 0x0000049000007947 */ /* 0x000fea0003800000 */
.L_x_5227:
        /* <DEDUP_REMOVED lines=21> */
.L_x_5236:
[----:B------:R-:W-:Y:S05]  /*a4e0*/  BSYNC B1 ;  /* 0x0000000000017941 */ /* 0x000fea0003800000 */
.L_x_5235:
[----:B------:R-:W-:Y:S01]  /*a4f0*/  LEA R3, R0, 0x37800000, 0x17 ;  /* 0x3780000000037811 */ /* 0x000fe200078eb8ff */
[----:B------:R-:W-:-:S05]  /*a500*/  IMAD.SHL.U32 R0, R2, 0x200000, RZ ;  /* 0x0020000002007824 */ /* 0x000fca00078e00ff */
[----:B------:R-:W-:Y:S02]  /*a510*/  LOP3.LUT R0, R3, R0, R4, 0xfe, !PT ;  /* 0x0000000003007212 */ /* 0x000fe400078efe04 */
.L_x_5234:
[----:B------:R-:W-:Y:S05]  /*a520*/  BSYNC B0 ;  /* 0x0000000000007941 */ /* 0x000fea0003800000 */
.L_x_5233:
[----:B------:R-:W-:Y:S01]  /*a530*/  F2FP.BF16.PACK_AB R0, RZ, R0 ;  /* 0x00000000ff00723e */ /* 0x000fe200000010ff */
[----:B------:R-:W-:Y:S05]  /*a540*/  BRA `(.L_x_5214) ;  /* 0x000002d000007947 */ /* 0x000fea0003800000 */
.L_x_5226:
        /* <DEDUP_REMOVED lines=14> */
.L_x_5240:
[----:B------:R-:W-:Y:S05]  /*a630*/  BSYNC B0 ;  /* 0x0000000000007941 */ /* 0x000fea0003800000 */
.L_x_5239:
[----:B------:R-:W-:Y:S01]  /*a640*/  F2FP.BF16.PACK_AB R0, RZ, R0 ;  /* 0x00000000ff00723e */ /* 0x000fe200000010ff */
[----:B------:R-:W-:Y:S05]  /*a650*/  BRA `(.L_x_5214) ;  /* 0x000001c000007947 */ /* 0x000fea0003800000 */
.L_x_5213:
        /* <DEDUP_REMOVED lines=21> */
.L_x_5238:
[----:B------:R-:W2:Y:S02]  /*a7b0*/  LDG.E.64 R2, [R2.64] ;  /* 0x0000002402027981 */ /* 0x000ea4000c1e1b00 */
[----:B--2---:R-:W0:Y:S02]  /*a7c0*/  I2F.U64 R0, R2 ;  /* 0x0000000200007312 */ /* 0x004e240000301000 */
[----:B0-----:R-:W-:Y:S01]  /*a7d0*/  F2FP.BF16.PACK_AB R0, RZ, R0 ;  /* 0x00000000ff00723e */ /* 0x001fe200000010ff */
[----:B------:R-:W-:Y:S05]  /*a7e0*/  BRA `(.L_x_5214) ;  /* 0x0000003000007947 */ /* 0x000fea0003800000 */
.L_x_5237:
[----:B------:R-:W2:Y:S02]  /*a7f0*/  LDG.E R2, [R2.64] ;  /* 0x0000002402027981 */ /* 0x000ea4000c1e1900 */
[----:B--2---:R-:W0:Y:S02]  /*a800*/  I2F.U32 R0, R2 ;  /* 0x0000000200007306 */ /* 0x004e240000201000 */
[----:B0-----:R-:W-:-:S06]  /*a810*/  F2FP.BF16.PACK_AB R0, RZ, R0 ;  /* 0x00000000ff00723e */ /* 0x001fcc00000010ff */
.L_x_5214:
        /* <DEDUP_REMOVED lines=19> */
.L_x_5244:
[----:B------:R-:W-:-:S06]  /*a950*/  PRMT R3, RZ, 0x5410, R2 ;  /* 0x00005410ff037816 */ /* 0x000fcc0000000002 */
[----:B------:R-:W0:Y:S02]  /*a960*/  F2I.S64.TRUNC R2, R3 ;  /* 0x0000000300027311 */ /* 0x000e24000020d900 */
[----:B0-----:R-:W-:Y:S01]  /*a970*/  STG.E.U8 [R16.64], R2 ;  /* 0x0000000210007986 */ /* 0x001fe2000c101124 */
[----:B------:R-:W-:Y:S05]  /*a980*/  EXIT ;  /* 0x000000000000794d */ /* 0x000fea0003800000 */
.L_x_5243:
        /* <DEDUP_REMOVED lines=10> */
.L_x_5247:
[----:B------:R-:W-:-:S04]  /*aa30*/  PRMT R2, RZ, 0x5410, R2 ;  /* 0x00005410ff027816 */ /* 0x000fc80000000002 */
[----:B------:R-:W0:Y:S02]  /*aa40*/  F2I.FTZ.TRUNC.NTZ R3, R2 ;  /* 0x0000000200037305 */ /* 0x000e24000021f100 */
[----:B0-----:R-:W-:Y:S01]  /*aa50*/  STG.E [R16.64], R3 ;  /* 0x0000000310007986 */ /* 0x001fe2000c101924 */
[----:B------:R-:W-:Y:S05]  /*aa60*/  EXIT ;  /* 0x000000000000794d */ /* 0x000fea0003800000 */
.L_x_5246:
[----:B------:R-:W-:-:S04]  /*aa70*/  PRMT R2, RZ, 0x5410, R2 ;  /* 0x00005410ff027816 */ /* 0x000fc80000000002 */
[----:B------:R-:W0:Y:S02]  /*aa80*/  F2I.FTZ.TRUNC.NTZ R3, R2 ;  /* 0x0000000200037305 */ /* 0x000e24000021f100 */
[----:B0-----:R-:W-:Y:S01]  /*aa90*/  STG.E.U16 [R16.64], R3 ;  /* 0x0000000310007986 */ /* 0x001fe2000c101524 */
[----:B------:R-:W-:Y:S05]  /*aaa0*/  EXIT ;  /* 0x000000000000794d */ /* 0x000fea0003800000 */
.L_x_5242:
        /* <DEDUP_REMOVED lines=9> */
.L_x_5249:
[----:B------:R-:W-:-:S04]  /*ab40*/  PRMT R0, RZ, 0x5410, R2 ;  /* 0x00005410ff007816 */ /* 0x000fc80000000002 */
[----:B------:R-:W-:-:S05]  /*ab50*/  F2FP.PACK_AB R0, RZ, R0 ;  /* 0x00000000ff00723e */ /* 0x000fca00000000ff */
[----:B------:R-:W-:Y:S01]  /*ab60*/  STG.E.U16 [R16.64], R0 ;  /* 0x0000000010007986 */ /* 0x000fe2000c101524 */
[----:B------:R-:W-:Y:S05]  /*ab70*/  EXIT ;  /* 0x000000000000794d */ /* 0x000fea0003800000 */
.L_x_5248:
        /* <DEDUP_REMOVED lines=10> */
.L_x_5251:
[----:B------:R-:W-:-:S04]  /*ac20*/  PRMT R2, RZ, 0x5410, R2 ;  /* 0x00005410ff027816 */ /* 0x000fc80000000002 */
[----:B------:R-:W-:-:S04]  /*ac30*/  F2FP.PACK_AB R3, RZ, R2 ;  /* 0x00000002ff03723e */ /* 0x000fc800000000ff */
[----:B------:R-:W-:-:S05]  /*ac40*/  PRMT R3, R3, 0x5410, RZ ;  /* 0x0000541003037816 */ /* 0x000fca00000000ff */
[----:B------:R-:W-:Y:S01]  /*ac50*/  STG.E [R16.64], R3 ;  /* 0x0000000310007986 */ /* 0x000fe2000c101924 */
[----:B------:R-:W-:Y:S05]  /*ac60*/  EXIT ;  /* 0x000000000000794d */ /* 0x000fea0003800000 */
.L_x_5250:
[----:B------:R-:W-:-:S05]  /*ac70*/  PRMT R2, RZ, 0x5410, R2 ;  /* 0x00005410ff027816 */ /* 0x000fca0000000002 */
[----:B------:R-:W-:-:S06]  /*ac80*/  FMUL.FTZ R2, R2, 1 ;  /* 0x3f80000002027820 */ /* 0x000fcc0000410000 */
[----:B------:R-:W0:Y:S02]  /*ac90*/  F2F.F64.F32 R2, R2 ;  /* 0x0000000200027310 */ /* 0x000e240000201800 */
[----:B0-----:R-:W-:Y:S01]  /*aca0*/  STG.E.64 [R16.64], R2 ;  /* 0x0000000210007986 */ /* 0x001fe2000c101b24 */
[----:B------:R-:W-:Y:S05]  /*acb0*/  EXIT ;  /* 0x000000000000794d */ /* 0x000fea0003800000 */
.L_x_5241:
        /* <DEDUP_REMOVED lines=13> */
.L_x_5254:
[----:B------:R-:W-:Y:S01]  /*ad90*/  PRMT R2, RZ, 0x5410, R2 ;  /* 0x00005410ff027816 */ /* 0x000fe20000000002 */
[----:B------:R-:W-:-:S04]  /*ada0*/  CS2R R6, SRZ ;  /* 0x0000000000067805 */ /* 0x000fc8000001ff00 */
[----:B------:R-:W-:-:S04]  /*adb0*/  FMUL.FTZ R2, R2, 1 ;  /* 0x3f80000002027820 */ /* 0x000fc80000410000 */
[----:B------:R-:W0:Y:S02]  /*adc0*/  F2F.F64.F32 R4, R2 ;  /* 0x0000000200047310 */ /* 0x000e240000201800 */
[----:B0-----:R-:W-:Y:S01]  /*add0*/  STG.E.128 [R16.64], R4 ;  /* 0x0000000410007986 */ /* 0x001fe2000c101d24 */
[----:B------:R-:W-:Y:S05]  /*ade0*/  EXIT ;  /* 0x000000000000794d */ /* 0x000fea0003800000 */
.L_x_5253:
        /* <DEDUP_REMOVED lines=21> */
.L_x_5258:
[----:B------:R-:W-:Y:S05]  /*af40*/  BSYNC B0 ;  /* 0x0000000000007941 */ /* 0x000fea0003800000 */
.L_x_5257:
[----:B------:R-:W-:-:S05]  /*af50*/  LOP3.LUT R3, R0, R3, RZ, 0xfc, !PT ;  /* 0x0000000300037212 */ /* 0x000fca00078efcff */
[----:B------:R-:W-:Y:S01]  /*af60*/  STG.E.U8 [R16.64], R3 ;  /* 0x0000000310007986 */ /* 0x000fe2000c101124 */
[----:B------:R-:W-:Y:S05]  /*af70*/  EXIT ;  /* 0x000000000000794d */ /* 0x000fea0003800000 */
.L_x_5256:
        /* <DEDUP_REMOVED lines=13> */
.L_x_5260:
[----:B------:R-:W-:Y:S01]  /*b050*/  IMAD.MOV.U32 R0, RZ, RZ, 0x7f ;  /* 0x0000007fff007424 */ /* 0x000fe200078e00ff */
[----:B------:R-:W-:-:S04]  /*b060*/  ISETP.GT.U32.AND P0, PT, R2, 0x7f800000, PT ;  /* 0x7f8000000200780c */ /* 0x000fc80003f04070 */
[----:B------:R-:W-:-:S04]  /*b070*/  SEL R0, R0, 0x7c, P0 ;  /* 0x0000007c00007807 */ /* 0x000fc80000000000 */
.L_x_5261:
[----:B------:R-:W-:Y:S05]  /*b080*/  BSYNC B0 ;  /* 0x0000000000007941 */ /* 0x000fea0003800000 */
.L_x_5259:
[----:B------:R-:W-:-:S04]  /*b090*/  LOP3.LUT R2, R3, 0x80000000, RZ, 0xc0, !PT ;  /* 0x8000000003027812 */ /* 0x000fc800078ec0ff */
[----:B------:R-:W-:-:S04]  /*b0a0*/  SHF.R.U32.HI R3, RZ, 0x18, R2 ;  /* 0x00000018ff037819 */ /* 0x000fc80000011602 */
[----:B------:R-:W-:-:S05]  /*b0b0*/  LOP3.LUT R3, R0, R3, RZ, 0xfc, !PT ;  /* 0x0000000300037212 */ /* 0x000fca00078efcff */
[----:B------:R-:W-:Y:S01]  /*b0c0*/  STG.E.U8 [R16.64], R3 ;  /* 0x0000000310007986 */ /* 0x000fe2000c101124 */
[----:B------:R-:W-:Y:S05]  /*b0d0*/  EXIT ;  /* 0x000000000000794d */ /* 0x000fea0003800000 */
.L_x_5255:
[----:B------:R-:W-:Y:S01]  /*b0e0*/  STG.E.U16 [R16.64], R2 ;  /* 0x0000000210007986 */ /* 0x000fe2000c101524 */
[----:B------:R-:W-:Y:S05]  /*b0f0*/  EXIT ;  /* 0x000000000000794d */ /* 0x000fea0003800000 */
.L_x_5252:
        /* <DEDUP_REMOVED lines=12> */
.L_x_5264:
        /* <DEDUP_REMOVED lines=17> */
.L_x_5267:
[----:B------:R-:W-:-:S04]  /*b2d0*/  LOP3.LUT R2, R3, 0x80000000, RZ, 0xc0, !PT ;  /* 0x8000000003027812 */ /* 0x000fc800078ec0ff */
[----:B------:R-:W-:-:S04]  /*b2e0*/  SHF.R.U32.HI R3, RZ, 0x18, R2 ;  /* 0x00000018ff037819 */ /* 0x000fc80000011602 */
[----:B------:R-:W-:-:S04]  /*b2f0*/  LOP3.LUT R0, R0, R3, RZ, 0xfc, !PT ;  /* 0x0000000300007212 */ /* 0x000fc800078efcff */
[----:B------:R-:W-:Y:S02]  /*b300*/  PRMT R8, R0, 0x7610, R8 ;  /* 0x0000761000087816 */ /* 0x000fe40000000008 */
.L_x_5266:
[----:B------:R-:W-:Y:S05]  /*b310*/  BSYNC B0 ;  /* 0x0000000000007941 */ /* 0x000fea0003800000 */
.L_x_5265:
[----:B------:R-:W-:Y:S01]  /*b320*/  STG.E.U8 [R16.64], R8 ;  /* 0x0000000810007986 */ /* 0x000fe2000c101124 */
[----:B------:R-:W-:Y:S05]  /*b330*/  EXIT ;  /* 0x000000000000794d */ /* 0x000fea0003800000 */
.L_x_5263:
        /* <DEDUP_REMOVED lines=17> */
.L_x_5270:
[----:B------:R-:W-:-:S04]  /*b450*/  LOP3.LUT R2, R3, 0x80000000, RZ, 0xc0, !PT ;  /* 0x8000000003027812 */ /* 0x000fc800078ec0ff */
[----:B------:R-:W-:-:S04]  /*b460*/  SHF.R.U32.HI R3, RZ, 0x18, R2 ;  /* 0x00000018ff037819 */ /* 0x000fc80000011602 */
[----:B------:R-:W-:-:S04]  /*b470*/  LOP3.LUT R0, R0, R3, RZ, 0xfc, !PT ;  /* 0x0000000300007212 */ /* 0x000fc800078efcff */
[----:B------:R-:W-:Y:S02]  /*b480*/  PRMT R8, R0, 0x7610, R8 ;  /* 0x0000761000087816 */ /* 0x000fe40000000008 */
.L_x_5269:
[----:B------:R-:W-:Y:S05]  /*b490*/  BSYNC B0 ;  /* 0x0000000000007941 */ /* 0x000fea0003800000 */
.L_x_5268:
[----:B------:R-:W-:Y:S01]  /*b4a0*/  STG.E.U8 [R16.64], R8 ;  /* 0x0000000810007986 */ /* 0x000fe2000c101124 */
[----:B------:R-:W-:Y:S05]  /*b4b0*/  EXIT ;  /* 0x000000000000794d */ /* 0x000fea0003800000 */
.L_x_5262:
        /* <DEDUP_REMOVED lines=22> */
.L_x_5245:
        /* <DEDUP_REMOVED lines=20> */
.L_x_5272:
[----:B------:R-:W-:-:S06]  /*b760*/  PRMT R2, RZ, 0x5410, R2 ;  /* 0x00005410ff027816 */ /* 0x000fcc0000000002 */
[----:B------:R-:W0:Y:S02]  /*b770*/  F2I.U64.TRUNC R2, R2 ;  /* 0x0000000200027311 */ /* 0x000e24000020d800 */
[----:B0-----:R-:W-:Y:S01]  /*b780*/  STG.E.64 [R16.64], R2 ;  /* 0x0000000210007986 */ /* 0x001fe2000c101b24 */
[----:B------:R-:W-:Y:S05]  /*b790*/  EXIT ;  /* 0x000000000000794d */ /* 0x000fea0003800000 */
.L_x_5271:
[----:B------:R-:W-:-:S04]  /*b7a0*/  PRMT R2, RZ, 0x5410, R2 ;  /* 0x00005410ff027816 */ /* 0x000fc80000000002 */
[----:B------:R-:W0:Y:S02]  /*b7b0*/  F2I.FTZ.U32.TRUNC.NTZ R3, R2 ;  /* 0x0000000200037305 */ /* 0x000e24000021f000 */
[----:B0-----:R-:W-:Y:S01]  /*b7c0*/  STG.E [R16.64], R3 ;  /* 0x0000000310007986 */ /* 0x001fe2000c101924 */
[----:B------:R-:W-:Y:S05]  /*b7d0*/  EXIT ;  /* 0x000000000000794d */ /* 0x000fea0003800000 */
.L_x_5273:
        /* <DEDUP_REMOVED lines=10> */
.L_x_18324:


//--------------------- .text._ZN2at6native27unrolled_elementwise_kernelIZZZNS0_17round_kernel_cudaERNS_18TensorIteratorBaseEENKUlvE_clEvENKUlvE2_clEvEUlN3c108BFloat16EE_St5arrayIPcLm2EELi4E23TrivialOffsetCalculatorILi1EjESD_NS0_6memory12LoadWithCastILi1EEENSE_13StoreWithCastILi1EEEEEviT_T0_T2_T3_T4_T5_ --------------------------
	.section	.text._ZN2at6native27unrolled_elementwise_kernelIZZZNS0_17round_kernel_cudaERNS_18TensorIteratorBaseEENKUlvE_clEvENKUlvE2_clEvEUlN3c108BFloat16EE_St5arrayIPcLm2EELi4E23TrivialOffsetCalculatorILi1EjESD_NS0_6memory12LoadWithCastILi1EEENSE_13StoreWithCastILi1EEEEEviT_T0_T2_T3_T4_T5_,"ax",@progbits
	.sectioninfo	@"SHI_REGISTERS=28"
	.align	128
        .global         _ZN2at6native27unrolled_elementwise_kernelIZZZNS0_17round_kernel_cudaERNS_18TensorIteratorBaseEENKUlvE_clEvENKUlvE2_clEvEUlN3c108BFloat16EE_St5arrayIPcLm2EELi4E23TrivialOffsetCalculatorILi1EjESD_NS0_6memory12LoadWithCastILi1EEENSE_13StoreWithCastILi1EEEEEviT_T0_T2_T3_T4_T5_
        .type           _ZN2at6native27unrolled_elementwise_kernelIZZZNS0_17round_kernel_cudaERNS_18TensorIteratorBaseEENKUlvE_clEvENKUlvE2_clEvEUlN3c108BFloat16EE_St5arrayIPcLm2EELi4E23TrivialOffsetCalculatorILi1EjESD_NS0_6memory12LoadWithCastILi1EEENSE_13StoreWithCastILi1EEEEEviT_T0_T2_T3_T4_T5_,@function
        .size           _ZN2at6native27unrolled_elementwise_kernelIZZZNS0_17round_kernel_cudaERNS_18TensorIteratorBaseEENKUlvE_clEvENKUlvE2_clEvEUlN3c108BFloat16EE_St5arrayIPcLm2EELi4E23TrivialOffsetCalculatorILi1EjESD_NS0_6memory12LoadWithCastILi1EEENSE_13StoreWithCastILi1EEEEEviT_T0_T2_T3_T4_T5_,(.L_x_18325 - _ZN2at6native27unrolled_elementwise_kernelIZZZNS0_17round_kernel_cudaERNS_18TensorIteratorBaseEENKUlvE_clEvENKUlvE2_clEvEUlN3c108BFloat16EE_St5arrayIPcLm2EELi4E23TrivialOffsetCalculatorILi1EjESD_NS0_6memory12LoadWithCastILi1EEENSE_13StoreWithCastILi1EEEEEviT_T0_T2_T3_T4_T5_)
        .other          _ZN2at6native27unrolled_elementwise_kernelIZZZNS0_17round_kernel_cudaERNS_18TensorIteratorBaseEENKUlvE_clEvENKUlvE2_clEvEUlN3c108BFloat16EE_St5arrayIPcLm2EELi4E23TrivialOffsetCalculatorILi1EjESD_NS0_6memory12LoadWithCastILi1EEENSE_13StoreWithCastILi1EEEEEviT_T0_T2_T3_T4_T5_,@"STO_CUDA_ENTRY STV_DEFAULT"
_ZN2at6native27unrolled_elementwise_kernelIZZZNS0_17round_kernel_cudaERNS_18TensorIteratorBaseEENKUlvE_clEvENKUlvE2_clEvEUlN3c108BFloat16EE_St5arrayIPcLm2EELi4E23TrivialOffsetCalculatorILi1EjESD_NS0_6memory12LoadWithCastILi1EEENSE_13StoreWithCastILi1EEEEEviT_T0_T2_T3_T4_T5_:
.text._ZN2at6native27unrolled_elementwise_kernelIZZZNS0_17round_kernel_cudaERNS_18TensorIteratorBaseEENKUlvE_clEvENKUlvE2_clEvEUlN3c108BFloat16EE_St5arrayIPcLm2EELi4E23TrivialOffsetCalculatorILi1EjESD_NS0_6memory12LoadWithCastILi1EEENSE_13StoreWithCastILi1EEEEEviT_T0_T2_T3_T4_T5_:
        /* <DEDUP_REMOVED lines=32> */
.L_x_5279:
[----:B------:R-:W2:Y:S02]  /*0200*/  LDG.E.U8 R2, [R2.64] ;  /* 0x0000002402027981 */ /* 0x000ea4000c1e1100 */
[----:B--2---:R-:W0:Y:S02]  /*0210*/  I2F.U16 R0, R2 ;  /* 0x0000000200007306 */ /* 0x004e240000101000 */
[----:B0-----:R-:W-:-:S04]  /*0220*/  F2FP.BF16.PACK_AB R0, RZ, R0 ;  /* 0x00000000ff00723e */ /* 0x001fc800000010ff */
[----:B------:R-:W-:Y:S01]  /*0230*/  PRMT R18, R0, 0x7610, R18 ;  /* 0x0000761000127816 */ /* 0x000fe20000000012 */
[----:B------:R-:W-:Y:S05]  /*0240*/  BRA `(.L_x_5281) ;  /* 0x00000f1000007947 */ /* 0x000fea0003800000 */
.L_x_5278:
        /* <DEDUP_REMOVED lines=11> */
.L_x_5283:
[----:B------:R-:W2:Y:S02]  /*0300*/  LDG.E R2, [R2.64] ;  /* 0x0000002402027981 */ /* 0x000ea4000c1e1900 */
[----:B--2---:R-:W0:Y:S02]  /*0310*/  I2F R0, R2 ;  /* 0x0000000200007306 */ /* 0x004e240000201400 */
[----:B0-----:R-:W-:-:S04]  /*0320*/  F2FP.BF16.PACK_AB R0, RZ, R0 ;  /* 0x00000000ff00723e */ /* 0x001fc800000010ff */
[----:B------:R-:W-:Y:S01]  /*0330*/  PRMT R18, R0, 0x7610, R18 ;  /* 0x0000761000127816 */ /* 0x000fe20000000012 */
[----:B------:R-:W-:Y:S05]  /*0340*/  BRA `(.L_x_5281) ;  /* 0x00000e1000007947 */ /* 0x000fea0003800000 */
.L_x_5282:
[----:B------:R-:W2:Y:S02]  /*0350*/  LDG.E.U16 R2, [R2.64] ;  /* 0x0000002402027981 */ /* 0x000ea4000c1e1500 */
[----:B--2---:R-:W0:Y:S02]  /*0360*/  I2F.S16 R0, R2 ;  /* 0x0000000200007306 */ /* 0x004e240000101400 */
[----:B0-----:R-:W-:-:S04]  /*0370*/  F2FP.BF16.PACK_AB R0, RZ, R0 ;  /* 0x00000000ff00723e */ /* 0x001fc800000010ff */
[----:B------:R-:W-:Y:S01]  /*0380*/  PRMT R18, R0, 0x7610, R18 ;  /* 0x0000761000127816 */ /* 0x000fe20000000012 */
[----:B------:R-:W-:Y:S05]  /*0390*/  BRA `(.L_x_5281) ;  /* 0x00000dc000007947 */ /* 0x000fea0003800000 */
.L_x_5277:
        /* <DEDUP_REMOVED lines=9> */
.L_x_5285:
[----:B------:R-:W2:Y:S02]  /*0430*/  LDG.E.U16 R0, [R2.64] ;  /* 0x0000002402007981 */ /* 0x000ea4000c1e1500 */
[----:B--2---:R-:W-:-:S05]  /*0440*/  HADD2.F32 R0, -RZ, R0.H0_H0 ;  /* 0x20000000ff007230 */ /* 0x004fca0000004100 */
[----:B------:R-:W-:-:S04]  /*0450*/  F2FP.BF16.PACK_AB R0, RZ, R0 ;  /* 0x00000000ff00723e */ /* 0x000fc800000010ff */
[----:B------:R-:W-:Y:S01]  /*0460*/  PRMT R18, R0, 0x7610, R18 ;  /* 0x0000761000127816 */ /* 0x000fe20000000012 */
[----:B------:R-:W-:Y:S05]  /*0470*/  BRA `(.L_x_5281) ;  /* 0x00000ce000007947 */ /* 0x000fea0003800000 */
.L_x_5284:
        /* <DEDUP_REMOVED lines=9> */
.L_x_5287:
[----:B------:R-:W2:Y:S02]  /*0510*/  LDG.E.U16 R2, [R2.64] ;  /* 0x0000002402027981 */ /* 0x000ea4000c1e1500 */
[----:B--2---:R-:W-:-:S05]  /*0520*/  HADD2.F32 R0, -RZ, R2.H0_H0 ;  /* 0x20000002ff007230 */ /* 0x004fca0000004100 */
[----:B------:R-:W-:-:S04]  /*0530*/  F2FP.BF16.PACK_AB R0, RZ, R0 ;  /* 0x00000000ff00723e */ /* 0x000fc800000010ff */
[----:B------:R-:W-:Y:S01]  /*0540*/  PRMT R18, R0, 0x7610, R18 ;  /* 0x0000761000127816 */ /* 0x000fe20000000012 */
[----:B------:R-:W-:Y:S05]  /*0550*/  BRA `(.L_x_5281) ;  /* 0x00000c0000007947 */ /* 0x000fea0003800000 */
.L_x_5286:
[----:B------:R-:W2:Y:S02]  /*0560*/  LDG.E.64 R2, [R2.64] ;  /* 0x0000002402027981 */ /* 0x000ea4000c1e1b00 */
[----:B--2---:R-:W0:Y:S01]  /*0570*/  F2F.F32.F64 R0, R2 ;  /* 0x0000000200007310 */ /* 0x004e220000301000 */
[----:B------:R-:W0:-:S14]  /*0580*/  DSETP.GEU.AND P0, PT, |R2|, c[0x2][0x0], PT ;  /* 0x008000000200762a */ /* 0x000e1c0003f0e200 */
[----:B0-----:R-:W-:-:S05]  /*0590*/  @!P0 FMUL R0, R0, 1.175494350822287508e-38 ;  /* 0x0080000000008820 */ /* 0x001fca0000400000 */
[----:B------:R-:W-:-:S04]  /*05a0*/  F2FP.BF16.PACK_AB R0, RZ, R0 ;  /* 0x00000000ff00723e */ /* 0x000fc800000010ff */
[----:B------:R-:W-:Y:S01]  /*05b0*/  PRMT R18, R0, 0x7610, R18 ;  /* 0x0000761000127816 */ /* 0x000fe20000000012 */
[----:B------:R-:W-:Y:S05]  /*05c0*/  BRA `(.L_x_5281) ;  /* 0x00000b9000007947 */ /* 0x000fea0003800000 */
.L_x_5276:
        /* <DEDUP_REMOVED lines=14> */
.L_x_5290:
[----:B------:R-:W2:Y:S02]  /*06b0*/  LDG.E.64 R2, [R2.64] ;  /* 0x0000002402027981 */ /* 0x000ea4000c1e1b00 */
[----:B--2---:R-:W0:Y:S01]  /*06c0*/  F2F.F32.F64 R0, R2 ;  /* 0x0000000200007310 */ /* 0x004e220000301000 */
[----:B------:R-:W0:-:S14]  /*06d0*/  DSETP.GEU.AND P0, PT, |R2|, c[0x2][0x0], PT ;  /* 0x008000000200762a */ /* 0x000e1c0003f0e200 */
[----:B0-----:R-:W-:-:S05]  /*06e0*/  @!P0 FMUL R0, R0, 1.175494350822287508e-38 ;  /* 0x0080000000008820 */ /* 0x001fca0000400000 */
[----:B------:R-:W-:-:S04]  /*06f0*/  F2FP.BF16.PACK_AB R0, RZ, R0 ;  /* 0x00000000ff00723e */ /* 0x000fc800000010ff */
[----:B------:R-:W-:Y:S01]  /*0700*/  PRMT R18, R0, 0x7610, R18 ;  /* 0x0000761000127816 */ /* 0x000fe20000000012 */
[----:B------:R-:W-:Y:S05]  /*0710*/  BRA `(.L_x_5281) ;  /* 0x00000a4000007947 */ /* 0x000fea0003800000 */
.L_x_5289:
        /* <DEDUP_REMOVED lines=28> */
.L_x_5292:
        /* <DEDUP_REMOVED lines=16> */
.L_x_5291:
[----:B------:R0:W5:Y:S01]  /*09e0*/  LDG.E.U16 R18, [R2.64] ;  /* 0x0000002402127981 */ /* 0x000162000c1e1500 */
[----:B------:R-:W-:Y:S05]  /*09f0*/  BRA `(.L_x_5281) ;  /* 0x0000076000007947 */ /* 0x000fea0003800000 */
.L_x_5288:
        /* <DEDUP_REMOVED lines=12> */
.L_x_5295:
        /* <DEDUP_REMOVED lines=21> */
.L_x_5299:
[----:B------:R-:W-:Y:S05]  /*0c10*/  BSYNC B1 ;  /* 0x0000000000017941 */ /* 0x000fea0003800000 */
.L_x_5298:
[----:B------:R-:W-:Y:S01]  /*0c20*/  LEA R3, R0, 0x3b800000, 0x17 ;  /* 0x3b80000000037811 */ /* 0x000fe200078eb8ff */
[----:B------:R-:W-:-:S05]  /*0c30*/  IMAD.SHL.U32 R0, R2, 0x100000, RZ ;  /* 0x0010000002007824 */ /* 0x000fca00078e00ff */
[----:B------:R-:W-:Y:S02]  /*0c40*/  LOP3.LUT R0, R3, R0, R4, 0xfe, !PT ;  /* 0x0000000003007212 */ /* 0x000fe400078efe04 */
.L_x_5297:
[----:B------:R-:W-:Y:S05]  /*0c50*/  BSYNC B0 ;  /* 0x0000000000007941 */ /* 0x000fea0003800000 */
.L_x_5296:
[----:B------:R-:W-:-:S04]  /*0c60*/  F2FP.BF16.PACK_AB R0, RZ, R0 ;  /* 0x00000000ff00723e */ /* 0x000fc800000010ff */
[----:B------:R-:W-:Y:S01]  /*0c70*/  PRMT R18, R0, 0x7610, R18 ;  /* 0x0000761000127816 */ /* 0x000fe20000000012 */
[----:B------:R-:W-:Y:S05]  /*0c80*/  BRA `(.L_x_5281) ;  /* 0x000004d000007947 */ /* 0x000fea0003800000 */
.L_x_5294:
        /* <DEDUP_REMOVED lines=21> */
.L_x_5303:
[----:B------:R-:W-:Y:S05]  /*0de0*/  BSYNC B1 ;  /* 0x0000000000017941 */ /* 0x000fea0003800000 */
.L_x_5302:
[----:B------:R-:W-:Y:S01]  /*0df0*/  LEA R3, R0, 0x37800000, 0x17 ;  /* 0x3780000000037811 */ /* 0x000fe200078eb8ff */
[----:B------:R-:W-:-:S05]  /*0e00*/  IMAD.SHL.U32 R0, R2, 0x200000, RZ ;  /* 0x0020000002007824 */ /* 0x000fca00078e00ff */
[----:B------:R-:W-:Y:S02]  /*0e10*/  LOP3.LUT R0, R3, R0, R4, 0xfe, !PT ;  /* 0x0000000003007212 */ /* 0x000fe400078efe04 */
.L_x_5301:
[----:B------:R-:W-:Y:S05]  /*0e20*/  BSYNC B0 ;  /* 0x0000000000007941 */ /* 0x000fea0003800000 */
.L_x_5300:
[----:B------:R-:W-:-:S04]  /*0e30*/  F2FP.BF16.PACK_AB R0, RZ, R0 ;  /* 0x00000000ff00723e */ /* 0x000fc800000010ff */
[----:B------:R-:W-:Y:S01]  /*0e40*/  PRMT R18, R0, 0x7610, R18 ;  /* 0x0000761000127816 */ /* 0x000fe20000000012 */
[----:B------:R-:W-:Y:S05]  /*0e50*/  BRA `(.L_x_5281) ;  /* 0x0000030000007947 */ /* 0x000fea0003800000 */
.L_x_5293:
        /* <DEDUP_REMOVED lines=14> */
.L_x_5307:
[----:B------:R-:W-:Y:S05]  /*0f40*/  BSYNC B0 ;  /* 0x0000000000007941 */ /* 0x000fea0003800000 */
.L_x_5306:
[----:B------:R-:W-:-:S04]  /*0f50*/  F2FP.BF16.PACK_AB R0, RZ, R0 ;  /* 0x00000000ff00723e */ /* 0x000fc800000010ff */
[----:B------:R-:W-:Y:S01]  /*0f60*/  PRMT R18, R0, 0x7610, R18 ;  /* 0x0000761000127816 */ /* 0x000fe20000000012 */
[----:B------:R-:W-:Y:S05]  /*0f70*/  BRA `(.L_x_5281) ;  /* 0x000001e000007947 */ /* 0x000fea0003800000 */
.L_x_5280:
        /* <DEDUP_REMOVED lines=21> */
.L_x_5305:
[----:B------:R-:W2:Y:S02]  /*10d0*/  LDG.E.64 R2, [R2.64] ;  /* 0x0000002402027981 */ /* 0x000ea4000c1e1b00 */
[----:B--2---:R-:W0:Y:S02]  /*10e0*/  I2F.U64 R0, R2 ;  /* 0x0000000200007312 */ /* 0x004e240000301000 */
[----:B0-----:R-:W-:-:S04]  /*10f0*/  F2FP.BF16.PACK_AB R0, RZ, R0 ;  /* 0x00000000ff00723e */ /* 0x001fc800000010ff */
[----:B------:R-:W-:Y:S01]  /*1100*/  PRMT R18, R0, 0x7610, R18 ;  /* 0x0000761000127816 */ /* 0x000fe20000000012 */
[----:B------:R-:W-:Y:S05]  /*1110*/  BRA `(.L_x_5281) ;  /* 0x0000004000007947 */ /* 0x000fea0003800000 */
.L_x_5304:
[----:B------:R-:W2:Y:S02]  /*1120*/  LDG.E R2, [R2.64] ;  /* 0x0000002402027981 */ /* 0x000ea4000c1e1900 */
[----:B--2---:R-:W0:Y:S02]  /*1130*/  I2F.U32 R0, R2 ;  /* 0x0000000200007306 */ /* 0x004e240000201000 */
[----:B0-----:R-:W-:-:S04]  /*1140*/  F2FP.BF16.PACK_AB R0, RZ, R0 ;  /* 0x00000000ff00723e */ /* 0x001fc800000010ff */
[----:B------:R-:W-:Y:S02]  /*1150*/  PRMT R18, R0, 0x7610, R18 ;  /* 0x0000761000127816 */ /* 0x000fe40000000012 */
.L_x_5281:
[----:B------:R-:W1:Y:S02]  /*1160*/  S2R R24, SR_TID.X ;  /* 0x0000000000187919 */ /* 0x000e640000002100 */
[----:B-1----:R-:W-:-:S03]  /*1170*/  IADD3 R24, R24, 0x80, RZ ;  /* 0x0000008018187810 */ /* 0x002fc60007ffe0ff */
.L_x_5275:
[----:B-1----:R-:W-:Y:S05]  /*1180*/  BSYNC B6 ;  /* 0x0000000000067941 */ /* 0x002fea0003800000 */
.L_x_5274:
        /* <DEDUP_REMOVED lines=24> */
.L_x_5313:
[----:B------:R-:W2:Y:S02]  /*1310*/  LDG.E.U8 R2, [R2.64] ;  /* 0x0000002402027981 */ /* 0x000ea4000c1e1100 */
[----:B--2---:R-:W0:Y:S02]  /*1320*/  I2F.U16 R0, R2 ;  /* 0x0000000200007306 */ /* 0x004e240000101000 */
[----:B0-----:R-:W-:-:S04]  /*1330*/  F2FP.BF16.PACK_AB R0, RZ, R0 ;  /* 0x00000000ff00723e */ /* 0x001fc800000010ff */
[----:B------:R-:W-:Y:S01]  /*1340*/  PRMT R22, R0, 0x7610, R22 ;  /* 0x0000761000167816 */ /* 0x000fe20000000016 */
[----:B------:R-:W-:Y:S05]  /*1350*/  BRA `(.L_x_5315) ;  /* 0x00000f0000007947 */ /* 0x000fea0003800000 */
.L_x_5312:
        /* <DEDUP_REMOVED lines=11> */
.L_x_5317:
[----:B------:R-:W2:Y:S02]  /*1410*/  LDG.E R2, [R2.64] ;  /* 0x0000002402027981 */ /* 0x000ea4000c1e1900 */
[----:B--2---:R-:W0:Y:S02]  /*1420*/  I2F R0, R2 ;  /* 0x0000000200007306 */ /* 0x004e240000201400 */
[----:B0-----:R-:W-:-:S04]  /*1430*/  F2FP.BF16.PACK_AB R0, RZ, R0 ;  /* 0x00000000ff00723e */ /* 0x001fc800000010ff */
[----:B------:R-:W-:Y:S01]  /*1440*/  PRMT R22, R0, 0x7610, R22 ;  /* 0x0000761000167816 */ /* 0x000fe20000000016 */
[----:B------:R-:W-:Y:S05]  /*1450*/  BRA `(.L_x_5315) ;  /* 0x00000e0000007947 */ /* 0x000fea0003800000 */
.L_x_5316:
[----:B------:R-:W2:Y:S02]  /*1460*/  LDG.E.U16 R2, [R2.64] ;  /* 0x0000002402027981 */ /* 0x000ea4000c1e1500 */
[----:B--2---:R-:W0:Y:S02]  /*1470*/  I2F.S16 R0, R2 ;  /* 0x0000000200007306 */ /* 0x004e240000101400 */
[----:B0-----:R-:W-:-:S04]  /*1480*/  F2FP.BF16.PACK_AB R0, RZ, R0 ;  /* 0x00000000ff00723e */ /* 0x001fc800000010ff */
[----:B------:R-:W-:Y:S01]  /*1490*/  PRMT R22, R0, 0x7610, R22 ;  /* 0x0000761000167816 */ /* 0x000fe20000000016 */
[----:B------:R-:W-:Y:S05]  /*14a0*/  BRA `(.L_x_5315) ;  /* 0x00000db000007947 */ /* 0x000fea0003800000 */
.L_x_5311:
        /* <DEDUP_REMOVED lines=9> */
.L_x_5319:
[----:B------:R-:W2:Y:S02]  /*1540*/  LDG.E.U16 R0, [R2.64] ;  /* 0x0000002402007981 */ /* 0x000ea4000c1e1500 */
[----:B--2---:R-:W-:-:S05]  /*1550*/  HADD2.F32 R0, -RZ, R0.H0_H0 ;  /* 0x20000000ff007230 */ /* 0x004fca0000004100 */
[----:B------:R-:W-:-:S04]  /*1560*/  F2FP.BF16.PACK_AB R0, RZ, R0 ;  /* 0x00000000ff00723e */ /* 0x000fc800000010ff */
[----:B------:R-:W-:Y:S01]  /*1570*/  PRMT R22, R0, 0x7610, R22 ;  /* 0x0000761000167816 */ /* 0x000fe20000000016 */
[----:B------:R-:W-:Y:S05]  /*1580*/  BRA `(.L_x_5315) ;  /* 0x00000cd000007947 */ /* 0x000fea0003800000 */
.L_x_5318:
        /* <DEDUP_REMOVED lines=9> */
.L_x_5321:
[----:B------:R-:W2:Y:S02]  /*1620*/  LDG.E.U16 R2, [R2.64] ;  /* 0x0000002402027981 */ /* 0x000ea4000c1e1500 */
[----:B--2---:R-:W-:-:S05]  /*1630*/  HADD2.F32 R0, -RZ, R2.H0_H0 ;  /* 0x20000002ff007230 */ /* 0x004fca0000004100 */
[----:B------:R-:W-:-:S04]  /*1640*/  F2FP.BF16.PACK_AB R0, RZ, R0 ;  /* 0x00000000ff00723e */ /* 0x000fc800000010ff */
[----:B------:R-:W-:Y:S01]  /*1650*/  PRMT R22, R0, 0x7610, R22 ;  /* 0x0000761000167816 */ /* 0x000fe20000000016 */
[----:B------:R-:W-:Y:S05]  /*1660*/  BRA `(.L_x_5315) ;  /* 0x00000bf000007947 */ /* 0x000fea0003800000 */
.L_x_5320:
[----:B------:R-:W2:Y:S02]  /*1670*/  LDG.E.64 R2, [R2.64] ;  /* 0x0000002402027981 */ /* 0x000ea4000c1e1b00 */
[----:B--2---:R-:W0:Y:S01]  /*1680*/  F2F.F32.F64 R0, R2 ;  /* 0x0000000200007310 */ /* 0x004e220000301000 */
[----:B------:R-:W0:-:S14]  /*1690*/  DSETP.GEU.AND P0, PT, |R2|, c[0x2][0x0], PT ;  /* 0x008000000200762a */ /* 0x000e1c0003f0e200 */
[----:B0-----:R-:W-:-:S05]  /*16a0*/  @!P0 FMUL R0, R0, 1.175494350822287508e-38 ;  /* 0x0080000000008820 */ /* 0x001fca0000400000 */
[----:B------:R-:W-:-:S04]  /*16b0*/  F2FP.BF16.PACK_AB R0, RZ, R0 ;  /* 0x00000000ff00723e */ /* 0x000fc800000010ff */
[----:B------:R-:W-:Y:S01]  /*16c0*/  PRMT R22, R0, 0x7610, R22 ;  /* 0x0000761000167816 */ /* 0x000fe20000000016 */
[----:B------:R-:W-:Y:S05]  /*16d0*/  BRA `(.L_x_5315) ;  /* 0x00000b8000007947 */ /* 0x000fea0003800000 */
.L_x_5310:
        /* <DEDUP_REMOVED lines=14> */
.L_x_5324:
[----:B------:R-:W2:Y:S02]  /*17c0*/  LDG.E.64 R2, [R2.64] ;  /* 0x0000002402027981 */ /* 0x000ea4000c1e1b00 */
[----:B--2---:R-:W0:Y:S01]  /*17d0*/  F2F.F32.F64 R0, R2 ;  /* 0x0000000200007310 */ /* 0x004e220000301000 */
[----:B------:R-:W0:-:S14]  /*17e0*/  DSETP.GEU.AND P0, PT, |R2|, c[0x2][0x0], PT ;  /* 0x008000000200762a */ /* 0x000e1c0003f0e200 */
[----:B0-----:R-:W-:-:S05]  /*17f0*/  @!P0 FMUL R0, R0, 1.175494350822287508e-38 ;  /* 0x0080000000008820 */ /* 0x001fca0000400000 */
[----:B------:R-:W-:-:S04]  /*1800*/  F2FP.BF16.PACK_AB R0, RZ, R0 ;  /* 0x00000000ff00723e */ /* 0x000fc800000010ff */
[----:B------:R-:W-:Y:S01]  /*1810*/  PRMT R22, R0, 0x7610, R22 ;  /* 0x0000761000167816 */ /* 0x000fe20000000016 */
[----:B------:R-:W-:Y:S05]  /*1820*/  BRA `(.L_x_5315) ;  /* 0x00000a3000007947 */ /* 0x000fea0003800000 */
.L_x_5323:
        /* <DEDUP_REMOVED lines=28> */
.L_x_5326:
        /* <DEDUP_REMOVED lines=15> */
.L_x_5325:
[----:B------:R0:W5:Y:S01]  /*1ae0*/  LDG.E.U16 R22, [R2.64] ;  /* 0x0000002402167981 */ /* 0x000162000c1e1500 */
[----:B------:R-:W-:Y:S05]  /*1af0*/  BRA `(.L_x_5315) ;  /* 0x0000076000007947 */ /* 0x000fea0003800000 */
.L_x_5322:
        /* <DEDUP_REMOVED lines=12> */
.L_x_5329:
        /* <DEDUP_REMOVED lines=21> */
.L_x_5333:
[----:B------:R-:W-:Y:S05]  /*1d10*/  BSYNC B1 ;  /* 0x0000000000017941 */ /* 0x000fea0003800000 */
.L_x_5332:
[----:B------:R-:W-:Y:S01]  /*1d20*/  LEA R3, R0, 0x3b800000, 0x17 ;  /* 0x3b80000000037811 */ /* 0x000fe200078eb8ff */
[----:B------:R-:W-:-:S05]  /*1d30*/  IMAD.SHL.U32 R0, R2, 0x100000, RZ ;  /* 0x0010000002007824 */ /* 0x000fca00078e00ff */
[----:B------:R-:W-:Y:S02]  /*1d40*/  LOP3.LUT R0, R3, R0, R4, 0xfe, !PT ;  /* 0x0000000003007212 */ /* 0x000fe400078efe04 */
.L_x_5331:
[----:B------:R-:W-:Y:S05]  /*1d50*/  BSYNC B0 ;  /* 0x0000000000007941 */ /* 0x000fea0003800000 */
.L_x_5330:
[----:B------:R-:W-:-:S04]  /*1d60*/  F2FP.BF16.PACK_AB R0, RZ, R0 ;  /* 0x00000000ff00723e */ /* 0x000fc800000010ff */
[----:B------:R-:W-:Y:S01]  /*1d70*/  PRMT R22, R0, 0x7610, R22 ;  /* 0x0000761000167816 */ /* 0x000fe20000000016 */
[----:B------:R-:W-:Y:S05]  /*1d80*/  BRA `(.L_x_5315) ;  /* 0x000004d000007947 */ /* 0x000fea0003800000 */
.L_x_5328:
        /* <DEDUP_REMOVED lines=21> */
.L_x_5337:
[----:B------:R-:W-:Y:S05]  /*1ee0*/  BSYNC B1 ;  /* 0x0000000000017941 */ /* 0x000fea0003800000 */
.L_x_5336:
[----:B------:R-:W-:Y:S01]  /*1ef0*/  LEA R3, R0, 0x37800000, 0x17 ;  /* 0x3780000000037811 */ /* 0x000fe200078eb8ff */
[----:B------:R-:W-:-:S05]  /*1f00*/  IMAD.SHL.U32 R0, R2, 0x200000, RZ ;  /* 0x0020000002007824 */ /* 0x000fca00078e00ff */
[----:B------:R-:W-:Y:S02]  /*1f10*/  LOP3.LUT R0, R3, R0, R4, 0xfe, !PT ;  /* 0x0000000003007212 */ /* 0x000fe400078efe04 */
.L_x_5335:
[----:B------:R-:W-:Y:S05]  /*1f20*/  BSYNC B0 ;  /* 0x0000000000007941 */ /* 0x000fea0003800000 */
.L_x_5334:
[----:B------:R-:W-:-:S04]  /*1f30*/  F2FP.BF16.PACK_AB R0, RZ, R0 ;  /* 0x00000000ff00723e */ /* 0x000fc800000010ff */
[----:B------:R-:W-:Y:S01]  /*1f40*/  PRMT R22, R0, 0x7610, R22 ;  /* 0x0000761000167816 */ /* 0x000fe20000000016 */
[----:B------:R-:W-:Y:S05]  /*1f50*/  BRA `(.L_x_5315) ;  /* 0x0000030000007947 */ /* 0x000fea0003800000 */
.L_x_5327:
        /* <DEDUP_REMOVED lines=14> */
.L_x_5341:
[----:B------:R-:W-:Y:S05]  /*2040*/  BSYNC B0 ;  /* 0x0000000000007941 */ /* 0x000fea0003800000 */
.L_x_5340:
[----:B------:R-:W-:-:S04]  /*2050*/  F2FP.BF16.PACK_AB R0, RZ, R0 ;  /* 0x00000000ff00723e */ /* 0x000fc800000010ff */
[----:B------:R-:W-:Y:S01]  /*2060*/  PRMT R22, R0, 0x7610, R22 ;  /* 0x0000761000167816 */ /* 0x000fe20000000016 */
[----:B------:R-:W-:Y:S05]  /*2070*/  BRA `(.L_x_5315) ;  /* 0x000001e000007947 */ /* 0x000fea0003800000 */
.L_x_5314:
        /* <DEDUP_REMOVED lines=21> */
.L_x_5339:
[----:B------:R-:W2:Y:S02]  /*21d0*/  LDG.E.64 R2, [R2.64] ;  /* 0x0000002402027981 */ /* 0x000ea4000c1e1b00 */
[----:B--2---:R-:W0:Y:S02]  /*21e0*/  I2F.U64 R0, R2 ;  /* 0x0000000200007312 */ /* 0x004e240000301000 */
[----:B0-----:R-:W-:-:S04]  /*21f0*/  F2FP.BF16.PACK_AB R0, RZ, R0 ;  /* 0x00000000ff00723e */ /* 0x001fc800000010ff */
[----:B------:R-:W-:Y:S01]  /*2200*/  PRMT R22, R0, 0x7610, R22 ;  /* 0x0000761000167816 */ /* 0x000fe20000000016 */
[----:B------:R-:W-:Y:S05]  /*2210*/  BRA `(.L_x_5315) ;  /* 0x0000004000007947 */ /* 0x000fea0003800000 */
.L_x_5338:
[----:B------:R-:W2:Y:S02]  /*2220*/  LDG.E R2, [R2.64] ;  /* 0x0000002402027981 */ /* 0x000ea4000c1e1900 */
[----:B--2---:R-:W0:Y:S02]  /*2230*/  I2F.U32 R0, R2 ;  /* 0x0000000200007306 */ /* 0x004e240000201000 */
[----:B0-----:R-:W-:-:S04]  /*2240*/  F2FP.BF16.PACK_AB R0, RZ, R0 ;  /* 0x00000000ff00723e */ /* 0x001fc800000010ff */
[----:B------:R-:W-:Y:S02]  /*2250*/  PRMT R22, R0, 0x7610, R22 ;  /* 0x0000761000167816 */ /* 0x000fe40000000016 */
.L_x_5315:
[----:B------:R-:W-:-:S05]  /*2260*/  IADD3 R24, R24, 0x80, RZ ;  /* 0x0000008018187810 */ /* 0x000fca0007ffe0ff */
.L_x_5309:
[----:B------:R-:W-:Y:S05]  /*2270*/  BSYNC B6 ;  /* 0x0000000000067941 */ /* 0x000fea0003800000 */
.L_x_5308:
        /* <DEDUP_REMOVED lines=26> */
.L_x_5347:
[----:B------:R-:W2:Y:S02]  /*2420*/  LDG.E.U8 R2, [R2.64] ;  /* 0x0000002402027981 */ /* 0x000ea4000c1e1100 */
[----:B--2---:R-:W0:Y:S02]  /*2430*/  I2F.U16 R0, R2 ;  /* 0x0000000200007306 */ /* 0x004e240000101000 */
[----:B0-----:R-:W-:-:S04]  /*2440*/  F2FP.BF16.PACK_AB R0, RZ, R0 ;  /* 0x00000000ff00723e */ /* 0x001fc800000010ff */
[----:B------:R-:W-:Y:S01]  /*2450*/  PRMT R25, R0, 0x7610, R25 ;  /* 0x0000761000197816 */ /* 0x000fe20000000019 */
[----:B------:R-:W-:Y:S05]  /*2460*/  BRA `(.L_x_5349) ;  /* 0x00000f0000007947 */ /* 0x000fea0003800000 */
.L_x_5346:
        /* <DEDUP_REMOVED lines=11> */
.L_x_5351:
[----:B------:R-:W2:Y:S02]  /*2520*/  LDG.E R2, [R2.64] ;  /* 0x0000002402027981 */ /* 0x000ea4000c1e1900 */
[----:B--2---:R-:W0:Y:S02]  /*2530*/  I2F R0, R2 ;  /* 0x0000000200007306 */ /* 0x004e240000201400 */
[----:B0-----:R-:W-:-:S04]  /*2540*/  F2FP.BF16.PACK_AB R0, RZ, R0 ;  /* 0x00000000ff00723e */ /* 0x001fc800000010ff */
[----:B------:R-:W-:Y:S01]  /*2550*/  PRMT R25, R0, 0x7610, R25 ;  /* 0x0000761000197816 */ /* 0x000fe20000000019 */
[----:B------:R-:W-:Y:S05]  /*2560*/  BRA `(.L_x_5349) ;  /* 0x00000e0000007947 */ /* 0x000fea0003800000 */
.L_x_5350:
[----:B------:R-:W2:Y:S02]  /*2570*/  LDG.E.U16 R2, [R2.64] ;  /* 0x0000002402027981 */ /* 0x000ea4000c1e1500 */
[----:B--2---:R-:W0:Y:S02]  /*2580*/  I2F.S16 R0, R2 ;  /* 0x0000000200007306 */ /* 0x004e240000101400 */
[----:B0-----:R-:W-:-:S04]  /*2590*/  F2FP.BF16.PACK_AB R0, RZ, R0 ;  /* 0x00000000ff00723e */ /* 0x001fc800000010ff */
[----:B------:R-:W-:Y:S01]  /*25a0*/  PRMT R25, R0, 0x7610, R25 ;  /* 0x0000761000197816 */ /* 0x000fe20000000019 */
[----:B------:R-:W-:Y:S05]  /*25b0*/  BRA `(.L_x_5349) ;  /* 0x00000db000007947 */ /* 0x000fea0003800000 */
.L_x_5345:
        /* <DEDUP_REMOVED lines=9> */
.L_x_5353:
[----:B------:R-:W2:Y:S02]  /*2650*/  LDG.E.U16 R0, [R2.64] ;  /* 0x0000002402007981 */ /* 0x000ea4000c1e1500 */
[----:B--2---:R-:W-:-:S05]  /*2660*/  HADD2.F32 R0, -RZ, R0.H0_H0 ;  /* 0x20000000ff007230 */ /* 0x004fca0000004100 */
[----:B------:R-:W-:-:S04]  /*2670*/  F2FP.BF16.PACK_AB R0, RZ, R0 ;  /* 0x00000000ff00723e */ /* 0x000fc800000010ff */
[----:B------:R-:W-:Y:S01]  /*2680*/  PRMT R25, R0, 0x7610, R25 ;  /* 0x0000761000197816 */ /* 0x000fe20000000019 */
[----:B------:R-:W-:Y:S05]  /*2690*/  BRA `(.L_x_5349) ;  /* 0x00000cd000007947 */ /* 0x000fea0003800000 */
.L_x_5352:
        /* <DEDUP_REMOVED lines=9> */
.L_x_5355:
[----:B------:R-:W2:Y:S02]  /*2730*/  LDG.E.U16 R2, [R2.64] ;  /* 0x0000002402027981 */ /* 0x000ea4000c1e1500 */
[----:B--2---:R-:W-:-:S05]  /*2740*/  HADD2.F32 R0, -RZ, R2.H0_H0 ;  /* 0x20000002ff007230 */ /* 0x004fca0000004100 */
[----:B------:R-:W-:-:S04]  /*2750*/  F2FP.BF16.PACK_AB R0, RZ, R0 ;  /* 0x00000000ff00723e */ /* 0x000fc800000010ff */
[----:B------:R-:W-:Y:S01]  /*2760*/  PRMT R25, R0, 0x7610, R25 ;  /* 0x0000761000197816 */ /* 0x000fe20000000019 */
[----:B------:R-:W-:Y:S05]  /*2770*/  BRA `(.L_x_5349) ;  /* 0x00000bf000007947 */ /* 0x000fea0003800000 */
.L_x_5354:
[----:B------:R-:W2:Y:S02]  /*2780*/  LDG.E.64 R2, [R2.64] ;  /* 0x0000002402027981 */ /* 0x000ea4000c1e1b00 */
[----:B--2---:R-:W0:Y:S01]  /*2790*/  F2F.F32.F64 R0, R2 ;  /* 0x0000000200007310 */ /* 0x004e220000301000 */
[----:B------:R-:W0:-:S14]  /*27a0*/  DSETP.GEU.AND P0, PT, |R2|, c[0x2][0x0], PT ;  /* 0x008000000200762a */ /* 0x000e1c0003f0e200 */
[----:B0-----:R-:W-:-:S05]  /*27b0*/  @!P0 FMUL R0, R0, 1.175494350822287508e-38 ;  /* 0x0080000000008820 */ /* 0x001fca0000400000 */
[----:B------:R-:W-:-:S04]  /*27c0*/  F2FP.BF16.PACK_AB R0, RZ, R0 ;  /* 0x00000000ff00723e */ /* 0x000fc800000010ff */
[----:B------:R-:W-:Y:S01]  /*27d0*/  PRMT R25, R0, 0x7610, R25 ;  /* 0x0000761000197816 */ /* 0x000fe20000000019 */
[----:B------:R-:W-:Y:S05]  /*27e0*/  BRA `(.L_x_5349) ;  /* 0x00000b8000007947 */ /* 0x000fea0003800000 */
.L_x_5344:
        /* <DEDUP_REMOVED lines=14> */
.L_x_5358:
[----:B------:R-:W2:Y:S02]  /*28d0*/  LDG.E.64 R2, [R2.64] ;  /* 0x0000002402027981 */ /* 0x000ea4000c1e1b00 */
[----:B--2---:R-:W0:Y:S01]  /*28e0*/  F2F.F32.F64 R0, R2 ;  /* 0x0000000200007310 */ /* 0x004e220000301000 */
[----:B------:R-:W0:-:S14]  /*28f0*/  DSETP.GEU.AND P0, PT, |R2|, c[0x2][0x0], PT ;  /* 0x008000000200762a */ /* 0x000e1c0003f0e200 */
[----:B0-----:R-:W-:-:S05]  /*2900*/  @!P0 FMUL R0, R0, 1.175494350822287508e-38 ;  /* 0x0080000000008820 */ /* 0x001fca0000400000 */
[----:B------:R-:W-:-:S04]  /*2910*/  F2FP.BF16.PACK_AB R0, RZ, R0 ;  /* 0x00000000ff00723e */ /* 0x000fc800000010ff */
[----:B------:R-:W-:Y:S01]  /*2920*/  PRMT R25, R0, 0x7610, R25 ;  /* 0x0000761000197816 */ /* 0x000fe20000000019 */
[----:B------:R-:W-:Y:S05]  /*2930*/  BRA `(.L_x_5349) ;  /* 0x00000a3000007947 */ /* 0x000fea0003800000 */
.L_x_5357:
        /* <DEDUP_REMOVED lines=28> */
.L_x_5360:
        /* <DEDUP_REMOVED lines=15> */
.L_x_5359:
[----:B------:R0:W5:Y:S01]  /*2bf0*/  LDG.E.U16 R25, [R2.64] ;  /* 0x0000002402197981 */ /* 0x000162000c1e1500 */
[----:B------:R-:W-:Y:S05]  /*2c00*/  BRA `(.L_x_5349) ;  /* 0x0000076000007947 */ /* 0x000fea0003800000 */
.L_x_5356:
        /* <DEDUP_REMOVED lines=12> */
.L_x_5363:
        /* <DEDUP_REMOVED lines=21> */
.L_x_5367:
[----:B------:R-:W-:Y:S05]  /*2e20*/  BSYNC B1 ;  /* 0x0000000000017941 */ /* 0x000fea0003800000 */
.L_x_5366:
[----:B------:R-:W-:Y:S01]  /*2e30*/  LEA R3, R0, 0x3b800000, 0x17 ;  /* 0x3b80000000037811 */ /* 0x000fe200078eb8ff */
[----:B------:R-:W-:-:S05]  /*2e40*/  IMAD.SHL.U32 R0, R2, 0x100000, RZ ;  /* 0x0010000002007824 */ /* 0x000fca00078e00ff */
[----:B------:R-:W-:Y:S02]  /*2e50*/  LOP3.LUT R0, R3, R0, R4, 0xfe, !PT ;  /* 0x0000000003007212 */ /* 0x000fe400078efe04 */
.L_x_5365:
[----:B------:R-:W-:Y:S05]  /*2e60*/  BSYNC B0 ;  /* 0x0000000000007941 */ /* 0x000fea0003800000 */
.L_x_5364:
[----:B------:R-:W-:-:S04]  /*2e70*/  F2FP.BF16.PACK_AB R0, RZ, R0 ;  /* 0x00000000ff00723e */ /* 0x000fc800000010ff */
[----:B------:R-:W-:Y:S01]  /*2e80*/  PRMT R25, R0, 0x7610, R25 ;  /* 0x0000761000197816 */ /* 0x000fe20000000019 */
[----:B------:R-:W-:Y:S05]  /*2e90*/  BRA `(.L_x_5349) ;  /* 0x000004d000007947 */ /* 0x000fea0003800000 */
.L_x_5362:
        /* <DEDUP_REMOVED lines=21> */
.L_x_5371:
[----:B------:R-:W-:Y:S05]  /*2ff0*/  BSYNC B1 ;  /* 0x0000000000017941 */ /* 0x000fea0003800000 */
.L_x_5370:
[----:B------:R-:W-:Y:S01]  /*3000*/  LEA R3, R0, 0x37800000, 0x17 ;  /* 0x3780000000037811 */ /* 0x000fe200078eb8ff */
[----:B------:R-:W-:-:S05]  /*3010*/  IMAD.SHL.U32 R0, R2, 0x200000, RZ ;  /* 0x0020000002007824 */ /* 0x000fca00078e00ff */
[----:B------:R-:W-:Y:S02]  /*3020*/  LOP3.LUT R0, R3, R0, R4, 0xfe, !PT ;  /* 0x0000000003007212 */ /* 0x000fe400078efe04 */
.L_x_5369:
[----:B------:R-:W-:Y:S05]  /*3030*/  BSYNC B0 ;  /* 0x0000000000007941 */ /* 0x000fea0003800000 */
.L_x_5368:
[----:B------:R-:W-:-:S04]  /*3040*/  F2FP.BF16.PACK_AB R0, RZ, R0 ;  /* 0x00000000ff00723e */ /* 0x000fc800000010ff */
[----:B------:R-:W-:Y:S01]  /*3050*/  PRMT R25, R0, 0x7610, R25 ;  /* 0x0000761000197816 */ /* 0x000fe20000000019 */
[----:B------:R-:W-:Y:S05]  /*3060*/  BRA `(.L_x_5349) ;  /* 0x0000030000007947 */ /* 0x000fea0003800000 */
.L_x_5361:
        /* <DEDUP_REMOVED lines=14> */
.L_x_5375:
[----:B------:R-:W-:Y:S05]  /*3150*/  BSYNC B0 ;  /* 0x0000000000007941 */ /* 0x000fea0003800000 */
.L_x_5374:
[----:B------:R-:W-:-:S04]  /*3160*/  F2FP.BF16.PACK_AB R0, RZ, R0 ;  /* 0x00000000ff00723e */ /* 0x000fc800000010ff */
[----:B------:R-:W-:Y:S01]  /*3170*/  PRMT R25, R0, 0x7610, R25 ;  /* 0x0000761000197816 */ /* 0x000fe20000000019 */
[----:B------:R-:W-:Y:S05]  /*3180*/  BRA `(.L_x_5349) ;  /* 0x000001e000007947 */ /* 0x000fea0003800000 */
.L_x_5348:
        /* <DEDUP_REMOVED lines=21> */
.L_x_5373:
[----:B------:R-:W2:Y:S02]  /*32e0*/  LDG.E.64 R2, [R2.64] ;  /* 0x0000002402027981 */ /* 0x000ea4000c1e1b00 */
[----:B--2---:R-:W0:Y:S02]  /*32f0*/  I2F.U64 R0, R2 ;  /* 0x0000000200007312 */ /* 0x004e240000301000 */
[----:B0-----:R-:W-:-:S04]  /*3300*/  F2FP.BF16.PACK_AB R0, RZ, R0 ;  /* 0x00000000ff00723e */ /* 0x001fc800000010ff */
[----:B------:R-:W-:Y:S01]  /*3310*/  PRMT R25, R0, 0x7610, R25 ;  /* 0x0000761000197816 */ /* 0x000fe20000000019 */
[----:B------:R-:W-:Y:S05]  /*3320*/  BRA `(.L_x_5349) ;  /* 0x0000004000007947 */ /* 0x000fea0003800000 */
.L_x_5372:
[----:B------:R-:W2:Y:S02]  /*3330*/  LDG.E R2, [R2.64] ;  /* 0x0000002402027981 */ /* 0x000ea4000c1e1900 */
[----:B--2---:R-:W0:Y:S02]  /*3340*/  I2F.U32 R0, R2 ;  /* 0x0000000200007306 */ /* 0x004e240000201000 */
[----:B0-----:R-:W-:-:S04]  /*3350*/  F2FP.BF16.PACK_AB R0, RZ, R0 ;  /* 0x00000000ff00723e */ /* 0x001fc800000010ff */
[----:B------:R-:W-:Y:S02]  /*3360*/  PRMT R25, R0, 0x7610, R25 ;  /* 0x0000761000197816 */ /* 0x000fe40000000019 */
.L_x_5349:
[----:B------:R-:W-:-:S05]  /*3370*/  IADD3 R24, R24, 0x80, RZ ;  /* 0x0000008018187810 */ /* 0x000fca0007ffe0ff */
.L_x_5343:
[----:B------:R-:W-:Y:S05]  /*3380*/  BSYNC B6 ;  /* 0x0000000000067941 */ /* 0x000fea0003800000 */
.L_x_5342:
        /* <DEDUP_REMOVED lines=23> */
.L_x_5381:
[----:B------:R-:W2:Y:S02]  /*3500*/  LDG.E.U8 R2, [R2.64] ;  /* 0x0000002402027981 */ /* 0x000ea4000c1e1100 */
[----:B--2---:R-:W0:Y:S02]  /*3510*/  I2F.U16 R0, R2 ;  /* 0x0000000200007306 */ /* 0x004e240000101000 */
[----:B0-----:R-:W-:-:S04]  /*3520*/  F2FP.BF16.PACK_AB R0, RZ, R0 ;  /* 0x00000000ff00723e */ /* 0x001fc800000010ff */
[----:B------:R-:W-:Y:S01]  /*3530*/  PRMT R23, R0, 0x7610, R23 ;  /* 0x0000761000177816 */ /* 0x000fe20000000017 */
[----:B------:R-:W-:Y:S05]  /*3540*/  BRA `(.L_x_5377) ;  /* 0x00000f0000007947 */ /* 0x000fea0003800000 */
.L_x_5380:
        /* <DEDUP_REMOVED lines=11> */
.L_x_5384:
[----:B------:R-:W2:Y:S02]  /*3600*/  LDG.E R2, [R2.64] ;  /* 0x0000002402027981 */ /* 0x000ea4000c1e1900 */
[----:B--2---:R-:W0:Y:S02]  /*3610*/  I2F R0, R2 ;  /* 0x0000000200007306 */ /* 0x004e240000201400 */
[----:B0-----:R-:W-:-:S04]  /*3620*/  F2FP.BF16.PACK_AB R0, RZ, R0 ;  /* 0x00000000ff00723e */ /* 0x001fc800000010ff */
[----:B------:R-:W-:Y:S01]  /*3630*/  PRMT R23, R0, 0x7610, R23 ;  /* 0x0000761000177816 */ /* 0x000fe20000000017 */
[----:B------:R-:W-:Y:S05]  /*3640*/  BRA `(.L_x_5377) ;  /* 0x00000e0000007947 */ /* 0x000fea0003800000 */
.L_x_5383:
[----:B------:R-:W2:Y:S02]  /*3650*/  LDG.E.U16 R2, [R2.64] ;  /* 0x0000002402027981 */ /* 0x000ea4000c1e1500 */
[----:B--2---:R-:W0:Y:S02]  /*3660*/  I2F.S16 R0, R2 ;  /* 0x0000000200007306 */ /* 0x004e240000101400 */
[----:B0-----:R-:W-:-:S04]  /*3670*/  F2FP.BF16.PACK_AB R0, RZ, R0 ;  /* 0x00000000ff00723e */ /* 0x001fc800000010ff */
[----:B------:R-:W-:Y:S01]  /*3680*/  PRMT R23, R0, 0x7610, R23 ;  /* 0x0000761000177816 */ /* 0x000fe20000000017 */
[----:B------:R-:W-:Y:S05]  /*3690*/  BRA `(.L_x_5377) ;  /* 0x00000db000007947 */ /* 0x000fea0003800000 */
.L_x_5379:
        /* <DEDUP_REMOVED lines=9> */
.L_x_5386:
[----:B------:R-:W2:Y:S02]  /*3730*/  LDG.E.U16 R0, [R2.64] ;  /* 0x0000002402007981 */ /* 0x000ea4000c1e1500 */
[----:B--2---:R-:W-:-:S05]  /*3740*/  HADD2.F32 R0, -RZ, R0.H0_H0 ;  /* 0x20000000ff007230 */ /* 0x004fca0000004100 */
[----:B------:R-:W-:-:S04]  /*3750*/  F2FP.BF16.PACK_AB R0, RZ, R0 ;  /* 0x00000000ff00723e */ /* 0x000fc800000010ff */
[----:B------:R-:W-:Y:S01]  /*3760*/  PRMT R23, R0, 0x7610, R23 ;  /* 0x0000761000177816 */ /* 0x000fe20000000017 */
[----:B------:R-:W-:Y:S05]  /*3770*/  BRA `(.L_x_5377) ;  /* 0x00000cd000007947 */ /* 0x000fea0003800000 */
.L_x_5385:
        /* <DEDUP_REMOVED lines=9> */
.L_x_5388:
[----:B------:R-:W2:Y:S02]  /*3810*/  LDG.E.U16 R2, [R2.64] ;  /* 0x0000002402027981 */ /* 0x000ea4000c1e1500 */
[----:B--2---:R-:W-:-:S05]  /*3820*/  HADD2.F32 R0, -RZ, R2.H0_H0 ;  /* 0x20000002ff007230 */ /* 0x004fca0000004100 */
[----:B------:R-:W-:-:S04]  /*3830*/  F2FP.BF16.PACK_AB R0, RZ, R0 ;  /* 0x00000000ff00723e */ /* 0x000fc800000010ff */
[----:B------:R-:W-:Y:S01]  /*3840*/  PRMT R23, R0, 0x7610, R23 ;  /* 0x0000761000177816 */ /* 0x000fe20000000017 */
[----:B------:R-:W-:Y:S05]  /*3850*/  BRA `(.L_x_5377) ;  /* 0x00000bf000007947 */ /* 0x000fea0003800000 */
.L_x_5387:
[----:B------:R-:W2:Y:S02]  /*3860*/  LDG.E.64 R2, [R2.64] ;  /* 0x0000002402027981 */ /* 0x000ea4000c1e1b00 */
[----:B--2---:R-:W0:Y:S01]  /*3870*/  F2F.F32.F64 R0, R2 ;  /* 0x0000000200007310 */ /* 0x004e220000301000 */
[----:B------:R-:W0:-:S14]  /*3880*/  DSETP.GEU.AND P0, PT, |R2|, c[0x2][0x0], PT ;  /* 0x008000000200762a */ /* 0x000e1c0003f0e200 */
[----:B0-----:R-:W-:-:S05]  /*3890*/  @!P0 FMUL R0, R0, 1.175494350822287508e-38 ;  /* 0x0080000000008820 */ /* 0x001fca0000400000 */
[----:B------:R-:W-:-:S04]  /*38a0*/  F2FP.BF16.PACK_AB R0, RZ, R0 ;  /* 0x00000000ff00723e */ /* 0x000fc800000010ff */
[----:B------:R-:W-:Y:S01]  /*38b0*/  PRMT R23, R0, 0x7610, R23 ;  /* 0x0000761000177816 */ /* 0x000fe20000000017 */
[----:B------:R-:W-:Y:S05]  /*38c0*/  BRA `(.L_x_5377) ;  /* 0x00000b8000007947 */ /* 0x000fea0003800000 */
.L_x_5378:
        /* <DEDUP_REMOVED lines=14> */
.L_x_5391:
[----:B------:R-:W2:Y:S02]  /*39b0*/  LDG.E.64 R2, [R2.64] ;  /* 0x0000002402027981 */ /* 0x000ea4000c1e1b00 */
[----:B--2---:R-:W0:Y:S01]  /*39c0*/  F2F.F32.F64 R0, R2 ;  /* 0x0000000200007310 */ /* 0x004e220000301000 */
[----:B------:R-:W0:-:S14]  /*39d0*/  DSETP.GEU.AND P0, PT, |R2|, c[0x2][0x0], PT ;  /* 0x008000000200762a */ /* 0x000e1c0003f0e200 */
[----:B0-----:R-:W-:-:S05]  /*39e0*/  @!P0 FMUL R0, R0, 1.175494350822287508e-38 ;  /* 0x0080000000008820 */ /* 0x001fca0000400000 */
[----:B------:R-:W-:-:S04]  /*39f0*/  F2FP.BF16.PACK_AB R0, RZ, R0 ;  /* 0x00000000ff00723e */ /* 0x000fc800000010ff */
[----:B------:R-:W-:Y:S01]  /*3a00*/  PRMT R23, R0, 0x7610, R23 ;  /* 0x0000761000177816 */ /* 0x000fe20000000017 */
[----:B------:R-:W-:Y:S05]  /*3a10*/  BRA `(.L_x_5377) ;  /* 0x00000a3000007947 */ /* 0x000fea0003800000 */
.L_x_5390:
        /* <DEDUP_REMOVED lines=28> */
.L_x_5393:
        /* <DEDUP_REMOVED lines=15> */
.L_x_5392:
[----:B------:R0:W5:Y:S01]  /*3cd0*/  LDG.E.U16 R23, [R2.64] ;  /* 0x0000002402177981 */ /* 0x000162000c1e1500 */
[----:B------:R-:W-:Y:S05]  /*3ce0*/  BRA `(.L_x_5377) ;  /* 0x0000076000007947 */ /* 0x000fea0003800000 */
.L_x_5389:
        /* <DEDUP_REMOVED lines=12> */
.L_x_5396:
        /* <DEDUP_REMOVED lines=21> */
.L_x_5400:
[----:B------:R-:W-:Y:S05]  /*3f00*/  BSYNC B1 ;  /* 0x0000000000017941 */ /* 0x000fea0003800000 */
.L_x_5399:
[----:B------:R-:W-:Y:S01]  /*3f10*/  LEA R3, R0, 0x3b800000, 0x17 ;  /* 0x3b80000000037811 */ /* 0x000fe200078eb8ff */
[----:B------:R-:W-:-:S05]  /*3f20*/  IMAD.SHL.U32 R0, R2, 0x100000, RZ ;  /* 0x0010000002007824 */ /* 0x000fca00078e00ff */
[----:B------:R-:W-:Y:S02]  /*3f30*/  LOP3.LUT R0, R3, R0, R4, 0xfe, !PT ;  /* 0x0000000003007212 */ /* 0x000fe400078efe04 */
.L_x_5398:
[----:B------:R-:W-:Y:S05]  /*3f40*/  BSYNC B0 ;  /* 0x0000000000007941 */ /* 0x000fea0003800000 */
.L_x_5397:
[----:B------:R-:W-:-:S04]  /*3f50*/  F2FP.BF16.PACK_AB R0, RZ, R0 ;  /* 0x00000000ff00723e */ /* 0x000fc800000010ff */
[----:B------:R-:W-:Y:S01]  /*3f60*/  PRMT R23, R0, 0x7610, R23 ;  /* 0x0000761000177816 */ /* 0x000fe20000000017 */
[----:B------:R-:W-:Y:S05]  /*3f70*/  BRA `(.L_x_5377) ;  /* 0x000004d000007947 */ /* 0x000fea0003800000 */
.L_x_5395:
        /* <DEDUP_REMOVED lines=21> */
.L_x_5404:
[----:B------:R-:W-:Y:S05]  /*40d0*/  BSYNC B1 ;  /* 0x0000000000017941 */ /* 0x000fea0003800000 */
.L_x_5403:
[----:B------:R-:W-:Y:S01]  /*40e0*/  LEA R3, R0, 0x37800000, 0x17 ;  /* 0x3780000000037811 */ /* 0x000fe200078eb8ff */
[----:B------:R-:W-:-:S05]  /*40f0*/  IMAD.SHL.U32 R0, R2, 0x200000, RZ ;  /* 0x0020000002007824 */ /* 0x000fca00078e00ff */
[----:B------:R-:W-:Y:S02]  /*4100*/  LOP3.LUT R0, R3, R0, R4, 0xfe, !PT ;  /* 0x0000000003007212 */ /* 0x000fe400078efe04 */
.L_x_5402:
[----:B------:R-:W-:Y:S05]  /*4110*/  BSYNC B0 ;  /* 0x0000000000007941 */ /* 0x000fea0003800000 */
.L_x_5401:
[----:B------:R-:W-:-:S04]  /*4120*/  F2FP.BF16.PACK_AB R0, RZ, R0 ;  /* 0x00000000ff00723e */ /* 0x000fc800000010ff */
[----:B------:R-:W-:Y:S01]  /*4130*/  PRMT R23, R0, 0x7610, R23 ;  /* 0x0000761000177816 */ /* 0x000fe20000000017 */
[----:B------:R-:W-:Y:S05]  /*4140*/  BRA `(.L_x_5377) ;  /* 0x0000030000007947 */ /* 0x000fea0003800000 */
.L_x_5394:
        /* <DEDUP_REMOVED lines=14> */
.L_x_5408:
[----:B------:R-:W-:Y:S05]  /*4230*/  BSYNC B0 ;  /* 0x0000000000007941 */ /* 0x000fea0003800000 */
.L_x_5407:
[----:B------:R-:W-:-:S04]  /*4240*/  F2FP.BF16.PACK_AB R0, RZ, R0 ;  /* 0x00000000ff00723e */ /* 0x000fc800000010ff */
[----:B------:R-:W-:Y:S01]  /*4250*/  PRMT R23, R0, 0x7610, R23 ;  /* 0x0000761000177816 */ /* 0x000fe20000000017 */
[----:B------:R-:W-:Y:S05]  /*4260*/  BRA `(.L_x_5377) ;  /* 0x000001e000007947 */ /* 0x000fea0003800000 */
.L_x_5382:
        /* <DEDUP_REMOVED lines=21> */
.L_x_5406:
[----:B------:R-:W2:Y:S02]  /*43c0*/  LDG.E.64 R2, [R2.64] ;  /* 0x0000002402027981 */ /* 0x000ea4000c1e1b00 */
[----:B--2---:R-:W0:Y:S02]  /*43d0*/  I2F.U64 R0, R2 ;  /* 0x0000000200007312 */ /* 0x004e240000301000 */
[----:B0-----:R-:W-:-:S04]  /*43e0*/  F2FP.BF16.PACK_AB R0, RZ, R0 ;  /* 0x00000000ff00723e */ /* 0x001fc800000010ff */
[----:B------:R-:W-:Y:S01]  /*43f0*/  PRMT R23, R0, 0x7610, R23 ;  /* 0x0000761000177816 */ /* 0x000fe20000000017 */
[----:B------:R-:W-:Y:S05]  /*4400*/  BRA `(.L_x_5377) ;  /* 0x0000004000007947 */ /* 0x000fea0003800000 */
.L_x_5405:
[----:B------:R-:W2:Y:S02]  /*4410*/  LDG.E R2, [R2.64] ;  /* 0x0000002402027981 */ /* 0x000ea4000c1e1900 */
[----:B--2---:R-:W0:Y:S02]  /*4420*/  I2F.U32 R0, R2 ;  /* 0x0000000200007306 */ /* 0x004e240000201000 */
[----:B0-----:R-:W-:-:S04]  /*4430*/  F2FP.BF16.PACK_AB R0, RZ, R0 ;  /* 0x00000000ff00723e */ /* 0x001fc800000010ff */
[----:B------:R-:W-:Y:S02]  /*4440*/  PRMT R23, R0, 0x7610, R23 ;  /* 0x0000761000177816 */ /* 0x000fe40000000017 */
.L_x_5377:
[----:B------:R-:W-:Y:S05]  /*4450*/  BSYNC B6 ;  /* 0x0000000000067941 */ /* 0x000fea0003800000 */
.L_x_5376:
        /* <DEDUP_REMOVED lines=10> */
[----:B------:R0:W-:Y:S02]  /*4500*/  @!P1 FRND R3, R2 ;  /* 0x0000000200039307 */ /* 0x0001e40000201000 */
[----:B------:R-:W-:Y:S02]  /*4510*/  @!P3 PRMT R0, RZ, 0x5410, R18 ;  /* 0x00005410ff00b816 */ /* 0x000fe40000000012 */
[----:B------:R-:W1:Y:S04]  /*4520*/  LDC.U8 R18, c[0x0][0x184] ;  /* 0x00006100ff127b82 */ /* 0x000e680000000000 */
[----:B------:R-:W2:Y:S01]  /*4530*/  @!P3 FRND R0, R0 ;  /* 0x000000000000b307 */ /* 0x000ea20000201000 */
[----:B0-----:R-:W-:-:S07]  /*4540*/  @!P2 PRMT R2, RZ, 0x5410, R23 ;  /* 0x00005410ff02a816 */ /* 0x001fce0000000017 */
[----:B------:R0:W3:Y:S01]  /*4550*/  @!P2 FRND R23, R2 ;  /* 0x000000020017a307 */ /* 0x0000e20000201000 */
[----:B--2---:R-:W-:Y:S02]  /*4560*/  @!P3 F2FP.BF16.PACK_AB R4, RZ, R0 ;  /* 0x00000000ff04b23e */ /* 0x004fe400000010ff */
[----:B0-----:R-:W-:Y:S02]  /*4570*/  @!P0 PRMT R2, RZ, 0x5410, R22 ;  /* 0x00005410ff028816 */ /* 0x001fe40000000016 */
[----:B------:R-:W-:-:S03]  /*4580*/  @!P1 F2FP.BF16.PACK_AB R22, RZ, R3 ;  /* 0x00000003ff16923e */ /* 0x000fc600000010ff */
[----:B------:R-:W0:Y:S01]  /*4590*/  @!P0 FRND R25, R2 ;  /* 0x0000000200198307 */ /* 0x000e220000201000 */
        /* <DEDUP_REMOVED lines=24> */
.L_x_5414:
[----:B------:R-:W-:Y:S01]  /*4720*/  PRMT R5, RZ, 0x5410, R4 ;  /* 0x00005410ff057816 */ /* 0x000fe20000000004 */
[----:B------:R-:W-:-:S05]  /*4730*/  IMAD.MOV.U32 R19, RZ, RZ, R24 ;  /* 0x000000ffff137224 */ /* 0x000fca00078e0018 */
[----:B------:R-:W0:Y:S02]  /*4740*/  F2I.S64.TRUNC R4, R5 ;  /* 0x0000000500047311 */ /* 0x000e24000020d900 */
[----:B0-----:R0:W-:Y:S01]  /*4750*/  STG.E.U8 [R2.64], R4 ;  /* 0x0000000402007986 */ /* 0x0011e2000c101124 */
[----:B------:R-:W-:Y:S05]  /*4760*/  BRA `(.L_x_5410) ;  /* 0x00000f8000007947 */ /* 0x000fea0003800000 */
.L_x_5413:
        /* <DEDUP_REMOVED lines=11> */
.L_x_5417:
[----:B------:R-:W-:Y:S01]  /*4820*/  PRMT R4, RZ, 0x5410, R4 ;  /* 0x00005410ff047816 */ /* 0x000fe20000000004 */
[----:B------:R-:W-:-:S03]  /*4830*/  IMAD.MOV.U32 R19, RZ, RZ, R24 ;  /* 0x000000ffff137224 */ /* 0x000fc600078e0018 */
[----:B------:R-:W0:Y:S02]  /*4840*/  F2I.FTZ.TRUNC.NTZ R5, R4 ;  /* 0x0000000400057305 */ /* 0x000e24000021f100 */
[----:B0-----:R0:W-:Y:S01]  /*4850*/  STG.E [R2.64], R5 ;  /* 0x0000000502007986 */ /* 0x0011e2000c101924 */
[----:B------:R-:W-:Y:S05]  /*4860*/  BRA `(.L_x_5410) ;  /* 0x00000e8000007947 */ /* 0x000fea0003800000 */
.L_x_5416:
[----:B------:R-:W-:Y:S01]  /*4870*/  PRMT R4, RZ, 0x5410, R4 ;  /* 0x00005410ff047816 */ /* 0x000fe20000000004 */
[----:B------:R-:W-:-:S03]  /*4880*/  IMAD.MOV.U32 R19, RZ, RZ, R24 ;  /* 0x000000ffff137224 */ /* 0x000fc600078e0018 */
[----:B------:R-:W0:Y:S02]  /*4890*/  F2I.FTZ.TRUNC.NTZ R5, R4 ;  /* 0x0000000400057305 */ /* 0x000e24000021f100 */
[----:B0-----:R0:W-:Y:S01]  /*48a0*/  STG.E.U16 [R2.64], R5 ;  /* 0x0000000502007986 */ /* 0x0011e2000c101524 */
[----:B------:R-:W-:Y:S05]  /*48b0*/  BRA `(.L_x_5410) ;  /* 0x00000e3000007947 */ /* 0x000fea0003800000 */
.L_x_5412:
        /* <DEDUP_REMOVED lines=10> */
.L_x_5419:
[----:B------:R-:W-:Y:S01]  /*4960*/  PRMT R0, RZ, 0x5410, R4 ;  /* 0x00005410ff007816 */ /* 0x000fe20000000004 */
[----:B------:R-:W-:-:S03]  /*4970*/  IMAD.MOV.U32 R19, RZ, RZ, R24 ;  /* 0x000000ffff137224 */ /* 0x000fc600078e0018 */
[----:B------:R-:W-:-:S05]  /*4980*/  F2FP.PACK_AB R0, RZ, R0 ;  /* 0x00000000ff00723e */ /* 0x000fca00000000ff */
[----:B------:R0:W-:Y:S01]  /*4990*/  STG.E.U16 [R2.64], R0 ;  /* 0x0000000002007986 */ /* 0x0001e2000c101524 */
[----:B------:R-:W-:Y:S05]  /*49a0*/  BRA `(.L_x_5410) ;  /* 0x00000d4000007947 */ /* 0x000fea0003800000 */
.L_x_5418:
        /* <DEDUP_REMOVED lines=11> */
.L_x_5421:
[----:B------:R-:W-:Y:S01]  /*4a60*/  PRMT R4, RZ, 0x5410, R4 ;  /* 0x00005410ff047816 */ /* 0x000fe20000000004 */
[----:B------:R-:W-:-:S03]  /*4a70*/  IMAD.MOV.U32 R19, RZ, RZ, R24 ;  /* 0x000000ffff137224 */ /* 0x000fc600078e0018 */
[----:B------:R-:W-:-:S04]  /*4a80*/  F2FP.PACK_AB R5, RZ, R4 ;  /* 0x00000004ff05723e */ /* 0x000fc800000000ff */
[----:B------:R-:W-:-:S05]  /*4a90*/  PRMT R5, R5, 0x5410, RZ ;  /* 0x0000541005057816 */ /* 0x000fca00000000ff */
[----:B------:R0:W-:Y:S01]  /*4aa0*/  STG.E [R2.64], R5 ;  /* 0x0000000502007986 */ /* 0x0001e2000c101924 */
[----:B------:R-:W-:Y:S05]  /*4ab0*/  BRA `(.L_x_5410) ;  /* 0x00000c3000007947 */ /* 0x000fea0003800000 */
.L_x_5420:
[----:B------:R-:W-:Y:S01]  /*4ac0*/  PRMT R4, RZ, 0x5410, R4 ;  /* 0x00005410ff047816 */ /* 0x000fe20000000004 */
[----:B------:R-:W-:-:S04]  /*4ad0*/  IMAD.MOV.U32 R19, RZ, RZ, R24 ;  /* 0x000000ffff137224 */ /* 0x000fc800078e0018 */
[----:B------:R-:W-:-:S06]  /*4ae0*/  FMUL.FTZ R4, R4, 1 ;  /* 0x3f80000004047820 */ /* 0x000fcc0000410000 */
[----:B------:R-:W0:Y:S02]  /*4af0*/  F2F.F64.F32 R4, R4 ;  /* 0x0000000400047310 */ /* 0x000e240000201800 */
[----:B0-----:R0:W-:Y:S01]  /*4b00*/  STG.E.64 [R2.64], R4 ;  /* 0x0000000402007986 */ /* 0x0011e2000c101b24 */
[----:B------:R-:W-:Y:S05]  /*4b10*/  BRA `(.L_x_5410) ;  /* 0x00000bd000007947 */ /* 0x000fea0003800000 */
.L_x_5411:
        /* <DEDUP_REMOVED lines=14> */
.L_x_5424:
[----:B------:R-:W-:Y:S01]  /*4c00*/  PRMT R4, RZ, 0x5410, R4 ;  /* 0x00005410ff047816 */ /* 0x000fe20000000004 */
[----:B------:R-:W-:Y:S01]  /*4c10*/  CS2R R6, SRZ ;  /* 0x0000000000067805 */ /* 0x000fe2000001ff00 */
[----:B------:R-:W-:-:S03]  /*4c20*/  IMAD.MOV.U32 R19, RZ, RZ, R24 ;  /* 0x000000ffff137224 */ /* 0x000fc600078e0018 */
[----:B------:R-:W-:-:S06]  /*4c30*/  FMUL.FTZ R4, R4, 1 ;  /* 0x3f80000004047820 */ /* 0x000fcc0000410000 */
[----:B------:R-:W0:Y:S02]  /*4c40*/  F2F.F64.F32 R4, R4 ;  /* 0x0000000400047310 */ /* 0x000e240000201800 */
[----:B0-----:R0:W-:Y:S01]  /*4c50*/  STG.E.128 [R2.64], R4 ;  /* 0x0000000402007986 */ /* 0x0011e2000c101d24 */
[----:B------:R-:W-:Y:S05]  /*4c60*/  BRA `(.L_x_5410) ;  /* 0x00000a8000007947 */ /* 0x000fea0003800000 */
.L_x_5423:
        /* <DEDUP_REMOVED lines=21> */
.L_x_5428:
[----:B------:R-:W-:Y:S05]  /*4dc0*/  BSYNC B0 ;  /* 0x0000000000007941 */ /* 0x000fea0003800000 */
.L_x_5427:
[----:B------:R-:W-:Y:S01]  /*4dd0*/  LOP3.LUT R5, R0, R5, RZ, 0xfc, !PT ;  /* 0x0000000500057212 */ /* 0x000fe200078efcff */
[----:B------:R-:W-:-:S04]  /*4de0*/  IMAD.MOV.U32 R19, RZ, RZ, R24 ;  /* 0x000000ffff137224 */ /* 0x000fc800078e0018 */
[----:B------:R0:W-:Y:S01]  /*4df0*/  STG.E.U8 [R2.64], R5 ;  /* 0x0000000502007986 */ /* 0x0001e2000c101124 */
[----:B------:R-:W-:Y:S05]  /*4e00*/  BRA `(.L_x_5410) ;  /* 0x000008e000007947 */ /* 0x000fea0003800000 */
.L_x_5426:
        /* <DEDUP_REMOVED lines=13> */
.L_x_5430:
[----:B------:R-:W-:Y:S01]  /*4ee0*/  IMAD.MOV.U32 R0, RZ, RZ, 0x7f ;  /* 0x0000007fff007424 */ /* 0x000fe200078e00ff */
[----:B------:R-:W-:-:S04]  /*4ef0*/  ISETP.GT.U32.AND P0, PT, R4, 0x7f800000, PT ;  /* 0x7f8000000400780c */ /* 0x000fc80003f04070 */
[----:B------:R-:W-:-:S04]  /*4f00*/  SEL R0, R0, 0x7c, P0 ;  /* 0x0000007c00007807 */ /* 0x000fc80000000000 */
.L_x_5431:
[----:B------:R-:W-:Y:S05]  /*4f10*/  BSYNC B0 ;  /* 0x0000000000007941 */ /* 0x000fea0003800000 */
.L_x_5429:
[----:B------:R-:W-:Y:S01]  /*4f20*/  LOP3.LUT R4, R5, 0x80000000, RZ, 0xc0, !PT ;  /* 0x8000000005047812 */ /* 0x000fe200078ec0ff */
[----:B------:R-:W-:-:S03]  /*4f30*/  IMAD.MOV.U32 R19, RZ, RZ, R24 ;  /* 0x000000ffff137224 */ /* 0x000fc600078e0018 */
[----:B------:R-:W-:-:S04]  /*4f40*/  SHF.R.U32.HI R5, RZ, 0x18, R4 ;  /* 0x00000018ff057819 */ /* 0x000fc80000011604 */
[----:B------:R-:W-:-:S05]  /*4f50*/  LOP3.LUT R5, R0, R5, RZ, 0xfc, !PT ;  /* 0x0000000500057212 */ /* 0x000fca00078efcff */
[----:B------:R0:W-:Y:S01]  /*4f60*/  STG.E.U8 [R2.64], R5 ;  /* 0x0000000502007986 */ /* 0x0001e2000c101124 */
[----:B------:R-:W-:Y:S05]  /*4f70*/  BRA `(.L_x_5410) ;  /* 0x0000077000007947 */ /* 0x000fea0003800000 */
.L_x_5425:
[----:B------:R0:W-:Y:S01]  /*4f80*/  STG.E.U16 [R2.64], R4 ;  /* 0x0000000402007986 */ /* 0x0001e2000c101524 */
[----:B------:R-:W-:Y:S01]  /*4f90*/  IMAD.MOV.U32 R19, RZ, RZ, R24 ;  /* 0x000000ffff137224 */ /* 0x000fe200078e0018 */
[----:B------:R-:W-:Y:S05]  /*4fa0*/  BRA `(.L_x_5410) ;  /* 0x0000074000007947 */ /* 0x000fea0003800000 */
.L_x_5422:
        /* <DEDUP_REMOVED lines=13> */
.L_x_5434:
        /* <DEDUP_REMOVED lines=17> */
.L_x_5437:
[----:B------:R-:W-:-:S04]  /*5190*/  LOP3.LUT R0, R7, 0x80000000, RZ, 0xc0, !PT ;  /* 0x8000000007007812 */ /* 0x000fc800078ec0ff */
[----:B------:R-:W-:-:S04]  /*51a0*/  SHF.R.U32.HI R5, RZ, 0x18, R0 ;  /* 0x00000018ff057819 */ /* 0x000fc80000011600 */
[----:B------:R-:W-:-:S04]  /*51b0*/  LOP3.LUT R4, R4, R5, RZ, 0xfc, !PT ;  /* 0x0000000504047212 */ /* 0x000fc800078efcff */
[----:B------:R-:W-:Y:S02]  /*51c0*/  PRMT R0, R4, 0x7610, R0 ;  /* 0x0000761004007816 */ /* 0x000fe40000000000 */
.L_x_5436:
[----:B------:R-:W-:Y:S05]  /*51d0*/  BSYNC B0 ;  /* 0x0000000000007941 */ /* 0x000fea0003800000 */
.L_x_5435:
[----:B------:R0:W-:Y:S01]  /*51e0*/  STG.E.U8 [R2.64], R0 ;  /* 0x0000000002007986 */ /* 0x0001e2000c101124 */
[----:B------:R-:W-:Y:S01]  /*51f0*/  IMAD.MOV.U32 R19, RZ, RZ, R24 ;  /* 0x000000ffff137224 */ /* 0x000fe200078e0018 */
[----:B------:R-:W-:Y:S05]  /*5200*/  BRA `(.L_x_5410) ;  /* 0x000004e000007947 */ /* 0x000fea0003800000 */
.L_x_5433:
        /* <DEDUP_REMOVED lines=17> */
.L_x_5440:
[----:B------:R-:W-:-:S04]  /*5320*/  LOP3.LUT R0, R7, 0x80000000, RZ, 0xc0, !PT ;  /* 0x8000000007007812 */ /* 0x000fc800078ec0ff */
[----:B------:R-:W-:-:S04]  /*5330*/  SHF.R.U32.HI R5, RZ, 0x18, R0 ;  /* 0x00000018ff057819 */ /* 0x000fc80000011600 */
[----:B------:R-:W-:-:S04]  /*5340*/  LOP3.LUT R4, R4, R5, RZ, 0xfc, !PT ;  /* 0x0000000504047212 */ /* 0x000fc800078efcff */
[----:B------:R-:W-:Y:S02]  /*5350*/  PRMT R0, R4, 0x7610, R0 ;  /* 0x0000761004007816 */ /* 0x000fe40000000000 */
.L_x_5439:
[----:B------:R-:W-:Y:S05]  /*5360*/  BSYNC B0 ;  /* 0x0000000000007941 */ /* 0x000fea0003800000 */
.L_x_5438:
[----:B------:R0:W-:Y:S01]  /*5370*/  STG.E.U8 [R2.64], R0 ;  /* 0x0000000002007986 */ /* 0x0001e2000c101124 */
[----:B------:R-:W-:Y:S01]  /*5380*/  IMAD.MOV.U32 R19, RZ, RZ, R24 ;  /* 0x000000ffff137224 */ /* 0x000fe200078e0018 */
[----:B------:R-:W-:Y:S05]  /*5390*/  BRA `(.L_x_5410) ;  /* 0x0000035000007947 */ /* 0x000fea0003800000 */
.L_x_5432:
        /* <DEDUP_REMOVED lines=23> */
.L_x_5415:
        /* <DEDUP_REMOVED lines=21> */
.L_x_5442:
[----:B------:R-:W-:Y:S01]  /*5660*/  PRMT R4, RZ, 0x5410, R4 ;  /* 0x00005410ff047816 */ /* 0x000fe20000000004 */
[----:B------:R-:W-:-:S05]  /*5670*/  IMAD.MOV.U32 R19, RZ, RZ, R24 ;  /* 0x000000ffff137224 */ /* 0x000fca00078e0018 */
[----:B------:R-:W0:Y:S02]  /*5680*/  F2I.U64.TRUNC R4, R4 ;  /* 0x0000000400047311 */ /* 0x000e24000020d800 */
[----:B0-----:R0:W-:Y:S01]  /*5690*/  STG.E.64 [R2.64], R4 ;  /* 0x0000000402007986 */ /* 0x0011e2000c101b24 */
[----:B------:R-:W-:Y:S05]  /*56a0*/  BRA `(.L_x_5410) ;  /* 0x0000004000007947 */ /* 0x000fea0003800000 */
.L_x_5441:
[----:B------:R-:W-:Y:S01]  /*56b0*/  PRMT R4, RZ, 0x5410, R4 ;  /* 0x00005410ff047816 */ /* 0x000fe20000000004 */
[----:B------:R-:W-:-:S03]  /*56c0*/  IMAD.MOV.U32 R19, RZ, RZ, R24 ;  /* 0x000000ffff137224 */ /* 0x000fc600078e0018 */
[----:B------:R-:W0:Y:S02]  /*56d0*/  F2I.FTZ.U32.TRUNC.NTZ R5, R4 ;  /* 0x0000000400057305 */ /* 0x000e24000021f000 */
[----:B0-----:R0:W-:Y:S02]  /*56e0*/  STG.E [R2.64], R5 ;  /* 0x0000000502007986 */ /* 0x0011e4000c101924 */
.L_x_5410:
[----:B-1----:R-:W-:Y:S05]  /*56f0*/  BSYNC B6 ;  /* 0x0000000000067941 */ /* 0x002fea0003800000 */
.L_x_5409:
        /* <DEDUP_REMOVED lines=23> */
.L_x_5448:
[----:B------:R-:W-:-:S06]  /*5870*/  PRMT R5, RZ, 0x5410, R25 ;  /* 0x00005410ff057816 */ /* 0x000fcc0000000019 */
[----:B------:R-:W0:Y:S02]  /*5880*/  F2I.S64.TRUNC R4, R5 ;  /* 0x0000000500047311 */ /* 0x000e24000020d900 */
[----:B0-----:R0:W-:Y:S01]  /*5890*/  STG.E.U8 [R2.64], R4 ;  /* 0x0000000402007986 */ /* 0x0011e2000c101124 */
[----:B------:R-:W-:Y:S05]  /*58a0*/  BRA `(.L_x_5450) ;  /* 0x00000e4000007947 */ /* 0x000fea0003800000 */
.L_x_5447:
        /* <DEDUP_REMOVED lines=10> */
.L_x_5452:
[----:B------:R-:W-:-:S06]  /*5950*/  PRMT R25, RZ, 0x5410, R25 ;  /* 0x00005410ff197816 */ /* 0x000fcc0000000019 */
[----:B------:R-:W0:Y:S02]  /*5960*/  F2I.FTZ.TRUNC.NTZ R25, R25 ;  /* 0x0000001900197305 */ /* 0x000e24000021f100 */
[----:B0-----:R0:W-:Y:S01]  /*5970*/  STG.E [R2.64], R25 ;  /* 0x0000001902007986 */ /* 0x0011e2000c101924 */
[----:B------:R-:W-:Y:S05]  /*5980*/  BRA `(.L_x_5450) ;  /* 0x00000d6000007947 */ /* 0x000fea0003800000 */
.L_x_5451:
[----:B------:R-:W-:-:S06]  /*5990*/  PRMT R25, RZ, 0x5410, R25 ;  /* 0x00005410ff197816 */ /* 0x000fcc0000000019 */
[----:B------:R-:W0:Y:S02]  /*59a0*/  F2I.FTZ.TRUNC.NTZ R25, R25 ;  /* 0x0000001900197305 */ /* 0x000e24000021f100 */
[----:B0-----:R0:W-:Y:S01]  /*59b0*/  STG.E.U16 [R2.64], R25 ;  /* 0x0000001902007986 */ /* 0x0011e2000c101524 */
[----:B------:R-:W-:Y:S05]  /*59c0*/  BRA `(.L_x_5450) ;  /* 0x00000d2000007947 */ /* 0x000fea0003800000 */
.L_x_5446:
        /* <DEDUP_REMOVED lines=9> */
.L_x_5454:
[----:B------:R-:W-:-:S04]  /*5a60*/  PRMT R0, RZ, 0x5410, R25 ;  /* 0x00005410ff007816 */ /* 0x000fc80000000019 */
[----:B------:R-:W-:-:S05]  /*5a70*/  F2FP.PACK_AB R0, RZ, R0 ;  /* 0x00000000ff00723e */ /* 0x000fca00000000ff */
[----:B------:R0:W-:Y:S01]  /*5a80*/  STG.E.U16 [R2.64], R0 ;  /* 0x0000000002007986 */ /* 0x0001e2000c101524 */
[----:B------:R-:W-:Y:S05]  /*5a90*/  BRA `(.L_x_5450) ;  /* 0x00000c5000007947 */ /* 0x000fea0003800000 */
.L_x_5453:
        /* <DEDUP_REMOVED lines=10> */
.L_x_5456:
[----:B------:R-:W-:-:S04]  /*5b40*/  PRMT R25, RZ, 0x5410, R25 ;  /* 0x00005410ff197816 */ /* 0x000fc80000000019 */
[----:B------:R-:W-:-:S04]  /*5b50*/  F2FP.PACK_AB R5, RZ, R25 ;  /* 0x00000019ff05723e */ /* 0x000fc800000000ff */
[----:B------:R-:W-:-:S05]  /*5b60*/  PRMT R5, R5, 0x5410, RZ ;  /* 0x0000541005057816 */ /* 0x000fca00000000ff */
[----:B------:R0:W-:Y:S01]  /*5b70*/  STG.E [R2.64], R5 ;  /* 0x0000000502007986 */ /* 0x0001e2000c101924 */
[----:B------:R-:W-:Y:S05]  /*5b80*/  BRA `(.L_x_5450) ;  /* 0x00000b6000007947 */ /* 0x000fea0003800000 */
.L_x_5455:
[----:B------:R-:W-:-:S05]  /*5b90*/  PRMT R4, RZ, 0x5410, R25 ;  /* 0x00005410ff047816 */ /* 0x000fca0000000019 */
[----:B------:R-:W-:-:S06]  /*5ba0*/  FMUL.FTZ R4, R4, 1 ;  /* 0x3f80000004047820 */ /* 0x000fcc0000410000 */
[----:B------:R-:W0:Y:S02]  /*5bb0*/  F2F.F64.F32 R4, R4 ;  /* 0x0000000400047310 */ /* 0x000e240000201800 */
[----:B0-----:R0:W-:Y:S01]  /*5bc0*/  STG.E.64 [R2.64], R4 ;  /* 0x0000000402007986 */ /* 0x0011e2000c101b24 */
[----:B------:R-:W-:Y:S05]  /*5bd0*/  BRA `(.L_x_5450) ;  /* 0x00000b1000007947 */ /* 0x000fea0003800000 */
.L_x_5445:
        /* <DEDUP_REMOVED lines=13> */
.L_x_5459:
[----:B------:R-:W-:Y:S01]  /*5cb0*/  PRMT R25, RZ, 0x5410, R25 ;  /* 0x00005410ff197816 */ /* 0x000fe20000000019 */
[----:B------:R-:W-:-:S04]  /*5cc0*/  CS2R R6, SRZ ;  /* 0x0000000000067805 */ /* 0x000fc8000001ff00 */
[----:B------:R-:W-:-:S06]  /*5cd0*/  FMUL.FTZ R4, R25, 1 ;  /* 0x3f80000019047820 */ /* 0x000fcc0000410000 */
[----:B------:R-:W0:Y:S02]  /*5ce0*/  F2F.F64.F32 R4, R4 ;  /* 0x0000000400047310 */ /* 0x000e240000201800 */
[----:B0-----:R0:W-:Y:S01]  /*5cf0*/  STG.E.128 [R2.64], R4 ;  /* 0x0000000402007986 */ /* 0x0011e2000c101d24 */
[----:B------:R-:W-:Y:S05]  /*5d00*/  BRA `(.L_x_5450) ;  /* 0x000009e000007947 */ /* 0x000fea0003800000 */
.L_x_5458:
        /* <DEDUP_REMOVED lines=21> */
.L_x_5463:
[----:B------:R-:W-:Y:S05]  /*5e60*/  BSYNC B0 ;  /* 0x0000000000007941 */ /* 0x000fea0003800000 */
.L_x_5462:
[----:B------:R-:W-:-:S05]  /*5e70*/  LOP3.LUT R5, R0, R5, RZ, 0xfc, !PT ;  /* 0x0000000500057212 */ /* 0x000fca00078efcff */
[----:B------:R0:W-:Y:S01]  /*5e80*/  STG.E.U8 [R2.64], R5 ;  /* 0x0000000502007986 */ /* 0x0001e2000c101124 */
[----:B------:R-:W-:Y:S05]  /*5e90*/  BRA `(.L_x_5450) ;  /* 0x0000085000007947 */ /* 0x000fea0003800000 */
.L_x_5461:
        /* <DEDUP_REMOVED lines=13> */
.L_x_5465:
[----:B------:R-:W-:Y:S01]  /*5f70*/  IMAD.MOV.U32 R0, RZ, RZ, 0x7f ;  /* 0x0000007fff007424 */ /* 0x000fe200078e00ff */
[----:B------:R-:W-:-:S04]  /*5f80*/  ISETP.GT.U32.AND P0, PT, R4, 0x7f800000, PT ;  /* 0x7f8000000400780c */ /* 0x000fc80003f04070 */
[----:B------:R-:W-:-:S04]  /*5f90*/  SEL R0, R0, 0x7c, P0 ;  /* 0x0000007c00007807 */ /* 0x000fc80000000000 */
.L_x_5466:
[----:B------:R-:W-:Y:S05]  /*5fa0*/  BSYNC B0 ;  /* 0x0000000000007941 */ /* 0x000fea0003800000 */
.L_x_5464:
[----:B------:R-:W-:-:S04]  /*5fb0*/  LOP3.LUT R4, R25, 0x80000000, RZ, 0xc0, !PT ;  /* 0x8000000019047812 */ /* 0x000fc800078ec0ff */
[----:B------:R-:W-:-:S04]  /*5fc0*/  SHF.R.U32.HI R5, RZ, 0x18, R4 ;  /* 0x00000018ff057819 */ /* 0x000fc80000011604 */
[----:B------:R-:W-:-:S05]  /*5fd0*/  LOP3.LUT R5, R0, R5, RZ, 0xfc, !PT ;  /* 0x0000000500057212 */ /* 0x000fca00078efcff */
[----:B------:R0:W-:Y:S01]  /*5fe0*/  STG.E.U8 [R2.64], R5 ;  /* 0x0000000502007986 */ /* 0x0001e2000c101124 */
[----:B------:R-:W-:Y:S05]  /*5ff0*/  BRA `(.L_x_5450) ;  /* 0x000006f000007947 */ /* 0x000fea0003800000 */
.L_x_5460:
[----:B------:R0:W-:Y:S01]  /*6000*/  STG.E.U16 [R2.64], R25 ;  /* 0x0000001902007986 */ /* 0x0001e2000c101524 */
[----:B------:R-:W-:Y:S05]  /*6010*/  BRA `(.L_x_5450) ;  /* 0x000006d000007947 */ /* 0x000fea0003800000 */
.L_x_5457:
        /* <DEDUP_REMOVED lines=12> */
.L_x_5469:
        /* <DEDUP_REMOVED lines=17> */
.L_x_5472:
[----:B------:R-:W-:-:S04]  /*61f0*/  LOP3.LUT R0, R25, 0x80000000, RZ, 0xc0, !PT ;  /* 0x8000000019007812 */ /* 0x000fc800078ec0ff */
[----:B------:R-:W-:-:S04]  /*6200*/  SHF.R.U32.HI R5, RZ, 0x18, R0 ;  /* 0x00000018ff057819 */ /* 0x000fc80000011600 */
[----:B------:R-:W-:-:S04]  /*6210*/  LOP3.LUT R4, R4, R5, RZ, 0xfc, !PT ;  /* 0x0000000504047212 */ /* 0x000fc800078efcff */
[----:B------:R-:W-:Y:S02]  /*6220*/  PRMT R0, R4, 0x7610, R0 ;  /* 0x0000761004007816 */ /* 0x000fe40000000000 */
.L_x_5471:
[----:B------:R-:W-:Y:S05]  /*6230*/  BSYNC B0 ;  /* 0x0000000000007941 */ /* 0x000fea0003800000 */
.L_x_5470:
[----:B------:R0:W-:Y:S01]  /*6240*/  STG.E.U8 [R2.64], R0 ;  /* 0x0000000002007986 */ /* 0x0001e2000c101124 */
[----:B------:R-:W-:Y:S05]  /*6250*/  BRA `(.L_x_5450) ;  /* 0x0000049000007947 */ /* 0x000fea0003800000 */
.L_x_5468:
        /* <DEDUP_REMOVED lines=17> */
.L_x_5475:
[----:B------:R-:W-:-:S04]  /*6370*/  LOP3.LUT R0, R25, 0x80000000, RZ, 0xc0, !PT ;  /* 0x8000000019007812 */ /* 0x000fc800078ec0ff */
[----:B------:R-:W-:-:S04]  /*6380*/  SHF.R.U32.HI R5, RZ, 0x18, R0 ;  /* 0x00000018ff057819 */ /* 0x000fc80000011600 */
[----:B------:R-:W-:-:S04]  /*6390*/  LOP3.LUT R4, R4, R5, RZ, 0xfc, !PT ;  /* 0x0000000504047212 */ /* 0x000fc800078efcff */
[----:B------:R-:W-:Y:S02]  /*63a0*/  PRMT R0, R4, 0x7610, R0 ;  /* 0x0000761004007816 */ /* 0x000fe40000000000 */
.L_x_5474:
[----:B------:R-:W-:Y:S05]  /*63b0*/  BSYNC B0 ;  /* 0x0000000000007941 */ /* 0x000fea0003800000 */
.L_x_5473:
[----:B------:R0:W-:Y:S01]  /*63c0*/  STG.E.U8 [R2.64], R0 ;  /* 0x0000000002007986 */ /* 0x0001e2000c101124 */
[----:B------:R-:W-:Y:S05]  /*63d0*/  BRA `(.L_x_5450) ;  /* 0x0000031000007947 */ /* 0x000fea0003800000 */
.L_x_5467:
        /* <DEDUP_REMOVED lines=22> */
.L_x_5449:
        /* <DEDUP_REMOVED lines=20> */
.L_x_5477:
[----:B------:R-:W-:-:S06]  /*6680*/  PRMT R4, RZ, 0x5410, R25 ;  /* 0x00005410ff047816 */ /* 0x000fcc0000000019 */
[----:B------:R-:W0:Y:S02]  /*6690*/  F2I.U64.TRUNC R4, R4 ;  /* 0x0000000400047311 */ /* 0x000e24000020d800 */
[----:B0-----:R0:W-:Y:S01]  /*66a0*/  STG.E.64 [R2.64], R4 ;  /* 0x0000000402007986 */ /* 0x0011e2000c101b24 */
[----:B------:R-:W-:Y:S05]  /*66b0*/  BRA `(.L_x_5450) ;  /* 0x0000003000007947 */ /* 0x000fea0003800000 */
.L_x_5476:
[----:B------:R-:W-:-:S06]  /*66c0*/  PRMT R25, RZ, 0x5410, R25 ;  /* 0x00005410ff197816 */ /* 0x000fcc0000000019 */
[----:B------:R-:W0:Y:S02]  /*66d0*/  F2I.FTZ.U32.TRUNC.NTZ R25, R25 ;  /* 0x0000001900197305 */ /* 0x000e24000021f000 */
[----:B0-----:R0:W-:Y:S02]  /*66e0*/  STG.E [R2.64], R25 ;  /* 0x0000001902007986 */ /* 0x0011e4000c101924 */
.L_x_5450:
        /* <DEDUP_REMOVED lines=23> */
.L_x_5481:
[----:B------:R-:W-:-:S06]  /*6860*/  PRMT R5, RZ, 0x5410, R22 ;  /* 0x00005410ff057816 */ /* 0x000fcc0000000016 */
[----:B------:R-:W0:Y:S02]  /*6870*/  F2I.S64.TRUNC R4, R5 ;  /* 0x0000000500047311 */ /* 0x000e24000020d900 */
[----:B0-----:R0:W-:Y:S01]  /*6880*/  STG.E.U8 [R2.64], R4 ;  /* 0x0000000402007986 */ /* 0x0011e2000c101124 */
[----:B------:R-:W-:Y:S05]  /*6890*/  BRA `(.L_x_5483) ;  /* 0x00000e4000007947 */ /* 0x000fea0003800000 */
.L_x_5480:
        /* <DEDUP_REMOVED lines=10> */
.L_x_5485:
[----:B------:R-:W-:-:S04]  /*6940*/  PRMT R22, RZ, 0x5410, R22 ;  /* 0x00005410ff167816 */ /* 0x000fc80000000016 */
[----:B------:R-:W0:Y:S02]  /*6950*/  F2I.FTZ.TRUNC.NTZ R5, R22 ;  /* 0x0000001600057305 */ /* 0x000e24000021f100 */
[----:B0-----:R0:W-:Y:S01]  /*6960*/  STG.E [R2.64], R5 ;  /* 0x0000000502007986 */ /* 0x0011e2000c101924 */
[----:B------:R-:W-:Y:S05]  /*6970*/  BRA `(.L_x_5483) ;  /* 0x00000d6000007947 */ /* 0x000fea0003800000 */
.L_x_5484:
[----:B------:R-:W-:-:S04]  /*6980*/  PRMT R22, RZ, 0x5410, R22 ;  /* 0x00005410ff167816 */ /* 0x000fc80000000016 */
[----:B------:R-:W0:Y:S02]  /*6990*/  F2I.FTZ.TRUNC.NTZ R5, R22 ;  /* 0x0000001600057305 */ /* 0x000e24000021f100 */
[----:B0-----:R0:W-:Y:S01]  /*69a0*/  STG.E.U16 [R2.64], R5 ;  /* 0x0000000502007986 */ /* 0x0011e2000c101524 */
[----:B------:R-:W-:Y:S05]  /*69b0*/  BRA `(.L_x_5483) ;  /* 0x00000d2000007947 */ /* 0x000fea0003800000 */
.L_x_5479:
        /* <DEDUP_REMOVED lines=9> */
.L_x_5487:
[----:B------:R-:W-:-:S04]  /*6a50*/  PRMT R0, RZ, 0x5410, R22 ;  /* 0x00005410ff007816 */ /* 0x000fc80000000016 */
[----:B------:R-:W-:-:S05]  /*6a60*/  F2FP.PACK_AB R0, RZ, R0 ;  /* 0x00000000ff00723e */ /* 0x000fca00000000ff */
[----:B------:R0:W-:Y:S01]  /*6a70*/  STG.E.U16 [R2.64], R0 ;  /* 0x0000000002007986 */ /* 0x0001e2000c101524 */
[----:B------:R-:W-:Y:S05]  /*6a80*/  BRA `(.L_x_5483) ;  /* 0x00000c5000007947 */ /* 0x000fea0003800000 */
.L_x_5486:
        /* <DEDUP_REMOVED lines=10> */
.L_x_5489:
[----:B------:R-:W-:-:S04]  /*6b30*/  PRMT R22, RZ, 0x5410, R22 ;  /* 0x00005410ff167816 */ /* 0x000fc80000000016 */
[----:B------:R-:W-:-:S04]  /*6b40*/  F2FP.PACK_AB R5, RZ, R22 ;  /* 0x00000016ff05723e */ /* 0x000fc800000000ff */
[----:B------:R-:W-:-:S05]  /*6b50*/  PRMT R5, R5, 0x5410, RZ ;  /* 0x0000541005057816 */ /* 0x000fca00000000ff */
[----:B------:R0:W-:Y:S01]  /*6b60*/  STG.E [R2.64], R5 ;  /* 0x0000000502007986 */ /* 0x0001e2000c101924 */
[----:B------:R-:W-:Y:S05]  /*6b70*/  BRA `(.L_x_5483) ;  /* 0x00000b6000007947 */ /* 0x000fea0003800000 */
.L_x_5488:
[----:B------:R-:W-:-:S05]  /*6b80*/  PRMT R4, RZ, 0x5410, R22 ;  /* 0x00005410ff047816 */ /* 0x000fca0000000016 */
[----:B------:R-:W-:-:S06]  /*6b90*/  FMUL.FTZ R4, R4, 1 ;  /* 0x3f80000004047820 */ /* 0x000fcc0000410000 */
[----:B------:R-:W0:Y:S02]  /*6ba0*/  F2F.F64.F32 R4, R4 ;  /* 0x0000000400047310 */ /* 0x000e240000201800 */
[----:B0-----:R0:W-:Y:S01]  /*6bb0*/  STG.E.64 [R2.64], R4 ;  /* 0x0000000402007986 */ /* 0x0011e2000c101b24 */
[----:B------:R-:W-:Y:S05]  /*6bc0*/  BRA `(.L_x_5483) ;  /* 0x00000b1000007947 */ /* 0x000fea0003800000 */
.L_x_5478:
        /* <DEDUP_REMOVED lines=13> */
.L_x_5492:
[----:B------:R-:W-:Y:S01]  /*6ca0*/  PRMT R22, RZ, 0x5410, R22 ;  /* 0x00005410ff167816 */ /* 0x000fe20000000016 */
[----:B------:R-:W-:-:S04]  /*6cb0*/  CS2R R6, SRZ ;  /* 0x0000000000067805 */ /* 0x000fc8000001ff00 */
[----:B------:R-:W-:-:S06]  /*6cc0*/  FMUL.FTZ R4, R22, 1 ;  /* 0x3f80000016047820 */ /* 0x000fcc0000410000 */
[----:B------:R-:W0:Y:S02]  /*6cd0*/  F2F.F64.F32 R4, R4 ;  /* 0x0000000400047310 */ /* 0x000e240000201800 */
[----:B0-----:R0:W-:Y:S01]  /*6ce0*/  STG.E.128 [R2.64], R4 ;  /* 0x0000000402007986 */ /* 0x0011e2000c101d24 */
[----:B------:R-:W-:Y:S05]  /*6cf0*/  BRA `(.L_x_5483) ;  /* 0x000009e000007947 */ /* 0x000fea0003800000 */
.L_x_5491:
        /* <DEDUP_REMOVED lines=21> */
.L_x_5496:
[----:B------:R-:W-:Y:S05]  /*6e50*/  BSYNC B0 ;  /* 0x0000000000007941 */ /* 0x000fea0003800000 */
.L_x_5495:
[----:B------:R-:W-:-:S05]  /*6e60*/  LOP3.LUT R5, R0, R5, RZ, 0xfc, !PT ;  /* 0x0000000500057212 */ /* 0x000fca00078efcff */
[----:B------:R0:W-:Y:S01]  /*6e70*/  STG.E.U8 [R2.64], R5 ;  /* 0x0000000502007986 */ /* 0x0001e2000c101124 */
[----:B------:R-:W-:Y:S05]  /*6e80*/  BRA `(.L_x_5483) ;  /* 0x0000085000007947 */ /* 0x000fea0003800000 */
.L_x_5494:
        /* <DEDUP_REMOVED lines=13> */
.L_x_5498:
[----:B------:R-:W-:Y:S01]  /*6f60*/  IMAD.MOV.U32 R0, RZ, RZ, 0x7f ;  /* 0x0000007fff007424 */ /* 0x000fe200078e00ff */
[----:B------:R-:W-:-:S04]  /*6f70*/  ISETP.GT.U32.AND P0, PT, R4, 0x7f800000, PT ;  /* 0x7f8000000400780c */ /* 0x000fc80003f04070 */
[----:B------:R-:W-:-:S04]  /*6f80*/  SEL R0, R0, 0x7c, P0 ;  /* 0x0000007c00007807 */ /* 0x000fc80000000000 */
.L_x_5499:
[----:B------:R-:W-:Y:S05]  /*6f90*/  BSYNC B0 ;  /* 0x0000000000007941 */ /* 0x000fea0003800000 */
.L_x_5497:
[----:B------:R-:W-:-:S04]  /*6fa0*/  LOP3.LUT R4, R5, 0x80000000, RZ, 0xc0, !PT ;  /* 0x8000000005047812 */ /* 0x000fc800078ec0ff */
[----:B------:R-:W-:-:S04]  /*6fb0*/  SHF.R.U32.HI R5, RZ, 0x18, R4 ;  /* 0x00000018ff057819 */ /* 0x000fc80000011604 */
[----:B------:R-:W-:-:S05]  /*6fc0*/  LOP3.LUT R5, R0, R5, RZ, 0xfc, !PT ;  /* 0x0000000500057212 */ /* 0x000fca00078efcff */
[----:B------:R0:W-:Y:S01]  /*6fd0*/  STG.E.U8 [R2.64], R5 ;  /* 0x0000000502007986 */ /* 0x0001e2000c101124 */
[----:B------:R-:W-:Y:S05]  /*6fe0*/  BRA `(.L_x_5483) ;  /* 0x000006f000007947 */ /* 0x000fea0003800000 */
.L_x_5493:
[----:B------:R0:W-:Y:S01]  /*6ff0*/  STG.E.U16 [R2.64], R22 ;  /* 0x0000001602007986 */ /* 0x0001e2000c101524 */
[----:B------:R-:W-:Y:S05]  /*7000*/  BRA `(.L_x_5483) ;  /* 0x000006d000007947 */ /* 0x000fea0003800000 */
.L_x_5490:
        /* <DEDUP_REMOVED lines=12> */
.L_x_5502:
        /* <DEDUP_REMOVED lines=17> */
.L_x_5505:
[----:B------:R-:W-:-:S04]  /*71e0*/  LOP3.LUT R0, R7, 0x80000000, RZ, 0xc0, !PT ;  /* 0x8000000007007812 */ /* 0x000fc800078ec0ff */
[----:B------:R-:W-:-:S04]  /*71f0*/  SHF.R.U32.HI R5, RZ, 0x18, R0 ;  /* 0x00000018ff057819 */ /* 0x000fc80000011600 */
[----:B------:R-:W-:-:S04]  /*7200*/  LOP3.LUT R4, R4, R5, RZ, 0xfc, !PT ;  /* 0x0000000504047212 */ /* 0x000fc800078efcff */
[----:B------:R-:W-:Y:S02]  /*7210*/  PRMT R0, R4, 0x7610, R0 ;  /* 0x0000761004007816 */ /* 0x000fe40000000000 */
.L_x_5504:
[----:B------:R-:W-:Y:S05]  /*7220*/  BSYNC B0 ;  /* 0x0000000000007941 */ /* 0x000fea0003800000 */
.L_x_5503:
[----:B------:R0:W-:Y:S01]  /*7230*/  STG.E.U8 [R2.64], R0 ;  /* 0x0000000002007986 */ /* 0x0001e2000c101124 */
[----:B------:R-:W-:Y:S05]  /*7240*/  BRA `(.L_x_5483) ;  /* 0x0000049000007947 */ /* 0x000fea0003800000 */
.L_x_5501:
        /* <DEDUP_REMOVED lines=17> */
.L_x_5508:
[----:B------:R-:W-:-:S04]  /*7360*/  LOP3.LUT R0, R7, 0x80000000, RZ, 0xc0, !PT ;  /* 0x8000000007007812 */ /* 0x000fc800078ec0ff */
[----:B------:R-:W-:-:S04]  /*7370*/  SHF.R.U32.HI R5, RZ, 0x18, R0 ;  /* 0x00000018ff057819 */ /* 0x000fc80000011600 */
[----:B------:R-:W-:-:S04]  /*7380*/  LOP3.LUT R4, R4, R5, RZ, 0xfc, !PT ;  /* 0x0000000504047212 */ /* 0x000fc800078efcff */
[----:B------:R-:W-:Y:S02]  /*7390*/  PRMT R0, R4, 0x7610, R0 ;  /* 0x0000761004007816 */ /* 0x000fe40000000000 */
.L_x_5507:
[----:B------:R-:W-:Y:S05]  /*73a0*/  BSYNC B0 ;  /* 0x0000000000007941 */ /* 0x000fea0003800000 */
.L_x_5506:
[----:B------:R0:W-:Y:S01]  /*73b0*/  STG.E.U8 [R2.64], R0 ;  /* 0x0000000002007986 */ /* 0x0001e2000c101124 */
[----:B------:R-:W-:Y:S05]  /*73c0*/  BRA `(.L_x_5483) ;  /* 0x0000031000007947 */ /* 0x000fea0003800000 */
.L_x_5500:
        /* <DEDUP_REMOVED lines=22> */
.L_x_5482:
        /* <DEDUP_REMOVED lines=20> */
.L_x_5510:
[----:B------:R-:W-:-:S06]  /*7670*/  PRMT R4, RZ, 0x5410, R22 ;  /* 0x00005410ff047816 */ /* 0x000fcc0000000016 */
[----:B------:R-:W0:Y:S02]  /*7680*/  F2I.U64.TRUNC R4, R4 ;  /* 0x0000000400047311 */ /* 0x000e24000020d800 */
[----:B0-----:R0:W-:Y:S01]  /*7690*/  STG.E.64 [R2.64], R4 ;  /* 0x0000000402007986 */ /* 0x0011e2000c101b24 */
[----:B------:R-:W-:Y:S05]  /*76a0*/  BRA `(.L_x_5483) ;  /* 0x0000003000007947 */ /* 0x000fea0003800000 */
.L_x_5509:
[----:B------:R-:W-:-:S04]  /*76b0*/  PRMT R22, RZ, 0x5410, R22 ;  /* 0x00005410ff167816 */ /* 0x000fc80000000016 */
[----:B------:R-:W0:Y:S02]  /*76c0*/  F2I.FTZ.U32.TRUNC.NTZ R5, R22 ;  /* 0x0000001600057305 */ /* 0x000e24000021f000 */
[----:B0-----:R0:W-:Y:S02]  /*76d0*/  STG.E [R2.64], R5 ;  /* 0x0000000502007986 */ /* 0x0011e4000c101924 */
.L_x_5483:
[----:B------:R-:W-:Y:S02]  /*76e0*/  IADD3 R19, R19, 0x80, RZ ;  /* 0x0000008013137810 */ /* 0x000fe40007ffe0ff */
.L_x_5444:
[----:B------:R-:W-:Y:S05]  /*76f0*/  BSYNC B6 ;  /* 0x0000000000067941 */ /* 0x000fea0003800000 */
.L_x_5443:
        /* <DEDUP_REMOVED lines=21> */
.L_x_5514:
[----:B------:R-:W-:-:S06]  /*7850*/  PRMT R5, RZ, 0x5410, R23 ;  /* 0x00005410ff057816 */ /* 0x000fcc0000000017 */
[----:B------:R-:W0:Y:S02]  /*7860*/  F2I.S64.TRUNC R4, R5 ;  /* 0x0000000500047311 */ /* 0x000e24000020d900 */
[----:B0-----:R-:W-:Y:S01]  /*7870*/  STG.E.U8 [R2.64], R4 ;  /* 0x0000000402007986 */ /* 0x001fe2000c101124 */
[----:B------:R-:W-:Y:S05]  /*7880*/  EXIT ;  /* 0x000000000000794d */ /* 0x000fea0003800000 */
.L_x_5513:
        /* <DEDUP_REMOVED lines=10> */
.L_x_5517:
[----:B------:R-:W-:-:S06]  /*7930*/  PRMT R23, RZ, 0x5410, R23 ;  /* 0x00005410ff177816 */ /* 0x000fcc0000000017 */
[----:B------:R-:W0:Y:S02]  /*7940*/  F2I.FTZ.TRUNC.NTZ R23, R23 ;  /* 0x0000001700177305 */ /* 0x000e24000021f100 */
[----:B0-----:R-:W-:Y:S01]  /*7950*/  STG.E [R2.64], R23 ;  /* 0x0000001702007986 */ /* 0x001fe2000c101924 */
[----:B------:R-:W-:Y:S05]  /*7960*/  EXIT ;  /* 0x000000000000794d */ /* 0x000fea0003800000 */
.L_x_5516:
[----:B------:R-:W-:-:S06]  /*7970*/  PRMT R23, RZ, 0x5410, R23 ;  /* 0x00005410ff177816 */ /* 0x000fcc0000000017 */
[----:B------:R-:W0:Y:S02]  /*7980*/  F2I.FTZ.TRUNC.NTZ R23, R23 ;  /* 0x0000001700177305 */ /* 0x000e24000021f100 */
[----:B0-----:R-:W-:Y:S01]  /*7990*/  STG.E.U16 [R2.64], R23 ;  /* 0x0000001702007986 */ /* 0x001fe2000c101524 */
[----:B------:R-:W-:Y:S05]  /*79a0*/  EXIT ;  /* 0x000000000000794d */ /* 0x000fea0003800000 */
.L_x_5512:
        /* <DEDUP_REMOVED lines=9> */
.L_x_5519:
[----:B------:R-:W-:-:S04]  /*7a40*/  PRMT R0, RZ, 0x5410, R23 ;  /* 0x00005410ff007816 */ /* 0x000fc80000000017 */
[----:B------:R-:W-:-:S05]  /*7a50*/  F2FP.PACK_AB R0, RZ, R0 ;  /* 0x00000000ff00723e */ /* 0x000fca00000000ff */
[----:B------:R-:W-:Y:S01]  /*7a60*/  STG.E.U16 [R2.64], R0 ;  /* 0x0000000002007986 */ /* 0x000fe2000c101524 */
[----:B------:R-:W-:Y:S05]  /*7a70*/  EXIT ;  /* 0x000000000000794d */ /* 0x000fea0003800000 */
.L_x_5518:
        /* <DEDUP_REMOVED lines=10> */
.L_x_5521:
[----:B------:R-:W-:-:S04]  /*7b20*/  PRMT R23, RZ, 0x5410, R23 ;  /* 0x00005410ff177816 */ /* 0x000fc80000000017 */
[----:B------:R-:W-:-:S04]  /*7b30*/  F2FP.PACK_AB R5, RZ, R23 ;  /* 0x00000017ff05723e */ /* 0x000fc800000000ff */
[----:B------:R-:W-:-:S05]  /*7b40*/  PRMT R5, R5, 0x5410, RZ ;  /* 0x0000541005057816 */ /* 0x000fca00000000ff */
[----:B------:R-:W-:Y:S01]  /*7b50*/  STG.E [R2.64], R5 ;  /* 0x0000000502007986 */ /* 0x000fe2000c101924 */
[----:B------:R-:W-:Y:S05]  /*7b60*/  EXIT ;  /* 0x000000000000794d */ /* 0x000fea0003800000 */
.L_x_5520:
[----:B------:R-:W-:-:S05]  /*7b70*/  PRMT R4, RZ, 0x5410, R23 ;  /* 0x00005410ff047816 */ /* 0x000fca0000000017 */
[----:B------:R-:W-:-:S06]  /*7b80*/  FMUL.FTZ R4, R4, 1 ;  /* 0x3f80000004047820 */ /* 0x000fcc0000410000 */
[----:B------:R-:W0:Y:S02]  /*7b90*/  F2F.F64.F32 R4, R4 ;  /* 0x0000000400047310 */ /* 0x000e240000201800 */
[----:B0-----:R-:W-:Y:S01]  /*7ba0*/  STG.E.64 [R2.64], R4 ;  /* 0x0000000402007986 */ /* 0x001fe2000c101b24 */
[----:B------:R-:W-:Y:S05]  /*7bb0*/  EXIT ;  /* 0x000000000000794d */ /* 0x000fea0003800000 */
.L_x_5511:
        /* <DEDUP_REMOVED lines=13> */
.L_x_5524:
[----:B------:R-:W-:Y:S01]  /*7c90*/  PRMT R23, RZ, 0x5410, R23 ;  /* 0x00005410ff177816 */ /* 0x000fe20000000017 */
[----:B------:R-:W-:-:S04]  /*7ca0*/  CS2R R6, SRZ ;  /* 0x0000000000067805 */ /* 0x000fc8000001ff00 */
[----:B------:R-:W-:-:S06]  /*7cb0*/  FMUL.FTZ R4, R23, 1 ;  /* 0x3f80000017047820 */ /* 0x000fcc0000410000 */
[----:B------:R-:W0:Y:S02]  /*7cc0*/  F2F.F64.F32 R4, R4 ;  /* 0x0000000400047310 */ /* 0x000e240000201800 */
[----:B0-----:R-:W-:Y:S01]  /*7cd0*/  STG.E.128 [R2.64], R4 ;  /* 0x0000000402007986 */ /* 0x001fe2000c101d24 */
[----:B------:R-:W-:Y:S05]  /*7ce0*/  EXIT ;  /* 0x000000000000794d */ /* 0x000fea0003800000 */
.L_x_5523:
        /* <DEDUP_REMOVED lines=21> */
.L_x_5528:
[----:B------:R-:W-:Y:S05]  /*7e40*/  BSYNC B0 ;  /* 0x0000000000007941 */ /* 0x000fea0003800000 */
.L_x_5527:
[----:B------:R-:W-:-:S05]  /*7e50*/  LOP3.LUT R5, R0, R5, RZ, 0xfc, !PT ;  /* 0x0000000500057212 */ /* 0x000fca00078efcff */
[----:B------:R-:W-:Y:S01]  /*7e60*/  STG.E.U8 [R2.64], R5 ;  /* 0x0000000502007986 */ /* 0x000fe2000c101124 */
[----:B------:R-:W-:Y:S05]  /*7e70*/  EXIT ;  /* 0x000000000000794d */ /* 0x000fea0003800000 */
.L_x_5526:
        /* <DEDUP_REMOVED lines=13> */
.L_x_5530:
[----:B------:R-:W-:Y:S01]  /*7f50*/  IMAD.MOV.U32 R0, RZ, RZ, 0x7f ;  /* 0x0000007fff007424 */ /* 0x000fe200078e00ff */
[----:B------:R-:W-:-:S04]  /*7f60*/  ISETP.GT.U32.AND P0, PT, R4, 0x7f800000, PT ;  /* 0x7f8000000400780c */ /* 0x000fc80003f04070 */
[----:B------:R-:W-:-:S04]  /*7f70*/  SEL R0, R0, 0x7c, P0 ;  /* 0x0000007c00007807 */ /* 0x000fc80000000000 */
.L_x_5531:
[----:B------:R-:W-:Y:S05]  /*7f80*/  BSYNC B0 ;  /* 0x0000000000007941 */ /* 0x000fea0003800000 */
.L_x_5529:
[----:B------:R-:W-:-:S04]  /*7f90*/  LOP3.LUT R4, R23, 0x80000000, RZ, 0xc0, !PT ;  /* 0x8000000017047812 */ /* 0x000fc800078ec0ff */
[----:B------:R-:W-:-:S04]  /*7fa0*/  SHF.R.U32.HI R5, RZ, 0x18, R4 ;  /* 0x00000018ff057819 */ /* 0x000fc80000011604 */
[----:B------:R-:W-:-:S05]  /*7fb0*/  LOP3.LUT R5, R0, R5, RZ, 0xfc, !PT ;  /* 0x0000000500057212 */ /* 0x000fca00078efcff */
[----:B------:R-:W-:Y:S01]  /*7fc0*/  STG.E.U8 [R2.64], R5 ;  /* 0x0000000502007986 */ /* 0x000fe2000c101124 */
[----:B------:R-:W-:Y:S05]  /*7fd0*/  EXIT ;  /* 0x000000000000794d */ /* 0x000fea0003800000 */
.L_x_5525:
[----:B------:R-:W-:Y:S01]  /*7fe0*/  STG.E.U16 [R2.64], R23 ;  /* 0x0000001702007986 */ /* 0x000fe2000c101524 */
[----:B------:R-:W-:Y:S05]  /*7ff0*/  EXIT ;  /* 0x000000000000794d */ /* 0x000fea0003800000 */
.L_x_5522:
        /* <DEDUP_REMOVED lines=12> */
.L_x_5534:
        /* <DEDUP_REMOVED lines=17> */
.L_x_5537:
[----:B------:R-:W-:-:S04]  /*81d0*/  LOP3.LUT R0, R23, 0x80000000, RZ, 0xc0, !PT ;  /* 0x8000000017007812 */ /* 0x000fc800078ec0ff */
[----:B------:R-:W-:-:S04]  /*81e0*/  SHF.R.U32.HI R5, RZ, 0x18, R0 ;  /* 0x00000018ff057819 */ /* 0x000fc80000011600 */
[----:B------:R-:W-:-:S04]  /*81f0*/  LOP3.LUT R4, R4, R5, RZ, 0xfc, !PT ;  /* 0x0000000504047212 */ /* 0x000fc800078efcff */
[----:B------:R-:W-:Y:S02]  /*8200*/  PRMT R0, R4, 0x7610, R0 ;  /* 0x0000761004007816 */ /* 0x000fe40000000000 */
.L_x_5536:
[----:B------:R-:W-:Y:S05]  /*8210*/  BSYNC B0 ;  /* 0x0000000000007941 */ /* 0x000fea0003800000 */
.L_x_5535:
[----:B------:R-:W-:Y:S01]  /*8220*/  STG.E.U8 [R2.64], R0 ;  /* 0x0000000002007986 */ /* 0x000fe2000c101124 */
[----:B------:R-:W-:Y:S05]  /*8230*/  EXIT ;  /* 0x000000000000794d */ /* 0x000fea0003800000 */
.L_x_5533:
        /* <DEDUP_REMOVED lines=17> */
.L_x_5540:
[----:B------:R-:W-:-:S04]  /*8350*/  LOP3.LUT R0, R23, 0x80000000, RZ, 0xc0, !PT ;  /* 0x8000000017007812 */ /* 0x000fc800078ec0ff */
[----:B------:R-:W-:-:S04]  /*8360*/  SHF.R.U32.HI R5, RZ, 0x18, R0 ;  /* 0x00000018ff057819 */ /* 0x000fc80000011600 */
[----:B------:R-:W-:-:S04]  /*8370*/  LOP3.LUT R4, R4, R5, RZ, 0xfc, !PT ;  /* 0x0000000504047212 */ /* 0x000fc800078efcff */
[----:B------:R-:W-:Y:S02]  /*8380*/  PRMT R0, R4, 0x7610, R0 ;  /* 0x0000761004007816 */ /* 0x000fe40000000000 */
.L_x_5539:
[----:B------:R-:W-:Y:S05]  /*8390*/  BSYNC B0 ;  /* 0x0000000000007941 */ /* 0x000fea0003800000 */
.L_x_5538:
[----:B------:R-:W-:Y:S01]  /*83a0*/  STG.E.U8 [R2.64], R0 ;  /* 0x0000000002007986 */ /* 0x000fe2000c101124 */
[----:B------:R-:W-:Y:S05]  /*83b0*/  EXIT ;  /* 0x000000000000794d */ /* 0x000fea0003800000 */
.L_x_5532:
        /* <DEDUP_REMOVED lines=22> */
.L_x_5515:
        /* <DEDUP_REMOVED lines=20> */
.L_x_5542:
[----:B------:R-:W-:-:S06]  /*8660*/  PRMT R4, RZ, 0x5410, R23 ;  /* 0x00005410ff047816 */ /* 0x000fcc0000000017 */
[----:B------:R-:W0:Y:S02]  /*8670*/  F2I.U64.TRUNC R4, R4 ;  /* 0x0000000400047311 */ /* 0x000e24000020d800 */
[----:B0-----:R-:W-:Y:S01]  /*8680*/  STG.E.64 [R2.64], R4 ;  /* 0x0000000402007986 */ /* 0x001fe2000c101b24 */
[----:B------:R-:W-:Y:S05]  /*8690*/  EXIT ;  /* 0x000000000000794d */ /* 0x000fea0003800000 */
.L_x_5541:
[----:B------:R-:W-:-:S06]  /*86a0*/  PRMT R23, RZ, 0x5410, R23 ;  /* 0x00005410ff177816 */ /* 0x000fcc0000000017 */
[----:B------:R-:W0:Y:S02]  /*86b0*/  F2I.FTZ.U32.TRUNC.NTZ R23, R23 ;  /* 0x0000001700177305 */ /* 0x000e24000021f000 */
[----:B0-----:R-:W-:Y:S01]  /*86c0*/  STG.E [R2.64], R23 ;  /* 0x0000001702007986 */ /* 0x001fe2000c101924 */
[----:B------:R-:W-:Y:S05]  /*86d0*/  EXIT ;  /* 0x000000000000794d */ /* 0x000fea0003800000 */
.L_x_5543:
        /* <DEDUP_REMOVED lines=10> */
.L_x_18325:


//--------------------- .text._ZN2at6native18elementwise_kernelILi128ELi4EZNS0_22gpu_kernel_impl_nocastIZZZNS0_17round_kernel_cudaERNS_18TensorIteratorBaseEENKUlvE_clEvENKUlvE2_clEvEUlN3c108BFloat16EE_EEvS4_RKT_EUliE_EEviT1_ --------------------------
	.section	.text._ZN2at6native18elementwise_kernelILi128ELi4EZNS0_22gpu_kernel_impl_nocastIZZZNS0_17round_kernel_cudaERNS_18TensorIteratorBaseEENKUlvE_clEvENKUlvE2_clEvEUlN3c108BFloat16EE_EEvS4_RKT_EUliE_EEviT1_,"ax",@progbits
	.sectioninfo	@"SHI_REGISTERS=12"
	.align	128
        .global         _ZN2at6native18elementwise_kernelILi128ELi4EZNS0_22gpu_kernel_impl_nocastIZZZNS0_17round_kernel_cudaERNS_18TensorIteratorBaseEENKUlvE_clEvENKUlvE2_clEvEUlN3c108BFloat16EE_EEvS4_RKT_EUliE_EEviT1_
        .type           _ZN2at6native18elementwise_kernelILi128ELi4EZNS0_22gpu_kernel_impl_nocastIZZZNS0_17round_kernel_cudaERNS_18TensorIteratorBaseEENKUlvE_clEvENKUlvE2_clEvEUlN3c108BFloat16EE_EEvS4_RKT_EUliE_EEviT1_,@function
        .size           _ZN2at6native18elementwise_kernelILi128ELi4EZNS0_22gpu_kernel_impl_nocastIZZZNS0_17round_kernel_cudaERNS_18TensorIteratorBaseEENKUlvE_clEvENKUlvE2_clEvEUlN3c108BFloat16EE_EEvS4_RKT_EUliE_EEviT1_,(.L_x_18326 - _ZN2at6native18elementwise_kernelILi128ELi4EZNS0_22gpu_kernel_impl_nocastIZZZNS0_17round_kernel_cudaERNS_18TensorIteratorBaseEENKUlvE_clEvENKUlvE2_clEvEUlN3c108BFloat16EE_EEvS4_RKT_EUliE_EEviT1_)
        .other          _ZN2at6native18elementwise_kernelILi128ELi4EZNS0_22gpu_kernel_impl_nocastIZZZNS0_17round_kernel_cudaERNS_18TensorIteratorBaseEENKUlvE_clEvENKUlvE2_clEvEUlN3c108BFloat16EE_EEvS4_RKT_EUliE_EEviT1_,@"STO_CUDA_ENTRY STV_DEFAULT"
_ZN2at6native18elementwise_kernelILi128ELi4EZNS0_22gpu_kernel_impl_nocastIZZZNS0_17round_kernel_cudaERNS_18TensorIteratorBaseEENKUlvE_clEvENKUlvE2_clEvEUlN3c108BFloat16EE_EEvS4_RKT_EUliE_EEviT1_:
.text._ZN2at6native18elementwise_kernelILi128ELi4EZNS0_22gpu_kernel_impl_nocastIZZZNS0_17round_kernel_cudaERNS_18TensorIteratorBaseEENKUlvE_clEvENKUlvE2_clEvEUlN3c108BFloat16EE_EEvS4_RKT_EUliE_EEviT1_:
        /* <DEDUP_REMOVED lines=235> */
.L_x_5546:
[----:B------:R-:W-:-:S04]  /*0eb0*/  IADD3 R4, P0, R3, c[0x0][0x368], RZ ;  /* 0x0000da0003047a10 */ /* 0x000fc80007f1e0ff */
[----:B------:R-:W-:-:S05]  /*0ec0*/  IADD3.X R5, RZ, c[0x0][0x36c], RZ, P0, !PT ;  /* 0x0000db00ff057a10 */ /* 0x000fca00007fe4ff */
[----:B------:R-:W2:Y:S01]  /*0ed0*/  LDG.E.U16 R4, [R4.64] ;  /* 0x0000000404047981 */ /* 0x000ea2000c1e1500 */
[----:B------:R-:W-:Y:S02]  /*0ee0*/  IADD3 R2, P0, R2, c[0x0][0x360], RZ ;  /* 0x0000d80002027a10 */ /* 0x000fe40007f1e0ff */
[----:B------:R-:W-:Y:S02]  /*0ef0*/  IADD3 R0, R0, 0x80, RZ ;  /* 0x0000008000007810 */ /* 0x000fe40007ffe0ff */
[----:B--2---:R-:W-:-:S04]  /*0f00*/  PRMT R4, RZ, 0x5410, R4 ;  /* 0x00005410ff047816 */ /* 0x004fc80000000004 */
[----:B------:R-:W0:Y:S02]  /*0f10*/  FRND R3, R4 ;  /* 0x0000000400037307 */ /* 0x000e240000201000 */
[----:B0-----:R-:W-:Y:S02]  /*0f20*/  F2FP.BF16.PACK_AB R5, RZ, R3 ;  /* 0x00000003ff05723e */ /* 0x001fe400000010ff */
[----:B------:R-:W-:-:S05]  /*0f30*/  IADD3.X R3, RZ, c[0x0][0x364], RZ, P0, !PT ;  /* 0x0000d900ff037a10 */ /* 0x000fca00007fe4ff */
[----:B------:R0:W-:Y:S02]  /*0f40*/  STG.E.U16 [R2.64], R5 ;  /* 0x0000000502007986 */ /* 0x0001e4000c101504 */
.L_x_5545:
[----:B------:R-:W-:Y:S05]  /*0f50*/  BSYNC B0 ;  /* 0x0000000000007941 */ /* 0x000fea0003800000 */
.L_x_5544:
        /* <DEDUP_REMOVED lines=230> */
.L_x_5549:
[----:B------:R-:W-:-:S04]  /*1dc0*/  IADD3 R4, P0, R3, c[0x0][0x368], RZ ;  /* 0x0000da0003047a10 */ /* 0x000fc80007f1e0ff */
[----:B------:R-:W-:-:S05]  /*1dd0*/  IADD3.X R5, RZ, c[0x0][0x36c], RZ, P0, !PT ;  /* 0x0000db00ff057a10 */ /* 0x000fca00007fe4ff */
[----:B------:R-:W2:Y:S01]  /*1de0*/  LDG.E.U16 R4, [R4.64] ;  /* 0x0000000404047981 */ /* 0x000ea2000c1e1500 */
[----:B------:R-:W-:Y:S02]  /*1df0*/  IADD3 R2, P0, R2, c[0x0][0x360], RZ ;  /* 0x0000d80002027a10 */ /* 0x000fe40007f1e0ff */
[----:B------:R-:W-:Y:S02]  /*1e00*/  IADD3 R0, R0, 0x80, RZ ;  /* 0x0000008000007810 */ /* 0x000fe40007ffe0ff */
[----:B--2---:R-:W-:-:S04]  /*1e10*/  PRMT R4, RZ, 0x5410, R4 ;  /* 0x00005410ff047816 */ /* 0x004fc80000000004 */
[----:B------:R-:W0:Y:S02]  /*1e20*/  FRND R3, R4 ;  /* 0x0000000400037307 */ /* 0x000e240000201000 */
        /* <DEDUP_REMOVED lines=232> */
.L_x_5550:
        /* <DEDUP_REMOVED lines=8> */
[----:B------:R-:W-:-:S05]  /*2d30*/  IMAD.X R3, RZ, RZ, c[0x0][0x364], P0 ;  /* 0x0000d900ff037624 */ /* 0x000fca00000e06ff */
[----:B------:R0:W-:Y:S02]  /*2d40*/  STG.E.U16 [R2.64], R5 ;  /* 0x0000000502007986 */ /* 0x0001e4000c101504 */
.L_x_5548:
[----:B------:R-:W-:Y:S05]  /*2d50*/  BSYNC B0 ;  /* 0x0000000000007941 */ /* 0x000fea0003800000 */
.L_x_5547:
        /* <DEDUP_REMOVED lines=229> */
.L_x_5551:
[----:B------:R-:W-:-:S04]  /*3bb0*/  IADD3 R4, P0, R3, c[0x0][0x368], RZ ;  /* 0x0000da0003047a10 */ /* 0x000fc80007f1e0ff */
[----:B------:R-:W-:-:S05]  /*3bc0*/  IADD3.X R5, RZ, c[0x0][0x36c], RZ, P0, !PT ;  /* 0x0000db00ff057a10 */ /* 0x000fca00007fe4ff */
[----:B------:R-:W2:Y:S01]  /*3bd0*/  LDG.E.U16 R4, [R4.64] ;  /* 0x0000000404047981 */ /* 0x000ea2000c1e1500 */
[----:B------:R-:W-:-:S04]  /*3be0*/  IADD3 R2, P0, R2, c[0x0][0x360], RZ ;  /* 0x0000d80002027a10 */ /* 0x000fc80007f1e0ff */
[----:B------:R-:W-:Y:S02]  /*3bf0*/  IADD3.X R3, RZ, c[0x0][0x364], RZ, P0, !PT ;  /* 0x0000d900ff037a10 */ /* 0x000fe400007fe4ff */
[----:B--2---:R-:W-:-:S04]  /*3c00*/  PRMT R4, RZ, 0x5410, R4 ;  /* 0x00005410ff047816 */ /* 0x004fc80000000004 */
[----:B------:R-:W0:Y:S02]  /*3c10*/  FRND R0, R4 ;  /* 0x0000000400007307 */ /* 0x000e240000201000 */
[----:B0-----:R-:W-:-:S05]  /*3c20*/  F2FP.BF16.PACK_AB R0, RZ, R0 ;  /* 0x00000000ff00723e */ /* 0x001fca00000010ff */
[----:B------:R-:W-:Y:S01]  /*3c30*/  STG.E.U16 [R2.64], R0 ;  /* 0x0000000002007986 */ /* 0x000fe2000c101504 */
[----:B------:R-:W-:Y:S05]  /*3c40*/  EXIT ;  /* 0x000000000000794d */ /* 0x000fea0003800000 */
.L_x_5552:
        /* <DEDUP_REMOVED lines=11> */
.L_x_18326:


//--------------------- .text._ZN2at6native27unrolled_elementwise_kernelIZZZNS0_17round_kernel_cudaERNS_18TensorIteratorBaseEENKUlvE_clEvENKUlvE2_clEvEUlN3c108BFloat16EE_St5arrayIPcLm2EELi4E23TrivialOffsetCalculatorILi1EjESD_NS0_6memory15LoadWithoutCastENSE_16StoreWithoutCastEEEviT_T0_T2_T3_T4_T5_ --------------------------
	.section	.text._ZN2at6native27unrolled_elementwise_kernelIZZZNS0_17round_kernel_cudaERNS_18TensorIteratorBaseEENKUlvE_clEvENKUlvE2_clEvEUlN3c108BFloat16EE_St5arrayIPcLm2EELi4E23TrivialOffsetCalculatorILi1EjESD_NS0_6memory15LoadWithoutCastENSE_16StoreWithoutCastEEEviT_T0_T2_T3_T4_T5_,"ax",@progbits
	.sectioninfo	@"SHI_REGISTERS=20"
	.align	128
        .global         _ZN2at6native27unrolled_elementwise_kernelIZZZNS0_17round_kernel_cudaERNS_18TensorIteratorBaseEENKUlvE_clEvENKUlvE2_clEvEUlN3c108BFloat16EE_St5arrayIPcLm2EELi4E23TrivialOffsetCalculatorILi1EjESD_NS0_6memory15LoadWithoutCastENSE_16StoreWithoutCastEEEviT_T0_T2_T3_T4_T5_
        .type           _ZN2at6native27unrolled_elementwise_kernelIZZZNS0_17round_kernel_cudaERNS_18TensorIteratorBaseEENKUlvE_clEvENKUlvE2_clEvEUlN3c108BFloat16EE_St5arrayIPcLm2EELi4E23TrivialOffsetCalculatorILi1EjESD_NS0_6memory15LoadWithoutCastENSE_16StoreWithoutCastEEEviT_T0_T2_T3_T4_T5_,@function
        .size           _ZN2at6native27unrolled_elementwise_kernelIZZZNS0_17round_kernel_cudaERNS_18TensorIteratorBaseEENKUlvE_clEvENKUlvE2_clEvEUlN3c108BFloat16EE_St5arrayIPcLm2EELi4E23TrivialOffsetCalculatorILi1EjESD_NS0_6memory15LoadWithoutCastENSE_16StoreWithoutCastEEEviT_T0_T2_T3_T4_T5_,(.L_x_18327 - _ZN2at6native27unrolled_elementwise_kernelIZZZNS0_17round_kernel_cudaERNS_18TensorIteratorBaseEENKUlvE_clEvENKUlvE2_clEvEUlN3c108BFloat16EE_St5arrayIPcLm2EELi4E23TrivialOffsetCalculatorILi1EjESD_NS0_6memory15LoadWithoutCastENSE_16StoreWithoutCastEEEviT_T0_T2_T3_T4_T5_)
        .other          _ZN2at6native27unrolled_elementwise_kernelIZZZNS0_17round_kernel_cudaERNS_18TensorIteratorBaseEENKUlvE_clEvENKUlvE2_clEvEUlN3c108BFloat16EE_St5arrayIPcLm2EELi4E23TrivialOffsetCalculatorILi1EjESD_NS0_6memory15LoadWithoutCastENSE_16StoreWithoutCastEEEviT_T0_T2_T3_T4_T5_,@"STO_CUDA_ENTRY STV_DEFAULT"
_ZN2at6native27unrolled_elementwise_kernelIZZZNS0_17round_kernel_cudaERNS_18TensorIteratorBaseEENKUlvE_clEvENKUlvE2_clEvEUlN3c108BFloat16EE_St5arrayIPcLm2EELi4E23TrivialOffsetCalculatorILi1EjESD_NS0_6memory15LoadWithoutCastENSE_16StoreWithoutCastEEEviT_T0_T2_T3_T4_T5_:
.text._ZN2at6native27unrolled_elementwise_kernelIZZZNS0_17round_kernel_cudaERNS_18TensorIteratorBaseEENKUlvE_clEvENKUlvE2_clEvEUlN3c108BFloat16EE_St5arrayIPcLm2EELi4E23TrivialOffsetCalculatorILi1EjESD_NS0_6memory15LoadWithoutCastENSE_16StoreWithoutCastEEEviT_T0_T2_T3_T4_T5_:
        /* <DEDUP_REMOVED lines=47> */
[----:B------:R-:W1:Y:S02]  /*02f0*/  @!P0 FRND R12, R12 ;  /* 0x0000000c000c8307 */ /* 0x000e640000201000 */
[----:B-1----:R-:W-:-:S05]  /*0300*/  @!P0 F2FP.BF16.PACK_AB R6, RZ, R12 ;  /* 0x0000000cff06823e */ /* 0x002fca00000010ff */
[----:B------:R0:W-:Y:S01]  /*0310*/  @!P0 STG.E.U16 [R4.64], R6 ;  /* 0x0000000604008986 */ /* 0x0001e2000c101504 */
[----:B---3--:R-:W-:Y:S02]  /*0320*/  @!P2 PRMT R10, RZ, 0x5410, R10 ;  /* 0x00005410ff0aa816 */ /* 0x008fe4000000000a */
[----:B----4-:R-:W-:-:S04]  /*0330*/  @!P3 PRMT R13, RZ, 0x5410, R13 ;  /* 0x00005410ff0db816 */ /* 0x010fc8000000000d */
[----:B------:R-:W1:Y:S01]  /*0340*/  @!P2 FRND R10, R10 ;  /* 0x0000000a000aa307 */ /* 0x000e620000201000 */
[----:B-----5:R-:W-:-:S07]  /*0350*/  @!P1 PRMT R11, RZ, 0x5410, R11 ;  /* 0x00005410ff0b9816 */ /* 0x020fce000000000b */
[----:B------:R-:W2:Y:S08]  /*0360*/  @!P3 FRND R13, R13 ;  /* 0x0000000d000db307 */ /* 0x000eb00000201000 */
[----:B------:R-:W3:Y:S01]  /*0370*/  @!P1 FRND R11, R11 ;  /* 0x0000000b000b9307 */ /* 0x000ee20000201000 */
        /* <DEDUP_REMOVED lines=13> */
.L_x_5554:
[----:B0-----:R-:W-:Y:S05]  /*0450*/  BSYNC B0 ;  /* 0x0000000000007941 */ /* 0x001fea0003800000 */
.L_x_5553:
        /* <DEDUP_REMOVED lines=8> */
.L_x_5555:
        /* <DEDUP_REMOVED lines=10> */
.L_x_18327:


//--------------------- .text._ZN2at6native29vectorized_elementwise_kernelILi2EZZZNS0_17round_kernel_cudaERNS_18TensorIteratorBaseEENKUlvE_clEvENKUlvE2_clEvEUlN3c108BFloat16EE_St5arrayIPcLm2EEEEviT0_T1_ --------------------------
	.section	.text._ZN2at6native29vectorized_elementwise_kernelILi2EZZZNS0_17round_kernel_cudaERNS_18TensorIteratorBaseEENKUlvE_clEvENKUlvE2_clEvEUlN3c108BFloat16EE_St5arrayIPcLm2EEEEviT0_T1_,"ax",@progbits
	.sectioninfo	@"SHI_REGISTERS=23"
	.align	128
        .global         _ZN2at6native29vectorized_elementwise_kernelILi2EZZZNS0_17round_kernel_cudaERNS_18TensorIteratorBaseEENKUlvE_clEvENKUlvE2_clEvEUlN3c108BFloat16EE_St5arrayIPcLm2EEEEviT0_T1_
        .type           _ZN2at6native29vectorized_elementwise_kernelILi2EZZZNS0_17round_kernel_cudaERNS_18TensorIteratorBaseEENKUlvE_clEvENKUlvE2_clEvEUlN3c108BFloat16EE_St5arrayIPcLm2EEEEviT0_T1_,@function
        .size           _ZN2at6native29vectorized_elementwise_kernelILi2EZZZNS0_17round_kernel_cudaERNS_18TensorIteratorBaseEENKUlvE_clEvENKUlvE2_clEvEUlN3c108BFloat16EE_St5arrayIPcLm2EEEEviT0_T1_,(.L_x_18328 - _ZN2at6native29vectorized_elementwise_kernelILi2EZZZNS0_17round_kernel_cudaERNS_18TensorIteratorBaseEENKUlvE_clEvENKUlvE2_clEvEUlN3c108BFloat16EE_St5arrayIPcLm2EEEEviT0_T1_)
        .other          _ZN2at6native29vectorized_elementwise_kernelILi2EZZZNS0_17round_kernel_cudaERNS_18TensorIteratorBaseEENKUlvE_clEvENKUlvE2_clEvEUlN3c108BFloat16EE_St5arrayIPcLm2EEEEviT0_T1_,@"STO_CUDA_ENTRY STV_DEFAULT"
_ZN2at6native29vectorized_elementwise_kernelILi2EZZZNS0_17round_kernel_cudaERNS_18TensorIteratorBaseEENKUlvE_clEvENKUlvE2_clEvEUlN3c108BFloat16EE_St5arrayIPcLm2EEEEviT0_T1_:
.text._ZN2at6native29vectorized_elementwise_kernelILi2EZZZNS0_17round_kernel_cudaERNS_18TensorIteratorBaseEENKUlvE_clEvENKUlvE2_clEvEUlN3c108BFloat16EE_St5arrayIPcLm2EEEEviT0_T1_:
        /* <DEDUP_REMOVED lines=16> */
[----:B------:R0:W-:Y:S01]  /*0100*/  FRND R4, R2 ;  /* 0x0000000200047307 */ /* 0x0001e20000201000 */
[--C-:B----4-:R-:W-:Y:S02]  /*0110*/  PRMT R8, RZ, 0x5410, R9.reuse ;  /* 0x00005410ff087816 */ /* 0x110fe40000000009 */
[----:B------:R-:W-:Y:S02]  /*0120*/  PRMT R9, RZ, 0x7610, R9 ;  /* 0x00007610ff097816 */ /* 0x000fe40000000009 */
[----:B-----5:R-:W-:Y:S02]  /*0130*/  PRMT R10, RZ, 0x5410, R11 ;  /* 0x00005410ff0a7816 */ /* 0x020fe4000000000b */
[----:B0-----:R-:W-:Y:S01]  /*0140*/  PRMT R2, RZ, 0x7610, R5 ;  /* 0x00007610ff027816 */ /* 0x001fe20000000005 */
[----:B------:R-:W-:Y:S01]  /*0150*/  FRND R8, R8 ;  /* 0x0000000800087307 */ /* 0x000fe20000201000 */
[----:B------:R-:W-:-:S07]  /*0160*/  PRMT R11, RZ, 0x7610, R11 ;  /* 0x00007610ff0b7816 */ /* 0x000fce000000000b */
[----:B------:R3:W0:Y:S08]  /*0170*/  FRND R5, R2 ;  /* 0x0000000200057307 */ /* 0x0006300000201000 */
[----:B------:R-:W1:Y:S01]  /*0180*/  FRND R9, R9 ;  /* 0x0000000900097307 */ /* 0x000e620000201000 */
[--C-:B---3--:R-:W-:Y:S02]  /*0190*/  PRMT R2, RZ, 0x5410, R7.reuse ;  /* 0x00005410ff027816 */ /* 0x108fe40000000007 */
[----:B------:R-:W-:-:S05]  /*01a0*/  PRMT R7, RZ, 0x7610, R7 ;  /* 0x00007610ff077816 */ /* 0x000fca0000000007 */
[----:B------:R2:W-:Y:S01]  /*01b0*/  FRND R6, R2 ;  /* 0x0000000200067307 */ /* 0x0005e20000201000 */
[----:B0-----:R-:W-:-:S07]  /*01c0*/  F2FP.BF16.PACK_AB R5, R5, R4 ;  /* 0x000000040505723e */ /* 0x001fce00000010ff */
[----:B------:R-:W0:Y:S01]  /*01d0*/  FRND R7, R7 ;  /* 0x0000000700077307 */ /* 0x000e220000201000 */
[----:B--2---:R-:W-:-:S06]  /*01e0*/  IMAD.WIDE.U32 R2, R0, R15, c[0x0][0x168] ;  /* 0x00005a0000027625 */ /* 0x004fcc00078e000f */
[----:B------:R-:W-:Y:S01]  /*01f0*/  IMAD.WIDE R2, R13, 0x4, R2 ;  /* 0x000000040d027825 */ /* 0x000fe200078e0202 */
[----:B------:R-:W-:Y:S01]  /*0200*/  FRND R10, R10 ;  /* 0x0000000a000a7307 */ /* 0x000fe20000201000 */
[----:B-1----:R-:W-:-:S03]  /*0210*/  F2FP.BF16.PACK_AB R13, R9, R8 ;  /* 0x00000008090d723e */ /* 0x002fc600000010ff */
[----:B------:R-:W-:Y:S04]  /*0220*/  STG.E [R2.64], R5 ;  /* 0x0000000502007986 */ /* 0x000fe8000c101904 */
[----:B------:R-:W1:Y:S01]  /*0230*/  FRND R11, R11 ;  /* 0x0000000b000b7307 */ /* 0x000e620000201000 */
[----:B0-----:R-:W-:Y:S01]  /*0240*/  F2FP.BF16.PACK_AB R7, R7, R6 ;  /* 0x000000060707723e */ /* 0x001fe200000010ff */
[----:B------:R-:W-:Y:S04]  /*0250*/  STG.E [R2.64+0x400], R13 ;  /* 0x0004000d02007986 */ /* 0x000fe8000c101904 */
[----:B------:R-:W-:Y:S01]  /*0260*/  STG.E [R2.64+0x200], R7 ;  /* 0x0002000702007986 */ /* 0x000fe2000c101904 */
[----:B-1----:R-:W-:-:S05]  /*0270*/  F2FP.BF16.PACK_AB R15, R11, R10 ;  /* 0x0000000a0b0f723e */ /* 0x002fca00000010ff */
[----:B------:R-:W-:Y:S01]  /*0280*/  STG.E [R2.64+0x600], R15 ;  /* 0x0006000f02007986 */ /* 0x000fe2000c101904 */
[----:B------:R-:W-:Y:S05]  /*0290*/  EXIT ;  /* 0x000000000000794d */ /* 0x000fea0003800000 */
.L_x_5556:
        /* <DEDUP_REMOVED lines=73> */
[----:B------:R-:W0:Y:S02]  /*0730*/  @!P0 FRND R12, R12 ;  /* 0x0000000c000c8307 */ /* 0x000e240000201000 */
[----:B0-----:R-:W-:-:S04]  /*0740*/  @!P0 F2FP.BF16.PACK_AB R12, RZ, R12 ;  /* 0x0000000cff0c823e */ /* 0x001fc800000010ff */
[----:B------:R-:W-:Y:S02]  /*0750*/  PRMT R16, R12, 0x7610, R16 ;  /* 0x000076100c107816 */ /* 0x000fe40000000010 */
[----:B---3--:R-:W-:Y:S02]  /*0760*/  @!P6 PRMT R6, RZ, 0x5410, R6 ;  /* 0x00005410ff06e816 */ /* 0x008fe40000000006 */
[----:B-----5:R-:W-:Y:S02]  /*0770*/  @!P1 PRMT R4, RZ, 0x5410, R5 ;  /* 0x00005410ff049816 */ /* 0x020fe40000000005 */
[----:B------:R-:W0:Y:S02]  /*0780*/  @!P6 FRND R5, R6 ;  /* 0x000000060005e307 */ /* 0x000e240000201000 */
[----:B0-----:R-:W-:Y:S02]  /*0790*/  @!P6 F2FP.BF16.PACK_AB R5, RZ, R5 ;  /* 0x00000005ff05e23e */ /* 0x001fe400000010ff */
[----:B------:R-:W-:Y:S01]  /*07a0*/  ISETP.GE.AND P6, PT, R17, R2, PT ;  /* 0x000000021100720c */ /* 0x000fe20003fc6270 */
[----:B------:R-:W-:Y:S01]  /*07b0*/  @!P0 IMAD.IADD R6, R0, 0x1, R3 ;  /* 0x0000000100068824 */ /* 0x000fe200078e0203 */
[----:B------:R-:W-:-:S04]  /*07c0*/  @!P2 PRMT R7, RZ, 0x5410, R7 ;  /* 0x00005410ff07a816 */ /* 0x000fc80000000007 */
[----:B------:R0:W-:Y:S01]  /*07d0*/  @!P2 FRND R14, R7 ;  /* 0x00000007000ea307 */ /* 0x0001e20000201000 */
[----:B------:R-:W-:Y:S02]  /*07e0*/  @!P0 IMAD.MOV.U32 R3, RZ, RZ, R13 ;  /* 0x000000ffff038224 */ /* 0x000fe400078e000d */
[----:B0-----:R-:W-:Y:S01]  /*07f0*/  @!P0 IMAD.MOV.U32 R7, RZ, RZ, 0x2 ;  /* 0x00000002ff078424 */ /* 0x001fe200078e00ff */
[----:B----4-:R-:W-:-:S03]  /*0800*/  @!P3 PRMT R8, RZ, 0x5410, R8 ;  /* 0x00005410ff08b816 */ /* 0x010fc60000000008 */
[----:B------:R-:W-:Y:S01]  /*0810*/  @!P0 IMAD.WIDE.U32 R6, R6, R7, c[0x0][0x168] ;  /* 0x00005a0006068625 */ /* 0x000fe200078e0007 */
[----:B------:R-:W-:Y:S01]  /*0820*/  @!P5 PRMT R10, RZ, 0x5410, R10 ;  /* 0x00005410ff0ad816 */ /* 0x000fe2000000000a */
[----:B------:R-:W0:Y:S01]  /*0830*/  @!P1 FRND R4, R4 ;  /* 0x0000000400049307 */ /* 0x000e220000201000 */
[----:B------:R-:W-:Y:S02]  /*0840*/  @!P4 PRMT R9, RZ, 0x5410, R9 ;  /* 0x00005410ff09c816 */ /* 0x000fe40000000009 */
[----:B------:R-:W-:-:S05]  /*0850*/  @!P6 PRMT R11, RZ, 0x5410, R11 ;  /* 0x00005410ff0be816 */ /* 0x000fca000000000b */
[----:B------:R-:W1:Y:S01]  /*0860*/  @!P3 FRND R8, R8 ;  /* 0x000000080008b307 */ /* 0x000e620000201000 */
[----:B------:R2:W-:Y:S01]  /*0870*/  @!P0 STG.E.U16 [R6.64], R16 ;  /* 0x0000001006008986 */ /* 0x0005e2000c101504 */
[----:B------:R-:W-:-:S06]  /*0880*/  ISETP.GE.AND P0, PT, R3, R2, PT ;  /* 0x000000020300720c */ /* 0x000fcc0003f06270 */
[----:B------:R1:W3:Y:S08]  /*0890*/  @!P4 FRND R15, R9 ;  /* 0x00000009000fc307 */ /* 0x0002f00000201000 */
[----:B------:R-:W2:Y:S08]  /*08a0*/  @!P5 FRND R10, R10 ;  /* 0x0000000a000ad307 */ /* 0x000eb00000201000 */
[----:B------:R-:W4:Y:S01]  /*08b0*/  @!P6 FRND R11, R11 ;  /* 0x0000000b000be307 */ /* 0x000f220000201000 */
        /* <DEDUP_REMOVED lines=19> */
.L_x_5559:
[----:B------:R-:W-:-:S13]  /*09f0*/  ISETP.GE.AND P0, PT, R3, R2, PT ;  /* 0x000000020300720c */ /* 0x000fda0003f06270 */
[----:B------:R-:W-:Y:S05]  /*0a00*/  @P0 BRA `(.L_x_5561) ;  /* 0x000000c000000947 */ /* 0x000fea0003800000 */
[----:B0-----:R-:W-:Y:S01]  /*0a10*/  IMAD.IADD R10, R0, 0x1, R3 ;  /* 0x00000001000a7824 */ /* 0x001fe200078e0203 */
[----:B------:R-:W-:Y:S01]  /*0a20*/  IADD3 R3, R3, 0x80, RZ ;  /* 0x0000008003037810 */ /* 0x000fe20007ffe0ff */
[----:B------:R-:W-:-:S04]  /*0a30*/  IMAD.MOV.U32 R11, RZ, RZ, 0x2 ;  /* 0x00000002ff0b7424 */ /* 0x000fc800078e00ff */
[----:B------:R-:W-:-:S05]  /*0a40*/  IMAD.WIDE.U32 R10, R10, R11, c[0x0][0x168] ;  /* 0x00005a000a0a7625 */ /* 0x000fca00078e000b */
[----:B------:R0:W-:Y:S02]  /*0a50*/  STG.E.U16 [R10.64], R14 ;  /* 0x0000000e0a007986 */ /* 0x0001e4000c101504 */
.L_x_5560:
[----:B------:R-:W-:-:S13]  /*0a60*/  ISETP.GE.AND P0, PT, R3, R2, PT ;  /* 0x000000020300720c */ /* 0x000fda0003f06270 */
[----:B------:R-:W-:Y:S05]  /*0a70*/  @P0 BRA `(.L_x_5562) ;  /* 0x000000e000000947 */ /* 0x000fea0003800000 */
[----:B0-----:R-:W-:Y:S01]  /*0a80*/  IMAD.IADD R10, R0, 0x1, R3 ;  /* 0x00000001000a7824 */ /* 0x001fe200078e0203 */
[----:B------:R-:W-:Y:S01]  /*0a90*/  IADD3 R3, R3, 0x80, RZ ;  /* 0x0000008003037810 */ /* 0x000fe20007ffe0ff */
[----:B------:R-:W-:-:S04]  /*0aa0*/  IMAD.MOV.U32 R11, RZ, RZ, 0x2 ;  /* 0x00000002ff0b7424 */ /* 0x000fc800078e00ff */
[----:B------:R-:W-:-:S05]  /*0ab0*/  IMAD.WIDE.U32 R10, R10, R11, c[0x0][0x168] ;  /* 0x00005a000a0a7625 */ /* 0x000fca00078e000b */
[----:B------:R0:W-:Y:S02]  /*0ac0*/  STG.E.U16 [R10.64], R9 ;  /* 0x000000090a007986 */ /* 0x0001e4000c101504 */
.L_x_5561:
        /* <DEDUP_REMOVED lines=9> */
.L_x_5562:
[----:B------:R-:W-:Y:S05]  /*0b60*/  BSYNC B1 ;  /* 0x0000000000017941 */ /* 0x000fea0003800000 */
.L_x_5558:
[----:B------:R-:W-:Y:S02]  /*0b70*/  ISETP.GE.AND P0, PT, R3, R2, PT ;  /* 0x000000020300720c */ /* 0x000fe40003f06270 */
[----:B0-----:R-:W-:-:S11]  /*0b80*/  PRMT R8, R7, 0x7610, R8 ;  /* 0x0000761007087816 */ /* 0x001fd60000000008 */
[----:B------:R-:W-:Y:S01]  /*0b90*/  @!P0 IMAD.IADD R6, R0, 0x1, R3 ;  /* 0x0000000100068824 */ /* 0x000fe200078e0203 */
[----:B------:R-:W-:Y:S01]  /*0ba0*/  @!P0 IADD3 R3, R3, 0x80, RZ ;  /* 0x0000008003038810 */ /* 0x000fe20007ffe0ff */
[----:B------:R-:W-:-:S04]  /*0bb0*/  @!P0 IMAD.MOV.U32 R5, RZ, RZ, 0x2 ;  /* 0x00000002ff058424 */ /* 0x000fc800078e00ff */
[----:B------:R-:W-:-:S05]  /*0bc0*/  @!P0 IMAD.WIDE.U32 R6, R6, R5, c[0x0][0x168] ;  /* 0x00005a0006068625 */ /* 0x000fca00078e0005 */
[----:B------:R0:W-:Y:S02]  /*0bd0*/  @!P0 STG.E.U16 [R6.64], R8 ;  /* 0x0000000806008986 */ /* 0x0001e4000c101504 */
.L_x_5563:
[----:B------:R-:W-:Y:S05]  /*0be0*/  BSYNC B0 ;  /* 0x0000000000007941 */ /* 0x000fea0003800000 */
.L_x_5557:
        /* <DEDUP_REMOVED lines=8> */
.L_x_5564:
        /* <DEDUP_REMOVED lines=9> */
.L_x_18328:


//--------------------- .text._ZN2at6native29vectorized_elementwise_kernelILi4EZZZNS0_17round_kernel_cudaERNS_18TensorIteratorBaseEENKUlvE_clEvENKUlvE2_clEvEUlN3c108BFloat16EE_St5arrayIPcLm2EEEEviT0_T1_ --------------------------
	.section	.text._ZN2at6native29vectorized_elementwise_kernelILi4EZZZNS0_17round_kernel_cudaERNS_18TensorIteratorBaseEENKUlvE_clEvENKUlvE2_clEvEUlN3c108BFloat16EE_St5arrayIPcLm2EEEEviT0_T1_,"ax",@progbits
	.sectioninfo	@"SHI_REGISTERS=23"
	.align	128
        .global         _ZN2at6native29vectorized_elementwise_kernelILi4EZZZNS0_17round_kernel_cudaERNS_18TensorIteratorBaseEENKUlvE_clEvENKUlvE2_clEvEUlN3c108BFloat16EE_St5arrayIPcLm2EEEEviT0_T1_
        .type           _ZN2at6native29vectorized_elementwise_kernelILi4EZZZNS0_17round_kernel_cudaERNS_18TensorIteratorBaseEENKUlvE_clEvENKUlvE2_clEvEUlN3c108BFloat16EE_St5arrayIPcLm2EEEEviT0_T1_,@function
        .size           _ZN2at6native29vectorized_elementwise_kernelILi4EZZZNS0_17round_kernel_cudaERNS_18TensorIteratorBaseEENKUlvE_clEvENKUlvE2_clEvEUlN3c108BFloat16EE_St5arrayIPcLm2EEEEviT0_T1_,(.L_x_18329 - _ZN2at6native29vectorized_elementwise_kernelILi4EZZZNS0_17round_kernel_cudaERNS_18TensorIteratorBaseEENKUlvE_clEvENKUlvE2_clEvEUlN3c108BFloat16EE_St5arrayIPcLm2EEEEviT0_T1_)
        .other          _ZN2at6native29vectorized_elementwise_kernelILi4EZZZNS0_17round_kernel_cudaERNS_18TensorIteratorBaseEENKUlvE_clEvENKUlvE2_clEvEUlN3c108BFloat16EE_St5arrayIPcLm2EEEEviT0_T1_,@"STO_CUDA_ENTRY STV_DEFAULT"
_ZN2at6native29vectorized_elementwise_kernelILi4EZZZNS0_17round_kernel_cudaERNS_18TensorIteratorBaseEENKUlvE_clEvENKUlvE2_clEvEUlN3c108BFloat16EE_St5arrayIPcLm2EEEEviT0_T1_:
.text._ZN2at6native29vectorized_elementwise_kernelILi4EZZZNS0_17round_kernel_cudaERNS_18TensorIteratorBaseEENKUlvE_clEvENKUlvE2_clEvEUlN3c108BFloat16EE_St5arrayIPcLm2EEEEviT0_T1_:
        /* <DEDUP_REMOVED lines=14> */
[----:B------:R0:W-:Y:S02]  /*00e0*/  FRND R6, R4 ;  /* 0x0000000400067307 */ /* 0x0001e40000201000 */
[----:B0-----:R-:W-:-:S06]  /*00f0*/  PRMT R4, RZ, 0x7610, R8 ;  /* 0x00007610ff047816 */ /* 0x001fcc0000000008 */
[----:B------:R0:W1:Y:S02]  /*0100*/  FRND R7, R4 ;  /* 0x0000000400077307 */ /* 0x0000640000201000 */
[----:B0-----:R-:W-:-:S06]  /*0110*/  PRMT R4, RZ, 0x5410, R9 ;  /* 0x00005410ff047816 */ /* 0x001fcc0000000009 */
[----:B------:R0:W-:Y:S01]  /*0120*/  FRND R8, R4 ;  /* 0x0000000400087307 */ /* 0x0001e20000201000 */
[----:B-1----:R-:W-:Y:S02]  /*0130*/  F2FP.BF16.PACK_AB R6, R7, R6 ;  /* 0x000000060706723e */ /* 0x002fe400000010ff */
[----:B0-----:R-:W-:-:S05]  /*0140*/  PRMT R4, RZ, 0x7610, R9 ;  /* 0x00007610ff047816 */ /* 0x001fca0000000009 */
[----:B------:R3:W0:Y:S02]  /*0150*/  FRND R9, R4 ;  /* 0x0000000400097307 */ /* 0x0006240000201000 */
[----:B---3--:R-:W-:-:S06]  /*0160*/  PRMT R4, RZ, 0x5410, R2 ;  /* 0x00005410ff047816 */ /* 0x008fcc0000000002 */
[----:B------:R1:W-:Y:S01]  /*0170*/  FRND R10, R4 ;  /* 0x00000004000a7307 */ /* 0x0003e20000201000 */
[----:B0-----:R-:W-:Y:S02]  /*0180*/  F2FP.BF16.PACK_AB R7, R9, R8 ;  /* 0x000000080907723e */ /* 0x001fe400000010ff */
[----:B-1----:R-:W-:-:S05]  /*0190*/  PRMT R4, RZ, 0x7610, R2 ;  /* 0x00007610ff047816 */ /* 0x002fca0000000002 */
[----:B------:R0:W1:Y:S02]  /*01a0*/  FRND R5, R4 ;  /* 0x0000000400057307 */ /* 0x0000640000201000 */
[----:B0-----:R-:W-:-:S06]  /*01b0*/  PRMT R4, RZ, 0x5410, R3 ;  /* 0x00005410ff047816 */ /* 0x001fcc0000000003 */
[----:B------:R0:W-:Y:S01]  /*01c0*/  FRND R11, R4 ;  /* 0x00000004000b7307 */ /* 0x0001e20000201000 */
[----:B-1----:R-:W-:Y:S02]  /*01d0*/  F2FP.BF16.PACK_AB R10, R5, R10 ;  /* 0x0000000a050a723e */ /* 0x002fe400000010ff */
[----:B0-----:R-:W-:Y:S01]  /*01e0*/  PRMT R4, RZ, 0x7610, R3 ;  /* 0x00007610ff047816 */ /* 0x001fe20000000003 */
[----:B------:R-:W-:-:S04]  /*01f0*/  IMAD.WIDE.U32 R2, R0, R15, c[0x0][0x168] ;  /* 0x00005a0000027625 */ /* 0x000fc800078e000f */
[----:B------:R-:W0:Y:S02]  /*0200*/  FRND R12, R4 ;  /* 0x00000004000c7307 */ /* 0x000e240000201000 */
[----:B------:R-:W-:-:S05]  /*0210*/  IMAD.WIDE R2, R13, 0x8, R2 ;  /* 0x000000080d027825 */ /* 0x000fca00078e0202 */
[----:B------:R-:W-:Y:S01]  /*0220*/  STG.E.64 [R2.64], R6 ;  /* 0x0000000602007986 */ /* 0x000fe2000c101b04 */
[----:B0-----:R-:W-:-:S05]  /*0230*/  F2FP.BF16.PACK_AB R11, R12, R11 ;  /* 0x0000000b0c0b723e */ /* 0x001fca00000010ff */
[----:B------:R-:W-:Y:S01]  /*0240*/  STG.E.64 [R2.64+0x400], R10 ;  /* 0x0004000a02007986 */ /* 0x000fe2000c101b04 */
[----:B------:R-:W-:Y:S05]  /*0250*/  EXIT ;  /* 0x000000000000794d */ /* 0x000fea0003800000 */
.L_x_5565:
        /* <DEDUP_REMOVED lines=117> */
.L_x_5568:
[----:B------:R-:W-:-:S13]  /*09b0*/  ISETP.GE.AND P0, PT, R3, R2, PT ;  /* 0x000000020300720c */ /* 0x000fda0003f06270 */
[----:B------:R-:W-:Y:S05]  /*09c0*/  @P0 BRA `(.L_x_5570) ;  /* 0x000000c000000947 */ /* 0x000fea0003800000 */
[----:B0-----:R-:W-:Y:S01]  /*09d0*/  IMAD.IADD R10, R0, 0x1, R3 ;  /* 0x00000001000a7824 */ /* 0x001fe200078e0203 */
[----:B------:R-:W-:Y:S01]  /*09e0*/  IADD3 R3, R3, 0x80, RZ ;  /* 0x0000008003037810 */ /* 0x000fe20007ffe0ff */
[----:B------:R-:W-:-:S04]  /*09f0*/  IMAD.MOV.U32 R11, RZ, RZ, 0x2 ;  /* 0x00000002ff0b7424 */ /* 0x000fc800078e00ff */
[----:B------:R-:W-:-:S05]  /*0a00*/  IMAD.WIDE.U32 R10, R10, R11, c[0x0][0x168] ;  /* 0x00005a000a0a7625 */ /* 0x000fca00078e000b */
[----:B------:R0:W-:Y:S02]  /*0a10*/  STG.E.U16 [R10.64], R14 ;  /* 0x0000000e0a007986 */ /* 0x0001e4000c101504 */
.L_x_5569:
[----:B------:R-:W-:-:S13]  /*0a20*/  ISETP.GE.AND P0, PT, R3, R2, PT ;  /* 0x000000020300720c */ /* 0x000fda0003f06270 */
[----:B------:R-:W-:Y:S05]  /*0a30*/  @P0 BRA `(.L_x_5571) ;  /* 0x000000e000000947 */ /* 0x000fea0003800000 */
[----:B0-----:R-:W-:Y:S01]  /*0a40*/  IMAD.IADD R10, R0, 0x1, R3 ;  /* 0x00000001000a7824 */ /* 0x001fe200078e0203 */
[----:B------:R-:W-:Y:S01]  /*0a50*/  IADD3 R3, R3, 0x80, RZ ;  /* 0x0000008003037810 */ /* 0x000fe20007ffe0ff */
[----:B------:R-:W-:-:S04]  /*0a60*/  IMAD.MOV.U32 R11, RZ, RZ, 0x2 ;  /* 0x00000002ff0b7424 */ /* 0x000fc800078e00ff */
[----:B------:R-:W-:-:S05]  /*0a70*/  IMAD.WIDE.U32 R10, R10, R11, c[0x0][0x168] ;  /* 0x00005a000a0a7625 */ /* 0x000fca00078e000b */
[----:B------:R0:W-:Y:S02]  /*0a80*/  STG.E.U16 [R10.64], R9 ;  /* 0x000000090a007986 */ /* 0x0001e4000c101504 */
.L_x_5570:
        /* <DEDUP_REMOVED lines=9> */
.L_x_5571:
[----:B------:R-:W-:Y:S05]  /*0b20*/  BSYNC B1 ;  /* 0x0000000000017941 */ /* 0x000fea0003800000 */
.L_x_5567:
[----:B------:R-:W-:Y:S02]  /*0b30*/  ISETP.GE.AND P0, PT, R3, R2, PT ;  /* 0x000000020300720c */ /* 0x000fe40003f06270 */
[----:B0-----:R-:W-:-:S11]  /*0b40*/  PRMT R8, R7, 0x7610, R8 ;  /* 0x0000761007087816 */ /* 0x001fd60000000008 */
[----:B------:R-:W-:Y:S01]  /*0b50*/  @!P0 IMAD.IADD R6, R0, 0x1, R3 ;  /* 0x0000000100068824 */ /* 0x000fe200078e0203 */
[----:B------:R-:W-:Y:S01]  /*0b60*/  @!P0 IADD3 R3, R3, 0x80, RZ ;  /* 0x0000008003038810 */ /* 0x000fe20007ffe0ff */
[----:B------:R-:W-:-:S04]  /*0b70*/  @!P0 IMAD.MOV.U32 R5, RZ, RZ, 0x2 ;  /* 0x00000002ff058424 */ /* 0x000fc800078e00ff */
[----:B------:R-:W-:-:S05]  /*0b80*/  @!P0 IMAD.WIDE.U32 R6, R6, R5, c[0x0][0x168] ;  /* 0x00005a0006068625 */ /* 0x000fca00078e0005 */
[----:B------:R0:W-:Y:S02]  /*0b90*/  @!P0 STG.E.U16 [R6.64], R8 ;  /* 0x0000000806008986 */ /* 0x0001e4000c101504 */
.L_x_5572:
[----:B------:R-:W-:Y:S05]  /*0ba0*/  BSYNC B0 ;  /* 0x0000000000007941 */ /* 0x000fea0003800000 */
.L_x_5566:
        /* <DEDUP_REMOVED lines=8> */
.L_x_5573:
        /* <DEDUP_REMOVED lines=13> */
.L_x_18329:


//--------------------- .text._ZN2at6native29vectorized_elementwise_kernelILi8EZZZNS0_17round_kernel_cudaERNS_18TensorIteratorBaseEENKUlvE_clEvENKUlvE2_clEvEUlN3c108BFloat16EE_St5arrayIPcLm2EEEEviT0_T1_ --------------------------
	.section	.text._ZN2at6native29vectorized_elementwise_kernelILi8EZZZNS0_17round_kernel_cudaERNS_18TensorIteratorBaseEENKUlvE_clEvENKUlvE2_clEvEUlN3c108BFloat16EE_St5arrayIPcLm2EEEEviT0_T1_,"ax",@progbits
	.sectioninfo	@"SHI_REGISTERS=4"
	.align	128
        .global         _ZN2at6native29vectorized_elementwise_kernelILi8EZZZNS0_17round_kernel_cudaERNS_18TensorIteratorBaseEENKUlvE_clEvENKUlvE2_clEvEUlN3c108BFloat16EE_St5arrayIPcLm2EEEEviT0_T1_
        .type           _ZN2at6native29vectorized_elementwise_kernelILi8EZZZNS0_17round_kernel_cudaERNS_18TensorIteratorBaseEENKUlvE_clEvENKUlvE2_clEvEUlN3c108BFloat16EE_St5arrayIPcLm2EEEEviT0_T1_,@function
        .size           _ZN2at6native29vectorized_elementwise_kernelILi8EZZZNS0_17round_kernel_cudaERNS_18TensorIteratorBaseEENKUlvE_clEvENKUlvE2_clEvEUlN3c108BFloat16EE_St5arrayIPcLm2EEEEviT0_T1_,(.L_x_18330 - _ZN2at6native29vectorized_elementwise_kernelILi8EZZZNS0_17round_kernel_cudaERNS_18TensorIteratorBaseEENKUlvE_clEvENKUlvE2_clEvEUlN3c108BFloat16EE_St5arrayIPcLm2EEEEviT0_T1_)
        .other          _ZN2at6native29vectorized_elementwise_kernelILi8EZZZNS0_17round_kernel_cudaERNS_18TensorIteratorBaseEENKUlvE_clEvENKUlvE2_clEvEUlN3c108BFloat16EE_St5arrayIPcLm2EEEEviT0_T1_,@"STO_CUDA_ENTRY STV_DEFAULT"
_ZN2at6native29vectorized_elementwise_kernelILi8EZZZNS0_17round_kernel_cudaERNS_18TensorIteratorBaseEENKUlvE_clEvENKUlvE2_clEvEUlN3c108BFloat16EE_St5arrayIPcLm2EEEEviT0_T1_:
.text._ZN2at6native29vectorized_elementwise_kernelILi8EZZZNS0_17round_kernel_cudaERNS_18TensorIteratorBaseEENKUlvE_clEvENKUlvE2_clEvEUlN3c108BFloat16EE_St5arrayIPcLm2EEEEviT0_T1_:
[----:B------:R-:W-:Y:S02]  /*0000*/  MOV R1, c[0x0][0x28] ;  /* 0x00000a0000017a02 */ /* 0x000fe40000000f00 */
[----:B------:R-:W-:Y:S05]  /*0010*/  EXIT ;  /* 0x000000000000794d */ /* 0x000fea0003800000 */
.L_x_5574:
        /* <DEDUP_REMOVED lines=14> */
.L_x_18330:


//--------------------- .text._ZN2at6native18elementwise_kernelILi128ELi4EZNS0_15gpu_kernel_implIZZZNS0_17round_kernel_cudaERNS_18TensorIteratorBaseEENKUlvE_clEvENKUlvE1_clEvEUlN3c104HalfEE_EEvS4_RKT_EUliE_EEviT1_ --------------------------
	.section	.text._ZN2at6native18elementwise_kernelILi128ELi4EZNS0_15gpu_kernel_implIZZZNS0_17round_kernel_cudaERNS_18TensorIteratorBaseEENKUlvE_clEvENKUlvE1_clEvEUlN3c104HalfEE_EEvS4_RKT_EUliE_EEviT1_,"ax",@progbits
	.sectioninfo	@"SHI_REGISTERS=26"
	.align	128
        .global         _ZN2at6native18elementwise_kernelILi128ELi4EZNS0_15gpu_kernel_implIZZZNS0_17round_kernel_cudaERNS_18TensorIteratorBaseEENKUlvE_clEvENKUlvE1_clEvEUlN3c104HalfEE_EEvS4_RKT_EUliE_EEviT1_
        .type           _ZN2at6native18elementwise_kernelILi128ELi4EZNS0_15gpu_kernel_implIZZZNS0_17round_kernel_cudaERNS_18TensorIteratorBaseEENKUlvE_clEvENKUlvE1_clEvEUlN3c104HalfEE_EEvS4_RKT_EUliE_EEviT1_,@function
        .size           _ZN2at6native18elementwise_kernelILi128ELi4EZNS0_15gpu_kernel_implIZZZNS0_17round_kernel_cudaERNS_18TensorIteratorBaseEENKUlvE_clEvENKUlvE1_clEvEUlN3c104HalfEE_EEvS4_RKT_EUliE_EEviT1_,(.L_x_18331 - _ZN2at6native18elementwise_kernelILi128ELi4EZNS0_15gpu_kernel_implIZZZNS0_17round_kernel_cudaERNS_18TensorIteratorBaseEENKUlvE_clEvENKUlvE1_clEvEUlN3c104HalfEE_EEvS4_RKT_EUliE_EEviT1_)
        .other          _ZN2at6native18elementwise_kernelILi128ELi4EZNS0_15gpu_kernel_implIZZZNS0_17round_kernel_cudaERNS_18TensorIteratorBaseEENKUlvE_clEvENKUlvE1_clEvEUlN3c104HalfEE_EEvS4_RKT_EUliE_EEviT1_,@"STO_CUDA_ENTRY STV_DEFAULT"
_ZN2at6native18elementwise_kernelILi128ELi4EZNS0_15gpu_kernel_implIZZZNS0_17round_kernel_cudaERNS_18TensorIteratorBaseEENKUlvE_clEvENKUlvE1_clEvEUlN3c104HalfEE_EEvS4_RKT_EUliE_EEviT1_:
.text._ZN2at6native18elementwise_kernelILi128ELi4EZNS0_15gpu_kernel_implIZZZNS0_17round_kernel_cudaERNS_18TensorIteratorBaseEENKUlvE_clEvENKUlvE1_clEvEUlN3c104HalfEE_EEvS4_RKT_EUliE_EEviT1_:
        /* <DEDUP_REMOVED lines=236> */
.L_x_5577:
        /* <DEDUP_REMOVED lines=20> */
.L_x_5581:
[----:B------:R-:W2:Y:S02]  /*1000*/  LDG.E.U8 R2, [R2.64] ;  /* 0x0000002402027981 */ /* 0x000ea4000c1e1100 */
[----:B--2---:R-:W0:Y:S02]  /*1010*/  I2F.U16 R0, R2 ;  /* 0x0000000200007306 */ /* 0x004e240000101000 */
[----:B0-----:R-:W-:Y:S01]  /*1020*/  F2FP.PACK_AB R0, RZ, R0 ;  /* 0x00000000ff00723e */ /* 0x001fe200000000ff */
[----:B------:R-:W-:Y:S05]  /*1030*/  BRA `(.L_x_5583) ;  /* 0x00000e1000007947 */ /* 0x000fea0003800000 */
.L_x_5580:
        /* <DEDUP_REMOVED lines=10> */
.L_x_5585:
[----:B------:R-:W2:Y:S02]  /*10e0*/  LDG.E R2, [R2.64] ;  /* 0x0000002402027981 */ /* 0x000ea4000c1e1900 */
[----:B--2---:R-:W0:Y:S02]  /*10f0*/  I2F R0, R2 ;  /* 0x0000000200007306 */ /* 0x004e240000201400 */
[----:B0-----:R-:W-:Y:S01]  /*1100*/  F2FP.PACK_AB R0, RZ, R0 ;  /* 0x00000000ff00723e */ /* 0x001fe200000000ff */
[----:B------:R-:W-:Y:S05]  /*1110*/  BRA `(.L_x_5583) ;  /* 0x00000d3000007947 */ /* 0x000fea0003800000 */
.L_x_5584:
[----:B------:R-:W2:Y:S02]  /*1120*/  LDG.E.U16 R2, [R2.64] ;  /* 0x0000002402027981 */ /* 0x000ea4000c1e1500 */
[----:B--2---:R-:W0:Y:S02]  /*1130*/  I2F.S16 R0, R2 ;  /* 0x0000000200007306 */ /* 0x004e240000101400 */
[----:B0-----:R-:W-:Y:S01]  /*1140*/  F2FP.PACK_AB R0, RZ, R0 ;  /* 0x00000000ff00723e */ /* 0x001fe200000000ff */
[----:B------:R-:W-:Y:S05]  /*1150*/  BRA `(.L_x_5583) ;  /* 0x00000cf000007947 */ /* 0x000fea0003800000 */
.L_x_5579:
        /* <DEDUP_REMOVED lines=9> */
.L_x_5587:
[----:B------:R0:W5:Y:S01]  /*11f0*/  LDG.E.U16 R0, [R2.64] ;  /* 0x0000002402007981 */ /* 0x000162000c1e1500 */
[----:B------:R-:W-:Y:S05]  /*1200*/  BRA `(.L_x_5583) ;  /* 0x00000c4000007947 */ /* 0x000fea0003800000 */
.L_x_5586:
        /* <DEDUP_REMOVED lines=9> */
.L_x_5589:
[----:B------:R0:W5:Y:S01]  /*12a0*/  LDG.E.U16 R0, [R2.64] ;  /* 0x0000002402007981 */ /* 0x000162000c1e1500 */
[----:B------:R-:W-:Y:S05]  /*12b0*/  BRA `(.L_x_5583) ;  /* 0x00000b9000007947 */ /* 0x000fea0003800000 */
.L_x_5588:
[----:B------:R-:W2:Y:S02]  /*12c0*/  LDG.E.64 R2, [R2.64] ;  /* 0x0000002402027981 */ /* 0x000ea4000c1e1b00 */
[----:B--2---:R-:W0:Y:S01]  /*12d0*/  F2F.F32.F64 R0, R2 ;  /* 0x0000000200007310 */ /* 0x004e220000301000 */
[----:B------:R-:W0:-:S14]  /*12e0*/  DSETP.GEU.AND P0, PT, |R2|, c[0x2][0x0], PT ;  /* 0x008000000200762a */ /* 0x000e1c0003f0e200 */
[----:B0-----:R-:W-:-:S05]  /*12f0*/  @!P0 FMUL R0, R0, 1.175494350822287508e-38 ;  /* 0x0080000000008820 */ /* 0x001fca0000400000 */
[----:B------:R-:W-:Y:S01]  /*1300*/  F2FP.PACK_AB R0, RZ, R0 ;  /* 0x00000000ff00723e */ /* 0x000fe200000000ff */
[----:B------:R-:W-:Y:S05]  /*1310*/  BRA `(.L_x_5583) ;  /* 0x00000b3000007947 */ /* 0x000fea0003800000 */
.L_x_5578:
        /* <DEDUP_REMOVED lines=13> */
.L_x_5592:
[----:B------:R-:W2:Y:S02]  /*13f0*/  LDG.E.64 R2, [R2.64] ;  /* 0x0000002402027981 */ /* 0x000ea4000c1e1b00 */
[----:B--2---:R-:W0:Y:S01]  /*1400*/  F2F.F32.F64 R0, R2 ;  /* 0x0000000200007310 */ /* 0x004e220000301000 */
[----:B------:R-:W0:-:S14]  /*1410*/  DSETP.GEU.AND P0, PT, |R2|, c[0x2][0x0], PT ;  /* 0x008000000200762a */ /* 0x000e1c0003f0e200 */
[----:B0-----:R-:W-:-:S05]  /*1420*/  @!P0 FMUL R0, R0, 1.175494350822287508e-38 ;  /* 0x0080000000008820 */ /* 0x001fca0000400000 */
[----:B------:R-:W-:Y:S01]  /*1430*/  F2FP.PACK_AB R0, RZ, R0 ;  /* 0x00000000ff00723e */ /* 0x000fe200000000ff */
[----:B------:R-:W-:Y:S05]  /*1440*/  BRA `(.L_x_5583) ;  /* 0x00000a0000007947 */ /* 0x000fea0003800000 */
.L_x_5591:
        /* <DEDUP_REMOVED lines=28> */
.L_x_5594:
        /* <DEDUP_REMOVED lines=15> */
.L_x_5593:
[----:B------:R-:W2:Y:S02]  /*1700*/  LDG.E.U16 R0, [R2.64] ;  /* 0x0000002402007981 */ /* 0x000ea4000c1e1500 */
[----:B--2---:R-:W-:-:S04]  /*1710*/  PRMT R0, RZ, 0x5410, R0 ;  /* 0x00005410ff007816 */ /* 0x004fc80000000000 */
[----:B------:R-:W-:Y:S01]  /*1720*/  F2FP.PACK_AB R0, RZ, R0 ;  /* 0x00000000ff00723e */ /* 0x000fe200000000ff */
[----:B------:R-:W-:Y:S05]  /*1730*/  BRA `(.L_x_5583) ;  /* 0x0000071000007947 */ /* 0x000fea0003800000 */
.L_x_5590:
        /* <DEDUP_REMOVED lines=12> */
.L_x_5597:
        /* <DEDUP_REMOVED lines=21> */
.L_x_5601:
[----:B------:R-:W-:Y:S05]  /*1950*/  BSYNC B1 ;  /* 0x0000000000017941 */ /* 0x000fea0003800000 */
.L_x_5600:
[----:B------:R-:W-:Y:S01]  /*1960*/  LEA R3, R0, 0x3b800000, 0x17 ;  /* 0x3b80000000037811 */ /* 0x000fe200078eb8ff */
[----:B------:R-:W-:-:S05]  /*1970*/  IMAD.SHL.U32 R0, R2, 0x100000, RZ ;  /* 0x0010000002007824 */ /* 0x000fca00078e00ff */
[----:B------:R-:W-:Y:S02]  /*1980*/  LOP3.LUT R0, R3, R0, R4, 0xfe, !PT ;  /* 0x0000000003007212 */ /* 0x000fe400078efe04 */
.L_x_5599:
[----:B------:R-:W-:Y:S05]  /*1990*/  BSYNC B0 ;  /* 0x0000000000007941 */ /* 0x000fea0003800000 */
.L_x_5598:
[----:B------:R-:W-:Y:S01]  /*19a0*/  F2FP.PACK_AB R0, RZ, R0 ;  /* 0x00000000ff00723e */ /* 0x000fe200000000ff */
[----:B------:R-:W-:Y:S05]  /*19b0*/  BRA `(.L_x_5583) ;  /* 0x0000049000007947 */ /* 0x000fea0003800000 */
.L_x_5596:
        /* <DEDUP_REMOVED lines=21> */
.L_x_5605:
[----:B------:R-:W-:Y:S05]  /*1b10*/  BSYNC B1 ;  /* 0x0000000000017941 */ /* 0x000fea0003800000 */
.L_x_5604:
[----:B------:R-:W-:Y:S01]  /*1b20*/  LEA R3, R0, 0x37800000, 0x17 ;  /* 0x3780000000037811 */ /* 0x000fe200078eb8ff */
[----:B------:R-:W-:-:S05]  /*1b30*/  IMAD.SHL.U32 R0, R2, 0x200000, RZ ;  /* 0x0020000002007824 */ /* 0x000fca00078e00ff */
[----:B------:R-:W-:Y:S02]  /*1b40*/  LOP3.LUT R0, R3, R0, R4, 0xfe, !PT ;  /* 0x0000000003007212 */ /* 0x000fe400078efe04 */
.L_x_5603:
[----:B------:R-:W-:Y:S05]  /*1b50*/  BSYNC B0 ;  /* 0x0000000000007941 */ /* 0x000fea0003800000 */
.L_x_5602:
[----:B------:R-:W-:Y:S01]  /*1b60*/  F2FP.PACK_AB R0, RZ, R0 ;  /* 0x00000000ff00723e */ /* 0x000fe200000000ff */
[----:B------:R-:W-:Y:S05]  /*1b70*/  BRA `(.L_x_5583) ;  /* 0x000002d000007947 */ /* 0x000fea0003800000 */
.L_x_5595:
        /* <DEDUP_REMOVED lines=14> */
.L_x_5609:
[----:B------:R-:W-:Y:S05]  /*1c60*/  BSYNC B0 ;  /* 0x0000000000007941 */ /* 0x000fea0003800000 */
.L_x_5608:
[----:B------:R-:W-:Y:S01]  /*1c70*/  F2FP.PACK_AB R0, RZ, R0 ;  /* 0x00000000ff00723e */ /* 0x000fe200000000ff */
[----:B------:R-:W-:Y:S05]  /*1c80*/  BRA `(.L_x_5583) ;  /* 0x000001c000007947 */ /* 0x000fea0003800000 */
.L_x_5582:
        /* <DEDUP_REMOVED lines=21> */
.L_x_5607:
[----:B------:R-:W2:Y:S02]  /*1de0*/  LDG.E.64 R2, [R2.64] ;  /* 0x0000002402027981 */ /* 0x000ea4000c1e1b00 */
[----:B--2---:R-:W0:Y:S02]  /*1df0*/  I2F.U64 R0, R2 ;  /* 0x0000000200007312 */ /* 0x004e240000301000 */
[----:B0-----:R-:W-:Y:S01]  /*1e00*/  F2FP.PACK_AB R0, RZ, R0 ;  /* 0x00000000ff00723e */ /* 0x001fe200000000ff */
[----:B------:R-:W-:Y:S05]  /*1e10*/  BRA `(.L_x_5583) ;  /* 0x0000003000007947 */ /* 0x000fea0003800000 */
.L_x_5606:
[----:B------:R-:W2:Y:S02]  /*1e20*/  LDG.E R2, [R2.64] ;  /* 0x0000002402027981 */ /* 0x000ea4000c1e1900 */
[----:B--2---:R-:W0:Y:S02]  /*1e30*/  I2F.U32 R0, R2 ;  /* 0x0000000200007306 */ /* 0x004e240000201000 */
[----:B0-----:R-:W-:-:S06]  /*1e40*/  F2FP.PACK_AB R0, RZ, R0 ;  /* 0x00000000ff00723e */ /* 0x001fcc00000000ff */
.L_x_5583:
[----:B------:R-:W1:Y:S01]  /*1e50*/  LDC.U8 R4, c[0x0][0x371] ;  /* 0x0000dc40ff047b82 */ /* 0x000e620000000000 */
[----:B-----5:R-:W-:-:S06]  /*1e60*/  HADD2.F32 R0, -RZ, R0.H0_H0 ;  /* 0x20000000ff007230 */ /* 0x020fcc0000004100 */
[----:B------:R-:W2:Y:S02]  /*1e70*/  FRND R0, R0 ;  /* 0x0000000000007307 */ /* 0x000ea40000201000 */
        /* <DEDUP_REMOVED lines=16> */
.L_x_5613:
[----:B------:R-:W-:-:S06]  /*1f80*/  HADD2.F32 R3, -RZ, R3.H0_H0 ;  /* 0x20000003ff037230 */ /* 0x000fcc0000004100 */
[----:B------:R-:W0:Y:S02]  /*1f90*/  F2I.S64.TRUNC R2, R3 ;  /* 0x0000000300027311 */ /* 0x000e24000020d900 */
[----:B0-----:R0:W-:Y:S01]  /*1fa0*/  STG.E.U8 [R16.64], R2 ;  /* 0x0000000210007986 */ /* 0x0011e2000c101124 */
[----:B------:R-:W-:Y:S05]  /*1fb0*/  BRA `(.L_x_5615) ;  /* 0x00000e4000007947 */ /* 0x000fea0003800000 */
.L_x_5612:
        /* <DEDUP_REMOVED lines=10> */
.L_x_5617:
[----:B------:R-:W-:-:S06]  /*2060*/  HADD2.F32 R3, -RZ, R3.H0_H0 ;  /* 0x20000003ff037230 */ /* 0x000fcc0000004100 */
[----:B------:R-:W0:Y:S02]  /*2070*/  F2I.FTZ.TRUNC.NTZ R3, R3 ;  /* 0x0000000300037305 */ /* 0x000e24000021f100 */
[----:B0-----:R0:W-:Y:S01]  /*2080*/  STG.E [R16.64], R3 ;  /* 0x0000000310007986 */ /* 0x0011e2000c101924 */
[----:B------:R-:W-:Y:S05]  /*2090*/  BRA `(.L_x_5615) ;  /* 0x00000d6000007947 */ /* 0x000fea0003800000 */
.L_x_5616:
[----:B------:R-:W-:-:S06]  /*20a0*/  HADD2.F32 R3, -RZ, R3.H0_H0 ;  /* 0x20000003ff037230 */ /* 0x000fcc0000004100 */
[----:B------:R-:W0:Y:S02]  /*20b0*/  F2I.FTZ.TRUNC.NTZ R3, R3 ;  /* 0x0000000300037305 */ /* 0x000e24000021f100 */
[----:B0-----:R0:W-:Y:S01]  /*20c0*/  STG.E.U16 [R16.64], R3 ;  /* 0x0000000310007986 */ /* 0x0011e2000c101524 */
[----:B------:R-:W-:Y:S05]  /*20d0*/  BRA `(.L_x_5615) ;  /* 0x00000d2000007947 */ /* 0x000fea0003800000 */
.L_x_5611:
        /* <DEDUP_REMOVED lines=9> */
.L_x_5619:
[----:B------:R0:W-:Y:S01]  /*2170*/  STG.E.U16 [R16.64], R3 ;  /* 0x0000000310007986 */ /* 0x0001e2000c101524 */
[----:B------:R-:W-:Y:S05]  /*2180*/  BRA `(.L_x_5615) ;  /* 0x00000c7000007947 */ /* 0x000fea0003800000 */
.L_x_5618:
        /* <DEDUP_REMOVED lines=10> */
.L_x_5621:
[----:B------:R-:W-:-:S05]  /*2230*/  HADD2.F32 R0, -RZ, R3.H0_H0 ;  /* 0x20000003ff007230 */ /* 0x000fca0000004100 */
[----:B------:R-:W-:-:S04]  /*2240*/  F2FP.PACK_AB R0, RZ, R0 ;  /* 0x00000000ff00723e */ /* 0x000fc800000000ff */
[----:B------:R-:W-:-:S05]  /*2250*/  PRMT R0, R0, 0x5410, RZ ;  /* 0x0000541000007816 */ /* 0x000fca00000000ff */
[----:B------:R0:W-:Y:S01]  /*2260*/  STG.E [R16.64], R0 ;  /* 0x0000000010007986 */ /* 0x0001e2000c101924 */
[----:B------:R-:W-:Y:S05]  /*2270*/  BRA `(.L_x_5615) ;  /* 0x00000b8000007947 */ /* 0x000fea0003800000 */
.L_x_5620:
[----:B------:R-:W-:-:S05]  /*2280*/  HADD2.F32 R2, -RZ, R3.H0_H0 ;  /* 0x20000003ff027230 */ /* 0x000fca0000004100 */
[----:B------:R-:W-:-:S06]  /*2290*/  FMUL.FTZ R2, R2, 1 ;  /* 0x3f80000002027820 */ /* 0x000fcc0000410000 */
[----:B------:R-:W0:Y:S02]  /*22a0*/  F2F.F64.F32 R2, R2 ;  /* 0x0000000200027310 */ /* 0x000e240000201800 */
[----:B0-----:R0:W-:Y:S01]  /*22b0*/  STG.E.64 [R16.64], R2 ;  /* 0x0000000210007986 */ /* 0x0011e2000c101b24 */
[----:B------:R-:W-:Y:S05]  /*22c0*/  BRA `(.L_x_5615) ;  /* 0x00000b3000007947 */ /* 0x000fea0003800000 */
.L_x_5610:
        /* <DEDUP_REMOVED lines=13> */
.L_x_5624:
[----:B------:R-:W-:Y:S01]  /*23a0*/  HADD2.F32 R3, -RZ, R3.H0_H0 ;  /* 0x20000003ff037230 */ /* 0x000fe20000004100 */
[----:B------:R-:W-:-:S04]  /*23b0*/  CS2R R6, SRZ ;  /* 0x0000000000067805 */ /* 0x000fc8000001ff00 */
[----:B------:R-:W-:-:S04]  /*23c0*/  FMUL.FTZ R3, R3, 1 ;  /* 0x3f80000003037820 */ /* 0x000fc80000410000 */
[----:B------:R-:W0:Y:S02]  /*23d0*/  F2F.F64.F32 R4, R3 ;  /* 0x0000000300047310 */ /* 0x000e240000201800 */
[----:B0-----:R0:W-:Y:S01]  /*23e0*/  STG.E.128 [R16.64], R4 ;  /* 0x0000000410007986 */ /* 0x0011e2000c101d24 */
[----:B------:R-:W-:Y:S05]  /*23f0*/  BRA `(.L_x_5615) ;  /* 0x00000a0000007947 */ /* 0x000fea0003800000 */
.L_x_5623:
        /* <DEDUP_REMOVED lines=21> */
.L_x_5628:
[----:B------:R-:W-:Y:S05]  /*2550*/  BSYNC B0 ;  /* 0x0000000000007941 */ /* 0x000fea0003800000 */
.L_x_5627:
[----:B------:R-:W-:-:S05]  /*2560*/  LOP3.LUT R3, R0, R3, RZ, 0xfc, !PT ;  /* 0x0000000300037212 */ /* 0x000fca00078efcff */
[----:B------:R0:W-:Y:S01]  /*2570*/  STG.E.U8 [R16.64], R3 ;  /* 0x0000000310007986 */ /* 0x0001e2000c101124 */
[----:B------:R-:W-:Y:S05]  /*2580*/  BRA `(.L_x_5615) ;  /* 0x0000087000007947 */ /* 0x000fea0003800000 */
.L_x_5626:
        /* <DEDUP_REMOVED lines=13> */
.L_x_5630:
[----:B------:R-:W-:Y:S01]  /*2660*/  IMAD.MOV.U32 R0, RZ, RZ, 0x7f ;  /* 0x0000007fff007424 */ /* 0x000fe200078e00ff */
[----:B------:R-:W-:-:S04]  /*2670*/  ISETP.GT.U32.AND P0, PT, R2, 0x7f800000, PT ;  /* 0x7f8000000200780c */ /* 0x000fc80003f04070 */
[----:B------:R-:W-:-:S04]  /*2680*/  SEL R0, R0, 0x7c, P0 ;  /* 0x0000007c00007807 */ /* 0x000fc80000000000 */
.L_x_5631:
[----:B------:R-:W-:Y:S05]  /*2690*/  BSYNC B0 ;  /* 0x0000000000007941 */ /* 0x000fea0003800000 */
.L_x_5629:
[----:B------:R-:W-:-:S04]  /*26a0*/  LOP3.LUT R2, R3, 0x80000000, RZ, 0xc0, !PT ;  /* 0x8000000003027812 */ /* 0x000fc800078ec0ff */
[----:B------:R-:W-:-:S04]  /*26b0*/  SHF.R.U32.HI R3, RZ, 0x18, R2 ;  /* 0x00000018ff037819 */ /* 0x000fc80000011602 */
[----:B------:R-:W-:-:S05]  /*26c0*/  LOP3.LUT R3, R0, R3, RZ, 0xfc, !PT ;  /* 0x0000000300037212 */ /* 0x000fca00078efcff */
[----:B------:R0:W-:Y:S01]  /*26d0*/  STG.E.U8 [R16.64], R3 ;  /* 0x0000000310007986 */ /* 0x0001e2000c101124 */
[----:B------:R-:W-:Y:S05]  /*26e0*/  BRA `(.L_x_5615) ;  /* 0x0000071000007947 */ /* 0x000fea0003800000 */
.L_x_5625:
[----:B------:R-:W-:-:S05]  /*26f0*/  HADD2.F32 R0, -RZ, R3.H0_H0 ;  /* 0x20000003ff007230 */ /* 0x000fca0000004100 */
[----:B------:R-:W-:-:S05]  /*2700*/  F2FP.BF16.PACK_AB R0, RZ, R0 ;  /* 0x00000000ff00723e */ /* 0x000fca00000010ff */
[----:B------:R0:W-:Y:S01]  /*2710*/  STG.E.U16 [R16.64], R0 ;  /* 0x0000000010007986 */ /* 0x0001e2000c101524 */
[----:B------:R-:W-:Y:S05]  /*2720*/  BRA `(.L_x_5615) ;  /* 0x000006d000007947 */ /* 0x000fea0003800000 */
.L_x_5622:
        /* <DEDUP_REMOVED lines=12> */
.L_x_5634:
        /* <DEDUP_REMOVED lines=17> */
.L_x_5637:
[----:B------:R-:W-:-:S04]  /*2900*/  LOP3.LUT R2, R3, 0x80000000, RZ, 0xc0, !PT ;  /* 0x8000000003027812 */ /* 0x000fc800078ec0ff */
[----:B------:R-:W-:-:S04]  /*2910*/  SHF.R.U32.HI R3, RZ, 0x18, R2 ;  /* 0x00000018ff037819 */ /* 0x000fc80000011602 */
[----:B------:R-:W-:-:S04]  /*2920*/  LOP3.LUT R0, R0, R3, RZ, 0xfc, !PT ;  /* 0x0000000300007212 */ /* 0x000fc800078efcff */
[----:B------:R-:W-:Y:S02]  /*2930*/  PRMT R8, R0, 0x7610, R8 ;  /* 0x0000761000087816 */ /* 0x000fe40000000008 */
.L_x_5636:
[----:B------:R-:W-:Y:S05]  /*2940*/  BSYNC B0 ;  /* 0x0000000000007941 */ /* 0x000fea0003800000 */
.L_x_5635:
[----:B------:R0:W-:Y:S01]  /*2950*/  STG.E.U8 [R16.64], R8 ;  /* 0x0000000810007986 */ /* 0x0001e2000c101124 */
[----:B------:R-:W-:Y:S05]  /*2960*/  BRA `(.L_x_5615) ;  /* 0x0000049000007947 */ /* 0x000fea0003800000 */
.L_x_5633:
        /* <DEDUP_REMOVED lines=17> */
.L_x_5640:
[----:B------:R-:W-:-:S04]  /*2a80*/  LOP3.LUT R2, R3, 0x80000000, RZ, 0xc0, !PT ;  /* 0x8000000003027812 */ /* 0x000fc800078ec0ff */
[----:B------:R-:W-:-:S04]  /*2a90*/  SHF.R.U32.HI R3, RZ, 0x18, R2 ;  /* 0x00000018ff037819 */ /* 0x000fc80000011602 */
[----:B------:R-:W-:-:S04]  /*2aa0*/  LOP3.LUT R0, R0, R3, RZ, 0xfc, !PT ;  /* 0x0000000300007212 */ /* 0x000fc800078efcff */
[----:B------:R-:W-:Y:S02]  /*2ab0*/  PRMT R8, R0, 0x7610, R8 ;  /* 0x0000761000087816 */ /* 0x000fe40000000008 */
.L_x_5639:
[----:B------:R-:W-:Y:S05]  /*2ac0*/  BSYNC B0 ;  /* 0x0000000000007941 */ /* 0x000fea0003800000 */
.L_x_5638:
[----:B------:R0:W-:Y:S01]  /*2ad0*/  STG.E.U8 [R16.64], R8 ;  /* 0x0000000810007986 */ /* 0x0001e2000c101124 */
[----:B------:R-:W-:Y:S05]  /*2ae0*/  BRA `(.L_x_5615) ;  /* 0x0000031000007947 */ /* 0x000fea0003800000 */
.L_x_5632:
        /* <DEDUP_REMOVED lines=22> */
.L_x_5614:
        /* <DEDUP_REMOVED lines=20> */
.L_x_5642:
[----:B------:R-:W-:-:S06]  /*2d90*/  HADD2.F32 R3, -RZ, R3.H0_H0 ;  /* 0x20000003ff037230 */ /* 0x000fcc0000004100 */
[----:B------:R-:W0:Y:S02]  /*2da0*/  F2I.U64.TRUNC R2, R3 ;  /* 0x0000000300027311 */ /* 0x000e24000020d800 */
[----:B0-----:R0:W-:Y:S01]  /*2db0*/  STG.E.64 [R16.64], R2 ;  /* 0x0000000210007986 */ /* 0x0011e2000c101b24 */
[----:B------:R-:W-:Y:S05]  /*2dc0*/  BRA `(.L_x_5615) ;  /* 0x0000003000007947 */ /* 0x000fea0003800000 */
.L_x_5641:
[----:B------:R-:W-:-:S06]  /*2dd0*/  HADD2.F32 R3, -RZ, R3.H0_H0 ;  /* 0x20000003ff037230 */ /* 0x000fcc0000004100 */
[----:B------:R-:W0:Y:S02]  /*2de0*/  F2I.FTZ.U32.TRUNC.NTZ R3, R3 ;  /* 0x0000000300037305 */ /* 0x000e24000021f000 */
[----:B0-----:R0:W-:Y:S02]  /*2df0*/  STG.E [R16.64], R3 ;  /* 0x0000000310007986 */ /* 0x0011e4000c101924 */
.L_x_5615:
[----:B------:R-:W-:-:S05]  /*2e00*/  IMAD R18, R18, 0x200, R23 ;  /* 0x0000020012127824 */ /* 0x000fca00078e0217 */
[----:B------:R-:W-:Y:S02]  /*2e10*/  IADD3 R19, R18, 0x80, RZ ;  /* 0x0000008012137810 */ /* 0x000fe40007ffe0ff */
.L_x_5576:
[----:B------:R-:W-:Y:S05]  /*2e20*/  BSYNC B6 ;  /* 0x0000000000067941 */ /* 0x000fea0003800000 */
.L_x_5575:
        /* <DEDUP_REMOVED lines=231> */
.L_x_5645:
        /* <DEDUP_REMOVED lines=20> */
.L_x_5649:
[----:B------:R-:W2:Y:S02]  /*3de0*/  LDG.E.U8 R2, [R2.64] ;  /* 0x0000002402027981 */ /* 0x000ea4000c1e1100 */
[----:B--2---:R-:W0:Y:S02]  /*3df0*/  I2F.U16 R0, R2 ;  /* 0x0000000200007306 */ /* 0x004e240000101000 */
[----:B0-----:R-:W-:Y:S01]  /*3e00*/  F2FP.PACK_AB R0, RZ, R0 ;  /* 0x00000000ff00723e */ /* 0x001fe200000000ff */
[----:B------:R-:W-:Y:S05]  /*3e10*/  BRA `(.L_x_5651) ;  /* 0x00000e1000007947 */ /* 0x000fea0003800000 */
.L_x_5648:
        /* <DEDUP_REMOVED lines=10> */
.L_x_5653:
[----:B------:R-:W2:Y:S02]  /*3ec0*/  LDG.E R2, [R2.64] ;  /* 0x0000002402027981 */ /* 0x000ea4000c1e1900 */
[----:B--2---:R-:W0:Y:S02]  /*3ed0*/  I2F R0, R2 ;  /* 0x0000000200007306 */ /* 0x004e240000201400 */
[----:B0-----:R-:W-:Y:S01]  /*3ee0*/  F2FP.PACK_AB R0, RZ, R0 ;  /* 0x00000000ff00723e */ /* 0x001fe200000000ff */
[----:B------:R-:W-:Y:S05]  /*3ef0*/  BRA `(.L_x_5651) ;  /* 0x00000d3000007947 */ /* 0x000fea0003800000 */
.L_x_5652:
[----:B------:R-:W2:Y:S02]  /*3f00*/  LDG.E.U16 R2, [R2.64] ;  /* 0x0000002402027981 */ /* 0x000ea4000c1e1500 */
[----:B--2---:R-:W0:Y:S02]  /*3f10*/  I2F.S16 R0, R2 ;  /* 0x0000000200007306 */ /* 0x004e240000101400 */
[----:B0-----:R-:W-:Y:S01]  /*3f20*/  F2FP.PACK_AB R0, RZ, R0 ;  /* 0x00000000ff00723e */ /* 0x001fe200000000ff */
[----:B------:R-:W-:Y:S05]  /*3f30*/  BRA `(.L_x_5651) ;  /* 0x00000cf000007947 */ /* 0x000fea0003800000 */
.L_x_5647:
        /* <DEDUP_REMOVED lines=9> */
.L_x_5655:
[----:B------:R0:W5:Y:S01]  /*3fd0*/  LDG.E.U16 R0, [R2.64] ;  /* 0x0000002402007981 */ /* 0x000162000c1e1500 */
[----:B------:R-:W-:Y:S05]  /*3fe0*/  BRA `(.L_x_5651) ;  /* 0x00000c4000007947 */ /* 0x000fea0003800000 */
.L_x_5654:
        /* <DEDUP_REMOVED lines=9> */
.L_x_5657:
[----:B------:R0:W5:Y:S01]  /*4080*/  LDG.E.U16 R0, [R2.64] ;  /* 0x0000002402007981 */ /* 0x000162000c1e1500 */
[----:B------:R-:W-:Y:S05]  /*4090*/  BRA `(.L_x_5651) ;  /* 0x00000b9000007947 */ /* 0x000fea0003800000 */
.L_x_5656:
[----:B------:R-:W2:Y:S02]  /*40a0*/  LDG.E.64 R2, [R2.64] ;  /* 0x0000002402027981 */ /* 0x000ea4000c1e1b00 */
[----:B--2---:R-:W0:Y:S01]  /*40b0*/  F2F.F32.F64 R0, R2 ;  /* 0x0000000200007310 */ /* 0x004e220000301000 */
[----:B------:R-:W0:-:S14]  /*40c0*/  DSETP.GEU.AND P0, PT, |R2|, c[0x2][0x0], PT ;  /* 0x008000000200762a */ /* 0x000e1c0003f0e200 */
[----:B0-----:R-:W-:-:S05]  /*40d0*/  @!P0 FMUL R0, R0, 1.175494350822287508e-38 ;  /* 0x0080000000008820 */ /* 0x001fca0000400000 */
[----:B------:R-:W-:Y:S01]  /*40e0*/  F2FP.PACK_AB R0, RZ, R0 ;  /* 0x00000000ff00723e */ /* 0x000fe200000000ff */
[----:B------:R-:W-:Y:S05]  /*40f0*/  BRA `(.L_x_5651) ;  /* 0x00000b3000007947 */ /* 0x000fea0003800000 */
.L_x_5646:
        /* <DEDUP_REMOVED lines=13> */
.L_x_5660:
[----:B------:R-:W2:Y:S02]  /*41d0*/  LDG.E.64 R2, [R2.64] ;  /* 0x0000002402027981 */ /* 0x000ea4000c1e1b00 */
[----:B--2---:R-:W0:Y:S01]  /*41e0*/  F2F.F32.F64 R0, R2 ;  /* 0x0000000200007310 */ /* 0x004e220000301000 */
[----:B------:R-:W0:-:S14]  /*41f0*/  DSETP.GEU.AND P0, PT, |R2|, c[0x2][0x0], PT ;  /* 0x008000000200762a */ /* 0x000e1c0003f0e200 */
[----:B0-----:R-:W-:-:S05]  /*4200*/  @!P0 FMUL R0, R0, 1.175494350822287508e-38 ;  /* 0x0080000000008820 */ /* 0x001fca0000400000 */
[----:B------:R-:W-:Y:S01]  /*4210*/  F2FP.PACK_AB R0, RZ, R0 ;  /* 0x00000000ff00723e */ /* 0x000fe200000000ff */
[----:B------:R-:W-:Y:S05]  /*4220*/  BRA `(.L_x_5651) ;  /* 0x00000a0000007947 */ /* 0x000fea0003800000 */
.L_x_5659:
        /* <DEDUP_REMOVED lines=28> */
.L_x_5662:
        /* <DEDUP_REMOVED lines=15> */
.L_x_5661:
[----:B------:R-:W2:Y:S02]  /*44e0*/  LDG.E.U16 R0, [R2.64] ;  /* 0x0000002402007981 */ /* 0x000ea4000c1e1500 */
[----:B--2---:R-:W-:-:S04]  /*44f0*/  PRMT R0, RZ, 0x5410, R0 ;  /* 0x00005410ff007816 */ /* 0x004fc80000000000 */
[----:B------:R-:W-:Y:S01]  /*4500*/  F2FP.PACK_AB R0, RZ, R0 ;  /* 0x00000000ff00723e */ /* 0x000fe200000000ff */
[----:B------:R-:W-:Y:S05]  /*4510*/  BRA `(.L_x_5651) ;  /* 0x0000071000007947 */ /* 0x000fea0003800000 */
.L_x_5658:
        /* <DEDUP_REMOVED lines=12> */
.L_x_5665:
        /* <DEDUP_REMOVED lines=21> */
.L_x_5669:
[----:B------:R-:W-:Y:S05]  /*4730*/  BSYNC B1 ;  /* 0x0000000000017941 */ /* 0x000fea0003800000 */
.L_x_5668:
[----:B------:R-:W-:Y:S01]  /*4740*/  LEA R3, R0, 0x3b800000, 0x17 ;  /* 0x3b80000000037811 */ /* 0x000fe200078eb8ff */
[----:B------:R-:W-:-:S05]  /*4750*/  IMAD.SHL.U32 R0, R2, 0x100000, RZ ;  /* 0x0010000002007824 */ /* 0x000fca00078e00ff */
[----:B------:R-:W-:Y:S02]  /*4760*/  LOP3.LUT R0, R3, R0, R4, 0xfe, !PT ;  /* 0x0000000003007212 */ /* 0x000fe400078efe04 */
.L_x_5667:
[----:B------:R-:W-:Y:S05]  /*4770*/  BSYNC B0 ;  /* 0x0000000000007941 */ /* 0x000fea0003800000 */
.L_x_5666:
[----:B------:R-:W-:Y:S01]  /*4780*/  F2FP.PACK_AB R0, RZ, R0 ;  /* 0x00000000ff00723e */ /* 0x000fe200000000ff */
[----:B------:R-:W-:Y:S05]  /*4790*/  BRA `(.L_x_5651) ;  /* 0x0000049000007947 */ /* 0x000fea0003800000 */
.L_x_5664:
        /* <DEDUP_REMOVED lines=21> */
.L_x_5673:
[----:B------:R-:W-:Y:S05]  /*48f0*/  BSYNC B1 ;  /* 0x0000000000017941 */ /* 0x000fea0003800000 */
.L_x_5672:
[----:B------:R-:W-:Y:S01]  /*4900*/  LEA R3, R0, 0x37800000, 0x17 ;  /* 0x3780000000037811 */ /* 0x000fe200078eb8ff */
[----:B------:R-:W-:-:S05]  /*4910*/  IMAD.SHL.U32 R0, R2, 0x200000, RZ ;  /* 0x0020000002007824 */ /* 0x000fca00078e00ff */
[----:B------:R-:W-:Y:S02]  /*4920*/  LOP3.LUT R0, R3, R0, R4, 0xfe, !PT ;  /* 0x0000000003007212 */ /* 0x000fe400078efe04 */
.L_x_5671:
[----:B------:R-:W-:Y:S05]  /*4930*/  BSYNC B0 ;  /* 0x0000000000007941 */ /* 0x000fea0003800000 */
.L_x_5670:
[----:B------:R-:W-:Y:S01]  /*4940*/  F2FP.PACK_AB R0, RZ, R0 ;  /* 0x00000000ff00723e */ /* 0x000fe200000000ff */
[----:B------:R-:W-:Y:S05]  /*4950*/  BRA `(.L_x_5651) ;  /* 0x000002d000007947 */ /* 0x000fea0003800000 */
.L_x_5663:
        /* <DEDUP_REMOVED lines=14> */
.L_x_5677:
[----:B------:R-:W-:Y:S05]  /*4a40*/  BSYNC B0 ;  /* 0x0000000000007941 */ /* 0x000fea0003800000 */
.L_x_5676:
[----:B------:R-:W-:Y:S01]  /*4a50*/  F2FP.PACK_AB R0, RZ, R0 ;  /* 0x00000000ff00723e */ /* 0x000fe200000000ff */
[----:B------:R-:W-:Y:S05]  /*4a60*/  BRA `(.L_x_5651) ;  /* 0x000001c000007947 */ /* 0x000fea0003800000 */
.L_x_5650:
        /* <DEDUP_REMOVED lines=21> */
.L_x_5675:
[----:B------:R-:W2:Y:S02]  /*4bc0*/  LDG.E.64 R2, [R2.64] ;  /* 0x0000002402027981 */ /* 0x000ea4000c1e1b00 */
[----:B--2---:R-:W0:Y:S02]  /*4bd0*/  I2F.U64 R0, R2 ;  /* 0x0000000200007312 */ /* 0x004e240000301000 */
[----:B0-----:R-:W-:Y:S01]  /*4be0*/  F2FP.PACK_AB R0, RZ, R0 ;  /* 0x00000000ff00723e */ /* 0x001fe200000000ff */
[----:B------:R-:W-:Y:S05]  /*4bf0*/  BRA `(.L_x_5651) ;  /* 0x0000003000007947 */ /* 0x000fea0003800000 */
.L_x_5674:
[----:B------:R-:W2:Y:S02]  /*4c00*/  LDG.E R2, [R2.64] ;  /* 0x0000002402027981 */ /* 0x000ea4000c1e1900 */
[----:B--2---:R-:W0:Y:S02]  /*4c10*/  I2F.U32 R0, R2 ;  /* 0x0000000200007306 */ /* 0x004e240000201000 */
[----:B0-----:R-:W-:-:S06]  /*4c20*/  F2FP.PACK_AB R0, RZ, R0 ;  /* 0x00000000ff00723e */ /* 0x001fcc00000000ff */
.L_x_5651:
        /* <DEDUP_REMOVED lines=19> */
.L_x_5681:
[----:B------:R-:W-:-:S06]  /*4d60*/  HADD2.F32 R3, -RZ, R2.H0_H0 ;  /* 0x20000002ff037230 */ /* 0x000fcc0000004100 */
[----:B------:R-:W0:Y:S02]  /*4d70*/  F2I.S64.TRUNC R2, R3 ;  /* 0x0000000300027311 */ /* 0x000e24000020d900 */
[----:B0-----:R0:W-:Y:S01]  /*4d80*/  STG.E.U8 [R16.64], R2 ;  /* 0x0000000210007986 */ /* 0x0011e2000c101124 */
[----:B------:R-:W-:Y:S05]  /*4d90*/  BRA `(.L_x_5683) ;  /* 0x00000e4000007947 */ /* 0x000fea0003800000 */
.L_x_5680:
        /* <DEDUP_REMOVED lines=10> */
.L_x_5685:
[----:B------:R-:W-:-:S04]  /*4e40*/  HADD2.F32 R2, -RZ, R2.H0_H0 ;  /* 0x20000002ff027230 */ /* 0x000fc80000004100 */
[----:B------:R-:W0:Y:S02]  /*4e50*/  F2I.FTZ.TRUNC.NTZ R3, R2 ;  /* 0x0000000200037305 */ /* 0x000e24000021f100 */
[----:B0-----:R0:W-:Y:S01]  /*4e60*/  STG.E [R16.64], R3 ;  /* 0x0000000310007986 */ /* 0x0011e2000c101924 */
[----:B------:R-:W-:Y:S05]  /*4e70*/  BRA `(.L_x_5683) ;  /* 0x00000d6000007947 */ /* 0x000fea0003800000 */
.L_x_5684:
[----:B------:R-:W-:-:S04]  /*4e80*/  HADD2.F32 R2, -RZ, R2.H0_H0 ;  /* 0x20000002ff027230 */ /* 0x000fc80000004100 */
[----:B------:R-:W0:Y:S02]  /*4e90*/  F2I.FTZ.TRUNC.NTZ R3, R2 ;  /* 0x0000000200037305 */ /* 0x000e24000021f100 */
[----:B0-----:R0:W-:Y:S01]  /*4ea0*/  STG.E.U16 [R16.64], R3 ;  /* 0x0000000310007986 */ /* 0x0011e2000c101524 */
[----:B------:R-:W-:Y:S05]  /*4eb0*/  BRA `(.L_x_5683) ;  /* 0x00000d2000007947 */ /* 0x000fea0003800000 */
.L_x_5679:
        /* <DEDUP_REMOVED lines=9> */
.L_x_5687:
[----:B------:R0:W-:Y:S01]  /*4f50*/  STG.E.U16 [R16.64], R2 ;  /* 0x0000000210007986 */ /* 0x0001e2000c101524 */
[----:B------:R-:W-:Y:S05]  /*4f60*/  BRA `(.L_x_5683) ;  /* 0x00000c7000007947 */ /* 0x000fea0003800000 */
.L_x_5686:
        /* <DEDUP_REMOVED lines=10> */
.L_x_5689:
[----:B------:R-:W-:-:S05]  /*5010*/  HADD2.F32 R0, -RZ, R2.H0_H0 ;  /* 0x20000002ff007230 */ /* 0x000fca0000004100 */
[----:B------:R-:W-:-:S04]  /*5020*/  F2FP.PACK_AB R0, RZ, R0 ;  /* 0x00000000ff00723e */ /* 0x000fc800000000ff */
[----:B------:R-:W-:-:S05]  /*5030*/  PRMT R0, R0, 0x5410, RZ ;  /* 0x0000541000007816 */ /* 0x000fca00000000ff */
[----:B------:R0:W-:Y:S01]  /*5040*/  STG.E [R16.64], R0 ;  /* 0x0000000010007986 */ /* 0x0001e2000c101924 */
[----:B------:R-:W-:Y:S05]  /*5050*/  BRA `(.L_x_5683) ;  /* 0x00000b8000007947 */ /* 0x000fea0003800000 */
.L_x_5688:
[----:B------:R-:W-:-:S05]  /*5060*/  HADD2.F32 R2, -RZ, R2.H0_H0 ;  /* 0x20000002ff027230 */ /* 0x000fca0000004100 */
[----:B------:R-:W-:-:S06]  /*5070*/  FMUL.FTZ R2, R2, 1 ;  /* 0x3f80000002027820 */ /* 0x000fcc0000410000 */
[----:B------:R-:W0:Y:S02]  /*5080*/  F2F.F64.F32 R2, R2 ;  /* 0x0000000200027310 */ /* 0x000e240000201800 */
[----:B0-----:R0:W-:Y:S01]  /*5090*/  STG.E.64 [R16.64], R2 ;  /* 0x0000000210007986 */ /* 0x0011e2000c101b24 */
[----:B------:R-:W-:Y:S05]  /*50a0*/  BRA `(.L_x_5683) ;  /* 0x00000b3000007947 */ /* 0x000fea0003800000 */
.L_x_5678:
        /* <DEDUP_REMOVED lines=13> */
.L_x_5692:
[----:B------:R-:W-:Y:S01]  /*5180*/  HADD2.F32 R2, -RZ, R2.H0_H0 ;  /* 0x20000002ff027230 */ /* 0x000fe20000004100 */
[----:B------:R-:W-:-:S04]  /*5190*/  CS2R R6, SRZ ;  /* 0x0000000000067805 */ /* 0x000fc8000001ff00 */
[----:B------:R-:W-:-:S04]  /*51a0*/  FMUL.FTZ R2, R2, 1 ;  /* 0x3f80000002027820 */ /* 0x000fc80000410000 */
[----:B------:R-:W0:Y:S02]  /*51b0*/  F2F.F64.F32 R4, R2 ;  /* 0x0000000200047310 */ /* 0x000e240000201800 */
[----:B0-----:R0:W-:Y:S01]  /*51c0*/  STG.E.128 [R16.64], R4 ;  /* 0x0000000410007986 */ /* 0x0011e2000c101d24 */
[----:B------:R-:W-:Y:S05]  /*51d0*/  BRA `(.L_x_5683) ;  /* 0x00000a0000007947 */ /* 0x000fea0003800000 */
.L_x_5691:
        /* <DEDUP_REMOVED lines=21> */
.L_x_5696:
[----:B------:R-:W-:Y:S05]  /*5330*/  BSYNC B0 ;  /* 0x0000000000007941 */ /* 0x000fea0003800000 */
.L_x_5695:
[----:B------:R-:W-:-:S05]  /*5340*/  LOP3.LUT R3, R0, R3, RZ, 0xfc, !PT ;  /* 0x0000000300037212 */ /* 0x000fca00078efcff */
[----:B------:R0:W-:Y:S01]  /*5350*/  STG.E.U8 [R16.64], R3 ;  /* 0x0000000310007986 */ /* 0x0001e2000c101124 */
[----:B------:R-:W-:Y:S05]  /*5360*/  BRA `(.L_x_5683) ;  /* 0x0000087000007947 */ /* 0x000fea0003800000 */
.L_x_5694:
        /* <DEDUP_REMOVED lines=13> */
.L_x_5698:
[----:B------:R-:W-:Y:S01]  /*5440*/  IMAD.MOV.U32 R0, RZ, RZ, 0x7f ;  /* 0x0000007fff007424 */ /* 0x000fe200078e00ff */
[----:B------:R-:W-:-:S04]  /*5450*/  ISETP.GT.U32.AND P0, PT, R2, 0x7f800000, PT ;  /* 0x7f8000000200780c */ /* 0x000fc80003f04070 */
[----:B------:R-:W-:-:S04]  /*5460*/  SEL R0, R0, 0x7c, P0 ;  /* 0x0000007c00007807 */ /* 0x000fc80000000000 */
.L_x_5699:
[----:B------:R-:W-:Y:S05]  /*5470*/  BSYNC B0 ;  /* 0x0000000000007941 */ /* 0x000fea0003800000 */
.L_x_5697:
[----:B------:R-:W-:-:S04]  /*5480*/  LOP3.LUT R2, R3, 0x80000000, RZ, 0xc0, !PT ;  /* 0x8000000003027812 */ /* 0x000fc800078ec0ff */
[----:B------:R-:W-:-:S04]  /*5490*/  SHF.R.U32.HI R3, RZ, 0x18, R2 ;  /* 0x00000018ff037819 */ /* 0x000fc80000011602 */
[----:B------:R-:W-:-:S05]  /*54a0*/  LOP3.LUT R3, R0, R3, RZ, 0xfc, !PT ;  /* 0x0000000300037212 */ /* 0x000fca00078efcff */
[----:B------:R0:W-:Y:S01]  /*54b0*/  STG.E.U8 [R16.64], R3 ;  /* 0x0000000310007986 */ /* 0x0001e2000c101124 */
[----:B------:R-:W-:Y:S05]  /*54c0*/  BRA `(.L_x_5683) ;  /* 0x0000071000007947 */ /* 0x000fea0003800000 */
.L_x_5693:
[----:B------:R-:W-:-:S05]  /*54d0*/  HADD2.F32 R0, -RZ, R2.H0_H0 ;  /* 0x20000002ff007230 */ /* 0x000fca0000004100 */
[----:B------:R-:W-:-:S05]  /*54e0*/  F2FP.BF16.PACK_AB R0, RZ, R0 ;  /* 0x00000000ff00723e */ /* 0x000fca00000010ff */
[----:B------:R0:W-:Y:S01]  /*54f0*/  STG.E.U16 [R16.64], R0 ;  /* 0x0000000010007986 */ /* 0x0001e2000c101524 */
[----:B------:R-:W-:Y:S05]  /*5500*/  BRA `(.L_x_5683) ;  /* 0x000006d000007947 */ /* 0x000fea0003800000 */
.L_x_5690:
        /* <DEDUP_REMOVED lines=12> */
.L_x_5702:
        /* <DEDUP_REMOVED lines=17> */
.L_x_5705:
[----:B------:R-:W-:-:S04]  /*56e0*/  LOP3.LUT R2, R3, 0x80000000, RZ, 0xc0, !PT ;  /* 0x8000000003027812 */ /* 0x000fc800078ec0ff */
[----:B------:R-:W-:-:S04]  /*56f0*/  SHF.R.U32.HI R3, RZ, 0x18, R2 ;  /* 0x00000018ff037819 */ /* 0x000fc80000011602 */
[----:B------:R-:W-:-:S04]  /*5700*/  LOP3.LUT R0, R0, R3, RZ, 0xfc, !PT ;  /* 0x0000000300007212 */ /* 0x000fc800078efcff */
[----:B------:R-:W-:Y:S02]  /*5710*/  PRMT R8, R0, 0x7610, R8 ;  /* 0x0000761000087816 */ /* 0x000fe40000000008 */
.L_x_5704:
[----:B------:R-:W-:Y:S05]  /*5720*/  BSYNC B0 ;  /* 0x0000000000007941 */ /* 0x000fea0003800000 */
.L_x_5703:
[----:B------:R0:W-:Y:S01]  /*5730*/  STG.E.U8 [R16.64], R8 ;  /* 0x0000000810007986 */ /* 0x0001e2000c101124 */
[----:B------:R-:W-:Y:S05]  /*5740*/  BRA `(.L_x_5683) ;  /* 0x0000049000007947 */ /* 0x000fea0003800000 */
.L_x_5701:
        /* <DEDUP_REMOVED lines=17> */
.L_x_5708:
[----:B------:R-:W-:-:S04]  /*5860*/  LOP3.LUT R2, R3, 0x80000000, RZ, 0xc0, !PT ;  /* 0x8000000003027812 */ /* 0x000fc800078ec0ff */
[----:B------:R-:W-:-:S04]  /*5870*/  SHF.R.U32.HI R3, RZ, 0x18, R2 ;  /* 0x00000018ff037819 */ /* 0x000fc80000011602 */
[----:B------:R-:W-:-:S04]  /*5880*/  LOP3.LUT R0, R0, R3, RZ, 0xfc, !PT ;  /* 0x0000000300007212 */ /* 0x000fc800078efcff */
[----:B------:R-:W-:Y:S02]  /*5890*/  PRMT R8, R0, 0x7610, R8 ;  /* 0x0000761000087816 */ /* 0x000fe40000000008 */
.L_x_5707:
[----:B------:R-:W-:Y:S05]  /*58a0*/  BSYNC B0 ;  /* 0x0000000000007941 */ /* 0x000fea0003800000 */
.L_x_5706:
[----:B------:R0:W-:Y:S01]  /*58b0*/  STG.E.U8 [R16.64], R8 ;  /* 0x0000000810007986 */ /* 0x0001e2000c101124 */
[----:B------:R-:W-:Y:S05]  /*58c0*/  BRA `(.L_x_5683) ;  /* 0x0000031000007947 */ /* 0x000fea0003800000 */
.L_x_5700:
        /* <DEDUP_REMOVED lines=22> */
.L_x_5682:
        /* <DEDUP_REMOVED lines=20> */
.L_x_5710:
[----:B------:R-:W-:-:S06]  /*5b70*/  HADD2.F32 R2, -RZ, R2.H0_H0 ;  /* 0x20000002ff027230 */ /* 0x000fcc0000004100 */
[----:B------:R-:W0:Y:S02]  /*5b80*/  F2I.U64.TRUNC R2, R2 ;  /* 0x0000000200027311 */ /* 0x000e24000020d800 */
[----:B0-----:R0:W-:Y:S01]  /*5b90*/  STG.E.64 [R16.64], R2 ;  /* 0x0000000210007986 */ /* 0x0011e2000c101b24 */
[----:B------:R-:W-:Y:S05]  /*5ba0*/  BRA `(.L_x_5683) ;  /* 0x0000003000007947 */ /* 0x000fea0003800000 */
.L_x_5709:
[----:B------:R-:W-:-:S04]  /*5bb0*/  HADD2.F32 R2, -RZ, R2.H0_H0 ;  /* 0x20000002ff027230 */ /* 0x000fc80000004100 */
[----:B------:R-:W0:Y:S02]  /*5bc0*/  F2I.FTZ.U32.TRUNC.NTZ R3, R2 ;  /* 0x0000000200037305 */ /* 0x000e24000021f000 */
[----:B0-----:R0:W-:Y:S02]  /*5bd0*/  STG.E [R16.64], R3 ;  /* 0x0000000310007986 */ /* 0x0011e4000c101924 */
.L_x_5683:
        /* <DEDUP_REMOVED lines=231> */
.L_x_5711:
        /* <DEDUP_REMOVED lines=20> */
.L_x_5715:
[----:B------:R-:W2:Y:S02]  /*6b90*/  LDG.E.U8 R2, [R2.64] ;  /* 0x0000002402027981 */ /* 0x000ea4000c1e1100 */
[----:B--2---:R-:W0:Y:S02]  /*6ba0*/  I2F.U16 R0, R2 ;  /* 0x0000000200007306 */ /* 0x004e240000101000 */
[----:B0-----:R-:W-:Y:S01]  /*6bb0*/  F2FP.PACK_AB R0, RZ, R0 ;  /* 0x00000000ff00723e */ /* 0x001fe200000000ff */
[----:B------:R-:W-:Y:S05]  /*6bc0*/  BRA `(.L_x_5717) ;  /* 0x00000e1000007947 */ /* 0x000fea0003800000 */
.L_x_5714:
        /* <DEDUP_REMOVED lines=10> */
.L_x_5719:
[----:B------:R-:W2:Y:S02]  /*6c70*/  LDG.E R2, [R2.64] ;  /* 0x0000002402027981 */ /* 0x000ea4000c1e1900 */
[----:B--2---:R-:W0:Y:S02]  /*6c80*/  I2F R0, R2 ;  /* 0x0000000200007306 */ /* 0x004e240000201400 */
[----:B0-----:R-:W-:Y:S01]  /*6c90*/  F2FP.PACK_AB R0, RZ, R0 ;  /* 0x00000000ff00723e */ /* 0x001fe200000000ff */
[----:B------:R-:W-:Y:S05]  /*6ca0*/  BRA `(.L_x_5717) ;  /* 0x00000d3000007947 */ /* 0x000fea0003800000 */
.L_x_5718:
[----:B------:R-:W2:Y:S02]  /*6cb0*/  LDG.E.U16 R2, [R2.64] ;  /* 0x0000002402027981 */ /* 0x000ea4000c1e1500 */
[----:B--2---:R-:W0:Y:S02]  /*6cc0*/  I2F.S16 R0, R2 ;  /* 0x0000000200007306 */ /* 0x004e240000101400 */
[----:B0-----:R-:W-:Y:S01]  /*6cd0*/  F2FP.PACK_AB R0, RZ, R0 ;  /* 0x00000000ff00723e */ /* 0x001fe200000000ff */
[----:B------:R-:W-:Y:S05]  /*6ce0*/  BRA `(.L_x_5717) ;  /* 0x00000cf000007947 */ /* 0x000fea0003800000 */
.L_x_5713:
        /* <DEDUP_REMOVED lines=9> */
.L_x_5721:
[----:B------:R0:W5:Y:S01]  /*6d80*/  LDG.E.U16 R0, [R2.64] ;  /* 0x0000002402007981 */ /* 0x000162000c1e1500 */
[----:B------:R-:W-:Y:S05]  /*6d90*/  BRA `(.L_x_5717) ;  /* 0x00000c4000007947 */ /* 0x000fea0003800000 */
.L_x_5720:
        /* <DEDUP_REMOVED lines=9> */
.L_x_5723:
[----:B------:R0:W5:Y:S01]  /*6e30*/  LDG.E.U16 R0, [R2.64] ;  /* 0x0000002402007981 */ /* 0x000162000c1e1500 */
[----:B------:R-:W-:Y:S05]  /*6e40*/  BRA `(.L_x_5717) ;  /* 0x00000b9000007947 */ /* 0x000fea0003800000 */
.L_x_5722:
[----:B------:R-:W2:Y:S02]  /*6e50*/  LDG.E.64 R2, [R2.64] ;  /* 0x0000002402027981 */ /* 0x000ea4000c1e1b00 */
[----:B--2---:R-:W0:Y:S01]  /*6e60*/  F2F.F32.F64 R0, R2 ;  /* 0x0000000200007310 */ /* 0x004e220000301000 */
[----:B------:R-:W0:-:S14]  /*6e70*/  DSETP.GEU.AND P0, PT, |R2|, c[0x2][0x0], PT ;  /* 0x008000000200762a */ /* 0x000e1c0003f0e200 */
[----:B0-----:R-:W-:-:S05]  /*6e80*/  @!P0 FMUL R0, R0, 1.175494350822287508e-38 ;  /* 0x0080000000008820 */ /* 0x001fca0000400000 */
[----:B------:R-:W-:Y:S01]  /*6e90*/  F2FP.PACK_AB R0, RZ, R0 ;  /* 0x00000000ff00723e */ /* 0x000fe200000000ff */
[----:B------:R-:W-:Y:S05]  /*6ea0*/  BRA `(.L_x_5717) ;  /* 0x00000b3000007947 */ /* 0x000fea0003800000 */
.L_x_5712:
        /* <DEDUP_REMOVED lines=13> */
.L_x_5726:
[----:B------:R-:W2:Y:S02]  /*6f80*/  LDG.E.64 R2, [R2.64] ;  /* 0x0000002402027981 */ /* 0x000ea4000c1e1b00 */
[----:B--2---:R-:W0:Y:S01]  /*6f90*/  F2F.F32.F64 R0, R2 ;  /* 0x0000000200007310 */ /* 0x004e220000301000 */
[----:B------:R-:W0:-:S14]  /*6fa0*/  DSETP.GEU.AND P0, PT, |R2|, c[0x2][0x0], PT ;  /* 0x008000000200762a */ /* 0x000e1c0003f0e200 */
[----:B0-----:R-:W-:-:S05]  /*6fb0*/  @!P0 FMUL R0, R0, 1.175494350822287508e-38 ;  /* 0x0080000000008820 */ /* 0x001fca0000400000 */
[----:B------:R-:W-:Y:S01]  /*6fc0*/  F2FP.PACK_AB R0, RZ, R0 ;  /* 0x00000000ff00723e */ /* 0x000fe200000000ff */
[----:B------:R-:W-:Y:S05]  /*6fd0*/  BRA `(.L_x_5717) ;  /* 0x00000a0000007947 */ /* 0x000fea0003800000 */
.L_x_5725:
        /* <DEDUP_REMOVED lines=28> */
.L_x_5728:
        /* <DEDUP_REMOVED lines=15> */
.L_x_5727:
[----:B------:R-:W2:Y:S02]  /*7290*/  LDG.E.U16 R0, [R2.64] ;  /* 0x0000002402007981 */ /* 0x000ea4000c1e1500 */
[----:B--2---:R-:W-:-:S04]  /*72a0*/  PRMT R0, RZ, 0x5410, R0 ;  /* 0x00005410ff007816 */ /* 0x004fc80000000000 */
[----:B------:R-:W-:Y:S01]  /*72b0*/  F2FP.PACK_AB R0, RZ, R0 ;  /* 0x00000000ff00723e */ /* 0x000fe200000000ff */
[----:B------:R-:W-:Y:S05]  /*72c0*/  BRA `(.L_x_5717) ;  /* 0x0000071000007947 */ /* 0x000fea0003800000 */
.L_x_5724:
        /* <DEDUP_REMOVED lines=12> */
.L_x_5731:
        /* <DEDUP_REMOVED lines=21> */
.L_x_5735:
[----:B------:R-:W-:Y:S05]  /*74e0*/  BSYNC B1 ;  /* 0x0000000000017941 */ /* 0x000fea0003800000 */
.L_x_5734:
[----:B------:R-:W-:Y:S01]  /*74f0*/  LEA R3, R0, 0x3b800000, 0x17 ;  /* 0x3b80000000037811 */ /* 0x000fe200078eb8ff */
[----:B------:R-:W-:-:S05]  /*7500*/  IMAD.SHL.U32 R0, R2, 0x100000, RZ ;  /* 0x0010000002007824 */ /* 0x000fca00078e00ff */
[----:B------:R-:W-:Y:S02]  /*7510*/  LOP3.LUT R0, R3, R0, R4, 0xfe, !PT ;  /* 0x0000000003007212 */ /* 0x000fe400078efe04 */
.L_x_5733:
[----:B------:R-:W-:Y:S05]  /*7520*/  BSYNC B0 ;  /* 0x0000000000007941 */ /* 0x000fea0003800000 */
.L_x_5732:
[----:B------:R-:W-:Y:S01]  /*7530*/  F2FP.PACK_AB R0, RZ, R0 ;  /* 0x00000000ff00723e */ /* 0x000fe200000000ff */
[----:B------:R-:W-:Y:S05]  /*7540*/  BRA `(.L_x_5717) ;  /* 0x0000049000007947 */ /* 0x000fea0003800000 */
.L_x_5730:
        /* <DEDUP_REMOVED lines=21> */
.L_x_5739:
[----:B------:R-:W-:Y:S05]  /*76a0*/  BSYNC B1 ;  /* 0x0000000000017941 */ /* 0x000fea0003800000 */
.L_x_5738:
[----:B------:R-:W-:Y:S01]  /*76b0*/  LEA R3, R0, 0x37800000, 0x17 ;  /* 0x3780000000037811 */ /* 0x000fe200078eb8ff */
[----:B------:R-:W-:-:S05]  /*76c0*/  IMAD.SHL.U32 R0, R2, 0x200000, RZ ;  /* 0x0020000002007824 */ /* 0x000fca00078e00ff */
[----:B------:R-:W-:Y:S02]  /*76d0*/  LOP3.LUT R0, R3, R0, R4, 0xfe, !PT ;  /* 0x0000000003007212 */ /* 0x000fe400078efe04 */
.L_x_5737:
[----:B------:R-:W-:Y:S05]  /*76e0*/  BSYNC B0 ;  /* 0x0000000000007941 */ /* 0x000fea0003800000 */
.L_x_5736:
[----:B------:R-:W-:Y:S01]  /*76f0*/  F2FP.PACK_AB R0, RZ, R0 ;  /* 0x00000000ff00723e */ /* 0x000fe200000000ff */
[----:B------:R-:W-:Y:S05]  /*7700*/  BRA `(.L_x_5717) ;  /* 0x000002d000007947 */ /* 0x000fea0003800000 */
.L_x_5729:
        /* <DEDUP_REMOVED lines=14> */
.L_x_5743:
[----:B------:R-:W-:Y:S05]  /*77f0*/  BSYNC B0 ;  /* 0x0000000000007941 */ /* 0x000fea0003800000 */
.L_x_5742:
[----:B------:R-:W-:Y:S01]  /*7800*/  F2FP.PACK_AB R0, RZ, R0 ;  /* 0x00000000ff00723e */ /* 0x000fe200000000ff */
[----:B------:R-:W-:Y:S05]  /*7810*/  BRA `(.L_x_5717) ;  /* 0x000001c000007947 */ /* 0x000fea0003800000 */
.L_x_5716:
        /* <DEDUP_REMOVED lines=21> */
.L_x_5741:
[----:B------:R-:W2:Y:S02]  /*7970*/  LDG.E.64 R2, [R2.64] ;  /* 0x0000002402027981 */ /* 0x000ea4000c1e1b00 */
[----:B--2---:R-:W0:Y:S02]  /*7980*/  I2F.U64 R0, R2 ;  /* 0x0000000200007312 */ /* 0x004e240000301000 */
[----:B0-----:R-:W-:Y:S01]  /*7990*/  F2FP.PACK_AB R0, RZ, R0 ;  /* 0x00000000ff00723e */ /* 0x001fe200000000ff */
[----:B------:R-:W-:Y:S05]  /*79a0*/  BRA `(.L_x_5717) ;  /* 0x0000003000007947 */ /* 0x000fea0003800000 */
.L_x_5740:
[----:B------:R-:W2:Y:S02]  /*79b0*/  LDG.E R2, [R2.64] ;  /* 0x0000002402027981 */ /* 0x000ea4000c1e1900 */
[----:B--2---:R-:W0:Y:S02]  /*79c0*/  I2F.U32 R0, R2 ;  /* 0x0000000200007306 */ /* 0x004e240000201000 */
[----:B0-----:R-:W-:-:S06]  /*79d0*/  F2FP.PACK_AB R0, RZ, R0 ;  /* 0x00000000ff00723e */ /* 0x001fcc00000000ff */
.L_x_5717:
        /* <DEDUP_REMOVED lines=19> */
.L_x_5747:
[----:B------:R-:W-:-:S06]  /*7b10*/  HADD2.F32 R3, -RZ, R2.H0_H0 ;  /* 0x20000002ff037230 */ /* 0x000fcc0000004100 */
[----:B------:R-:W0:Y:S02]  /*7b20*/  F2I.S64.TRUNC R2, R3 ;  /* 0x0000000300027311 */ /* 0x000e24000020d900 */
[----:B0-----:R0:W-:Y:S01]  /*7b30*/  STG.E.U8 [R16.64], R2 ;  /* 0x0000000210007986 */ /* 0x0011e2000c101124 */
[----:B------:R-:W-:Y:S05]  /*7b40*/  BRA `(.L_x_5749) ;  /* 0x00000e4000007947 */ /* 0x000fea0003800000 */
.L_x_5746:
        /* <DEDUP_REMOVED lines=10> */
.L_x_5751:
[----:B------:R-:W-:-:S04]  /*7bf0*/  HADD2.F32 R2, -RZ, R2.H0_H0 ;  /* 0x20000002ff027230 */ /* 0x000fc80000004100 */
[----:B------:R-:W0:Y:S02]  /*7c00*/  F2I.FTZ.TRUNC.NTZ R3, R2 ;  /* 0x0000000200037305 */ /* 0x000e24000021f100 */
[----:B0-----:R0:W-:Y:S01]  /*7c10*/  STG.E [R16.64], R3 ;  /* 0x0000000310007986 */ /* 0x0011e2000c101924 */
[----:B------:R-:W-:Y:S05]  /*7c20*/  BRA `(.L_x_5749) ;  /* 0x00000d6000007947 */ /* 0x000fea0003800000 */
.L_x_5750:
[----:B------:R-:W-:-:S04]  /*7c30*/  HADD2.F32 R2, -RZ, R2.H0_H0 ;  /* 0x20000002ff027230 */ /* 0x000fc80000004100 */
[----:B------:R-:W0:Y:S02]  /*7c40*/  F2I.FTZ.TRUNC.NTZ R3, R2 ;  /* 0x0000000200037305 */ /* 0x000e24000021f100 */
[----:B0-----:R0:W-:Y:S01]  /*7c50*/  STG.E.U16 [R16.64], R3 ;  /* 0x0000000310007986 */ /* 0x0011e2000c101524 */
[----:B------:R-:W-:Y:S05]  /*7c60*/  BRA `(.L_x_5749) ;  /* 0x00000d2000007947 */ /* 0x000fea0003800000 */
.L_x_5745:
        /* <DEDUP_REMOVED lines=9> */
.L_x_5753:
[----:B------:R0:W-:Y:S01]  /*7d00*/  STG.E.U16 [R16.64], R2 ;  /* 0x0000000210007986 */ /* 0x0001e2000c101524 */
[----:B------:R-:W-:Y:S05]  /*7d10*/  BRA `(.L_x_5749) ;  /* 0x00000c7000007947 */ /* 0x000fea0003800000 */
.L_x_5752:
        /* <DEDUP_REMOVED lines=10> */
.L_x_5755:
[----:B------:R-:W-:-:S05]  /*7dc0*/  HADD2.F32 R0, -RZ, R2.H0_H0 ;  /* 0x20000002ff007230 */ /* 0x000fca0000004100 */
[----:B------:R-:W-:-:S04]  /*7dd0*/  F2FP.PACK_AB R0, RZ, R0 ;  /* 0x00000000ff00723e */ /* 0x000fc800000000ff */
[----:B------:R-:W-:-:S05]  /*7de0*/  PRMT R0, R0, 0x5410, RZ ;  /* 0x0000541000007816 */ /* 0x000fca00000000ff */
[----:B------:R0:W-:Y:S01]  /*7df0*/  STG.E [R16.64], R0 ;  /* 0x0000000010007986 */ /* 0x0001e2000c101924 */
[----:B------:R-:W-:Y:S05]  /*7e00*/  BRA `(.L_x_5749) ;  /* 0x00000b8000007947 */ /* 0x000fea0003800000 */
.L_x_5754:
[----:B------:R-:W-:-:S05]  /*7e10*/  HADD2.F32 R2, -RZ, R2.H0_H0 ;  /* 0x20000002ff027230 */ /* 0x000fca0000004100 */
[----:B------:R-:W-:-:S06]  /*7e20*/  FMUL.FTZ R2, R2, 1 ;  /* 0x3f80000002027820 */ /* 0x000fcc0000410000 */
[----:B------:R-:W0:Y:S02]  /*7e30*/  F2F.F64.F32 R2, R2 ;  /* 0x0000000200027310 */ /* 0x000e240000201800 */
[----:B0-----:R0:W-:Y:S01]  /*7e40*/  STG.E.64 [R16.64], R2 ;  /* 0x0000000210007986 */ /* 0x0011e2000c101b24 */
[----:B------:R-:W-:Y:S05]  /*7e50*/  BRA `(.L_x_5749) ;  /* 0x00000b3000007947 */ /* 0x000fea0003800000 */
.L_x_5744:
        /* <DEDUP_REMOVED lines=13> */
.L_x_5758:
[----:B------:R-:W-:Y:S01]  /*7f30*/  HADD2.F32 R2, -RZ, R2.H0_H0 ;  /* 0x20000002ff027230 */ /* 0x000fe20000004100 */
[----:B------:R-:W-:-:S04]  /*7f40*/  CS2R R6, SRZ ;  /* 0x0000000000067805 */ /* 0x000fc8000001ff00 */
[----:B------:R-:W-:-:S04]  /*7f50*/  FMUL.FTZ R2, R2, 1 ;  /* 0x3f80000002027820 */ /* 0x000fc80000410000 */
[----:B------:R-:W0:Y:S02]  /*7f60*/  F2F.F64.F32 R4, R2 ;  /* 0x0000000200047310 */ /* 0x000e240000201800 */
[----:B0-----:R0:W-:Y:S01]  /*7f70*/  STG.E.128 [R16.64], R4 ;  /* 0x0000000410007986 */ /* 0x0011e2000c101d24 */
[----:B------:R-:W-:Y:S05]  /*7f80*/  BRA `(.L_x_5749) ;  /* 0x00000a0000007947 */ /* 0x000fea0003800000 */
.L_x_5757:
        /* <DEDUP_REMOVED lines=21> */
.L_x_5762:
[----:B------:R-:W-:Y:S05]  /*80e0*/  BSYNC B0 ;  /* 0x0000000000007941 */ /* 0x000fea0003800000 */
.L_x_5761:
[----:B------:R-:W-:-:S05]  /*80f0*/  LOP3.LUT R3, R0, R3, RZ, 0xfc, !PT ;  /* 0x0000000300037212 */ /* 0x000fca00078efcff */
[----:B------:R0:W-:Y:S01]  /*8100*/  STG.E.U8 [R16.64], R3 ;  /* 0x0000000310007986 */ /* 0x0001e2000c101124 */
[----:B------:R-:W-:Y:S05]  /*8110*/  BRA `(.L_x_5749) ;  /* 0x0000087000007947 */ /* 0x000fea0003800000 */
.L_x_5760:
        /* <DEDUP_REMOVED lines=13> */
.L_x_5764:
[----:B------:R-:W-:Y:S01]  /*81f0*/  IMAD.MOV.U32 R0, RZ, RZ, 0x7f ;  /* 0x0000007fff007424 */ /* 0x000fe200078e00ff */
[----:B------:R-:W-:-:S04]  /*8200*/  ISETP.GT.U32.AND P0, PT, R2, 0x7f800000, PT ;  /* 0x7f8000000200780c */ /* 0x000fc80003f04070 */
[----:B------:R-:W-:-:S04]  /*8210*/  SEL R0, R0, 0x7c, P0 ;  /* 0x0000007c00007807 */ /* 0x000fc80000000000 */
.L_x_5765:
[----:B------:R-:W-:Y:S05]  /*8220*/  BSYNC B0 ;  /* 0x0000000000007941 */ /* 0x000fea0003800000 */
.L_x_5763:
[----:B------:R-:W-:-:S04]  /*8230*/  LOP3.LUT R2, R3, 0x80000000, RZ, 0xc0, !PT ;  /* 0x8000000003027812 */ /* 0x000fc800078ec0ff */
[----:B------:R-:W-:-:S04]  /*8240*/  SHF.R.U32.HI R3, RZ, 0x18, R2 ;  /* 0x00000018ff037819 */ /* 0x000fc80000011602 */
[----:B------:R-:W-:-:S05]  /*8250*/  LOP3.LUT R3, R0, R3, RZ, 0xfc, !PT ;  /* 0x0000000300037212 */ /* 0x000fca00078efcff */
[----:B------:R0:W-:Y:S01]  /*8260*/  STG.E.U8 [R16.64], R3 ;  /* 0x0000000310007986 */ /* 0x0001e2000c101124 */
[----:B------:R-:W-:Y:S05]  /*8270*/  BRA `(.L_x_5749) ;  /* 0x0000071000007947 */ /* 0x000fea0003800000 */
.L_x_5759:
[----:B------:R-:W-:-:S05]  /*8280*/  HADD2.F32 R0, -RZ, R2.H0_H0 ;  /* 0x20000002ff007230 */ /* 0x000fca0000004100 */
[----:B------:R-:W-:-:S05]  /*8290*/  F2FP.BF16.PACK_AB R0, RZ, R0 ;  /* 0x00000000ff00723e */ /* 0x000fca00000010ff */
[----:B------:R0:W-:Y:S01]  /*82a0*/  STG.E.U16 [R16.64], R0 ;  /* 0x0000000010007986 */ /* 0x0001e2000c101524 */
[----:B------:R-:W-:Y:S05]  /*82b0*/  BRA `(.L_x_5749) ;  /* 0x000006d000007947 */ /* 0x000fea0003800000 */
.L_x_5756:
        /* <DEDUP_REMOVED lines=12> */
.L_x_5768:
        /* <DEDUP_REMOVED lines=17> */
.L_x_5771:
[----:B------:R-:W-:-:S04]  /*8490*/  LOP3.LUT R2, R3, 0x80000000, RZ, 0xc0, !PT ;  /* 0x8000000003027812 */ /* 0x000fc800078ec0ff */
[----:B------:R-:W-:-:S04]  /*84a0*/  SHF.R.U32.HI R3, RZ, 0x18, R2 ;  /* 0x00000018ff037819 */ /* 0x000fc80000011602 */
[----:B------:R-:W-:-:S04]  /*84b0*/  LOP3.LUT R0, R0, R3, RZ, 0xfc, !PT ;  /* 0x0000000300007212 */ /* 0x000fc800078efcff */
[----:B------:R-:W-:Y:S02]  /*84c0*/  PRMT R8, R0, 0x7610, R8 ;  /* 0x0000761000087816 */ /* 0x000fe40000000008 */
.L_x_5770:
[----:B------:R-:W-:Y:S05]  /*84d0*/  BSYNC B0 ;  /* 0x0000000000007941 */ /* 0x000fea0003800000 */
.L_x_5769:
[----:B------:R0:W-:Y:S01]  /*84e0*/  STG.E.U8 [R16.64], R8 ;  /* 0x0000000810007986 */ /* 0x0001e2000c101124 */
[----:B------:R-:W-:Y:S05]  /*84f0*/  BRA `(.L_x_5749) ;  /* 0x0000049000007947 */ /* 0x000fea0003800000 */
.L_x_5767:
        /* <DEDUP_REMOVED lines=17> */
.L_x_5774:
[----:B------:R-:W-:-:S04]  /*8610*/  LOP3.LUT R2, R3, 0x80000000, RZ, 0xc0, !PT ;  /* 0x8000000003027812 */ /* 0x000fc800078ec0ff */
[----:B------:R-:W-:-:S04]  /*8620*/  SHF.R.U32.HI R3, RZ, 0x18, R2 ;  /* 0x00000018ff037819 */ /* 0x000fc80000011602 */
[----:B------:R-:W-:-:S04]  /*8630*/  LOP3.LUT R0, R0, R3, RZ, 0xfc, !PT ;  /* 0x0000000300007212 */ /* 0x000fc800078efcff */
[----:B------:R-:W-:Y:S02]  /*8640*/  PRMT R8, R0, 0x7610, R8 ;  /* 0x0000761000087816 */ /* 0x000fe40000000008 */
.L_x_5773:
[----:B------:R-:W-:Y:S05]  /*8650*/  BSYNC B0 ;  /* 0x0000000000007941 */ /* 0x000fea0003800000 */
.L_x_5772:
[----:B------:R0:W-:Y:S01]  /*8660*/  STG.E.U8 [R16.64], R8 ;  /* 0x0000000810007986 */ /* 0x0001e2000c101124 */
[----:B------:R-:W-:Y:S05]  /*8670*/  BRA `(.L_x_5749) ;  /* 0x0000031000007947 */ /* 0x000fea0003800000 */
.L_x_5766:
        /* <DEDUP_REMOVED lines=22> */
.L_x_5748:
        /* <DEDUP_REMOVED lines=20> */
.L_x_5776:
[----:B------:R-:W-:-:S06]  /*8920*/  HADD2.F32 R2, -RZ, R2.H0_H0 ;  /* 0x20000002ff027230 */ /* 0x000fcc0000004100 */
[----:B------:R-:W0:Y:S02]  /*8930*/  F2I.U64.TRUNC R2, R2 ;  /* 0x0000000200027311 */ /* 0x000e24000020d800 */
[----:B0-----:R0:W-:Y:S01]  /*8940*/  STG.E.64 [R16.64], R2 ;  /* 0x0000000210007986 */ /* 0x0011e2000c101b24 */
[----:B------:R-:W-:Y:S05]  /*8950*/  BRA `(.L_x_5749) ;  /* 0x0000003000007947 */ /* 0x000fea0003800000 */
.L_x_5775:
[----:B------:R-:W-:-:S04]  /*8960*/  HADD2.F32 R2, -RZ, R2.H0_H0 ;  /* 0x20000002ff027230 */ /* 0x000fc80000004100 */
[----:B------:R-:W0:Y:S02]  /*8970*/  F2I.FTZ.U32.TRUNC.NTZ R3, R2 ;  /* 0x0000000200037305 */ /* 0x000e24000021f000 */
[----:B0-----:R0:W-:Y:S02]  /*8980*/  STG.E [R16.64], R3 ;  /* 0x0000000310007986 */ /* 0x0011e4000c101924 */
.L_x_5749:
[----:B------:R-:W-:Y:S02]  /*8990*/  IADD3 R19, R19, 0x80, RZ ;  /* 0x0000008013137810 */ /* 0x000fe40007ffe0ff */
.L_x_5644:
[----:B------:R-:W-:Y:S05]  /*89a0*/  BSYNC B6 ;  /* 0x0000000000067941 */ /* 0x000fea0003800000 */
.L_x_5643:
        /* <DEDUP_REMOVED lines=230> */
.L_x_5777:
        /* <DEDUP_REMOVED lines=20> */
.L_x_5781:
[----:B------:R-:W2:Y:S02]  /*9950*/  LDG.E.U8 R2, [R2.64] ;  /* 0x0000002402027981 */ /* 0x000ea4000c1e1100 */
[----:B--2---:R-:W0:Y:S02]  /*9960*/  I2F.U16 R0, R2 ;  /* 0x0000000200007306 */ /* 0x004e240000101000 */
[----:B0-----:R-:W-:Y:S01]  /*9970*/  F2FP.PACK_AB R0, RZ, R0 ;  /* 0x00000000ff00723e */ /* 0x001fe200000000ff */
[----:B------:R-:W-:Y:S05]  /*9980*/  BRA `(.L_x_5783) ;  /* 0x00000e1000007947 */ /* 0x000fea0003800000 */
.L_x_5780:
        /* <DEDUP_REMOVED lines=10> */
.L_x_5785:
[----:B------:R-:W2:Y:S02]  /*9a30*/  LDG.E R2, [R2.64] ;  /* 0x0000002402027981 */ /* 0x000ea4000c1e1900 */
[----:B--2---:R-:W0:Y:S02]  /*9a40*/  I2F R0, R2 ;  /* 0x0000000200007306 */ /* 0x004e240000201400 */
[----:B0-----:R-:W-:Y:S01]  /*9a50*/  F2FP.PACK_AB R0, RZ, R0 ;  /* 0x00000000ff00723e */ /* 0x001fe200000000ff */
[----:B------:R-:W-:Y:S05]  /*9a60*/  BRA `(.L_x_5783) ;  /* 0x00000d3000007947 */ /* 0x000fea0003800000 */
.L_x_5784:
[----:B------:R-:W2:Y:S02]  /*9a70*/  LDG.E.U16 R2, [R2.64] ;  /* 0x0000002402027981 */ /* 0x000ea4000c1e1500 */
[----:B--2---:R-:W0:Y:S02]  /*9a80*/  I2F.S16 R0, R2 ;  /* 0x0000000200007306 */ /* 0x004e240000101400 */
[----:B0-----:R-:W-:Y:S01]  /*9a90*/  F2FP.PACK_AB R0, RZ, R0 ;  /* 0x00000000ff00723e */ /* 0x001fe200000000ff */
[----:B------:R-:W-:Y:S05]  /*9aa0*/  BRA `(.L_x_5783) ;  /* 0x00000cf000007947 */ /* 0x000fea0003800000 */
.L_x_5779:
        /* <DEDUP_REMOVED lines=9> */
.L_x_5787:
[----:B------:R0:W5:Y:S01]  /*9b40*/  LDG.E.U16 R0, [R2.64] ;  /* 0x0000002402007981 */ /* 0x000162000c1e1500 */
[----:B------:R-:W-:Y:S05]  /*9b50*/  BRA `(.L_x_5783) ;  /* 0x00000c4000007947 */ /* 0x000fea0003800000 */
.L_x_5786:
        /* <DEDUP_REMOVED lines=9> */
.L_x_5789:
[----:B------:R0:W5:Y:S01]  /*9bf0*/  LDG.E.U16 R0, [R2.64] ;  /* 0x0000002402007981 */ /* 0x000162000c1e1500 */
[----:B------:R-:W-:Y:S05]  /*9c00*/  BRA `(.L_x_5783) ;  /* 0x00000b9000007947 */ /* 0x000fea0003800000 */
.L_x_5788:
[----:B------:R-:W2:Y:S02]  /*9c10*/  LDG.E.64 R2, [R2.64] ;  /* 0x0000002402027981 */ /* 0x000ea4000c1e1b00 */
[----:B--2---:R-:W0:Y:S01]  /*9c20*/  F2F.F32.F64 R0, R2 ;  /* 0x0000000200007310 */ /* 0x004e220000301000 */
[----:B------:R-:W0:-:S14]  /*9c30*/  DSETP.GEU.AND P0, PT, |R2|, c[0x2][0x0], PT ;  /* 0x008000000200762a */ /* 0x000e1c0003f0e200 */
[----:B0-----:R-:W-:-:S05]  /*9c40*/  @!P0 FMUL R0, R0, 1.175494350822287508e-38 ;  /* 0x0080000000008820 */ /* 0x001fca0000400000 */
[----:B------:R-:W-:Y:S01]  /*9c50*/  F2FP.PACK_AB R0, RZ, R0 ;  /* 0x00000000ff00723e */ /* 0x000fe200000000ff */
[----:B------:R-:W-:Y:S05]  /*9c60*/  BRA `(.L_x_5783) ;  /* 0x00000b3000007947 */ /* 0x000fea0003800000 */
.L_x_5778:
        /* <DEDUP_REMOVED lines=13> */
.L_x_5792:
[----:B------:R-:W2:Y:S02]  /*9d40*/  LDG.E.64 R2, [R2.64] ;  /* 0x0000002402027981 */ /* 0x000ea4000c1e1b00 */
[----:B--2---:R-:W0:Y:S01]  /*9d50*/  F2F.F32.F64 R0, R2 ;  /* 0x0000000200007310 */ /* 0x004e220000301000 */
[----:B------:R-:W0:-:S14]  /*9d60*/  DSETP.GEU.AND P0, PT, |R2|, c[0x2][0x0], PT ;  /* 0x008000000200762a */ /* 0x000e1c0003f0e200 */
[----:B0-----:R-:W-:-:S05]  /*9d70*/  @!P0 FMUL R0, R0, 1.175494350822287508e-38 ;  /* 0x0080000000008820 */ /* 0x001fca0000400000 */
[----:B------:R-:W-:Y:S01]  /*9d80*/  F2FP.PACK_AB R0, RZ, R0 ;  /* 0x00000000ff00723e */ /* 0x000fe200000000ff */
[----:B------:R-:W-:Y:S05]  /*9d90*/  BRA `(.L_x_5783) ;  /* 0x00000a0000007947 */ /* 0x000fea0003800000 */
.L_x_5791:
        /* <DEDUP_REMOVED lines=28> */
.L_x_5794:
        /* <DEDUP_REMOVED lines=15> */
.L_x_5793:
[----:B------:R-:W2:Y:S02]  /*a050*/  LDG.E.U16 R0, [R2.64] ;  /* 0x0000002402007981 */ /* 0x000ea4000c1e1500 */
[----:B--2---:R-:W-:-:S04]  /*a060*/  PRMT R0, RZ, 0x5410, R0 ;  /* 0x00005410ff007816 */ /* 0x004fc80000000000 */
[----:B------:R-:W-:Y:S01]  /*a070*/  F2FP.PACK_AB R0, RZ, R0 ;  /* 0x00000000ff00723e */ /* 0x000fe200000000ff */
[----:B------:R-:W-:Y:S05]  /*a080*/  BRA `(.L_x_5783) ;  /* 0x0000071000007947 */ /* 0x000fea0003800000 */
.L_x_5790:
        /* <DEDUP_REMOVED lines=12> */
.L_x_5797:
        /* <DEDUP_REMOVED lines=21> */
.L_x_5801:
[----:B------:R-:W-:Y:S05]  /*a2a0*/  BSYNC B1 ;  /* 0x0000000000017941 */ /* 0x000fea0003800000 */
.L_x_5800:
[----:B------:R-:W-:Y:S01]  /*a2b0*/  LEA R3, R0, 0x3b800000, 0x17 ;  /* 0x3b80000000037811 */ /* 0x000fe200078eb8ff */
[----:B------:R-:W-:-:S05]  /*a2c0*/  IMAD.SHL.U32 R0, R2, 0x100000, RZ ;  /* 0x0010000002007824 */ /* 0x000fca00078e00ff */
[----:B------:R-:W-:Y:S02]  /*a2d0*/  LOP3.LUT R0, R3, R0, R4, 0xfe, !PT ;  /* 0x0000000003007212 */ /* 0x000fe400078efe04 */
.L_x_5799:
[----:B------:R-:W-:Y:S05]  /*a2e0*/  BSYNC B0 ;  /* 0x0000000000007941 */ /* 0x000fea0003800000 */
.L_x_5798:
[----:B------:R-:W-:Y:S01]  /*a2f0*/  F2FP.PACK_AB R0, RZ, R0 ;  /* 0x00000000ff00723e */ /* 0x000fe200000000ff */
[----:B------:R-:W-:Y:S05]  /*a300*/  BRA `(.L_x_5783) ;  /* 0x0000049000007947 */ /* 0x000fea0003800000 */
.L_x_5796:
        /* <DEDUP_REMOVED lines=21> */
.L_x_5805:
[----:B------:R-:W-:Y:S05]  /*a460*/  BSYNC B1 ;  /* 0x0000000000017941 */ /* 0x000fea0003800000 */
.L_x_5804:
[----:B------:R-:W-:Y:S01]  /*a470*/  LEA R3, R0, 0x37800000, 0x17 ;  /* 0x3780000000037811 */ /* 0x000fe200078eb8ff */
[----:B------:R-:W-:-:S05]  /*a480*/  IMAD.SHL.U32 R0, R2, 0x200000, RZ ;  /* 0x0020000002007824 */ /* 0x000fca00078e00ff */
[----:B------:R-:W-:Y:S02]  /*a490*/  LOP3.LUT R0, R3, R0, R4, 0xfe, !PT ;  /* 0x0000000003007212 */ /* 0x000fe400078efe04 */
.L_x_5803:
[----:B------:R-:W-:Y:S05]  /*a4a0*/  BSYNC B0 ;  /* 0x0000000000007941 */ /* 0x000fea0003800000 */
.L_x_5802:
[----:B------:R-:W-:Y:S01]  /*a4b0*/  F2FP.PACK_AB R0, RZ, R0 ;  /* 0x00000000ff00723e */ /* 0x000fe200000000ff */
[----:B------:R-:W-:Y:S05]  /*a4c0*/  BRA `(.L_x_5783) ;  /* 0x000002d000007947 */ /* 0x000fea0003800000 */
.L_x_5795:
        /* <DEDUP_REMOVED lines=14> */
.L_x_5809:
[----:B------:R-:W-:Y:S05]  /*a5b0*/  BSYNC B0 ;  /* 0x0000000000007941 */ /* 0x000fea0003800000 */
.L_x_5808:
[----:B------:R-:W-:Y:S01]  /*a5c0*/  F2FP.PACK_AB R0, RZ, R0 ;  /* 0x00000000ff00723e */ /* 0x000fe200000000ff */
[----:B------:R-:W-:Y:S05]  /*a5d0*/  BRA `(.L_x_5783) ;  /* 0x000001c000007947 */ /* 0x000fea0003800000 */
.L_x_5782:
        /* <DEDUP_REMOVED lines=21> */
.L_x_5807:
[----:B------:R-:W2:Y:S02]  /*a730*/  LDG.E.64 R2, [R2.64] ;  /* 0x0000002402027981 */ /* 0x000ea4000c1e1b00 */
[----:B--2---:R-:W0:Y:S02]  /*a740*/  I2F.U64 R0, R2 ;  /* 0x0000000200007312 */ /* 0x004e240000301000 */
[----:B0-----:R-:W-:Y:S01]  /*a750*/  F2FP.PACK_AB R0, RZ, R0 ;  /* 0x00000000ff00723e */ /* 0x001fe200000000ff */
[----:B------:R-:W-:Y:S05]  /*a760*/  BRA `(.L_x_5783) ;  /* 0x0000003000007947 */ /* 0x000fea0003800000 */
.L_x_5806:
[----:B------:R-:W2:Y:S02]  /*a770*/  LDG.E R2, [R2.64] ;  /* 0x0000002402027981 */ /* 0x000ea4000c1e1900 */
[----:B--2---:R-:W0:Y:S02]  /*a780*/  I2F.U32 R0, R2 ;  /* 0x0000000200007306 */ /* 0x004e240000201000 */
[----:B0-----:R-:W-:-:S06]  /*a790*/  F2FP.PACK_AB R0, RZ, R0 ;  /* 0x00000000ff00723e */ /* 0x001fcc00000000ff */
.L_x_5783:
        /* <DEDUP_REMOVED lines=19> */
.L_x_5813:
[----:B------:R-:W-:-:S06]  /*a8d0*/  HADD2.F32 R3, -RZ, R2.H0_H0 ;  /* 0x20000002ff037230 */ /* 0x000fcc0000004100 */
[----:B------:R-:W0:Y:S02]  /*a8e0*/  F2I.S64.TRUNC R2, R3 ;  /* 0x0000000300027311 */ /* 0x000e24000020d900 */
[----:B0-----:R-:W-:Y:S01]  /*a8f0*/  STG.E.U8 [R16.64], R2 ;  /* 0x0000000210007986 */ /* 0x001fe2000c101124 */
[----:B------:R-:W-:Y:S05]  /*a900*/  EXIT ;  /* 0x000000000000794d */ /* 0x000fea0003800000 */
.L_x_5812:
        /* <DEDUP_REMOVED lines=10> */
.L_x_5816:
[----:B------:R-:W-:-:S04]  /*a9b0*/  HADD2.F32 R2, -RZ, R2.H0_H0 ;  /* 0x20000002ff027230 */ /* 0x000fc80000004100 */
[----:B------:R-:W0:Y:S02]  /*a9c0*/  F2I.FTZ.TRUNC.NTZ R3, R2 ;  /* 0x0000000200037305 */ /* 0x000e24000021f100 */
[----:B0-----:R-:W-:Y:S01]  /*a9d0*/  STG.E [R16.64], R3 ;  /* 0x0000000310007986 */ /* 0x001fe2000c101924 */
[----:B------:R-:W-:Y:S05]  /*a9e0*/  EXIT ;  /* 0x000000000000794d */ /* 0x000fea0003800000 */
.L_x_5815:
[----:B------:R-:W-:-:S04]  /*a9f0*/  HADD2.F32 R2, -RZ, R2.H0_H0 ;  /* 0x20000002ff027230 */ /* 0x000fc80000004100 */
[----:B------:R-:W0:Y:S02]  /*aa00*/  F2I.FTZ.TRUNC.NTZ R3, R2 ;  /* 0x0000000200037305 */ /* 0x000e24000021f100 */
[----:B0-----:R-:W-:Y:S01]  /*aa10*/  STG.E.U16 [R16.64], R3 ;  /* 0x0000000310007986 */ /* 0x001fe2000c101524 */
[----:B------:R-:W-:Y:S05]  /*aa20*/  EXIT ;  /* 0x000000000000794d */ /* 0x000fea0003800000 */
.L_x_5811:
        /* <DEDUP_REMOVED lines=9> */
.L_x_5818:
[----:B------:R-:W-:Y:S01]  /*aac0*/  STG.E.U16 [R16.64], R2 ;  /* 0x0000000210007986 */ /* 0x000fe2000c101524 */
[----:B------:R-:W-:Y:S05]  /*aad0*/  EXIT ;  /* 0x000000000000794d */ /* 0x000fea0003800000 */
.L_x_5817:
        /* <DEDUP_REMOVED lines=10> */
.L_x_5820:
[----:B------:R-:W-:-:S05]  /*ab80*/  HADD2.F32 R0, -RZ, R2.H0_H0 ;  /* 0x20000002ff007230 */ /* 0x000fca0000004100 */
[----:B------:R-:W-:-:S04]  /*ab90*/  F2FP.PACK_AB R0, RZ, R0 ;  /* 0x00000000ff00723e */ /* 0x000fc800000000ff */
[----:B------:R-:W-:-:S05]  /*aba0*/  PRMT R0, R0, 0x5410, RZ ;  /* 0x0000541000007816 */ /* 0x000fca00000000ff */
[----:B------:R-:W-:Y:S01]  /*abb0*/  STG.E [R16.64], R0 ;  /* 0x0000000010007986 */ /* 0x000fe2000c101924 */
[----:B------:R-:W-:Y:S05]  /*abc0*/  EXIT ;  /* 0x000000000000794d */ /* 0x000fea0003800000 */
.L_x_5819:
[----:B------:R-:W-:-:S05]  /*abd0*/  HADD2.F32 R2, -RZ, R2.H0_H0 ;  /* 0x20000002ff027230 */ /* 0x000fca0000004100 */
[----:B------:R-:W-:-:S06]  /*abe0*/  FMUL.FTZ R2, R2, 1 ;  /* 0x3f80000002027820 */ /* 0x000fcc0000410000 */
[----:B------:R-:W0:Y:S02]  /*abf0*/  F2F.F64.F32 R2, R2 ;  /* 0x0000000200027310 */ /* 0x000e240000201800 */
[----:B0-----:R-:W-:Y:S01]  /*ac00*/  STG.E.64 [R16.64], R2 ;  /* 0x0000000210007986 */ /* 0x001fe2000c101b24 */
[----:B------:R-:W-:Y:S05]  /*ac10*/  EXIT ;  /* 0x000000000000794d */ /* 0x000fea0003800000 */
.L_x_5810:
        /* <DEDUP_REMOVED lines=13> */
.L_x_5823:
[----:B------:R-:W-:Y:S01]  /*acf0*/  HADD2.F32 R2, -RZ, R2.H0_H0 ;  /* 0x20000002ff027230 */ /* 0x000fe20000004100 */
[----:B------:R-:W-:-:S04]  /*ad00*/  CS2R R6, SRZ ;  /* 0x0000000000067805 */ /* 0x000fc8000001ff00 */
[----:B------:R-:W-:-:S04]  /*ad10*/  FMUL.FTZ R2, R2, 1 ;  /* 0x3f80000002027820 */ /* 0x000fc80000410000 */
[----:B------:R-:W0:Y:S02]  /*ad20*/  F2F.F64.F32 R4, R2 ;  /* 0x0000000200047310 */ /* 0x000e240000201800 */
[----:B0-----:R-:W-:Y:S01]  /*ad30*/  STG.E.128 [R16.64], R4 ;  /* 0x0000000410007986 */ /* 0x001fe2000c101d24 */
[----:B------:R-:W-:Y:S05]  /*ad40*/  EXIT ;  /* 0x000000000000794d */ /* 0x000fea0003800000 */
.L_x_5822:
        /* <DEDUP_REMOVED lines=21> */
.L_x_5827:
[----:B------:R-:W-:Y:S05]  /*aea0*/  BSYNC B0 ;  /* 0x0000000000007941 */ /* 0x000fea0003800000 */
.L_x_5826:
[----:B------:R-:W-:-:S05]  /*aeb0*/  LOP3.LUT R3, R0, R3, RZ, 0xfc, !PT ;  /* 0x0000000300037212 */ /* 0x000fca00078efcff */
[----:B------:R-:W-:Y:S01]  /*aec0*/  STG.E.U8 [R16.64], R3 ;  /* 0x0000000310007986 */ /* 0x000fe2000c101124 */
[----:B------:R-:W-:Y:S05]  /*aed0*/  EXIT ;  /* 0x000000000000794d */ /* 0x000fea0003800000 */
.L_x_5825:
        /* <DEDUP_REMOVED lines=13> */
.L_x_5829:
[----:B------:R-:W-:Y:S01]  /*afb0*/  IMAD.MOV.U32 R0, RZ, RZ, 0x7f ;  /* 0x0000007fff007424 */ /* 0x000fe200078e00ff */
[----:B------:R-:W-:-:S04]  /*afc0*/  ISETP.GT.U32.AND P0, PT, R2, 0x7f800000, PT ;  /* 0x7f8000000200780c */ /* 0x000fc80003f04070 */
[----:B------:R-:W-:-:S04]  /*afd0*/  SEL R0, R0, 0x7c, P0 ;  /* 0x0000007c00007807 */ /* 0x000fc80000000000 */
.L_x_5830:
[----:B------:R-:W-:Y:S05]  /*afe0*/  BSYNC B0 ;  /* 0x0000000000007941 */ /* 0x000fea0003800000 */
.L_x_5828:
[----:B------:R-:W-:-:S04]  /*aff0*/  LOP3.LUT R2, R3, 0x80000000, RZ, 0xc0, !PT ;  /* 0x8000000003027812 */ /* 0x000fc800078ec0ff */
[----:B------:R-:W-:-:S04]  /*b000*/  SHF.R.U32.HI R3, RZ, 0x18, R2 ;  /* 0x00000018ff037819 */ /* 0x000fc80000011602 */
[----:B------:R-:W-:-:S05]  /*b010*/  LOP3.LUT R3, R0, R3, RZ, 0xfc, !PT ;  /* 0x0000000300037212 */ /* 0x000fca00078efcff */
[----:B------:R-:W-:Y:S01]  /*b020*/  STG.E.U8 [R16.64], R3 ;  /* 0x0000000310007986 */ /* 0x000fe2000c101124 */
[----:B------:R-:W-:Y:S05]  /*b030*/  EXIT ;  /* 0x000000000000794d */ /* 0x000fea0003800000 */
.L_x_5824:
[----:B------:R-:W-:-:S05]  /*b040*/  HADD2.F32 R0, -RZ, R2.H0_H0 ;  /* 0x20000002ff007230 */ /* 0x000fca0000004100 */
[----:B------:R-:W-:-:S05]  /*b050*/  F2FP.BF16.PACK_AB R0, RZ, R0 ;  /* 0x00000000ff00723e */ /* 0x000fca00000010ff */
[----:B------:R-:W-:Y:S01]  /*b060*/  STG.E.U16 [R16.64], R0 ;  /* 0x0000000010007986 */ /* 0x000fe2000c101524 */
[----:B------:R-:W-:Y:S05]  /*b070*/  EXIT ;  /* 0x000000000000794d */ /* 0x000fea0003800000 */
.L_x_5821:
        /* <DEDUP_REMOVED lines=12> */
.L_x_5833:
        /* <DEDUP_REMOVED lines=17> */
.L_x_5836:
[----:B------:R-:W-:-:S04]  /*b250*/  LOP3.LUT R2, R3, 0x80000000, RZ, 0xc0, !PT ;  /* 0x8000000003027812 */ /* 0x000fc800078ec0ff */
[----:B------:R-:W-:-:S04]  /*b260*/  SHF.R.U32.HI R3, RZ, 0x18, R2 ;  /* 0x00000018ff037819 */ /* 0x000fc80000011602 */
[----:B------:R-:W-:-:S04]  /*b270*/  LOP3.LUT R0, R0, R3, RZ, 0xfc, !PT ;  /* 0x0000000300007212 */ /* 0x000fc800078efcff */
[----:B------:R-:W-:Y:S02]  /*b280*/  PRMT R8, R0, 0x7610, R8 ;  /* 0x0000761000087816 */ /* 0x000fe40000000008 */
.L_x_5835:
[----:B------:R-:W-:Y:S05]  /*b290*/  BSYNC B0 ;  /* 0x0000000000007941 */ /* 0x000fea0003800000 */
.L_x_5834:
[----:B------:R-:W-:Y:S01]  /*b2a0*/  STG.E.U8 [R16.64], R8 ;  /* 0x0000000810007986 */ /* 0x000fe2000c101124 */
[----:B------:R-:W-:Y:S05]  /*b2b0*/  EXIT ;  /* 0x000000000000794d */ /* 0x000fea0003800000 */
.L_x_5832:
        /* <DEDUP_REMOVED lines=17> */
.L_x_5839:
[----:B------:R-:W-:-:S04]  /*b3d0*/  LOP3.LUT R2, R3, 0x80000000, RZ, 0xc0, !PT ;  /* 0x8000000003027812 */ /* 0x000fc800078ec0ff */
[----:B------:R-:W-:-:S04]  /*b3e0*/  SHF.R.U32.HI R3, RZ, 0x18, R2 ;  /* 0x00000018ff037819 */ /* 0x000fc80000011602 */
[----:B------:R-:W-:-:S04]  /*b3f0*/  LOP3.LUT R0, R0, R3, RZ, 0xfc, !PT ;  /* 0x0000000300007212 */ /* 0x000fc800078efcff */
[----:B------:R-:W-:Y:S02]  /*b400*/  PRMT R8, R0, 0x7610, R8 ;  /* 0x0000761000087816 */ /* 0x000fe40000000008 */
.L_x_5838:
[----:B------:R-:W-:Y:S05]  /*b410*/  BSYNC B0 ;  /* 0x0000000000007941 */ /* 0x000fea0003800000 */
.L_x_5837:
[----:B------:R-:W-:Y:S01]  /*b420*/  STG.E.U8 [R16.64], R8 ;  /* 0x0000000810007986 */ /* 0x000fe2000c101124 */
[----:B------:R-:W-:Y:S05]  /*b430*/  EXIT ;  /* 0x000000000000794d */ /* 0x000fea0003800000 */
.L_x_5831:
        /* <DEDUP_REMOVED lines=22> */
.L_x_5814:
        /* <DEDUP_REMOVED lines=20> */
.L_x_5841:
[----:B------:R-:W-:-:S06]  /*b6e0*/  HADD2.F32 R2, -RZ, R2.H0_H0 ;  /* 0x20000002ff027230 */ /* 0x000fcc0000004100 */
[----:B------:R-:W0:Y:S02]  /*b6f0*/  F2I.U64.TRUNC R2, R2 ;  /* 0x0000000200027311 */ /* 0x000e24000020d800 */
[----:B0-----:R-:W-:Y:S01]  /*b700*/  STG.E.64 [R16.64], R2 ;  /* 0x0000000210007986 */ /* 0x001fe2000c101b24 */
[----:B------:R-:W-:Y:S05]  /*b710*/  EXIT ;  /* 0x000000000000794d */ /* 0x000fea0003800000 */
.L_x_5840:
[----:B------:R-:W-:-:S04]  /*b720*/  HADD2.F32 R2, -RZ, R2.H0_H0 ;  /* 0x20000002ff027230 */ /* 0x000fc80000004100 */
[----:B------:R-:W0:Y:S02]  /*b730*/  F2I.FTZ.U32.TRUNC.NTZ R3, R2 ;  /* 0x0000000200037305 */ /* 0x000e24000021f000 */
[----:B0-----:R-:W-:Y:S01]  /*b740*/  STG.E [R16.64], R3 ;  /* 0x0000000310007986 */ /* 0x001fe2000c101924 */
[----:B------:R-:W-:Y:S05]  /*b750*/  EXIT ;  /* 0x000000000000794d */ /* 0x000fea0003800000 */
.L_x_5842:
        /* <DEDUP_REMOVED lines=10> */
.L_x_18331:


//--------------------- .text._ZN2at6native27unrolled_elementwise_kernelIZZZNS0_17round_kernel_cudaERNS_18TensorIteratorBaseEENKUlvE_clEvENKUlvE1_clEvEUlN3c104HalfEE_St5arrayIPcLm2EELi4E23TrivialOffsetCalculatorILi1EjESD_NS0_6memory12LoadWithCastILi1EEENSE_13StoreWithCastILi1EEEEEviT_T0_T2_T3_T4_T5_ --------------------------
	.section	.text._ZN2at6native27unrolled_elementwise_kernelIZZZNS0_17round_kernel_cudaERNS_18TensorIteratorBaseEENKUlvE_clEvENKUlvE1_clEvEUlN3c104HalfEE_St5arrayIPcLm2EELi4E23TrivialOffsetCalculatorILi1EjESD_NS0_6memory12LoadWithCastILi1EEENSE_13StoreWithCastILi1EEEEEviT_T0_T2_T3_T4_T5_,"ax",@progbits
	.sectioninfo	@"SHI_REGISTERS=28"
	.align	128
        .global         _ZN2at6native27unrolled_elementwise_kernelIZZZNS0_17round_kernel_cudaERNS_18TensorIteratorBaseEENKUlvE_clEvENKUlvE1_clEvEUlN3c104HalfEE_St5arrayIPcLm2EELi4E23TrivialOffsetCalculatorILi1EjESD_NS0_6memory12LoadWithCastILi1EEENSE_13StoreWithCastILi1EEEEEviT_T0_T2_T3_T4_T5_
        .type           _ZN2at6native27unrolled_elementwise_kernelIZZZNS0_17round_kernel_cudaERNS_18TensorIteratorBaseEENKUlvE_clEvENKUlvE1_clEvEUlN3c104HalfEE_St5arrayIPcLm2EELi4E23TrivialOffsetCalculatorILi1EjESD_NS0_6memory12LoadWithCastILi1EEENSE_13StoreWithCastILi1EEEEEviT_T0_T2_T3_T4_T5_,@function
        .size           _ZN2at6native27unrolled_elementwise_kernelIZZZNS0_17round_kernel_cudaERNS_18TensorIteratorBaseEENKUlvE_clEvENKUlvE1_clEvEUlN3c104HalfEE_St5arrayIPcLm2EELi4E23TrivialOffsetCalculatorILi1EjESD_NS0_6memory12LoadWithCastILi1EEENSE_13StoreWithCastILi1EEEEEviT_T0_T2_T3_T4_T5_,(.L_x_18332 - _ZN2at6native27unrolled_elementwise_kernelIZZZNS0_17round_kernel_cudaERNS_18TensorIteratorBaseEENKUlvE_clEvENKUlvE1_clEvEUlN3c104HalfEE_St5arrayIPcLm2EELi4E23TrivialOffsetCalculatorILi1EjESD_NS0_6memory12LoadWithCastILi1EEENSE_13StoreWithCastILi1EEEEEviT_T0_T2_T3_T4_T5_)
        .other          _ZN2at6native27unrolled_elementwise_kernelIZZZNS0_17round_kernel_cudaERNS_18TensorIteratorBaseEENKUlvE_clEvENKUlvE1_clEvEUlN3c104HalfEE_St5arrayIPcLm2EELi4E23TrivialOffsetCalculatorILi1EjESD_NS0_6memory12LoadWithCastILi1EEENSE_13StoreWithCastILi1EEEEEviT_T0_T2_T3_T4_T5_,@"STO_CUDA_ENTRY STV_DEFAULT"
_ZN2at6native27unrolled_elementwise_kernelIZZZNS0_17round_kernel_cudaERNS_18TensorIteratorBaseEENKUlvE_clEvENKUlvE1_clEvEUlN3c104HalfEE_St5arrayIPcLm2EELi4E23TrivialOffsetCalculatorILi1EjESD_NS0_6memory12LoadWithCastILi1EEENSE_13StoreWithCastILi1EEEEEviT_T0_T2_T3_T4_T5_:
.text._ZN2at6native27unrolled_elementwise_kernelIZZZNS0_17round_kernel_cudaERNS_18TensorIteratorBaseEENKUlvE_clEvENKUlvE1_clEvEUlN3c104HalfEE_St5arrayIPcLm2EELi4E23TrivialOffsetCalculatorILi1EjESD_NS0_6memory12LoadWithCastILi1EEENSE_13StoreWithCastILi1EEEEEviT_T0_T2_T3_T4_T5_:
        /* <DEDUP_REMOVED lines=32> */
.L_x_5848:
[----:B------:R-:W2:Y:S02]  /*0200*/  LDG.E.U8 R2, [R2.64] ;  /* 0x0000002402027981 */ /* 0x000ea4000c1e1100 */
[----:B--2---:R-:W0:Y:S02]  /*0210*/  I2F.U16 R0, R2 ;  /* 0x0000000200007306 */ /* 0x004e240000101000 */
[----:B0-----:R-:W-:-:S04]  /*0220*/  F2FP.PACK_AB R0, RZ, R0 ;  /* 0x00000000ff00723e */ /* 0x001fc800000000ff */
[----:B------:R-:W-:Y:S01]  /*0230*/  PRMT R22, R0, 0x7610, R22 ;  /* 0x0000761000167816 */ /* 0x000fe20000000016 */
[----:B------:R-:W-:Y:S05]  /*0240*/  BRA `(.L_x_5850) ;  /* 0x00000ee000007947 */ /* 0x000fea0003800000 */
.L_x_5847:
        /* <DEDUP_REMOVED lines=11> */
.L_x_5852:
[----:B------:R-:W2:Y:S02]  /*0300*/  LDG.E R2, [R2.64] ;  /* 0x0000002402027981 */ /* 0x000ea4000c1e1900 */
[----:B--2---:R-:W0:Y:S02]  /*0310*/  I2F R0, R2 ;  /* 0x0000000200007306 */ /* 0x004e240000201400 */
[----:B0-----:R-:W-:-:S04]  /*0320*/  F2FP.PACK_AB R0, RZ, R0 ;  /* 0x00000000ff00723e */ /* 0x001fc800000000ff */
[----:B------:R-:W-:Y:S01]  /*0330*/  PRMT R22, R0, 0x7610, R22 ;  /* 0x0000761000167816 */ /* 0x000fe20000000016 */
[----:B------:R-:W-:Y:S05]  /*0340*/  BRA `(.L_x_5850) ;  /* 0x00000de000007947 */ /* 0x000fea0003800000 */
.L_x_5851:
[----:B------:R-:W2:Y:S02]  /*0350*/  LDG.E.U16 R2, [R2.64] ;  /* 0x0000002402027981 */ /* 0x000ea4000c1e1500 */
[----:B--2---:R-:W0:Y:S02]  /*0360*/  I2F.S16 R0, R2 ;  /* 0x0000000200007306 */ /* 0x004e240000101400 */
[----:B0-----:R-:W-:-:S04]  /*0370*/  F2FP.PACK_AB R0, RZ, R0 ;  /* 0x00000000ff00723e */ /* 0x001fc800000000ff */
[----:B------:R-:W-:Y:S01]  /*0380*/  PRMT R22, R0, 0x7610, R22 ;  /* 0x0000761000167816 */ /* 0x000fe20000000016 */
[----:B------:R-:W-:Y:S05]  /*0390*/  BRA `(.L_x_5850) ;  /* 0x00000d9000007947 */ /* 0x000fea0003800000 */
.L_x_5846:
        /* <DEDUP_REMOVED lines=9> */
.L_x_5854:
[----:B------:R0:W5:Y:S01]  /*0430*/  LDG.E.U16 R22, [R2.64] ;  /* 0x0000002402167981 */ /* 0x000162000c1e1500 */
[----:B------:R-:W-:Y:S05]  /*0440*/  BRA `(.L_x_5850) ;  /* 0x00000ce000007947 */ /* 0x000fea0003800000 */
.L_x_5853:
        /* <DEDUP_REMOVED lines=9> */
.L_x_5856:
[----:B------:R0:W5:Y:S01]  /*04e0*/  LDG.E.U16 R22, [R2.64] ;  /* 0x0000002402167981 */ /* 0x000162000c1e1500 */
[----:B------:R-:W-:Y:S05]  /*04f0*/  BRA `(.L_x_5850) ;  /* 0x00000c3000007947 */ /* 0x000fea0003800000 */
.L_x_5855:
[----:B------:R-:W2:Y:S02]  /*0500*/  LDG.E.64 R2, [R2.64] ;  /* 0x0000002402027981 */ /* 0x000ea4000c1e1b00 */
[----:B--2---:R-:W0:Y:S01]  /*0510*/  F2F.F32.F64 R0, R2 ;  /* 0x0000000200007310 */ /* 0x004e220000301000 */
[----:B------:R-:W0:-:S14]  /*0520*/  DSETP.GEU.AND P0, PT, |R2|, c[0x2][0x0], PT ;  /* 0x008000000200762a */ /* 0x000e1c0003f0e200 */
[----:B0-----:R-:W-:-:S05]  /*0530*/  @!P0 FMUL R0, R0, 1.175494350822287508e-38 ;  /* 0x0080000000008820 */ /* 0x001fca0000400000 */
[----:B------:R-:W-:-:S04]  /*0540*/  F2FP.PACK_AB R0, RZ, R0 ;  /* 0x00000000ff00723e */ /* 0x000fc800000000ff */
[----:B------:R-:W-:Y:S01]  /*0550*/  PRMT R22, R0, 0x7610, R22 ;  /* 0x0000761000167816 */ /* 0x000fe20000000016 */
[----:B------:R-:W-:Y:S05]  /*0560*/  BRA `(.L_x_5850) ;  /* 0x00000bc000007947 */ /* 0x000fea0003800000 */
.L_x_5845:
        /* <DEDUP_REMOVED lines=14> */
.L_x_5859:
[----:B------:R-:W2:Y:S02]  /*0650*/  LDG.E.64 R2, [R2.64] ;  /* 0x0000002402027981 */ /* 0x000ea4000c1e1b00 */
[----:B--2---:R-:W0:Y:S01]  /*0660*/  F2F.F32.F64 R0, R2 ;  /* 0x0000000200007310 */ /* 0x004e220000301000 */
[----:B------:R-:W0:-:S14]  /*0670*/  DSETP.GEU.AND P0, PT, |R2|, c[0x2][0x0], PT ;  /* 0x008000000200762a */ /* 0x000e1c0003f0e200 */
[----:B0-----:R-:W-:-:S05]  /*0680*/  @!P0 FMUL R0, R0, 1.175494350822287508e-38 ;  /* 0x0080000000008820 */ /* 0x001fca0000400000 */
[----:B------:R-:W-:-:S04]  /*0690*/  F2FP.PACK_AB R0, RZ, R0 ;  /* 0x00000000ff00723e */ /* 0x000fc800000000ff */
[----:B------:R-:W-:Y:S01]  /*06a0*/  PRMT R22, R0, 0x7610, R22 ;  /* 0x0000761000167816 */ /* 0x000fe20000000016 */
[----:B------:R-:W-:Y:S05]  /*06b0*/  BRA `(.L_x_5850) ;  /* 0x00000a7000007947 */ /* 0x000fea0003800000 */
.L_x_5858:
        /* <DEDUP_REMOVED lines=28> */
.L_x_5861:
        /* <DEDUP_REMOVED lines=16> */
.L_x_5860:
[----:B------:R-:W2:Y:S02]  /*0980*/  LDG.E.U16 R0, [R2.64] ;  /* 0x0000002402007981 */ /* 0x000ea4000c1e1500 */
[----:B--2---:R-:W-:-:S04]  /*0990*/  PRMT R0, RZ, 0x5410, R0 ;  /* 0x00005410ff007816 */ /* 0x004fc80000000000 */
[----:B------:R-:W-:-:S04]  /*09a0*/  F2FP.PACK_AB R0, RZ, R0 ;  /* 0x00000000ff00723e */ /* 0x000fc800000000ff */
[----:B------:R-:W-:Y:S01]  /*09b0*/  PRMT R22, R0, 0x7610, R22 ;  /* 0x0000761000167816 */ /* 0x000fe20000000016 */
[----:B------:R-:W-:Y:S05]  /*09c0*/  BRA `(.L_x_5850) ;  /* 0x0000076000007947 */ /* 0x000fea0003800000 */
.L_x_5857:
        /* <DEDUP_REMOVED lines=12> */
.L_x_5864:
        /* <DEDUP_REMOVED lines=21> */
.L_x_5868:
[----:B------:R-:W-:Y:S05]  /*0be0*/  BSYNC B1 ;  /* 0x0000000000017941 */ /* 0x000fea0003800000 */
.L_x_5867:
[----:B------:R-:W-:Y:S01]  /*0bf0*/  LEA R3, R0, 0x3b800000, 0x17 ;  /* 0x3b80000000037811 */ /* 0x000fe200078eb8ff */
[----:B------:R-:W-:-:S05]  /*0c00*/  IMAD.SHL.U32 R0, R2, 0x100000, RZ ;  /* 0x0010000002007824 */ /* 0x000fca00078e00ff */
[----:B------:R-:W-:Y:S02]  /*0c10*/  LOP3.LUT R0, R3, R0, R4, 0xfe, !PT ;  /* 0x0000000003007212 */ /* 0x000fe400078efe04 */
.L_x_5866:
[----:B------:R-:W-:Y:S05]  /*0c20*/  BSYNC B0 ;  /* 0x0000000000007941 */ /* 0x000fea0003800000 */
.L_x_5865:
[----:B------:R-:W-:-:S04]  /*0c30*/  F2FP.PACK_AB R0, RZ, R0 ;  /* 0x00000000ff00723e */ /* 0x000fc800000000ff */
[----:B------:R-:W-:Y:S01]  /*0c40*/  PRMT R22, R0, 0x7610, R22 ;  /* 0x0000761000167816 */ /* 0x000fe20000000016 */
[----:B------:R-:W-:Y:S05]  /*0c50*/  BRA `(.L_x_5850) ;  /* 0x000004d000007947 */ /* 0x000fea0003800000 */
.L_x_5863:
        /* <DEDUP_REMOVED lines=21> */
.L_x_5872:
[----:B------:R-:W-:Y:S05]  /*0db0*/  BSYNC B1 ;  /* 0x0000000000017941 */ /* 0x000fea0003800000 */
.L_x_5871:
[----:B------:R-:W-:Y:S01]  /*0dc0*/  LEA R3, R0, 0x37800000, 0x17 ;  /* 0x3780000000037811 */ /* 0x000fe200078eb8ff */
[----:B------:R-:W-:-:S05]  /*0dd0*/  IMAD.SHL.U32 R0, R2, 0x200000, RZ ;  /* 0x0020000002007824 */ /* 0x000fca00078e00ff */
[----:B------:R-:W-:Y:S02]  /*0de0*/  LOP3.LUT R0, R3, R0, R4, 0xfe, !PT ;  /* 0x0000000003007212 */ /* 0x000fe400078efe04 */
.L_x_5870:
[----:B------:R-:W-:Y:S05]  /*0df0*/  BSYNC B0 ;  /* 0x0000000000007941 */ /* 0x000fea0003800000 */
.L_x_5869:
[----:B------:R-:W-:-:S04]  /*0e00*/  F2FP.PACK_AB R0, RZ, R0 ;  /* 0x00000000ff00723e */ /* 0x000fc800000000ff */
[----:B------:R-:W-:Y:S01]  /*0e10*/  PRMT R22, R0, 0x7610, R22 ;  /* 0x0000761000167816 */ /* 0x000fe20000000016 */
[----:B------:R-:W-:Y:S05]  /*0e20*/  BRA `(.L_x_5850) ;  /* 0x0000030000007947 */ /* 0x000fea0003800000 */
.L_x_5862:
        /* <DEDUP_REMOVED lines=14> */
.L_x_5876:
[----:B------:R-:W-:Y:S05]  /*0f10*/  BSYNC B0 ;  /* 0x0000000000007941 */ /* 0x000fea0003800000 */
.L_x_5875:
[----:B------:R-:W-:-:S04]  /*0f20*/  F2FP.PACK_AB R0, RZ, R0 ;  /* 0x00000000ff00723e */ /* 0x000fc800000000ff */
[----:B------:R-:W-:Y:S01]  /*0f30*/  PRMT R22, R0, 0x7610, R22 ;  /* 0x0000761000167816 */ /* 0x000fe20000000016 */
[----:B------:R-:W-:Y:S05]  /*0f40*/  BRA `(.L_x_5850) ;  /* 0x000001e000007947 */ /* 0x000fea0003800000 */
.L_x_5849:
        /* <DEDUP_REMOVED lines=21> */
.L_x_5874:
[----:B------:R-:W2:Y:S02]  /*10a0*/  LDG.E.64 R2, [R2.64] ;  /* 0x0000002402027981 */ /* 0x000ea4000c1e1b00 */
[----:B--2---:R-:W0:Y:S02]  /*10b0*/  I2F.U64 R0, R2 ;  /* 0x0000000200007312 */ /* 0x004e240000301000 */
[----:B0-----:R-:W-:-:S04]  /*10c0*/  F2FP.PACK_AB R0, RZ, R0 ;  /* 0x00000000ff00723e */ /* 0x001fc800000000ff */
[----:B------:R-:W-:Y:S01]  /*10d0*/  PRMT R22, R0, 0x7610, R22 ;  /* 0x0000761000167816 */ /* 0x000fe20000000016 */
[----:B------:R-:W-:Y:S05]  /*10e0*/  BRA `(.L_x_5850) ;  /* 0x0000004000007947 */ /* 0x000fea0003800000 */
.L_x_5873:
[----:B------:R-:W2:Y:S02]  /*10f0*/  LDG.E R2, [R2.64] ;  /* 0x0000002402027981 */ /* 0x000ea4000c1e1900 */
[----:B--2---:R-:W0:Y:S02]  /*1100*/  I2F.U32 R0, R2 ;  /* 0x0000000200007306 */ /* 0x004e240000201000 */
[----:B0-----:R-:W-:-:S04]  /*1110*/  F2FP.PACK_AB R0, RZ, R0 ;  /* 0x00000000ff00723e */ /* 0x001fc800000000ff */
[----:B------:R-:W-:Y:S02]  /*1120*/  PRMT R22, R0, 0x7610, R22 ;  /* 0x0000761000167816 */ /* 0x000fe40000000016 */
.L_x_5850:
[----:B------:R-:W1:Y:S02]  /*1130*/  S2R R24, SR_TID.X ;  /* 0x0000000000187919 */ /* 0x000e640000002100 */
[----:B-1----:R-:W-:-:S03]  /*1140*/  IADD3 R24, R24, 0x80, RZ ;  /* 0x0000008018187810 */ /* 0x002fc60007ffe0ff */
.L_x_5844:
[----:B-1----:R-:W-:Y:S05]  /*1150*/  BSYNC B6 ;  /* 0x0000000000067941 */ /* 0x002fea0003800000 */
.L_x_5843:
        /* <DEDUP_REMOVED lines=24> */
.L_x_5882:
[----:B------:R-:W2:Y:S02]  /*12e0*/  LDG.E.U8 R2, [R2.64] ;  /* 0x0000002402027981 */ /* 0x000ea4000c1e1100 */
[----:B--2---:R-:W0:Y:S02]  /*12f0*/  I2F.U16 R0, R2 ;  /* 0x0000000200007306 */ /* 0x004e240000101000 */
[----:B0-----:R-:W-:-:S04]  /*1300*/  F2FP.PACK_AB R0, RZ, R0 ;  /* 0x00000000ff00723e */ /* 0x001fc800000000ff */
[----:B------:R-:W-:Y:S01]  /*1310*/  PRMT R18, R0, 0x7610, R18 ;  /* 0x0000761000127816 */ /* 0x000fe20000000012 */
[----:B------:R-:W-:Y:S05]  /*1320*/  BRA `(.L_x_5884) ;  /* 0x00000ed000007947 */ /* 0x000fea0003800000 */
.L_x_5881:
        /* <DEDUP_REMOVED lines=11> */
.L_x_5886:
[----:B------:R-:W2:Y:S02]  /*13e0*/  LDG.E R2, [R2.64] ;  /* 0x0000002402027981 */ /* 0x000ea4000c1e1900 */
[----:B--2---:R-:W0:Y:S02]  /*13f0*/  I2F R0, R2 ;  /* 0x0000000200007306 */ /* 0x004e240000201400 */
[----:B0-----:R-:W-:-:S04]  /*1400*/  F2FP.PACK_AB R0, RZ, R0 ;  /* 0x00000000ff00723e */ /* 0x001fc800000000ff */
[----:B------:R-:W-:Y:S01]  /*1410*/  PRMT R18, R0, 0x7610, R18 ;  /* 0x0000761000127816 */ /* 0x000fe20000000012 */
[----:B------:R-:W-:Y:S05]  /*1420*/  BRA `(.L_x_5884) ;  /* 0x00000dd000007947 */ /* 0x000fea0003800000 */
.L_x_5885:
[----:B------:R-:W2:Y:S02]  /*1430*/  LDG.E.U16 R2, [R2.64] ;  /* 0x0000002402027981 */ /* 0x000ea4000c1e1500 */
[----:B--2---:R-:W0:Y:S02]  /*1440*/  I2F.S16 R0, R2 ;  /* 0x0000000200007306 */ /* 0x004e240000101400 */
[----:B0-----:R-:W-:-:S04]  /*1450*/  F2FP.PACK_AB R0, RZ, R0 ;  /* 0x00000000ff00723e */ /* 0x001fc800000000ff */
[----:B------:R-:W-:Y:S01]  /*1460*/  PRMT R18, R0, 0x7610, R18 ;  /* 0x0000761000127816 */ /* 0x000fe20000000012 */
[----:B------:R-:W-:Y:S05]  /*1470*/  BRA `(.L_x_5884) ;  /* 0x00000d8000007947 */ /* 0x000fea0003800000 */
.L_x_5880:
        /* <DEDUP_REMOVED lines=9> */
.L_x_5888:
[----:B------:R0:W5:Y:S01]  /*1510*/  LDG.E.U16 R18, [R2.64] ;  /* 0x0000002402127981 */ /* 0x000162000c1e1500 */
[----:B------:R-:W-:Y:S05]  /*1520*/  BRA `(.L_x_5884) ;  /* 0x00000cd000007947 */ /* 0x000fea0003800000 */
.L_x_5887:
        /* <DEDUP_REMOVED lines=9> */
.L_x_5890:
[----:B------:R0:W5:Y:S01]  /*15c0*/  LDG.E.U16 R18, [R2.64] ;  /* 0x0000002402127981 */ /* 0x000162000c1e1500 */
[----:B------:R-:W-:Y:S05]  /*15d0*/  BRA `(.L_x_5884) ;  /* 0x00000c2000007947 */ /* 0x000fea0003800000 */
.L_x_5889:
[----:B------:R-:W2:Y:S02]  /*15e0*/  LDG.E.64 R2, [R2.64] ;  /* 0x0000002402027981 */ /* 0x000ea4000c1e1b00 */
[----:B--2---:R-:W0:Y:S01]  /*15f0*/  F2F.F32.F64 R0, R2 ;  /* 0x0000000200007310 */ /* 0x004e220000301000 */
[----:B------:R-:W0:-:S14]  /*1600*/  DSETP.GEU.AND P0, PT, |R2|, c[0x2][0x0], PT ;  /* 0x008000000200762a */ /* 0x000e1c0003f0e200 */
[----:B0-----:R-:W-:-:S05]  /*1610*/  @!P0 FMUL R0, R0, 1.175494350822287508e-38 ;  /* 0x0080000000008820 */ /* 0x001fca0000400000 */
[----:B------:R-:W-:-:S04]  /*1620*/  F2FP.PACK_AB R0, RZ, R0 ;  /* 0x00000000ff00723e */ /* 0x000fc800000000ff */
[----:B------:R-:W-:Y:S01]  /*1630*/  PRMT R18, R0, 0x7610, R18 ;  /* 0x0000761000127816 */ /* 0x000fe20000000012 */
[----:B------:R-:W-:Y:S05]  /*1640*/  BRA `(.L_x_5884) ;  /* 0x00000bb000007947 */ /* 0x000fea0003800000 */
.L_x_5879:
        /* <DEDUP_REMOVED lines=14> */
.L_x_5893:
[----:B------:R-:W2:Y:S02]  /*1730*/  LDG.E.64 R2, [R2.64] ;  /* 0x0000002402027981 */ /* 0x000ea4000c1e1b00 */
[----:B--2---:R-:W0:Y:S01]  /*1740*/  F2F.F32.F64 R0, R2 ;  /* 0x0000000200007310 */ /* 0x004e220000301000 */
[----:B------:R-:W0:-:S14]  /*1750*/  DSETP.GEU.AND P0, PT, |R2|, c[0x2][0x0], PT ;  /* 0x008000000200762a */ /* 0x000e1c0003f0e200 */
[----:B0-----:R-:W-:-:S05]  /*1760*/  @!P0 FMUL R0, R0, 1.175494350822287508e-38 ;  /* 0x0080000000008820 */ /* 0x001fca0000400000 */
[----:B------:R-:W-:-:S04]  /*1770*/  F2FP.PACK_AB R0, RZ, R0 ;  /* 0x00000000ff00723e */ /* 0x000fc800000000ff */
[----:B------:R-:W-:Y:S01]  /*1780*/  PRMT R18, R0, 0x7610, R18 ;  /* 0x0000761000127816 */ /* 0x000fe20000000012 */
[----:B------:R-:W-:Y:S05]  /*1790*/  BRA `(.L_x_5884) ;  /* 0x00000a6000007947 */ /* 0x000fea0003800000 */
.L_x_5892:
        /* <DEDUP_REMOVED lines=28> */
.L_x_5895:
        /* <DEDUP_REMOVED lines=15> */
.L_x_5894:
[----:B------:R-:W2:Y:S02]  /*1a50*/  LDG.E.U16 R0, [R2.64] ;  /* 0x0000002402007981 */ /* 0x000ea4000c1e1500 */
[----:B--2---:R-:W-:-:S04]  /*1a60*/  PRMT R0, RZ, 0x5410, R0 ;  /* 0x00005410ff007816 */ /* 0x004fc80000000000 */
[----:B------:R-:W-:-:S04]  /*1a70*/  F2FP.PACK_AB R0, RZ, R0 ;  /* 0x00000000ff00723e */ /* 0x000fc800000000ff */
[----:B------:R-:W-:Y:S01]  /*1a80*/  PRMT R18, R0, 0x7610, R18 ;  /* 0x0000761000127816 */ /* 0x000fe20000000012 */
[----:B------:R-:W-:Y:S05]  /*1a90*/  BRA `(.L_x_5884) ;  /* 0x0000076000007947 */ /* 0x000fea0003800000 */
.L_x_5891:
        /* <DEDUP_REMOVED lines=12> */
.L_x_5898:
        /* <DEDUP_REMOVED lines=21> */
.L_x_5902:
[----:B------:R-:W-:Y:S05]  /*1cb0*/  BSYNC B1 ;  /* 0x0000000000017941 */ /* 0x000fea0003800000 */
.L_x_5901:
[----:B------:R-:W-:Y:S01]  /*1cc0*/  LEA R3, R0, 0x3b800000, 0x17 ;  /* 0x3b80000000037811 */ /* 0x000fe200078eb8ff */
[----:B------:R-:W-:-:S05]  /*1cd0*/  IMAD.SHL.U32 R0, R2, 0x100000, RZ ;  /* 0x0010000002007824 */ /* 0x000fca00078e00ff */
[----:B------:R-:W-:Y:S02]  /*1ce0*/  LOP3.LUT R0, R3, R0, R4, 0xfe, !PT ;  /* 0x0000000003007212 */ /* 0x000fe400078efe04 */
.L_x_5900:
[----:B------:R-:W-:Y:S05]  /*1cf0*/  BSYNC B0 ;  /* 0x0000000000007941 */ /* 0x000fea0003800000 */
.L_x_5899:
[----:B------:R-:W-:-:S04]  /*1d00*/  F2FP.PACK_AB R0, RZ, R0 ;  /* 0x00000000ff00723e */ /* 0x000fc800000000ff */
[----:B------:R-:W-:Y:S01]  /*1d10*/  PRMT R18, R0, 0x7610, R18 ;  /* 0x0000761000127816 */ /* 0x000fe20000000012 */
[----:B------:R-:W-:Y:S05]  /*1d20*/  BRA `(.L_x_5884) ;  /* 0x000004d000007947 */ /* 0x000fea0003800000 */
.L_x_5897:
        /* <DEDUP_REMOVED lines=21> */
.L_x_5906:
[----:B------:R-:W-:Y:S05]  /*1e80*/  BSYNC B1 ;  /* 0x0000000000017941 */ /* 0x000fea0003800000 */
.L_x_5905:
[----:B------:R-:W-:Y:S01]  /*1e90*/  LEA R3, R0, 0x37800000, 0x17 ;  /* 0x3780000000037811 */ /* 0x000fe200078eb8ff */
[----:B------:R-:W-:-:S05]  /*1ea0*/  IMAD.SHL.U32 R0, R2, 0x200000, RZ ;  /* 0x0020000002007824 */ /* 0x000fca00078e00ff */
[----:B------:R-:W-:Y:S02]  /*1eb0*/  LOP3.LUT R0, R3, R0, R4, 0xfe, !PT ;  /* 0x0000000003007212 */ /* 0x000fe400078efe04 */
.L_x_5904:
[----:B------:R-:W-:Y:S05]  /*1ec0*/  BSYNC B0 ;  /* 0x0000000000007941 */ /* 0x000fea0003800000 */
.L_x_5903:
[----:B------:R-:W-:-:S04]  /*1ed0*/  F2FP.PACK_AB R0, RZ, R0 ;  /* 0x00000000ff00723e */ /* 0x000fc800000000ff */
[----:B------:R-:W-:Y:S01]  /*1ee0*/  PRMT R18, R0, 0x7610, R18 ;  /* 0x0000761000127816 */ /* 0x000fe20000000012 */
[----:B------:R-:W-:Y:S05]  /*1ef0*/  BRA `(.L_x_5884) ;  /* 0x0000030000007947 */ /* 0x000fea0003800000 */
.L_x_5896:
        /* <DEDUP_REMOVED lines=14> */
.L_x_5910:
[----:B------:R-:W-:Y:S05]  /*1fe0*/  BSYNC B0 ;  /* 0x0000000000007941 */ /* 0x000fea0003800000 */
.L_x_5909:
[----:B------:R-:W-:-:S04]  /*1ff0*/  F2FP.PACK_AB R0, RZ, R0 ;  /* 0x00000000ff00723e */ /* 0x000fc800000000ff */
[----:B------:R-:W-:Y:S01]  /*2000*/  PRMT R18, R0, 0x7610, R18 ;  /* 0x0000761000127816 */ /* 0x000fe20000000012 */
[----:B------:R-:W-:Y:S05]  /*2010*/  BRA `(.L_x_5884) ;  /* 0x000001e000007947 */ /* 0x000fea0003800000 */
.L_x_5883:
        /* <DEDUP_REMOVED lines=21> */
.L_x_5908:
[----:B------:R-:W2:Y:S02]  /*2170*/  LDG.E.64 R2, [R2.64] ;  /* 0x0000002402027981 */ /* 0x000ea4000c1e1b00 */
[----:B--2---:R-:W0:Y:S02]  /*2180*/  I2F.U64 R0, R2 ;  /* 0x0000000200007312 */ /* 0x004e240000301000 */
[----:B0-----:R-:W-:-:S04]  /*2190*/  F2FP.PACK_AB R0, RZ, R0 ;  /* 0x00000000ff00723e */ /* 0x001fc800000000ff */
[----:B------:R-:W-:Y:S01]  /*21a0*/  PRMT R18, R0, 0x7610, R18 ;  /* 0x0000761000127816 */ /* 0x000fe20000000012 */
[----:B------:R-:W-:Y:S05]  /*21b0*/  BRA `(.L_x_5884) ;  /* 0x0000004000007947 */ /* 0x000fea0003800000 */
.L_x_5907:
[----:B------:R-:W2:Y:S02]  /*21c0*/  LDG.E R2, [R2.64] ;  /* 0x0000002402027981 */ /* 0x000ea4000c1e1900 */
[----:B--2---:R-:W0:Y:S02]  /*21d0*/  I2F.U32 R0, R2 ;  /* 0x0000000200007306 */ /* 0x004e240000201000 */
[----:B0-----:R-:W-:-:S04]  /*21e0*/  F2FP.PACK_AB R0, RZ, R0 ;  /* 0x00000000ff00723e */ /* 0x001fc800000000ff */
[----:B------:R-:W-:Y:S02]  /*21f0*/  PRMT R18, R0, 0x7610, R18 ;  /* 0x0000761000127816 */ /* 0x000fe40000000012 */
.L_x_5884:
[----:B------:R-:W-:-:S05]  /*2200*/  IADD3 R24, R24, 0x80, RZ ;  /* 0x0000008018187810 */ /* 0x000fca0007ffe0ff */
.L_x_5878:
[----:B------:R-:W-:Y:S05]  /*2210*/  BSYNC B6 ;  /* 0x0000000000067941 */ /* 0x000fea0003800000 */
.L_x_5877:
        /* <DEDUP_REMOVED lines=26> */
.L_x_5916:
[----:B------:R-:W2:Y:S02]  /*23c0*/  LDG.E.U8 R2, [R2.64] ;  /* 0x0000002402027981 */ /* 0x000ea4000c1e1100 */
[----:B--2---:R-:W0:Y:S02]  /*23d0*/  I2F.U16 R0, R2 ;  /* 0x0000000200007306 */ /* 0x004e240000101000 */
[----:B0-----:R-:W-:-:S04]  /*23e0*/  F2FP.PACK_AB R0, RZ, R0 ;  /* 0x00000000ff00723e */ /* 0x001fc800000000ff */
[----:B------:R-:W-:Y:S01]  /*23f0*/  PRMT R25, R0, 0x7610, R25 ;  /* 0x0000761000197816 */ /* 0x000fe20000000019 */
[----:B------:R-:W-:Y:S05]  /*2400*/  BRA `(.L_x_5918) ;  /* 0x00000ed000007947 */ /* 0x000fea0003800000 */
.L_x_5915:
        /* <DEDUP_REMOVED lines=11> */
.L_x_5920:
[----:B------:R-:W2:Y:S02]  /*24c0*/  LDG.E R2, [R2.64] ;  /* 0x0000002402027981 */ /* 0x000ea4000c1e1900 */
[----:B--2---:R-:W0:Y:S02]  /*24d0*/  I2F R0, R2 ;  /* 0x0000000200007306 */ /* 0x004e240000201400 */
[----:B0-----:R-:W-:-:S04]  /*24e0*/  F2FP.PACK_AB R0, RZ, R0 ;  /* 0x00000000ff00723e */ /* 0x001fc800000000ff */
[----:B------:R-:W-:Y:S01]  /*24f0*/  PRMT R25, R0, 0x7610, R25 ;  /* 0x0000761000197816 */ /* 0x000fe20000000019 */
[----:B------:R-:W-:Y:S05]  /*2500*/  BRA `(.L_x_5918) ;  /* 0x00000dd000007947 */ /* 0x000fea0003800000 */
.L_x_5919:
[----:B------:R-:W2:Y:S02]  /*2510*/  LDG.E.U16 R2, [R2.64] ;  /* 0x0000002402027981 */ /* 0x000ea4000c1e1500 */
[----:B--2---:R-:W0:Y:S02]  /*2520*/  I2F.S16 R0, R2 ;  /* 0x0000000200007306 */ /* 0x004e240000101400 */
[----:B0-----:R-:W-:-:S04]  /*2530*/  F2FP.PACK_AB R0, RZ, R0 ;  /* 0x00000000ff00723e */ /* 0x001fc800000000ff */
[----:B------:R-:W-:Y:S01]  /*2540*/  PRMT R25, R0, 0x7610, R25 ;  /* 0x0000761000197816 */ /* 0x000fe20000000019 */
[----:B------:R-:W-:Y:S05]  /*2550*/  BRA `(.L_x_5918) ;  /* 0x00000d8000007947 */ /* 0x000fea0003800000 */
.L_x_5914:
        /* <DEDUP_REMOVED lines=9> */
.L_x_5922:
[----:B------:R0:W5:Y:S01]  /*25f0*/  LDG.E.U16 R25, [R2.64] ;  /* 0x0000002402197981 */ /* 0x000162000c1e1500 */
[----:B------:R-:W-:Y:S05]  /*2600*/  BRA `(.L_x_5918) ;  /* 0x00000cd000007947 */ /* 0x000fea0003800000 */
.L_x_5921:
        /* <DEDUP_REMOVED lines=9> */
.L_x_5924:
[----:B------:R0:W5:Y:S01]  /*26a0*/  LDG.E.U16 R25, [R2.64] ;  /* 0x0000002402197981 */ /* 0x000162000c1e1500 */
[----:B------:R-:W-:Y:S05]  /*26b0*/  BRA `(.L_x_5918) ;  /* 0x00000c2000007947 */ /* 0x000fea0003800000 */
.L_x_5923:
[----:B------:R-:W2:Y:S02]  /*26c0*/  LDG.E.64 R2, [R2.64] ;  /* 0x0000002402027981 */ /* 0x000ea4000c1e1b00 */
[----:B--2---:R-:W0:Y:S01]  /*26d0*/  F2F.F32.F64 R0, R2 ;  /* 0x0000000200007310 */ /* 0x004e220000301000 */
[----:B------:R-:W0:-:S14]  /*26e0*/  DSETP.GEU.AND P0, PT, |R2|, c[0x2][0x0], PT ;  /* 0x008000000200762a */ /* 0x000e1c0003f0e200 */
[----:B0-----:R-:W-:-:S05]  /*26f0*/  @!P0 FMUL R0, R0, 1.175494350822287508e-38 ;  /* 0x0080000000008820 */ /* 0x001fca0000400000 */
[----:B------:R-:W-:-:S04]  /*2700*/  F2FP.PACK_AB R0, RZ, R0 ;  /* 0x00000000ff00723e */ /* 0x000fc800000000ff */
[----:B------:R-:W-:Y:S01]  /*2710*/  PRMT R25, R0, 0x7610, R25 ;  /* 0x0000761000197816 */ /* 0x000fe20000000019 */
[----:B------:R-:W-:Y:S05]  /*2720*/  BRA `(.L_x_5918) ;  /* 0x00000bb000007947 */ /* 0x000fea0003800000 */
.L_x_5913:
        /* <DEDUP_REMOVED lines=14> */
.L_x_5927:
[----:B------:R-:W2:Y:S02]  /*2810*/  LDG.E.64 R2, [R2.64] ;  /* 0x0000002402027981 */ /* 0x000ea4000c1e1b00 */
[----:B--2---:R-:W0:Y:S01]  /*2820*/  F2F.F32.F64 R0, R2 ;  /* 0x0000000200007310 */ /* 0x004e220000301000 */
[----:B------:R-:W0:-:S14]  /*2830*/  DSETP.GEU.AND P0, PT, |R2|, c[0x2][0x0], PT ;  /* 0x008000000200762a */ /* 0x000e1c0003f0e200 */
[----:B0-----:R-:W-:-:S05]  /*2840*/  @!P0 FMUL R0, R0, 1.175494350822287508e-38 ;  /* 0x0080000000008820 */ /* 0x001fca0000400000 */
[----:B------:R-:W-:-:S04]  /*2850*/  F2FP.PACK_AB R0, RZ, R0 ;  /* 0x00000000ff00723e */ /* 0x000fc800000000ff */
[----:B------:R-:W-:Y:S01]  /*2860*/  PRMT R25, R0, 0x7610, R25 ;  /* 0x0000761000197816 */ /* 0x000fe20000000019 */
[----:B------:R-:W-:Y:S05]  /*2870*/  BRA `(.L_x_5918) ;  /* 0x00000a6000007947 */ /* 0x000fea0003800000 */
.L_x_5926:
        /* <DEDUP_REMOVED lines=28> */
.L_x_5929:
        /* <DEDUP_REMOVED lines=15> */
.L_x_5928:
[----:B------:R-:W2:Y:S02]  /*2b30*/  LDG.E.U16 R0, [R2.64] ;  /* 0x0000002402007981 */ /* 0x000ea4000c1e1500 */
[----:B--2---:R-:W-:-:S04]  /*2b40*/  PRMT R0, RZ, 0x5410, R0 ;  /* 0x00005410ff007816 */ /* 0x004fc80000000000 */
[----:B------:R-:W-:-:S04]  /*2b50*/  F2FP.PACK_AB R0, RZ, R0 ;  /* 0x00000000ff00723e */ /* 0x000fc800000000ff */
[----:B------:R-:W-:Y:S01]  /*2b60*/  PRMT R25, R0, 0x7610, R25 ;  /* 0x0000761000197816 */ /* 0x000fe20000000019 */
[----:B------:R-:W-:Y:S05]  /*2b70*/  BRA `(.L_x_5918) ;  /* 0x0000076000007947 */ /* 0x000fea0003800000 */
.L_x_5925:
        /* <DEDUP_REMOVED lines=12> */
.L_x_5932:
        /* <DEDUP_REMOVED lines=21> */
.L_x_5936:
[----:B------:R-:W-:Y:S05]  /*2d90*/  BSYNC B1 ;  /* 0x0000000000017941 */ /* 0x000fea0003800000 */
.L_x_5935:
[----:B------:R-:W-:Y:S01]  /*2da0*/  LEA R3, R0, 0x3b800000, 0x17 ;  /* 0x3b80000000037811 */ /* 0x000fe200078eb8ff */
[----:B------:R-:W-:-:S05]  /*2db0*/  IMAD.SHL.U32 R0, R2, 0x100000, RZ ;  /* 0x0010000002007824 */ /* 0x000fca00078e00ff */
[----:B------:R-:W-:Y:S02]  /*2dc0*/  LOP3.LUT R0, R3, R0, R4, 0xfe, !PT ;  /* 0x0000000003007212 */ /* 0x000fe400078efe04 */
.L_x_5934:
[----:B------:R-:W-:Y:S05]  /*2dd0*/  BSYNC B0 ;  /* 0x0000000000007941 */ /* 0x000fea0003800000 */
.L_x_5933:
[----:B------:R-:W-:-:S04]  /*2de0*/  F2FP.PACK_AB R0, RZ, R0 ;  /* 0x00000000ff00723e */ /* 0x000fc800000000ff */
[----:B------:R-:W-:Y:S01]  /*2df0*/  PRMT R25, R0, 0x7610, R25 ;  /* 0x0000761000197816 */ /* 0x000fe20000000019 */
[----:B------:R-:W-:Y:S05]  /*2e00*/  BRA `(.L_x_5918) ;  /* 0x000004d000007947 */ /* 0x000fea0003800000 */
.L_x_5931:
        /* <DEDUP_REMOVED lines=21> */
.L_x_5940:
[----:B------:R-:W-:Y:S05]  /*2f60*/  BSYNC B1 ;  /* 0x0000000000017941 */ /* 0x000fea0003800000 */
.L_x_5939:
[----:B------:R-:W-:Y:S01]  /*2f70*/  LEA R3, R0, 0x37800000, 0x17 ;  /* 0x3780000000037811 */ /* 0x000fe200078eb8ff */
[----:B------:R-:W-:-:S05]  /*2f80*/  IMAD.SHL.U32 R0, R2, 0x200000, RZ ;  /* 0x0020000002007824 */ /* 0x000fca00078e00ff */
[----:B------:R-:W-:Y:S02]  /*2f90*/  LOP3.LUT R0, R3, R0, R4, 0xfe, !PT ;  /* 0x0000000003007212 */ /* 0x000fe400078efe04 */
.L_x_5938:
[----:B------:R-:W-:Y:S05]  /*2fa0*/  BSYNC B0 ;  /* 0x0000000000007941 */ /* 0x000fea0003800000 */
.L_x_5937:
[----:B------:R-:W-:-:S04]  /*2fb0*/  F2FP.PACK_AB R0, RZ, R0 ;  /* 0x00000000ff00723e */ /* 0x000fc800000000ff */
[----:B------:R-:W-:Y:S01]  /*2fc0*/  PRMT R25, R0, 0x7610, R25 ;  /* 0x0000761000197816 */ /* 0x000fe20000000019 */
[----:B------:R-:W-:Y:S05]  /*2fd0*/  BRA `(.L_x_5918) ;  /* 0x0000030000007947 */ /* 0x000fea0003800000 */
.L_x_5930:
        /* <DEDUP_REMOVED lines=14> */
.L_x_5944:
[----:B------:R-:W-:Y:S05]  /*30c0*/  BSYNC B0 ;  /* 0x0000000000007941 */ /* 0x000fea0003800000 */
.L_x_5943:
[----:B------:R-:W-:-:S04]  /*30d0*/  F2FP.PACK_AB R0, RZ, R0 ;  /* 0x00000000ff00723e */ /* 0x000fc800000000ff */
[----:B------:R-:W-:Y:S01]  /*30e0*/  PRMT R25, R0, 0x7610, R25 ;  /* 0x0000761000197816 */ /* 0x000fe20000000019 */
[----:B------:R-:W-:Y:S05]  /*30f0*/  BRA `(.L_x_5918) ;  /* 0x000001e000007947 */ /* 0x000fea0003800000 */
.L_x_5917:
        /* <DEDUP_REMOVED lines=21> */
.L_x_5942:
[----:B------:R-:W2:Y:S02]  /*3250*/  LDG.E.64 R2, [R2.64] ;  /* 0x0000002402027981 */ /* 0x000ea4000c1e1b00 */
[----:B--2---:R-:W0:Y:S02]  /*3260*/  I2F.U64 R0, R2 ;  /* 0x0000000200007312 */ /* 0x004e240000301000 */
[----:B0-----:R-:W-:-:S04]  /*3270*/  F2FP.PACK_AB R0, RZ, R0 ;  /* 0x00000000ff00723e */ /* 0x001fc800000000ff */
[----:B------:R-:W-:Y:S01]  /*3280*/  PRMT R25, R0, 0x7610, R25 ;  /* 0x0000761000197816 */ /* 0x000fe20000000019 */
[----:B------:R-:W-:Y:S05]  /*3290*/  BRA `(.L_x_5918) ;  /* 0x0000004000007947 */ /* 0x000fea0003800000 */
.L_x_5941:
[----:B------:R-:W2:Y:S02]  /*32a0*/  LDG.E R2, [R2.64] ;  /* 0x0000002402027981 */ /* 0x000ea4000c1e1900 */
[----:B--2---:R-:W0:Y:S02]  /*32b0*/  I2F.U32 R0, R2 ;  /* 0x0000000200007306 */ /* 0x004e240000201000 */
[----:B0-----:R-:W-:-:S04]  /*32c0*/  F2FP.PACK_AB R0, RZ, R0 ;  /* 0x00000000ff00723e */ /* 0x001fc800000000ff */
[----:B------:R-:W-:Y:S02]  /*32d0*/  PRMT R25, R0, 0x7610, R25 ;  /* 0x0000761000197816 */ /* 0x000fe40000000019 */
.L_x_5918:
[----:B------:R-:W-:-:S05]  /*32e0*/  IADD3 R24, R24, 0x80, RZ ;  /* 0x0000008018187810 */ /* 0x000fca0007ffe0ff */
.L_x_5912:
[----:B------:R-:W-:Y:S05]  /*32f0*/  BSYNC B6 ;  /* 0x0000000000067941 */ /* 0x000fea0003800000 */
.L_x_5911:
        /* <DEDUP_REMOVED lines=23> */
.L_x_5950:
[----:B------:R-:W2:Y:S02]  /*3470*/  LDG.E.U8 R2, [R2.64] ;  /* 0x0000002402027981 */ /* 0x000ea4000c1e1100 */
[----:B--2---:R-:W0:Y:S02]  /*3480*/  I2F.U16 R0, R2 ;  /* 0x0000000200007306 */ /* 0x004e240000101000 */
[----:B0-----:R-:W-:-:S04]  /*3490*/  F2FP.PACK_AB R0, RZ, R0 ;  /* 0x00000000ff00723e */ /* 0x001fc800000000ff */
[----:B------:R-:W-:Y:S01]  /*34a0*/  PRMT R23, R0, 0x7610, R23 ;  /* 0x0000761000177816 */ /* 0x000fe20000000017 */
[----:B------:R-:W-:Y:S05]  /*34b0*/  BRA `(.L_x_5946) ;  /* 0x00000ed000007947 */ /* 0x000fea0003800000 */
.L_x_5949:
        /* <DEDUP_REMOVED lines=11> */
.L_x_5953:
[----:B------:R-:W2:Y:S02]  /*3570*/  LDG.E R2, [R2.64] ;  /* 0x0000002402027981 */ /* 0x000ea4000c1e1900 */
[----:B--2---:R-:W0:Y:S02]  /*3580*/  I2F R0, R2 ;  /* 0x0000000200007306 */ /* 0x004e240000201400 */
[----:B0-----:R-:W-:-:S04]  /*3590*/  F2FP.PACK_AB R0, RZ, R0 ;  /* 0x00000000ff00723e */ /* 0x001fc800000000ff */
[----:B------:R-:W-:Y:S01]  /*35a0*/  PRMT R23, R0, 0x7610, R23 ;  /* 0x0000761000177816 */ /* 0x000fe20000000017 */
[----:B------:R-:W-:Y:S05]  /*35b0*/  BRA `(.L_x_5946) ;  /* 0x00000dd000007947 */ /* 0x000fea0003800000 */
.L_x_5952:
[----:B------:R-:W2:Y:S02]  /*35c0*/  LDG.E.U16 R2, [R2.64] ;  /* 0x0000002402027981 */ /* 0x000ea4000c1e1500 */
[----:B--2---:R-:W0:Y:S02]  /*35d0*/  I2F.S16 R0, R2 ;  /* 0x0000000200007306 */ /* 0x004e240000101400 */
[----:B0-----:R-:W-:-:S04]  /*35e0*/  F2FP.PACK_AB R0, RZ, R0 ;  /* 0x00000000ff00723e */ /* 0x001fc800000000ff */
[----:B------:R-:W-:Y:S01]  /*35f0*/  PRMT R23, R0, 0x7610, R23 ;  /* 0x0000761000177816 */ /* 0x000fe20000000017 */
[----:B------:R-:W-:Y:S05]  /*3600*/  BRA `(.L_x_5946) ;  /* 0x00000d8000007947 */ /* 0x000fea0003800000 */
.L_x_5948:
        /* <DEDUP_REMOVED lines=9> */
.L_x_5955:
[----:B------:R0:W5:Y:S01]  /*36a0*/  LDG.E.U16 R23, [R2.64] ;  /* 0x0000002402177981 */ /* 0x000162000c1e1500 */
[----:B------:R-:W-:Y:S05]  /*36b0*/  BRA `(.L_x_5946) ;  /* 0x00000cd000007947 */ /* 0x000fea0003800000 */
.L_x_5954:
        /* <DEDUP_REMOVED lines=9> */
.L_x_5957:
[----:B------:R0:W5:Y:S01]  /*3750*/  LDG.E.U16 R23, [R2.64] ;  /* 0x0000002402177981 */ /* 0x000162000c1e1500 */
[----:B------:R-:W-:Y:S05]  /*3760*/  BRA `(.L_x_5946) ;  /* 0x00000c2000007947 */ /* 0x000fea0003800000 */
.L_x_5956:
[----:B------:R-:W2:Y:S02]  /*3770*/  LDG.E.64 R2, [R2.64] ;  /* 0x0000002402027981 */ /* 0x000ea4000c1e1b00 */
[----:B--2---:R-:W0:Y:S01]  /*3780*/  F2F.F32.F64 R0, R2 ;  /* 0x0000000200007310 */ /* 0x004e220000301000 */
[----:B------:R-:W0:-:S14]  /*3790*/  DSETP.GEU.AND P0, PT, |R2|, c[0x2][0x0], PT ;  /* 0x008000000200762a */ /* 0x000e1c0003f0e200 */
[----:B0-----:R-:W-:-:S05]  /*37a0*/  @!P0 FMUL R0, R0, 1.175494350822287508e-38 ;  /* 0x0080000000008820 */ /* 0x001fca0000400000 */
[----:B------:R-:W-:-:S04]  /*37b0*/  F2FP.PACK_AB R0, RZ, R0 ;  /* 0x00000000ff00723e */ /* 0x000fc800000000ff */
[----:B------:R-:W-:Y:S01]  /*37c0*/  PRMT R23, R0, 0x7610, R23 ;  /* 0x0000761000177816 */ /* 0x000fe20000000017 */
[----:B------:R-:W-:Y:S05]  /*37d0*/  BRA `(.L_x_5946) ;  /* 0x00000bb000007947 */ /* 0x000fea0003800000 */
.L_x_5947:
        /* <DEDUP_REMOVED lines=14> */
.L_x_5960:
[----:B------:R-:W2:Y:S02]  /*38c0*/  LDG.E.64 R2, [R2.64] ;  /* 0x0000002402027981 */ /* 0x000ea4000c1e1b00 */
[----:B--2---:R-:W0:Y:S01]  /*38d0*/  F2F.F32.F64 R0, R2 ;  /* 0x0000000200007310 */ /* 0x004e220000301000 */
[----:B------:R-:W0:-:S14]  /*38e0*/  DSETP.GEU.AND P0, PT, |R2|, c[0x2][0x0], PT ;  /* 0x008000000200762a */ /* 0x000e1c0003f0e200 */
[----:B0-----:R-:W-:-:S05]  /*38f0*/  @!P0 FMUL R0, R0, 1.175494350822287508e-38 ;  /* 0x0080000000008820 */ /* 0x001fca0000400000 */
[----:B------:R-:W-:-:S04]  /*3900*/  F2FP.PACK_AB R0, RZ, R0 ;  /* 0x00000000ff00723e */ /* 0x000fc800000000ff */
[----:B------:R-:W-:Y:S01]  /*3910*/  PRMT R23, R0, 0x7610, R23 ;  /* 0x0000761000177816 */ /* 0x000fe20000000017 */
[----:B------:R-:W-:Y:S05]  /*3920*/  BRA `(.L_x_5946) ;  /* 0x00000a6000007947 */ /* 0x000fea0003800000 */
.L_x_5959:
        /* <DEDUP_REMOVED lines=28> */
.L_x_5962:
        /* <DEDUP_REMOVED lines=15> */
.L_x_5961:
[----:B------:R-:W2:Y:S02]  /*3be0*/  LDG.E.U16 R0, [R2.64] ;  /* 0x0000002402007981 */ /* 0x000ea4000c1e1500 */
[----:B--2---:R-:W-:-:S04]  /*3bf0*/  PRMT R0, RZ, 0x5410, R0 ;  /* 0x00005410ff007816 */ /* 0x004fc80000000000 */
[----:B------:R-:W-:-:S04]  /*3c00*/  F2FP.PACK_AB R0, RZ, R0 ;  /* 0x00000000ff00723e */ /* 0x000fc800000000ff */
[----:B------:R-:W-:Y:S01]  /*3c10*/  PRMT R23, R0, 0x7610, R23 ;  /* 0x0000761000177816 */ /* 0x000fe20000000017 */
[----:B------:R-:W-:Y:S05]  /*3c20*/  BRA `(.L_x_5946) ;  /* 0x0000076000007947 */ /* 0x000fea0003800000 */
.L_x_5958:
        /* <DEDUP_REMOVED lines=12> */
.L_x_5965:
        /* <DEDUP_REMOVED lines=21> */
.L_x_5969:
[----:B------:R-:W-:Y:S05]  /*3e40*/  BSYNC B1 ;  /* 0x0000000000017941 */ /* 0x000fea0003800000 */
.L_x_5968:
[----:B------:R-:W-:Y:S01]  /*3e50*/  LEA R3, R0, 0x3b800000, 0x17 ;  /* 0x3b80000000037811 */ /* 0x000fe200078eb8ff */
[----:B------:R-:W-:-:S05]  /*3e60*/  IMAD.SHL.U32 R0, R2, 0x100000, RZ ;  /* 0x0010000002007824 */ /* 0x000fca00078e00ff */
[----:B------:R-:W-:Y:S02]  /*3e70*/  LOP3.LUT R0, R3, R0, R4, 0xfe, !PT ;  /* 0x0000000003007212 */ /* 0x000fe400078efe04 */
.L_x_5967:
[----:B------:R-:W-:Y:S05]  /*3e80*/  BSYNC B0 ;  /* 0x0000000000007941 */ /* 0x000fea0003800000 */
.L_x_5966:
[----:B------:R-:W-:-:S04]  /*3e90*/  F2FP.PACK_AB R0, RZ, R0 ;  /* 0x00000000ff00723e */ /* 0x000fc800000000ff */
[----:B------:R-:W-:Y:S01]  /*3ea0*/  PRMT R23, R0, 0x7610, R23 ;  /* 0x0000761000177816 */ /* 0x000fe20000000017 */
[----:B------:R-:W-:Y:S05]  /*3eb0*/  BRA `(.L_x_5946) ;  /* 0x000004d000007947 */ /* 0x000fea0003800000 */
.L_x_5964:
        /* <DEDUP_REMOVED lines=21> */
.L_x_5973:
[----:B------:R-:W-:Y:S05]  /*4010*/  BSYNC B1 ;  /* 0x0000000000017941 */ /* 0x000fea0003800000 */
.L_x_5972:
[----:B------:R-:W-:Y:S01]  /*4020*/  LEA R3, R0, 0x37800000, 0x17 ;  /* 0x3780000000037811 */ /* 0x000fe200078eb8ff */
[----:B------:R-:W-:-:S05]  /*4030*/  IMAD.SHL.U32 R0, R2, 0x200000, RZ ;  /* 0x0020000002007824 */ /* 0x000fca00078e00ff */
[----:B------:R-:W-:Y:S02]  /*4040*/  LOP3.LUT R0, R3, R0, R4, 0xfe, !PT ;  /* 0x0000000003007212 */ /* 0x000fe400078efe04 */
.L_x_5971:
[----:B------:R-:W-:Y:S05]  /*4050*/  BSYNC B0 ;  /* 0x0000000000007941 */ /* 0x000fea0003800000 */
.L_x_5970:
[----:B------:R-:W-:-:S04]  /*4060*/  F2FP.PACK_AB R0, RZ, R0 ;  /* 0x00000000ff00723e */ /* 0x000fc800000000ff */
[----:B------:R-:W-:Y:S01]  /*4070*/  PRMT R23, R0, 0x7610, R23 ;  /* 0x0000761000177816 */ /* 0x000fe20000000017 */
[----:B------:R-:W-:Y:S05]  /*4080*/  BRA `(.L_x_5946) ;  /* 0x0000030000007947 */ /* 0x000fea0003800000 */
.L_x_5963:
        /* <DEDUP_REMOVED lines=14> */
.L_x_5977:
[----:B------:R-:W-:Y:S05]  /*4170*/  BSYNC B0 ;  /* 0x0000000000007941 */ /* 0x000fea0003800000 */
.L_x_5976:
[----:B------:R-:W-:-:S04]  /*4180*/  F2FP.PACK_AB R0, RZ, R0 ;  /* 0x00000000ff00723e */ /* 0x000fc800000000ff */
[----:B------:R-:W-:Y:S01]  /*4190*/  PRMT R23, R0, 0x7610, R23 ;  /* 0x0000761000177816 */ /* 0x000fe20000000017 */
[----:B------:R-:W-:Y:S05]  /*41a0*/  BRA `(.L_x_5946) ;  /* 0x000001e000007947 */ /* 0x000fea0003800000 */
.L_x_5951:
        /* <DEDUP_REMOVED lines=21> */
.L_x_5975:
[----:B------:R-:W2:Y:S02]  /*4300*/  LDG.E.64 R2, [R2.64] ;  /* 0x0000002402027981 */ /* 0x000ea4000c1e1b00 */
[----:B--2---:R-:W0:Y:S02]  /*4310*/  I2F.U64 R0, R2 ;  /* 0x0000000200007312 */ /* 0x004e240000301000 */
[----:B0-----:R-:W-:-:S04]  /*4320*/  F2FP.PACK_AB R0, RZ, R0 ;  /* 0x00000000ff00723e */ /* 0x001fc800000000ff */
[----:B------:R-:W-:Y:S01]  /*4330*/  PRMT R23, R0, 0x7610, R23 ;  /* 0x0000761000177816 */ /* 0x000fe20000000017 */
[----:B------:R-:W-:Y:S05]  /*4340*/  BRA `(.L_x_5946) ;  /* 0x0000004000007947 */ /* 0x000fea0003800000 */
.L_x_5974:
[----:B------:R-:W2:Y:S02]  /*4350*/  LDG.E R2, [R2.64] ;  /* 0x0000002402027981 */ /* 0x000ea4000c1e1900 */
[----:B--2---:R-:W0:Y:S02]  /*4360*/  I2F.U32 R0, R2 ;  /* 0x0000000200007306 */ /* 0x004e240000201000 */
[----:B0-----:R-:W-:-:S04]  /*4370*/  F2FP.PACK_AB R0, RZ, R0 ;  /* 0x00000000ff00723e */ /* 0x001fc800000000ff */
[----:B------:R-:W-:Y:S02]  /*4380*/  PRMT R23, R0, 0x7610, R23 ;  /* 0x0000761000177816 */ /* 0x000fe40000000017 */
.L_x_5946:
[----:B------:R-:W-:Y:S05]  /*4390*/  BSYNC B6 ;  /* 0x0000000000067941 */ /* 0x000fea0003800000 */
.L_x_5945:
        /* <DEDUP_REMOVED lines=14> */
[----:B------:R-:W1:Y:S08]  /*4480*/  @!P3 FRND R0, R0 ;  /* 0x000000000000b307 */ /* 0x000e700000201000 */
[----:B------:R-:W2:Y:S08]  /*4490*/  @!P1 FRND R22, R3 ;  /* 0x0000000300169307 */ /* 0x000eb00000201000 */
[----:B------:R-:W3:Y:S01]  /*44a0*/  @!P2 FRND R23, R4 ;  /* 0x000000040017a307 */ /* 0x000ee20000201000 */
[----:B-1----:R-:W-:-:S07]  /*44b0*/  @!P3 F2FP.PACK_AB R5, RZ, R0 ;  /* 0x00000000ff05b23e */ /* 0x002fce00000000ff */
[----:B------:R-:W1:Y:S01]  /*44c0*/  @!P0 FRND R25, R2 ;  /* 0x0000000200198307 */ /* 0x000e620000201000 */
        /* <DEDUP_REMOVED lines=25> */
.L_x_5983:
[----:B------:R-:W-:Y:S01]  /*4660*/  HADD2.F32 R5, -RZ, R5.H0_H0 ;  /* 0x20000005ff057230 */ /* 0x000fe20000004100 */
[----:B------:R-:W-:-:S05]  /*4670*/  IMAD.MOV.U32 R19, RZ, RZ, R24 ;  /* 0x000000ffff137224 */ /* 0x000fca00078e0018 */
[----:B------:R-:W0:Y:S02]  /*4680*/  F2I.S64.TRUNC R4, R5 ;  /* 0x0000000500047311 */ /* 0x000e24000020d900 */
[----:B0-----:R0:W-:Y:S01]  /*4690*/  STG.E.U8 [R2.64], R4 ;  /* 0x0000000402007986 */ /* 0x0011e2000c101124 */
[----:B------:R-:W-:Y:S05]  /*46a0*/  BRA `(.L_x_5979) ;  /* 0x00000f8000007947 */ /* 0x000fea0003800000 */
.L_x_5982:
        /* <DEDUP_REMOVED lines=11> */
.L_x_5986:
[----:B------:R-:W-:Y:S01]  /*4760*/  HADD2.F32 R5, -RZ, R5.H0_H0 ;  /* 0x20000005ff057230 */ /* 0x000fe20000004100 */
[----:B------:R-:W-:-:S05]  /*4770*/  IMAD.MOV.U32 R19, RZ, RZ, R24 ;  /* 0x000000ffff137224 */ /* 0x000fca00078e0018 */
[----:B------:R-:W0:Y:S02]  /*4780*/  F2I.FTZ.TRUNC.NTZ R5, R5 ;  /* 0x0000000500057305 */ /* 0x000e24000021f100 */
[----:B0-----:R0:W-:Y:S01]  /*4790*/  STG.E [R2.64], R5 ;  /* 0x0000000502007986 */ /* 0x0011e2000c101924 */
[----:B------:R-:W-:Y:S05]  /*47a0*/  BRA `(.L_x_5979) ;  /* 0x00000e8000007947 */ /* 0x000fea0003800000 */
.L_x_5985:
[----:B------:R-:W-:Y:S01]  /*47b0*/  HADD2.F32 R5, -RZ, R5.H0_H0 ;  /* 0x20000005ff057230 */ /* 0x000fe20000004100 */
[----:B------:R-:W-:-:S05]  /*47c0*/  IMAD.MOV.U32 R19, RZ, RZ, R24 ;  /* 0x000000ffff137224 */ /* 0x000fca00078e0018 */
[----:B------:R-:W0:Y:S02]  /*47d0*/  F2I.FTZ.TRUNC.NTZ R5, R5 ;  /* 0x0000000500057305 */ /* 0x000e24000021f100 */
[----:B0-----:R0:W-:Y:S01]  /*47e0*/  STG.E.U16 [R2.64], R5 ;  /* 0x0000000502007986 */ /* 0x0011e2000c101524 */
[----:B------:R-:W-:Y:S05]  /*47f0*/  BRA `(.L_x_5979) ;  /* 0x00000e3000007947 */ /* 0x000fea0003800000 */
.L_x_5981:
        /* <DEDUP_REMOVED lines=10> */
.L_x_5988:
[----:B------:R0:W-:Y:S01]  /*48a0*/  STG.E.U16 [R2.64], R5 ;  /* 0x0000000502007986 */ /* 0x0001e2000c101524 */
[----:B------:R-:W-:Y:S01]  /*48b0*/  IMAD.MOV.U32 R19, RZ, RZ, R24 ;  /* 0x000000ffff137224 */ /* 0x000fe200078e0018 */
[----:B------:R-:W-:Y:S05]  /*48c0*/  BRA `(.L_x_5979) ;  /* 0x00000d6000007947 */ /* 0x000fea0003800000 */
.L_x_5987:
        /* <DEDUP_REMOVED lines=11> */
.L_x_5990:
[----:B------:R-:W-:Y:S01]  /*4980*/  HADD2.F32 R0, -RZ, R5.H0_H0 ;  /* 0x20000005ff007230 */ /* 0x000fe20000004100 */
[----:B------:R-:W-:-:S04]  /*4990*/  IMAD.MOV.U32 R19, RZ, RZ, R24 ;  /* 0x000000ffff137224 */ /* 0x000fc800078e0018 */
[----:B------:R-:W-:-:S04]  /*49a0*/  F2FP.PACK_AB R0, RZ, R0 ;  /* 0x00000000ff00723e */ /* 0x000fc800000000ff */
[----:B------:R-:W-:-:S05]  /*49b0*/  PRMT R0, R0, 0x5410, RZ ;  /* 0x0000541000007816 */ /* 0x000fca00000000ff */
[----:B------:R0:W-:Y:S01]  /*49c0*/  STG.E [R2.64], R0 ;  /* 0x0000000002007986 */ /* 0x0001e2000c101924 */
[----:B------:R-:W-:Y:S05]  /*49d0*/  BRA `(.L_x_5979) ;  /* 0x00000c5000007947 */ /* 0x000fea0003800000 */
.L_x_5989:
[----:B------:R-:W-:Y:S01]  /*49e0*/  HADD2.F32 R4, -RZ, R5.H0_H0 ;  /* 0x20000005ff047230 */ /* 0x000fe20000004100 */
[----:B------:R-:W-:-:S04]  /*49f0*/  IMAD.MOV.U32 R19, RZ, RZ, R24 ;  /* 0x000000ffff137224 */ /* 0x000fc800078e0018 */
[----:B------:R-:W-:-:S06]  /*4a00*/  FMUL.FTZ R4, R4, 1 ;  /* 0x3f80000004047820 */ /* 0x000fcc0000410000 */
[----:B------:R-:W0:Y:S02]  /*4a10*/  F2F.F64.F32 R4, R4 ;  /* 0x0000000400047310 */ /* 0x000e240000201800 */
[----:B0-----:R0:W-:Y:S01]  /*4a20*/  STG.E.64 [R2.64], R4 ;  /* 0x0000000402007986 */ /* 0x0011e2000c101b24 */
[----:B------:R-:W-:Y:S05]  /*4a30*/  BRA `(.L_x_5979) ;  /* 0x00000bf000007947 */ /* 0x000fea0003800000 */
.L_x_5980:
        /* <DEDUP_REMOVED lines=14> */
.L_x_5993:
[----:B------:R-:W-:Y:S01]  /*4b20*/  HADD2.F32 R5, -RZ, R5.H0_H0 ;  /* 0x20000005ff057230 */ /* 0x000fe20000004100 */
[----:B------:R-:W-:Y:S01]  /*4b30*/  CS2R R6, SRZ ;  /* 0x0000000000067805 */ /* 0x000fe2000001ff00 */
[----:B------:R-:W-:-:S03]  /*4b40*/  IMAD.MOV.U32 R19, RZ, RZ, R24 ;  /* 0x000000ffff137224 */ /* 0x000fc600078e0018 */
[----:B------:R-:W-:-:S06]  /*4b50*/  FMUL.FTZ R5, R5, 1 ;  /* 0x3f80000005057820 */ /* 0x000fcc0000410000 */
[----:B------:R-:W0:Y:S02]  /*4b60*/  F2F.F64.F32 R4, R5 ;  /* 0x0000000500047310 */ /* 0x000e240000201800 */
[----:B0-----:R0:W-:Y:S01]  /*4b70*/  STG.E.128 [R2.64], R4 ;  /* 0x0000000402007986 */ /* 0x0011e2000c101d24 */
[----:B------:R-:W-:Y:S05]  /*4b80*/  BRA `(.L_x_5979) ;  /* 0x00000aa000007947 */ /* 0x000fea0003800000 */
.L_x_5992:
        /* <DEDUP_REMOVED lines=21> */
.L_x_5997:
[----:B------:R-:W-:Y:S05]  /*4ce0*/  BSYNC B0 ;  /* 0x0000000000007941 */ /* 0x000fea0003800000 */
.L_x_5996:
[----:B------:R-:W-:Y:S01]  /*4cf0*/  LOP3.LUT R5, R0, R5, RZ, 0xfc, !PT ;  /* 0x0000000500057212 */ /* 0x000fe200078efcff */
[----:B------:R-:W-:-:S04]  /*4d00*/  IMAD.MOV.U32 R19, RZ, RZ, R24 ;  /* 0x000000ffff137224 */ /* 0x000fc800078e0018 */
[----:B------:R0:W-:Y:S01]  /*4d10*/  STG.E.U8 [R2.64], R5 ;  /* 0x0000000502007986 */ /* 0x0001e2000c101124 */
[----:B------:R-:W-:Y:S05]  /*4d20*/  BRA `(.L_x_5979) ;  /* 0x0000090000007947 */ /* 0x000fea0003800000 */
.L_x_5995:
        /* <DEDUP_REMOVED lines=13> */
.L_x_5999:
[----:B------:R-:W-:Y:S01]  /*4e00*/  IMAD.MOV.U32 R0, RZ, RZ, 0x7f ;  /* 0x0000007fff007424 */ /* 0x000fe200078e00ff */
[----:B------:R-:W-:-:S04]  /*4e10*/  ISETP.GT.U32.AND P0, PT, R4, 0x7f800000, PT ;  /* 0x7f8000000400780c */ /* 0x000fc80003f04070 */
[----:B------:R-:W-:-:S04]  /*4e20*/  SEL R0, R0, 0x7c, P0 ;  /* 0x0000007c00007807 */ /* 0x000fc80000000000 */
.L_x_6000:
[----:B------:R-:W-:Y:S05]  /*4e30*/  BSYNC B0 ;  /* 0x0000000000007941 */ /* 0x000fea0003800000 */
.L_x_5998:
[----:B------:R-:W-:Y:S01]  /*4e40*/  LOP3.LUT R4, R5, 0x80000000, RZ, 0xc0, !PT ;  /* 0x8000000005047812 */ /* 0x000fe200078ec0ff */
[----:B------:R-:W-:-:S03]  /*4e50*/  IMAD.MOV.U32 R19, RZ, RZ, R24 ;  /* 0x000000ffff137224 */ /* 0x000fc600078e0018 */
[----:B------:R-:W-:-:S04]  /*4e60*/  SHF.R.U32.HI R5, RZ, 0x18, R4 ;  /* 0x00000018ff057819 */ /* 0x000fc80000011604 */
[----:B------:R-:W-:-:S05]  /*4e70*/  LOP3.LUT R5, R0, R5, RZ, 0xfc, !PT ;  /* 0x0000000500057212 */ /* 0x000fca00078efcff */
[----:B------:R0:W-:Y:S01]  /*4e80*/  STG.E.U8 [R2.64], R5 ;  /* 0x0000000502007986 */ /* 0x0001e2000c101124 */
[----:B------:R-:W-:Y:S05]  /*4e90*/  BRA `(.L_x_5979) ;  /* 0x0000079000007947 */ /* 0x000fea0003800000 */
.L_x_5994:
[----:B------:R-:W-:Y:S01]  /*4ea0*/  HADD2.F32 R0, -RZ, R5.H0_H0 ;  /* 0x20000005ff007230 */ /* 0x000fe20000004100 */
[----:B------:R-:W-:-:S04]  /*4eb0*/  IMAD.MOV.U32 R19, RZ, RZ, R24 ;  /* 0x000000ffff137224 */ /* 0x000fc800078e0018 */
[----:B------:R-:W-:-:S05]  /*4ec0*/  F2FP.BF16.PACK_AB R0, RZ, R0 ;  /* 0x00000000ff00723e */ /* 0x000fca00000010ff */
[----:B------:R0:W-:Y:S01]  /*4ed0*/  STG.E.U16 [R2.64], R0 ;  /* 0x0000000002007986 */ /* 0x0001e2000c101524 */
[----:B------:R-:W-:Y:S05]  /*4ee0*/  BRA `(.L_x_5979) ;  /* 0x0000074000007947 */ /* 0x000fea0003800000 */
.L_x_5991:
        /* <DEDUP_REMOVED lines=13> */
.L_x_6003:
        /* <DEDUP_REMOVED lines=17> */
.L_x_6006:
[----:B------:R-:W-:-:S04]  /*50d0*/  LOP3.LUT R0, R7, 0x80000000, RZ, 0xc0, !PT ;  /* 0x8000000007007812 */ /* 0x000fc800078ec0ff */
[----:B------:R-:W-:-:S04]  /*50e0*/  SHF.R.U32.HI R5, RZ, 0x18, R0 ;  /* 0x00000018ff057819 */ /* 0x000fc80000011600 */
[----:B------:R-:W-:-:S04]  /*50f0*/  LOP3.LUT R4, R4, R5, RZ, 0xfc, !PT ;  /* 0x0000000504047212 */ /* 0x000fc800078efcff */
[----:B------:R-:W-:Y:S02]  /*5100*/  PRMT R0, R4, 0x7610, R0 ;  /* 0x0000761004007816 */ /* 0x000fe40000000000 */
.L_x_6005:
[----:B------:R-:W-:Y:S05]  /*5110*/  BSYNC B0 ;  /* 0x0000000000007941 */ /* 0x000fea0003800000 */
.L_x_6004:
[----:B------:R0:W-:Y:S01]  /*5120*/  STG.E.U8 [R2.64], R0 ;  /* 0x0000000002007986 */ /* 0x0001e2000c101124 */
[----:B------:R-:W-:Y:S01]  /*5130*/  IMAD.MOV.U32 R19, RZ, RZ, R24 ;  /* 0x000000ffff137224 */ /* 0x000fe200078e0018 */
[----:B------:R-:W-:Y:S05]  /*5140*/  BRA `(.L_x_5979) ;  /* 0x000004e000007947 */ /* 0x000fea0003800000 */
.L_x_6002:
        /* <DEDUP_REMOVED lines=17> */
.L_x_6009:
[----:B------:R-:W-:-:S04]  /*5260*/  LOP3.LUT R0, R7, 0x80000000, RZ, 0xc0, !PT ;  /* 0x8000000007007812 */ /* 0x000fc800078ec0ff */
[----:B------:R-:W-:-:S04]  /*5270*/  SHF.R.U32.HI R5, RZ, 0x18, R0 ;  /* 0x00000018ff057819 */ /* 0x000fc80000011600 */
[----:B------:R-:W-:-:S04]  /*5280*/  LOP3.LUT R4, R4, R5, RZ, 0xfc, !PT ;  /* 0x0000000504047212 */ /* 0x000fc800078efcff */
[----:B------:R-:W-:Y:S02]  /*5290*/  PRMT R0, R4, 0x7610, R0 ;  /* 0x0000761004007816 */ /* 0x000fe40000000000 */
.L_x_6008:
[----:B------:R-:W-:Y:S05]  /*52a0*/  BSYNC B0 ;  /* 0x0000000000007941 */ /* 0x000fea0003800000 */
.L_x_6007:
[----:B------:R0:W-:Y:S01]  /*52b0*/  STG.E.U8 [R2.64], R0 ;  /* 0x0000000002007986 */ /* 0x0001e2000c101124 */
[----:B------:R-:W-:Y:S01]  /*52c0*/  IMAD.MOV.U32 R19, RZ, RZ, R24 ;  /* 0x000000ffff137224 */ /* 0x000fe200078e0018 */
[----:B------:R-:W-:Y:S05]  /*52d0*/  BRA `(.L_x_5979) ;  /* 0x0000035000007947 */ /* 0x000fea0003800000 */
.L_x_6001:
        /* <DEDUP_REMOVED lines=23> */
.L_x_5984:
        /* <DEDUP_REMOVED lines=21> */
.L_x_6011:
[----:B------:R-:W-:Y:S01]  /*55a0*/  HADD2.F32 R5, -RZ, R5.H0_H0 ;  /* 0x20000005ff057230 */ /* 0x000fe20000004100 */
[----:B------:R-:W-:-:S05]  /*55b0*/  IMAD.MOV.U32 R19, RZ, RZ, R24 ;  /* 0x000000ffff137224 */ /* 0x000fca00078e0018 */
[----:B------:R-:W0:Y:S02]  /*55c0*/  F2I.U64.TRUNC R4, R5 ;  /* 0x0000000500047311 */ /* 0x000e24000020d800 */
[----:B0-----:R0:W-:Y:S01]  /*55d0*/  STG.E.64 [R2.64], R4 ;  /* 0x0000000402007986 */ /* 0x0011e2000c101b24 */
[----:B------:R-:W-:Y:S05]  /*55e0*/  BRA `(.L_x_5979) ;  /* 0x0000004000007947 */ /* 0x000fea0003800000 */
.L_x_6010:
[----:B------:R-:W-:Y:S01]  /*55f0*/  HADD2.F32 R5, -RZ, R5.H0_H0 ;  /* 0x20000005ff057230 */ /* 0x000fe20000004100 */
[----:B------:R-:W-:-:S05]  /*5600*/  IMAD.MOV.U32 R19, RZ, RZ, R24 ;  /* 0x000000ffff137224 */ /* 0x000fca00078e0018 */
[----:B------:R-:W0:Y:S02]  /*5610*/  F2I.FTZ.U32.TRUNC.NTZ R5, R5 ;  /* 0x0000000500057305 */ /* 0x000e24000021f000 */
[----:B0-----:R0:W-:Y:S02]  /*5620*/  STG.E [R2.64], R5 ;  /* 0x0000000502007986 */ /* 0x0011e4000c101924 */
.L_x_5979:
[----:B0-----:R-:W-:Y:S05]  /*5630*/  BSYNC B6 ;  /* 0x0000000000067941 */ /* 0x001fea0003800000 */
.L_x_5978:
        /* <DEDUP_REMOVED lines=23> */
.L_x_6017:
[----:B------:R-:W-:-:S06]  /*57b0*/  HADD2.F32 R5, -RZ, R25.H0_H0 ;  /* 0x20000019ff057230 */ /* 0x000fcc0000004100 */
[----:B------:R-:W0:Y:S02]  /*57c0*/  F2I.S64.TRUNC R4, R5 ;  /* 0x0000000500047311 */ /* 0x000e24000020d900 */
[----:B0-----:R0:W-:Y:S01]  /*57d0*/  STG.E.U8 [R2.64], R4 ;  /* 0x0000000402007986 */ /* 0x0011e2000c101124 */
[----:B------:R-:W-:Y:S05]  /*57e0*/  BRA `(.L_x_6019) ;  /* 0x00000e4000007947 */ /* 0x000fea0003800000 */
.L_x_6016:
        /* <DEDUP_REMOVED lines=10> */
.L_x_6021:
[----:B------:R-:W-:-:S06]  /*5890*/  HADD2.F32 R25, -RZ, R25.H0_H0 ;  /* 0x20000019ff197230 */ /* 0x000fcc0000004100 */
[----:B------:R-:W0:Y:S02]  /*58a0*/  F2I.FTZ.TRUNC.NTZ R25, R25 ;  /* 0x0000001900197305 */ /* 0x000e24000021f100 */
[----:B0-----:R0:W-:Y:S01]  /*58b0*/  STG.E [R2.64], R25 ;  /* 0x0000001902007986 */ /* 0x0011e2000c101924 */
[----:B------:R-:W-:Y:S05]  /*58c0*/  BRA `(.L_x_6019) ;  /* 0x00000d6000007947 */ /* 0x000fea0003800000 */
.L_x_6020:
[----:B------:R-:W-:-:S06]  /*58d0*/  HADD2.F32 R25, -RZ, R25.H0_H0 ;  /* 0x20000019ff197230 */ /* 0x000fcc0000004100 */
[----:B------:R-:W0:Y:S02]  /*58e0*/  F2I.FTZ.TRUNC.NTZ R25, R25 ;  /* 0x0000001900197305 */ /* 0x000e24000021f100 */
[----:B0-----:R0:W-:Y:S01]  /*58f0*/  STG.E.U16 [R2.64], R25 ;  /* 0x0000001902007986 */ /* 0x0011e2000c101524 */
[----:B------:R-:W-:Y:S05]  /*5900*/  BRA `(.L_x_6019) ;  /* 0x00000d2000007947 */ /* 0x000fea0003800000 */
.L_x_6015:
        /* <DEDUP_REMOVED lines=9> */
.L_x_6023:
[----:B------:R0:W-:Y:S01]  /*59a0*/  STG.E.U16 [R2.64], R25 ;  /* 0x0000001902007986 */ /* 0x0001e2000c101524 */
[----:B------:R-:W-:Y:S05]  /*59b0*/  BRA `(.L_x_6019) ;  /* 0x00000c7000007947 */ /* 0x000fea0003800000 */
.L_x_6022:
        /* <DEDUP_REMOVED lines=10> */
.L_x_6025:
[----:B------:R-:W-:-:S05]  /*5a60*/  HADD2.F32 R0, -RZ, R25.H0_H0 ;  /* 0x20000019ff007230 */ /* 0x000fca0000004100 */
[----:B------:R-:W-:-:S04]  /*5a70*/  F2FP.PACK_AB R0, RZ, R0 ;  /* 0x00000000ff00723e */ /* 0x000fc800000000ff */
[----:B------:R-:W-:-:S05]  /*5a80*/  PRMT R0, R0, 0x5410, RZ ;  /* 0x0000541000007816 */ /* 0x000fca00000000ff */
[----:B------:R0:W-:Y:S01]  /*5a90*/  STG.E [R2.64], R0 ;  /* 0x0000000002007986 */ /* 0x0001e2000c101924 */
[----:B------:R-:W-:Y:S05]  /*5aa0*/  BRA `(.L_x_6019) ;  /* 0x00000b8000007947 */ /* 0x000fea0003800000 */
.L_x_6024:
[----:B------:R-:W-:-:S05]  /*5ab0*/  HADD2.F32 R4, -RZ, R25.H0_H0 ;  /* 0x20000019ff047230 */ /* 0x000fca0000004100 */
[----:B------:R-:W-:-:S06]  /*5ac0*/  FMUL.FTZ R4, R4, 1 ;  /* 0x3f80000004047820 */ /* 0x000fcc0000410000 */
[----:B------:R-:W0:Y:S02]  /*5ad0*/  F2F.F64.F32 R4, R4 ;  /* 0x0000000400047310 */ /* 0x000e240000201800 */
[----:B0-----:R0:W-:Y:S01]  /*5ae0*/  STG.E.64 [R2.64], R4 ;  /* 0x0000000402007986 */ /* 0x0011e2000c101b24 */
[----:B------:R-:W-:Y:S05]  /*5af0*/  BRA `(.L_x_6019) ;  /* 0x00000b3000007947 */ /* 0x000fea0003800000 */
.L_x_6014:
        /* <DEDUP_REMOVED lines=13> */
.L_x_6028:
[----:B------:R-:W-:Y:S01]  /*5bd0*/  HADD2.F32 R25, -RZ, R25.H0_H0 ;  /* 0x20000019ff197230 */ /* 0x000fe20000004100 */
[----:B------:R-:W-:-:S04]  /*5be0*/  CS2R R6, SRZ ;  /* 0x0000000000067805 */ /* 0x000fc8000001ff00 */
[----:B------:R-:W-:-:S06]  /*5bf0*/  FMUL.FTZ R4, R25, 1 ;  /* 0x3f80000019047820 */ /* 0x000fcc0000410000 */
[----:B------:R-:W0:Y:S02]  /*5c00*/  F2F.F64.F32 R4, R4 ;  /* 0x0000000400047310 */ /* 0x000e240000201800 */
[----:B0-----:R0:W-:Y:S01]  /*5c10*/  STG.E.128 [R2.64], R4 ;  /* 0x0000000402007986 */ /* 0x0011e2000c101d24 */
[----:B------:R-:W-:Y:S05]  /*5c20*/  BRA `(.L_x_6019) ;  /* 0x00000a0000007947 */ /* 0x000fea0003800000 */
.L_x_6027:
        /* <DEDUP_REMOVED lines=21> */
.L_x_6032:
[----:B------:R-:W-:Y:S05]  /*5d80*/  BSYNC B0 ;  /* 0x0000000000007941 */ /* 0x000fea0003800000 */
.L_x_6031:
[----:B------:R-:W-:-:S05]  /*5d90*/  LOP3.LUT R5, R0, R5, RZ, 0xfc, !PT ;  /* 0x0000000500057212 */ /* 0x000fca00078efcff */
[----:B------:R0:W-:Y:S01]  /*5da0*/  STG.E.U8 [R2.64], R5 ;  /* 0x0000000502007986 */ /* 0x0001e2000c101124 */
[----:B------:R-:W-:Y:S05]  /*5db0*/  BRA `(.L_x_6019) ;  /* 0x0000087000007947 */ /* 0x000fea0003800000 */
.L_x_6030:
        /* <DEDUP_REMOVED lines=13> */
.L_x_6034:
[----:B------:R-:W-:Y:S01]  /*5e90*/  IMAD.MOV.U32 R0, RZ, RZ, 0x7f ;  /* 0x0000007fff007424 */ /* 0x000fe200078e00ff */
[----:B------:R-:W-:-:S04]  /*5ea0*/  ISETP.GT.U32.AND P0, PT, R4, 0x7f800000, PT ;  /* 0x7f8000000400780c */ /* 0x000fc80003f04070 */
[----:B------:R-:W-:-:S04]  /*5eb0*/  SEL R0, R0, 0x7c, P0 ;  /* 0x0000007c00007807 */ /* 0x000fc80000000000 */
.L_x_6035:
[----:B------:R-:W-:Y:S05]  /*5ec0*/  BSYNC B0 ;  /* 0x0000000000007941 */ /* 0x000fea0003800000 */
.L_x_6033:
[----:B------:R-:W-:-:S04]  /*5ed0*/  LOP3.LUT R4, R25, 0x80000000, RZ, 0xc0, !PT ;  /* 0x8000000019047812 */ /* 0x000fc800078ec0ff */
[----:B------:R-:W-:-:S04]  /*5ee0*/  SHF.R.U32.HI R5, RZ, 0x18, R4 ;  /* 0x00000018ff057819 */ /* 0x000fc80000011604 */
[----:B------:R-:W-:-:S05]  /*5ef0*/  LOP3.LUT R5, R0, R5, RZ, 0xfc, !PT ;  /* 0x0000000500057212 */ /* 0x000fca00078efcff */
[----:B------:R0:W-:Y:S01]  /*5f00*/  STG.E.U8 [R2.64], R5 ;  /* 0x0000000502007986 */ /* 0x0001e2000c101124 */
[----:B------:R-:W-:Y:S05]  /*5f10*/  BRA `(.L_x_6019) ;  /* 0x0000071000007947 */ /* 0x000fea0003800000 */
.L_x_6029:
[----:B------:R-:W-:-:S05]  /*5f20*/  HADD2.F32 R0, -RZ, R25.H0_H0 ;  /* 0x20000019ff007230 */ /* 0x000fca0000004100 */
[----:B------:R-:W-:-:S05]  /*5f30*/  F2FP.BF16.PACK_AB R0, RZ, R0 ;  /* 0x00000000ff00723e */ /* 0x000fca00000010ff */
[----:B------:R0:W-:Y:S01]  /*5f40*/  STG.E.U16 [R2.64], R0 ;  /* 0x0000000002007986 */ /* 0x0001e2000c101524 */
[----:B------:R-:W-:Y:S05]  /*5f50*/  BRA `(.L_x_6019) ;  /* 0x000006d000007947 */ /* 0x000fea0003800000 */
.L_x_6026:
        /* <DEDUP_REMOVED lines=12> */
.L_x_6038:
        /* <DEDUP_REMOVED lines=17> */
.L_x_6041:
[----:B------:R-:W-:-:S04]  /*6130*/  LOP3.LUT R0, R25, 0x80000000, RZ, 0xc0, !PT ;  /* 0x8000000019007812 */ /* 0x000fc800078ec0ff */
[----:B------:R-:W-:-:S04]  /*6140*/  SHF.R.U32.HI R5, RZ, 0x18, R0 ;  /* 0x00000018ff057819 */ /* 0x000fc80000011600 */
[----:B------:R-:W-:-:S04]  /*6150*/  LOP3.LUT R4, R4, R5, RZ, 0xfc, !PT ;  /* 0x0000000504047212 */ /* 0x000fc800078efcff */
[----:B------:R-:W-:Y:S02]  /*6160*/  PRMT R0, R4, 0x7610, R0 ;  /* 0x0000761004007816 */ /* 0x000fe40000000000 */
.L_x_6040:
[----:B------:R-:W-:Y:S05]  /*6170*/  BSYNC B0 ;  /* 0x0000000000007941 */ /* 0x000fea0003800000 */
.L_x_6039:
[----:B------:R0:W-:Y:S01]  /*6180*/  STG.E.U8 [R2.64], R0 ;  /* 0x0000000002007986 */ /* 0x0001e2000c101124 */
[----:B------:R-:W-:Y:S05]  /*6190*/  BRA `(.L_x_6019) ;  /* 0x0000049000007947 */ /* 0x000fea0003800000 */
.L_x_6037:
        /* <DEDUP_REMOVED lines=17> */
.L_x_6044:
[----:B------:R-:W-:-:S04]  /*62b0*/  LOP3.LUT R0, R25, 0x80000000, RZ, 0xc0, !PT ;  /* 0x8000000019007812 */ /* 0x000fc800078ec0ff */
[----:B------:R-:W-:-:S04]  /*62c0*/  SHF.R.U32.HI R5, RZ, 0x18, R0 ;  /* 0x00000018ff057819 */ /* 0x000fc80000011600 */
[----:B------:R-:W-:-:S04]  /*62d0*/  LOP3.LUT R4, R4, R5, RZ, 0xfc, !PT ;  /* 0x0000000504047212 */ /* 0x000fc800078efcff */
[----:B------:R-:W-:Y:S02]  /*62e0*/  PRMT R0, R4, 0x7610, R0 ;  /* 0x0000761004007816 */ /* 0x000fe40000000000 */
.L_x_6043:
[----:B------:R-:W-:Y:S05]  /*62f0*/  BSYNC B0 ;  /* 0x0000000000007941 */ /* 0x000fea0003800000 */
.L_x_6042:
[----:B------:R0:W-:Y:S01]  /*6300*/  STG.E.U8 [R2.64], R0 ;  /* 0x0000000002007986 */ /* 0x0001e2000c101124 */
[----:B------:R-:W-:Y:S05]  /*6310*/  BRA `(.L_x_6019) ;  /* 0x0000031000007947 */ /* 0x000fea0003800000 */
.L_x_6036:
        /* <DEDUP_REMOVED lines=22> */
.L_x_6018:
        /* <DEDUP_REMOVED lines=20> */
.L_x_6046:
[----:B------:R-:W-:-:S06]  /*65c0*/  HADD2.F32 R4, -RZ, R25.H0_H0 ;  /* 0x20000019ff047230 */ /* 0x000fcc0000004100 */
[----:B------:R-:W0:Y:S02]  /*65d0*/  F2I.U64.TRUNC R4, R4 ;  /* 0x0000000400047311 */ /* 0x000e24000020d800 */
[----:B0-----:R0:W-:Y:S01]  /*65e0*/  STG.E.64 [R2.64], R4 ;  /* 0x0000000402007986 */ /* 0x0011e2000c101b24 */
[----:B------:R-:W-:Y:S05]  /*65f0*/  BRA `(.L_x_6019) ;  /* 0x0000003000007947 */ /* 0x000fea0003800000 */
.L_x_6045:
[----:B------:R-:W-:-:S06]  /*6600*/  HADD2.F32 R25, -RZ, R25.H0_H0 ;  /* 0x20000019ff197230 */ /* 0x000fcc0000004100 */
[----:B------:R-:W0:Y:S02]  /*6610*/  F2I.FTZ.U32.TRUNC.NTZ R25, R25 ;  /* 0x0000001900197305 */ /* 0x000e24000021f000 */
[----:B0-----:R0:W-:Y:S02]  /*6620*/  STG.E [R2.64], R25 ;  /* 0x0000001902007986 */ /* 0x0011e4000c101924 */
.L_x_6019:
        /* <DEDUP_REMOVED lines=23> */
.L_x_6050:
[----:B------:R-:W-:-:S06]  /*67a0*/  HADD2.F32 R5, -RZ, R22.H0_H0 ;  /* 0x20000016ff057230 */ /* 0x000fcc0000004100 */
[----:B------:R-:W0:Y:S02]  /*67b0*/  F2I.S64.TRUNC R4, R5 ;  /* 0x0000000500047311 */ /* 0x000e24000020d900 */
[----:B0-----:R0:W-:Y:S01]  /*67c0*/  STG.E.U8 [R2.64], R4 ;  /* 0x0000000402007986 */ /* 0x0011e2000c101124 */
[----:B------:R-:W-:Y:S05]  /*67d0*/  BRA `(.L_x_6052) ;  /* 0x00000e4000007947 */ /* 0x000fea0003800000 */
.L_x_6049:
        /* <DEDUP_REMOVED lines=10> */
.L_x_6054:
[----:B------:R-:W-:-:S04]  /*6880*/  HADD2.F32 R22, -RZ, R22.H0_H0 ;  /* 0x20000016ff167230 */ /* 0x000fc80000004100 */
[----:B------:R-:W0:Y:S02]  /*6890*/  F2I.FTZ.TRUNC.NTZ R5, R22 ;  /* 0x0000001600057305 */ /* 0x000e24000021f100 */
[----:B0-----:R0:W-:Y:S01]  /*68a0*/  STG.E [R2.64], R5 ;  /* 0x0000000502007986 */ /* 0x0011e2000c101924 */
[----:B------:R-:W-:Y:S05]  /*68b0*/  BRA `(.L_x_6052) ;  /* 0x00000d6000007947 */ /* 0x000fea0003800000 */
.L_x_6053:
[----:B------:R-:W-:-:S04]  /*68c0*/  HADD2.F32 R22, -RZ, R22.H0_H0 ;  /* 0x20000016ff167230 */ /* 0x000fc80000004100 */
[----:B------:R-:W0:Y:S02]  /*68d0*/  F2I.FTZ.TRUNC.NTZ R5, R22 ;  /* 0x0000001600057305 */ /* 0x000e24000021f100 */
[----:B0-----:R0:W-:Y:S01]  /*68e0*/  STG.E.U16 [R2.64], R5 ;  /* 0x0000000502007986 */ /* 0x0011e2000c101524 */
[----:B------:R-:W-:Y:S05]  /*68f0*/  BRA `(.L_x_6052) ;  /* 0x00000d2000007947 */ /* 0x000fea0003800000 */
.L_x_6048:
        /* <DEDUP_REMOVED lines=9> */
.L_x_6056:
[----:B------:R0:W-:Y:S01]  /*6990*/  STG.E.U16 [R2.64], R22 ;  /* 0x0000001602007986 */ /* 0x0001e2000c101524 */
[----:B------:R-:W-:Y:S05]  /*69a0*/  BRA `(.L_x_6052) ;  /* 0x00000c7000007947 */ /* 0x000fea0003800000 */
.L_x_6055:
        /* <DEDUP_REMOVED lines=10> */
.L_x_6058:
[----:B------:R-:W-:-:S05]  /*6a50*/  HADD2.F32 R0, -RZ, R22.H0_H0 ;  /* 0x20000016ff007230 */ /* 0x000fca0000004100 */
[----:B------:R-:W-:-:S04]  /*6a60*/  F2FP.PACK_AB R0, RZ, R0 ;  /* 0x00000000ff00723e */ /* 0x000fc800000000ff */
[----:B------:R-:W-:-:S05]  /*6a70*/  PRMT R0, R0, 0x5410, RZ ;  /* 0x0000541000007816 */ /* 0x000fca00000000ff */
[----:B------:R0:W-:Y:S01]  /*6a80*/  STG.E [R2.64], R0 ;  /* 0x0000000002007986 */ /* 0x0001e2000c101924 */
[----:B------:R-:W-:Y:S05]  /*6a90*/  BRA `(.L_x_6052) ;  /* 0x00000b8000007947 */ /* 0x000fea0003800000 */
.L_x_6057:
[----:B------:R-:W-:-:S05]  /*6aa0*/  HADD2.F32 R4, -RZ, R22.H0_H0 ;  /* 0x20000016ff047230 */ /* 0x000fca0000004100 */
[----:B------:R-:W-:-:S06]  /*6ab0*/  FMUL.FTZ R4, R4, 1 ;  /* 0x3f80000004047820 */ /* 0x000fcc0000410000 */
[----:B------:R-:W0:Y:S02]  /*6ac0*/  F2F.F64.F32 R4, R4 ;  /* 0x0000000400047310 */ /* 0x000e240000201800 */
[----:B0-----:R0:W-:Y:S01]  /*6ad0*/  STG.E.64 [R2.64], R4 ;  /* 0x0000000402007986 */ /* 0x0011e2000c101b24 */
[----:B------:R-:W-:Y:S05]  /*6ae0*/  BRA `(.L_x_6052) ;  /* 0x00000b3000007947 */ /* 0x000fea0003800000 */
.L_x_6047:
        /* <DEDUP_REMOVED lines=13> */
.L_x_6061:
[----:B------:R-:W-:Y:S01]  /*6bc0*/  HADD2.F32 R22, -RZ, R22.H0_H0 ;  /* 0x20000016ff167230 */ /* 0x000fe20000004100 */
[----:B------:R-:W-:-:S04]  /*6bd0*/  CS2R R6, SRZ ;  /* 0x0000000000067805 */ /* 0x000fc8000001ff00 */
[----:B------:R-:W-:-:S06]  /*6be0*/  FMUL.FTZ R4, R22, 1 ;  /* 0x3f80000016047820 */ /* 0x000fcc0000410000 */
[----:B------:R-:W0:Y:S02]  /*6bf0*/  F2F.F64.F32 R4, R4 ;  /* 0x0000000400047310 */ /* 0x000e240000201800 */
[----:B0-----:R0:W-:Y:S01]  /*6c00*/  STG.E.128 [R2.64], R4 ;  /* 0x0000000402007986 */ /* 0x0011e2000c101d24 */
[----:B------:R-:W-:Y:S05]  /*6c10*/  BRA `(.L_x_6052) ;  /* 0x00000a0000007947 */ /* 0x000fea0003800000 */
.L_x_6060:
        /* <DEDUP_REMOVED lines=21> */
.L_x_6065:
[----:B------:R-:W-:Y:S05]  /*6d70*/  BSYNC B0 ;  /* 0x0000000000007941 */ /* 0x000fea0003800000 */
.L_x_6064:
[----:B------:R-:W-:-:S05]  /*6d80*/  LOP3.LUT R5, R0, R5, RZ, 0xfc, !PT ;  /* 0x0000000500057212 */ /* 0x000fca00078efcff */
[----:B------:R0:W-:Y:S01]  /*6d90*/  STG.E.U8 [R2.64], R5 ;  /* 0x0000000502007986 */ /* 0x0001e2000c101124 */
[----:B------:R-:W-:Y:S05]  /*6da0*/  BRA `(.L_x_6052) ;  /* 0x0000087000007947 */ /* 0x000fea0003800000 */
.L_x_6063:
        /* <DEDUP_REMOVED lines=13> */
.L_x_6067:
[----:B------:R-:W-:Y:S01]  /*6e80*/  IMAD.MOV.U32 R0, RZ, RZ, 0x7f ;  /* 0x0000007fff007424 */ /* 0x000fe200078e00ff */
[----:B------:R-:W-:-:S04]  /*6e90*/  ISETP.GT.U32.AND P0, PT, R4, 0x7f800000, PT ;  /* 0x7f8000000400780c */ /* 0x000fc80003f04070 */
[----:B------:R-:W-:-:S04]  /*6ea0*/  SEL R0, R0, 0x7c, P0 ;  /* 0x0000007c00007807 */ /* 0x000fc80000000000 */
.L_x_6068:
[----:B------:R-:W-:Y:S05]  /*6eb0*/  BSYNC B0 ;  /* 0x0000000000007941 */ /* 0x000fea0003800000 */
.L_x_6066:
[----:B------:R-:W-:-:S04]  /*6ec0*/  LOP3.LUT R4, R5, 0x80000000, RZ, 0xc0, !PT ;  /* 0x8000000005047812 */ /* 0x000fc800078ec0ff */
[----:B------:R-:W-:-:S04]  /*6ed0*/  SHF.R.U32.HI R5, RZ, 0x18, R4 ;  /* 0x00000018ff057819 */ /* 0x000fc80000011604 */
[----:B------:R-:W-:-:S05]  /*6ee0*/  LOP3.LUT R5, R0, R5, RZ, 0xfc, !PT ;  /* 0x0000000500057212 */ /* 0x000fca00078efcff */
[----:B------:R0:W-:Y:S01]  /*6ef0*/  STG.E.U8 [R2.64], R5 ;  /* 0x0000000502007986 */ /* 0x0001e2000c101124 */
[----:B------:R-:W-:Y:S05]  /*6f00*/  BRA `(.L_x_6052) ;  /* 0x0000071000007947 */ /* 0x000fea0003800000 */
.L_x_6062:
[----:B------:R-:W-:-:S05]  /*6f10*/  HADD2.F32 R0, -RZ, R22.H0_H0 ;  /* 0x20000016ff007230 */ /* 0x000fca0000004100 */
[----:B------:R-:W-:-:S05]  /*6f20*/  F2FP.BF16.PACK_AB R0, RZ, R0 ;  /* 0x00000000ff00723e */ /* 0x000fca00000010ff */
[----:B------:R0:W-:Y:S01]  /*6f30*/  STG.E.U16 [R2.64], R0 ;  /* 0x0000000002007986 */ /* 0x0001e2000c101524 */
[----:B------:R-:W-:Y:S05]  /*6f40*/  BRA `(.L_x_6052) ;  /* 0x000006d000007947 */ /* 0x000fea0003800000 */
.L_x_6059:
        /* <DEDUP_REMOVED lines=12> */
.L_x_6071:
        /* <DEDUP_REMOVED lines=17> */
.L_x_6074:
[----:B------:R-:W-:-:S04]  /*7120*/  LOP3.LUT R0, R7, 0x80000000, RZ, 0xc0, !PT ;  /* 0x8000000007007812 */ /* 0x000fc800078ec0ff */
[----:B------:R-:W-:-:S04]  /*7130*/  SHF.R.U32.HI R5, RZ, 0x18, R0 ;  /* 0x00000018ff057819 */ /* 0x000fc80000011600 */
[----:B------:R-:W-:-:S04]  /*7140*/  LOP3.LUT R4, R4, R5, RZ, 0xfc, !PT ;  /* 0x0000000504047212 */ /* 0x000fc800078efcff */
[----:B------:R-:W-:Y:S02]  /*7150*/  PRMT R0, R4, 0x7610, R0 ;  /* 0x0000761004007816 */ /* 0x000fe40000000000 */
.L_x_6073:
[----:B------:R-:W-:Y:S05]  /*7160*/  BSYNC B0 ;  /* 0x0000000000007941 */ /* 0x000fea0003800000 */
.L_x_6072:
[----:B------:R0:W-:Y:S01]  /*7170*/  STG.E.U8 [R2.64], R0 ;  /* 0x0000000002007986 */ /* 0x0001e2000c101124 */
[----:B------:R-:W-:Y:S05]  /*7180*/  BRA `(.L_x_6052) ;  /* 0x0000049000007947 */ /* 0x000fea0003800000 */
.L_x_6070:
        /* <DEDUP_REMOVED lines=17> */
.L_x_6077:
[----:B------:R-:W-:-:S04]  /*72a0*/  LOP3.LUT R0, R7, 0x80000000, RZ, 0xc0, !PT ;  /* 0x8000000007007812 */ /* 0x000fc800078ec0ff */
[----:B------:R-:W-:-:S04]  /*72b0*/  SHF.R.U32.HI R5, RZ, 0x18, R0 ;  /* 0x00000018ff057819 */ /* 0x000fc80000011600 */
[----:B------:R-:W-:-:S04]  /*72c0*/  LOP3.LUT R4, R4, R5, RZ, 0xfc, !PT ;  /* 0x0000000504047212 */ /* 0x000fc800078efcff */
[----:B------:R-:W-:Y:S02]  /*72d0*/  PRMT R0, R4, 0x7610, R0 ;  /* 0x0000761004007816 */ /* 0x000fe40000000000 */
.L_x_6076:
[----:B------:R-:W-:Y:S05]  /*72e0*/  BSYNC B0 ;  /* 0x0000000000007941 */ /* 0x000fea0003800000 */
.L_x_6075:
[----:B------:R0:W-:Y:S01]  /*72f0*/  STG.E.U8 [R2.64], R0 ;  /* 0x0000000002007986 */ /* 0x0001e2000c101124 */
[----:B------:R-:W-:Y:S05]  /*7300*/  BRA `(.L_x_6052) ;  /* 0x0000031000007947 */ /* 0x000fea0003800000 */
.L_x_6069:
        /* <DEDUP_REMOVED lines=22> */
.L_x_6051:
        /* <DEDUP_REMOVED lines=20> */
.L_x_6079:
[----:B------:R-:W-:-:S06]  /*75b0*/  HADD2.F32 R4, -RZ, R22.H0_H0 ;  /* 0x20000016ff047230 */ /* 0x000fcc0000004100 */
[----:B------:R-:W0:Y:S02]  /*75c0*/  F2I.U64.TRUNC R4, R4 ;  /* 0x0000000400047311 */ /* 0x000e24000020d800 */
[----:B0-----:R0:W-:Y:S01]  /*75d0*/  STG.E.64 [R2.64], R4 ;  /* 0x0000000402007986 */ /* 0x0011e2000c101b24 */
[----:B------:R-:W-:Y:S05]  /*75e0*/  BRA `(.L_x_6052) ;  /* 0x0000003000007947 */ /* 0x000fea0003800000 */
.L_x_6078:
[----:B------:R-:W-:-:S04]  /*75f0*/  HADD2.F32 R22, -RZ, R22.H0_H0 ;  /* 0x20000016ff167230 */ /* 0x000fc80000004100 */
[----:B------:R-:W0:Y:S02]  /*7600*/  F2I.FTZ.U32.TRUNC.NTZ R5, R22 ;  /* 0x0000001600057305 */ /* 0x000e24000021f000 */
[----:B0-----:R0:W-:Y:S02]  /*7610*/  STG.E [R2.64], R5 ;  /* 0x0000000502007986 */ /* 0x0011e4000c101924 */
.L_x_6052:
[----:B------:R-:W-:Y:S02]  /*7620*/  IADD3 R19, R19, 0x80, RZ ;  /* 0x0000008013137810 */ /* 0x000fe40007ffe0ff */
.L_x_6013:
[----:B------:R-:W-:Y:S05]  /*7630*/  BSYNC B6 ;  /* 0x0000000000067941 */ /* 0x000fea0003800000 */
.L_x_6012:
        /* <DEDUP_REMOVED lines=21> */
.L_x_6083:
[----:B------:R-:W-:-:S06]  /*7790*/  HADD2.F32 R5, -RZ, R23.H0_H0 ;  /* 0x20000017ff057230 */ /* 0x000fcc0000004100 */
[----:B------:R-:W0:Y:S02]  /*77a0*/  F2I.S64.TRUNC R4, R5 ;  /* 0x0000000500047311 */ /* 0x000e24000020d900 */
[----:B0-----:R-:W-:Y:S01]  /*77b0*/  STG.E.U8 [R2.64], R4 ;  /* 0x0000000402007986 */ /* 0x001fe2000c101124 */
[----:B------:R-:W-:Y:S05]  /*77c0*/  EXIT ;  /* 0x000000000000794d */ /* 0x000fea0003800000 */
.L_x_6082:
        /* <DEDUP_REMOVED lines=10> */
.L_x_6086:
[----:B------:R-:W-:-:S06]  /*7870*/  HADD2.F32 R23, -RZ, R23.H0_H0 ;  /* 0x20000017ff177230 */ /* 0x000fcc0000004100 */
[----:B------:R-:W0:Y:S02]  /*7880*/  F2I.FTZ.TRUNC.NTZ R23, R23 ;  /* 0x0000001700177305 */ /* 0x000e24000021f100 */
[----:B0-----:R-:W-:Y:S01]  /*7890*/  STG.E [R2.64], R23 ;  /* 0x0000001702007986 */ /* 0x001fe2000c101924 */
[----:B------:R-:W-:Y:S05]  /*78a0*/  EXIT ;  /* 0x000000000000794d */ /* 0x000fea0003800000 */
.L_x_6085:
[----:B------:R-:W-:-:S06]  /*78b0*/  HADD2.F32 R23, -RZ, R23.H0_H0 ;  /* 0x20000017ff177230 */ /* 0x000fcc0000004100 */
[----:B------:R-:W0:Y:S02]  /*78c0*/  F2I.FTZ.TRUNC.NTZ R23, R23 ;  /* 0x0000001700177305 */ /* 0x000e24000021f100 */
[----:B0-----:R-:W-:Y:S01]  /*78d0*/  STG.E.U16 [R2.64], R23 ;  /* 0x0000001702007986 */ /* 0x001fe2000c101524 */
[----:B------:R-:W-:Y:S05]  /*78e0*/  EXIT ;  /* 0x000000000000794d */ /* 0x000fea0003800000 */
.L_x_6081:
        /* <DEDUP_REMOVED lines=9> */
.L_x_6088:
[----:B------:R-:W-:Y:S01]  /*7980*/  STG.E.U16 [R2.64], R23 ;  /* 0x0000001702007986 */ /* 0x000fe2000c101524 */
[----:B------:R-:W-:Y:S05]  /*7990*/  EXIT ;  /* 0x000000000000794d */ /* 0x000fea0003800000 */
.L_x_6087:
        /* <DEDUP_REMOVED lines=10> */
.L_x_6090:
[----:B------:R-:W-:-:S05]  /*7a40*/  HADD2.F32 R0, -RZ, R23.H0_H0 ;  /* 0x20000017ff007230 */ /* 0x000fca0000004100 */
[----:B------:R-:W-:-:S04]  /*7a50*/  F2FP.PACK_AB R0, RZ, R0 ;  /* 0x00000000ff00723e */ /* 0x000fc800000000ff */
[----:B------:R-:W-:-:S05]  /*7a60*/  PRMT R0, R0, 0x5410, RZ ;  /* 0x0000541000007816 */ /* 0x000fca00000000ff */
[----:B------:R-:W-:Y:S01]  /*7a70*/  STG.E [R2.64], R0 ;  /* 0x0000000002007986 */ /* 0x000fe2000c101924 */
[----:B------:R-:W-:Y:S05]  /*7a80*/  EXIT ;  /* 0x000000000000794d */ /* 0x000fea0003800000 */
.L_x_6089:
[----:B------:R-:W-:-:S05]  /*7a90*/  HADD2.F32 R4, -RZ, R23.H0_H0 ;  /* 0x20000017ff047230 */ /* 0x000fca0000004100 */
[----:B------:R-:W-:-:S06]  /*7aa0*/  FMUL.FTZ R4, R4, 1 ;  /* 0x3f80000004047820 */ /* 0x000fcc0000410000 */
[----:B------:R-:W0:Y:S02]  /*7ab0*/  F2F.F64.F32 R4, R4 ;  /* 0x0000000400047310 */ /* 0x000e240000201800 */
[----:B0-----:R-:W-:Y:S01]  /*7ac0*/  STG.E.64 [R2.64], R4 ;  /* 0x0000000402007986 */ /* 0x001fe2000c101b24 */
[----:B------:R-:W-:Y:S05]  /*7ad0*/  EXIT ;  /* 0x000000000000794d */ /* 0x000fea0003800000 */
.L_x_6080:
        /* <DEDUP_REMOVED lines=13> */
.L_x_6093:
[----:B------:R-:W-:Y:S01]  /*7bb0*/  HADD2.F32 R23, -RZ, R23.H0_H0 ;  /* 0x20000017ff177230 */ /* 0x000fe20000004100 */
[----:B------:R-:W-:-:S04]  /*7bc0*/  CS2R R6, SRZ ;  /* 0x0000000000067805 */ /* 0x000fc8000001ff00 */
[----:B------:R-:W-:-:S06]  /*7bd0*/  FMUL.FTZ R4, R23, 1 ;  /* 0x3f80000017047820 */ /* 0x000fcc0000410000 */
[----:B------:R-:W0:Y:S02]  /*7be0*/  F2F.F64.F32 R4, R4 ;  /* 0x0000000400047310 */ /* 0x000e240000201800 */
[----:B0-----:R-:W-:Y:S01]  /*7bf0*/  STG.E.128 [R2.64], R4 ;  /* 0x0000000402007986 */ /* 0x001fe2000c101d24 */
[----:B------:R-:W-:Y:S05]  /*7c00*/  EXIT ;  /* 0x000000000000794d */ /* 0x000fea0003800000 */
.L_x_6092:
        /* <DEDUP_REMOVED lines=21> */
.L_x_6097:
[----:B------:R-:W-:Y:S05]  /*7d60*/  BSYNC B0 ;  /* 0x0000000000007941 */ /* 0x000fea0003800000 */
.L_x_6096:
[----:B------:R-:W-:-:S05]  /*7d70*/  LOP3.LUT R5, R0, R5, RZ, 0xfc, !PT ;  /* 0x0000000500057212 */ /* 0x000fca00078efcff */
[----:B------:R-:W-:Y:S01]  /*7d80*/  STG.E.U8 [R2.64], R5 ;  /* 0x0000000502007986 */ /* 0x000fe2000c101124 */
[----:B------:R-:W-:Y:S05]  /*7d90*/  EXIT ;  /* 0x000000000000794d */ /* 0x000fea0003800000 */
.L_x_6095:
        /* <DEDUP_REMOVED lines=13> */
.L_x_6099:
[----:B------:R-:W-:Y:S01]  /*7e70*/  IMAD.MOV.U32 R0, RZ, RZ, 0x7f ;  /* 0x0000007fff007424 */ /* 0x000fe200078e00ff */
[----:B------:R-:W-:-:S04]  /*7e80*/  ISETP.GT.U32.AND P0, PT, R4, 0x7f800000, PT ;  /* 0x7f8000000400780c */ /* 0x000fc80003f04070 */
[----:B------:R-:W-:-:S04]  /*7e90*/  SEL R0, R0, 0x7c, P0 ;  /* 0x0000007c00007807 */ /* 0x000fc80000000000 */
.L_x_6100:
[----:B------:R-:W-:Y:S05]  /*7ea0*/  BSYNC B0 ;  /* 0x0000000000007941 */ /* 0x000fea0003800000 */
.L_x_6098:
[----:B------:R-:W-:-:S04]  /*7eb0*/  LOP3.LUT R4, R23, 0x80000000, RZ, 0xc0, !PT ;  /* 0x8000000017047812 */ /* 0x000fc800078ec0ff */
[----:B------:R-:W-:-:S04]  /*7ec0*/  SHF.R.U32.HI R5, RZ, 0x18, R4 ;  /* 0x00000018ff057819 */ /* 0x000fc80000011604 */
[----:B------:R-:W-:-:S05]  /*7ed0*/  LOP3.LUT R5, R0, R5, RZ, 0xfc, !PT ;  /* 0x0000000500057212 */ /* 0x000fca00078efcff */
[----:B------:R-:W-:Y:S01]  /*7ee0*/  STG.E.U8 [R2.64], R5 ;  /* 0x0000000502007986 */ /* 0x000fe2000c101124 */
[----:B------:R-:W-:Y:S05]  /*7ef0*/  EXIT ;  /* 0x000000000000794d */ /* 0x000fea0003800000 */
.L_x_6094:
[----:B------:R-:W-:-:S05]  /*7f00*/  HADD2.F32 R0, -RZ, R23.H0_H0 ;  /* 0x20000017ff007230 */ /* 0x000fca0000004100 */
[----:B------:R-:W-:-:S05]  /*7f10*/  F2FP.BF16.PACK_AB R0, RZ, R0 ;  /* 0x00000000ff00723e */ /* 0x000fca00000010ff */
[----:B------:R-:W-:Y:S01]  /*7f20*/  STG.E.U16 [R2.64], R0 ;  /* 0x0000000002007986 */ /* 0x000fe2000c101524 */
[----:B------:R-:W-:Y:S05]  /*7f30*/  EXIT ;  /* 0x000000000000794d */ /* 0x000fea0003800000 */
.L_x_6091:
        /* <DEDUP_REMOVED lines=12> */
.L_x_6103:
        /* <DEDUP_REMOVED lines=17> */
.L_x_6106:
[----:B------:R-:W-:-:S04]  /*8110*/  LOP3.LUT R0, R23, 0x80000000, RZ, 0xc0, !PT ;  /* 0x8000000017007812 */ /* 0x000fc800078ec0ff */
[----:B------:R-:W-:-:S04]  /*8120*/  SHF.R.U32.HI R5, RZ, 0x18, R0 ;  /* 0x00000018ff057819 */ /* 0x000fc80000011600 */
[----:B------:R-:W-:-:S04]  /*8130*/  LOP3.LUT R4, R4, R5, RZ, 0xfc, !PT ;  /* 0x0000000504047212 */ /* 0x000fc800078efcff */
[----:B------:R-:W-:Y:S02]  /*8140*/  PRMT R0, R4, 0x7610, R0 ;  /* 0x0000761004007816 */ /* 0x000fe40000000000 */
.L_x_6105:
[----:B------:R-:W-:Y:S05]  /*8150*/  BSYNC B0 ;  /* 0x0000000000007941 */ /* 0x000fea0003800000 */
.L_x_6104:
[----:B------:R-:W-:Y:S01]  /*8160*/  STG.E.U8 [R2.64], R0 ;  /* 0x0000000002007986 */ /* 0x000fe2000c101124 */
[----:B------:R-:W-:Y:S05]  /*8170*/  EXIT ;  /* 0x000000000000794d */ /* 0x000fea0003800000 */
.L_x_6102:
        /* <DEDUP_REMOVED lines=17> */
.L_x_6109:
[----:B------:R-:W-:-:S04]  /*8290*/  LOP3.LUT R0, R23, 0x80000000, RZ, 0xc0, !PT ;  /* 0x8000000017007812 */ /* 0x000fc800078ec0ff */
[----:B------:R-:W-:-:S04]  /*82a0*/  SHF.R.U32.HI R5, RZ, 0x18, R0 ;  /* 0x00000018ff057819 */ /* 0x000fc80000011600 */
[----:B------:R-:W-:-:S04]  /*82b0*/  LOP3.LUT R4, R4, R5, RZ, 0xfc, !PT ;  /* 0x0000000504047212 */ /* 0x000fc800078efcff */
[----:B------:R-:W-:Y:S02]  /*82c0*/  PRMT R0, R4, 0x7610, R0 ;  /* 0x0000761004007816 */ /* 0x000fe40000000000 */
.L_x_6108:
[----:B------:R-:W-:Y:S05]  /*82d0*/  BSYNC B0 ;  /* 0x0000000000007941 */ /* 0x000fea0003800000 */
.L_x_6107:
[----:B------:R-:W-:Y:S01]  /*82e0*/  STG.E.U8 [R2.64], R0 ;  /* 0x0000000002007986 */ /* 0x000fe2000c101124 */
[----:B------:R-:W-:Y:S05]  /*82f0*/  EXIT ;  /* 0x000000000000794d */ /* 0x000fea0003800000 */
.L_x_6101:
        /* <DEDUP_REMOVED lines=22> */
.L_x_6084:
        /* <DEDUP_REMOVED lines=20> */
.L_x_6111:
[----:B------:R-:W-:-:S06]  /*85a0*/  HADD2.F32 R4, -RZ, R23.H0_H0 ;  /* 0x20000017ff047230 */ /* 0x000fcc0000004100 */
[----:B------:R-:W0:Y:S02]  /*85b0*/  F2I.U64.TRUNC R4, R4 ;  /* 0x0000000400047311 */ /* 0x000e24000020d800 */
[----:B0-----:R-:W-:Y:S01]  /*85c0*/  STG.E.64 [R2.64], R4 ;  /* 0x0000000402007986 */ /* 0x001fe2000c101b24 */
[----:B------:R-:W-:Y:S05]  /*85d0*/  EXIT ;  /* 0x000000000000794d */ /* 0x000fea0003800000 */
.L_x_6110:
[----:B------:R-:W-:-:S06]  /*85e0*/  HADD2.F32 R23, -RZ, R23.H0_H0 ;  /* 0x20000017ff177230 */ /* 0x000fcc0000004100 */
[----:B------:R-:W0:Y:S02]  /*85f0*/  F2I.FTZ.U32.TRUNC.NTZ R23, R23 ;  /* 0x0000001700177305 */ /* 0x000e24000021f000 */
[----:B0-----:R-:W-:Y:S01]  /*8600*/  STG.E [R2.64], R23 ;  /* 0x0000001702007986 */ /* 0x001fe2000c101924 */
[----:B------:R-:W-:Y:S05]  /*8610*/  EXIT ;  /* 0x000000000000794d */ /* 0x000fea0003800000 */
.L_x_6112:
        /* <DEDUP_REMOVED lines=14> */
.L_x_18332:


//--------------------- .text._ZN2at6native18elementwise_kernelILi128ELi4EZNS0_22gpu_kernel_impl_nocastIZZZNS0_17round_kernel_cudaERNS_18TensorIteratorBaseEENKUlvE_clEvENKUlvE1_clEvEUlN3c104HalfEE_EEvS4_RKT_EUliE_EEviT1_ --------------------------
	.section	.text._ZN2at6native18elementwise_kernelILi128ELi4EZNS0_22gpu_kernel_impl_nocastIZZZNS0_17round_kernel_cudaERNS_18TensorIteratorBaseEENKUlvE_clEvENKUlvE1_clEvEUlN3c104HalfEE_EEvS4_RKT_EUliE_EEviT1_,"ax",@progbits
	.sectioninfo	@"SHI_REGISTERS=12"
	.align	128
        .global         _ZN2at6native18elementwise_kernelILi128ELi4EZNS0_22gpu_kernel_impl_nocastIZZZNS0_17round_kernel_cudaERNS_18TensorIteratorBaseEENKUlvE_clEvENKUlvE1_clEvEUlN3c104HalfEE_EEvS4_RKT_EUliE_EEviT1_
        .type           _ZN2at6native18elementwise_kernelILi128ELi4EZNS0_22gpu_kernel_impl_nocastIZZZNS0_17round_kernel_cudaERNS_18TensorIteratorBaseEENKUlvE_clEvENKUlvE1_clEvEUlN3c104HalfEE_EEvS4_RKT_EUliE_EEviT1_,@function
        .size           _ZN2at6native18elementwise_kernelILi128ELi4EZNS0_22gpu_kernel_impl_nocastIZZZNS0_17round_kernel_cudaERNS_18TensorIteratorBaseEENKUlvE_clEvENKUlvE1_clEvEUlN3c104HalfEE_EEvS4_RKT_EUliE_EEviT1_,(.L_x_18333 - _ZN2at6native18elementwise_kernelILi128ELi4EZNS0_22gpu_kernel_impl_nocastIZZZNS0_17round_kernel_cudaERNS_18TensorIteratorBaseEENKUlvE_clEvENKUlvE1_clEvEUlN3c104HalfEE_EEvS4_RKT_EUliE_EEviT1_)
        .other          _ZN2at6native18elementwise_kernelILi128ELi4EZNS0_22gpu_kernel_impl_nocastIZZZNS0_17round_kernel_cudaERNS_18TensorIteratorBaseEENKUlvE_clEvENKUlvE1_clEvEUlN3c104HalfEE_EEvS4_RKT_EUliE_EEviT1_,@"STO_CUDA_ENTRY STV_DEFAULT"
_ZN2at6native18elementwise_kernelILi128ELi4EZNS0_22gpu_kernel_impl_nocastIZZZNS0_17round_kernel_cudaERNS_18TensorIteratorBaseEENKUlvE_clEvENKUlvE1_clEvEUlN3c104HalfEE_EEvS4_RKT_EUliE_EEviT1_:
.text._ZN2at6native18elementwise_kernelILi128ELi4EZNS0_22gpu_kernel_impl_nocastIZZZNS0_17round_kernel_cudaERNS_18TensorIteratorBaseEENKUlvE_clEvENKUlvE1_clEvEUlN3c104HalfEE_EEvS4_RKT_EUliE_EEviT1_:
        /* <DEDUP_REMOVED lines=235> */
.L_x_6115:
[----:B------:R-:W-:-:S04]  /*0eb0*/  IADD3 R4, P0, R3, c[0x0][0x368], RZ ;  /* 0x0000da0003047a10 */ /* 0x000fc80007f1e0ff */
[----:B------:R-:W-:-:S05]  /*0ec0*/  IADD3.X R5, RZ, c[0x0][0x36c], RZ, P0, !PT ;  /* 0x0000db00ff057a10 */ /* 0x000fca00007fe4ff */
[----:B------:R-:W2:Y:S01]  /*0ed0*/  LDG.E.U16 R4, [R4.64] ;  /* 0x0000000404047981 */ /* 0x000ea2000c1e1500 */
[----:B------:R-:W-:Y:S02]  /*0ee0*/  IADD3 R2, P0, R2, c[0x0][0x360], RZ ;  /* 0x0000d80002027a10 */ /* 0x000fe40007f1e0ff */
[----:B------:R-:W-:-:S03]  /*0ef0*/  IADD3 R0, R0, 0x80, RZ ;  /* 0x0000008000007810 */ /* 0x000fc60007ffe0ff */
[----:B------:R-:W-:Y:S01]  /*0f00*/  IMAD.X R3, RZ, RZ, c[0x0][0x364], P0 ;  /* 0x0000d900ff037624 */ /* 0x000fe200000e06ff */
[----:B--2---:R-:W-:-:S06]  /*0f10*/  HADD2.F32 R6, -RZ, R4.H0_H0 ;  /* 0x20000004ff067230 */ /* 0x004fcc0000004100 */
[----:B------:R-:W0:Y:S02]  /*0f20*/  FRND R6, R6 ;  /* 0x0000000600067307 */ /* 0x000e240000201000 */
[----:B0-----:R-:W-:-:S05]  /*0f30*/  F2FP.PACK_AB R5, RZ, R6 ;  /* 0x00000006ff05723e */ /* 0x001fca00000000ff */
[----:B------:R0:W-:Y:S02]  /*0f40*/  STG.E.U16 [R2.64], R5 ;  /* 0x0000000502007986 */ /* 0x0001e4000c101504 */
.L_x_6114:
[----:B------:R-:W-:Y:S05]  /*0f50*/  BSYNC B0 ;  /* 0x0000000000007941 */ /* 0x000fea0003800000 */
.L_x_6113:
        /* <DEDUP_REMOVED lines=230> */
.L_x_6118:
        /* <DEDUP_REMOVED lines=8> */
[----:B------:R-:W0:Y:S02]  /*1e40*/  FRND R6, R6 ;  /* 0x0000000600067307 */ /* 0x000e240000201000 */
        /* <DEDUP_REMOVED lines=230> */
.L_x_6119:
[----:B------:R-:W-:-:S04]  /*2cb0*/  IADD3 R4, P0, R3, c[0x0][0x368], RZ ;  /* 0x0000da0003047a10 */ /* 0x000fc80007f1e0ff */
[----:B------:R-:W-:-:S05]  /*2cc0*/  IADD3.X R5, RZ, c[0x0][0x36c], RZ, P0, !PT ;  /* 0x0000db00ff057a10 */ /* 0x000fca00007fe4ff */
[----:B------:R-:W2:Y:S01]  /*2cd0*/  LDG.E.U16 R4, [R4.64] ;  /* 0x0000000404047981 */ /* 0x000ea2000c1e1500 */
[----:B------:R-:W-:Y:S02]  /*2ce0*/  IADD3 R2, P0, R2, c[0x0][0x360], RZ ;  /* 0x0000d80002027a10 */ /* 0x000fe40007f1e0ff */
[----:B------:R-:W-:Y:S02]  /*2cf0*/  IADD3 R0, R0, 0x80, RZ ;  /* 0x0000008000007810 */ /* 0x000fe40007ffe0ff */
[----:B------:R-:W-:Y:S01]  /*2d00*/  IADD3.X R3, RZ, c[0x0][0x364], RZ, P0, !PT ;  /* 0x0000d900ff037a10 */ /* 0x000fe200007fe4ff */
[----:B--2---:R-:W-:-:S06]  /*2d10*/  HADD2.F32 R6, -RZ, R4.H0_H0 ;  /* 0x20000004ff067230 */ /* 0x004fcc0000004100 */
[----:B------:R-:W0:Y:S02]  /*2d20*/  FRND R6, R6 ;  /* 0x0000000600067307 */ /* 0x000e240000201000 */
[----:B0-----:R-:W-:-:S05]  /*2d30*/  F2FP.PACK_AB R5, RZ, R6 ;  /* 0x00000006ff05723e */ /* 0x001fca00000000ff */
[----:B------:R0:W-:Y:S02]  /*2d40*/  STG.E.U16 [R2.64], R5 ;  /* 0x0000000502007986 */ /* 0x0001e4000c101504 */
.L_x_6117:
[----:B------:R-:W-:Y:S05]  /*2d50*/  BSYNC B0 ;  /* 0x0000000000007941 */ /* 0x000fea0003800000 */
.L_x_6116:
        /* <DEDUP_REMOVED lines=229> */
.L_x_6120:
[----:B------:R-:W-:-:S04]  /*3bb0*/  IADD3 R4, P0, R3, c[0x0][0x368], RZ ;  /* 0x0000da0003047a10 */ /* 0x000fc80007f1e0ff */
[----:B------:R-:W-:-:S05]  /*3bc0*/  IADD3.X R5, RZ, c[0x0][0x36c], RZ, P0, !PT ;  /* 0x0000db00ff057a10 */ /* 0x000fca00007fe4ff */
[----:B------:R-:W2:Y:S01]  /*3bd0*/  LDG.E.U16 R4, [R4.64] ;  /* 0x0000000404047981 */ /* 0x000ea2000c1e1500 */
[----:B------:R-:W-:-:S04]  /*3be0*/  IADD3 R2, P0, R2, c[0x0][0x360], RZ ;  /* 0x0000d80002027a10 */ /* 0x000fc80007f1e0ff */
[----:B------:R-:W-:Y:S01]  /*3bf0*/  IADD3.X R3, RZ, c[0x0][0x364], RZ, P0, !PT ;  /* 0x0000d900ff037a10 */ /* 0x000fe200007fe4ff */
[----:B--2---:R-:W-:-:S06]  /*3c00*/  HADD2.F32 R0, -RZ, R4.H0_H0 ;  /* 0x20000004ff007230 */ /* 0x004fcc0000004100 */
[----:B------:R-:W0:Y:S02]  /*3c10*/  FRND R0, R0 ;  /* 0x0000000000007307 */ /* 0x000e240000201000 */
[----:B0-----:R-:W-:-:S05]  /*3c20*/  F2FP.PACK_AB R5, RZ, R0 ;  /* 0x00000000ff05723e */ /* 0x001fca00000000ff */
[----:B------:R-:W-:Y:S01]  /*3c30*/  STG.E.U16 [R2.64], R5 ;  /* 0x0000000502007986 */ /* 0x000fe2000c101504 */
[----:B------:R-:W-:Y:S05]  /*3c40*/  EXIT ;  /* 0x000000000000794d */ /* 0x000fea0003800000 */
.L_x_6121:
        /* <DEDUP_REMOVED lines=11> */
.L_x_18333:


//--------------------- .text._ZN2at6native27unrolled_elementwise_kernelIZZZNS0_17round_kernel_cudaERNS_18TensorIteratorBaseEENKUlvE_clEvENKUlvE1_clEvEUlN3c104HalfEE_St5arrayIPcLm2EELi4E23TrivialOffsetCalculatorILi1EjESD_NS0_6memory15LoadWithoutCastENSE_16StoreWithoutCastEEEviT_T0_T2_T3_T4_T5_ --------------------------
	.section	.text._ZN2at6native27unrolled_elementwise_kernelIZZZNS0_17round_kernel_cudaERNS_18TensorIteratorBaseEENKUlvE_clEvENKUlvE1_clEvEUlN3c104HalfEE_St5arrayIPcLm2EELi4E23TrivialOffsetCalculatorILi1EjESD_NS0_6memory15LoadWithoutCastENSE_16StoreWithoutCastEEEviT_T0_T2_T3_T4_T5_,"ax",@progbits
	.sectioninfo	@"SHI_REGISTERS=20"
	.align	128
        .global         _ZN2at6native27unrolled_elementwise_kernelIZZZNS0_17round_kernel_cudaERNS_18TensorIteratorBaseEENKUlvE_clEvENKUlvE1_clEvEUlN3c104HalfEE_St5arrayIPcLm2EELi4E23TrivialOffsetCalculatorILi1EjESD_NS0_6memory15LoadWithoutCastENSE_16StoreWithoutCastEEEviT_T0_T2_T3_T4_T5_
        .type           _ZN2at6native27unrolled_elementwise_kernelIZZZNS0_17round_kernel_cudaERNS_18TensorIteratorBaseEENKUlvE_clEvENKUlvE1_clEvEUlN3c104HalfEE_St5arrayIPcLm2EELi4E23TrivialOffsetCalculatorILi1EjESD_NS0_6memory15LoadWithoutCastENSE_16StoreWithoutCastEEEviT_T0_T2_T3_T4_T5_,@function
        .size           _ZN2at6native27unrolled_elementwise_kernelIZZZNS0_17round_kernel_cudaERNS_18TensorIteratorBaseEENKUlvE_clEvENKUlvE1_clEvEUlN3c104HalfEE_St5arrayIPcLm2EELi4E23TrivialOffsetCalculatorILi1EjESD_NS0_6memory15LoadWithoutCastENSE_16StoreWithoutCastEEEviT_T0_T2_T3_T4_T5_,(.L_x_18334 - _ZN2at6native27unrolled_elementwise_kernelIZZZNS0_17round_kernel_cudaERNS_18TensorIteratorBaseEENKUlvE_clEvENKUlvE1_clEvEUlN3c104HalfEE_St5arrayIPcLm2EELi4E23TrivialOffsetCalculatorILi1EjESD_NS0_6memory15LoadWithoutCastENSE_16StoreWithoutCastEEEviT_T0_T2_T3_T4_T5_)
        .other          _ZN2at6native27unrolled_elementwise_kernelIZZZNS0_17round_kernel_cudaERNS_18TensorIteratorBaseEENKUlvE_clEvENKUlvE1_clEvEUlN3c104HalfEE_St5arrayIPcLm2EELi4E23TrivialOffsetCalculatorILi1EjESD_NS0_6memory15LoadWithoutCastENSE_16StoreWithoutCastEEEviT_T0_T2_T3_T4_T5_,@"STO_CUDA_ENTRY STV_DEFAULT"
_ZN2at6native27unrolled_elementwise_kernelIZZZNS0_17round_kernel_cudaERNS_18TensorIteratorBaseEENKUlvE_clEvENKUlvE1_clEvEUlN3c104HalfEE_St5arrayIPcLm2EELi4E23TrivialOffsetCalculatorILi1EjESD_NS0_6memory15LoadWithoutCastENSE_16StoreWithoutCastEEEviT_T0_T2_T3_T4_T5_:
.text._ZN2at6native27unrolled_elementwise_kernelIZZZNS0_17round_kernel_cudaERNS_18TensorIteratorBaseEENKUlvE_clEvENKUlvE1_clEvEUlN3c104HalfEE_St5arrayIPcLm2EELi4E23TrivialOffsetCalculatorILi1EjESD_NS0_6memory15LoadWithoutCastENSE_16StoreWithoutCastEEEviT_T0_T2_T3_T4_T5_:
        /* <DEDUP_REMOVED lines=47> */
[----:B------:R-:W0:Y:S01]  /*02f0*/  @!P0 FRND R13, R13 ;  /* 0x0000000d000d8307 */ /* 0x000e220000201000 */
[----:B---3--:R-:W-:Y:S01]  /*0300*/  @!P2 HADD2.F32 R12, -RZ, R12.H0_H0 ;  /* 0x2000000cff0ca230 */ /* 0x008fe20000004100 */
[----:B0-----:R-:W-:-:S06]  /*0310*/  @!P0 F2FP.PACK_AB R6, RZ, R13 ;  /* 0x0000000dff06823e */ /* 0x001fcc00000000ff */
[----:B------:R-:W0:Y:S01]  /*0320*/  @!P2 FRND R12, R12 ;  /* 0x0000000c000ca307 */ /* 0x000e220000201000 */
[----:B------:R1:W-:Y:S01]  /*0330*/  @!P0 STG.E.U16 [R4.64], R6 ;  /* 0x0000000604008986 */ /* 0x0003e2000c101504 */
[----:B----4-:R-:W-:-:S06]  /*0340*/  @!P3 HADD2.F32 R15, -RZ, R15.H0_H0 ;  /* 0x2000000fff0fb230 */ /* 0x010fcc0000004100 */
[----:B------:R-:W2:Y:S01]  /*0350*/  @!P3 FRND R15, R15 ;  /* 0x0000000f000fb307 */ /* 0x000ea20000201000 */
[----:B-----5:R-:W-:-:S07]  /*0360*/  @!P1 HADD2.F32 R14, -RZ, R14.H0_H0 ;  /* 0x2000000eff0e9230 */ /* 0x020fce0000004100 */
[----:B------:R-:W3:Y:S01]  /*0370*/  @!P1 FRND R14, R14 ;  /* 0x0000000e000e9307 */ /* 0x000ee20000201000 */
        /* <DEDUP_REMOVED lines=13> */
.L_x_6123:
[----:B-1----:R-:W-:Y:S05]  /*0450*/  BSYNC B0 ;  /* 0x0000000000007941 */ /* 0x002fea0003800000 */
.L_x_6122:
        /* <DEDUP_REMOVED lines=8> */
.L_x_6124:
        /* <DEDUP_REMOVED lines=10> */
.L_x_18334:


//--------------------- .text._ZN2at6native29vectorized_elementwise_kernelILi2EZZZNS0_17round_kernel_cudaERNS_18TensorIteratorBaseEENKUlvE_clEvENKUlvE1_clEvEUlN3c104HalfEE_St5arrayIPcLm2EEEEviT0_T1_ --------------------------
	.section	.text._ZN2at6native29vectorized_elementwise_kernelILi2EZZZNS0_17round_kernel_cudaERNS_18TensorIteratorBaseEENKUlvE_clEvENKUlvE1_clEvEUlN3c104HalfEE_St5arrayIPcLm2EEEEviT0_T1_,"ax",@progbits
	.sectioninfo	@"SHI_REGISTERS=23"
	.align	128
        .global         _ZN2at6native29vectorized_elementwise_kernelILi2EZZZNS0_17round_kernel_cudaERNS_18TensorIteratorBaseEENKUlvE_clEvENKUlvE1_clEvEUlN3c104HalfEE_St5arrayIPcLm2EEEEviT0_T1_
        .type           _ZN2at6native29vectorized_elementwise_kernelILi2EZZZNS0_17round_kernel_cudaERNS_18TensorIteratorBaseEENKUlvE_clEvENKUlvE1_clEvEUlN3c104HalfEE_St5arrayIPcLm2EEEEviT0_T1_,@function
        .size           _ZN2at6native29vectorized_elementwise_kernelILi2EZZZNS0_17round_kernel_cudaERNS_18TensorIteratorBaseEENKUlvE_clEvENKUlvE1_clEvEUlN3c104HalfEE_St5arrayIPcLm2EEEEviT0_T1_,(.L_x_18335 - _ZN2at6native29vectorized_elementwise_kernelILi2EZZZNS0_17round_kernel_cudaERNS_18TensorIteratorBaseEENKUlvE_clEvENKUlvE1_clEvEUlN3c104HalfEE_St5arrayIPcLm2EEEEviT0_T1_)
        .other          _ZN2at6native29vectorized_elementwise_kernelILi2EZZZNS0_17round_kernel_cudaERNS_18TensorIteratorBaseEENKUlvE_clEvENKUlvE1_clEvEUlN3c104HalfEE_St5arrayIPcLm2EEEEviT0_T1_,@"STO_CUDA_ENTRY STV_DEFAULT"
_ZN2at6native29vectorized_elementwise_kernelILi2EZZZNS0_17round_kernel_cudaERNS_18TensorIteratorBaseEENKUlvE_clEvENKUlvE1_clEvEUlN3c104HalfEE_St5arrayIPcLm2EEEEviT0_T1_:
.text._ZN2at6native29vectorized_elementwise_kernelILi2EZZZNS0_17round_kernel_cudaERNS_18TensorIteratorBaseEENKUlvE_clEvENKUlvE1_clEvEUlN3c104HalfEE_St5arrayIPcLm2EEEEviT0_T1_:
        /* <DEDUP_REMOVED lines=21> */
[----:B------:R-:W-:Y:S01]  /*0150*/  FRND R4, R4 ;  /* 0x0000000400047307 */ /* 0x000fe20000201000 */
[--C-:B----4-:R-:W-:Y:S02]  /*0160*/  HADD2.F32 R8, -RZ, R9.reuse.H0_H0 ;  /* 0x20000009ff087230 */ /* 0x110fe40000004100 */
[----:B------:R-:W-:-:S02]  /*0170*/  HADD2.F32 R9, -RZ, R9.H1_H1 ;  /* 0x30000009ff097230 */ /* 0x000fc40000004100 */
[--C-:B-----5:R-:W-:Y:S02]  /*0180*/  HADD2.F32 R10, -RZ, R11.reuse.H0_H0 ;  /* 0x2000000bff0a7230 */ /* 0x120fe40000004100 */
[----:B------:R-:W-:Y:S01]  /*0190*/  HADD2.F32 R11, -RZ, R11.H1_H1 ;  /* 0x3000000bff0b7230 */ /* 0x000fe20000004100 */
[----:B------:R-:W0:Y:S08]  /*01a0*/  FRND R5, R5 ;  /* 0x0000000500057307 */ /* 0x000e300000201000 */
[----:B------:R-:W-:Y:S08]  /*01b0*/  FRND R6, R6 ;  /* 0x0000000600067307 */ /* 0x000ff00000201000 */
[----:B------:R-:W1:Y:S01]  /*01c0*/  FRND R7, R7 ;  /* 0x0000000700077307 */ /* 0x000e620000201000 */
[----:B0-----:R-:W-:-:S05]  /*01d0*/  F2FP.PACK_AB R5, R5, R4 ;  /* 0x000000040505723e */ /* 0x001fca00000000ff */
[----:B------:R-:W-:Y:S02]  /*01e0*/  STG.E [R2.64], R5 ;  /* 0x0000000502007986 */ /* 0x000fe4000c101904 */
[----:B------:R-:W-:Y:S08]  /*01f0*/  FRND R8, R8 ;  /* 0x0000000800087307 */ /* 0x000ff00000201000 */
[----:B------:R-:W0:Y:S01]  /*0200*/  FRND R9, R9 ;  /* 0x0000000900097307 */ /* 0x000e220000201000 */
[----:B-1----:R-:W-:-:S05]  /*0210*/  F2FP.PACK_AB R7, R7, R6 ;  /* 0x000000060707723e */ /* 0x002fca00000000ff */
[----:B------:R-:W-:Y:S02]  /*0220*/  STG.E [R2.64+0x200], R7 ;  /* 0x0002000702007986 */ /* 0x000fe4000c101904 */
[----:B------:R-:W-:Y:S08]  /*0230*/  FRND R10, R10 ;  /* 0x0000000a000a7307 */ /* 0x000ff00000201000 */
[----:B------:R-:W1:Y:S01]  /*0240*/  FRND R11, R11 ;  /* 0x0000000b000b7307 */ /* 0x000e620000201000 */
[----:B0-----:R-:W-:-:S05]  /*0250*/  F2FP.PACK_AB R13, R9, R8 ;  /* 0x00000008090d723e */ /* 0x001fca00000000ff */
[----:B------:R-:W-:Y:S01]  /*0260*/  STG.E [R2.64+0x400], R13 ;  /* 0x0004000d02007986 */ /* 0x000fe2000c101904 */
[----:B-1----:R-:W-:-:S05]  /*0270*/  F2FP.PACK_AB R15, R11, R10 ;  /* 0x0000000a0b0f723e */ /* 0x002fca00000000ff */
[----:B------:R-:W-:Y:S01]  /*0280*/  STG.E [R2.64+0x600], R15 ;  /* 0x0006000f02007986 */ /* 0x000fe2000c101904 */
[----:B------:R-:W-:Y:S05]  /*0290*/  EXIT ;  /* 0x000000000000794d */ /* 0x000fea0003800000 */
.L_x_6125:
        /* <DEDUP_REMOVED lines=72> */
[----:B------:R-:W0:Y:S02]  /*0720*/  @!P0 FRND R12, R12 ;  /* 0x0000000c000c8307 */ /* 0x000e240000201000 */
[----:B0-----:R-:W-:Y:S01]  /*0730*/  @!P0 F2FP.PACK_AB R12, RZ, R12 ;  /* 0x0000000cff0c823e */ /* 0x001fe200000000ff */
[----:B---3--:R-:W-:Y:S02]  /*0740*/  @!P1 HADD2.F32 R4, -RZ, R5.H0_H0 ;  /* 0x20000005ff049230 */ /* 0x008fe40000004100 */
[----:B-----5:R-:W-:-:S06]  /*0750*/  @!P6 HADD2.F32 R5, -RZ, R6.H0_H0 ;  /* 0x20000006ff05e230 */ /* 0x020fcc0000004100 */
[----:B------:R-:W0:Y:S01]  /*0760*/  @!P6 FRND R5, R5 ;  /* 0x000000050005e307 */ /* 0x000e220000201000 */
[----:B------:R-:W-:Y:S01]  /*0770*/  @!P2 HADD2.F32 R6, -RZ, R7.H0_H0 ;  /* 0x20000007ff06a230 */ /* 0x000fe20000004100 */
[----:B------:R-:W-:-:S04]  /*0780*/  IADD3 R7, R3, 0x300, RZ ;  /* 0x0000030003077810 */ /* 0x000fc80007ffe0ff */
[-C--:B------:R-:W-:Y:S02]  /*0790*/  ISETP.GE.AND P5, PT, R7, R2.reuse, PT ;  /* 0x000000020700720c */ /* 0x080fe40003fa6270 */
[----:B0-----:R-:W-:Y:S02]  /*07a0*/  @!P6 F2FP.PACK_AB R5, RZ, R5 ;  /* 0x00000005ff05e23e */ /* 0x001fe400000000ff */
[----:B------:R-:W-:Y:S02]  /*07b0*/  ISETP.GE.AND P6, PT, R15, R2, PT ;  /* 0x000000020f00720c */ /* 0x000fe40003fc6270 */
[----:B------:R-:W-:Y:S01]  /*07c0*/  PRMT R15, R12, 0x7610, R15 ;  /* 0x000076100c0f7816 */ /* 0x000fe2000000000f */
[----:B------:R-:W0:Y:S01]  /*07d0*/  @!P1 FRND R4, R4 ;  /* 0x0000000400049307 */ /* 0x000e220000201000 */
[----:B----4-:R-:W-:-:S07]  /*07e0*/  @!P3 HADD2.F32 R8, -RZ, R8.H0_H0 ;  /* 0x20000008ff08b230 */ /* 0x010fce0000004100 */
[----:B------:R1:W-:Y:S01]  /*07f0*/  @!P3 FRND R7, R8 ;  /* 0x000000080007b307 */ /* 0x0003e20000201000 */
[----:B------:R-:W-:Y:S02]  /*0800*/  @!P5 HADD2.F32 R10, -RZ, R10.H0_H0 ;  /* 0x2000000aff0ad230 */ /* 0x000fe40000004100 */
[----:B------:R-:W-:Y:S01]  /*0810*/  @!P4 HADD2.F32 R14, -RZ, R9.H0_H0 ;  /* 0x20000009ff0ec230 */ /* 0x000fe20000004100 */
[----:B------:R-:W-:Y:S02]  /*0820*/  @!P0 IMAD.IADD R9, R0, 0x1, R3 ;  /* 0x0000000100098824 */ /* 0x000fe400078e0203 */
[----:B------:R-:W-:Y:S02]  /*0830*/  @!P0 IMAD.MOV.U32 R3, RZ, RZ, R13 ;  /* 0x000000ffff038224 */ /* 0x000fe400078e000d */
[----:B-1----:R-:W-:Y:S01]  /*0840*/  @!P0 IMAD.WIDE.U32 R8, R9, R16, c[0x0][0x168] ;  /* 0x00005a0009088625 */ /* 0x002fe200078e0010 */
[----:B------:R-:W-:Y:S01]  /*0850*/  @!P6 HADD2.F32 R11, -RZ, R11.H0_H0 ;  /* 0x2000000bff0be230 */ /* 0x000fe20000004100 */
[----:B------:R-:W1:Y:S03]  /*0860*/  @!P2 FRND R6, R6 ;  /* 0x000000060006a307 */ /* 0x000e660000201000 */
[----:B------:R2:W-:Y:S01]  /*0870*/  @!P0 STG.E.U16 [R8.64], R15 ;  /* 0x0000000f08008986 */ /* 0x0005e2000c101504 */
[----:B------:R-:W-:-:S04]  /*0880*/  ISETP.GE.AND P0, PT, R3, R2, PT ;  /* 0x000000020300720c */ /* 0x000fc80003f06270 */
[----:B------:R-:W3:Y:S08]  /*0890*/  @!P4 FRND R14, R14 ;  /* 0x0000000e000ec307 */ /* 0x000ef00000201000 */
[----:B------:R-:W4:Y:S08]  /*08a0*/  @!P5 FRND R10, R10 ;  /* 0x0000000a000ad307 */ /* 0x000f300000201000 */
[----:B------:R-:W5:Y:S01]  /*08b0*/  @!P6 FRND R11, R11 ;  /* 0x0000000b000be307 */ /* 0x000f620000201000 */
        /* <DEDUP_REMOVED lines=19> */
.L_x_6128:
[----:B------:R-:W-:-:S13]  /*09f0*/  ISETP.GE.AND P0, PT, R3, R2, PT ;  /* 0x000000020300720c */ /* 0x000fda0003f06270 */
[----:B------:R-:W-:Y:S05]  /*0a00*/  @P0 BRA `(.L_x_6130) ;  /* 0x000000d000000947 */ /* 0x000fea0003800000 */
[----:B0-----:R-:W-:Y:S01]  /*0a10*/  IMAD.IADD R10, R0, 0x1, R3 ;  /* 0x00000001000a7824 */ /* 0x001fe200078e0203 */
[----:B------:R-:W-:Y:S01]  /*0a20*/  IADD3 R3, R3, 0x80, RZ ;  /* 0x0000008003037810 */ /* 0x000fe20007ffe0ff */
[----:B------:R-:W-:-:S04]  /*0a30*/  IMAD.MOV.U32 R11, RZ, RZ, 0x2 ;  /* 0x00000002ff0b7424 */ /* 0x000fc800078e00ff */
[----:B------:R-:W-:-:S05]  /*0a40*/  IMAD.WIDE.U32 R10, R10, R11, c[0x0][0x168] ;  /* 0x00005a000a0a7625 */ /* 0x000fca00078e000b */
[----:B------:R0:W-:Y:S02]  /*0a50*/  STG.E.U16 [R10.64], R13 ;  /* 0x0000000d0a007986 */ /* 0x0001e4000c101504 */
.L_x_6129:
        /* <DEDUP_REMOVED lines=8> */
.L_x_6130:
        /* <DEDUP_REMOVED lines=8> */
.L_x_6131:
[----:B------:R-:W-:Y:S05]  /*0b60*/  BSYNC B1 ;  /* 0x0000000000017941 */ /* 0x000fea0003800000 */
.L_x_6127:
[----:B------:R-:W-:Y:S02]  /*0b70*/  ISETP.GE.AND P0, PT, R3, R2, PT ;  /* 0x000000020300720c */ /* 0x000fe40003f06270 */
[----:B------:R-:W-:-:S11]  /*0b80*/  PRMT R5, R6, 0x7610, R5 ;  /* 0x0000761006057816 */ /* 0x000fd60000000005 */
[----:B0-----:R-:W-:Y:S01]  /*0b90*/  @!P0 IMAD.IADD R7, R0, 0x1, R3 ;  /* 0x0000000100078824 */ /* 0x001fe200078e0203 */
[----:B------:R-:W-:Y:S01]  /*0ba0*/  @!P0 IADD3 R3, R3, 0x80, RZ ;  /* 0x0000008003038810 */ /* 0x000fe20007ffe0ff */
[----:B------:R-:W-:-:S04]  /*0bb0*/  @!P0 IMAD.MOV.U32 R8, RZ, RZ, 0x2 ;  /* 0x00000002ff088424 */ /* 0x000fc800078e00ff */
[----:B------:R-:W-:-:S05]  /*0bc0*/  @!P0 IMAD.WIDE.U32 R6, R7, R8, c[0x0][0x168] ;  /* 0x00005a0007068625 */ /* 0x000fca00078e0008 */
[----:B------:R0:W-:Y:S02]  /*0bd0*/  @!P0 STG.E.U16 [R6.64], R5 ;  /* 0x0000000506008986 */ /* 0x0001e4000c101504 */
.L_x_6132:
[----:B------:R-:W-:Y:S05]  /*0be0*/  BSYNC B0 ;  /* 0x0000000000007941 */ /* 0x000fea0003800000 */
.L_x_6126:
        /* <DEDUP_REMOVED lines=8> */
.L_x_6133:
        /* <DEDUP_REMOVED lines=9> */
.L_x_18335:


//--------------------- .text._ZN2at6native29vectorized_elementwise_kernelILi4EZZZNS0_17round_kernel_cudaERNS_18TensorIteratorBaseEENKUlvE_clEvENKUlvE1_clEvEUlN3c104HalfEE_St5arrayIPcLm2EEEEviT0_T1_ --------------------------
	.section	.text._ZN2at6native29vectorized_elementwise_kernelILi4EZZZNS0_17round_kernel_cudaERNS_18TensorIteratorBaseEENKUlvE_clEvENKUlvE1_clEvEUlN3c104HalfEE_St5arrayIPcLm2EEEEviT0_T1_,"ax",@progbits
	.sectioninfo	@"SHI_REGISTERS=23"
	.align	128
        .global         _ZN2at6native29vectorized_elementwise_kernelILi4EZZZNS0_17round_kernel_cudaERNS_18TensorIteratorBaseEENKUlvE_clEvENKUlvE1_clEvEUlN3c104HalfEE_St5arrayIPcLm2EEEEviT0_T1_
        .type           _ZN2at6native29vectorized_elementwise_kernelILi4EZZZNS0_17round_kernel_cudaERNS_18TensorIteratorBaseEENKUlvE_clEvENKUlvE1_clEvEUlN3c104HalfEE_St5arrayIPcLm2EEEEviT0_T1_,@function
        .size           _ZN2at6native29vectorized_elementwise_kernelILi4EZZZNS0_17round_kernel_cudaERNS_18TensorIteratorBaseEENKUlvE_clEvENKUlvE1_clEvEUlN3c104HalfEE_St5arrayIPcLm2EEEEviT0_T1_,(.L_x_18336 - _ZN2at6native29vectorized_elementwise_kernelILi4EZZZNS0_17round_kernel_cudaERNS_18TensorIteratorBaseEENKUlvE_clEvENKUlvE1_clEvEUlN3c104HalfEE_St5arrayIPcLm2EEEEviT0_T1_)
        .other          _ZN2at6native29vectorized_elementwise_kernelILi4EZZZNS0_17round_kernel_cudaERNS_18TensorIteratorBaseEENKUlvE_clEvENKUlvE1_clEvEUlN3c104HalfEE_St5arrayIPcLm2EEEEviT0_T1_,@"STO_CUDA_ENTRY STV_DEFAULT"
_ZN2at6native29vectorized_elementwise_kernelILi4EZZZNS0_17round_kernel_cudaERNS_18TensorIteratorBaseEENKUlvE_clEvENKUlvE1_clEvEUlN3c104HalfEE_St5arrayIPcLm2EEEEviT0_T1_:
.text._ZN2at6native29vectorized_elementwise_kernelILi4EZZZNS0_17round_kernel_cudaERNS_18TensorIteratorBaseEENKUlvE_clEvENKUlvE1_clEvEUlN3c104HalfEE_St5arrayIPcLm2EEEEviT0_T1_:
        /* <DEDUP_REMOVED lines=17> */
[----:B------:R-:W-:Y:S01]  /*0110*/  FRND R6, R6 ;  /* 0x0000000600067307 */ /* 0x000fe20000201000 */
[----:B---3--:R-:W-:-:S02]  /*0120*/  HADD2.F32 R10, -RZ, R2.H0_H0 ;  /* 0x20000002ff0a7230 */ /* 0x008fc40000004100 */
[--C-:B------:R-:W-:Y:S02]  /*0130*/  HADD2.F32 R11, -RZ, R3.reuse.H0_H0 ;  /* 0x20000003ff0b7230 */ /* 0x100fe40000004100 */
[----:B------:R-:W-:Y:S02]  /*0140*/  HADD2.F32 R12, -RZ, R3.H1_H1 ;  /* 0x30000003ff0c7230 */ /* 0x000fe40000004100 */
[----:B------:R-:W-:Y:S01]  /*0150*/  HADD2.F32 R4, -RZ, R2.H1_H1 ;  /* 0x30000002ff047230 */ /* 0x000fe20000004100 */
[----:B------:R-:W0:Y:S01]  /*0160*/  FRND R7, R7 ;  /* 0x0000000700077307 */ /* 0x000e220000201000 */
[----:B------:R-:W-:-:S06]  /*0170*/  IMAD.WIDE.U32 R2, R0, R15, c[0x0][0x168] ;  /* 0x00005a0000027625 */ /* 0x000fcc00078e000f */
[----:B------:R-:W-:Y:S01]  /*0180*/  IMAD.WIDE R2, R13, 0x8, R2 ;  /* 0x000000080d027825 */ /* 0x000fe200078e0202 */
[----:B------:R-:W-:Y:S08]  /*0190*/  FRND R8, R8 ;  /* 0x0000000800087307 */ /* 0x000ff00000201000 */
[----:B------:R-:W1:Y:S01]  /*01a0*/  FRND R9, R9 ;  /* 0x0000000900097307 */ /* 0x000e620000201000 */
[----:B0-----:R-:W-:-:S07]  /*01b0*/  F2FP.PACK_AB R6, R7, R6 ;  /* 0x000000060706723e */ /* 0x001fce00000000ff */
[----:B------:R-:W-:Y:S08]  /*01c0*/  FRND R10, R10 ;  /* 0x0000000a000a7307 */ /* 0x000ff00000201000 */
[----:B------:R-:W0:Y:S01]  /*01d0*/  FRND R5, R4 ;  /* 0x0000000400057307 */ /* 0x000e220000201000 */
[----:B-1----:R-:W-:-:S05]  /*01e0*/  F2FP.PACK_AB R7, R9, R8 ;  /* 0x000000080907723e */ /* 0x002fca00000000ff */
[----:B------:R-:W-:Y:S02]  /*01f0*/  STG.E.64 [R2.64], R6 ;  /* 0x0000000602007986 */ /* 0x000fe4000c101b04 */
[----:B------:R-:W-:Y:S08]  /*0200*/  FRND R11, R11 ;  /* 0x0000000b000b7307 */ /* 0x000ff00000201000 */
[----:B------:R-:W1:Y:S01]  /*0210*/  FRND R12, R12 ;  /* 0x0000000c000c7307 */ /* 0x000e620000201000 */
[----:B0-----:R-:W-:-:S02]  /*0220*/  F2FP.PACK_AB R8, R5, R10 ;  /* 0x0000000a0508723e */ /* 0x001fc400000000ff */
[----:B-1----:R-:W-:-:S05]  /*0230*/  F2FP.PACK_AB R9, R12, R11 ;  /* 0x0000000b0c09723e */ /* 0x002fca00000000ff */
[----:B------:R-:W-:Y:S01]  /*0240*/  STG.E.64 [R2.64+0x400], R8 ;  /* 0x0004000802007986 */ /* 0x000fe2000c101b04 */
[----:B------:R-:W-:Y:S05]  /*0250*/  EXIT ;  /* 0x000000000000794d */ /* 0x000fea0003800000 */
.L_x_6134:
        /* <DEDUP_REMOVED lines=117> */
.L_x_6137:
[----:B------:R-:W-:-:S13]  /*09b0*/  ISETP.GE.AND P0, PT, R3, R2, PT ;  /* 0x000000020300720c */ /* 0x000fda0003f06270 */
[----:B------:R-:W-:Y:S05]  /*09c0*/  @P0 BRA `(.L_x_6139) ;  /* 0x000000d000000947 */ /* 0x000fea0003800000 */
[----:B0-----:R-:W-:Y:S01]  /*09d0*/  IMAD.IADD R10, R0, 0x1, R3 ;  /* 0x00000001000a7824 */ /* 0x001fe200078e0203 */
[----:B------:R-:W-:Y:S01]  /*09e0*/  IADD3 R3, R3, 0x80, RZ ;  /* 0x0000008003037810 */ /* 0x000fe20007ffe0ff */
[----:B------:R-:W-:-:S04]  /*09f0*/  IMAD.MOV.U32 R11, RZ, RZ, 0x2 ;  /* 0x00000002ff0b7424 */ /* 0x000fc800078e00ff */
[----:B------:R-:W-:-:S05]  /*0a00*/  IMAD.WIDE.U32 R10, R10, R11, c[0x0][0x168] ;  /* 0x00005a000a0a7625 */ /* 0x000fca00078e000b */
[----:B------:R0:W-:Y:S02]  /*0a10*/  STG.E.U16 [R10.64], R13 ;  /* 0x0000000d0a007986 */ /* 0x0001e4000c101504 */
.L_x_6138:
        /* <DEDUP_REMOVED lines=8> */
.L_x_6139:
        /* <DEDUP_REMOVED lines=8> */
.L_x_6140:
[----:B------:R-:W-:Y:S05]  /*0b20*/  BSYNC B1 ;  /* 0x0000000000017941 */ /* 0x000fea0003800000 */
.L_x_6136:
[----:B------:R-:W-:Y:S02]  /*0b30*/  ISETP.GE.AND P0, PT, R3, R2, PT ;  /* 0x000000020300720c */ /* 0x000fe40003f06270 */
[----:B------:R-:W-:-:S11]  /*0b40*/  PRMT R5, R6, 0x7610, R5 ;  /* 0x0000761006057816 */ /* 0x000fd60000000005 */
[----:B0-----:R-:W-:Y:S01]  /*0b50*/  @!P0 IMAD.IADD R7, R0, 0x1, R3 ;  /* 0x0000000100078824 */ /* 0x001fe200078e0203 */
[----:B------:R-:W-:Y:S01]  /*0b60*/  @!P0 IADD3 R3, R3, 0x80, RZ ;  /* 0x0000008003038810 */ /* 0x000fe20007ffe0ff */
[----:B------:R-:W-:-:S04]  /*0b70*/  @!P0 IMAD.MOV.U32 R8, RZ, RZ, 0x2 ;  /* 0x00000002ff088424 */ /* 0x000fc800078e00ff */
[----:B------:R-:W-:-:S05]  /*0b80*/  @!P0 IMAD.WIDE.U32 R6, R7, R8, c[0x0][0x168] ;  /* 0x00005a0007068625 */ /* 0x000fca00078e0008 */
[----:B------:R0:W-:Y:S02]  /*0b90*/  @!P0 STG.E.U16 [R6.64], R5 ;  /* 0x0000000506008986 */ /* 0x0001e4000c101504 */
.L_x_6141:
[----:B------:R-:W-:Y:S05]  /*0ba0*/  BSYNC B0 ;  /* 0x0000000000007941 */ /* 0x000fea0003800000 */
.L_x_6135:
        /* <DEDUP_REMOVED lines=8> */
.L_x_6142:
        /* <DEDUP_REMOVED lines=13> */
.L_x_18336:


//--------------------- .text._ZN2at6native29vectorized_elementwise_kernelILi8EZZZNS0_17round_kernel_cudaERNS_18TensorIteratorBaseEENKUlvE_clEvENKUlvE1_clEvEUlN3c104HalfEE_St5arrayIPcLm2EEEEviT0_T1_ --------------------------
	.section	.text._ZN2at6native29vectorized_elementwise_kernelILi8EZZZNS0_17round_kernel_cudaERNS_18TensorIteratorBaseEENKUlvE_clEvENKUlvE1_clEvEUlN3c104HalfEE_St5arrayIPcLm2EEEEviT0_T1_,"ax",@progbits
	.sectioninfo	@"SHI_REGISTERS=4"
	.align	128
        .global         _ZN2at6native29vectorized_elementwise_kernelILi8EZZZNS0_17round_kernel_cudaERNS_18TensorIteratorBaseEENKUlvE_clEvENKUlvE1_clEvEUlN3c104HalfEE_St5arrayIPcLm2EEEEviT0_T1_
        .type           _ZN2at6native29vectorized_elementwise_kernelILi8EZZZNS0_17round_kernel_cudaERNS_18TensorIteratorBaseEENKUlvE_clEvENKUlvE1_clEvEUlN3c104HalfEE_St5arrayIPcLm2EEEEviT0_T1_,@function
        .size           _ZN2at6native29vectorized_elementwise_kernelILi8EZZZNS0_17round_kernel_cudaERNS_18TensorIteratorBaseEENKUlvE_clEvENKUlvE1_clEvEUlN3c104HalfEE_St5arrayIPcLm2EEEEviT0_T1_,(.L_x_18337 - _ZN2at6native29vectorized_elementwise_kernelILi8EZZZNS0_17round_kernel_cudaERNS_18TensorIteratorBaseEENKUlvE_clEvENKUlvE1_clEvEUlN3c104HalfEE_St5arrayIPcLm2EEEEviT0_T1_)
        .other          _ZN2at6native29vectorized_elementwise_kernelILi8EZZZNS0_17round_kernel_cudaERNS_18TensorIteratorBaseEENKUlvE_clEvENKUlvE1_clEvEUlN3c104HalfEE_St5arrayIPcLm2EEEEviT0_T1_,@"STO_CUDA_ENTRY STV_DEFAULT"
_ZN2at6native29vectorized_elementwise_kernelILi8EZZZNS0_17round_kernel_cudaERNS_18TensorIteratorBaseEENKUlvE_clEvENKUlvE1_clEvEUlN3c104HalfEE_St5arrayIPcLm2EEEEviT0_T1_:
.text._ZN2at6native29vectorized_elementwise_kernelILi8EZZZNS0_17round_kernel_cudaERNS_18TensorIteratorBaseEENKUlvE_clEvENKUlvE1_clEvEUlN3c104HalfEE_St5arrayIPcLm2EEEEviT0_T1_:
[----:B------:R-:W-:Y:S02]  /*0000*/  MOV R1, c[0x0][0x28] ;  /* 0x00000a0000017a02 */ /* 0x000fe40000000f00 */
[----:B------:R-:W-:Y:S05]  /*0010*/  EXIT ;  /* 0x000000000000794d */ /* 0x000fea0003800000 */
.L_x_6143:
        /* <DEDUP_REMOVED lines=14> */
.L_x_18337:


//--------------------- .text._ZN2at6native18elementwise_kernelILi128ELi4EZNS0_15gpu_kernel_implIZZZNS0_17round_kernel_cudaERNS_18TensorIteratorBaseEENKUlvE_clEvENKUlvE0_clEvEUlfE_EEvS4_RKT_EUliE_EEviT1_ --------------------------
	.section	.text._ZN2at6native18elementwise_kernelILi128ELi4EZNS0_15gpu_kernel_implIZZZNS0_17round_kernel_cudaERNS_18TensorIteratorBaseEENKUlvE_clEvENKUlvE0_clEvEUlfE_EEvS4_RKT_EUliE_EEviT1_,"ax",@progbits
	.sectioninfo	@"SHI_REGISTERS=26"
	.align	128
        .global         _ZN2at6native18elementwise_kernelILi128ELi4EZNS0_15gpu_kernel_implIZZZNS0_17round_kernel_cudaERNS_18TensorIteratorBaseEENKUlvE_clEvENKUlvE0_clEvEUlfE_EEvS4_RKT_EUliE_EEviT1_
        .type           _ZN2at6native18elementwise_kernelILi128ELi4EZNS0_15gpu_kernel_implIZZZNS0_17round_kernel_cudaERNS_18TensorIteratorBaseEENKUlvE_clEvENKUlvE0_clEvEUlfE_EEvS4_RKT_EUliE_EEviT1_,@function
        .size           _ZN2at6native18elementwise_kernelILi128ELi4EZNS0_15gpu_kernel_implIZZZNS0_17round_kernel_cudaERNS_18TensorIteratorBaseEENKUlvE_clEvENKUlvE0_clEvEUlfE_EEvS4_RKT_EUliE_EEviT1_,(.L_x_18338 - _ZN2at6native18elementwise_kernelILi128ELi4EZNS0_15gpu_kernel_implIZZZNS0_17round_kernel_cudaERNS_18TensorIteratorBaseEENKUlvE_clEvENKUlvE0_clEvEUlfE_EEvS4_RKT_EUliE_EEviT1_)
        .other          _ZN2at6native18elementwise_kernelILi128ELi4EZNS0_15gpu_kernel_implIZZZNS0_17round_kernel_cudaERNS_18TensorIteratorBaseEENKUlvE_clEvENKUlvE0_clEvEUlfE_EEvS4_RKT_EUliE_EEviT1_,@"STO_CUDA_ENTRY STV_DEFAULT"
_ZN2at6native18elementwise_kernelILi128ELi4EZNS0_15gpu_kernel_implIZZZNS0_17round_kernel_cudaERNS_18TensorIteratorBaseEENKUlvE_clEvENKUlvE0_clEvEUlfE_EEvS4_RKT_EUliE_EEviT1_:
.text._ZN2at6native18elementwise_kernelILi128ELi4EZNS0_15gpu_kernel_implIZZZNS0_17round_kernel_cudaERNS_18TensorIteratorBaseEENKUlvE_clEvENKUlvE0_clEvEUlfE_EEvS4_RKT_EUliE_EEviT1_:
        /* <DEDUP_REMOVED lines=236> */
.L_x_6146:
        /* <DEDUP_REMOVED lines=20> */
.L_x_6151:
[----:B------:R-:W2:Y:S02]  /*1000*/  LDG.E.U8 R0, [R2.64] ;  /* 0x0000002402007981 */ /* 0x000ea4000c1e1100 */
[----:B--2---:R-:W0:Y:S01]  /*1010*/  I2F.U16 R0, R0 ;  /* 0x0000000000007306 */ /* 0x004e220000101000 */
[----:B------:R-:W-:Y:S05]  /*1020*/  BRA `(.L_x_6153) ;  /* 0x00000ca000007947 */ /* 0x000fea0003800000 */
.L_x_6150:
        /* <DEDUP_REMOVED lines=9> */
.L_x_6155:
[----:B------:R-:W2:Y:S02]  /*10c0*/  LDG.E R0, [R2.64] ;  /* 0x0000002402007981 */ /* 0x000ea4000c1e1900 */
[----:B--2---:R-:W0:Y:S01]  /*10d0*/  I2F R0, R0 ;  /* 0x0000000000007306 */ /* 0x004e220000201400 */
[----:B------:R-:W-:Y:S05]  /*10e0*/  BRA `(.L_x_6153) ;  /* 0x00000be000007947 */ /* 0x000fea0003800000 */
.L_x_6154:
[----:B------:R-:W2:Y:S02]  /*10f0*/  LDG.E.U16 R0, [R2.64] ;  /* 0x0000002402007981 */ /* 0x000ea4000c1e1500 */
[----:B--2---:R-:W0:Y:S01]  /*1100*/  I2F.S16 R0, R0 ;  /* 0x0000000000007306 */ /* 0x004e220000101400 */
[----:B------:R-:W-:Y:S05]  /*1110*/  BRA `(.L_x_6153) ;  /* 0x00000bb000007947 */ /* 0x000fea0003800000 */
.L_x_6149:
        /* <DEDUP_REMOVED lines=8> */
.L_x_6157:
[----:B------:R-:W2:Y:S02]  /*11a0*/  LDG.E.U16 R0, [R2.64] ;  /* 0x0000002402007981 */ /* 0x000ea4000c1e1500 */
[----:B--2---:R-:W-:Y:S01]  /*11b0*/  HADD2.F32 R0, -RZ, R0.H0_H0 ;  /* 0x20000000ff007230 */ /* 0x004fe20000004100 */
[----:B------:R-:W-:Y:S05]  /*11c0*/  BRA `(.L_x_6153) ;  /* 0x00000b0000007947 */ /* 0x000fea0003800000 */
.L_x_6156:
        /* <DEDUP_REMOVED lines=8> */
.L_x_6159:
[----:B------:R-:W2:Y:S02]  /*1250*/  LDG.E.U16 R0, [R2.64] ;  /* 0x0000002402007981 */ /* 0x000ea4000c1e1500 */
[----:B--2---:R-:W-:Y:S01]  /*1260*/  HADD2.F32 R0, -RZ, R0.H0_H0 ;  /* 0x20000000ff007230 */ /* 0x004fe20000004100 */
[----:B------:R-:W-:Y:S05]  /*1270*/  BRA `(.L_x_6153) ;  /* 0x00000a5000007947 */ /* 0x000fea0003800000 */
.L_x_6158:
[----:B------:R-:W2:Y:S02]  /*1280*/  LDG.E.64 R2, [R2.64] ;  /* 0x0000002402027981 */ /* 0x000ea4000c1e1b00 */
[----:B--2---:R-:W0:Y:S01]  /*1290*/  F2F.F32.F64 R0, R2 ;  /* 0x0000000200007310 */ /* 0x004e220000301000 */
[----:B------:R-:W0:-:S14]  /*12a0*/  DSETP.GEU.AND P0, PT, |R2|, c[0x2][0x0], PT ;  /* 0x008000000200762a */ /* 0x000e1c0003f0e200 */
[----:B0-----:R-:W-:Y:S01]  /*12b0*/  @!P0 FMUL R0, R0, 1.175494350822287508e-38 ;  /* 0x0080000000008820 */ /* 0x001fe20000400000 */
[----:B------:R-:W-:Y:S05]  /*12c0*/  BRA `(.L_x_6153) ;  /* 0x00000a0000007947 */ /* 0x000fea0003800000 */
.L_x_6148:
        /* <DEDUP_REMOVED lines=12> */
.L_x_6162:
[----:B------:R-:W2:Y:S02]  /*1390*/  LDG.E.64 R2, [R2.64] ;  /* 0x0000002402027981 */ /* 0x000ea4000c1e1b00 */
[----:B--2---:R-:W0:Y:S01]  /*13a0*/  F2F.F32.F64 R0, R2 ;  /* 0x0000000200007310 */ /* 0x004e220000301000 */
[----:B------:R-:W0:-:S14]  /*13b0*/  DSETP.GEU.AND P0, PT, |R2|, c[0x2][0x0], PT ;  /* 0x008000000200762a */ /* 0x000e1c0003f0e200 */
[----:B0-----:R-:W-:Y:S01]  /*13c0*/  @!P0 FMUL R0, R0, 1.175494350822287508e-38 ;  /* 0x0080000000008820 */ /* 0x001fe20000400000 */
[----:B------:R-:W-:Y:S05]  /*13d0*/  BRA `(.L_x_6153) ;  /* 0x000008f000007947 */ /* 0x000fea0003800000 */
.L_x_6161:
        /* <DEDUP_REMOVED lines=26> */
.L_x_6164:
        /* <DEDUP_REMOVED lines=13> */
.L_x_6163:
[----:B------:R-:W2:Y:S02]  /*1650*/  LDG.E.U16 R0, [R2.64] ;  /* 0x0000002402007981 */ /* 0x000ea4000c1e1500 */
[----:B--2---:R-:W-:Y:S01]  /*1660*/  PRMT R0, RZ, 0x5410, R0 ;  /* 0x00005410ff007816 */ /* 0x004fe20000000000 */
[----:B------:R-:W-:Y:S05]  /*1670*/  BRA `(.L_x_6153) ;  /* 0x0000065000007947 */ /* 0x000fea0003800000 */
.L_x_6160:
        /* <DEDUP_REMOVED lines=11> */
.L_x_6167:
        /* <DEDUP_REMOVED lines=20> */
.L_x_6169:
[----:B------:R-:W-:Y:S05]  /*1870*/  BSYNC B0 ;  /* 0x0000000000007941 */ /* 0x000fea0003800000 */
.L_x_6168:
[----:B------:R-:W-:Y:S01]  /*1880*/  LEA R3, R0, 0x3b800000, 0x17 ;  /* 0x3b80000000037811 */ /* 0x000fe200078eb8ff */
[----:B------:R-:W-:-:S05]  /*1890*/  IMAD.SHL.U32 R0, R2, 0x100000, RZ ;  /* 0x0010000002007824 */ /* 0x000fca00078e00ff */
[----:B------:R-:W-:Y:S01]  /*18a0*/  LOP3.LUT R0, R3, R0, R4, 0xfe, !PT ;  /* 0x0000000003007212 */ /* 0x000fe200078efe04 */
[----:B------:R-:W-:Y:S05]  /*18b0*/  BRA `(.L_x_6153) ;  /* 0x0000041000007947 */ /* 0x000fea0003800000 */
.L_x_6166:
        /* <DEDUP_REMOVED lines=20> */
.L_x_6171:
[----:B------:R-:W-:Y:S05]  /*1a00*/  BSYNC B0 ;  /* 0x0000000000007941 */ /* 0x000fea0003800000 */
.L_x_6170:
[----:B------:R-:W-:Y:S01]  /*1a10*/  LEA R3, R0, 0x37800000, 0x17 ;  /* 0x3780000000037811 */ /* 0x000fe200078eb8ff */
[----:B------:R-:W-:-:S05]  /*1a20*/  IMAD.SHL.U32 R0, R2, 0x200000, RZ ;  /* 0x0020000002007824 */ /* 0x000fca00078e00ff */
[----:B------:R-:W-:Y:S01]  /*1a30*/  LOP3.LUT R0, R3, R0, R4, 0xfe, !PT ;  /* 0x0000000003007212 */ /* 0x000fe200078efe04 */
[----:B------:R-:W-:Y:S05]  /*1a40*/  BRA `(.L_x_6153) ;  /* 0x0000028000007947 */ /* 0x000fea0003800000 */
.L_x_6165:
        /* <DEDUP_REMOVED lines=14> */
.L_x_6152:
        /* <DEDUP_REMOVED lines=21> */
.L_x_6173:
[----:B------:R-:W2:Y:S02]  /*1c80*/  LDG.E.64 R2, [R2.64] ;  /* 0x0000002402027981 */ /* 0x000ea4000c1e1b00 */
[----:B--2---:R0:W1:Y:S01]  /*1c90*/  I2F.U64 R0, R2 ;  /* 0x0000000200007312 */ /* 0x0040620000301000 */
[----:B------:R-:W-:Y:S05]  /*1ca0*/  BRA `(.L_x_6153) ;  /* 0x0000002000007947 */ /* 0x000fea0003800000 */
.L_x_6172:
[----:B------:R-:W2:Y:S02]  /*1cb0*/  LDG.E R0, [R2.64] ;  /* 0x0000002402007981 */ /* 0x000ea4000c1e1900 */
[----:B--2---:R-:W0:Y:S02]  /*1cc0*/  I2F.U32 R0, R0 ;  /* 0x0000000000007306 */ /* 0x004e240000201000 */
.L_x_6153:
[----:B------:R-:W-:Y:S05]  /*1cd0*/  BSYNC B6 ;  /* 0x0000000000067941 */ /* 0x000fea0003800000 */
.L_x_6147:
[----:B------:R-:W2:Y:S01]  /*1ce0*/  LDC.U8 R4, c[0x0][0x371] ;  /* 0x0000dc40ff047b82 */ /* 0x000ea20000000000 */
[----:B01---5:R0:W1:Y:S01]  /*1cf0*/  FRND R2, R0 ;  /* 0x0000000000027307 */ /* 0x0230620000201000 */
        /* <DEDUP_REMOVED lines=11> */
[----:B------:R-:W0:Y:S02]  /*1db0*/  F2I.NTZ R3, R0 ;  /* 0x0000000000037305 */ /* 0x000e240000203100 */
[----:B0-----:R0:W-:Y:S01]  /*1dc0*/  STG.E.U8 [R16.64], R3 ;  /* 0x0000000310007986 */ /* 0x0011e2000c101124 */
[----:B------:R-:W-:Y:S05]  /*1dd0*/  BRA `(.L_x_6179) ;  /* 0x00000d6000007947 */ /* 0x000fea0003800000 */
.L_x_6177:
[----:B------:R-:W0:Y:S02]  /*1de0*/  F2I.S64 R2, R0 ;  /* 0x0000000000027311 */ /* 0x000e240000201900 */
[----:B0-----:R0:W-:Y:S01]  /*1df0*/  STG.E.U8 [R16.64], R2 ;  /* 0x0000000210007986 */ /* 0x0011e2000c101124 */
[----:B------:R-:W-:Y:S05]  /*1e00*/  BRA `(.L_x_6179) ;  /* 0x00000d3000007947 */ /* 0x000fea0003800000 */
.L_x_6176:
[----:B------:R-:W-:-:S13]  /*1e10*/  ISETP.NE.AND P0, PT, R3, 0x2, PT ;  /* 0x000000020300780c */ /* 0x000fda0003f05270 */
[----:B------:R-:W-:Y:S05]  /*1e20*/  @!P0 BRA `(.L_x_6180) ;  /* 0x000000a000008947 */ /* 0x000fea0003800000 */
[----:B------:R-:W-:-:S13]  /*1e30*/  ISETP.NE.AND P0, PT, R3, 0x3, PT ;  /* 0x000000030300780c */ /* 0x000fda0003f05270 */
[----:B------:R-:W-:Y:S05]  /*1e40*/  @!P0 BRA `(.L_x_6181) ;  /* 0x0000005000008947 */ /* 0x000fea0003800000 */
[----:B------:R-:W-:-:S13]  /*1e50*/  ISETP.NE.AND P0, PT, R3, 0x4, PT ;  /* 0x000000040300780c */ /* 0x000fda0003f05270 */
[----:B------:R-:W-:Y:S05]  /*1e60*/  @P0 BRA `(.L_x_6178) ;  /* 0x00000b4000000947 */ /* 0x000fea0003800000 */
[----:B------:R-:W0:Y:S02]  /*1e70*/  F2I.S64 R2, R0 ;  /* 0x0000000000027311 */ /* 0x000e240000201900 */
[----:B0-----:R0:W-:Y:S01]  /*1e80*/  STG.E.64 [R16.64], R2 ;  /* 0x0000000210007986 */ /* 0x0011e2000c101b24 */
[----:B------:R-:W-:Y:S05]  /*1e90*/  BRA `(.L_x_6179) ;  /* 0x00000ca000007947 */ /* 0x000fea0003800000 */
.L_x_6181:
[----:B------:R-:W0:Y:S02]  /*1ea0*/  F2I.NTZ R3, R0 ;  /* 0x0000000000037305 */ /* 0x000e240000203100 */
[----:B0-----:R0:W-:Y:S01]  /*1eb0*/  STG.E [R16.64], R3 ;  /* 0x0000000310007986 */ /* 0x0011e2000c101924 */
[----:B------:R-:W-:Y:S05]  /*1ec0*/  BRA `(.L_x_6179) ;  /* 0x00000c7000007947 */ /* 0x000fea0003800000 */
.L_x_6180:
[----:B------:R-:W0:Y:S02]  /*1ed0*/  F2I.NTZ R3, R0 ;  /* 0x0000000000037305 */ /* 0x000e240000203100 */
[----:B0-----:R0:W-:Y:S01]  /*1ee0*/  STG.E.U16 [R16.64], R3 ;  /* 0x0000000310007986 */ /* 0x0011e2000c101524 */
[----:B------:R-:W-:Y:S05]  /*1ef0*/  BRA `(.L_x_6179) ;  /* 0x00000c4000007947 */ /* 0x000fea0003800000 */
.L_x_6175:
        /* <DEDUP_REMOVED lines=8> */
.L_x_6183:
[----:B------:R-:W-:-:S05]  /*1f80*/  F2FP.PACK_AB R2, RZ, R2 ;  /* 0x00000002ff02723e */ /* 0x000fca00000000ff */
[----:B------:R0:W-:Y:S01]  /*1f90*/  STG.E.U16 [R16.64], R2 ;  /* 0x0000000210007986 */ /* 0x0001e2000c101524 */
[----:B------:R-:W-:Y:S05]  /*1fa0*/  BRA `(.L_x_6179) ;  /* 0x00000b9000007947 */ /* 0x000fea0003800000 */
.L_x_6182:
        /* <DEDUP_REMOVED lines=9> */
.L_x_6185:
[----:B------:R-:W-:-:S04]  /*2040*/  F2FP.PACK_AB R3, RZ, R2 ;  /* 0x00000002ff03723e */ /* 0x000fc800000000ff */
[----:B------:R-:W-:-:S05]  /*2050*/  PRMT R3, R3, 0x5410, RZ ;  /* 0x0000541003037816 */ /* 0x000fca00000000ff */
[----:B------:R0:W-:Y:S01]  /*2060*/  STG.E [R16.64], R3 ;  /* 0x0000000310007986 */ /* 0x0001e2000c101924 */
[----:B------:R-:W-:Y:S05]  /*2070*/  BRA `(.L_x_6179) ;  /* 0x00000ac000007947 */ /* 0x000fea0003800000 */
.L_x_6184:
[----:B------:R-:W-:-:S06]  /*2080*/  FMUL.FTZ R2, R2, 1 ;  /* 0x3f80000002027820 */ /* 0x000fcc0000410000 */
[----:B------:R-:W0:Y:S02]  /*2090*/  F2F.F64.F32 R2, R2 ;  /* 0x0000000200027310 */ /* 0x000e240000201800 */
[----:B0-----:R0:W-:Y:S01]  /*20a0*/  STG.E.64 [R16.64], R2 ;  /* 0x0000000210007986 */ /* 0x0011e2000c101b24 */
[----:B------:R-:W-:Y:S05]  /*20b0*/  BRA `(.L_x_6179) ;  /* 0x00000a8000007947 */ /* 0x000fea0003800000 */
.L_x_6174:
        /* <DEDUP_REMOVED lines=12> */
.L_x_6188:
[----:B------:R-:W-:Y:S01]  /*2180*/  FMUL.FTZ R4, R2, 1 ;  /* 0x3f80000002047820 */ /* 0x000fe20000410000 */
[----:B------:R-:W-:-:S05]  /*2190*/  CS2R R6, SRZ ;  /* 0x0000000000067805 */ /* 0x000fca000001ff00 */
[----:B------:R-:W0:Y:S02]  /*21a0*/  F2F.F64.F32 R4, R4 ;  /* 0x0000000400047310 */ /* 0x000e240000201800 */
[----:B0-----:R0:W-:Y:S01]  /*21b0*/  STG.E.128 [R16.64], R4 ;  /* 0x0000000410007986 */ /* 0x0011e2000c101d24 */
[----:B------:R-:W-:Y:S05]  /*21c0*/  BRA `(.L_x_6179) ;  /* 0x0000097000007947 */ /* 0x000fea0003800000 */
.L_x_6187:
        /* <DEDUP_REMOVED lines=20> */
.L_x_6192:
[----:B------:R-:W-:Y:S05]  /*2310*/  BSYNC B0 ;  /* 0x0000000000007941 */ /* 0x000fea0003800000 */
.L_x_6191:
[----:B------:R-:W-:-:S05]  /*2320*/  LOP3.LUT R5, R0, R5, RZ, 0xfc, !PT ;  /* 0x0000000500057212 */ /* 0x000fca00078efcff */
[----:B------:R0:W-:Y:S01]  /*2330*/  STG.E.U8 [R16.64], R5 ;  /* 0x0000000510007986 */ /* 0x0001e2000c101124 */
[----:B------:R-:W-:Y:S05]  /*2340*/  BRA `(.L_x_6179) ;  /* 0x000007f000007947 */ /* 0x000fea0003800000 */
.L_x_6190:
        /* <DEDUP_REMOVED lines=12> */
.L_x_6194:
[----:B------:R-:W-:Y:S01]  /*2410*/  IMAD.MOV.U32 R0, RZ, RZ, 0x7f ;  /* 0x0000007fff007424 */ /* 0x000fe200078e00ff */
[----:B------:R-:W-:-:S04]  /*2420*/  ISETP.GT.U32.AND P0, PT, R4, 0x7f800000, PT ;  /* 0x7f8000000400780c */ /* 0x000fc80003f04070 */
[----:B------:R-:W-:-:S04]  /*2430*/  SEL R0, R0, 0x7c, P0 ;  /* 0x0000007c00007807 */ /* 0x000fc80000000000 */
.L_x_6195:
[----:B------:R-:W-:Y:S05]  /*2440*/  BSYNC B0 ;  /* 0x0000000000007941 */ /* 0x000fea0003800000 */
.L_x_6193:
[----:B------:R-:W-:-:S04]  /*2450*/  LOP3.LUT R2, R2, 0x80000000, RZ, 0xc0, !PT ;  /* 0x8000000002027812 */ /* 0x000fc800078ec0ff */
[----:B------:R-:W-:-:S04]  /*2460*/  SHF.R.U32.HI R3, RZ, 0x18, R2 ;  /* 0x00000018ff037819 */ /* 0x000fc80000011602 */
[----:B------:R-:W-:-:S05]  /*2470*/  LOP3.LUT R3, R0, R3, RZ, 0xfc, !PT ;  /* 0x0000000300037212 */ /* 0x000fca00078efcff */
[----:B------:R0:W-:Y:S01]  /*2480*/  STG.E.U8 [R16.64], R3 ;  /* 0x0000000310007986 */ /* 0x0001e2000c101124 */
[----:B------:R-:W-:Y:S05]  /*2490*/  BRA `(.L_x_6179) ;  /* 0x000006a000007947 */ /* 0x000fea0003800000 */
.L_x_6189:
[----:B------:R-:W-:-:S05]  /*24a0*/  F2FP.BF16.PACK_AB R2, RZ, R2 ;  /* 0x00000002ff02723e */ /* 0x000fca00000010ff */
[----:B------:R0:W-:Y:S01]  /*24b0*/  STG.E.U16 [R16.64], R2 ;  /* 0x0000000210007986 */ /* 0x0001e2000c101524 */
[----:B------:R-:W-:Y:S05]  /*24c0*/  BRA `(.L_x_6179) ;  /* 0x0000067000007947 */ /* 0x000fea0003800000 */
.L_x_6186:
        /* <DEDUP_REMOVED lines=8> */
[----:B------:R-:W0:Y:S02]  /*2550*/  F2I.U32.NTZ R3, R0 ;  /* 0x0000000000037305 */ /* 0x000e240000203000 */
[----:B0-----:R0:W-:Y:S01]  /*2560*/  STG.E.U16 [R16.64], R3 ;  /* 0x0000000310007986 */ /* 0x0011e2000c101524 */
[----:B------:R-:W-:Y:S05]  /*2570*/  BRA `(.L_x_6179) ;  /* 0x000005c000007947 */ /* 0x000fea0003800000 */
.L_x_6198:
        /* <DEDUP_REMOVED lines=16> */
.L_x_6201:
[----:B------:R-:W-:-:S04]  /*2680*/  LOP3.LUT R2, R2, 0x80000000, RZ, 0xc0, !PT ;  /* 0x8000000002027812 */ /* 0x000fc800078ec0ff */
[----:B------:R-:W-:-:S04]  /*2690*/  SHF.R.U32.HI R3, RZ, 0x18, R2 ;  /* 0x00000018ff037819 */ /* 0x000fc80000011602 */
[----:B------:R-:W-:-:S04]  /*26a0*/  LOP3.LUT R0, R0, R3, RZ, 0xfc, !PT ;  /* 0x0000000300007212 */ /* 0x000fc800078efcff */
[----:B------:R-:W-:Y:S02]  /*26b0*/  PRMT R8, R0, 0x7610, R8 ;  /* 0x0000761000087816 */ /* 0x000fe40000000008 */
.L_x_6200:
[----:B------:R-:W-:Y:S05]  /*26c0*/  BSYNC B0 ;  /* 0x0000000000007941 */ /* 0x000fea0003800000 */
.L_x_6199:
[----:B------:R0:W-:Y:S01]  /*26d0*/  STG.E.U8 [R16.64], R8 ;  /* 0x0000000810007986 */ /* 0x0001e2000c101124 */
[----:B------:R-:W-:Y:S05]  /*26e0*/  BRA `(.L_x_6179) ;  /* 0x0000045000007947 */ /* 0x000fea0003800000 */
.L_x_6197:
        /* <DEDUP_REMOVED lines=16> */
.L_x_6204:
[----:B------:R-:W-:-:S04]  /*27f0*/  LOP3.LUT R2, R2, 0x80000000, RZ, 0xc0, !PT ;  /* 0x8000000002027812 */ /* 0x000fc800078ec0ff */
[----:B------:R-:W-:-:S04]  /*2800*/  SHF.R.U32.HI R3, RZ, 0x18, R2 ;  /* 0x00000018ff037819 */ /* 0x000fc80000011602 */
[----:B------:R-:W-:-:S04]  /*2810*/  LOP3.LUT R0, R0, R3, RZ, 0xfc, !PT ;  /* 0x0000000300007212 */ /* 0x000fc800078efcff */
[----:B------:R-:W-:Y:S02]  /*2820*/  PRMT R8, R0, 0x7610, R8 ;  /* 0x0000761000087816 */ /* 0x000fe40000000008 */
.L_x_6203:
[----:B------:R-:W-:Y:S05]  /*2830*/  BSYNC B0 ;  /* 0x0000000000007941 */ /* 0x000fea0003800000 */
.L_x_6202:
[----:B------:R0:W-:Y:S01]  /*2840*/  STG.E.U8 [R16.64], R8 ;  /* 0x0000000810007986 */ /* 0x0001e2000c101124 */
[----:B------:R-:W-:Y:S05]  /*2850*/  BRA `(.L_x_6179) ;  /* 0x000002e000007947 */ /* 0x000fea0003800000 */
.L_x_6196:
        /* <DEDUP_REMOVED lines=21> */
.L_x_6178:
        /* <DEDUP_REMOVED lines=20> */
.L_x_6206:
[----:B------:R-:W0:Y:S02]  /*2af0*/  F2I.U64 R2, R0 ;  /* 0x0000000000027311 */ /* 0x000e240000201800 */
[----:B0-----:R0:W-:Y:S01]  /*2b00*/  STG.E.64 [R16.64], R2 ;  /* 0x0000000210007986 */ /* 0x0011e2000c101b24 */
[----:B------:R-:W-:Y:S05]  /*2b10*/  BRA `(.L_x_6179) ;  /* 0x0000002000007947 */ /* 0x000fea0003800000 */
.L_x_6205:
[----:B------:R-:W0:Y:S02]  /*2b20*/  F2I.U32.NTZ R3, R0 ;  /* 0x0000000000037305 */ /* 0x000e240000203000 */
[----:B0-----:R0:W-:Y:S02]  /*2b30*/  STG.E [R16.64], R3 ;  /* 0x0000000310007986 */ /* 0x0011e4000c101924 */
.L_x_6179:
[----:B------:R-:W-:-:S05]  /*2b40*/  IMAD R18, R18, 0x200, R23 ;  /* 0x0000020012127824 */ /* 0x000fca00078e0217 */
[----:B------:R-:W-:Y:S02]  /*2b50*/  IADD3 R19, R18, 0x80, RZ ;  /* 0x0000008012137810 */ /* 0x000fe40007ffe0ff */
.L_x_6145:
[----:B------:R-:W-:Y:S05]  /*2b60*/  BSYNC B7 ;  /* 0x0000000000077941 */ /* 0x000fea0003800000 */
.L_x_6144:
        /* <DEDUP_REMOVED lines=231> */
.L_x_6209:
        /* <DEDUP_REMOVED lines=20> */
.L_x_6214:
[----:B------:R-:W2:Y:S02]  /*3b20*/  LDG.E.U8 R0, [R2.64] ;  /* 0x0000002402007981 */ /* 0x000ea4000c1e1100 */
[----:B--2---:R-:W0:Y:S01]  /*3b30*/  I2F.U16 R0, R0 ;  /* 0x0000000000007306 */ /* 0x004e220000101000 */
[----:B------:R-:W-:Y:S05]  /*3b40*/  BRA `(.L_x_6216) ;  /* 0x00000ca000007947 */ /* 0x000fea0003800000 */
.L_x_6213:
        /* <DEDUP_REMOVED lines=9> */
.L_x_6218:
[----:B------:R-:W2:Y:S02]  /*3be0*/  LDG.E R0, [R2.64] ;  /* 0x0000002402007981 */ /* 0x000ea4000c1e1900 */
[----:B--2---:R-:W0:Y:S01]  /*3bf0*/  I2F R0, R0 ;  /* 0x0000000000007306 */ /* 0x004e220000201400 */
[----:B------:R-:W-:Y:S05]  /*3c00*/  BRA `(.L_x_6216) ;  /* 0x00000be000007947 */ /* 0x000fea0003800000 */
.L_x_6217:
[----:B------:R-:W2:Y:S02]  /*3c10*/  LDG.E.U16 R0, [R2.64] ;  /* 0x0000002402007981 */ /* 0x000ea4000c1e1500 */
[----:B--2---:R-:W0:Y:S01]  /*3c20*/  I2F.S16 R0, R0 ;  /* 0x0000000000007306 */ /* 0x004e220000101400 */
[----:B------:R-:W-:Y:S05]  /*3c30*/  BRA `(.L_x_6216) ;  /* 0x00000bb000007947 */ /* 0x000fea0003800000 */
.L_x_6212:
        /* <DEDUP_REMOVED lines=8> */
.L_x_6220:
[----:B------:R-:W2:Y:S02]  /*3cc0*/  LDG.E.U16 R0, [R2.64] ;  /* 0x0000002402007981 */ /* 0x000ea4000c1e1500 */
[----:B--2---:R-:W-:Y:S01]  /*3cd0*/  HADD2.F32 R0, -RZ, R0.H0_H0 ;  /* 0x20000000ff007230 */ /* 0x004fe20000004100 */
[----:B------:R-:W-:Y:S05]  /*3ce0*/  BRA `(.L_x_6216) ;  /* 0x00000b0000007947 */ /* 0x000fea0003800000 */
.L_x_6219:
        /* <DEDUP_REMOVED lines=8> */
.L_x_6222:
[----:B------:R-:W2:Y:S02]  /*3d70*/  LDG.E.U16 R0, [R2.64] ;  /* 0x0000002402007981 */ /* 0x000ea4000c1e1500 */
[----:B--2---:R-:W-:Y:S01]  /*3d80*/  HADD2.F32 R0, -RZ, R0.H0_H0 ;  /* 0x20000000ff007230 */ /* 0x004fe20000004100 */
[----:B------:R-:W-:Y:S05]  /*3d90*/  BRA `(.L_x_6216) ;  /* 0x00000a5000007947 */ /* 0x000fea0003800000 */
.L_x_6221:
[----:B------:R-:W2:Y:S02]  /*3da0*/  LDG.E.64 R2, [R2.64] ;  /* 0x0000002402027981 */ /* 0x000ea4000c1e1b00 */
[----:B--2---:R-:W0:Y:S01]  /*3db0*/  F2F.F32.F64 R0, R2 ;  /* 0x0000000200007310 */ /* 0x004e220000301000 */
[----:B------:R-:W0:-:S14]  /*3dc0*/  DSETP.GEU.AND P0, PT, |R2|, c[0x2][0x0], PT ;  /* 0x008000000200762a */ /* 0x000e1c0003f0e200 */
[----:B0-----:R-:W-:Y:S01]  /*3dd0*/  @!P0 FMUL R0, R0, 1.175494350822287508e-38 ;  /* 0x0080000000008820 */ /* 0x001fe20000400000 */
[----:B------:R-:W-:Y:S05]  /*3de0*/  BRA `(.L_x_6216) ;  /* 0x00000a0000007947 */ /* 0x000fea0003800000 */
.L_x_6211:
        /* <DEDUP_REMOVED lines=12> */
.L_x_6225:
[----:B------:R-:W2:Y:S02]  /*3eb0*/  LDG.E.64 R2, [R2.64] ;  /* 0x0000002402027981 */ /* 0x000ea4000c1e1b00 */
[----:B--2---:R-:W0:Y:S01]  /*3ec0*/  F2F.F32.F64 R0, R2 ;  /* 0x0000000200007310 */ /* 0x004e220000301000 */
[----:B------:R-:W0:-:S14]  /*3ed0*/  DSETP.GEU.AND P0, PT, |R2|, c[0x2][0x0], PT ;  /* 0x008000000200762a */ /* 0x000e1c0003f0e200 */
[----:B0-----:R-:W-:Y:S01]  /*3ee0*/  @!P0 FMUL R0, R0, 1.175494350822287508e-38 ;  /* 0x0080000000008820 */ /* 0x001fe20000400000 */
[----:B------:R-:W-:Y:S05]  /*3ef0*/  BRA `(.L_x_6216) ;  /* 0x000008f000007947 */ /* 0x000fea0003800000 */
.L_x_6224:
        /* <DEDUP_REMOVED lines=26> */
.L_x_6227:
        /* <DEDUP_REMOVED lines=13> */
.L_x_6226:
[----:B------:R-:W2:Y:S02]  /*4170*/  LDG.E.U16 R0, [R2.64] ;  /* 0x0000002402007981 */ /* 0x000ea4000c1e1500 */
[----:B--2---:R-:W-:Y:S01]  /*4180*/  PRMT R0, RZ, 0x5410, R0 ;  /* 0x00005410ff007816 */ /* 0x004fe20000000000 */
[----:B------:R-:W-:Y:S05]  /*4190*/  BRA `(.L_x_6216) ;  /* 0x0000065000007947 */ /* 0x000fea0003800000 */
.L_x_6223:
        /* <DEDUP_REMOVED lines=11> */
.L_x_6230:
        /* <DEDUP_REMOVED lines=20> */
.L_x_6232:
[----:B------:R-:W-:Y:S05]  /*4390*/  BSYNC B0 ;  /* 0x0000000000007941 */ /* 0x000fea0003800000 */
.L_x_6231:
[----:B------:R-:W-:Y:S01]  /*43a0*/  LEA R3, R0, 0x3b800000, 0x17 ;  /* 0x3b80000000037811 */ /* 0x000fe200078eb8ff */
[----:B------:R-:W-:-:S05]  /*43b0*/  IMAD.SHL.U32 R0, R2, 0x100000, RZ ;  /* 0x0010000002007824 */ /* 0x000fca00078e00ff */
[----:B------:R-:W-:Y:S01]  /*43c0*/  LOP3.LUT R0, R3, R0, R4, 0xfe, !PT ;  /* 0x0000000003007212 */ /* 0x000fe200078efe04 */
[----:B------:R-:W-:Y:S05]  /*43d0*/  BRA `(.L_x_6216) ;  /* 0x0000041000007947 */ /* 0x000fea0003800000 */
.L_x_6229:
        /* <DEDUP_REMOVED lines=20> */
.L_x_6234:
[----:B------:R-:W-:Y:S05]  /*4520*/  BSYNC B0 ;  /* 0x0000000000007941 */ /* 0x000fea0003800000 */
.L_x_6233:
[----:B------:R-:W-:Y:S01]  /*4530*/  LEA R3, R0, 0x37800000, 0x17 ;  /* 0x3780000000037811 */ /* 0x000fe200078eb8ff */
[----:B------:R-:W-:-:S05]  /*4540*/  IMAD.SHL.U32 R0, R2, 0x200000, RZ ;  /* 0x0020000002007824 */ /* 0x000fca00078e00ff */
[----:B------:R-:W-:Y:S01]  /*4550*/  LOP3.LUT R0, R3, R0, R4, 0xfe, !PT ;  /* 0x0000000003007212 */ /* 0x000fe200078efe04 */
[----:B------:R-:W-:Y:S05]  /*4560*/  BRA `(.L_x_6216) ;  /* 0x0000028000007947 */ /* 0x000fea0003800000 */
.L_x_6228:
        /* <DEDUP_REMOVED lines=14> */
.L_x_6215:
        /* <DEDUP_REMOVED lines=21> */
.L_x_6236:
[----:B------:R-:W2:Y:S02]  /*47a0*/  LDG.E.64 R2, [R2.64] ;  /* 0x0000002402027981 */ /* 0x000ea4000c1e1b00 */
[----:B--2---:R0:W1:Y:S01]  /*47b0*/  I2F.U64 R0, R2 ;  /* 0x0000000200007312 */ /* 0x0040620000301000 */
[----:B------:R-:W-:Y:S05]  /*47c0*/  BRA `(.L_x_6216) ;  /* 0x0000002000007947 */ /* 0x000fea0003800000 */
.L_x_6235:
[----:B------:R-:W2:Y:S02]  /*47d0*/  LDG.E R0, [R2.64] ;  /* 0x0000002402007981 */ /* 0x000ea4000c1e1900 */
[----:B--2---:R-:W0:Y:S02]  /*47e0*/  I2F.U32 R0, R0 ;  /* 0x0000000000007306 */ /* 0x004e240000201000 */
.L_x_6216:
[----:B------:R-:W-:Y:S05]  /*47f0*/  BSYNC B6 ;  /* 0x0000000000067941 */ /* 0x000fea0003800000 */
.L_x_6210:
        /* <DEDUP_REMOVED lines=16> */
.L_x_6240:
[----:B------:R-:W0:Y:S02]  /*4900*/  F2I.S64 R2, R0 ;  /* 0x0000000000027311 */ /* 0x000e240000201900 */
[----:B0-----:R0:W-:Y:S01]  /*4910*/  STG.E.U8 [R16.64], R2 ;  /* 0x0000000210007986 */ /* 0x0011e2000c101124 */
[----:B------:R-:W-:Y:S05]  /*4920*/  BRA `(.L_x_6242) ;  /* 0x00000d3000007947 */ /* 0x000fea0003800000 */
.L_x_6239:
        /* <DEDUP_REMOVED lines=9> */
.L_x_6244:
[----:B------:R-:W0:Y:S02]  /*49c0*/  F2I.NTZ R3, R0 ;  /* 0x0000000000037305 */ /* 0x000e240000203100 */
[----:B0-----:R0:W-:Y:S01]  /*49d0*/  STG.E [R16.64], R3 ;  /* 0x0000000310007986 */ /* 0x0011e2000c101924 */
[----:B------:R-:W-:Y:S05]  /*49e0*/  BRA `(.L_x_6242) ;  /* 0x00000c7000007947 */ /* 0x000fea0003800000 */
.L_x_6243:
[----:B------:R-:W0:Y:S02]  /*49f0*/  F2I.NTZ R3, R0 ;  /* 0x0000000000037305 */ /* 0x000e240000203100 */
[----:B0-----:R0:W-:Y:S01]  /*4a00*/  STG.E.U16 [R16.64], R3 ;  /* 0x0000000310007986 */ /* 0x0011e2000c101524 */
[----:B------:R-:W-:Y:S05]  /*4a10*/  BRA `(.L_x_6242) ;  /* 0x00000c4000007947 */ /* 0x000fea0003800000 */
.L_x_6238:
        /* <DEDUP_REMOVED lines=8> */
.L_x_6246:
[----:B------:R-:W-:-:S05]  /*4aa0*/  F2FP.PACK_AB R2, RZ, R2 ;  /* 0x00000002ff02723e */ /* 0x000fca00000000ff */
[----:B------:R0:W-:Y:S01]  /*4ab0*/  STG.E.U16 [R16.64], R2 ;  /* 0x0000000210007986 */ /* 0x0001e2000c101524 */
[----:B------:R-:W-:Y:S05]  /*4ac0*/  BRA `(.L_x_6242) ;  /* 0x00000b9000007947 */ /* 0x000fea0003800000 */
.L_x_6245:
        /* <DEDUP_REMOVED lines=9> */
.L_x_6248:
[----:B------:R-:W-:-:S04]  /*4b60*/  F2FP.PACK_AB R3, RZ, R2 ;  /* 0x00000002ff03723e */ /* 0x000fc800000000ff */
[----:B------:R-:W-:-:S05]  /*4b70*/  PRMT R3, R3, 0x5410, RZ ;  /* 0x0000541003037816 */ /* 0x000fca00000000ff */
[----:B------:R0:W-:Y:S01]  /*4b80*/  STG.E [R16.64], R3 ;  /* 0x0000000310007986 */ /* 0x0001e2000c101924 */
[----:B------:R-:W-:Y:S05]  /*4b90*/  BRA `(.L_x_6242) ;  /* 0x00000ac000007947 */ /* 0x000fea0003800000 */
.L_x_6247:
[----:B------:R-:W-:-:S06]  /*4ba0*/  FMUL.FTZ R2, R2, 1 ;  /* 0x3f80000002027820 */ /* 0x000fcc0000410000 */
[----:B------:R-:W0:Y:S02]  /*4bb0*/  F2F.F64.F32 R2, R2 ;  /* 0x0000000200027310 */ /* 0x000e240000201800 */
[----:B0-----:R0:W-:Y:S01]  /*4bc0*/  STG.E.64 [R16.64], R2 ;  /* 0x0000000210007986 */ /* 0x0011e2000c101b24 */
[----:B------:R-:W-:Y:S05]  /*4bd0*/  BRA `(.L_x_6242) ;  /* 0x00000a8000007947 */ /* 0x000fea0003800000 */
.L_x_6237:
        /* <DEDUP_REMOVED lines=12> */
.L_x_6251:
[----:B------:R-:W-:Y:S01]  /*4ca0*/  FMUL.FTZ R4, R2, 1 ;  /* 0x3f80000002047820 */ /* 0x000fe20000410000 */
[----:B------:R-:W-:-:S05]  /*4cb0*/  CS2R R6, SRZ ;  /* 0x0000000000067805 */ /* 0x000fca000001ff00 */
[----:B------:R-:W0:Y:S02]  /*4cc0*/  F2F.F64.F32 R4, R4 ;  /* 0x0000000400047310 */ /* 0x000e240000201800 */
[----:B0-----:R0:W-:Y:S01]  /*4cd0*/  STG.E.128 [R16.64], R4 ;  /* 0x0000000410007986 */ /* 0x0011e2000c101d24 */
[----:B------:R-:W-:Y:S05]  /*4ce0*/  BRA `(.L_x_6242) ;  /* 0x0000097000007947 */ /* 0x000fea0003800000 */
.L_x_6250:
        /* <DEDUP_REMOVED lines=20> */
.L_x_6255:
[----:B------:R-:W-:Y:S05]  /*4e30*/  BSYNC B0 ;  /* 0x0000000000007941 */ /* 0x000fea0003800000 */
.L_x_6254:
[----:B------:R-:W-:-:S05]  /*4e40*/  LOP3.LUT R5, R0, R5, RZ, 0xfc, !PT ;  /* 0x0000000500057212 */ /* 0x000fca00078efcff */
[----:B------:R0:W-:Y:S01]  /*4e50*/  STG.E.U8 [R16.64], R5 ;  /* 0x0000000510007986 */ /* 0x0001e2000c101124 */
[----:B------:R-:W-:Y:S05]  /*4e60*/  BRA `(.L_x_6242) ;  /* 0x000007f000007947 */ /* 0x000fea0003800000 */
.L_x_6253:
        /* <DEDUP_REMOVED lines=12> */
.L_x_6257:
[----:B------:R-:W-:Y:S01]  /*4f30*/  IMAD.MOV.U32 R0, RZ, RZ, 0x7f ;  /* 0x0000007fff007424 */ /* 0x000fe200078e00ff */
[----:B------:R-:W-:-:S04]  /*4f40*/  ISETP.GT.U32.AND P0, PT, R4, 0x7f800000, PT ;  /* 0x7f8000000400780c */ /* 0x000fc80003f04070 */
[----:B------:R-:W-:-:S04]  /*4f50*/  SEL R0, R0, 0x7c, P0 ;  /* 0x0000007c00007807 */ /* 0x000fc80000000000 */
.L_x_6258:
[----:B------:R-:W-:Y:S05]  /*4f60*/  BSYNC B0 ;  /* 0x0000000000007941 */ /* 0x000fea0003800000 */
.L_x_6256:
[----:B------:R-:W-:-:S04]  /*4f70*/  LOP3.LUT R2, R2, 0x80000000, RZ, 0xc0, !PT ;  /* 0x8000000002027812 */ /* 0x000fc800078ec0ff */
[----:B------:R-:W-:-:S04]  /*4f80*/  SHF.R.U32.HI R3, RZ, 0x18, R2 ;  /* 0x00000018ff037819 */ /* 0x000fc80000011602 */
[----:B------:R-:W-:-:S05]  /*4f90*/  LOP3.LUT R3, R0, R3, RZ, 0xfc, !PT ;  /* 0x0000000300037212 */ /* 0x000fca00078efcff */
[----:B------:R0:W-:Y:S01]  /*4fa0*/  STG.E.U8 [R16.64], R3 ;  /* 0x0000000310007986 */ /* 0x0001e2000c101124 */
[----:B------:R-:W-:Y:S05]  /*4fb0*/  BRA `(.L_x_6242) ;  /* 0x000006a000007947 */ /* 0x000fea0003800000 */
.L_x_6252:
[----:B------:R-:W-:-:S05]  /*4fc0*/  F2FP.BF16.PACK_AB R2, RZ, R2 ;  /* 0x00000002ff02723e */ /* 0x000fca00000010ff */
[----:B------:R0:W-:Y:S01]  /*4fd0*/  STG.E.U16 [R16.64], R2 ;  /* 0x0000000210007986 */ /* 0x0001e2000c101524 */
[----:B------:R-:W-:Y:S05]  /*4fe0*/  BRA `(.L_x_6242) ;  /* 0x0000067000007947 */ /* 0x000fea0003800000 */
.L_x_6249:
        /* <DEDUP_REMOVED lines=11> */
.L_x_6261:
        /* <DEDUP_REMOVED lines=16> */
.L_x_6264:
[----:B------:R-:W-:-:S04]  /*51a0*/  LOP3.LUT R2, R2, 0x80000000, RZ, 0xc0, !PT ;  /* 0x8000000002027812 */ /* 0x000fc800078ec0ff */
[----:B------:R-:W-:-:S04]  /*51b0*/  SHF.R.U32.HI R3, RZ, 0x18, R2 ;  /* 0x00000018ff037819 */ /* 0x000fc80000011602 */
[----:B------:R-:W-:-:S04]  /*51c0*/  LOP3.LUT R0, R0, R3, RZ, 0xfc, !PT ;  /* 0x0000000300007212 */ /* 0x000fc800078efcff */
[----:B------:R-:W-:Y:S02]  /*51d0*/  PRMT R8, R0, 0x7610, R8 ;  /* 0x0000761000087816 */ /* 0x000fe40000000008 */
.L_x_6263:
[----:B------:R-:W-:Y:S05]  /*51e0*/  BSYNC B0 ;  /* 0x0000000000007941 */ /* 0x000fea0003800000 */
.L_x_6262:
[----:B------:R0:W-:Y:S01]  /*51f0*/  STG.E.U8 [R16.64], R8 ;  /* 0x0000000810007986 */ /* 0x0001e2000c101124 */
[----:B------:R-:W-:Y:S05]  /*5200*/  BRA `(.L_x_6242) ;  /* 0x0000045000007947 */ /* 0x000fea0003800000 */
.L_x_6260:
        /* <DEDUP_REMOVED lines=16> */
.L_x_6267:
[----:B------:R-:W-:-:S04]  /*5310*/  LOP3.LUT R2, R2, 0x80000000, RZ, 0xc0, !PT ;  /* 0x8000000002027812 */ /* 0x000fc800078ec0ff */
[----:B------:R-:W-:-:S04]  /*5320*/  SHF.R.U32.HI R3, RZ, 0x18, R2 ;  /* 0x00000018ff037819 */ /* 0x000fc80000011602 */
[----:B------:R-:W-:-:S04]  /*5330*/  LOP3.LUT R0, R0, R3, RZ, 0xfc, !PT ;  /* 0x0000000300007212 */ /* 0x000fc800078efcff */
[----:B------:R-:W-:Y:S02]  /*5340*/  PRMT R8, R0, 0x7610, R8 ;  /* 0x0000761000087816 */ /* 0x000fe40000000008 */
.L_x_6266:
[----:B------:R-:W-:Y:S05]  /*5350*/  BSYNC B0 ;  /* 0x0000000000007941 */ /* 0x000fea0003800000 */
.L_x_6265:
[----:B------:R0:W-:Y:S01]  /*5360*/  STG.E.U8 [R16.64], R8 ;  /* 0x0000000810007986 */ /* 0x0001e2000c101124 */
[----:B------:R-:W-:Y:S05]  /*5370*/  BRA `(.L_x_6242) ;  /* 0x000002e000007947 */ /* 0x000fea0003800000 */
.L_x_6259:
        /* <DEDUP_REMOVED lines=21> */
.L_x_6241:
        /* <DEDUP_REMOVED lines=20> */
.L_x_6269:
[----:B------:R-:W0:Y:S02]  /*5610*/  F2I.U64 R2, R0 ;  /* 0x0000000000027311 */ /* 0x000e240000201800 */
[----:B0-----:R0:W-:Y:S01]  /*5620*/  STG.E.64 [R16.64], R2 ;  /* 0x0000000210007986 */ /* 0x0011e2000c101b24 */
[----:B------:R-:W-:Y:S05]  /*5630*/  BRA `(.L_x_6242) ;  /* 0x0000002000007947 */ /* 0x000fea0003800000 */
.L_x_6268:
[----:B------:R-:W0:Y:S02]  /*5640*/  F2I.U32.NTZ R3, R0 ;  /* 0x0000000000037305 */ /* 0x000e240000203000 */
[----:B0-----:R0:W-:Y:S02]  /*5650*/  STG.E [R16.64], R3 ;  /* 0x0000000310007986 */ /* 0x0011e4000c101924 */
.L_x_6242:
        /* <DEDUP_REMOVED lines=231> */
.L_x_6270:
        /* <DEDUP_REMOVED lines=20> */
.L_x_6275:
[----:B------:R-:W2:Y:S02]  /*6610*/  LDG.E.U8 R0, [R2.64] ;  /* 0x0000002402007981 */ /* 0x000ea4000c1e1100 */
[----:B--2---:R-:W0:Y:S01]  /*6620*/  I2F.U16 R0, R0 ;  /* 0x0000000000007306 */ /* 0x004e220000101000 */
[----:B------:R-:W-:Y:S05]  /*6630*/  BRA `(.L_x_6277) ;  /* 0x00000ca000007947 */ /* 0x000fea0003800000 */
.L_x_6274:
        /* <DEDUP_REMOVED lines=9> */
.L_x_6279:
[----:B------:R-:W2:Y:S02]  /*66d0*/  LDG.E R0, [R2.64] ;  /* 0x0000002402007981 */ /* 0x000ea4000c1e1900 */
[----:B--2---:R-:W0:Y:S01]  /*66e0*/  I2F R0, R0 ;  /* 0x0000000000007306 */ /* 0x004e220000201400 */
[----:B------:R-:W-:Y:S05]  /*66f0*/  BRA `(.L_x_6277) ;  /* 0x00000be000007947 */ /* 0x000fea0003800000 */
.L_x_6278:
[----:B------:R-:W2:Y:S02]  /*6700*/  LDG.E.U16 R0, [R2.64] ;  /* 0x0000002402007981 */ /* 0x000ea4000c1e1500 */
[----:B--2---:R-:W0:Y:S01]  /*6710*/  I2F.S16 R0, R0 ;  /* 0x0000000000007306 */ /* 0x004e220000101400 */
[----:B------:R-:W-:Y:S05]  /*6720*/  BRA `(.L_x_6277) ;  /* 0x00000bb000007947 */ /* 0x000fea0003800000 */
.L_x_6273:
        /* <DEDUP_REMOVED lines=8> */
.L_x_6281:
[----:B------:R-:W2:Y:S02]  /*67b0*/  LDG.E.U16 R0, [R2.64] ;  /* 0x0000002402007981 */ /* 0x000ea4000c1e1500 */
[----:B--2---:R-:W-:Y:S01]  /*67c0*/  HADD2.F32 R0, -RZ, R0.H0_H0 ;  /* 0x20000000ff007230 */ /* 0x004fe20000004100 */
[----:B------:R-:W-:Y:S05]  /*67d0*/  BRA `(.L_x_6277) ;  /* 0x00000b0000007947 */ /* 0x000fea0003800000 */
.L_x_6280:
        /* <DEDUP_REMOVED lines=8> */
.L_x_6283:
[----:B------:R-:W2:Y:S02]  /*6860*/  LDG.E.U16 R0, [R2.64] ;  /* 0x0000002402007981 */ /* 0x000ea4000c1e1500 */
[----:B--2---:R-:W-:Y:S01]  /*6870*/  HADD2.F32 R0, -RZ, R0.H0_H0 ;  /* 0x20000000ff007230 */ /* 0x004fe20000004100 */
[----:B------:R-:W-:Y:S05]  /*6880*/  BRA `(.L_x_6277) ;  /* 0x00000a5000007947 */ /* 0x000fea0003800000 */
.L_x_6282:
[----:B------:R-:W2:Y:S02]  /*6890*/  LDG.E.64 R2, [R2.64] ;  /* 0x0000002402027981 */ /* 0x000ea4000c1e1b00 */
[----:B--2---:R-:W0:Y:S01]  /*68a0*/  F2F.F32.F64 R0, R2 ;  /* 0x0000000200007310 */ /* 0x004e220000301000 */
[----:B------:R-:W0:-:S14]  /*68b0*/  DSETP.GEU.AND P0, PT, |R2|, c[0x2][0x0], PT ;  /* 0x008000000200762a */ /* 0x000e1c0003f0e200 */
[----:B0-----:R-:W-:Y:S01]  /*68c0*/  @!P0 FMUL R0, R0, 1.175494350822287508e-38 ;  /* 0x0080000000008820 */ /* 0x001fe20000400000 */
[----:B------:R-:W-:Y:S05]  /*68d0*/  BRA `(.L_x_6277) ;  /* 0x00000a0000007947 */ /* 0x000fea0003800000 */
.L_x_6272:
        /* <DEDUP_REMOVED lines=12> */
.L_x_6286:
[----:B------:R-:W2:Y:S02]  /*69a0*/  LDG.E.64 R2, [R2.64] ;  /* 0x0000002402027981 */ /* 0x000ea4000c1e1b00 */
[----:B--2---:R-:W0:Y:S01]  /*69b0*/  F2F.F32.F64 R0, R2 ;  /* 0x0000000200007310 */ /* 0x004e220000301000 */
[----:B------:R-:W0:-:S14]  /*69c0*/  DSETP.GEU.AND P0, PT, |R2|, c[0x2][0x0], PT ;  /* 0x008000000200762a */ /* 0x000e1c0003f0e200 */
[----:B0-----:R-:W-:Y:S01]  /*69d0*/  @!P0 FMUL R0, R0, 1.175494350822287508e-38 ;  /* 0x0080000000008820 */ /* 0x001fe20000400000 */
[----:B------:R-:W-:Y:S05]  /*69e0*/  BRA `(.L_x_6277) ;  /* 0x000008f000007947 */ /* 0x000fea0003800000 */
.L_x_6285:
        /* <DEDUP_REMOVED lines=26> */
.L_x_6288:
        /* <DEDUP_REMOVED lines=13> */
.L_x_6287:
[----:B------:R-:W2:Y:S02]  /*6c60*/  LDG.E.U16 R0, [R2.64] ;  /* 0x0000002402007981 */ /* 0x000ea4000c1e1500 */
[----:B--2---:R-:W-:Y:S01]  /*6c70*/  PRMT R0, RZ, 0x5410, R0 ;  /* 0x00005410ff007816 */ /* 0x004fe20000000000 */
[----:B------:R-:W-:Y:S05]  /*6c80*/  BRA `(.L_x_6277) ;  /* 0x0000065000007947 */ /* 0x000fea0003800000 */
.L_x_6284:
        /* <DEDUP_REMOVED lines=11> */
.L_x_6291:
        /* <DEDUP_REMOVED lines=20> */
.L_x_6293:
[----:B------:R-:W-:Y:S05]  /*6e80*/  BSYNC B0 ;  /* 0x0000000000007941 */ /* 0x000fea0003800000 */
.L_x_6292:
[----:B------:R-:W-:Y:S01]  /*6e90*/  LEA R3, R0, 0x3b800000, 0x17 ;  /* 0x3b80000000037811 */ /* 0x000fe200078eb8ff */
[----:B------:R-:W-:-:S05]  /*6ea0*/  IMAD.SHL.U32 R0, R2, 0x100000, RZ ;  /* 0x0010000002007824 */ /* 0x000fca00078e00ff */
[----:B------:R-:W-:Y:S01]  /*6eb0*/  LOP3.LUT R0, R3, R0, R4, 0xfe, !PT ;  /* 0x0000000003007212 */ /* 0x000fe200078efe04 */
[----:B------:R-:W-:Y:S05]  /*6ec0*/  BRA `(.L_x_6277) ;  /* 0x0000041000007947 */ /* 0x000fea0003800000 */
.L_x_6290:
        /* <DEDUP_REMOVED lines=20> */
.L_x_6295:
[----:B------:R-:W-:Y:S05]  /*7010*/  BSYNC B0 ;  /* 0x0000000000007941 */ /* 0x000fea0003800000 */
.L_x_6294:
[----:B------:R-:W-:Y:S01]  /*7020*/  LEA R3, R0, 0x37800000, 0x17 ;  /* 0x3780000000037811 */ /* 0x000fe200078eb8ff */
[----:B------:R-:W-:-:S05]  /*7030*/  IMAD.SHL.U32 R0, R2, 0x200000, RZ ;  /* 0x0020000002007824 */ /* 0x000fca00078e00ff */
[----:B------:R-:W-:Y:S01]  /*7040*/  LOP3.LUT R0, R3, R0, R4, 0xfe, !PT ;  /* 0x0000000003007212 */ /* 0x000fe200078efe04 */
[----:B------:R-:W-:Y:S05]  /*7050*/  BRA `(.L_x_6277) ;  /* 0x0000028000007947 */ /* 0x000fea0003800000 */
.L_x_6289:
        /* <DEDUP_REMOVED lines=14> */
.L_x_6276:
        /* <DEDUP_REMOVED lines=21> */
.L_x_6297:
[----:B------:R-:W2:Y:S02]  /*7290*/  LDG.E.64 R2, [R2.64] ;  /* 0x0000002402027981 */ /* 0x000ea4000c1e1b00 */
[----:B--2---:R0:W1:Y:S01]  /*72a0*/  I2F.U64 R0, R2 ;  /* 0x0000000200007312 */ /* 0x0040620000301000 */
[----:B------:R-:W-:Y:S05]  /*72b0*/  BRA `(.L_x_6277) ;  /* 0x0000002000007947 */ /* 0x000fea0003800000 */
.L_x_6296:
[----:B------:R-:W2:Y:S02]  /*72c0*/  LDG.E R0, [R2.64] ;  /* 0x0000002402007981 */ /* 0x000ea4000c1e1900 */
[----:B--2---:R-:W0:Y:S02]  /*72d0*/  I2F.U32 R0, R0 ;  /* 0x0000000000007306 */ /* 0x004e240000201000 */
.L_x_6277:
[----:B------:R-:W-:Y:S05]  /*72e0*/  BSYNC B6 ;  /* 0x0000000000067941 */ /* 0x000fea0003800000 */
.L_x_6271:
        /* <DEDUP_REMOVED lines=16> */
.L_x_6301:
[----:B------:R-:W0:Y:S02]  /*73f0*/  F2I.S64 R2, R0 ;  /* 0x0000000000027311 */ /* 0x000e240000201900 */
[----:B0-----:R0:W-:Y:S01]  /*7400*/  STG.E.U8 [R16.64], R2 ;  /* 0x0000000210007986 */ /* 0x0011e2000c101124 */
[----:B------:R-:W-:Y:S05]  /*7410*/  BRA `(.L_x_6303) ;  /* 0x00000d3000007947 */ /* 0x000fea0003800000 */
.L_x_6300:
        /* <DEDUP_REMOVED lines=9> */
.L_x_6305:
[----:B------:R-:W0:Y:S02]  /*74b0*/  F2I.NTZ R3, R0 ;  /* 0x0000000000037305 */ /* 0x000e240000203100 */
[----:B0-----:R0:W-:Y:S01]  /*74c0*/  STG.E [R16.64], R3 ;  /* 0x0000000310007986 */ /* 0x0011e2000c101924 */
[----:B------:R-:W-:Y:S05]  /*74d0*/  BRA `(.L_x_6303) ;  /* 0x00000c7000007947 */ /* 0x000fea0003800000 */
.L_x_6304:
[----:B------:R-:W0:Y:S02]  /*74e0*/  F2I.NTZ R3, R0 ;  /* 0x0000000000037305 */ /* 0x000e240000203100 */
[----:B0-----:R0:W-:Y:S01]  /*74f0*/  STG.E.U16 [R16.64], R3 ;  /* 0x0000000310007986 */ /* 0x0011e2000c101524 */
[----:B------:R-:W-:Y:S05]  /*7500*/  BRA `(.L_x_6303) ;  /* 0x00000c4000007947 */ /* 0x000fea0003800000 */
.L_x_6299:
        /* <DEDUP_REMOVED lines=8> */
.L_x_6307:
[----:B------:R-:W-:-:S05]  /*7590*/  F2FP.PACK_AB R2, RZ, R2 ;  /* 0x00000002ff02723e */ /* 0x000fca00000000ff */
[----:B------:R0:W-:Y:S01]  /*75a0*/  STG.E.U16 [R16.64], R2 ;  /* 0x0000000210007986 */ /* 0x0001e2000c101524 */
[----:B------:R-:W-:Y:S05]  /*75b0*/  BRA `(.L_x_6303) ;  /* 0x00000b9000007947 */ /* 0x000fea0003800000 */
.L_x_6306:
        /* <DEDUP_REMOVED lines=9> */
.L_x_6309:
[----:B------:R-:W-:-:S04]  /*7650*/  F2FP.PACK_AB R3, RZ, R2 ;  /* 0x00000002ff03723e */ /* 0x000fc800000000ff */
[----:B------:R-:W-:-:S05]  /*7660*/  PRMT R3, R3, 0x5410, RZ ;  /* 0x0000541003037816 */ /* 0x000fca00000000ff */
[----:B------:R0:W-:Y:S01]  /*7670*/  STG.E [R16.64], R3 ;  /* 0x0000000310007986 */ /* 0x0001e2000c101924 */
[----:B------:R-:W-:Y:S05]  /*7680*/  BRA `(.L_x_6303) ;  /* 0x00000ac000007947 */ /* 0x000fea0003800000 */
.L_x_6308:
[----:B------:R-:W-:-:S06]  /*7690*/  FMUL.FTZ R2, R2, 1 ;  /* 0x3f80000002027820 */ /* 0x000fcc0000410000 */
[----:B------:R-:W0:Y:S02]  /*76a0*/  F2F.F64.F32 R2, R2 ;  /* 0x0000000200027310 */ /* 0x000e240000201800 */
[----:B0-----:R0:W-:Y:S01]  /*76b0*/  STG.E.64 [R16.64], R2 ;  /* 0x0000000210007986 */ /* 0x0011e2000c101b24 */
[----:B------:R-:W-:Y:S05]  /*76c0*/  BRA `(.L_x_6303) ;  /* 0x00000a8000007947 */ /* 0x000fea0003800000 */
.L_x_6298:
        /* <DEDUP_REMOVED lines=12> */
.L_x_6312:
[----:B------:R-:W-:Y:S01]  /*7790*/  FMUL.FTZ R4, R2, 1 ;  /* 0x3f80000002047820 */ /* 0x000fe20000410000 */
[----:B------:R-:W-:-:S05]  /*77a0*/  CS2R R6, SRZ ;  /* 0x0000000000067805 */ /* 0x000fca000001ff00 */
[----:B------:R-:W0:Y:S02]  /*77b0*/  F2F.F64.F32 R4, R4 ;  /* 0x0000000400047310 */ /* 0x000e240000201800 */
[----:B0-----:R0:W-:Y:S01]  /*77c0*/  STG.E.128 [R16.64], R4 ;  /* 0x0000000410007986 */ /* 0x0011e2000c101d24 */
[----:B------:R-:W-:Y:S05]  /*77d0*/  BRA `(.L_x_6303) ;  /* 0x0000097000007947 */ /* 0x000fea0003800000 */
.L_x_6311:
        /* <DEDUP_REMOVED lines=20> */
.L_x_6316:
[----:B------:R-:W-:Y:S05]  /*7920*/  BSYNC B0 ;  /* 0x0000000000007941 */ /* 0x000fea0003800000 */
.L_x_6315:
[----:B------:R-:W-:-:S05]  /*7930*/  LOP3.LUT R5, R0, R5, RZ, 0xfc, !PT ;  /* 0x0000000500057212 */ /* 0x000fca00078efcff */
[----:B------:R0:W-:Y:S01]  /*7940*/  STG.E.U8 [R16.64], R5 ;  /* 0x0000000510007986 */ /* 0x0001e2000c101124 */
[----:B------:R-:W-:Y:S05]  /*7950*/  BRA `(.L_x_6303) ;  /* 0x000007f000007947 */ /* 0x000fea0003800000 */
.L_x_6314:
        /* <DEDUP_REMOVED lines=12> */
.L_x_6318:
[----:B------:R-:W-:Y:S01]  /*7a20*/  IMAD.MOV.U32 R0, RZ, RZ, 0x7f ;  /* 0x0000007fff007424 */ /* 0x000fe200078e00ff */
[----:B------:R-:W-:-:S04]  /*7a30*/  ISETP.GT.U32.AND P0, PT, R4, 0x7f800000, PT ;  /* 0x7f8000000400780c */ /* 0x000fc80003f04070 */
[----:B------:R-:W-:-:S04]  /*7a40*/  SEL R0, R0, 0x7c, P0 ;  /* 0x0000007c00007807 */ /* 0x000fc80000000000 */
.L_x_6319:
[----:B------:R-:W-:Y:S05]  /*7a50*/  BSYNC B0 ;  /* 0x0000000000007941 */ /* 0x000fea0003800000 */
.L_x_6317:
[----:B------:R-:W-:-:S04]  /*7a60*/  LOP3.LUT R2, R2, 0x80000000, RZ, 0xc0, !PT ;  /* 0x8000000002027812 */ /* 0x000fc800078ec0ff */
[----:B------:R-:W-:-:S04]  /*7a70*/  SHF.R.U32.HI R3, RZ, 0x18, R2 ;  /* 0x00000018ff037819 */ /* 0x000fc80000011602 */
[----:B------:R-:W-:-:S05]  /*7a80*/  LOP3.LUT R3, R0, R3, RZ, 0xfc, !PT ;  /* 0x0000000300037212 */ /* 0x000fca00078efcff */
[----:B------:R0:W-:Y:S01]  /*7a90*/  STG.E.U8 [R16.64], R3 ;  /* 0x0000000310007986 */ /* 0x0001e2000c101124 */
[----:B------:R-:W-:Y:S05]  /*7aa0*/  BRA `(.L_x_6303) ;  /* 0x000006a000007947 */ /* 0x000fea0003800000 */
.L_x_6313:
[----:B------:R-:W-:-:S05]  /*7ab0*/  F2FP.BF16.PACK_AB R2, RZ, R2 ;  /* 0x00000002ff02723e */ /* 0x000fca00000010ff */
[----:B------:R0:W-:Y:S01]  /*7ac0*/  STG.E.U16 [R16.64], R2 ;  /* 0x0000000210007986 */ /* 0x0001e2000c101524 */
[----:B------:R-:W-:Y:S05]  /*7ad0*/  BRA `(.L_x_6303) ;  /* 0x0000067000007947 */ /* 0x000fea0003800000 */
.L_x_6310:
        /* <DEDUP_REMOVED lines=11> */
.L_x_6322:
        /* <DEDUP_REMOVED lines=16> */
.L_x_6325:
[----:B------:R-:W-:-:S04]  /*7c90*/  LOP3.LUT R2, R2, 0x80000000, RZ, 0xc0, !PT ;  /* 0x8000000002027812 */ /* 0x000fc800078ec0ff */
[----:B------:R-:W-:-:S04]  /*7ca0*/  SHF.R.U32.HI R3, RZ, 0x18, R2 ;  /* 0x00000018ff037819 */ /* 0x000fc80000011602 */
[----:B------:R-:W-:-:S04]  /*7cb0*/  LOP3.LUT R0, R0, R3, RZ, 0xfc, !PT ;  /* 0x0000000300007212 */ /* 0x000fc800078efcff */
[----:B------:R-:W-:Y:S02]  /*7cc0*/  PRMT R8, R0, 0x7610, R8 ;  /* 0x0000761000087816 */ /* 0x000fe40000000008 */
.L_x_6324:
[----:B------:R-:W-:Y:S05]  /*7cd0*/  BSYNC B0 ;  /* 0x0000000000007941 */ /* 0x000fea0003800000 */
.L_x_6323:
[----:B------:R0:W-:Y:S01]  /*7ce0*/  STG.E.U8 [R16.64], R8 ;  /* 0x0000000810007986 */ /* 0x0001e2000c101124 */
[----:B------:R-:W-:Y:S05]  /*7cf0*/  BRA `(.L_x_6303) ;  /* 0x0000045000007947 */ /* 0x000fea0003800000 */
.L_x_6321:
        /* <DEDUP_REMOVED lines=16> */
.L_x_6328:
[----:B------:R-:W-:-:S04]  /*7e00*/  LOP3.LUT R2, R2, 0x80000000, RZ, 0xc0, !PT ;  /* 0x8000000002027812 */ /* 0x000fc800078ec0ff */
[----:B------:R-:W-:-:S04]  /*7e10*/  SHF.R.U32.HI R3, RZ, 0x18, R2 ;  /* 0x00000018ff037819 */ /* 0x000fc80000011602 */
[----:B------:R-:W-:-:S04]  /*7e20*/  LOP3.LUT R0, R0, R3, RZ, 0xfc, !PT ;  /* 0x0000000300007212 */ /* 0x000fc800078efcff */
[----:B------:R-:W-:Y:S02]  /*7e30*/  PRMT R8, R0, 0x7610, R8 ;  /* 0x0000761000087816 */ /* 0x000fe40000000008 */
.L_x_6327:
[----:B------:R-:W-:Y:S05]  /*7e40*/  BSYNC B0 ;  /* 0x0000000000007941 */ /* 0x000fea0003800000 */
.L_x_6326:
[----:B------:R0:W-:Y:S01]  /*7e50*/  STG.E.U8 [R16.64], R8 ;  /* 0x0000000810007986 */ /* 0x0001e2000c101124 */
[----:B------:R-:W-:Y:S05]  /*7e60*/  BRA `(.L_x_6303) ;  /* 0x000002e000007947 */ /* 0x000fea0003800000 */
.L_x_6320:
        /* <DEDUP_REMOVED lines=21> */
.L_x_6302:
        /* <DEDUP_REMOVED lines=20> */
.L_x_6330:
[----:B------:R-:W0:Y:S02]  /*8100*/  F2I.U64 R2, R0 ;  /* 0x0000000000027311 */ /* 0x000e240000201800 */
[----:B0-----:R0:W-:Y:S01]  /*8110*/  STG.E.64 [R16.64], R2 ;  /* 0x0000000210007986 */ /* 0x0011e2000c101b24 */
[----:B------:R-:W-:Y:S05]  /*8120*/  BRA `(.L_x_6303) ;  /* 0x0000002000007947 */ /* 0x000fea0003800000 */
.L_x_6329:
[----:B------:R-:W0:Y:S02]  /*8130*/  F2I.U32.NTZ R3, R0 ;  /* 0x0000000000037305 */ /* 0x000e240000203000 */
[----:B0-----:R0:W-:Y:S02]  /*8140*/  STG.E [R16.64], R3 ;  /* 0x0000000310007986 */ /* 0x0011e4000c101924 */
.L_x_6303:
[----:B------:R-:W-:Y:S02]  /*8150*/  IADD3 R19, R19, 0x80, RZ ;  /* 0x0000008013137810 */ /* 0x000fe40007ffe0ff */
.L_x_6208:
[----:B------:R-:W-:Y:S05]  /*8160*/  BSYNC B7 ;  /* 0x0000000000077941 */ /* 0x000fea0003800000 */
.L_x_6207:
        /* <DEDUP_REMOVED lines=230> */
.L_x_6331:
        /* <DEDUP_REMOVED lines=20> */
.L_x_6336:
[----:B------:R-:W2:Y:S02]  /*9110*/  LDG.E.U8 R0, [R2.64] ;  /* 0x0000002402007981 */ /* 0x000ea4000c1e1100 */
[----:B--2---:R-:W0:Y:S01]  /*9120*/  I2F.U16 R0, R0 ;  /* 0x0000000000007306 */ /* 0x004e220000101000 */
[----:B------:R-:W-:Y:S05]  /*9130*/  BRA `(.L_x_6338) ;  /* 0x00000ca000007947 */ /* 0x000fea0003800000 */
.L_x_6335:
        /* <DEDUP_REMOVED lines=9> */
.L_x_6340:
[----:B------:R-:W2:Y:S02]  /*91d0*/  LDG.E R0, [R2.64] ;  /* 0x0000002402007981 */ /* 0x000ea4000c1e1900 */
[----:B--2---:R-:W0:Y:S01]  /*91e0*/  I2F R0, R0 ;  /* 0x0000000000007306 */ /* 0x004e220000201400 */
[----:B------:R-:W-:Y:S05]  /*91f0*/  BRA `(.L_x_6338) ;  /* 0x00000be000007947 */ /* 0x000fea0003800000 */
.L_x_6339:
[----:B------:R-:W2:Y:S02]  /*9200*/  LDG.E.U16 R0, [R2.64] ;  /* 0x0000002402007981 */ /* 0x000ea4000c1e1500 */
[----:B--2---:R-:W0:Y:S01]  /*9210*/  I2F.S16 R0, R0 ;  /* 0x0000000000007306 */ /* 0x004e220000101400 */
[----:B------:R-:W-:Y:S05]  /*9220*/  BRA `(.L_x_6338) ;  /* 0x00000bb000007947 */ /* 0x000fea0003800000 */
.L_x_6334:
        /* <DEDUP_REMOVED lines=8> */
.L_x_6342:
[----:B------:R-:W2:Y:S02]  /*92b0*/  LDG.E.U16 R0, [R2.64] ;  /* 0x0000002402007981 */ /* 0x000ea4000c1e1500 */
[----:B--2---:R-:W-:Y:S01]  /*92c0*/  HADD2.F32 R0, -RZ, R0.H0_H0 ;  /* 0x20000000ff007230 */ /* 0x004fe20000004100 */
[----:B------:R-:W-:Y:S05]  /*92d0*/  BRA `(.L_x_6338) ;  /* 0x00000b0000007947 */ /* 0x000fea0003800000 */
.L_x_6341:
        /* <DEDUP_REMOVED lines=8> */
.L_x_6344:
[----:B------:R-:W2:Y:S02]  /*9360*/  LDG.E.U16 R0, [R2.64] ;  /* 0x0000002402007981 */ /* 0x000ea4000c1e1500 */
[----:B--2---:R-:W-:Y:S01]  /*9370*/  HADD2.F32 R0, -RZ, R0.H0_H0 ;  /* 0x20000000ff007230 */ /* 0x004fe20000004100 */
[----:B------:R-:W-:Y:S05]  /*9380*/  BRA `(.L_x_6338) ;  /* 0x00000a5000007947 */ /* 0x000fea0003800000 */
.L_x_6343:
[----:B------:R-:W2:Y:S02]  /*9390*/  LDG.E.64 R2, [R2.64] ;  /* 0x0000002402027981 */ /* 0x000ea4000c1e1b00 */
[----:B--2---:R-:W0:Y:S01]  /*93a0*/  F2F.F32.F64 R0, R2 ;  /* 0x0000000200007310 */ /* 0x004e220000301000 */
[----:B------:R-:W0:-:S14]  /*93b0*/  DSETP.GEU.AND P0, PT, |R2|, c[0x2][0x0], PT ;  /* 0x008000000200762a */ /* 0x000e1c0003f0e200 */
[----:B0-----:R-:W-:Y:S01]  /*93c0*/  @!P0 FMUL R0, R0, 1.175494350822287508e-38 ;  /* 0x0080000000008820 */ /* 0x001fe20000400000 */
[----:B------:R-:W-:Y:S05]  /*93d0*/  BRA `(.L_x_6338) ;  /* 0x00000a0000007947 */ /* 0x000fea0003800000 */
.L_x_6333:
        /* <DEDUP_REMOVED lines=12> */
.L_x_6347:
[----:B------:R-:W2:Y:S02]  /*94a0*/  LDG.E.64 R2, [R2.64] ;  /* 0x0000002402027981 */ /* 0x000ea4000c1e1b00 */
[----:B--2---:R-:W0:Y:S01]  /*94b0*/  F2F.F32.F64 R0, R2 ;  /* 0x0000000200007310 */ /* 0x004e220000301000 */
[----:B------:R-:W0:-:S14]  /*94c0*/  DSETP.GEU.AND P0, PT, |R2|, c[0x2][0x0], PT ;  /* 0x008000000200762a */ /* 0x000e1c0003f0e200 */
[----:B0-----:R-:W-:Y:S01]  /*94d0*/  @!P0 FMUL R0, R0, 1.175494350822287508e-38 ;  /* 0x0080000000008820 */ /* 0x001fe20000400000 */
[----:B------:R-:W-:Y:S05]  /*94e0*/  BRA `(.L_x_6338) ;  /* 0x000008f000007947 */ /* 0x000fea0003800000 */
.L_x_6346:
        /* <DEDUP_REMOVED lines=26> */
.L_x_6349:
        /* <DEDUP_REMOVED lines=13> */
.L_x_6348:
[----:B------:R-:W2:Y:S02]  /*9760*/  LDG.E.U16 R0, [R2.64] ;  /* 0x0000002402007981 */ /* 0x000ea4000c1e1500 */
[----:B--2---:R-:W-:Y:S01]  /*9770*/  PRMT R0, RZ, 0x5410, R0 ;  /* 0x00005410ff007816 */ /* 0x004fe20000000000 */
[----:B------:R-:W-:Y:S05]  /*9780*/  BRA `(.L_x_6338) ;  /* 0x0000065000007947 */ /* 0x000fea0003800000 */
.L_x_6345:
        /* <DEDUP_REMOVED lines=11> */
.L_x_6352:
        /* <DEDUP_REMOVED lines=20> */
.L_x_6354:
[----:B------:R-:W-:Y:S05]  /*9980*/  BSYNC B0 ;  /* 0x0000000000007941 */ /* 0x000fea0003800000 */
.L_x_6353:
[----:B------:R-:W-:Y:S01]  /*9990*/  LEA R3, R0, 0x3b800000, 0x17 ;  /* 0x3b80000000037811 */ /* 0x000fe200078eb8ff */
[----:B------:R-:W-:-:S05]  /*99a0*/  IMAD.SHL.U32 R0, R2, 0x100000, RZ ;  /* 0x0010000002007824 */ /* 0x000fca00078e00ff */
[----:B------:R-:W-:Y:S01]  /*99b0*/  LOP3.LUT R0, R3, R0, R4, 0xfe, !PT ;  /* 0x0000000003007212 */ /* 0x000fe200078efe04 */
[----:B------:R-:W-:Y:S05]  /*99c0*/  BRA `(.L_x_6338) ;  /* 0x0000041000007947 */ /* 0x000fea0003800000 */
.L_x_6351:
        /* <DEDUP_REMOVED lines=20> */
.L_x_6356:
[----:B------:R-:W-:Y:S05]  /*9b10*/  BSYNC B0 ;  /* 0x0000000000007941 */ /* 0x000fea0003800000 */
.L_x_6355:
[----:B------:R-:W-:Y:S01]  /*9b20*/  LEA R3, R0, 0x37800000, 0x17 ;  /* 0x3780000000037811 */ /* 0x000fe200078eb8ff */
[----:B------:R-:W-:-:S05]  /*9b30*/  IMAD.SHL.U32 R0, R2, 0x200000, RZ ;  /* 0x0020000002007824 */ /* 0x000fca00078e00ff */
[----:B------:R-:W-:Y:S01]  /*9b40*/  LOP3.LUT R0, R3, R0, R4, 0xfe, !PT ;  /* 0x0000000003007212 */ /* 0x000fe200078efe04 */
[----:B------:R-:W-:Y:S05]  /*9b50*/  BRA `(.L_x_6338) ;  /* 0x0000028000007947 */ /* 0x000fea0003800000 */
.L_x_6350:
        /* <DEDUP_REMOVED lines=14> */
.L_x_6337:
        /* <DEDUP_REMOVED lines=21> */
.L_x_6358:
[----:B------:R-:W2:Y:S02]  /*9d90*/  LDG.E.64 R2, [R2.64] ;  /* 0x0000002402027981 */ /* 0x000ea4000c1e1b00 */
[----:B--2---:R0:W1:Y:S01]  /*9da0*/  I2F.U64 R0, R2 ;  /* 0x0000000200007312 */ /* 0x0040620000301000 */
[----:B------:R-:W-:Y:S05]  /*9db0*/  BRA `(.L_x_6338) ;  /* 0x0000002000007947 */ /* 0x000fea0003800000 */
.L_x_6357:
[----:B------:R-:W2:Y:S02]  /*9dc0*/  LDG.E R0, [R2.64] ;  /* 0x0000002402007981 */ /* 0x000ea4000c1e1900 */
[----:B--2---:R-:W0:Y:S02]  /*9dd0*/  I2F.U32 R0, R0 ;  /* 0x0000000000007306 */ /* 0x004e240000201000 */
.L_x_6338:
[----:B------:R-:W-:Y:S05]  /*9de0*/  BSYNC B6 ;  /* 0x0000000000067941 */ /* 0x000fea0003800000 */
.L_x_6332:
        /* <DEDUP_REMOVED lines=14> */
[----:B0-----:R-:W-:Y:S01]  /*9ed0*/  STG.E.U8 [R16.64], R3 ;  /* 0x0000000310007986 */ /* 0x001fe2000c101124 */
[----:B------:R-:W-:Y:S05]  /*9ee0*/  EXIT ;  /* 0x000000000000794d */ /* 0x000fea0003800000 */
.L_x_6362:
[----:B------:R-:W0:Y:S02]  /*9ef0*/  F2I.S64 R2, R0 ;  /* 0x0000000000027311 */ /* 0x000e240000201900 */
[----:B0-----:R-:W-:Y:S01]  /*9f00*/  STG.E.U8 [R16.64], R2 ;  /* 0x0000000210007986 */ /* 0x001fe2000c101124 */
[----:B------:R-:W-:Y:S05]  /*9f10*/  EXIT ;  /* 0x000000000000794d */ /* 0x000fea0003800000 */
.L_x_6361:
[----:B------:R-:W-:-:S13]  /*9f20*/  ISETP.NE.AND P0, PT, R3, 0x2, PT ;  /* 0x000000020300780c */ /* 0x000fda0003f05270 */
[----:B------:R-:W-:Y:S05]  /*9f30*/  @!P0 BRA `(.L_x_6364) ;  /* 0x000000a000008947 */ /* 0x000fea0003800000 */
[----:B------:R-:W-:-:S13]  /*9f40*/  ISETP.NE.AND P0, PT, R3, 0x3, PT ;  /* 0x000000030300780c */ /* 0x000fda0003f05270 */
[----:B------:R-:W-:Y:S05]  /*9f50*/  @!P0 BRA `(.L_x_6365) ;  /* 0x0000005000008947 */ /* 0x000fea0003800000 */
[----:B------:R-:W-:-:S13]  /*9f60*/  ISETP.NE.AND P0, PT, R3, 0x4, PT ;  /* 0x000000040300780c */ /* 0x000fda0003f05270 */
[----:B------:R-:W-:Y:S05]  /*9f70*/  @P0 BRA `(.L_x_6363) ;  /* 0x00000b4000000947 */ /* 0x000fea0003800000 */
[----:B------:R-:W0:Y:S02]  /*9f80*/  F2I.S64 R2, R0 ;  /* 0x0000000000027311 */ /* 0x000e240000201900 */
[----:B0-----:R-:W-:Y:S01]  /*9f90*/  STG.E.64 [R16.64], R2 ;  /* 0x0000000210007986 */ /* 0x001fe2000c101b24 */
[----:B------:R-:W-:Y:S05]  /*9fa0*/  EXIT ;  /* 0x000000000000794d */ /* 0x000fea0003800000 */
.L_x_6365:
[----:B------:R-:W0:Y:S02]  /*9fb0*/  F2I.NTZ R3, R0 ;  /* 0x0000000000037305 */ /* 0x000e240000203100 */
[----:B0-----:R-:W-:Y:S01]  /*9fc0*/  STG.E [R16.64], R3 ;  /* 0x0000000310007986 */ /* 0x001fe2000c101924 */
[----:B------:R-:W-:Y:S05]  /*9fd0*/  EXIT ;  /* 0x000000000000794d */ /* 0x000fea0003800000 */
.L_x_6364:
[----:B------:R-:W0:Y:S02]  /*9fe0*/  F2I.NTZ R3, R0 ;  /* 0x0000000000037305 */ /* 0x000e240000203100 */
[----:B0-----:R-:W-:Y:S01]  /*9ff0*/  STG.E.U16 [R16.64], R3 ;  /* 0x0000000310007986 */ /* 0x001fe2000c101524 */
[----:B------:R-:W-:Y:S05]  /*a000*/  EXIT ;  /* 0x000000000000794d */ /* 0x000fea0003800000 */
.L_x_6360:
        /* <DEDUP_REMOVED lines=8> */
.L_x_6367:
[----:B------:R-:W-:-:S05]  /*a090*/  F2FP.PACK_AB R2, RZ, R2 ;  /* 0x00000002ff02723e */ /* 0x000fca00000000ff */
[----:B------:R-:W-:Y:S01]  /*a0a0*/  STG.E.U16 [R16.64], R2 ;  /* 0x0000000210007986 */ /* 0x000fe2000c101524 */
[----:B------:R-:W-:Y:S05]  /*a0b0*/  EXIT ;  /* 0x000000000000794d */ /* 0x000fea0003800000 */
.L_x_6366:
        /* <DEDUP_REMOVED lines=9> */
.L_x_6369:
[----:B------:R-:W-:-:S04]  /*a150*/  F2FP.PACK_AB R3, RZ, R2 ;  /* 0x00000002ff03723e */ /* 0x000fc800000000ff */
[----:B------:R-:W-:-:S05]  /*a160*/  PRMT R3, R3, 0x5410, RZ ;  /* 0x0000541003037816 */ /* 0x000fca00000000ff */
[----:B------:R-:W-:Y:S01]  /*a170*/  STG.E [R16.64], R3 ;  /* 0x0000000310007986 */ /* 0x000fe2000c101924 */
[----:B------:R-:W-:Y:S05]  /*a180*/  EXIT ;  /* 0x000000000000794d */ /* 0x000fea0003800000 */
.L_x_6368:
[----:B------:R-:W-:-:S06]  /*a190*/  FMUL.FTZ R2, R2, 1 ;  /* 0x3f80000002027820 */ /* 0x000fcc0000410000 */
[----:B------:R-:W0:Y:S02]  /*a1a0*/  F2F.F64.F32 R2, R2 ;  /* 0x0000000200027310 */ /* 0x000e240000201800 */
[----:B0-----:R-:W-:Y:S01]  /*a1b0*/  STG.E.64 [R16.64], R2 ;  /* 0x0000000210007986 */ /* 0x001fe2000c101b24 */
[----:B------:R-:W-:Y:S05]  /*a1c0*/  EXIT ;  /* 0x000000000000794d */ /* 0x000fea0003800000 */
.L_x_6359:
        /* <DEDUP_REMOVED lines=12> */
.L_x_6372:
[----:B------:R-:W-:Y:S01]  /*a290*/  FMUL.FTZ R4, R2, 1 ;  /* 0x3f80000002047820 */ /* 0x000fe20000410000 */
[----:B------:R-:W-:-:S05]  /*a2a0*/  CS2R R6, SRZ ;  /* 0x0000000000067805 */ /* 0x000fca000001ff00 */
[----:B------:R-:W0:Y:S02]  /*a2b0*/  F2F.F64.F32 R4, R4 ;  /* 0x0000000400047310 */ /* 0x000e240000201800 */
[----:B0-----:R-:W-:Y:S01]  /*a2c0*/  STG.E.128 [R16.64], R4 ;  /* 0x0000000410007986 */ /* 0x001fe2000c101d24 */
[----:B------:R-:W-:Y:S05]  /*a2d0*/  EXIT ;  /* 0x000000000000794d */ /* 0x000fea0003800000 */
.L_x_6371:
        /* <DEDUP_REMOVED lines=20> */
.L_x_6376:
[----:B------:R-:W-:Y:S05]  /*a420*/  BSYNC B0 ;  /* 0x0000000000007941 */ /* 0x000fea0003800000 */
.L_x_6375:
[----:B------:R-:W-:-:S05]  /*a430*/  LOP3.LUT R5, R0, R5, RZ, 0xfc, !PT ;  /* 0x0000000500057212 */ /* 0x000fca00078efcff */
[----:B------:R-:W-:Y:S01]  /*a440*/  STG.E.U8 [R16.64], R5 ;  /* 0x0000000510007986 */ /* 0x000fe2000c101124 */
[----:B------:R-:W-:Y:S05]  /*a450*/  EXIT ;  /* 0x000000000000794d */ /* 0x000fea0003800000 */
.L_x_6374:
        /* <DEDUP_REMOVED lines=12> */
.L_x_6378:
[----:B------:R-:W-:Y:S01]  /*a520*/  IMAD.MOV.U32 R0, RZ, RZ, 0x7f ;  /* 0x0000007fff007424 */ /* 0x000fe200078e00ff */
[----:B------:R-:W-:-:S04]  /*a530*/  ISETP.GT.U32.AND P0, PT, R4, 0x7f800000, PT ;  /* 0x7f8000000400780c */ /* 0x000fc80003f04070 */
[----:B------:R-:W-:-:S04]  /*a540*/  SEL R0, R0, 0x7c, P0 ;  /* 0x0000007c00007807 */ /* 0x000fc80000000000 */
.L_x_6379:
[----:B------:R-:W-:Y:S05]  /*a550*/  BSYNC B0 ;  /* 0x0000000000007941 */ /* 0x000fea0003800000 */
.L_x_6377:
[----:B------:R-:W-:-:S04]  /*a560*/  LOP3.LUT R2, R2, 0x80000000, RZ, 0xc0, !PT ;  /* 0x8000000002027812 */ /* 0x000fc800078ec0ff */
[----:B------:R-:W-:-:S04]  /*a570*/  SHF.R.U32.HI R3, RZ, 0x18, R2 ;  /* 0x00000018ff037819 */ /* 0x000fc80000011602 */
[----:B------:R-:W-:-:S05]  /*a580*/  LOP3.LUT R3, R0, R3, RZ, 0xfc, !PT ;  /* 0x0000000300037212 */ /* 0x000fca00078efcff */
[----:B------:R-:W-:Y:S01]  /*a590*/  STG.E.U8 [R16.64], R3 ;  /* 0x0000000310007986 */ /* 0x000fe2000c101124 */
[----:B------:R-:W-:Y:S05]  /*a5a0*/  EXIT ;  /* 0x000000000000794d */ /* 0x000fea0003800000 */
.L_x_6373:
[----:B------:R-:W-:-:S05]  /*a5b0*/  F2FP.BF16.PACK_AB R2, RZ, R2 ;  /* 0x00000002ff02723e */ /* 0x000fca00000010ff */
[----:B------:R-:W-:Y:S01]  /*a5c0*/  STG.E.U16 [R16.64], R2 ;  /* 0x0000000210007986 */ /* 0x000fe2000c101524 */
[----:B------:R-:W-:Y:S05]  /*a5d0*/  EXIT ;  /* 0x000000000000794d */ /* 0x000fea0003800000 */
.L_x_6370:
        /* <DEDUP_REMOVED lines=9> */
[----:B0-----:R-:W-:Y:S01]  /*a670*/  STG.E.U16 [R16.64], R3 ;  /* 0x0000000310007986 */ /* 0x001fe2000c101524 */
[----:B------:R-:W-:Y:S05]  /*a680*/  EXIT ;  /* 0x000000000000794d */ /* 0x000fea0003800000 */
.L_x_6382:
        /* <DEDUP_REMOVED lines=16> */
.L_x_6385:
[----:B------:R-:W-:-:S04]  /*a790*/  LOP3.LUT R2, R2, 0x80000000, RZ, 0xc0, !PT ;  /* 0x8000000002027812 */ /* 0x000fc800078ec0ff */
[----:B------:R-:W-:-:S04]  /*a7a0*/  SHF.R.U32.HI R3, RZ, 0x18, R2 ;  /* 0x00000018ff037819 */ /* 0x000fc80000011602 */
[----:B------:R-:W-:-:S04]  /*a7b0*/  LOP3.LUT R0, R0, R3, RZ, 0xfc, !PT ;  /* 0x0000000300007212 */ /* 0x000fc800078efcff */
[----:B------:R-:W-:Y:S02]  /*a7c0*/  PRMT R8, R0, 0x7610, R8 ;  /* 0x0000761000087816 */ /* 0x000fe40000000008 */
.L_x_6384:
[----:B------:R-:W-:Y:S05]  /*a7d0*/  BSYNC B0 ;  /* 0x0000000000007941 */ /* 0x000fea0003800000 */
.L_x_6383:
[----:B------:R-:W-:Y:S01]  /*a7e0*/  STG.E.U8 [R16.64], R8 ;  /* 0x0000000810007986 */ /* 0x000fe2000c101124 */
[----:B------:R-:W-:Y:S05]  /*a7f0*/  EXIT ;  /* 0x000000000000794d */ /* 0x000fea0003800000 */
.L_x_6381:
        /* <DEDUP_REMOVED lines=16> */
.L_x_6388:
[----:B------:R-:W-:-:S04]  /*a900*/  LOP3.LUT R2, R2, 0x80000000, RZ, 0xc0, !PT ;  /* 0x8000000002027812 */ /* 0x000fc800078ec0ff */
[----:B------:R-:W-:-:S04]  /*a910*/  SHF.R.U32.HI R3, RZ, 0x18, R2 ;  /* 0x00000018ff037819 */ /* 0x000fc80000011602 */
[----:B------:R-:W-:-:S04]  /*a920*/  LOP3.LUT R0, R0, R3, RZ, 0xfc, !PT ;  /* 0x0000000300007212 */ /* 0x000fc800078efcff */
[----:B------:R-:W-:Y:S02]  /*a930*/  PRMT R8, R0, 0x7610, R8 ;  /* 0x0000761000087816 */ /* 0x000fe40000000008 */
.L_x_6387:
[----:B------:R-:W-:Y:S05]  /*a940*/  BSYNC B0 ;  /* 0x0000000000007941 */ /* 0x000fea0003800000 */
.L_x_6386:
[----:B------:R-:W-:Y:S01]  /*a950*/  STG.E.U8 [R16.64], R8 ;  /* 0x0000000810007986 */ /* 0x000fe2000c101124 */
[----:B------:R-:W-:Y:S05]  /*a960*/  EXIT ;  /* 0x000000000000794d */ /* 0x000fea0003800000 */
.L_x_6380:
        /* <DEDUP_REMOVED lines=21> */
.L_x_6363:
        /* <DEDUP_REMOVED lines=20> */
.L_x_6390:
[----:B------:R-:W0:Y:S02]  /*ac00*/  F2I.U64 R2, R0 ;  /* 0x0000000000027311 */ /* 0x000e240000201800 */
[----:B0-----:R-:W-:Y:S01]  /*ac10*/  STG.E.64 [R16.64], R2 ;  /* 0x0000000210007986 */ /* 0x001fe2000c101b24 */
[----:B------:R-:W-:Y:S05]  /*ac20*/  EXIT ;  /* 0x000000000000794d */ /* 0x000fea0003800000 */
.L_x_6389:
[----:B------:R-:W0:Y:S02]  /*ac30*/  F2I.U32.NTZ R3, R0 ;  /* 0x0000000000037305 */ /* 0x000e240000203000 */
[----:B0-----:R-:W-:Y:S01]  /*ac40*/  STG.E [R16.64], R3 ;  /* 0x0000000310007986 */ /* 0x001fe2000c101924 */
[----:B------:R-:W-:Y:S05]  /*ac50*/  EXIT ;  /* 0x000000000000794d */ /* 0x000fea0003800000 */
.L_x_6391:
        /* <DEDUP_REMOVED lines=10> */
.L_x_18338:


//--------------------- .text._ZN2at6native27unrolled_elementwise_kernelIZZZNS0_17round_kernel_cudaERNS_18TensorIteratorBaseEENKUlvE_clEvENKUlvE0_clEvEUlfE_St5arrayIPcLm2EELi4E23TrivialOffsetCalculatorILi1EjESB_NS0_6memory12LoadWithCastILi1EEENSC_13StoreWithCastILi1EEEEEviT_T0_T2_T3_T4_T5_ --------------------------
	.section	.text._ZN2at6native27unrolled_elementwise_kernelIZZZNS0_17round_kernel_cudaERNS_18TensorIteratorBaseEENKUlvE_clEvENKUlvE0_clEvEUlfE_St5arrayIPcLm2EELi4E23TrivialOffsetCalculatorILi1EjESB_NS0_6memory12LoadWithCastILi1EEENSC_13StoreWithCastILi1EEEEEviT_T0_T2_T3_T4_T5_,"ax",@progbits
	.sectioninfo	@"SHI_REGISTERS=31"
	.align	128
        .global         _ZN2at6native27unrolled_elementwise_kernelIZZZNS0_17round_kernel_cudaERNS_18TensorIteratorBaseEENKUlvE_clEvENKUlvE0_clEvEUlfE_St5arrayIPcLm2EELi4E23TrivialOffsetCalculatorILi1EjESB_NS0_6memory12LoadWithCastILi1EEENSC_13StoreWithCastILi1EEEEEviT_T0_T2_T3_T4_T5_
        .type           _ZN2at6native27unrolled_elementwise_kernelIZZZNS0_17round_kernel_cudaERNS_18TensorIteratorBaseEENKUlvE_clEvENKUlvE0_clEvEUlfE_St5arrayIPcLm2EELi4E23TrivialOffsetCalculatorILi1EjESB_NS0_6memory12LoadWithCastILi1EEENSC_13StoreWithCastILi1EEEEEviT_T0_T2_T3_T4_T5_,@function
        .size           _ZN2at6native27unrolled_elementwise_kernelIZZZNS0_17round_kernel_cudaERNS_18TensorIteratorBaseEENKUlvE_clEvENKUlvE0_clEvEUlfE_St5arrayIPcLm2EELi4E23TrivialOffsetCalculatorILi1EjESB_NS0_6memory12LoadWithCastILi1EEENSC_13StoreWithCastILi1EEEEEviT_T0_T2_T3_T4_T5_,(.L_x_18339 - _ZN2at6native27unrolled_elementwise_kernelIZZZNS0_17round_kernel_cudaERNS_18TensorIteratorBaseEENKUlvE_clEvENKUlvE0_clEvEUlfE_St5arrayIPcLm2EELi4E23TrivialOffsetCalculatorILi1EjESB_NS0_6memory12LoadWithCastILi1EEENSC_13StoreWithCastILi1EEEEEviT_T0_T2_T3_T4_T5_)
        .other          _ZN2at6native27unrolled_elementwise_kernelIZZZNS0_17round_kernel_cudaERNS_18TensorIteratorBaseEENKUlvE_clEvENKUlvE0_clEvEUlfE_St5arrayIPcLm2EELi4E23TrivialOffsetCalculatorILi1EjESB_NS0_6memory12LoadWithCastILi1EEENSC_13StoreWithCastILi1EEEEEviT_T0_T2_T3_T4_T5_,@"STO_CUDA_ENTRY STV_DEFAULT"
_ZN2at6native27unrolled_elementwise_kernelIZZZNS0_17round_kernel_cudaERNS_18TensorIteratorBaseEENKUlvE_clEvENKUlvE0_clEvEUlfE_St5arrayIPcLm2EELi4E23TrivialOffsetCalculatorILi1EjESB_NS0_6memory12LoadWithCastILi1EEENSC_13StoreWithCastILi1EEEEEviT_T0_T2_T3_T4_T5_:
.text._ZN2at6native27unrolled_elementwise_kernelIZZZNS0_17round_kernel_cudaERNS_18TensorIteratorBaseEENKUlvE_clEvENKUlvE0_clEvEUlfE_St5arrayIPcLm2EELi4E23TrivialOffsetCalculatorILi1EjESB_NS0_6memory12LoadWithCastILi1EEENSC_13StoreWithCastILi1EEEEEviT_T0_T2_T3_T4_T5_:
        /* <DEDUP_REMOVED lines=31> */
.L_x_6398:
[----:B------:R-:W2:Y:S02]  /*01f0*/  LDG.E.U8 R4, [R4.64] ;  /* 0x0000002404047981 */ /* 0x000ea4000c1e1100 */
[----:B--2---:R0:W1:Y:S01]  /*0200*/  I2F.U16 R27, R4 ;  /* 0x00000004001b7306 */ /* 0x0040620000101000 */
[----:B------:R-:W-:Y:S05]  /*0210*/  BRA `(.L_x_6400) ;  /* 0x00000cb000007947 */ /* 0x000fea0003800000 */
.L_x_6397:
        /* <DEDUP_REMOVED lines=9> */
.L_x_6402:
[----:B------:R-:W2:Y:S02]  /*02b0*/  LDG.E R4, [R4.64] ;  /* 0x0000002404047981 */ /* 0x000ea4000c1e1900 */
[----:B--2---:R0:W1:Y:S01]  /*02c0*/  I2F R27, R4 ;  /* 0x00000004001b7306 */ /* 0x0040620000201400 */
[----:B------:R-:W-:Y:S05]  /*02d0*/  BRA `(.L_x_6400) ;  /* 0x00000bf000007947 */ /* 0x000fea0003800000 */
.L_x_6401:
[----:B------:R-:W2:Y:S02]  /*02e0*/  LDG.E.U16 R4, [R4.64] ;  /* 0x0000002404047981 */ /* 0x000ea4000c1e1500 */
[----:B--2---:R0:W1:Y:S01]  /*02f0*/  I2F.S16 R27, R4 ;  /* 0x00000004001b7306 */ /* 0x0040620000101400 */
[----:B------:R-:W-:Y:S05]  /*0300*/  BRA `(.L_x_6400) ;  /* 0x00000bc000007947 */ /* 0x000fea0003800000 */
.L_x_6396:
        /* <DEDUP_REMOVED lines=8> */
.L_x_6404:
[----:B------:R-:W2:Y:S02]  /*0390*/  LDG.E.U16 R4, [R4.64] ;  /* 0x0000002404047981 */ /* 0x000ea4000c1e1500 */
[----:B--2---:R-:W-:Y:S01]  /*03a0*/  HADD2.F32 R27, -RZ, R4.H0_H0 ;  /* 0x20000004ff1b7230 */ /* 0x004fe20000004100 */
[----:B------:R-:W-:Y:S05]  /*03b0*/  BRA `(.L_x_6400) ;  /* 0x00000b1000007947 */ /* 0x000fea0003800000 */
.L_x_6403:
        /* <DEDUP_REMOVED lines=8> */
.L_x_6406:
[----:B------:R-:W2:Y:S02]  /*0440*/  LDG.E.U16 R4, [R4.64] ;  /* 0x0000002404047981 */ /* 0x000ea4000c1e1500 */
[----:B--2---:R-:W-:Y:S01]  /*0450*/  HADD2.F32 R27, -RZ, R4.H0_H0 ;  /* 0x20000004ff1b7230 */ /* 0x004fe20000004100 */
[----:B------:R-:W-:Y:S05]  /*0460*/  BRA `(.L_x_6400) ;  /* 0x00000a6000007947 */ /* 0x000fea0003800000 */
.L_x_6405:
[----:B------:R-:W2:Y:S02]  /*0470*/  LDG.E.64 R4, [R4.64] ;  /* 0x0000002404047981 */ /* 0x000ea4000c1e1b00 */
[----:B--2---:R-:W0:Y:S01]  /*0480*/  F2F.F32.F64 R27, R4 ;  /* 0x00000004001b7310 */ /* 0x004e220000301000 */
[----:B------:R-:W0:-:S14]  /*0490*/  DSETP.GEU.AND P0, PT, |R4|, c[0x2][0x0], PT ;  /* 0x008000000400762a */ /* 0x000e1c0003f0e200 */
[----:B0-----:R-:W-:Y:S01]  /*04a0*/  @!P0 FMUL R27, R27, 1.175494350822287508e-38 ;  /* 0x008000001b1b8820 */ /* 0x001fe20000400000 */
[----:B------:R-:W-:Y:S05]  /*04b0*/  BRA `(.L_x_6400) ;  /* 0x00000a1000007947 */ /* 0x000fea0003800000 */
.L_x_6395:
        /* <DEDUP_REMOVED lines=12> */
.L_x_6409:
[----:B------:R-:W2:Y:S02]  /*0580*/  LDG.E.64 R4, [R4.64] ;  /* 0x0000002404047981 */ /* 0x000ea4000c1e1b00 */
[----:B--2---:R-:W0:Y:S01]  /*0590*/  F2F.F32.F64 R27, R4 ;  /* 0x00000004001b7310 */ /* 0x004e220000301000 */
[----:B------:R-:W0:-:S14]  /*05a0*/  DSETP.GEU.AND P0, PT, |R4|, c[0x2][0x0], PT ;  /* 0x008000000400762a */ /* 0x000e1c0003f0e200 */
[----:B0-----:R-:W-:Y:S01]  /*05b0*/  @!P0 FMUL R27, R27, 1.175494350822287508e-38 ;  /* 0x008000001b1b8820 */ /* 0x001fe20000400000 */
[----:B------:R-:W-:Y:S05]  /*05c0*/  BRA `(.L_x_6400) ;  /* 0x0000090000007947 */ /* 0x000fea0003800000 */
.L_x_6408:
        /* <DEDUP_REMOVED lines=26> */
.L_x_6411:
        /* <DEDUP_REMOVED lines=14> */
.L_x_6410:
[----:B------:R-:W2:Y:S02]  /*0850*/  LDG.E.U16 R4, [R4.64] ;  /* 0x0000002404047981 */ /* 0x000ea4000c1e1500 */
[----:B--2---:R-:W-:Y:S01]  /*0860*/  PRMT R27, RZ, 0x5410, R4 ;  /* 0x00005410ff1b7816 */ /* 0x004fe20000000004 */
[----:B------:R-:W-:Y:S05]  /*0870*/  BRA `(.L_x_6400) ;  /* 0x0000065000007947 */ /* 0x000fea0003800000 */
.L_x_6407:
        /* <DEDUP_REMOVED lines=11> */
.L_x_6414:
        /* <DEDUP_REMOVED lines=20> */
.L_x_6416:
[----:B------:R-:W-:Y:S05]  /*0a70*/  BSYNC B0 ;  /* 0x0000000000007941 */ /* 0x000fea0003800000 */
.L_x_6415:
[----:B------:R-:W-:Y:S01]  /*0a80*/  IMAD.SHL.U32 R3, R3, 0x100000, RZ ;  /* 0x0010000003037824 */ /* 0x000fe200078e00ff */
[----:B------:R-:W-:-:S04]  /*0a90*/  LEA R0, R0, 0x3b800000, 0x17 ;  /* 0x3b80000000007811 */ /* 0x000fc800078eb8ff */
[----:B------:R-:W-:Y:S01]  /*0aa0*/  LOP3.LUT R27, R0, R3, R27, 0xfe, !PT ;  /* 0x00000003001b7212 */ /* 0x000fe200078efe1b */
[----:B------:R-:W-:Y:S05]  /*0ab0*/  BRA `(.L_x_6400) ;  /* 0x0000041000007947 */ /* 0x000fea0003800000 */
.L_x_6413:
        /* <DEDUP_REMOVED lines=20> */
.L_x_6418:
[----:B------:R-:W-:Y:S05]  /*0c00*/  BSYNC B0 ;  /* 0x0000000000007941 */ /* 0x000fea0003800000 */
.L_x_6417:
[----:B------:R-:W-:Y:S01]  /*0c10*/  IMAD.SHL.U32 R3, R3, 0x200000, RZ ;  /* 0x0020000003037824 */ /* 0x000fe200078e00ff */
[----:B------:R-:W-:-:S04]  /*0c20*/  LEA R0, R0, 0x37800000, 0x17 ;  /* 0x3780000000007811 */ /* 0x000fc800078eb8ff */
[----:B------:R-:W-:Y:S01]  /*0c30*/  LOP3.LUT R27, R0, R3, R27, 0xfe, !PT ;  /* 0x00000003001b7212 */ /* 0x000fe200078efe1b */
[----:B------:R-:W-:Y:S05]  /*0c40*/  BRA `(.L_x_6400) ;  /* 0x0000028000007947 */ /* 0x000fea0003800000 */
.L_x_6412:
        /* <DEDUP_REMOVED lines=14> */
.L_x_6399:
        /* <DEDUP_REMOVED lines=21> */
.L_x_6420:
[----:B------:R-:W2:Y:S02]  /*0e80*/  LDG.E.64 R4, [R4.64] ;  /* 0x0000002404047981 */ /* 0x000ea4000c1e1b00 */
[----:B--2---:R0:W1:Y:S01]  /*0e90*/  I2F.U64 R27, R4 ;  /* 0x00000004001b7312 */ /* 0x0040620000301000 */
[----:B------:R-:W-:Y:S05]  /*0ea0*/  BRA `(.L_x_6400) ;  /* 0x0000002000007947 */ /* 0x000fea0003800000 */
.L_x_6419:
[----:B------:R-:W2:Y:S02]  /*0eb0*/  LDG.E R4, [R4.64] ;  /* 0x0000002404047981 */ /* 0x000ea4000c1e1900 */
[----:B--2---:R0:W1:Y:S02]  /*0ec0*/  I2F.U32 R27, R4 ;  /* 0x00000004001b7306 */ /* 0x0040640000201000 */
.L_x_6400:
[----:B------:R-:W-:Y:S05]  /*0ed0*/  BSYNC B6 ;  /* 0x0000000000067941 */ /* 0x000fea0003800000 */
.L_x_6394:
[----:B------:R-:W2:Y:S02]  /*0ee0*/  S2R R17, SR_TID.X ;  /* 0x0000000000117919 */ /* 0x000ea40000002100 */
[----:B--2---:R-:W-:Y:S02]  /*0ef0*/  IADD3 R17, R17, 0x80, RZ ;  /* 0x0000008011117810 */ /* 0x004fe40007ffe0ff */
.L_x_6393:
[----:B-1----:R-:W-:Y:S05]  /*0f00*/  BSYNC B7 ;  /* 0x0000000000077941 */ /* 0x002fea0003800000 */
.L_x_6392:
        /* <DEDUP_REMOVED lines=23> */
.L_x_6427:
[----:B------:R-:W2:Y:S02]  /*1080*/  LDG.E.U8 R4, [R4.64] ;  /* 0x0000002404047981 */ /* 0x000ea4000c1e1100 */
[----:B--2---:R0:W1:Y:S01]  /*1090*/  I2F.U16 R23, R4 ;  /* 0x0000000400177306 */ /* 0x0040620000101000 */
[----:B------:R-:W-:Y:S05]  /*10a0*/  BRA `(.L_x_6429) ;  /* 0x00000ca000007947 */ /* 0x000fea0003800000 */
.L_x_6426:
        /* <DEDUP_REMOVED lines=9> */
.L_x_6431:
[----:B------:R-:W2:Y:S02]  /*1140*/  LDG.E R4, [R4.64] ;  /* 0x0000002404047981 */ /* 0x000ea4000c1e1900 */
[----:B--2---:R0:W1:Y:S01]  /*1150*/  I2F R23, R4 ;  /* 0x0000000400177306 */ /* 0x0040620000201400 */
[----:B------:R-:W-:Y:S05]  /*1160*/  BRA `(.L_x_6429) ;  /* 0x00000be000007947 */ /* 0x000fea0003800000 */
.L_x_6430:
[----:B------:R-:W2:Y:S02]  /*1170*/  LDG.E.U16 R4, [R4.64] ;  /* 0x0000002404047981 */ /* 0x000ea4000c1e1500 */
[----:B--2---:R0:W1:Y:S01]  /*1180*/  I2F.S16 R23, R4 ;  /* 0x0000000400177306 */ /* 0x0040620000101400 */
[----:B------:R-:W-:Y:S05]  /*1190*/  BRA `(.L_x_6429) ;  /* 0x00000bb000007947 */ /* 0x000fea0003800000 */
.L_x_6425:
        /* <DEDUP_REMOVED lines=8> */
.L_x_6433:
[----:B------:R-:W2:Y:S02]  /*1220*/  LDG.E.U16 R4, [R4.64] ;  /* 0x0000002404047981 */ /* 0x000ea4000c1e1500 */
[----:B--2---:R-:W-:Y:S01]  /*1230*/  HADD2.F32 R23, -RZ, R4.H0_H0 ;  /* 0x20000004ff177230 */ /* 0x004fe20000004100 */
[----:B------:R-:W-:Y:S05]  /*1240*/  BRA `(.L_x_6429) ;  /* 0x00000b0000007947 */ /* 0x000fea0003800000 */
.L_x_6432:
        /* <DEDUP_REMOVED lines=8> */
.L_x_6435:
[----:B------:R-:W2:Y:S02]  /*12d0*/  LDG.E.U16 R4, [R4.64] ;  /* 0x0000002404047981 */ /* 0x000ea4000c1e1500 */
[----:B--2---:R-:W-:Y:S01]  /*12e0*/  HADD2.F32 R23, -RZ, R4.H0_H0 ;  /* 0x20000004ff177230 */ /* 0x004fe20000004100 */
[----:B------:R-:W-:Y:S05]  /*12f0*/  BRA `(.L_x_6429) ;  /* 0x00000a5000007947 */ /* 0x000fea0003800000 */
.L_x_6434:
[----:B------:R-:W2:Y:S02]  /*1300*/  LDG.E.64 R4, [R4.64] ;  /* 0x0000002404047981 */ /* 0x000ea4000c1e1b00 */
[----:B--2---:R-:W0:Y:S01]  /*1310*/  F2F.F32.F64 R23, R4 ;  /* 0x0000000400177310 */ /* 0x004e220000301000 */
[----:B------:R-:W0:-:S14]  /*1320*/  DSETP.GEU.AND P0, PT, |R4|, c[0x2][0x0], PT ;  /* 0x008000000400762a */ /* 0x000e1c0003f0e200 */
[----:B0-----:R-:W-:Y:S01]  /*1330*/  @!P0 FMUL R23, R23, 1.175494350822287508e-38 ;  /* 0x0080000017178820 */ /* 0x001fe20000400000 */
[----:B------:R-:W-:Y:S05]  /*1340*/  BRA `(.L_x_6429) ;  /* 0x00000a0000007947 */ /* 0x000fea0003800000 */
.L_x_6424:
        /* <DEDUP_REMOVED lines=12> */
.L_x_6438:
[----:B------:R-:W2:Y:S02]  /*1410*/  LDG.E.64 R4, [R4.64] ;  /* 0x0000002404047981 */ /* 0x000ea4000c1e1b00 */
[----:B--2---:R-:W0:Y:S01]  /*1420*/  F2F.F32.F64 R23, R4 ;  /* 0x0000000400177310 */ /* 0x004e220000301000 */
[----:B------:R-:W0:-:S14]  /*1430*/  DSETP.GEU.AND P0, PT, |R4|, c[0x2][0x0], PT ;  /* 0x008000000400762a */ /* 0x000e1c0003f0e200 */
[----:B0-----:R-:W-:Y:S01]  /*1440*/  @!P0 FMUL R23, R23, 1.175494350822287508e-38 ;  /* 0x0080000017178820 */ /* 0x001fe20000400000 */
[----:B------:R-:W-:Y:S05]  /*1450*/  BRA `(.L_x_6429) ;  /* 0x000008f000007947 */ /* 0x000fea0003800000 */
.L_x_6437:
        /* <DEDUP_REMOVED lines=26> */
.L_x_6440:
        /* <DEDUP_REMOVED lines=13> */
.L_x_6439:
[----:B------:R-:W2:Y:S02]  /*16d0*/  LDG.E.U16 R4, [R4.64] ;  /* 0x0000002404047981 */ /* 0x000ea4000c1e1500 */
[----:B--2---:R-:W-:Y:S01]  /*16e0*/  PRMT R23, RZ, 0x5410, R4 ;  /* 0x00005410ff177816 */ /* 0x004fe20000000004 */
[----:B------:R-:W-:Y:S05]  /*16f0*/  BRA `(.L_x_6429) ;  /* 0x0000065000007947 */ /* 0x000fea0003800000 */
.L_x_6436:
        /* <DEDUP_REMOVED lines=11> */
.L_x_6443:
        /* <DEDUP_REMOVED lines=20> */
.L_x_6445:
[----:B------:R-:W-:Y:S05]  /*18f0*/  BSYNC B0 ;  /* 0x0000000000007941 */ /* 0x000fea0003800000 */
.L_x_6444:
[----:B------:R-:W-:Y:S01]  /*1900*/  IMAD.SHL.U32 R3, R3, 0x100000, RZ ;  /* 0x0010000003037824 */ /* 0x000fe200078e00ff */
[----:B------:R-:W-:-:S04]  /*1910*/  LEA R0, R0, 0x3b800000, 0x17 ;  /* 0x3b80000000007811 */ /* 0x000fc800078eb8ff */
[----:B------:R-:W-:Y:S01]  /*1920*/  LOP3.LUT R23, R0, R3, R23, 0xfe, !PT ;  /* 0x0000000300177212 */ /* 0x000fe200078efe17 */
[----:B------:R-:W-:Y:S05]  /*1930*/  BRA `(.L_x_6429) ;  /* 0x0000041000007947 */ /* 0x000fea0003800000 */
.L_x_6442:
        /* <DEDUP_REMOVED lines=20> */
.L_x_6447:
[----:B------:R-:W-:Y:S05]  /*1a80*/  BSYNC B0 ;  /* 0x0000000000007941 */ /* 0x000fea0003800000 */
.L_x_6446:
[----:B------:R-:W-:Y:S01]  /*1a90*/  IMAD.SHL.U32 R3, R3, 0x200000, RZ ;  /* 0x0020000003037824 */ /* 0x000fe200078e00ff */
[----:B------:R-:W-:-:S04]  /*1aa0*/  LEA R0, R0, 0x37800000, 0x17 ;  /* 0x3780000000007811 */ /* 0x000fc800078eb8ff */
[----:B------:R-:W-:Y:S01]  /*1ab0*/  LOP3.LUT R23, R0, R3, R23, 0xfe, !PT ;  /* 0x0000000300177212 */ /* 0x000fe200078efe17 */
[----:B------:R-:W-:Y:S05]  /*1ac0*/  BRA `(.L_x_6429) ;  /* 0x0000028000007947 */ /* 0x000fea0003800000 */
.L_x_6441:
        /* <DEDUP_REMOVED lines=14> */
.L_x_6428:
        /* <DEDUP_REMOVED lines=21> */
.L_x_6449:
[----:B------:R-:W2:Y:S02]  /*1d00*/  LDG.E.64 R4, [R4.64] ;  /* 0x0000002404047981 */ /* 0x000ea4000c1e1b00 */
[----:B--2---:R0:W1:Y:S01]  /*1d10*/  I2F.U64 R23, R4 ;  /* 0x0000000400177312 */ /* 0x0040620000301000 */
[----:B------:R-:W-:Y:S05]  /*1d20*/  BRA `(.L_x_6429) ;  /* 0x0000002000007947 */ /* 0x000fea0003800000 */
.L_x_6448:
[----:B------:R-:W2:Y:S02]  /*1d30*/  LDG.E R4, [R4.64] ;  /* 0x0000002404047981 */ /* 0x000ea4000c1e1900 */
[----:B--2---:R0:W1:Y:S02]  /*1d40*/  I2F.U32 R23, R4 ;  /* 0x0000000400177306 */ /* 0x0040640000201000 */
.L_x_6429:
[----:B------:R-:W-:Y:S05]  /*1d50*/  BSYNC B6 ;  /* 0x0000000000067941 */ /* 0x000fea0003800000 */
.L_x_6423:
[----:B------:R-:W-:Y:S02]  /*1d60*/  IADD3 R17, R17, 0x80, RZ ;  /* 0x0000008011117810 */ /* 0x000fe40007ffe0ff */
.L_x_6422:
[----:B------:R-:W-:Y:S05]  /*1d70*/  BSYNC B7 ;  /* 0x0000000000077941 */ /* 0x000fea0003800000 */
.L_x_6421:
        /* <DEDUP_REMOVED lines=25> */
.L_x_6456:
[----:B------:R-:W2:Y:S02]  /*1f10*/  LDG.E.U8 R4, [R4.64] ;  /* 0x0000002404047981 */ /* 0x000ea4000c1e1100 */
[----:B--2---:R0:W2:Y:S01]  /*1f20*/  I2F.U16 R25, R4 ;  /* 0x0000000400197306 */ /* 0x0040a20000101000 */
[----:B------:R-:W-:Y:S05]  /*1f30*/  BRA `(.L_x_6458) ;  /* 0x00000ca000007947 */ /* 0x000fea0003800000 */
.L_x_6455:
        /* <DEDUP_REMOVED lines=9> */
.L_x_6460:
[----:B------:R-:W2:Y:S02]  /*1fd0*/  LDG.E R4, [R4.64] ;  /* 0x0000002404047981 */ /* 0x000ea4000c1e1900 */
[----:B--2---:R0:W2:Y:S01]  /*1fe0*/  I2F R25, R4 ;  /* 0x0000000400197306 */ /* 0x0040a20000201400 */
[----:B------:R-:W-:Y:S05]  /*1ff0*/  BRA `(.L_x_6458) ;  /* 0x00000be000007947 */ /* 0x000fea0003800000 */
.L_x_6459:
[----:B------:R-:W2:Y:S02]  /*2000*/  LDG.E.U16 R4, [R4.64] ;  /* 0x0000002404047981 */ /* 0x000ea4000c1e1500 */
[----:B--2---:R0:W2:Y:S01]  /*2010*/  I2F.S16 R25, R4 ;  /* 0x0000000400197306 */ /* 0x0040a20000101400 */
[----:B------:R-:W-:Y:S05]  /*2020*/  BRA `(.L_x_6458) ;  /* 0x00000bb000007947 */ /* 0x000fea0003800000 */
.L_x_6454:
        /* <DEDUP_REMOVED lines=8> */
.L_x_6462:
[----:B------:R-:W2:Y:S02]  /*20b0*/  LDG.E.U16 R4, [R4.64] ;  /* 0x0000002404047981 */ /* 0x000ea4000c1e1500 */
[----:B--2---:R-:W-:Y:S01]  /*20c0*/  HADD2.F32 R25, -RZ, R4.H0_H0 ;  /* 0x20000004ff197230 */ /* 0x004fe20000004100 */
[----:B------:R-:W-:Y:S05]  /*20d0*/  BRA `(.L_x_6458) ;  /* 0x00000b0000007947 */ /* 0x000fea0003800000 */
.L_x_6461:
        /* <DEDUP_REMOVED lines=8> */
.L_x_6464:
[----:B------:R-:W2:Y:S02]  /*2160*/  LDG.E.U16 R4, [R4.64] ;  /* 0x0000002404047981 */ /* 0x000ea4000c1e1500 */
[----:B--2---:R-:W-:Y:S01]  /*2170*/  HADD2.F32 R25, -RZ, R4.H0_H0 ;  /* 0x20000004ff197230 */ /* 0x004fe20000004100 */
[----:B------:R-:W-:Y:S05]  /*2180*/  BRA `(.L_x_6458) ;  /* 0x00000a5000007947 */ /* 0x000fea0003800000 */
.L_x_6463:
[----:B------:R-:W2:Y:S02]  /*2190*/  LDG.E.64 R4, [R4.64] ;  /* 0x0000002404047981 */ /* 0x000ea4000c1e1b00 */
[----:B--2---:R-:W0:Y:S01]  /*21a0*/  F2F.F32.F64 R25, R4 ;  /* 0x0000000400197310 */ /* 0x004e220000301000 */
[----:B------:R-:W0:-:S14]  /*21b0*/  DSETP.GEU.AND P0, PT, |R4|, c[0x2][0x0], PT ;  /* 0x008000000400762a */ /* 0x000e1c0003f0e200 */
[----:B0-----:R-:W-:Y:S01]  /*21c0*/  @!P0 FMUL R25, R25, 1.175494350822287508e-38 ;  /* 0x0080000019198820 */ /* 0x001fe20000400000 */
[----:B------:R-:W-:Y:S05]  /*21d0*/  BRA `(.L_x_6458) ;  /* 0x00000a0000007947 */ /* 0x000fea0003800000 */
.L_x_6453:
        /* <DEDUP_REMOVED lines=12> */
.L_x_6467:
[----:B------:R-:W2:Y:S02]  /*22a0*/  LDG.E.64 R4, [R4.64] ;  /* 0x0000002404047981 */ /* 0x000ea4000c1e1b00 */
[----:B--2---:R-:W0:Y:S01]  /*22b0*/  F2F.F32.F64 R25, R4 ;  /* 0x0000000400197310 */ /* 0x004e220000301000 */
[----:B------:R-:W0:-:S14]  /*22c0*/  DSETP.GEU.AND P0, PT, |R4|, c[0x2][0x0], PT ;  /* 0x008000000400762a */ /* 0x000e1c0003f0e200 */
[----:B0-----:R-:W-:Y:S01]  /*22d0*/  @!P0 FMUL R25, R25, 1.175494350822287508e-38 ;  /* 0x0080000019198820 */ /* 0x001fe20000400000 */
[----:B------:R-:W-:Y:S05]  /*22e0*/  BRA `(.L_x_6458) ;  /* 0x000008f000007947 */ /* 0x000fea0003800000 */
.L_x_6466:
        /* <DEDUP_REMOVED lines=26> */
.L_x_6469:
        /* <DEDUP_REMOVED lines=13> */
.L_x_6468:
[----:B------:R-:W2:Y:S02]  /*2560*/  LDG.E.U16 R4, [R4.64] ;  /* 0x0000002404047981 */ /* 0x000ea4000c1e1500 */
[----:B--2---:R-:W-:Y:S01]  /*2570*/  PRMT R25, RZ, 0x5410, R4 ;  /* 0x00005410ff197816 */ /* 0x004fe20000000004 */
[----:B------:R-:W-:Y:S05]  /*2580*/  BRA `(.L_x_6458) ;  /* 0x0000065000007947 */ /* 0x000fea0003800000 */
.L_x_6465:
        /* <DEDUP_REMOVED lines=11> */
.L_x_6472:
        /* <DEDUP_REMOVED lines=20> */
.L_x_6474:
[----:B------:R-:W-:Y:S05]  /*2780*/  BSYNC B0 ;  /* 0x0000000000007941 */ /* 0x000fea0003800000 */
.L_x_6473:
[----:B------:R-:W-:Y:S01]  /*2790*/  IMAD.SHL.U32 R3, R3, 0x100000, RZ ;  /* 0x0010000003037824 */ /* 0x000fe200078e00ff */
[----:B------:R-:W-:-:S04]  /*27a0*/  LEA R0, R0, 0x3b800000, 0x17 ;  /* 0x3b80000000007811 */ /* 0x000fc800078eb8ff */
[----:B------:R-:W-:Y:S01]  /*27b0*/  LOP3.LUT R25, R0, R3, R25, 0xfe, !PT ;  /* 0x0000000300197212 */ /* 0x000fe200078efe19 */
[----:B------:R-:W-:Y:S05]  /*27c0*/  BRA `(.L_x_6458) ;  /* 0x0000041000007947 */ /* 0x000fea0003800000 */
.L_x_6471:
        /* <DEDUP_REMOVED lines=20> */
.L_x_6476:
[----:B------:R-:W-:Y:S05]  /*2910*/  BSYNC B0 ;  /* 0x0000000000007941 */ /* 0x000fea0003800000 */
.L_x_6475:
[----:B------:R-:W-:Y:S01]  /*2920*/  IMAD.SHL.U32 R3, R3, 0x200000, RZ ;  /* 0x0020000003037824 */ /* 0x000fe200078e00ff */
[----:B------:R-:W-:-:S04]  /*2930*/  LEA R0, R0, 0x37800000, 0x17 ;  /* 0x3780000000007811 */ /* 0x000fc800078eb8ff */
[----:B------:R-:W-:Y:S01]  /*2940*/  LOP3.LUT R25, R0, R3, R25, 0xfe, !PT ;  /* 0x0000000300197212 */ /* 0x000fe200078efe19 */
[----:B------:R-:W-:Y:S05]  /*2950*/  BRA `(.L_x_6458) ;  /* 0x0000028000007947 */ /* 0x000fea0003800000 */
.L_x_6470:
        /* <DEDUP_REMOVED lines=14> */
.L_x_6457:
        /* <DEDUP_REMOVED lines=21> */
.L_x_6478:
[----:B------:R-:W2:Y:S02]  /*2b90*/  LDG.E.64 R4, [R4.64] ;  /* 0x0000002404047981 */ /* 0x000ea4000c1e1b00 */
[----:B--2---:R0:W2:Y:S01]  /*2ba0*/  I2F.U64 R25, R4 ;  /* 0x0000000400197312 */ /* 0x0040a20000301000 */
[----:B------:R-:W-:Y:S05]  /*2bb0*/  BRA `(.L_x_6458) ;  /* 0x0000002000007947 */ /* 0x000fea0003800000 */
.L_x_6477:
[----:B------:R-:W2:Y:S02]  /*2bc0*/  LDG.E R4, [R4.64] ;  /* 0x0000002404047981 */ /* 0x000ea4000c1e1900 */
[----:B--2---:R0:W2:Y:S02]  /*2bd0*/  I2F.U32 R25, R4 ;  /* 0x0000000400197306 */ /* 0x0040a40000201000 */
.L_x_6458:
[----:B------:R-:W-:Y:S05]  /*2be0*/  BSYNC B6 ;  /* 0x0000000000067941 */ /* 0x000fea0003800000 */
.L_x_6452:
[----:B------:R-:W-:Y:S02]  /*2bf0*/  IADD3 R17, R17, 0x80, RZ ;  /* 0x0000008011117810 */ /* 0x000fe40007ffe0ff */
.L_x_6451:
[----:B------:R-:W-:Y:S05]  /*2c00*/  BSYNC B7 ;  /* 0x0000000000077941 */ /* 0x000fea0003800000 */
.L_x_6450:
        /* <DEDUP_REMOVED lines=21> */
.L_x_6484:
[----:B------:R-:W3:Y:S02]  /*2d60*/  LDG.E.U8 R4, [R4.64] ;  /* 0x0000002404047981 */ /* 0x000ee4000c1e1100 */
[----:B---3--:R0:W3:Y:S01]  /*2d70*/  I2F.U16 R16, R4 ;  /* 0x0000000400107306 */ /* 0x0080e20000101000 */
[----:B------:R-:W-:Y:S05]  /*2d80*/  BRA `(.L_x_6480) ;  /* 0x00000c7000007947 */ /* 0x000fea0003800000 */
.L_x_6483:
        /* <DEDUP_REMOVED lines=9> */
.L_x_6487:
[----:B------:R-:W3:Y:S02]  /*2e20*/  LDG.E R4, [R4.64] ;  /* 0x0000002404047981 */ /* 0x000ee4000c1e1900 */
[----:B---3--:R0:W3:Y:S01]  /*2e30*/  I2F R16, R4 ;  /* 0x0000000400107306 */ /* 0x0080e20000201400 */
[----:B------:R-:W-:Y:S05]  /*2e40*/  BRA `(.L_x_6480) ;  /* 0x00000bb000007947 */ /* 0x000fea0003800000 */
.L_x_6486:
[----:B------:R-:W3:Y:S02]  /*2e50*/  LDG.E.U16 R4, [R4.64] ;  /* 0x0000002404047981 */ /* 0x000ee4000c1e1500 */
[----:B---3--:R0:W3:Y:S01]  /*2e60*/  I2F.S16 R16, R4 ;  /* 0x0000000400107306 */ /* 0x0080e20000101400 */
[----:B------:R-:W-:Y:S05]  /*2e70*/  BRA `(.L_x_6480) ;  /* 0x00000b8000007947 */ /* 0x000fea0003800000 */
.L_x_6482:
        /* <DEDUP_REMOVED lines=8> */
.L_x_6489:
[----:B------:R-:W3:Y:S02]  /*2f00*/  LDG.E.U16 R4, [R4.64] ;  /* 0x0000002404047981 */ /* 0x000ee4000c1e1500 */
[----:B---3--:R-:W-:Y:S01]  /*2f10*/  HADD2.F32 R16, -RZ, R4.H0_H0 ;  /* 0x20000004ff107230 */ /* 0x008fe20000004100 */
[----:B------:R-:W-:Y:S05]  /*2f20*/  BRA `(.L_x_6480) ;  /* 0x00000ad000007947 */ /* 0x000fea0003800000 */
.L_x_6488:
        /* <DEDUP_REMOVED lines=8> */
.L_x_6491:
[----:B------:R-:W3:Y:S02]  /*2fb0*/  LDG.E.U16 R4, [R4.64] ;  /* 0x0000002404047981 */ /* 0x000ee4000c1e1500 */
[----:B---3--:R-:W-:Y:S01]  /*2fc0*/  HADD2.F32 R16, -RZ, R4.H0_H0 ;  /* 0x20000004ff107230 */ /* 0x008fe20000004100 */
[----:B------:R-:W-:Y:S05]  /*2fd0*/  BRA `(.L_x_6480) ;  /* 0x00000a2000007947 */ /* 0x000fea0003800000 */
.L_x_6490:
[----:B------:R-:W3:Y:S02]  /*2fe0*/  LDG.E.64 R4, [R4.64] ;  /* 0x0000002404047981 */ /* 0x000ee4000c1e1b00 */
[----:B---3--:R-:W0:Y:S01]  /*2ff0*/  F2F.F32.F64 R16, R4 ;  /* 0x0000000400107310 */ /* 0x008e220000301000 */
[----:B------:R-:W0:-:S14]  /*3000*/  DSETP.GEU.AND P0, PT, |R4|, c[0x2][0x0], PT ;  /* 0x008000000400762a */ /* 0x000e1c0003f0e200 */
[----:B0-----:R-:W-:Y:S01]  /*3010*/  @!P0 FMUL R16, R16, 1.175494350822287508e-38 ;  /* 0x0080000010108820 */ /* 0x001fe20000400000 */
[----:B------:R-:W-:Y:S05]  /*3020*/  BRA `(.L_x_6480) ;  /* 0x000009d000007947 */ /* 0x000fea0003800000 */
.L_x_6481:
        /* <DEDUP_REMOVED lines=12> */
.L_x_6494:
[----:B------:R-:W3:Y:S02]  /*30f0*/  LDG.E.64 R4, [R4.64] ;  /* 0x0000002404047981 */ /* 0x000ee4000c1e1b00 */
[----:B---3--:R-:W0:Y:S01]  /*3100*/  F2F.F32.F64 R16, R4 ;  /* 0x0000000400107310 */ /* 0x008e220000301000 */
[----:B------:R-:W0:-:S14]  /*3110*/  DSETP.GEU.AND P0, PT, |R4|, c[0x2][0x0], PT ;  /* 0x008000000400762a */ /* 0x000e1c0003f0e200 */
[----:B0-----:R-:W-:Y:S01]  /*3120*/  @!P0 FMUL R16, R16, 1.175494350822287508e-38 ;  /* 0x0080000010108820 */ /* 0x001fe20000400000 */
[----:B------:R-:W-:Y:S05]  /*3130*/  BRA `(.L_x_6480) ;  /* 0x000008c000007947 */ /* 0x000fea0003800000 */
.L_x_6493:
        /* <DEDUP_REMOVED lines=26> */
.L_x_6496:
        /* <DEDUP_REMOVED lines=13> */
.L_x_6495:
[----:B------:R-:W3:Y:S02]  /*33b0*/  LDG.E.U16 R4, [R4.64] ;  /* 0x0000002404047981 */ /* 0x000ee4000c1e1500 */
[----:B---3--:R-:W-:Y:S01]  /*33c0*/  PRMT R16, RZ, 0x5410, R4 ;  /* 0x00005410ff107816 */ /* 0x008fe20000000004 */
[----:B------:R-:W-:Y:S05]  /*33d0*/  BRA `(.L_x_6480) ;  /* 0x0000062000007947 */ /* 0x000fea0003800000 */
.L_x_6492:
        /* <DEDUP_REMOVED lines=11> */
.L_x_6499:
        /* <DEDUP_REMOVED lines=19> */
.L_x_6501:
[----:B------:R-:W-:Y:S05]  /*35c0*/  BSYNC B0 ;  /* 0x0000000000007941 */ /* 0x000fea0003800000 */
.L_x_6500:
[----:B------:R-:W-:Y:S01]  /*35d0*/  IMAD.SHL.U32 R3, R3, 0x100000, RZ ;  /* 0x0010000003037824 */ /* 0x000fe200078e00ff */
[----:B------:R-:W-:-:S04]  /*35e0*/  LEA R5, R0, 0x3b800000, 0x17 ;  /* 0x3b80000000057811 */ /* 0x000fc800078eb8ff */
[----:B------:R-:W-:Y:S01]  /*35f0*/  LOP3.LUT R16, R5, R3, R16, 0xfe, !PT ;  /* 0x0000000305107212 */ /* 0x000fe200078efe10 */
[----:B------:R-:W-:Y:S05]  /*3600*/  BRA `(.L_x_6480) ;  /* 0x000003f000007947 */ /* 0x000fea0003800000 */
.L_x_6498:
        /* <DEDUP_REMOVED lines=19> */
.L_x_6503:
[----:B------:R-:W-:Y:S05]  /*3740*/  BSYNC B0 ;  /* 0x0000000000007941 */ /* 0x000fea0003800000 */
.L_x_6502:
[----:B------:R-:W-:Y:S01]  /*3750*/  IMAD.SHL.U32 R3, R3, 0x200000, RZ ;  /* 0x0020000003037824 */ /* 0x000fe200078e00ff */
[----:B------:R-:W-:-:S04]  /*3760*/  LEA R5, R0, 0x37800000, 0x17 ;  /* 0x3780000000057811 */ /* 0x000fc800078eb8ff */
[----:B------:R-:W-:Y:S01]  /*3770*/  LOP3.LUT R16, R5, R3, R16, 0xfe, !PT ;  /* 0x0000000305107212 */ /* 0x000fe200078efe10 */
[----:B------:R-:W-:Y:S05]  /*3780*/  BRA `(.L_x_6480) ;  /* 0x0000027000007947 */ /* 0x000fea0003800000 */
.L_x_6497:
        /* <DEDUP_REMOVED lines=14> */
.L_x_6485:
        /* <DEDUP_REMOVED lines=20> */
.L_x_6505:
[----:B------:R-:W3:Y:S02]  /*39b0*/  LDG.E.64 R16, [R4.64] ;  /* 0x0000002404107981 */ /* 0x000ee4000c1e1b00 */
[----:B---3--:R0:W3:Y:S01]  /*39c0*/  I2F.U64 R16, R16 ;  /* 0x0000001000107312 */ /* 0x0080e20000301000 */
[----:B------:R-:W-:Y:S05]  /*39d0*/  BRA `(.L_x_6480) ;  /* 0x0000002000007947 */ /* 0x000fea0003800000 */
.L_x_6504:
[----:B------:R-:W3:Y:S02]  /*39e0*/  LDG.E R4, [R4.64] ;  /* 0x0000002404047981 */ /* 0x000ee4000c1e1900 */
[----:B---3--:R0:W3:Y:S02]  /*39f0*/  I2F.U32 R16, R4 ;  /* 0x0000000400107306 */ /* 0x0080e40000201000 */
.L_x_6480:
[----:B------:R-:W-:Y:S05]  /*3a00*/  BSYNC B6 ;  /* 0x0000000000067941 */ /* 0x000fea0003800000 */
.L_x_6479:
        /* <DEDUP_REMOVED lines=9> */
[----:B-1---5:R1:W4:Y:S01]  /*3aa0*/  @!P0 FRND R22, R23 ;  /* 0x0000001700168307 */ /* 0x0223220000201000 */
[----:B------:R-:W-:-:S07]  /*3ab0*/  ISETP.GE.AND P0, PT, R26, R19, PT ;  /* 0x000000131a00720c */ /* 0x000fce0003f06270 */
[----:B--2---:R1:W2:Y:S08]  /*3ac0*/  @!P1 FRND R24, R25 ;  /* 0x0000001900189307 */ /* 0x0042b00000201000 */
[----:B---3--:R1:W3:Y:S01]  /*3ad0*/  @!P2 FRND R18, R16 ;  /* 0x000000100012a307 */ /* 0x0082e20000201000 */
[----:B------:R-:W-:Y:S05]  /*3ae0*/  @P0 BRA `(.L_x_6507) ;  /* 0x0000100000000947 */ /* 0x000fea0003800000 */
[----:B0---4-:R-:W-:Y:S01]  /*3af0*/  IMAD R0, R2, 0x200, R26 ;  /* 0x0000020002007824 */ /* 0x011fe200078e021a */
[----:B------:R-:W-:Y:S01]  /*3b00*/  PRMT R3, R17, 0x9910, RZ ;  /* 0x0000991011037816 */ /* 0x000fe200000000ff */
[----:B------:R0:W4:Y:S02]  /*3b10*/  @!P0 FRND R4, R27 ;  /* 0x0000001b00048307 */ /* 0x0001240000201000 */
        /* <DEDUP_REMOVED lines=14> */
[----:B------:R-:W0:Y:S01]  /*3c00*/  F2I.NTZ R27, R27 ;  /* 0x0000001b001b7305 */ /* 0x000e220000203100 */
[----:B------:R-:W-:Y:S01]  /*3c10*/  IMAD.MOV.U32 R26, RZ, RZ, R28 ;  /* 0x000000ffff1a7224 */ /* 0x000fe200078e001c */
[----:B0-----:R0:W-:Y:S01]  /*3c20*/  STG.E.U8 [R8.64], R27 ;  /* 0x0000001b08007986 */ /* 0x0011e2000c101124 */
[----:B------:R-:W-:Y:S05]  /*3c30*/  BRA `(.L_x_6507) ;  /* 0x00000eb000007947 */ /* 0x000fea0003800000 */
.L_x_6511:
[----:B------:R-:W0:Y:S01]  /*3c40*/  F2I.S64 R4, R27 ;  /* 0x0000001b00047311 */ /* 0x000e220000201900 */
[----:B------:R-:W-:Y:S01]  /*3c50*/  IMAD.MOV.U32 R26, RZ, RZ, R28 ;  /* 0x000000ffff1a7224 */ /* 0x000fe200078e001c */
[----:B0-----:R0:W-:Y:S01]  /*3c60*/  STG.E.U8 [R8.64], R4 ;  /* 0x0000000408007986 */ /* 0x0011e2000c101124 */
[----:B------:R-:W-:Y:S05]  /*3c70*/  BRA `(.L_x_6507) ;  /* 0x00000e7000007947 */ /* 0x000fea0003800000 */
.L_x_6510:
[----:B------:R-:W-:-:S13]  /*3c80*/  ISETP.NE.AND P0, PT, R0, 0x2, PT ;  /* 0x000000020000780c */ /* 0x000fda0003f05270 */
[----:B------:R-:W-:Y:S05]  /*3c90*/  @!P0 BRA `(.L_x_6513) ;  /* 0x000000c000008947 */ /* 0x000fea0003800000 */
[----:B------:R-:W-:-:S13]  /*3ca0*/  ISETP.NE.AND P0, PT, R0, 0x3, PT ;  /* 0x000000030000780c */ /* 0x000fda0003f05270 */
[----:B------:R-:W-:Y:S05]  /*3cb0*/  @!P0 BRA `(.L_x_6514) ;  /* 0x0000006000008947 */ /* 0x000fea0003800000 */
[----:B------:R-:W-:-:S13]  /*3cc0*/  ISETP.NE.AND P0, PT, R0, 0x4, PT ;  /* 0x000000040000780c */ /* 0x000fda0003f05270 */
[----:B------:R-:W-:Y:S05]  /*3cd0*/  @P0 BRA `(.L_x_6512) ;  /* 0x00000c5000000947 */ /* 0x000fea0003800000 */
[----:B------:R-:W0:Y:S01]  /*3ce0*/  F2I.S64 R4, R27 ;  /* 0x0000001b00047311 */ /* 0x000e220000201900 */
[----:B------:R-:W-:Y:S01]  /*3cf0*/  IMAD.MOV.U32 R26, RZ, RZ, R28 ;  /* 0x000000ffff1a7224 */ /* 0x000fe200078e001c */
[----:B0-----:R0:W-:Y:S01]  /*3d00*/  STG.E.64 [R8.64], R4 ;  /* 0x0000000408007986 */ /* 0x0011e2000c101b24 */
[----:B------:R-:W-:Y:S05]  /*3d10*/  BRA `(.L_x_6507) ;  /* 0x00000dd000007947 */ /* 0x000fea0003800000 */
.L_x_6514:
[----:B------:R-:W0:Y:S01]  /*3d20*/  F2I.NTZ R27, R27 ;  /* 0x0000001b001b7305 */ /* 0x000e220000203100 */
[----:B------:R-:W-:Y:S01]  /*3d30*/  IMAD.MOV.U32 R26, RZ, RZ, R28 ;  /* 0x000000ffff1a7224 */ /* 0x000fe200078e001c */
[----:B0-----:R0:W-:Y:S01]  /*3d40*/  STG.E [R8.64], R27 ;  /* 0x0000001b08007986 */ /* 0x0011e2000c101924 */
[----:B------:R-:W-:Y:S05]  /*3d50*/  BRA `(.L_x_6507) ;  /* 0x00000d9000007947 */ /* 0x000fea0003800000 */
.L_x_6513:
[----:B------:R-:W0:Y:S01]  /*3d60*/  F2I.NTZ R27, R27 ;  /* 0x0000001b001b7305 */ /* 0x000e220000203100 */
[----:B------:R-:W-:Y:S01]  /*3d70*/  IMAD.MOV.U32 R26, RZ, RZ, R28 ;  /* 0x000000ffff1a7224 */ /* 0x000fe200078e001c */
[----:B0-----:R0:W-:Y:S01]  /*3d80*/  STG.E.U16 [R8.64], R27 ;  /* 0x0000001b08007986 */ /* 0x0011e2000c101524 */
[----:B------:R-:W-:Y:S05]  /*3d90*/  BRA `(.L_x_6507) ;  /* 0x00000d5000007947 */ /* 0x000fea0003800000 */
.L_x_6509:
        /* <DEDUP_REMOVED lines=9> */
.L_x_6516:
[----:B------:R-:W-:Y:S01]  /*3e30*/  F2FP.PACK_AB R4, RZ, R4 ;  /* 0x00000004ff04723e */ /* 0x000fe200000000ff */
[----:B------:R-:W-:-:S04]  /*3e40*/  IMAD.MOV.U32 R26, RZ, RZ, R28 ;  /* 0x000000ffff1a7224 */ /* 0x000fc800078e001c */
[----:B------:R0:W-:Y:S01]  /*3e50*/  STG.E.U16 [R8.64], R4 ;  /* 0x0000000408007986 */ /* 0x0001e2000c101524 */
[----:B------:R-:W-:Y:S05]  /*3e60*/  BRA `(.L_x_6507) ;  /* 0x00000c8000007947 */ /* 0x000fea0003800000 */
.L_x_6515:
        /* <DEDUP_REMOVED lines=10> */
.L_x_6518:
[----:B------:R-:W-:Y:S01]  /*3f10*/  F2FP.PACK_AB R3, RZ, R4 ;  /* 0x00000004ff03723e */ /* 0x000fe200000000ff */
[----:B------:R-:W-:-:S03]  /*3f20*/  IMAD.MOV.U32 R26, RZ, RZ, R28 ;  /* 0x000000ffff1a7224 */ /* 0x000fc600078e001c */
[----:B------:R-:W-:-:S05]  /*3f30*/  PRMT R3, R3, 0x5410, RZ ;  /* 0x0000541003037816 */ /* 0x000fca00000000ff */
[----:B------:R0:W-:Y:S01]  /*3f40*/  STG.E [R8.64], R3 ;  /* 0x0000000308007986 */ /* 0x0001e2000c101924 */
[----:B------:R-:W-:Y:S05]  /*3f50*/  BRA `(.L_x_6507) ;  /* 0x00000b9000007947 */ /* 0x000fea0003800000 */
.L_x_6517:
[----:B------:R-:W-:Y:S02]  /*3f60*/  FMUL.FTZ R4, R4, 1 ;  /* 0x3f80000004047820 */ /* 0x000fe40000410000 */
[----:B------:R-:W-:-:S04]  /*3f70*/  IMAD.MOV.U32 R26, RZ, RZ, R28 ;  /* 0x000000ffff1a7224 */ /* 0x000fc800078e001c */
[----:B------:R-:W0:Y:S02]  /*3f80*/  F2F.F64.F32 R4, R4 ;  /* 0x0000000400047310 */ /* 0x000e240000201800 */
[----:B0-----:R0:W-:Y:S01]  /*3f90*/  STG.E.64 [R8.64], R4 ;  /* 0x0000000408007986 */ /* 0x0011e2000c101b24 */
[----:B------:R-:W-:Y:S05]  /*3fa0*/  BRA `(.L_x_6507) ;  /* 0x00000b4000007947 */ /* 0x000fea0003800000 */
.L_x_6508:
        /* <DEDUP_REMOVED lines=13> */
.L_x_6521:
[----:B------:R-:W-:Y:S01]  /*4080*/  FMUL.FTZ R4, R4, 1 ;  /* 0x3f80000004047820 */ /* 0x000fe20000410000 */
[----:B------:R-:W-:Y:S01]  /*4090*/  CS2R R6, SRZ ;  /* 0x0000000000067805 */ /* 0x000fe2000001ff00 */
[----:B------:R-:W-:-:S04]  /*40a0*/  IMAD.MOV.U32 R26, RZ, RZ, R28 ;  /* 0x000000ffff1a7224 */ /* 0x000fc800078e001c */
[----:B------:R-:W0:Y:S02]  /*40b0*/  F2F.F64.F32 R4, R4 ;  /* 0x0000000400047310 */ /* 0x000e240000201800 */
[----:B0-----:R0:W-:Y:S01]  /*40c0*/  STG.E.128 [R8.64], R4 ;  /* 0x0000000408007986 */ /* 0x0011e2000c101d24 */
[----:B------:R-:W-:Y:S05]  /*40d0*/  BRA `(.L_x_6507) ;  /* 0x00000a1000007947 */ /* 0x000fea0003800000 */
.L_x_6520:
        /* <DEDUP_REMOVED lines=20> */
.L_x_6525:
[----:B------:R-:W-:Y:S05]  /*4220*/  BSYNC B0 ;  /* 0x0000000000007941 */ /* 0x000fea0003800000 */
.L_x_6524:
[----:B------:R-:W-:Y:S01]  /*4230*/  LOP3.LUT R5, R0, R5, RZ, 0xfc, !PT ;  /* 0x0000000500057212 */ /* 0x000fe200078efcff */
[----:B------:R-:W-:-:S04]  /*4240*/  IMAD.MOV.U32 R26, RZ, RZ, R28 ;  /* 0x000000ffff1a7224 */ /* 0x000fc800078e001c */
[----:B------:R0:W-:Y:S01]  /*4250*/  STG.E.U8 [R8.64], R5 ;  /* 0x0000000508007986 */ /* 0x0001e2000c101124 */
[----:B------:R-:W-:Y:S05]  /*4260*/  BRA `(.L_x_6507) ;  /* 0x0000088000007947 */ /* 0x000fea0003800000 */
.L_x_6523:
        /* <DEDUP_REMOVED lines=12> */
.L_x_6527:
[----:B------:R-:W-:Y:S01]  /*4330*/  IMAD.MOV.U32 R0, RZ, RZ, 0x7f ;  /* 0x0000007fff007424 */ /* 0x000fe200078e00ff */
[----:B------:R-:W-:-:S04]  /*4340*/  ISETP.GT.U32.AND P0, PT, R5, 0x7f800000, PT ;  /* 0x7f8000000500780c */ /* 0x000fc80003f04070 */
[----:B------:R-:W-:-:S04]  /*4350*/  SEL R0, R0, 0x7c, P0 ;  /* 0x0000007c00007807 */ /* 0x000fc80000000000 */
.L_x_6528:
[----:B------:R-:W-:Y:S05]  /*4360*/  BSYNC B0 ;  /* 0x0000000000007941 */ /* 0x000fea0003800000 */
.L_x_6526:
[----:B------:R-:W-:Y:S01]  /*4370*/  LOP3.LUT R4, R4, 0x80000000, RZ, 0xc0, !PT ;  /* 0x8000000004047812 */ /* 0x000fe200078ec0ff */
[----:B------:R-:W-:-:S03]  /*4380*/  IMAD.MOV.U32 R26, RZ, RZ, R28 ;  /* 0x000000ffff1a7224 */ /* 0x000fc600078e001c */
[----:B------:R-:W-:-:S04]  /*4390*/  SHF.R.U32.HI R3, RZ, 0x18, R4 ;  /* 0x00000018ff037819 */ /* 0x000fc80000011604 */
[----:B------:R-:W-:-:S05]  /*43a0*/  LOP3.LUT R3, R0, R3, RZ, 0xfc, !PT ;  /* 0x0000000300037212 */ /* 0x000fca00078efcff */
[----:B------:R0:W-:Y:S01]  /*43b0*/  STG.E.U8 [R8.64], R3 ;  /* 0x0000000308007986 */ /* 0x0001e2000c101124 */
[----:B------:R-:W-:Y:S05]  /*43c0*/  BRA `(.L_x_6507) ;  /* 0x0000072000007947 */ /* 0x000fea0003800000 */
.L_x_6522:
[----:B------:R-:W-:Y:S01]  /*43d0*/  F2FP.BF16.PACK_AB R4, RZ, R4 ;  /* 0x00000004ff04723e */ /* 0x000fe200000010ff */
[----:B------:R-:W-:-:S04]  /*43e0*/  IMAD.MOV.U32 R26, RZ, RZ, R28 ;  /* 0x000000ffff1a7224 */ /* 0x000fc800078e001c */
[----:B------:R0:W-:Y:S01]  /*43f0*/  STG.E.U16 [R8.64], R4 ;  /* 0x0000000408007986 */ /* 0x0001e2000c101524 */
[----:B------:R-:W-:Y:S05]  /*4400*/  BRA `(.L_x_6507) ;  /* 0x000006e000007947 */ /* 0x000fea0003800000 */
.L_x_6519:
        /* <DEDUP_REMOVED lines=8> */
[----:B------:R-:W0:Y:S01]  /*4490*/  F2I.U32.NTZ R27, R27 ;  /* 0x0000001b001b7305 */ /* 0x000e220000203000 */
[----:B------:R-:W-:Y:S01]  /*44a0*/  IMAD.MOV.U32 R26, RZ, RZ, R28 ;  /* 0x000000ffff1a7224 */ /* 0x000fe200078e001c */
[----:B0-----:R0:W-:Y:S01]  /*44b0*/  STG.E.U16 [R8.64], R27 ;  /* 0x0000001b08007986 */ /* 0x0011e2000c101524 */
[----:B------:R-:W-:Y:S05]  /*44c0*/  BRA `(.L_x_6507) ;  /* 0x0000062000007947 */ /* 0x000fea0003800000 */
.L_x_6531:
        /* <DEDUP_REMOVED lines=16> */
.L_x_6534:
[----:B------:R-:W-:-:S04]  /*45d0*/  LOP3.LUT R4, R4, 0x80000000, RZ, 0xc0, !PT ;  /* 0x8000000004047812 */ /* 0x000fc800078ec0ff */
[----:B------:R-:W-:-:S04]  /*45e0*/  SHF.R.U32.HI R4, RZ, 0x18, R4 ;  /* 0x00000018ff047819 */ /* 0x000fc80000011604 */
[----:B------:R-:W-:-:S04]  /*45f0*/  LOP3.LUT R3, R3, R4, RZ, 0xfc, !PT ;  /* 0x0000000403037212 */ /* 0x000fc800078efcff */
[----:B------:R-:W-:Y:S02]  /*4600*/  PRMT R0, R3, 0x7610, R0 ;  /* 0x0000761003007816 */ /* 0x000fe40000000000 */
.L_x_6533:
[----:B------:R-:W-:Y:S05]  /*4610*/  BSYNC B0 ;  /* 0x0000000000007941 */ /* 0x000fea0003800000 */
.L_x_6532:
[----:B------:R0:W-:Y:S01]  /*4620*/  STG.E.U8 [R8.64], R0 ;  /* 0x0000000008007986 */ /* 0x0001e2000c101124 */
[----:B------:R-:W-:Y:S01]  /*4630*/  IMAD.MOV.U32 R26, RZ, RZ, R28 ;  /* 0x000000ffff1a7224 */ /* 0x000fe200078e001c */
[----:B------:R-:W-:Y:S05]  /*4640*/  BRA `(.L_x_6507) ;  /* 0x000004a000007947 */ /* 0x000fea0003800000 */
.L_x_6530:
        /* <DEDUP_REMOVED lines=16> */
.L_x_6537:
[----:B------:R-:W-:-:S04]  /*4750*/  LOP3.LUT R4, R4, 0x80000000, RZ, 0xc0, !PT ;  /* 0x8000000004047812 */ /* 0x000fc800078ec0ff */
[----:B------:R-:W-:-:S04]  /*4760*/  SHF.R.U32.HI R4, RZ, 0x18, R4 ;  /* 0x00000018ff047819 */ /* 0x000fc80000011604 */
[----:B------:R-:W-:-:S04]  /*4770*/  LOP3.LUT R3, R3, R4, RZ, 0xfc, !PT ;  /* 0x0000000403037212 */ /* 0x000fc800078efcff */
[----:B------:R-:W-:Y:S02]  /*4780*/  PRMT R0, R3, 0x7610, R0 ;  /* 0x0000761003007816 */ /* 0x000fe40000000000 */
.L_x_6536:
[----:B------:R-:W-:Y:S05]  /*4790*/  BSYNC B0 ;  /* 0x0000000000007941 */ /* 0x000fea0003800000 */
.L_x_6535:
[----:B------:R0:W-:Y:S01]  /*47a0*/  STG.E.U8 [R8.64], R0 ;  /* 0x0000000008007986 */ /* 0x0001e2000c101124 */
[----:B------:R-:W-:Y:S01]  /*47b0*/  IMAD.MOV.U32 R26, RZ, RZ, R28 ;  /* 0x000000ffff1a7224 */ /* 0x000fe200078e001c */
[----:B------:R-:W-:Y:S05]  /*47c0*/  BRA `(.L_x_6507) ;  /* 0x0000032000007947 */ /* 0x000fea0003800000 */
.L_x_6529:
        /* <DEDUP_REMOVED lines=22> */
.L_x_6512:
        /* <DEDUP_REMOVED lines=21> */
.L_x_6539:
[----:B------:R-:W0:Y:S01]  /*4a80*/  F2I.U64 R4, R27 ;  /* 0x0000001b00047311 */ /* 0x000e220000201800 */
[----:B------:R-:W-:Y:S01]  /*4a90*/  IMAD.MOV.U32 R26, RZ, RZ, R28 ;  /* 0x000000ffff1a7224 */ /* 0x000fe200078e001c */
[----:B0-----:R0:W-:Y:S01]  /*4aa0*/  STG.E.64 [R8.64], R4 ;  /* 0x0000000408007986 */ /* 0x0011e2000c101b24 */
[----:B------:R-:W-:Y:S05]  /*4ab0*/  BRA `(.L_x_6507) ;  /* 0x0000003000007947 */ /* 0x000fea0003800000 */
.L_x_6538:
[----:B------:R-:W0:Y:S01]  /*4ac0*/  F2I.U32.NTZ R27, R27 ;  /* 0x0000001b001b7305 */ /* 0x000e220000203000 */
[----:B------:R-:W-:Y:S01]  /*4ad0*/  IMAD.MOV.U32 R26, RZ, RZ, R28 ;  /* 0x000000ffff1a7224 */ /* 0x000fe200078e001c */
[----:B0-----:R0:W-:Y:S06]  /*4ae0*/  STG.E [R8.64], R27 ;  /* 0x0000001b08007986 */ /* 0x0011ec000c101924 */
.L_x_6507:
[----:B0---4-:R-:W-:Y:S05]  /*4af0*/  BSYNC B6 ;  /* 0x0000000000067941 */ /* 0x011fea0003800000 */
.L_x_6506:
        /* <DEDUP_REMOVED lines=19> */
[----:B-1----:R-:W0:Y:S02]  /*4c30*/  F2I.NTZ R23, R23 ;  /* 0x0000001700177305 */ /* 0x002e240000203100 */
[----:B0-----:R0:W-:Y:S01]  /*4c40*/  STG.E.U8 [R8.64], R23 ;  /* 0x0000001708007986 */ /* 0x0011e2000c101124 */
[----:B------:R-:W-:Y:S05]  /*4c50*/  BRA `(.L_x_6547) ;  /* 0x00000d6000007947 */ /* 0x000fea0003800000 */
.L_x_6545:
[----:B------:R-:W0:Y:S02]  /*4c60*/  F2I.S64 R4, R23 ;  /* 0x0000001700047311 */ /* 0x000e240000201900 */
[----:B0-----:R0:W-:Y:S01]  /*4c70*/  STG.E.U8 [R8.64], R4 ;  /* 0x0000000408007986 */ /* 0x0011e2000c101124 */
[----:B------:R-:W-:Y:S05]  /*4c80*/  BRA `(.L_x_6547) ;  /* 0x00000d3000007947 */ /* 0x000fea0003800000 */
.L_x_6544:
        /* <DEDUP_REMOVED lines=9> */
.L_x_6549:
[----:B-1----:R-:W0:Y:S02]  /*4d20*/  F2I.NTZ R23, R23 ;  /* 0x0000001700177305 */ /* 0x002e240000203100 */
[----:B0-----:R0:W-:Y:S01]  /*4d30*/  STG.E [R8.64], R23 ;  /* 0x0000001708007986 */ /* 0x0011e2000c101924 */
[----:B------:R-:W-:Y:S05]  /*4d40*/  BRA `(.L_x_6547) ;  /* 0x00000c7000007947 */ /* 0x000fea0003800000 */
.L_x_6548:
[----:B-1----:R-:W0:Y:S02]  /*4d50*/  F2I.NTZ R23, R23 ;  /* 0x0000001700177305 */ /* 0x002e240000203100 */
[----:B0-----:R0:W-:Y:S01]  /*4d60*/  STG.E.U16 [R8.64], R23 ;  /* 0x0000001708007986 */ /* 0x0011e2000c101524 */
[----:B------:R-:W-:Y:S05]  /*4d70*/  BRA `(.L_x_6547) ;  /* 0x00000c4000007947 */ /* 0x000fea0003800000 */
.L_x_6543:
        /* <DEDUP_REMOVED lines=8> */
.L_x_6551:
[----:B------:R-:W-:-:S05]  /*4e00*/  F2FP.PACK_AB R22, RZ, R22 ;  /* 0x00000016ff16723e */ /* 0x000fca00000000ff */
[----:B------:R0:W-:Y:S01]  /*4e10*/  STG.E.U16 [R8.64], R22 ;  /* 0x0000001608007986 */ /* 0x0001e2000c101524 */
[----:B------:R-:W-:Y:S05]  /*4e20*/  BRA `(.L_x_6547) ;  /* 0x00000b9000007947 */ /* 0x000fea0003800000 */
.L_x_6550:
        /* <DEDUP_REMOVED lines=9> */
.L_x_6553:
[----:B------:R-:W-:-:S04]  /*4ec0*/  F2FP.PACK_AB R3, RZ, R22 ;  /* 0x00000016ff03723e */ /* 0x000fc800000000ff */
[----:B------:R-:W-:-:S05]  /*4ed0*/  PRMT R3, R3, 0x5410, RZ ;  /* 0x0000541003037816 */ /* 0x000fca00000000ff */
[----:B------:R0:W-:Y:S01]  /*4ee0*/  STG.E [R8.64], R3 ;  /* 0x0000000308007986 */ /* 0x0001e2000c101924 */
[----:B------:R-:W-:Y:S05]  /*4ef0*/  BRA `(.L_x_6547) ;  /* 0x00000ac000007947 */ /* 0x000fea0003800000 */
.L_x_6552:
[----:B------:R-:W-:-:S06]  /*4f00*/  FMUL.FTZ R4, R22, 1 ;  /* 0x3f80000016047820 */ /* 0x000fcc0000410000 */
[----:B------:R-:W0:Y:S02]  /*4f10*/  F2F.F64.F32 R4, R4 ;  /* 0x0000000400047310 */ /* 0x000e240000201800 */
[----:B0-----:R0:W-:Y:S01]  /*4f20*/  STG.E.64 [R8.64], R4 ;  /* 0x0000000408007986 */ /* 0x0011e2000c101b24 */
[----:B------:R-:W-:Y:S05]  /*4f30*/  BRA `(.L_x_6547) ;  /* 0x00000a8000007947 */ /* 0x000fea0003800000 */
.L_x_6542:
        /* <DEDUP_REMOVED lines=12> */
.L_x_6556:
[----:B------:R-:W-:Y:S01]  /*5000*/  FMUL.FTZ R4, R22, 1 ;  /* 0x3f80000016047820 */ /* 0x000fe20000410000 */
[----:B------:R-:W-:-:S05]  /*5010*/  CS2R R6, SRZ ;  /* 0x0000000000067805 */ /* 0x000fca000001ff00 */
[----:B------:R-:W0:Y:S02]  /*5020*/  F2F.F64.F32 R4, R4 ;  /* 0x0000000400047310 */ /* 0x000e240000201800 */
[----:B0-----:R0:W-:Y:S01]  /*5030*/  STG.E.128 [R8.64], R4 ;  /* 0x0000000408007986 */ /* 0x0011e2000c101d24 */
[----:B------:R-:W-:Y:S05]  /*5040*/  BRA `(.L_x_6547) ;  /* 0x0000097000007947 */ /* 0x000fea0003800000 */
.L_x_6555:
        /* <DEDUP_REMOVED lines=20> */
.L_x_6560:
[----:B------:R-:W-:Y:S05]  /*5190*/  BSYNC B0 ;  /* 0x0000000000007941 */ /* 0x000fea0003800000 */
.L_x_6559:
[----:B------:R-:W-:-:S05]  /*51a0*/  LOP3.LUT R5, R0, R5, RZ, 0xfc, !PT ;  /* 0x0000000500057212 */ /* 0x000fca00078efcff */
[----:B------:R0:W-:Y:S01]  /*51b0*/  STG.E.U8 [R8.64], R5 ;  /* 0x0000000508007986 */ /* 0x0001e2000c101124 */
[----:B------:R-:W-:Y:S05]  /*51c0*/  BRA `(.L_x_6547) ;  /* 0x000007f000007947 */ /* 0x000fea0003800000 */
.L_x_6558:
        /* <DEDUP_REMOVED lines=12> */
.L_x_6562:
[----:B------:R-:W-:Y:S01]  /*5290*/  IMAD.MOV.U32 R0, RZ, RZ, 0x7f ;  /* 0x0000007fff007424 */ /* 0x000fe200078e00ff */
[----:B------:R-:W-:-:S04]  /*52a0*/  ISETP.GT.U32.AND P0, PT, R4, 0x7f800000, PT ;  /* 0x7f8000000400780c */ /* 0x000fc80003f04070 */
[----:B------:R-:W-:-:S04]  /*52b0*/  SEL R0, R0, 0x7c, P0 ;  /* 0x0000007c00007807 */ /* 0x000fc80000000000 */
.L_x_6563:
[----:B------:R-:W-:Y:S05]  /*52c0*/  BSYNC B0 ;  /* 0x0000000000007941 */ /* 0x000fea0003800000 */
.L_x_6561:
[----:B------:R-:W-:-:S04]  /*52d0*/  LOP3.LUT R22, R22, 0x80000000, RZ, 0xc0, !PT ;  /* 0x8000000016167812 */ /* 0x000fc800078ec0ff */
[----:B------:R-:W-:-:S04]  /*52e0*/  SHF.R.U32.HI R3, RZ, 0x18, R22 ;  /* 0x00000018ff037819 */ /* 0x000fc80000011616 */
[----:B------:R-:W-:-:S05]  /*52f0*/  LOP3.LUT R3, R0, R3, RZ, 0xfc, !PT ;  /* 0x0000000300037212 */ /* 0x000fca00078efcff */
[----:B------:R0:W-:Y:S01]  /*5300*/  STG.E.U8 [R8.64], R3 ;  /* 0x0000000308007986 */ /* 0x0001e2000c101124 */
[----:B------:R-:W-:Y:S05]  /*5310*/  BRA `(.L_x_6547) ;  /* 0x000006a000007947 */ /* 0x000fea0003800000 */
.L_x_6557:
[----:B------:R-:W-:-:S05]  /*5320*/  F2FP.BF16.PACK_AB R22, RZ, R22 ;  /* 0x00000016ff16723e */ /* 0x000fca00000010ff */
[----:B------:R0:W-:Y:S01]  /*5330*/  STG.E.U16 [R8.64], R22 ;  /* 0x0000001608007986 */ /* 0x0001e2000c101524 */
[----:B------:R-:W-:Y:S05]  /*5340*/  BRA `(.L_x_6547) ;  /* 0x0000067000007947 */ /* 0x000fea0003800000 */
.L_x_6554:
        /* <DEDUP_REMOVED lines=8> */
[----:B-1----:R-:W0:Y:S02]  /*53d0*/  F2I.U32.NTZ R23, R23 ;  /* 0x0000001700177305 */ /* 0x002e240000203000 */
[----:B0-----:R0:W-:Y:S01]  /*53e0*/  STG.E.U16 [R8.64], R23 ;  /* 0x0000001708007986 */ /* 0x0011e2000c101524 */
[----:B------:R-:W-:Y:S05]  /*53f0*/  BRA `(.L_x_6547) ;  /* 0x000005c000007947 */ /* 0x000fea0003800000 */
.L_x_6566:
        /* <DEDUP_REMOVED lines=16> */
.L_x_6569:
[----:B------:R-:W-:-:S04]  /*5500*/  LOP3.LUT R22, R22, 0x80000000, RZ, 0xc0, !PT ;  /* 0x8000000016167812 */ /* 0x000fc800078ec0ff */
[----:B------:R-:W-:-:S04]  /*5510*/  SHF.R.U32.HI R3, RZ, 0x18, R22 ;  /* 0x00000018ff037819 */ /* 0x000fc80000011616 */
[----:B------:R-:W-:-:S04]  /*5520*/  LOP3.LUT R0, R0, R3, RZ, 0xfc, !PT ;  /* 0x0000000300007212 */ /* 0x000fc800078efcff */
[----:B------:R-:W-:Y:S02]  /*5530*/  PRMT R4, R0, 0x7610, R4 ;  /* 0x0000761000047816 */ /* 0x000fe40000000004 */
.L_x_6568:
[----:B------:R-:W-:Y:S05]  /*5540*/  BSYNC B0 ;  /* 0x0000000000007941 */ /* 0x000fea0003800000 */
.L_x_6567:
[----:B------:R0:W-:Y:S01]  /*5550*/  STG.E.U8 [R8.64], R4 ;  /* 0x0000000408007986 */ /* 0x0001e2000c101124 */
[----:B------:R-:W-:Y:S05]  /*5560*/  BRA `(.L_x_6547) ;  /* 0x0000045000007947 */ /* 0x000fea0003800000 */
.L_x_6565:
        /* <DEDUP_REMOVED lines=16> */
.L_x_6572:
[----:B------:R-:W-:-:S04]  /*5670*/  LOP3.LUT R22, R22, 0x80000000, RZ, 0xc0, !PT ;  /* 0x8000000016167812 */ /* 0x000fc800078ec0ff */
[----:B------:R-:W-:-:S04]  /*5680*/  SHF.R.U32.HI R3, RZ, 0x18, R22 ;  /* 0x00000018ff037819 */ /* 0x000fc80000011616 */
[----:B------:R-:W-:-:S04]  /*5690*/  LOP3.LUT R0, R0, R3, RZ, 0xfc, !PT ;  /* 0x0000000300007212 */ /* 0x000fc800078efcff */
[----:B------:R-:W-:Y:S02]  /*56a0*/  PRMT R4, R0, 0x7610, R4 ;  /* 0x0000761000047816 */ /* 0x000fe40000000004 */
.L_x_6571:
[----:B------:R-:W-:Y:S05]  /*56b0*/  BSYNC B0 ;  /* 0x0000000000007941 */ /* 0x000fea0003800000 */
.L_x_6570:
[----:B------:R0:W-:Y:S01]  /*56c0*/  STG.E.U8 [R8.64], R4 ;  /* 0x0000000408007986 */ /* 0x0001e2000c101124 */
[----:B------:R-:W-:Y:S05]  /*56d0*/  BRA `(.L_x_6547) ;  /* 0x000002e000007947 */ /* 0x000fea0003800000 */
.L_x_6564:
        /* <DEDUP_REMOVED lines=21> */
.L_x_6546:
        /* <DEDUP_REMOVED lines=20> */
.L_x_6574:
[----:B------:R-:W0:Y:S02]  /*5970*/  F2I.U64 R4, R23 ;  /* 0x0000001700047311 */ /* 0x000e240000201800 */
[----:B0-----:R0:W-:Y:S01]  /*5980*/  STG.E.64 [R8.64], R4 ;  /* 0x0000000408007986 */ /* 0x0011e2000c101b24 */
[----:B------:R-:W-:Y:S05]  /*5990*/  BRA `(.L_x_6547) ;  /* 0x0000002000007947 */ /* 0x000fea0003800000 */
.L_x_6573:
[----:B-1----:R-:W0:Y:S02]  /*59a0*/  F2I.U32.NTZ R23, R23 ;  /* 0x0000001700177305 */ /* 0x002e240000203000 */
[----:B0-----:R0:W-:Y:S02]  /*59b0*/  STG.E [R8.64], R23 ;  /* 0x0000001708007986 */ /* 0x0011e4000c101924 */
.L_x_6547:
        /* <DEDUP_REMOVED lines=22> */
.L_x_6578:
[----:B------:R-:W0:Y:S02]  /*5b20*/  F2I.S64 R4, R25 ;  /* 0x0000001900047311 */ /* 0x000e240000201900 */
[----:B0-----:R0:W-:Y:S01]  /*5b30*/  STG.E.U8 [R8.64], R4 ;  /* 0x0000000408007986 */ /* 0x0011e2000c101124 */
[----:B------:R-:W-:Y:S05]  /*5b40*/  BRA `(.L_x_6580) ;  /* 0x00000d3000007947 */ /* 0x000fea0003800000 */
.L_x_6577:
        /* <DEDUP_REMOVED lines=9> */
.L_x_6582:
[----:B-1----:R-:W0:Y:S02]  /*5be0*/  F2I.NTZ R25, R25 ;  /* 0x0000001900197305 */ /* 0x002e240000203100 */
[----:B0-----:R0:W-:Y:S01]  /*5bf0*/  STG.E [R8.64], R25 ;  /* 0x0000001908007986 */ /* 0x0011e2000c101924 */
[----:B------:R-:W-:Y:S05]  /*5c00*/  BRA `(.L_x_6580) ;  /* 0x00000c7000007947 */ /* 0x000fea0003800000 */
.L_x_6581:
[----:B-1----:R-:W0:Y:S02]  /*5c10*/  F2I.NTZ R25, R25 ;  /* 0x0000001900197305 */ /* 0x002e240000203100 */
[----:B0-----:R0:W-:Y:S01]  /*5c20*/  STG.E.U16 [R8.64], R25 ;  /* 0x0000001908007986 */ /* 0x0011e2000c101524 */
[----:B------:R-:W-:Y:S05]  /*5c30*/  BRA `(.L_x_6580) ;  /* 0x00000c4000007947 */ /* 0x000fea0003800000 */
.L_x_6576:
        /* <DEDUP_REMOVED lines=8> */
.L_x_6584:
[----:B--2---:R-:W-:-:S05]  /*5cc0*/  F2FP.PACK_AB R24, RZ, R24 ;  /* 0x00000018ff18723e */ /* 0x004fca00000000ff */
[----:B------:R0:W-:Y:S01]  /*5cd0*/  STG.E.U16 [R8.64], R24 ;  /* 0x0000001808007986 */ /* 0x0001e2000c101524 */
[----:B------:R-:W-:Y:S05]  /*5ce0*/  BRA `(.L_x_6580) ;  /* 0x00000b9000007947 */ /* 0x000fea0003800000 */
.L_x_6583:
        /* <DEDUP_REMOVED lines=9> */
.L_x_6586:
[----:B--2---:R-:W-:-:S04]  /*5d80*/  F2FP.PACK_AB R3, RZ, R24 ;  /* 0x00000018ff03723e */ /* 0x004fc800000000ff */
[----:B------:R-:W-:-:S05]  /*5d90*/  PRMT R3, R3, 0x5410, RZ ;  /* 0x0000541003037816 */ /* 0x000fca00000000ff */
[----:B------:R0:W-:Y:S01]  /*5da0*/  STG.E [R8.64], R3 ;  /* 0x0000000308007986 */ /* 0x0001e2000c101924 */
[----:B------:R-:W-:Y:S05]  /*5db0*/  BRA `(.L_x_6580) ;  /* 0x00000ac000007947 */ /* 0x000fea0003800000 */
.L_x_6585:
[----:B--2---:R-:W-:-:S06]  /*5dc0*/  FMUL.FTZ R4, R24, 1 ;  /* 0x3f80000018047820 */ /* 0x004fcc0000410000 */
[----:B------:R-:W0:Y:S02]  /*5dd0*/  F2F.F64.F32 R4, R4 ;  /* 0x0000000400047310 */ /* 0x000e240000201800 */
[----:B0-----:R0:W-:Y:S01]  /*5de0*/  STG.E.64 [R8.64], R4 ;  /* 0x0000000408007986 */ /* 0x0011e2000c101b24 */
[----:B------:R-:W-:Y:S05]  /*5df0*/  BRA `(.L_x_6580) ;  /* 0x00000a8000007947 */ /* 0x000fea0003800000 */
.L_x_6575:
        /* <DEDUP_REMOVED lines=12> */
.L_x_6589:
[----:B--2---:R-:W-:Y:S01]  /*5ec0*/  FMUL.FTZ R4, R24, 1 ;  /* 0x3f80000018047820 */ /* 0x004fe20000410000 */
[----:B------:R-:W-:-:S05]  /*5ed0*/  CS2R R6, SRZ ;  /* 0x0000000000067805 */ /* 0x000fca000001ff00 */
[----:B------:R-:W0:Y:S02]  /*5ee0*/  F2F.F64.F32 R4, R4 ;  /* 0x0000000400047310 */ /* 0x000e240000201800 */
[----:B0-----:R0:W-:Y:S01]  /*5ef0*/  STG.E.128 [R8.64], R4 ;  /* 0x0000000408007986 */ /* 0x0011e2000c101d24 */
[----:B------:R-:W-:Y:S05]  /*5f00*/  BRA `(.L_x_6580) ;  /* 0x0000097000007947 */ /* 0x000fea0003800000 */
.L_x_6588:
        /* <DEDUP_REMOVED lines=20> */
.L_x_6593:
[----:B------:R-:W-:Y:S05]  /*6050*/  BSYNC B0 ;  /* 0x0000000000007941 */ /* 0x000fea0003800000 */
.L_x_6592:
[----:B------:R-:W-:-:S05]  /*6060*/  LOP3.LUT R5, R0, R5, RZ, 0xfc, !PT ;  /* 0x0000000500057212 */ /* 0x000fca00078efcff */
[----:B------:R0:W-:Y:S01]  /*6070*/  STG.E.U8 [R8.64], R5 ;  /* 0x0000000508007986 */ /* 0x0001e2000c101124 */
[----:B------:R-:W-:Y:S05]  /*6080*/  BRA `(.L_x_6580) ;  /* 0x000007f000007947 */ /* 0x000fea0003800000 */
.L_x_6591:
        /* <DEDUP_REMOVED lines=12> */
.L_x_6595:
[----:B------:R-:W-:Y:S01]  /*6150*/  IMAD.MOV.U32 R0, RZ, RZ, 0x7f ;  /* 0x0000007fff007424 */ /* 0x000fe200078e00ff */
[----:B------:R-:W-:-:S04]  /*6160*/  ISETP.GT.U32.AND P0, PT, R4, 0x7f800000, PT ;  /* 0x7f8000000400780c */ /* 0x000fc80003f04070 */
[----:B------:R-:W-:-:S04]  /*6170*/  SEL R0, R0, 0x7c, P0 ;  /* 0x0000007c00007807 */ /* 0x000fc80000000000 */
.L_x_6596:
[----:B------:R-:W-:Y:S05]  /*6180*/  BSYNC B0 ;  /* 0x0000000000007941 */ /* 0x000fea0003800000 */
.L_x_6594:
[----:B------:R-:W-:-:S04]  /*6190*/  LOP3.LUT R24, R24, 0x80000000, RZ, 0xc0, !PT ;  /* 0x8000000018187812 */ /* 0x000fc800078ec0ff */
[----:B------:R-:W-:-:S04]  /*61a0*/  SHF.R.U32.HI R3, RZ, 0x18, R24 ;  /* 0x00000018ff037819 */ /* 0x000fc80000011618 */
[----:B------:R-:W-:-:S05]  /*61b0*/  LOP3.LUT R3, R0, R3, RZ, 0xfc, !PT ;  /* 0x0000000300037212 */ /* 0x000fca00078efcff */
[----:B------:R0:W-:Y:S01]  /*61c0*/  STG.E.U8 [R8.64], R3 ;  /* 0x0000000308007986 */ /* 0x0001e2000c101124 */
[----:B------:R-:W-:Y:S05]  /*61d0*/  BRA `(.L_x_6580) ;  /* 0x000006a000007947 */ /* 0x000fea0003800000 */
.L_x_6590:
[----:B--2---:R-:W-:-:S05]  /*61e0*/  F2FP.BF16.PACK_AB R24, RZ, R24 ;  /* 0x00000018ff18723e */ /* 0x004fca00000010ff */
[----:B------:R0:W-:Y:S01]  /*61f0*/  STG.E.U16 [R8.64], R24 ;  /* 0x0000001808007986 */ /* 0x0001e2000c101524 */
[----:B------:R-:W-:Y:S05]  /*6200*/  BRA `(.L_x_6580) ;  /* 0x0000067000007947 */ /* 0x000fea0003800000 */
.L_x_6587:
        /* <DEDUP_REMOVED lines=11> */
.L_x_6599:
        /* <DEDUP_REMOVED lines=16> */
.L_x_6602:
[----:B------:R-:W-:-:S04]  /*63c0*/  LOP3.LUT R24, R24, 0x80000000, RZ, 0xc0, !PT ;  /* 0x8000000018187812 */ /* 0x000fc800078ec0ff */
[----:B------:R-:W-:-:S04]  /*63d0*/  SHF.R.U32.HI R3, RZ, 0x18, R24 ;  /* 0x00000018ff037819 */ /* 0x000fc80000011618 */
[----:B------:R-:W-:-:S04]  /*63e0*/  LOP3.LUT R0, R0, R3, RZ, 0xfc, !PT ;  /* 0x0000000300007212 */ /* 0x000fc800078efcff */
[----:B------:R-:W-:Y:S02]  /*63f0*/  PRMT R4, R0, 0x7610, R4 ;  /* 0x0000761000047816 */ /* 0x000fe40000000004 */
.L_x_6601:
[----:B------:R-:W-:Y:S05]  /*6400*/  BSYNC B0 ;  /* 0x0000000000007941 */ /* 0x000fea0003800000 */
.L_x_6600:
[----:B------:R0:W-:Y:S01]  /*6410*/  STG.E.U8 [R8.64], R4 ;  /* 0x0000000408007986 */ /* 0x0001e2000c101124 */
[----:B------:R-:W-:Y:S05]  /*6420*/  BRA `(.L_x_6580) ;  /* 0x0000045000007947 */ /* 0x000fea0003800000 */
.L_x_6598:
        /* <DEDUP_REMOVED lines=16> */
.L_x_6605:
[----:B------:R-:W-:-:S04]  /*6530*/  LOP3.LUT R24, R24, 0x80000000, RZ, 0xc0, !PT ;  /* 0x8000000018187812 */ /* 0x000fc800078ec0ff */
[----:B------:R-:W-:-:S04]  /*6540*/  SHF.R.U32.HI R3, RZ, 0x18, R24 ;  /* 0x00000018ff037819 */ /* 0x000fc80000011618 */
[----:B------:R-:W-:-:S04]  /*6550*/  LOP3.LUT R0, R0, R3, RZ, 0xfc, !PT ;  /* 0x0000000300007212 */ /* 0x000fc800078efcff */
[----:B------:R-:W-:Y:S02]  /*6560*/  PRMT R4, R0, 0x7610, R4 ;  /* 0x0000761000047816 */ /* 0x000fe40000000004 */
.L_x_6604:
[----:B------:R-:W-:Y:S05]  /*6570*/  BSYNC B0 ;  /* 0x0000000000007941 */ /* 0x000fea0003800000 */
.L_x_6603:
[----:B------:R0:W-:Y:S01]  /*6580*/  STG.E.U8 [R8.64], R4 ;  /* 0x0000000408007986 */ /* 0x0001e2000c101124 */
[----:B------:R-:W-:Y:S05]  /*6590*/  BRA `(.L_x_6580) ;  /* 0x000002e000007947 */ /* 0x000fea0003800000 */
.L_x_6597:
        /* <DEDUP_REMOVED lines=21> */
.L_x_6579:
        /* <DEDUP_REMOVED lines=20> */
.L_x_6607:
[----:B------:R-:W0:Y:S02]  /*6830*/  F2I.U64 R4, R25 ;  /* 0x0000001900047311 */ /* 0x000e240000201800 */
[----:B0-----:R0:W-:Y:S01]  /*6840*/  STG.E.64 [R8.64], R4 ;  /* 0x0000000408007986 */ /* 0x0011e2000c101b24 */
[----:B------:R-:W-:Y:S05]  /*6850*/  BRA `(.L_x_6580) ;  /* 0x0000002000007947 */ /* 0x000fea0003800000 */
.L_x_6606:
[----:B-1----:R-:W0:Y:S02]  /*6860*/  F2I.U32.NTZ R25, R25 ;  /* 0x0000001900197305 */ /* 0x002e240000203000 */
[----:B0-----:R0:W-:Y:S02]  /*6870*/  STG.E [R8.64], R25 ;  /* 0x0000001908007986 */ /* 0x0011e4000c101924 */
.L_x_6580:
[----:B------:R-:W-:Y:S02]  /*6880*/  IADD3 R26, R26, 0x80, RZ ;  /* 0x000000801a1a7810 */ /* 0x000fe40007ffe0ff */
.L_x_6541:
[----:B------:R-:W-:Y:S05]  /*6890*/  BSYNC B6 ;  /* 0x0000000000067941 */ /* 0x000fea0003800000 */
.L_x_6540:
        /* <DEDUP_REMOVED lines=20> */
.L_x_6611:
[----:B-1----:R-:W0:Y:S02]  /*69e0*/  F2I.S64 R16, R16 ;  /* 0x0000001000107311 */ /* 0x002e240000201900 */
[----:B0-----:R-:W-:-:S05]  /*69f0*/  IMAD.MOV.U32 R5, RZ, RZ, R16 ;  /* 0x000000ffff057224 */ /* 0x001fca00078e0010 */
[----:B------:R-:W-:Y:S01]  /*6a00*/  STG.E.U8 [R2.64], R5 ;  /* 0x0000000502007986 */ /* 0x000fe2000c101124 */
[----:B------:R-:W-:Y:S05]  /*6a10*/  EXIT ;  /* 0x000000000000794d */ /* 0x000fea0003800000 */
.L_x_6610:
[----:B------:R-:W-:-:S13]  /*6a20*/  ISETP.NE.AND P0, PT, R0, 0x2, PT ;  /* 0x000000020000780c */ /* 0x000fda0003f05270 */
[----:B------:R-:W-:Y:S05]  /*6a30*/  @!P0 BRA `(.L_x_6613) ;  /* 0x000000a000008947 */ /* 0x000fea0003800000 */
[----:B------:R-:W-:-:S13]  /*6a40*/  ISETP.NE.AND P0, PT, R0, 0x3, PT ;  /* 0x000000030000780c */ /* 0x000fda0003f05270 */
[----:B------:R-:W-:Y:S05]  /*6a50*/  @!P0 BRA `(.L_x_6614) ;  /* 0x0000005000008947 */ /* 0x000fea0003800000 */
[----:B------:R-:W-:-:S13]  /*6a60*/  ISETP.NE.AND P0, PT, R0, 0x4, PT ;  /* 0x000000040000780c */ /* 0x000fda0003f05270 */
[----:B------:R-:W-:Y:S05]  /*6a70*/  @P0 BRA `(.L_x_6612) ;  /* 0x00000b4000000947 */ /* 0x000fea0003800000 */
[----:B-1----:R-:W0:Y:S02]  /*6a80*/  F2I.S64 R16, R16 ;  /* 0x0000001000107311 */ /* 0x002e240000201900 */
[----:B0-----:R-:W-:Y:S01]  /*6a90*/  STG.E.64 [R2.64], R16 ;  /* 0x0000001002007986 */ /* 0x001fe2000c101b24 */
[----:B------:R-:W-:Y:S05]  /*6aa0*/  EXIT ;  /* 0x000000000000794d */ /* 0x000fea0003800000 */
.L_x_6614:
[----:B------:R-:W0:Y:S02]  /*6ab0*/  F2I.NTZ R5, R16 ;  /* 0x0000001000057305 */ /* 0x000e240000203100 */
[----:B0-----:R-:W-:Y:S01]  /*6ac0*/  STG.E [R2.64], R5 ;  /* 0x0000000502007986 */ /* 0x001fe2000c101924 */
[----:B------:R-:W-:Y:S05]  /*6ad0*/  EXIT ;  /* 0x000000000000794d */ /* 0x000fea0003800000 */
.L_x_6613:
[----:B------:R-:W0:Y:S02]  /*6ae0*/  F2I.NTZ R5, R16 ;  /* 0x0000001000057305 */ /* 0x000e240000203100 */
[----:B0-----:R-:W-:Y:S01]  /*6af0*/  STG.E.U16 [R2.64], R5 ;  /* 0x0000000502007986 */ /* 0x001fe2000c101524 */
[----:B------:R-:W-:Y:S05]  /*6b00*/  EXIT ;  /* 0x000000000000794d */ /* 0x000fea0003800000 */
.L_x_6609:
        /* <DEDUP_REMOVED lines=8> */
.L_x_6616:
[----:B---3--:R-:W-:-:S05]  /*6b90*/  F2FP.PACK_AB R18, RZ, R18 ;  /* 0x00000012ff12723e */ /* 0x008fca00000000ff */
[----:B------:R-:W-:Y:S01]  /*6ba0*/  STG.E.U16 [R2.64], R18 ;  /* 0x0000001202007986 */ /* 0x000fe2000c101524 */
[----:B------:R-:W-:Y:S05]  /*6bb0*/  EXIT ;  /* 0x000000000000794d */ /* 0x000fea0003800000 */
.L_x_6615:
        /* <DEDUP_REMOVED lines=9> */
.L_x_6618:
[----:B---3--:R-:W-:-:S04]  /*6c50*/  F2FP.PACK_AB R5, RZ, R18 ;  /* 0x00000012ff05723e */ /* 0x008fc800000000ff */
[----:B------:R-:W-:-:S05]  /*6c60*/  PRMT R5, R5, 0x5410, RZ ;  /* 0x0000541005057816 */ /* 0x000fca00000000ff */
[----:B------:R-:W-:Y:S01]  /*6c70*/  STG.E [R2.64], R5 ;  /* 0x0000000502007986 */ /* 0x000fe2000c101924 */
[----:B------:R-:W-:Y:S05]  /*6c80*/  EXIT ;  /* 0x000000000000794d */ /* 0x000fea0003800000 */
.L_x_6617:
[----:B---3--:R-:W-:-:S06]  /*6c90*/  FMUL.FTZ R4, R18, 1 ;  /* 0x3f80000012047820 */ /* 0x008fcc0000410000 */
[----:B------:R-:W0:Y:S02]  /*6ca0*/  F2F.F64.F32 R4, R4 ;  /* 0x0000000400047310 */ /* 0x000e240000201800 */
[----:B0-----:R-:W-:Y:S01]  /*6cb0*/  STG.E.64 [R2.64], R4 ;  /* 0x0000000402007986 */ /* 0x001fe2000c101b24 */
[----:B------:R-:W-:Y:S05]  /*6cc0*/  EXIT ;  /* 0x000000000000794d */ /* 0x000fea0003800000 */
.L_x_6608:
        /* <DEDUP_REMOVED lines=12> */
.L_x_6621:
[----:B---3--:R-:W-:Y:S01]  /*6d90*/  FMUL.FTZ R4, R18, 1 ;  /* 0x3f80000012047820 */ /* 0x008fe20000410000 */
[----:B------:R-:W-:-:S05]  /*6da0*/  CS2R R6, SRZ ;  /* 0x0000000000067805 */ /* 0x000fca000001ff00 */
[----:B------:R-:W0:Y:S02]  /*6db0*/  F2F.F64.F32 R4, R4 ;  /* 0x0000000400047310 */ /* 0x000e240000201800 */
[----:B0-----:R-:W-:Y:S01]  /*6dc0*/  STG.E.128 [R2.64], R4 ;  /* 0x0000000402007986 */ /* 0x001fe2000c101d24 */
[----:B------:R-:W-:Y:S05]  /*6dd0*/  EXIT ;  /* 0x000000000000794d */ /* 0x000fea0003800000 */
.L_x_6620:
        /* <DEDUP_REMOVED lines=20> */
.L_x_6625:
[----:B------:R-:W-:Y:S05]  /*6f20*/  BSYNC B0 ;  /* 0x0000000000007941 */ /* 0x000fea0003800000 */
.L_x_6624:
[----:B------:R-:W-:-:S05]  /*6f30*/  LOP3.LUT R7, R0, R7, RZ, 0xfc, !PT ;  /* 0x0000000700077212 */ /* 0x000fca00078efcff */
[----:B------:R-:W-:Y:S01]  /*6f40*/  STG.E.U8 [R2.64], R7 ;  /* 0x0000000702007986 */ /* 0x000fe2000c101124 */
[----:B------:R-:W-:Y:S05]  /*6f50*/  EXIT ;  /* 0x000000000000794d */ /* 0x000fea0003800000 */
.L_x_6623:
        /* <DEDUP_REMOVED lines=12> */
.L_x_6627:
[----:B------:R-:W-:Y:S01]  /*7020*/  IMAD.MOV.U32 R0, RZ, RZ, 0x7f ;  /* 0x0000007fff007424 */ /* 0x000fe200078e00ff */
[----:B------:R-:W-:-:S04]  /*7030*/  ISETP.GT.U32.AND P0, PT, R4, 0x7f800000, PT ;  /* 0x7f8000000400780c */ /* 0x000fc80003f04070 */
[----:B------:R-:W-:-:S04]  /*7040*/  SEL R0, R0, 0x7c, P0 ;  /* 0x0000007c00007807 */ /* 0x000fc80000000000 */
.L_x_6628:
[----:B------:R-:W-:Y:S05]  /*7050*/  BSYNC B0 ;  /* 0x0000000000007941 */ /* 0x000fea0003800000 */
.L_x_6626:
[----:B------:R-:W-:-:S04]  /*7060*/  LOP3.LUT R18, R18, 0x80000000, RZ, 0xc0, !PT ;  /* 0x8000000012127812 */ /* 0x000fc800078ec0ff */
[----:B------:R-:W-:-:S04]  /*7070*/  SHF.R.U32.HI R5, RZ, 0x18, R18 ;  /* 0x00000018ff057819 */ /* 0x000fc80000011612 */
[----:B------:R-:W-:-:S05]  /*7080*/  LOP3.LUT R5, R0, R5, RZ, 0xfc, !PT ;  /* 0x0000000500057212 */ /* 0x000fca00078efcff */
[----:B------:R-:W-:Y:S01]  /*7090*/  STG.E.U8 [R2.64], R5 ;  /* 0x0000000502007986 */ /* 0x000fe2000c101124 */
[----:B------:R-:W-:Y:S05]  /*70a0*/  EXIT ;  /* 0x000000000000794d */ /* 0x000fea0003800000 */
.L_x_6622:
[----:B---3--:R-:W-:-:S05]  /*70b0*/  F2FP.BF16.PACK_AB R18, RZ, R18 ;  /* 0x00000012ff12723e */ /* 0x008fca00000010ff */
[----:B------:R-:W-:Y:S01]  /*70c0*/  STG.E.U16 [R2.64], R18 ;  /* 0x0000001202007986 */ /* 0x000fe2000c101524 */
[----:B------:R-:W-:Y:S05]  /*70d0*/  EXIT ;  /* 0x000000000000794d */ /* 0x000fea0003800000 */
.L_x_6619:
        /* <DEDUP_REMOVED lines=11> */
.L_x_6631:
        /* <DEDUP_REMOVED lines=16> */
.L_x_6634:
[----:B------:R-:W-:-:S04]  /*7290*/  LOP3.LUT R18, R18, 0x80000000, RZ, 0xc0, !PT ;  /* 0x8000000012127812 */ /* 0x000fc800078ec0ff */
[----:B------:R-:W-:-:S04]  /*72a0*/  SHF.R.U32.HI R5, RZ, 0x18, R18 ;  /* 0x00000018ff057819 */ /* 0x000fc80000011612 */
[----:B------:R-:W-:-:S04]  /*72b0*/  LOP3.LUT R4, R4, R5, RZ, 0xfc, !PT ;  /* 0x0000000504047212 */ /* 0x000fc800078efcff */
[----:B------:R-:W-:Y:S02]  /*72c0*/  PRMT R0, R4, 0x7610, R0 ;  /* 0x0000761004007816 */ /* 0x000fe40000000000 */
.L_x_6633:
[----:B------:R-:W-:Y:S05]  /*72d0*/  BSYNC B0 ;  /* 0x0000000000007941 */ /* 0x000fea0003800000 */
.L_x_6632:
[----:B------:R-:W-:Y:S01]  /*72e0*/  STG.E.U8 [R2.64], R0 ;  /* 0x0000000002007986 */ /* 0x000fe2000c101124 */
[----:B------:R-:W-:Y:S05]  /*72f0*/  EXIT ;  /* 0x000000000000794d */ /* 0x000fea0003800000 */
.L_x_6630:
        /* <DEDUP_REMOVED lines=16> */
.L_x_6637:
[----:B------:R-:W-:-:S04]  /*7400*/  LOP3.LUT R18, R18, 0x80000000, RZ, 0xc0, !PT ;  /* 0x8000000012127812 */ /* 0x000fc800078ec0ff */
[----:B------:R-:W-:-:S04]  /*7410*/  SHF.R.U32.HI R5, RZ, 0x18, R18 ;  /* 0x00000018ff057819 */ /* 0x000fc80000011612 */
[----:B------:R-:W-:-:S04]  /*7420*/  LOP3.LUT R4, R4, R5, RZ, 0xfc, !PT ;  /* 0x0000000504047212 */ /* 0x000fc800078efcff */
[----:B------:R-:W-:Y:S02]  /*7430*/  PRMT R0, R4, 0x7610, R0 ;  /* 0x0000761004007816 */ /* 0x000fe40000000000 */
.L_x_6636:
[----:B------:R-:W-:Y:S05]  /*7440*/  BSYNC B0 ;  /* 0x0000000000007941 */ /* 0x000fea0003800000 */
.L_x_6635:
[----:B------:R-:W-:Y:S01]  /*7450*/  STG.E.U8 [R2.64], R0 ;  /* 0x0000000002007986 */ /* 0x000fe2000c101124 */
[----:B------:R-:W-:Y:S05]  /*7460*/  EXIT ;  /* 0x000000000000794d */ /* 0x000fea0003800000 */
.L_x_6629:
        /* <DEDUP_REMOVED lines=21> */
.L_x_6612:
        /* <DEDUP_REMOVED lines=20> */
.L_x_6639:
[----:B-1----:R-:W0:Y:S02]  /*7700*/  F2I.U64 R16, R16 ;  /* 0x0000001000107311 */ /* 0x002e240000201800 */
[----:B0-----:R-:W-:Y:S01]  /*7710*/  STG.E.64 [R2.64], R16 ;  /* 0x0000001002007986 */ /* 0x001fe2000c101b24 */
[----:B------:R-:W-:Y:S05]  /*7720*/  EXIT ;  /* 0x000000000000794d */ /* 0x000fea0003800000 */
.L_x_6638:
[----:B------:R-:W0:Y:S02]  /*7730*/  F2I.U32.NTZ R5, R16 ;  /* 0x0000001000057305 */ /* 0x000e240000203000 */
[----:B0-----:R-:W-:Y:S01]  /*7740*/  STG.E [R2.64], R5 ;  /* 0x0000000502007986 */ /* 0x001fe2000c101924 */
[----:B------:R-:W-:Y:S05]  /*7750*/  EXIT ;  /* 0x000000000000794d */ /* 0x000fea0003800000 */
.L_x_6640:
        /* <DEDUP_REMOVED lines=10> */
.L_x_18339:


//--------------------- .text._ZN2at6native18elementwise_kernelILi128ELi2EZNS0_22gpu_kernel_impl_nocastIZZZNS0_17round_kernel_cudaERNS_18TensorIteratorBaseEENKUlvE_clEvENKUlvE0_clEvEUlfE_EEvS4_RKT_EUliE_EEviT1_ --------------------------
	.section	.text._ZN2at6native18elementwise_kernelILi128ELi2EZNS0_22gpu_kernel_impl_nocastIZZZNS0_17round_kernel_cudaERNS_18TensorIteratorBaseEENKUlvE_clEvENKUlvE0_clEvEUlfE_EEvS4_RKT_EUliE_EEviT1_,"ax",@progbits
	.sectioninfo	@"SHI_REGISTERS=12"
	.align	128
        .global         _ZN2at6native18elementwise_kernelILi128ELi2EZNS0_22gpu_kernel_impl_nocastIZZZNS0_17round_kernel_cudaERNS_18TensorIteratorBaseEENKUlvE_clEvENKUlvE0_clEvEUlfE_EEvS4_RKT_EUliE_EEviT1_
        .type           _ZN2at6native18elementwise_kernelILi128ELi2EZNS0_22gpu_kernel_impl_nocastIZZZNS0_17round_kernel_cudaERNS_18TensorIteratorBaseEENKUlvE_clEvENKUlvE0_clEvEUlfE_EEvS4_RKT_EUliE_EEviT1_,@function
        .size           _ZN2at6native18elementwise_kernelILi128ELi2EZNS0_22gpu_kernel_impl_nocastIZZZNS0_17round_kernel_cudaERNS_18TensorIteratorBaseEENKUlvE_clEvENKUlvE0_clEvEUlfE_EEvS4_RKT_EUliE_EEviT1_,(.L_x_18340 - _ZN2at6native18elementwise_kernelILi128ELi2EZNS0_22gpu_kernel_impl_nocastIZZZNS0_17round_kernel_cudaERNS_18TensorIteratorBaseEENKUlvE_clEvENKUlvE0_clEvEUlfE_EEvS4_RKT_EUliE_EEviT1_)
        .other          _ZN2at6native18elementwise_kernelILi128ELi2EZNS0_22gpu_kernel_impl_nocastIZZZNS0_17round_kernel_cudaERNS_18TensorIteratorBaseEENKUlvE_clEvENKUlvE0_clEvEUlfE_EEvS4_RKT_EUliE_EEviT1_,@"STO_CUDA_ENTRY STV_DEFAULT"
_ZN2at6native18elementwise_kernelILi128ELi2EZNS0_22gpu_kernel_impl_nocastIZZZNS0_17round_kernel_cudaERNS_18TensorIteratorBaseEENKUlvE_clEvENKUlvE0_clEvEUlfE_EEvS4_RKT_EUliE_EEviT1_:
.text._ZN2at6native18elementwise_kernelILi128ELi2EZNS0_22gpu_kernel_impl_nocastIZZZNS0_17round_kernel_cudaERNS_18TensorIteratorBaseEENKUlvE_clEvENKUlvE0_clEvEUlfE_EEvS4_RKT_EUliE_EEviT1_:
        /* <DEDUP_REMOVED lines=236> */
.L_x_6643:
[----:B------:R-:W-:-:S04]  /*0ec0*/  IADD3 R4, P0, R3, c[0x0][0x368], RZ ;  /* 0x0000da0003047a10 */ /* 0x000fc80007f1e0ff */
[----:B------:R-:W-:-:S05]  /*0ed0*/  IADD3.X R5, RZ, c[0x0][0x36c], RZ, P0, !PT ;  /* 0x0000db00ff057a10 */ /* 0x000fca00007fe4ff */
[----:B------:R-:W2:Y:S01]  /*0ee0*/  LDG.E R4, [R4.64] ;  /* 0x0000000404047981 */ /* 0x000ea2000c1e1900 */
[----:B------:R-:W-:Y:S02]  /*0ef0*/  IADD3 R2, P0, R2, c[0x0][0x360], RZ ;  /* 0x0000d80002027a10 */ /* 0x000fe40007f1e0ff */
[----:B------:R-:W-:Y:S02]  /*0f00*/  IADD3 R7, R0, 0x80, RZ ;  /* 0x0000008000077810 */ /* 0x000fe40007ffe0ff */
[----:B------:R-:W-:Y:S01]  /*0f10*/  IADD3.X R3, RZ, c[0x0][0x364], RZ, P0, !PT ;  /* 0x0000d900ff037a10 */ /* 0x000fe200007fe4ff */
[----:B--2---:R-:W0:Y:S04]  /*0f20*/  FRND R9, R4 ;  /* 0x0000000400097307 */ /* 0x004e280000201000 */
[----:B0-----:R0:W-:Y:S04]  /*0f30*/  STG.E [R2.64], R9 ;  /* 0x0000000902007986 */ /* 0x0011e8000c101904 */
.L_x_6642:
[----:B------:R-:W-:Y:S05]  /*0f40*/  BSYNC B0 ;  /* 0x0000000000007941 */ /* 0x000fea0003800000 */
.L_x_6641:
        /* <DEDUP_REMOVED lines=230> */
.L_x_6644:
[----:B------:R-:W-:-:S04]  /*1db0*/  IADD3 R2, P0, R2, c[0x0][0x368], RZ ;  /* 0x0000da0002027a10 */ /* 0x000fc80007f1e0ff */
[----:B------:R-:W-:-:S05]  /*1dc0*/  IADD3.X R3, RZ, c[0x0][0x36c], RZ, P0, !PT ;  /* 0x0000db00ff037a10 */ /* 0x000fca00007fe4ff */
[----:B------:R-:W2:Y:S01]  /*1dd0*/  LDG.E R2, [R2.64] ;  /* 0x0000000402027981 */ /* 0x000ea2000c1e1900 */
[----:B------:R-:W-:-:S04]  /*1de0*/  IADD3 R4, P0, R0, c[0x0][0x360], RZ ;  /* 0x0000d80000047a10 */ /* 0x000fc80007f1e0ff */
[----:B------:R-:W-:Y:S01]  /*1df0*/  IADD3.X R5, RZ, c[0x0][0x364], RZ, P0, !PT ;  /* 0x0000d900ff057a10 */ /* 0x000fe200007fe4ff */
[----:B--2---:R-:W0:Y:S04]  /*1e00*/  FRND R7, R2 ;  /* 0x0000000200077307 */ /* 0x004e280000201000 */
[----:B0-----:R-:W-:Y:S01]  /*1e10*/  STG.E [R4.64], R7 ;  /* 0x0000000704007986 */ /* 0x001fe2000c101904 */
[----:B------:R-:W-:Y:S05]  /*1e20*/  EXIT ;  /* 0x000000000000794d */ /* 0x000fea0003800000 */
.L_x_6645:
        /* <DEDUP_REMOVED lines=13> */
.L_x_18340:


//--------------------- .text._ZN2at6native27unrolled_elementwise_kernelIZZZNS0_17round_kernel_cudaERNS_18TensorIteratorBaseEENKUlvE_clEvENKUlvE0_clEvEUlfE_St5arrayIPcLm2EELi4E23TrivialOffsetCalculatorILi1EjESB_NS0_6memory15LoadWithoutCastENSC_16StoreWithoutCastEEEviT_T0_T2_T3_T4_T5_ --------------------------
	.section	.text._ZN2at6native27unrolled_elementwise_kernelIZZZNS0_17round_kernel_cudaERNS_18TensorIteratorBaseEENKUlvE_clEvENKUlvE0_clEvEUlfE_St5arrayIPcLm2EELi4E23TrivialOffsetCalculatorILi1EjESB_NS0_6memory15LoadWithoutCastENSC_16StoreWithoutCastEEEviT_T0_T2_T3_T4_T5_,"ax",@progbits
	.sectioninfo	@"SHI_REGISTERS=22"
	.align	128
        .global         _ZN2at6native27unrolled_elementwise_kernelIZZZNS0_17round_kernel_cudaERNS_18TensorIteratorBaseEENKUlvE_clEvENKUlvE0_clEvEUlfE_St5arrayIPcLm2EELi4E23TrivialOffsetCalculatorILi1EjESB_NS0_6memory15LoadWithoutCastENSC_16StoreWithoutCastEEEviT_T0_T2_T3_T4_T5_
        .type           _ZN2at6native27unrolled_elementwise_kernelIZZZNS0_17round_kernel_cudaERNS_18TensorIteratorBaseEENKUlvE_clEvENKUlvE0_clEvEUlfE_St5arrayIPcLm2EELi4E23TrivialOffsetCalculatorILi1EjESB_NS0_6memory15LoadWithoutCastENSC_16StoreWithoutCastEEEviT_T0_T2_T3_T4_T5_,@function
        .size           _ZN2at6native27unrolled_elementwise_kernelIZZZNS0_17round_kernel_cudaERNS_18TensorIteratorBaseEENKUlvE_clEvENKUlvE0_clEvEUlfE_St5arrayIPcLm2EELi4E23TrivialOffsetCalculatorILi1EjESB_NS0_6memory15LoadWithoutCastENSC_16StoreWithoutCastEEEviT_T0_T2_T3_T4_T5_,(.L_x_18341 - _ZN2at6native27unrolled_elementwise_kernelIZZZNS0_17round_kernel_cudaERNS_18TensorIteratorBaseEENKUlvE_clEvENKUlvE0_clEvEUlfE_St5arrayIPcLm2EELi4E23TrivialOffsetCalculatorILi1EjESB_NS0_6memory15LoadWithoutCastENSC_16StoreWithoutCastEEEviT_T0_T2_T3_T4_T5_)
        .other          _ZN2at6native27unrolled_elementwise_kernelIZZZNS0_17round_kernel_cudaERNS_18TensorIteratorBaseEENKUlvE_clEvENKUlvE0_clEvEUlfE_St5arrayIPcLm2EELi4E23TrivialOffsetCalculatorILi1EjESB_NS0_6memory15LoadWithoutCastENSC_16StoreWithoutCastEEEviT_T0_T2_T3_T4_T5_,@"STO_CUDA_ENTRY STV_DEFAULT"
_ZN2at6native27unrolled_elementwise_kernelIZZZNS0_17round_kernel_cudaERNS_18TensorIteratorBaseEENKUlvE_clEvENKUlvE0_clEvEUlfE_St5arrayIPcLm2EELi4E23TrivialOffsetCalculatorILi1EjESB_NS0_6memory15LoadWithoutCastENSC_16StoreWithoutCastEEEviT_T0_T2_T3_T4_T5_:
.text._ZN2at6native27unrolled_elementwise_kernelIZZZNS0_17round_kernel_cudaERNS_18TensorIteratorBaseEENKUlvE_clEvENKUlvE0_clEvEUlfE_St5arrayIPcLm2EELi4E23TrivialOffsetCalculatorILi1EjESB_NS0_6memory15LoadWithoutCastENSC_16StoreWithoutCastEEEviT_T0_T2_T3_T4_T5_:
        /* <DEDUP_REMOVED lines=45> */
[----:B--2---:R-:W0:Y:S02]  /*02d0*/  @!P0 FRND R17, R12 ;  /* 0x0000000c00118307 */ /* 0x004e240000201000 */
[----:B0-----:R0:W-:Y:S06]  /*02e0*/  @!P0 STG.E [R4.64], R17 ;  /* 0x0000001104008986 */ /* 0x0011ec000c101904 */
[----:B---3--:R-:W1:Y:S08]  /*02f0*/  @!P1 FRND R13, R13 ;  /* 0x0000000d000d9307 */ /* 0x008e700000201000 */
[----:B------:R0:W2:Y:S01]  /*0300*/  @!P3 FRND R3, R10 ;  /* 0x0000000a0003b307 */ /* 0x0000a20000201000 */
        /* <DEDUP_REMOVED lines=12> */
.L_x_6647:
[----:B------:R-:W-:Y:S05]  /*03d0*/  BSYNC B0 ;  /* 0x0000000000007941 */ /* 0x000fea0003800000 */
.L_x_6646:
[----:B------:R-:W-:Y:S01]  /*03e0*/  ISETP.GE.AND P0, PT, R15, R2, PT ;  /* 0x000000020f00720c */ /* 0x000fe20003f06270 */
[----:B-----5:R-:W3:-:S12]  /*03f0*/  @!P3 FRND R11, R11 ;  /* 0x0000000b000bb307 */ /* 0x020ed80000201000 */
[----:B------:R-:W-:Y:S05]  /*0400*/  @P0 EXIT ;  /* 0x000000000000094d */ /* 0x000fea0003800000 */
[----:B0-2---:R-:W-:Y:S01]  /*0410*/  HFMA2.MMA R3, -RZ, RZ, 0, 2.384185791015625e-07 ;  /* 0x00000004ff037435 */ /* 0x005fe200000001ff */
[----:B------:R-:W-:-:S09]  /*0420*/  IMAD R2, R0, 0x200, R15 ;  /* 0x0000020000027824 */ /* 0x000fd200078e020f */
[----:B------:R-:W-:-:S05]  /*0430*/  IMAD.WIDE.U32 R2, R2, R3, c[0x0][0x168] ;  /* 0x00005a0002027625 */ /* 0x000fca00078e0003 */
[----:B---3--:R-:W-:Y:S01]  /*0440*/  STG.E [R2.64], R11 ;  /* 0x0000000b02007986 */ /* 0x008fe2000c101904 */
[----:B------:R-:W-:Y:S05]  /*0450*/  EXIT ;  /* 0x000000000000794d */ /* 0x000fea0003800000 */
.L_x_6648:
        /* <DEDUP_REMOVED lines=10> */
.L_x_18341:


//--------------------- .text._ZN2at6native29vectorized_elementwise_kernelILi2EZZZNS0_17round_kernel_cudaERNS_18TensorIteratorBaseEENKUlvE_clEvENKUlvE0_clEvEUlfE_St5arrayIPcLm2EEEEviT0_T1_ --------------------------
	.section	.text._ZN2at6native29vectorized_elementwise_kernelILi2EZZZNS0_17round_kernel_cudaERNS_18TensorIteratorBaseEENKUlvE_clEvENKUlvE0_clEvEUlfE_St5arrayIPcLm2EEEEviT0_T1_,"ax",@progbits
	.sectioninfo	@"SHI_REGISTERS=26"
	.align	128
        .global         _ZN2at6native29vectorized_elementwise_kernelILi2EZZZNS0_17round_kernel_cudaERNS_18TensorIteratorBaseEENKUlvE_clEvENKUlvE0_clEvEUlfE_St5arrayIPcLm2EEEEviT0_T1_
        .type           _ZN2at6native29vectorized_elementwise_kernelILi2EZZZNS0_17round_kernel_cudaERNS_18TensorIteratorBaseEENKUlvE_clEvENKUlvE0_clEvEUlfE_St5arrayIPcLm2EEEEviT0_T1_,@function
        .size           _ZN2at6native29vectorized_elementwise_kernelILi2EZZZNS0_17round_kernel_cudaERNS_18TensorIteratorBaseEENKUlvE_clEvENKUlvE0_clEvEUlfE_St5arrayIPcLm2EEEEviT0_T1_,(.L_x_18342 - _ZN2at6native29vectorized_elementwise_kernelILi2EZZZNS0_17round_kernel_cudaERNS_18TensorIteratorBaseEENKUlvE_clEvENKUlvE0_clEvEUlfE_St5arrayIPcLm2EEEEviT0_T1_)
        .other          _ZN2at6native29vectorized_elementwise_kernelILi2EZZZNS0_17round_kernel_cudaERNS_18TensorIteratorBaseEENKUlvE_clEvENKUlvE0_clEvEUlfE_St5arrayIPcLm2EEEEviT0_T1_,@"STO_CUDA_ENTRY STV_DEFAULT"
_ZN2at6native29vectorized_elementwise_kernelILi2EZZZNS0_17round_kernel_cudaERNS_18TensorIteratorBaseEENKUlvE_clEvENKUlvE0_clEvEUlfE_St5arrayIPcLm2EEEEviT0_T1_:
.text._ZN2at6native29vectorized_elementwise_kernelILi2EZZZNS0_17round_kernel_cudaERNS_18TensorIteratorBaseEENKUlvE_clEvENKUlvE0_clEvEUlfE_St5arrayIPcLm2EEEEviT0_T1_:
        /* <DEDUP_REMOVED lines=17> */
[----:B--2---:R-:W-:Y:S08]  /*0110*/  FRND R7, R7 ;  /* 0x0000000700077307 */ /* 0x004ff00000201000 */
[----:B------:R-:W0:Y:S08]  /*0120*/  FRND R6, R6 ;  /* 0x0000000600067307 */ /* 0x000e300000201000 */
[----:B---3--:R-:W-:Y:S08]  /*0130*/  FRND R9, R9 ;  /* 0x0000000900097307 */ /* 0x008ff00000201000 */
[----:B------:R-:W1:Y:S01]  /*0140*/  FRND R8, R8 ;  /* 0x0000000800087307 */ /* 0x000e620000201000 */
[----:B0-----:R-:W-:Y:S07]  /*0150*/  STG.E.64 [R4.64], R6 ;  /* 0x0000000604007986 */ /* 0x001fee000c101b04 */
[----:B----4-:R-:W-:Y:S08]  /*0160*/  FRND R11, R11 ;  /* 0x0000000b000b7307 */ /* 0x010ff00000201000 */
[----:B------:R-:W0:Y:S01]  /*0170*/  FRND R10, R10 ;  /* 0x0000000a000a7307 */ /* 0x000e220000201000 */
[----:B-1----:R-:W-:Y:S07]  /*0180*/  STG.E.64 [R4.64+0x400], R8 ;  /* 0x0004000804007986 */ /* 0x002fee000c101b04 */
[----:B-----5:R-:W-:Y:S08]  /*0190*/  FRND R13, R13 ;  /* 0x0000000d000d7307 */ /* 0x020ff00000201000 */
[----:B------:R-:W1:Y:S01]  /*01a0*/  FRND R12, R12 ;  /* 0x0000000c000c7307 */ /* 0x000e620000201000 */
[----:B0-----:R-:W-:Y:S04]  /*01b0*/  STG.E.64 [R4.64+0x800], R10 ;  /* 0x0008000a04007986 */ /* 0x001fe8000c101b04 */
[----:B-1----:R-:W-:Y:S01]  /*01c0*/  STG.E.64 [R4.64+0xc00], R12 ;  /* 0x000c000c04007986 */ /* 0x002fe2000c101b04 */
[----:B------:R-:W-:Y:S05]  /*01d0*/  EXIT ;  /* 0x000000000000794d */ /* 0x000fea0003800000 */
.L_x_6649:
        /* <DEDUP_REMOVED lines=64> */
[----:B--2---:R-:W0:Y:S08]  /*05e0*/  @!P0 FRND R23, R4 ;  /* 0x0000000400178307 */ /* 0x004e300000201000 */
[----:B---3--:R-:W1:Y:S01]  /*05f0*/  @!P1 FRND R5, R5 ;  /* 0x0000000500059307 */ /* 0x008e620000201000 */
[----:B------:R-:W-:-:S02]  /*0600*/  ISETP.GE.AND P1, PT, R13, R2, PT ;  /* 0x000000020d00720c */ /* 0x000fc40003f26270 */
[----:B------:R-:W-:-:S05]  /*0610*/  IADD3 R13, R3, 0x200, RZ ;  /* 0x00000200030d7810 */ /* 0x000fca0007ffe0ff */
[----:B-----5:R-:W2:Y:S01]  /*0620*/  @!P2 FRND R6, R6 ;  /* 0x000000060006a307 */ /* 0x020ea20000201000 */
[----:B------:R-:W-:Y:S02]  /*0630*/  ISETP.GE.AND P2, PT, R13, R2, PT ;  /* 0x000000020d00720c */ /* 0x000fe40003f46270 */
[----:B------:R-:W-:-:S05]  /*0640*/  IADD3 R13, R3, 0x280, RZ ;  /* 0x00000280030d7810 */ /* 0x000fca0007ffe0ff */
[----:B------:R-:W3:Y:S01]  /*0650*/  @!P1 FRND R7, R7 ;  /* 0x0000000700079307 */ /* 0x000ee20000201000 */
[----:B------:R-:W-:Y:S02]  /*0660*/  ISETP.GE.AND P1, PT, R13, R2, PT ;  /* 0x000000020d00720c */ /* 0x000fe40003f26270 */
[----:B------:R-:W-:-:S05]  /*0670*/  IADD3 R13, R3, 0x300, RZ ;  /* 0x00000300030d7810 */ /* 0x000fca0007ffe0ff */
[----:B------:R-:W1:Y:S01]  /*0680*/  @!P2 FRND R9, R9 ;  /* 0x000000090009a307 */ /* 0x000e620000201000 */
[----:B------:R-:W-:Y:S01]  /*0690*/  ISETP.GE.AND P2, PT, R13, R2, PT ;  /* 0x000000020d00720c */ /* 0x000fe20003f46270 */
[----:B------:R-:W-:Y:S01]  /*06a0*/  @!P0 IMAD.WIDE.U32 R12, R12, R19, c[0x0][0x168] ;  /* 0x00005a000c0c8625 */ /* 0x000fe200078e0013 */
[----:B------:R-:W-:-:S04]  /*06b0*/  @!P0 MOV R3, R17 ;  /* 0x0000001100038202 */ /* 0x000fc80000000f00 */
[----:B0-----:R0:W-:Y:S01]  /*06c0*/  @!P0 STG.E [R12.64], R23 ;  /* 0x000000170c008986 */ /* 0x0011e2000c101904 */
[----:B------:R-:W-:Y:S01]  /*06d0*/  ISETP.GE.AND P0, PT, R3, R2, PT ;  /* 0x000000020300720c */ /* 0x000fe20003f06270 */
[----:B----4-:R-:W4:Y:S08]  /*06e0*/  @!P1 FRND R8, R8 ;  /* 0x0000000800089307 */ /* 0x010f300000201000 */
[----:B------:R-:W0:Y:S08]  /*06f0*/  @!P2 FRND R11, R11 ;  /* 0x0000000b000ba307 */ /* 0x000e300000201000 */
[----:B------:R-:W0:Y:S01]  /*0700*/  @!P3 FRND R10, R10 ;  /* 0x0000000a000ab307 */ /* 0x000e220000201000 */
        /* <DEDUP_REMOVED lines=13> */
.L_x_6652:
[----:B-1234-:R-:W-:-:S13]  /*07e0*/  ISETP.GE.AND P0, PT, R3, R2, PT ;  /* 0x000000020300720c */ /* 0x01efda0003f06270 */
[----:B------:R-:W-:Y:S05]  /*07f0*/  @P0 BRA `(.L_x_6654) ;  /* 0x000000c000000947 */ /* 0x000fea0003800000 */
[----:B0-----:R-:W-:Y:S01]  /*0800*/  IMAD.IADD R4, R0, 0x1, R3 ;  /* 0x0000000100047824 */ /* 0x001fe200078e0203 */
[----:B------:R-:W-:Y:S01]  /*0810*/  IADD3 R3, R3, 0x80, RZ ;  /* 0x0000008003037810 */ /* 0x000fe20007ffe0ff */
[----:B------:R-:W-:-:S04]  /*0820*/  IMAD.MOV.U32 R5, RZ, RZ, 0x4 ;  /* 0x00000004ff057424 */ /* 0x000fc800078e00ff */
[----:B------:R-:W-:-:S05]  /*0830*/  IMAD.WIDE.U32 R4, R4, R5, c[0x0][0x168] ;  /* 0x00005a0004047625 */ /* 0x000fca00078e0005 */
[----:B------:R0:W-:Y:S02]  /*0840*/  STG.E [R4.64], R7 ;  /* 0x0000000704007986 */ /* 0x0001e4000c101904 */
.L_x_6653:
[----:B------:R-:W-:-:S13]  /*0850*/  ISETP.GE.AND P0, PT, R3, R2, PT ;  /* 0x000000020300720c */ /* 0x000fda0003f06270 */
[----:B------:R-:W-:Y:S05]  /*0860*/  @P0 BRA `(.L_x_6655) ;  /* 0x000000d000000947 */ /* 0x000fea0003800000 */
[----:B0-----:R-:W-:Y:S01]  /*0870*/  MOV R5, 0x4 ;  /* 0x0000000400057802 */ /* 0x001fe20000000f00 */
[----:B------:R-:W-:Y:S01]  /*0880*/  IMAD.IADD R4, R0, 0x1, R3 ;  /* 0x0000000100047824 */ /* 0x000fe200078e0203 */
[----:B------:R-:W-:-:S03]  /*0890*/  IADD3 R3, R3, 0x80, RZ ;  /* 0x0000008003037810 */ /* 0x000fc60007ffe0ff */
[----:B------:R-:W-:-:S05]  /*08a0*/  IMAD.WIDE.U32 R4, R4, R5, c[0x0][0x168] ;  /* 0x00005a0004047625 */ /* 0x000fca00078e0005 */
[----:B------:R0:W-:Y:S02]  /*08b0*/  STG.E [R4.64], R9 ;  /* 0x0000000904007986 */ /* 0x0001e4000c101904 */
.L_x_6654:
        /* <DEDUP_REMOVED lines=8> */
.L_x_6655:
[----:B------:R-:W-:Y:S05]  /*0940*/  BSYNC B1 ;  /* 0x0000000000017941 */ /* 0x000fea0003800000 */
.L_x_6651:
[----:B------:R-:W-:-:S13]  /*0950*/  ISETP.GE.AND P0, PT, R3, R2, PT ;  /* 0x000000020300720c */ /* 0x000fda0003f06270 */
[----:B0-----:R-:W-:Y:S01]  /*0960*/  @!P0 MOV R5, 0x4 ;  /* 0x0000000400058802 */ /* 0x001fe20000000f00 */
[----:B------:R-:W-:Y:S01]  /*0970*/  @!P0 IMAD.IADD R4, R0, 0x1, R3 ;  /* 0x0000000100048824 */ /* 0x000fe200078e0203 */
[----:B------:R-:W-:-:S03]  /*0980*/  @!P0 IADD3 R3, R3, 0x80, RZ ;  /* 0x0000008003038810 */ /* 0x000fc60007ffe0ff */
[----:B------:R-:W-:-:S05]  /*0990*/  @!P0 IMAD.WIDE.U32 R4, R4, R5, c[0x0][0x168] ;  /* 0x00005a0004048625 */ /* 0x000fca00078e0005 */
[----:B------:R0:W-:Y:S02]  /*09a0*/  @!P0 STG.E [R4.64], R11 ;  /* 0x0000000b04008986 */ /* 0x0001e4000c101904 */
.L_x_6656:
[----:B------:R-:W-:Y:S05]  /*09b0*/  BSYNC B0 ;  /* 0x0000000000007941 */ /* 0x000fea0003800000 */
.L_x_6650:
        /* <DEDUP_REMOVED lines=8> */
.L_x_6657:
        /* <DEDUP_REMOVED lines=12> */
.L_x_18342:


//--------------------- .text._ZN2at6native29vectorized_elementwise_kernelILi4EZZZNS0_17round_kernel_cudaERNS_18TensorIteratorBaseEENKUlvE_clEvENKUlvE0_clEvEUlfE_St5arrayIPcLm2EEEEviT0_T1_ --------------------------
	.section	.text._ZN2at6native29vectorized_elementwise_kernelILi4EZZZNS0_17round_kernel_cudaERNS_18TensorIteratorBaseEENKUlvE_clEvENKUlvE0_clEvEUlfE_St5arrayIPcLm2EEEEviT0_T1_,"ax",@progbits
	.sectioninfo	@"SHI_REGISTERS=26"
	.align	128
        .global         _ZN2at6native29vectorized_elementwise_kernelILi4EZZZNS0_17round_kernel_cudaERNS_18TensorIteratorBaseEENKUlvE_clEvENKUlvE0_clEvEUlfE_St5arrayIPcLm2EEEEviT0_T1_
        .type           _ZN2at6native29vectorized_elementwise_kernelILi4EZZZNS0_17round_kernel_cudaERNS_18TensorIteratorBaseEENKUlvE_clEvENKUlvE0_clEvEUlfE_St5arrayIPcLm2EEEEviT0_T1_,@function
        .size           _ZN2at6native29vectorized_elementwise_kernelILi4EZZZNS0_17round_kernel_cudaERNS_18TensorIteratorBaseEENKUlvE_clEvENKUlvE0_clEvEUlfE_St5arrayIPcLm2EEEEviT0_T1_,(.L_x_18343 - _ZN2at6native29vectorized_elementwise_kernelILi4EZZZNS0_17round_kernel_cudaERNS_18TensorIteratorBaseEENKUlvE_clEvENKUlvE0_clEvEUlfE_St5arrayIPcLm2EEEEviT0_T1_)
        .other          _ZN2at6native29vectorized_elementwise_kernelILi4EZZZNS0_17round_kernel_cudaERNS_18TensorIteratorBaseEENKUlvE_clEvENKUlvE0_clEvEUlfE_St5arrayIPcLm2EEEEviT0_T1_,@"STO_CUDA_ENTRY STV_DEFAULT"
_ZN2at6native29vectorized_elementwise_kernelILi4EZZZNS0_17round_kernel_cudaERNS_18TensorIteratorBaseEENKUlvE_clEvENKUlvE0_clEvEUlfE_St5arrayIPcLm2EEEEviT0_T1_:
.text._ZN2at6native29vectorized_elementwise_kernelILi4EZZZNS0_17round_kernel_cudaERNS_18TensorIteratorBaseEENKUlvE_clEvENKUlvE0_clEvEUlfE_St5arrayIPcLm2EEEEviT0_T1_:
        /* <DEDUP_REMOVED lines=15> */
[----:B--2---:R-:W-:Y:S08]  /*00f0*/  FRND R7, R7 ;  /* 0x0000000700077307 */ /* 0x004ff00000201000 */
[----:B------:R-:W-:Y:S08]  /*0100*/  FRND R6, R6 ;  /* 0x0000000600067307 */ /* 0x000ff00000201000 */
[----:B------:R-:W-:Y:S08]  /*0110*/  FRND R5, R5 ;  /* 0x0000000500057307 */ /* 0x000ff00000201000 */
[----:B------:R-:W0:Y:S08]  /*0120*/  FRND R4, R4 ;  /* 0x0000000400047307 */ /* 0x000e300000201000 */
[----:B---3--:R-:W-:Y:S08]  /*0130*/  FRND R11, R11 ;  /* 0x0000000b000b7307 */ /* 0x008ff00000201000 */
[----:B------:R-:W-:Y:S01]  /*0140*/  FRND R10, R10 ;  /* 0x0000000a000a7307 */ /* 0x000fe20000201000 */
[----:B0-----:R-:W-:Y:S07]  /*0150*/  STG.E.128 [R12.64], R4 ;  /* 0x000000040c007986 */ /* 0x001fee000c101d04 */
[----:B------:R-:W-:Y:S08]  /*0160*/  FRND R9, R9 ;  /* 0x0000000900097307 */ /* 0x000ff00000201000 */
[----:B------:R-:W0:Y:S02]  /*0170*/  FRND R8, R8 ;  /* 0x0000000800087307 */ /* 0x000e240000201000 */
[----:B0-----:R-:W-:Y:S01]  /*0180*/  STG.E.128 [R12.64+0x800], R8 ;  /* 0x000800080c007986 */ /* 0x001fe2000c101d04 */
[----:B------:R-:W-:Y:S05]  /*0190*/  EXIT ;  /* 0x000000000000794d */ /* 0x000fea0003800000 */
.L_x_6658:
        /* <DEDUP_REMOVED lines=96> */
.L_x_6661:
[----:B-1234-:R-:W-:-:S13]  /*07a0*/  ISETP.GE.AND P0, PT, R3, R2, PT ;  /* 0x000000020300720c */ /* 0x01efda0003f06270 */
[----:B------:R-:W-:Y:S05]  /*07b0*/  @P0 BRA `(.L_x_6663) ;  /* 0x000000c000000947 */ /* 0x000fea0003800000 */
[----:B0-----:R-:W-:Y:S01]  /*07c0*/  IMAD.IADD R4, R0, 0x1, R3 ;  /* 0x0000000100047824 */ /* 0x001fe200078e0203 */
[----:B------:R-:W-:Y:S01]  /*07d0*/  IADD3 R3, R3, 0x80, RZ ;  /* 0x0000008003037810 */ /* 0x000fe20007ffe0ff */
[----:B------:R-:W-:-:S04]  /*07e0*/  IMAD.MOV.U32 R5, RZ, RZ, 0x4 ;  /* 0x00000004ff057424 */ /* 0x000fc800078e00ff */
[----:B------:R-:W-:-:S05]  /*07f0*/  IMAD.WIDE.U32 R4, R4, R5, c[0x0][0x168] ;  /* 0x00005a0004047625 */ /* 0x000fca00078e0005 */
[----:B------:R0:W-:Y:S02]  /*0800*/  STG.E [R4.64], R7 ;  /* 0x0000000704007986 */ /* 0x0001e4000c101904 */
.L_x_6662:
[----:B------:R-:W-:-:S13]  /*0810*/  ISETP.GE.AND P0, PT, R3, R2, PT ;  /* 0x000000020300720c */ /* 0x000fda0003f06270 */
[----:B------:R-:W-:Y:S05]  /*0820*/  @P0 BRA `(.L_x_6664) ;  /* 0x000000d000000947 */ /* 0x000fea0003800000 */
[----:B0-----:R-:W-:Y:S01]  /*0830*/  MOV R5, 0x4 ;  /* 0x0000000400057802 */ /* 0x001fe20000000f00 */
[----:B------:R-:W-:Y:S01]  /*0840*/  IMAD.IADD R4, R0, 0x1, R3 ;  /* 0x0000000100047824 */ /* 0x000fe200078e0203 */
[----:B------:R-:W-:-:S03]  /*0850*/  IADD3 R3, R3, 0x80, RZ ;  /* 0x0000008003037810 */ /* 0x000fc60007ffe0ff */
[----:B------:R-:W-:-:S05]  /*0860*/  IMAD.WIDE.U32 R4, R4, R5, c[0x0][0x168] ;  /* 0x00005a0004047625 */ /* 0x000fca00078e0005 */
[----:B------:R0:W-:Y:S02]  /*0870*/  STG.E [R4.64], R9 ;  /* 0x0000000904007986 */ /* 0x0001e4000c101904 */
.L_x_6663:
        /* <DEDUP_REMOVED lines=8> */
.L_x_6664:
[----:B------:R-:W-:Y:S05]  /*0900*/  BSYNC B1 ;  /* 0x0000000000017941 */ /* 0x000fea0003800000 */
.L_x_6660:
[----:B------:R-:W-:-:S13]  /*0910*/  ISETP.GE.AND P0, PT, R3, R2, PT ;  /* 0x000000020300720c */ /* 0x000fda0003f06270 */
[----:B0-----:R-:W-:Y:S01]  /*0920*/  @!P0 MOV R5, 0x4 ;  /* 0x0000000400058802 */ /* 0x001fe20000000f00 */
[----:B------:R-:W-:Y:S01]  /*0930*/  @!P0 IMAD.IADD R4, R0, 0x1, R3 ;  /* 0x0000000100048824 */ /* 0x000fe200078e0203 */
[----:B------:R-:W-:-:S03]  /*0940*/  @!P0 IADD3 R3, R3, 0x80, RZ ;  /* 0x0000008003038810 */ /* 0x000fc60007ffe0ff */
[----:B------:R-:W-:-:S05]  /*0950*/  @!P0 IMAD.WIDE.U32 R4, R4, R5, c[0x0][0x168] ;  /* 0x00005a0004048625 */ /* 0x000fca00078e0005 */
[----:B------:R0:W-:Y:S02]  /*0960*/  @!P0 STG.E [R4.64], R11 ;  /* 0x0000000b04008986 */ /* 0x0001e4000c101904 */
.L_x_6665:
[----:B------:R-:W-:Y:S05]  /*0970*/  BSYNC B0 ;  /* 0x0000000000007941 */ /* 0x000fea0003800000 */
.L_x_6659:
        /* <DEDUP_REMOVED lines=8> */
.L_x_6666:
        /* <DEDUP_REMOVED lines=16> */
.L_x_18343:


//--------------------- .text._ZN2at6native29vectorized_elementwise_kernelILi8EZZZNS0_17round_kernel_cudaERNS_18TensorIteratorBaseEENKUlvE_clEvENKUlvE0_clEvEUlfE_St5arrayIPcLm2EEEEviT0_T1_ --------------------------
	.section	.text._ZN2at6native29vectorized_elementwise_kernelILi8EZZZNS0_17round_kernel_cudaERNS_18TensorIteratorBaseEENKUlvE_clEvENKUlvE0_clEvEUlfE_St5arrayIPcLm2EEEEviT0_T1_,"ax",@progbits
	.sectioninfo	@"SHI_REGISTERS=4"
	.align	128
        .global         _ZN2at6native29vectorized_elementwise_kernelILi8EZZZNS0_17round_kernel_cudaERNS_18TensorIteratorBaseEENKUlvE_clEvENKUlvE0_clEvEUlfE_St5arrayIPcLm2EEEEviT0_T1_
        .type           _ZN2at6native29vectorized_elementwise_kernelILi8EZZZNS0_17round_kernel_cudaERNS_18TensorIteratorBaseEENKUlvE_clEvENKUlvE0_clEvEUlfE_St5arrayIPcLm2EEEEviT0_T1_,@function
        .size           _ZN2at6native29vectorized_elementwise_kernelILi8EZZZNS0_17round_kernel_cudaERNS_18TensorIteratorBaseEENKUlvE_clEvENKUlvE0_clEvEUlfE_St5arrayIPcLm2EEEEviT0_T1_,(.L_x_18344 - _ZN2at6native29vectorized_elementwise_kernelILi8EZZZNS0_17round_kernel_cudaERNS_18TensorIteratorBaseEENKUlvE_clEvENKUlvE0_clEvEUlfE_St5arrayIPcLm2EEEEviT0_T1_)
        .other          _ZN2at6native29vectorized_elementwise_kernelILi8EZZZNS0_17round_kernel_cudaERNS_18TensorIteratorBaseEENKUlvE_clEvENKUlvE0_clEvEUlfE_St5arrayIPcLm2EEEEviT0_T1_,@"STO_CUDA_ENTRY STV_DEFAULT"
_ZN2at6native29vectorized_elementwise_kernelILi8EZZZNS0_17round_kernel_cudaERNS_18TensorIteratorBaseEENKUlvE_clEvENKUlvE0_clEvEUlfE_St5arrayIPcLm2EEEEviT0_T1_:
.text._ZN2at6native29vectorized_elementwise_kernelILi8EZZZNS0_17round_kernel_cudaERNS_18TensorIteratorBaseEENKUlvE_clEvENKUlvE0_clEvEUlfE_St5arrayIPcLm2EEEEviT0_T1_:
[----:B------:R-:W-:Y:S02]  /*0000*/  MOV R1, c[0x0][0x28] ;  /* 0x00000a0000017a02 */ /* 0x000fe40000000f00 */
[----:B------:R-:W-:Y:S05]  /*0010*/  EXIT ;  /* 0x000000000000794d */ /* 0x000fea0003800000 */
.L_x_6667:
        /* <DEDUP_REMOVED lines=14> */
.L_x_18344:


//--------------------- .text._ZN2at6native18elementwise_kernelILi128ELi4EZNS0_15gpu_kernel_implIZZZNS0_17round_kernel_cudaERNS_18TensorIteratorBaseEENKUlvE_clEvENKUlvE_clEvEUldE_EEvS4_RKT_EUliE_EEviT1_ --------------------------
	.section	.text._ZN2at6native18elementwise_kernelILi128ELi4EZNS0_15gpu_kernel_implIZZZNS0_17round_kernel_cudaERNS_18TensorIteratorBaseEENKUlvE_clEvENKUlvE_clEvEUldE_EEvS4_RKT_EUliE_EEviT1_,"ax",@progbits
	.sectioninfo	@"SHI_REGISTERS=26"
	.align	128
        .global         _ZN2at6native18elementwise_kernelILi128ELi4EZNS0_15gpu_kernel_implIZZZNS0_17round_kernel_cudaERNS_18TensorIteratorBaseEENKUlvE_clEvENKUlvE_clEvEUldE_EEvS4_RKT_EUliE_EEviT1_
        .type           _ZN2at6native18elementwise_kernelILi128ELi4EZNS0_15gpu_kernel_implIZZZNS0_17round_kernel_cudaERNS_18TensorIteratorBaseEENKUlvE_clEvENKUlvE_clEvEUldE_EEvS4_RKT_EUliE_EEviT1_,@function
        .size           _ZN2at6native18elementwise_kernelILi128ELi4EZNS0_15gpu_kernel_implIZZZNS0_17round_kernel_cudaERNS_18TensorIteratorBaseEENKUlvE_clEvENKUlvE_clEvEUldE_EEvS4_RKT_EUliE_EEviT1_,(.L_x_18345 - _ZN2at6native18elementwise_kernelILi128ELi4EZNS0_15gpu_kernel_implIZZZNS0_17round_kernel_cudaERNS_18TensorIteratorBaseEENKUlvE_clEvENKUlvE_clEvEUldE_EEvS4_RKT_EUliE_EEviT1_)
        .other          _ZN2at6native18elementwise_kernelILi128ELi4EZNS0_15gpu_kernel_implIZZZNS0_17round_kernel_cudaERNS_18TensorIteratorBaseEENKUlvE_clEvENKUlvE_clEvEUldE_EEvS4_RKT_EUliE_EEviT1_,@"STO_CUDA_ENTRY STV_DEFAULT"
_ZN2at6native18elementwise_kernelILi128ELi4EZNS0_15gpu_kernel_implIZZZNS0_17round_kernel_cudaERNS_18TensorIteratorBaseEENKUlvE_clEvENKUlvE_clEvEUldE_EEvS4_RKT_EUliE_EEviT1_:
.text._ZN2at6native18elementwise_kernelILi128ELi4EZNS0_15gpu_kernel_implIZZZNS0_17round_kernel_cudaERNS_18TensorIteratorBaseEENKUlvE_clEvENKUlvE_clEvEUldE_EEvS4_RKT_EUliE_EEviT1_:
        /* <DEDUP_REMOVED lines=236> */
.L_x_6670:
        /* <DEDUP_REMOVED lines=19> */
.L_x_6674:
[----:B------:R-:W2:Y:S02]  /*0ff0*/  LDG.E.U8 R2, [R4.64] ;  /* 0x0000002404027981 */ /* 0x000ea4000c1e1100 */
[----:B--2---:R-:W0:Y:S01]  /*1000*/  I2F.F64.U16 R2, R2 ;  /* 0x0000000200027312 */ /* 0x004e220000101800 */
[----:B------:R-:W-:Y:S05]  /*1010*/  BRA `(.L_x_6676) ;  /* 0x00000df000007947 */ /* 0x000fea0003800000 */
.L_x_6673:
        /* <DEDUP_REMOVED lines=9> */
.L_x_6678:
[----:B------:R-:W2:Y:S02]  /*10b0*/  LDG.E R2, [R4.64] ;  /* 0x0000002404027981 */ /* 0x000ea4000c1e1900 */
[----:B--2---:R-:W0:Y:S01]  /*10c0*/  I2F.F64 R2, R2 ;  /* 0x0000000200027312 */ /* 0x004e220000201c00 */
[----:B------:R-:W-:Y:S05]  /*10d0*/  BRA `(.L_x_6676) ;  /* 0x00000d3000007947 */ /* 0x000fea0003800000 */
.L_x_6677:
[----:B------:R-:W2:Y:S02]  /*10e0*/  LDG.E.U16 R2, [R4.64] ;  /* 0x0000002404027981 */ /* 0x000ea4000c1e1500 */
[----:B--2---:R-:W0:Y:S01]  /*10f0*/  I2F.F64.S16 R2, R2 ;  /* 0x0000000200027312 */ /* 0x004e220000101c00 */
[----:B------:R-:W-:Y:S05]  /*1100*/  BRA `(.L_x_6676) ;  /* 0x00000d0000007947 */ /* 0x000fea0003800000 */
.L_x_6672:
        /* <DEDUP_REMOVED lines=10> */
.L_x_6680:
[----:B------:R-:W2:Y:S02]  /*11b0*/  LDG.E.U16 R0, [R4.64] ;  /* 0x0000002404007981 */ /* 0x000ea4000c1e1500 */
[----:B--2---:R-:W-:-:S05]  /*11c0*/  HADD2.F32 R0, -RZ, R0.H0_H0 ;  /* 0x20000000ff007230 */ /* 0x004fca0000004100 */
[----:B------:R-:W-:-:S04]  /*11d0*/  FMUL.FTZ R0, R0, 1 ;  /* 0x3f80000000007820 */ /* 0x000fc80000410000 */
[----:B------:R0:W1:Y:S01]  /*11e0*/  F2F.F64.F32 R2, R0 ;  /* 0x0000000000027310 */ /* 0x0000620000201800 */
[----:B------:R-:W-:Y:S05]  /*11f0*/  BRA `(.L_x_6676) ;  /* 0x00000c1000007947 */ /* 0x000fea0003800000 */
.L_x_6679:
        /* <DEDUP_REMOVED lines=10> */
.L_x_6682:
[----:B------:R-:W2:Y:S02]  /*12a0*/  LDG.E.U16 R4, [R4.64] ;  /* 0x0000002404047981 */ /* 0x000ea4000c1e1500 */
[----:B--2---:R-:W-:-:S05]  /*12b0*/  HADD2.F32 R0, -RZ, R4.H0_H0 ;  /* 0x20000004ff007230 */ /* 0x004fca0000004100 */
[----:B------:R-:W-:-:S04]  /*12c0*/  FMUL.FTZ R0, R0, 1 ;  /* 0x3f80000000007820 */ /* 0x000fc80000410000 */
[----:B------:R0:W1:Y:S01]  /*12d0*/  F2F.F64.F32 R2, R0 ;  /* 0x0000000000027310 */ /* 0x0000620000201800 */
[----:B------:R-:W-:Y:S05]  /*12e0*/  BRA `(.L_x_6676) ;  /* 0x00000b2000007947 */ /* 0x000fea0003800000 */
.L_x_6681:
[----:B------:R0:W5:Y:S01]  /*12f0*/  LDG.E.64 R2, [R4.64] ;  /* 0x0000002404027981 */ /* 0x000162000c1e1b00 */
[----:B------:R-:W-:Y:S05]  /*1300*/  BRA `(.L_x_6676) ;  /* 0x00000b0000007947 */ /* 0x000fea0003800000 */
.L_x_6671:
        /* <DEDUP_REMOVED lines=13> */
.L_x_6685:
[----:B------:R0:W5:Y:S01]  /*13e0*/  LDG.E.64 R2, [R4.64] ;  /* 0x0000002404027981 */ /* 0x000162000c1e1b00 */
[----:B------:R-:W-:Y:S05]  /*13f0*/  BRA `(.L_x_6676) ;  /* 0x00000a1000007947 */ /* 0x000fea0003800000 */
.L_x_6684:
        /* <DEDUP_REMOVED lines=28> */
.L_x_6687:
        /* <DEDUP_REMOVED lines=15> */
.L_x_6686:
[----:B------:R-:W2:Y:S02]  /*16b0*/  LDG.E.U16 R0, [R4.64] ;  /* 0x0000002404007981 */ /* 0x000ea4000c1e1500 */
[----:B--2---:R-:W-:-:S05]  /*16c0*/  PRMT R0, RZ, 0x5410, R0 ;  /* 0x00005410ff007816 */ /* 0x004fca0000000000 */
[----:B------:R-:W-:-:S04]  /*16d0*/  FMUL.FTZ R0, R0, 1 ;  /* 0x3f80000000007820 */ /* 0x000fc80000410000 */
[----:B------:R0:W1:Y:S01]  /*16e0*/  F2F.F64.F32 R2, R0 ;  /* 0x0000000000027310 */ /* 0x0000620000201800 */
[----:B------:R-:W-:Y:S05]  /*16f0*/  BRA `(.L_x_6676) ;  /* 0x0000071000007947 */ /* 0x000fea0003800000 */
.L_x_6683:
        /* <DEDUP_REMOVED lines=11> */
.L_x_6690:
        /* <DEDUP_REMOVED lines=21> */
.L_x_6694:
[----:B------:R-:W-:Y:S05]  /*1900*/  BSYNC B1 ;  /* 0x0000000000017941 */ /* 0x000fea0003800000 */
.L_x_6693:
[----:B------:R-:W-:Y:S01]  /*1910*/  LEA R3, R0, 0x3b800000, 0x17 ;  /* 0x3b80000000037811 */ /* 0x000fe200078eb8ff */
[----:B------:R-:W-:-:S05]  /*1920*/  IMAD.SHL.U32 R0, R2, 0x100000, RZ ;  /* 0x0010000002007824 */ /* 0x000fca00078e00ff */
[----:B------:R-:W-:Y:S02]  /*1930*/  LOP3.LUT R0, R3, R0, R4, 0xfe, !PT ;  /* 0x0000000003007212 */ /* 0x000fe400078efe04 */
.L_x_6692:
[----:B------:R-:W-:Y:S05]  /*1940*/  BSYNC B0 ;  /* 0x0000000000007941 */ /* 0x000fea0003800000 */
.L_x_6691:
[----:B------:R-:W-:-:S04]  /*1950*/  FMUL.FTZ R0, R0, 1 ;  /* 0x3f80000000007820 */ /* 0x000fc80000410000 */
[----:B------:R0:W1:Y:S01]  /*1960*/  F2F.F64.F32 R2, R0 ;  /* 0x0000000000027310 */ /* 0x0000620000201800 */
[----:B------:R-:W-:Y:S05]  /*1970*/  BRA `(.L_x_6676) ;  /* 0x0000049000007947 */ /* 0x000fea0003800000 */
.L_x_6689:
        /* <DEDUP_REMOVED lines=21> */
.L_x_6698:
[----:B------:R-:W-:Y:S05]  /*1ad0*/  BSYNC B1 ;  /* 0x0000000000017941 */ /* 0x000fea0003800000 */
.L_x_6697:
[----:B------:R-:W-:Y:S01]  /*1ae0*/  LEA R3, R0, 0x37800000, 0x17 ;  /* 0x3780000000037811 */ /* 0x000fe200078eb8ff */
[----:B------:R-:W-:-:S05]  /*1af0*/  IMAD.SHL.U32 R0, R2, 0x200000, RZ ;  /* 0x0020000002007824 */ /* 0x000fca00078e00ff */
[----:B------:R-:W-:Y:S02]  /*1b00*/  LOP3.LUT R0, R3, R0, R4, 0xfe, !PT ;  /* 0x0000000003007212 */ /* 0x000fe400078efe04 */
.L_x_6696:
[----:B------:R-:W-:Y:S05]  /*1b10*/  BSYNC B0 ;  /* 0x0000000000007941 */ /* 0x000fea0003800000 */
.L_x_6695:
[----:B------:R-:W-:-:S04]  /*1b20*/  FMUL.FTZ R0, R0, 1 ;  /* 0x3f80000000007820 */ /* 0x000fc80000410000 */
[----:B------:R0:W1:Y:S01]  /*1b30*/  F2F.F64.F32 R2, R0 ;  /* 0x0000000000027310 */ /* 0x0000620000201800 */
[----:B------:R-:W-:Y:S05]  /*1b40*/  BRA `(.L_x_6676) ;  /* 0x000002c000007947 */ /* 0x000fea0003800000 */
.L_x_6688:
        /* <DEDUP_REMOVED lines=14> */
.L_x_6702:
[----:B------:R-:W-:Y:S05]  /*1c30*/  BSYNC B0 ;  /* 0x0000000000007941 */ /* 0x000fea0003800000 */
.L_x_6701:
[----:B------:R-:W-:-:S04]  /*1c40*/  FMUL.FTZ R0, R0, 1 ;  /* 0x3f80000000007820 */ /* 0x000fc80000410000 */
[----:B------:R0:W1:Y:S01]  /*1c50*/  F2F.F64.F32 R2, R0 ;  /* 0x0000000000027310 */ /* 0x0000620000201800 */
[----:B------:R-:W-:Y:S05]  /*1c60*/  BRA `(.L_x_6676) ;  /* 0x000001a000007947 */ /* 0x000fea0003800000 */
.L_x_6675:
        /* <DEDUP_REMOVED lines=21> */
.L_x_6700:
[----:B------:R-:W2:Y:S02]  /*1dc0*/  LDG.E.64 R2, [R4.64] ;  /* 0x0000002404027981 */ /* 0x000ea4000c1e1b00 */
[----:B--2---:R-:W0:Y:S01]  /*1dd0*/  I2F.F64.U64 R2, R2 ;  /* 0x0000000200027312 */ /* 0x004e220000301800 */
[----:B------:R-:W-:Y:S05]  /*1de0*/  BRA `(.L_x_6676) ;  /* 0x0000002000007947 */ /* 0x000fea0003800000 */
.L_x_6699:
[----:B------:R-:W2:Y:S02]  /*1df0*/  LDG.E R2, [R4.64] ;  /* 0x0000002404027981 */ /* 0x000ea4000c1e1900 */
[----:B--2---:R-:W0:Y:S02]  /*1e00*/  I2F.F64.U32 R2, R2 ;  /* 0x0000000200027312 */ /* 0x004e240000201800 */
.L_x_6676:
[----:B------:R-:W2:Y:S01]  /*1e10*/  LDC.U8 R6, c[0x0][0x371] ;  /* 0x0000dc40ff067b82 */ /* 0x000ea20000000000 */
[----:B01---5:R0:W1:Y:S01]  /*1e20*/  FRND.F64 R4, R2 ;  /* 0x0000000200047313 */ /* 0x0230620000301800 */
        /* <DEDUP_REMOVED lines=11> */
[----:B------:R-:W0:Y:S02]  /*1ee0*/  F2I.F64 R3, R2 ;  /* 0x0000000200037311 */ /* 0x000e240000301100 */
[----:B0-----:R0:W-:Y:S01]  /*1ef0*/  STG.E.U8 [R16.64], R3 ;  /* 0x0000000310007986 */ /* 0x0011e2000c101124 */
[----:B------:R-:W-:Y:S05]  /*1f00*/  BRA `(.L_x_6708) ;  /* 0x00000f1000007947 */ /* 0x000fea0003800000 */
.L_x_6706:
[----:B------:R-:W0:Y:S02]  /*1f10*/  F2I.S64.F64 R2, R2 ;  /* 0x0000000200027311 */ /* 0x000e240000301900 */
[----:B0-----:R-:W-:-:S05]  /*1f20*/  IMAD.MOV.U32 R5, RZ, RZ, R2 ;  /* 0x000000ffff057224 */ /* 0x001fca00078e0002 */
[----:B------:R0:W-:Y:S01]  /*1f30*/  STG.E.U8 [R16.64], R5 ;  /* 0x0000000510007986 */ /* 0x0001e2000c101124 */
[----:B------:R-:W-:Y:S05]  /*1f40*/  BRA `(.L_x_6708) ;  /* 0x00000ed000007947 */ /* 0x000fea0003800000 */
.L_x_6705:
[----:B------:R-:W-:-:S13]  /*1f50*/  ISETP.NE.AND P0, PT, R0, 0x2, PT ;  /* 0x000000020000780c */ /* 0x000fda0003f05270 */
[----:B------:R-:W-:Y:S05]  /*1f60*/  @!P0 BRA `(.L_x_6709) ;  /* 0x000000a000008947 */ /* 0x000fea0003800000 */
[----:B------:R-:W-:-:S13]  /*1f70*/  ISETP.NE.AND P0, PT, R0, 0x3, PT ;  /* 0x000000030000780c */ /* 0x000fda0003f05270 */
[----:B------:R-:W-:Y:S05]  /*1f80*/  @!P0 BRA `(.L_x_6710) ;  /* 0x0000005000008947 */ /* 0x000fea0003800000 */
[----:B------:R-:W-:-:S13]  /*1f90*/  ISETP.NE.AND P0, PT, R0, 0x4, PT ;  /* 0x000000040000780c */ /* 0x000fda0003f05270 */
[----:B------:R-:W-:Y:S05]  /*1fa0*/  @P0 BRA `(.L_x_6707) ;  /* 0x00000ce000000947 */ /* 0x000fea0003800000 */
[----:B------:R-:W0:Y:S02]  /*1fb0*/  F2I.S64.F64 R2, R2 ;  /* 0x0000000200027311 */ /* 0x000e240000301900 */
[----:B0-----:R0:W-:Y:S01]  /*1fc0*/  STG.E.64 [R16.64], R2 ;  /* 0x0000000210007986 */ /* 0x0011e2000c101b24 */
[----:B------:R-:W-:Y:S05]  /*1fd0*/  BRA `(.L_x_6708) ;  /* 0x00000e4000007947 */ /* 0x000fea0003800000 */
.L_x_6710:
[----:B------:R-:W0:Y:S02]  /*1fe0*/  F2I.F64 R3, R2 ;  /* 0x0000000200037311 */ /* 0x000e240000301100 */
[----:B0-----:R0:W-:Y:S01]  /*1ff0*/  STG.E [R16.64], R3 ;  /* 0x0000000310007986 */ /* 0x0011e2000c101924 */
[----:B------:R-:W-:Y:S05]  /*2000*/  BRA `(.L_x_6708) ;  /* 0x00000e1000007947 */ /* 0x000fea0003800000 */
.L_x_6709:
[----:B------:R-:W0:Y:S02]  /*2010*/  F2I.F64 R3, R2 ;  /* 0x0000000200037311 */ /* 0x000e240000301100 */
[----:B0-----:R0:W-:Y:S01]  /*2020*/  STG.E.U16 [R16.64], R3 ;  /* 0x0000000310007986 */ /* 0x0011e2000c101524 */
[----:B------:R-:W-:Y:S05]  /*2030*/  BRA `(.L_x_6708) ;  /* 0x00000de000007947 */ /* 0x000fea0003800000 */
.L_x_6704:
        /* <DEDUP_REMOVED lines=11> */
.L_x_6712:
[----:B------:R-:W0:Y:S01]  /*20f0*/  F2F.F32.F64 R0, R4 ;  /* 0x0000000400007310 */ /* 0x000e220000301000 */
[----:B------:R-:W0:-:S14]  /*2100*/  DSETP.GEU.AND P0, PT, |R4|, c[0x2][0x0], PT ;  /* 0x008000000400762a */ /* 0x000e1c0003f0e200 */
[----:B0-----:R-:W-:-:S05]  /*2110*/  @!P0 FMUL R0, R0, 1.175494350822287508e-38 ;  /* 0x0080000000008820 */ /* 0x001fca0000400000 */
[----:B------:R-:W-:-:S05]  /*2120*/  F2FP.PACK_AB R0, RZ, R0 ;  /* 0x00000000ff00723e */ /* 0x000fca00000000ff */
[----:B------:R0:W-:Y:S01]  /*2130*/  STG.E.U16 [R16.64], R0 ;  /* 0x0000000010007986 */ /* 0x0001e2000c101524 */
[----:B------:R-:W-:Y:S05]  /*2140*/  BRA `(.L_x_6708) ;  /* 0x00000cd000007947 */ /* 0x000fea0003800000 */
.L_x_6711:
        /* <DEDUP_REMOVED lines=12> */
.L_x_6714:
[----:B------:R-:W0:Y:S01]  /*2210*/  F2F.F32.F64 R0, R4 ;  /* 0x0000000400007310 */ /* 0x000e220000301000 */
[----:B------:R-:W0:-:S14]  /*2220*/  DSETP.GEU.AND P0, PT, |R4|, c[0x2][0x0], PT ;  /* 0x008000000400762a */ /* 0x000e1c0003f0e200 */
[----:B0-----:R-:W-:-:S05]  /*2230*/  @!P0 FMUL R0, R0, 1.175494350822287508e-38 ;  /* 0x0080000000008820 */ /* 0x001fca0000400000 */
[----:B------:R-:W-:-:S04]  /*2240*/  F2FP.PACK_AB R3, RZ, R0 ;  /* 0x00000000ff03723e */ /* 0x000fc800000000ff */
[----:B------:R-:W-:-:S05]  /*2250*/  PRMT R3, R3, 0x5410, RZ ;  /* 0x0000541003037816 */ /* 0x000fca00000000ff */
[----:B------:R0:W-:Y:S01]  /*2260*/  STG.E [R16.64], R3 ;  /* 0x0000000310007986 */ /* 0x0001e2000c101924 */
[----:B------:R-:W-:Y:S05]  /*2270*/  BRA `(.L_x_6708) ;  /* 0x00000ba000007947 */ /* 0x000fea0003800000 */
.L_x_6713:
[----:B------:R0:W-:Y:S01]  /*2280*/  STG.E.64 [R16.64], R4 ;  /* 0x0000000410007986 */ /* 0x0001e2000c101b24 */
[----:B------:R-:W-:Y:S05]  /*2290*/  BRA `(.L_x_6708) ;  /* 0x00000b8000007947 */ /* 0x000fea0003800000 */
.L_x_6703:
        /* <DEDUP_REMOVED lines=12> */
.L_x_6717:
[----:B------:R-:W-:-:S05]  /*2360*/  CS2R R6, SRZ ;  /* 0x0000000000067805 */ /* 0x000fca000001ff00 */
[----:B------:R0:W-:Y:S01]  /*2370*/  STG.E.128 [R16.64], R4 ;  /* 0x0000000410007986 */ /* 0x0001e2000c101d24 */
[----:B------:R-:W-:Y:S05]  /*2380*/  BRA `(.L_x_6708) ;  /* 0x00000a9000007947 */ /* 0x000fea0003800000 */
.L_x_6716:
        /* <DEDUP_REMOVED lines=23> */
.L_x_6721:
[----:B------:R-:W-:Y:S05]  /*2500*/  BSYNC B0 ;  /* 0x0000000000007941 */ /* 0x000fea0003800000 */
.L_x_6720:
[----:B------:R-:W-:-:S05]  /*2510*/  LOP3.LUT R3, R0, R3, RZ, 0xfc, !PT ;  /* 0x0000000300037212 */ /* 0x000fca00078efcff */
[----:B------:R0:W-:Y:S01]  /*2520*/  STG.E.U8 [R16.64], R3 ;  /* 0x0000000310007986 */ /* 0x0001e2000c101124 */
[----:B------:R-:W-:Y:S05]  /*2530*/  BRA `(.L_x_6708) ;  /* 0x000008e000007947 */ /* 0x000fea0003800000 */
.L_x_6719:
        /* <DEDUP_REMOVED lines=15> */
.L_x_6723:
[----:B------:R-:W-:Y:S01]  /*2630*/  IMAD.MOV.U32 R0, RZ, RZ, 0x7f ;  /* 0x0000007fff007424 */ /* 0x000fe200078e00ff */
[----:B------:R-:W-:-:S04]  /*2640*/  ISETP.GT.U32.AND P0, PT, R2, 0x7f800000, PT ;  /* 0x7f8000000200780c */ /* 0x000fc80003f04070 */
[----:B------:R-:W-:-:S04]  /*2650*/  SEL R0, R0, 0x7c, P0 ;  /* 0x0000007c00007807 */ /* 0x000fc80000000000 */
.L_x_6724:
[----:B------:R-:W-:Y:S05]  /*2660*/  BSYNC B0 ;  /* 0x0000000000007941 */ /* 0x000fea0003800000 */
.L_x_6722:
[----:B------:R-:W-:-:S04]  /*2670*/  LOP3.LUT R2, R3, 0x80000000, RZ, 0xc0, !PT ;  /* 0x8000000003027812 */ /* 0x000fc800078ec0ff */
[----:B------:R-:W-:-:S04]  /*2680*/  SHF.R.U32.HI R3, RZ, 0x18, R2 ;  /* 0x00000018ff037819 */ /* 0x000fc80000011602 */
[----:B------:R-:W-:-:S05]  /*2690*/  LOP3.LUT R3, R0, R3, RZ, 0xfc, !PT ;  /* 0x0000000300037212 */ /* 0x000fca00078efcff */
[----:B------:R0:W-:Y:S01]  /*26a0*/  STG.E.U8 [R16.64], R3 ;  /* 0x0000000310007986 */ /* 0x0001e2000c101124 */
[----:B------:R-:W-:Y:S05]  /*26b0*/  BRA `(.L_x_6708) ;  /* 0x0000076000007947 */ /* 0x000fea0003800000 */
.L_x_6718:
[----:B------:R-:W0:Y:S01]  /*26c0*/  F2F.F32.F64 R0, R4 ;  /* 0x0000000400007310 */ /* 0x000e220000301000 */
[----:B------:R-:W0:-:S14]  /*26d0*/  DSETP.GEU.AND P0, PT, |R4|, c[0x2][0x0], PT ;  /* 0x008000000400762a */ /* 0x000e1c0003f0e200 */
[----:B0-----:R-:W-:-:S05]  /*26e0*/  @!P0 FMUL R0, R0, 1.175494350822287508e-38 ;  /* 0x0080000000008820 */ /* 0x001fca0000400000 */
[----:B------:R-:W-:-:S05]  /*26f0*/  F2FP.BF16.PACK_AB R0, RZ, R0 ;  /* 0x00000000ff00723e */ /* 0x000fca00000010ff */
[----:B------:R0:W-:Y:S01]  /*2700*/  STG.E.U16 [R16.64], R0 ;  /* 0x0000000010007986 */ /* 0x0001e2000c101524 */
[----:B------:R-:W-:Y:S05]  /*2710*/  BRA `(.L_x_6708) ;  /* 0x0000070000007947 */ /* 0x000fea0003800000 */
.L_x_6715:
        /* <DEDUP_REMOVED lines=8> */
[----:B------:R-:W0:Y:S02]  /*27a0*/  F2I.U32.F64 R3, R2 ;  /* 0x0000000200037311 */ /* 0x000e240000301000 */
[----:B0-----:R0:W-:Y:S01]  /*27b0*/  STG.E.U16 [R16.64], R3 ;  /* 0x0000000310007986 */ /* 0x0011e2000c101524 */
[----:B------:R-:W-:Y:S05]  /*27c0*/  BRA `(.L_x_6708) ;  /* 0x0000065000007947 */ /* 0x000fea0003800000 */
.L_x_6727:
        /* <DEDUP_REMOVED lines=19> */
.L_x_6730:
[----:B------:R-:W-:-:S04]  /*2900*/  LOP3.LUT R2, R3, 0x80000000, RZ, 0xc0, !PT ;  /* 0x8000000003027812 */ /* 0x000fc800078ec0ff */
[----:B------:R-:W-:-:S04]  /*2910*/  SHF.R.U32.HI R3, RZ, 0x18, R2 ;  /* 0x00000018ff037819 */ /* 0x000fc80000011602 */
[----:B------:R-:W-:-:S04]  /*2920*/  LOP3.LUT R0, R0, R3, RZ, 0xfc, !PT ;  /* 0x0000000300007212 */ /* 0x000fc800078efcff */
[----:B------:R-:W-:Y:S02]  /*2930*/  PRMT R8, R0, 0x7610, R8 ;  /* 0x0000761000087816 */ /* 0x000fe40000000008 */
.L_x_6729:
[----:B------:R-:W-:Y:S05]  /*2940*/  BSYNC B0 ;  /* 0x0000000000007941 */ /* 0x000fea0003800000 */
.L_x_6728:
[----:B------:R0:W-:Y:S01]  /*2950*/  STG.E.U8 [R16.64], R8 ;  /* 0x0000000810007986 */ /* 0x0001e2000c101124 */
[----:B------:R-:W-:Y:S05]  /*2960*/  BRA `(.L_x_6708) ;  /* 0x000004b000007947 */ /* 0x000fea0003800000 */
.L_x_6726:
        /* <DEDUP_REMOVED lines=19> */
.L_x_6733:
[----:B------:R-:W-:-:S04]  /*2aa0*/  LOP3.LUT R2, R3, 0x80000000, RZ, 0xc0, !PT ;  /* 0x8000000003027812 */ /* 0x000fc800078ec0ff */
[----:B------:R-:W-:-:S04]  /*2ab0*/  SHF.R.U32.HI R3, RZ, 0x18, R2 ;  /* 0x00000018ff037819 */ /* 0x000fc80000011602 */
[----:B------:R-:W-:-:S04]  /*2ac0*/  LOP3.LUT R0, R0, R3, RZ, 0xfc, !PT ;  /* 0x0000000300007212 */ /* 0x000fc800078efcff */
[----:B------:R-:W-:Y:S02]  /*2ad0*/  PRMT R8, R0, 0x7610, R8 ;  /* 0x0000761000087816 */ /* 0x000fe40000000008 */
.L_x_6732:
[----:B------:R-:W-:Y:S05]  /*2ae0*/  BSYNC B0 ;  /* 0x0000000000007941 */ /* 0x000fea0003800000 */
.L_x_6731:
[----:B------:R0:W-:Y:S01]  /*2af0*/  STG.E.U8 [R16.64], R8 ;  /* 0x0000000810007986 */ /* 0x0001e2000c101124 */
[----:B------:R-:W-:Y:S05]  /*2b00*/  BRA `(.L_x_6708) ;  /* 0x0000031000007947 */ /* 0x000fea0003800000 */
.L_x_6725:
        /* <DEDUP_REMOVED lines=24> */
.L_x_6707:
        /* <DEDUP_REMOVED lines=20> */
.L_x_6735:
[----:B------:R-:W0:Y:S02]  /*2dd0*/  F2I.U64.F64 R2, R2 ;  /* 0x0000000200027311 */ /* 0x000e240000301800 */
[----:B0-----:R0:W-:Y:S01]  /*2de0*/  STG.E.64 [R16.64], R2 ;  /* 0x0000000210007986 */ /* 0x0011e2000c101b24 */
[----:B------:R-:W-:Y:S05]  /*2df0*/  BRA `(.L_x_6708) ;  /* 0x0000002000007947 */ /* 0x000fea0003800000 */
.L_x_6734:
[----:B------:R-:W0:Y:S02]  /*2e00*/  F2I.U32.F64 R3, R2 ;  /* 0x0000000200037311 */ /* 0x000e240000301000 */
[----:B0-----:R0:W-:Y:S02]  /*2e10*/  STG.E [R16.64], R3 ;  /* 0x0000000310007986 */ /* 0x0011e4000c101924 */
.L_x_6708:
[----:B------:R-:W-:-:S05]  /*2e20*/  IMAD R18, R18, 0x200, R23 ;  /* 0x0000020012127824 */ /* 0x000fca00078e0217 */
[----:B------:R-:W-:Y:S02]  /*2e30*/  IADD3 R19, R18, 0x80, RZ ;  /* 0x0000008012137810 */ /* 0x000fe40007ffe0ff */
.L_x_6669:
[----:B------:R-:W-:Y:S05]  /*2e40*/  BSYNC B6 ;  /* 0x0000000000067941 */ /* 0x000fea0003800000 */
.L_x_6668:
        /* <DEDUP_REMOVED lines=231> */
.L_x_6738:
        /* <DEDUP_REMOVED lines=19> */
.L_x_6742:
[----:B------:R-:W2:Y:S02]  /*3df0*/  LDG.E.U8 R2, [R4.64] ;  /* 0x0000002404027981 */ /* 0x000ea4000c1e1100 */
[----:B--2---:R-:W0:Y:S01]  /*3e00*/  I2F.F64.U16 R2, R2 ;  /* 0x0000000200027312 */ /* 0x004e220000101800 */
[----:B------:R-:W-:Y:S05]  /*3e10*/  BRA `(.L_x_6744) ;  /* 0x00000df000007947 */ /* 0x000fea0003800000 */
.L_x_6741:
        /* <DEDUP_REMOVED lines=9> */
.L_x_6746:
[----:B------:R-:W2:Y:S02]  /*3eb0*/  LDG.E R2, [R4.64] ;  /* 0x0000002404027981 */ /* 0x000ea4000c1e1900 */
[----:B--2---:R-:W0:Y:S01]  /*3ec0*/  I2F.F64 R2, R2 ;  /* 0x0000000200027312 */ /* 0x004e220000201c00 */
[----:B------:R-:W-:Y:S05]  /*3ed0*/  BRA `(.L_x_6744) ;  /* 0x00000d3000007947 */ /* 0x000fea0003800000 */
.L_x_6745:
[----:B------:R-:W2:Y:S02]  /*3ee0*/  LDG.E.U16 R2, [R4.64] ;  /* 0x0000002404027981 */ /* 0x000ea4000c1e1500 */
[----:B--2---:R-:W0:Y:S01]  /*3ef0*/  I2F.F64.S16 R2, R2 ;  /* 0x0000000200027312 */ /* 0x004e220000101c00 */
[----:B------:R-:W-:Y:S05]  /*3f00*/  BRA `(.L_x_6744) ;  /* 0x00000d0000007947 */ /* 0x000fea0003800000 */
.L_x_6740:
        /* <DEDUP_REMOVED lines=10> */
.L_x_6748:
[----:B------:R-:W2:Y:S02]  /*3fb0*/  LDG.E.U16 R0, [R4.64] ;  /* 0x0000002404007981 */ /* 0x000ea4000c1e1500 */
[----:B--2---:R-:W-:-:S05]  /*3fc0*/  HADD2.F32 R0, -RZ, R0.H0_H0 ;  /* 0x20000000ff007230 */ /* 0x004fca0000004100 */
[----:B------:R-:W-:-:S04]  /*3fd0*/  FMUL.FTZ R0, R0, 1 ;  /* 0x3f80000000007820 */ /* 0x000fc80000410000 */
[----:B------:R0:W1:Y:S01]  /*3fe0*/  F2F.F64.F32 R2, R0 ;  /* 0x0000000000027310 */ /* 0x0000620000201800 */
[----:B------:R-:W-:Y:S05]  /*3ff0*/  BRA `(.L_x_6744) ;  /* 0x00000c1000007947 */ /* 0x000fea0003800000 */
.L_x_6747:
        /* <DEDUP_REMOVED lines=10> */
.L_x_6750:
[----:B------:R-:W2:Y:S02]  /*40a0*/  LDG.E.U16 R4, [R4.64] ;  /* 0x0000002404047981 */ /* 0x000ea4000c1e1500 */
[----:B--2---:R-:W-:-:S05]  /*40b0*/  HADD2.F32 R0, -RZ, R4.H0_H0 ;  /* 0x20000004ff007230 */ /* 0x004fca0000004100 */
[----:B------:R-:W-:-:S04]  /*40c0*/  FMUL.FTZ R0, R0, 1 ;  /* 0x3f80000000007820 */ /* 0x000fc80000410000 */
[----:B------:R0:W1:Y:S01]  /*40d0*/  F2F.F64.F32 R2, R0 ;  /* 0x0000000000027310 */ /* 0x0000620000201800 */
[----:B------:R-:W-:Y:S05]  /*40e0*/  BRA `(.L_x_6744) ;  /* 0x00000b2000007947 */ /* 0x000fea0003800000 */
.L_x_6749:
[----:B------:R0:W5:Y:S01]  /*40f0*/  LDG.E.64 R2, [R4.64] ;  /* 0x0000002404027981 */ /* 0x000162000c1e1b00 */
[----:B------:R-:W-:Y:S05]  /*4100*/  BRA `(.L_x_6744) ;  /* 0x00000b0000007947 */ /* 0x000fea0003800000 */
.L_x_6739:
        /* <DEDUP_REMOVED lines=13> */
.L_x_6753:
[----:B------:R0:W5:Y:S01]  /*41e0*/  LDG.E.64 R2, [R4.64] ;  /* 0x0000002404027981 */ /* 0x000162000c1e1b00 */
[----:B------:R-:W-:Y:S05]  /*41f0*/  BRA `(.L_x_6744) ;  /* 0x00000a1000007947 */ /* 0x000fea0003800000 */
.L_x_6752:
        /* <DEDUP_REMOVED lines=28> */
.L_x_6755:
        /* <DEDUP_REMOVED lines=15> */
.L_x_6754:
[----:B------:R-:W2:Y:S02]  /*44b0*/  LDG.E.U16 R0, [R4.64] ;  /* 0x0000002404007981 */ /* 0x000ea4000c1e1500 */
[----:B--2---:R-:W-:-:S05]  /*44c0*/  PRMT R0, RZ, 0x5410, R0 ;  /* 0x00005410ff007816 */ /* 0x004fca0000000000 */
[----:B------:R-:W-:-:S04]  /*44d0*/  FMUL.FTZ R0, R0, 1 ;  /* 0x3f80000000007820 */ /* 0x000fc80000410000 */
[----:B------:R0:W1:Y:S01]  /*44e0*/  F2F.F64.F32 R2, R0 ;  /* 0x0000000000027310 */ /* 0x0000620000201800 */
[----:B------:R-:W-:Y:S05]  /*44f0*/  BRA `(.L_x_6744) ;  /* 0x0000071000007947 */ /* 0x000fea0003800000 */
.L_x_6751:
        /* <DEDUP_REMOVED lines=11> */
.L_x_6758:
        /* <DEDUP_REMOVED lines=21> */
.L_x_6762:
[----:B------:R-:W-:Y:S05]  /*4700*/  BSYNC B1 ;  /* 0x0000000000017941 */ /* 0x000fea0003800000 */
.L_x_6761:
[----:B------:R-:W-:Y:S01]  /*4710*/  LEA R3, R0, 0x3b800000, 0x17 ;  /* 0x3b80000000037811 */ /* 0x000fe200078eb8ff */
[----:B------:R-:W-:-:S05]  /*4720*/  IMAD.SHL.U32 R0, R2, 0x100000, RZ ;  /* 0x0010000002007824 */ /* 0x000fca00078e00ff */
[----:B------:R-:W-:Y:S02]  /*4730*/  LOP3.LUT R0, R3, R0, R4, 0xfe, !PT ;  /* 0x0000000003007212 */ /* 0x000fe400078efe04 */
.L_x_6760:
[----:B------:R-:W-:Y:S05]  /*4740*/  BSYNC B0 ;  /* 0x0000000000007941 */ /* 0x000fea0003800000 */
.L_x_6759:
[----:B------:R-:W-:-:S04]  /*4750*/  FMUL.FTZ R0, R0, 1 ;  /* 0x3f80000000007820 */ /* 0x000fc80000410000 */
[----:B------:R0:W1:Y:S01]  /*4760*/  F2F.F64.F32 R2, R0 ;  /* 0x0000000000027310 */ /* 0x0000620000201800 */
[----:B------:R-:W-:Y:S05]  /*4770*/  BRA `(.L_x_6744) ;  /* 0x0000049000007947 */ /* 0x000fea0003800000 */
.L_x_6757:
        /* <DEDUP_REMOVED lines=21> */
.L_x_6766:
[----:B------:R-:W-:Y:S05]  /*48d0*/  BSYNC B1 ;  /* 0x0000000000017941 */ /* 0x000fea0003800000 */
.L_x_6765:
[----:B------:R-:W-:Y:S01]  /*48e0*/  LEA R3, R0, 0x37800000, 0x17 ;  /* 0x3780000000037811 */ /* 0x000fe200078eb8ff */
[----:B------:R-:W-:-:S05]  /*48f0*/  IMAD.SHL.U32 R0, R2, 0x200000, RZ ;  /* 0x0020000002007824 */ /* 0x000fca00078e00ff */
[----:B------:R-:W-:Y:S02]  /*4900*/  LOP3.LUT R0, R3, R0, R4, 0xfe, !PT ;  /* 0x0000000003007212 */ /* 0x000fe400078efe04 */
.L_x_6764:
[----:B------:R-:W-:Y:S05]  /*4910*/  BSYNC B0 ;  /* 0x0000000000007941 */ /* 0x000fea0003800000 */
.L_x_6763:
[----:B------:R-:W-:-:S04]  /*4920*/  FMUL.FTZ R0, R0, 1 ;  /* 0x3f80000000007820 */ /* 0x000fc80000410000 */
[----:B------:R0:W1:Y:S01]  /*4930*/  F2F.F64.F32 R2, R0 ;  /* 0x0000000000027310 */ /* 0x0000620000201800 */
[----:B------:R-:W-:Y:S05]  /*4940*/  BRA `(.L_x_6744) ;  /* 0x000002c000007947 */ /* 0x000fea0003800000 */
.L_x_6756:
        /* <DEDUP_REMOVED lines=14> */
.L_x_6770:
[----:B------:R-:W-:Y:S05]  /*4a30*/  BSYNC B0 ;  /* 0x0000000000007941 */ /* 0x000fea0003800000 */
.L_x_6769:
[----:B------:R-:W-:-:S04]  /*4a40*/  FMUL.FTZ R0, R0, 1 ;  /* 0x3f80000000007820 */ /* 0x000fc80000410000 */
[----:B------:R0:W1:Y:S01]  /*4a50*/  F2F.F64.F32 R2, R0 ;  /* 0x0000000000027310 */ /* 0x0000620000201800 */
[----:B------:R-:W-:Y:S05]  /*4a60*/  BRA `(.L_x_6744) ;  /* 0x000001a000007947 */ /* 0x000fea0003800000 */
.L_x_6743:
        /* <DEDUP_REMOVED lines=21> */
.L_x_6768:
[----:B------:R-:W2:Y:S02]  /*4bc0*/  LDG.E.64 R2, [R4.64] ;  /* 0x0000002404027981 */ /* 0x000ea4000c1e1b00 */
[----:B--2---:R-:W0:Y:S01]  /*4bd0*/  I2F.F64.U64 R2, R2 ;  /* 0x0000000200027312 */ /* 0x004e220000301800 */
[----:B------:R-:W-:Y:S05]  /*4be0*/  BRA `(.L_x_6744) ;  /* 0x0000002000007947 */ /* 0x000fea0003800000 */
.L_x_6767:
[----:B------:R-:W2:Y:S02]  /*4bf0*/  LDG.E R2, [R4.64] ;  /* 0x0000002404027981 */ /* 0x000ea4000c1e1900 */
[----:B--2---:R-:W0:Y:S02]  /*4c00*/  I2F.F64.U32 R2, R2 ;  /* 0x0000000200027312 */ /* 0x004e240000201800 */
.L_x_6744:
        /* <DEDUP_REMOVED lines=16> */
.L_x_6774:
[----:B------:R-:W0:Y:S02]  /*4d10*/  F2I.S64.F64 R2, R2 ;  /* 0x0000000200027311 */ /* 0x000e240000301900 */
[----:B0-----:R-:W-:-:S05]  /*4d20*/  IMAD.MOV.U32 R5, RZ, RZ, R2 ;  /* 0x000000ffff057224 */ /* 0x001fca00078e0002 */
[----:B------:R0:W-:Y:S01]  /*4d30*/  STG.E.U8 [R16.64], R5 ;  /* 0x0000000510007986 */ /* 0x0001e2000c101124 */
[----:B------:R-:W-:Y:S05]  /*4d40*/  BRA `(.L_x_6776) ;  /* 0x00000ed000007947 */ /* 0x000fea0003800000 */
.L_x_6773:
        /* <DEDUP_REMOVED lines=9> */
.L_x_6778:
[----:B------:R-:W0:Y:S02]  /*4de0*/  F2I.F64 R3, R2 ;  /* 0x0000000200037311 */ /* 0x000e240000301100 */
[----:B0-----:R0:W-:Y:S01]  /*4df0*/  STG.E [R16.64], R3 ;  /* 0x0000000310007986 */ /* 0x0011e2000c101924 */
[----:B------:R-:W-:Y:S05]  /*4e00*/  BRA `(.L_x_6776) ;  /* 0x00000e1000007947 */ /* 0x000fea0003800000 */
.L_x_6777:
[----:B------:R-:W0:Y:S02]  /*4e10*/  F2I.F64 R3, R2 ;  /* 0x0000000200037311 */ /* 0x000e240000301100 */
[----:B0-----:R0:W-:Y:S01]  /*4e20*/  STG.E.U16 [R16.64], R3 ;  /* 0x0000000310007986 */ /* 0x0011e2000c101524 */
[----:B------:R-:W-:Y:S05]  /*4e30*/  BRA `(.L_x_6776) ;  /* 0x00000de000007947 */ /* 0x000fea0003800000 */
.L_x_6772:
        /* <DEDUP_REMOVED lines=11> */
.L_x_6780:
[----:B------:R-:W0:Y:S01]  /*4ef0*/  F2F.F32.F64 R0, R4 ;  /* 0x0000000400007310 */ /* 0x000e220000301000 */
[----:B------:R-:W0:-:S14]  /*4f00*/  DSETP.GEU.AND P0, PT, |R4|, c[0x2][0x0], PT ;  /* 0x008000000400762a */ /* 0x000e1c0003f0e200 */
[----:B0-----:R-:W-:-:S05]  /*4f10*/  @!P0 FMUL R0, R0, 1.175494350822287508e-38 ;  /* 0x0080000000008820 */ /* 0x001fca0000400000 */
[----:B------:R-:W-:-:S05]  /*4f20*/  F2FP.PACK_AB R0, RZ, R0 ;  /* 0x00000000ff00723e */ /* 0x000fca00000000ff */
[----:B------:R0:W-:Y:S01]  /*4f30*/  STG.E.U16 [R16.64], R0 ;  /* 0x0000000010007986 */ /* 0x0001e2000c101524 */
[----:B------:R-:W-:Y:S05]  /*4f40*/  BRA `(.L_x_6776) ;  /* 0x00000cd000007947 */ /* 0x000fea0003800000 */
.L_x_6779:
        /* <DEDUP_REMOVED lines=12> */
.L_x_6782:
[----:B------:R-:W0:Y:S01]  /*5010*/  F2F.F32.F64 R0, R4 ;  /* 0x0000000400007310 */ /* 0x000e220000301000 */
[----:B------:R-:W0:-:S14]  /*5020*/  DSETP.GEU.AND P0, PT, |R4|, c[0x2][0x0], PT ;  /* 0x008000000400762a */ /* 0x000e1c0003f0e200 */
[----:B0-----:R-:W-:-:S05]  /*5030*/  @!P0 FMUL R0, R0, 1.175494350822287508e-38 ;  /* 0x0080000000008820 */ /* 0x001fca0000400000 */
[----:B------:R-:W-:-:S04]  /*5040*/  F2FP.PACK_AB R3, RZ, R0 ;  /* 0x00000000ff03723e */ /* 0x000fc800000000ff */
[----:B------:R-:W-:-:S05]  /*5050*/  PRMT R3, R3, 0x5410, RZ ;  /* 0x0000541003037816 */ /* 0x000fca00000000ff */
[----:B------:R0:W-:Y:S01]  /*5060*/  STG.E [R16.64], R3 ;  /* 0x0000000310007986 */ /* 0x0001e2000c101924 */
[----:B------:R-:W-:Y:S05]  /*5070*/  BRA `(.L_x_6776) ;  /* 0x00000ba000007947 */ /* 0x000fea0003800000 */
.L_x_6781:
[----:B------:R0:W-:Y:S01]  /*5080*/  STG.E.64 [R16.64], R4 ;  /* 0x0000000410007986 */ /* 0x0001e2000c101b24 */
[----:B------:R-:W-:Y:S05]  /*5090*/  BRA `(.L_x_6776) ;  /* 0x00000b8000007947 */ /* 0x000fea0003800000 */
.L_x_6771:
        /* <DEDUP_REMOVED lines=12> */
.L_x_6785:
[----:B------:R-:W-:-:S05]  /*5160*/  CS2R R6, SRZ ;  /* 0x0000000000067805 */ /* 0x000fca000001ff00 */
[----:B------:R0:W-:Y:S01]  /*5170*/  STG.E.128 [R16.64], R4 ;  /* 0x0000000410007986 */ /* 0x0001e2000c101d24 */
[----:B------:R-:W-:Y:S05]  /*5180*/  BRA `(.L_x_6776) ;  /* 0x00000a9000007947 */ /* 0x000fea0003800000 */
.L_x_6784:
        /* <DEDUP_REMOVED lines=23> */
.L_x_6789:
[----:B------:R-:W-:Y:S05]  /*5300*/  BSYNC B0 ;  /* 0x0000000000007941 */ /* 0x000fea0003800000 */
.L_x_6788:
[----:B------:R-:W-:-:S05]  /*5310*/  LOP3.LUT R3, R0, R3, RZ, 0xfc, !PT ;  /* 0x0000000300037212 */ /* 0x000fca00078efcff */
[----:B------:R0:W-:Y:S01]  /*5320*/  STG.E.U8 [R16.64], R3 ;  /* 0x0000000310007986 */ /* 0x0001e2000c101124 */
[----:B------:R-:W-:Y:S05]  /*5330*/  BRA `(.L_x_6776) ;  /* 0x000008e000007947 */ /* 0x000fea0003800000 */
.L_x_6787:
        /* <DEDUP_REMOVED lines=15> */
.L_x_6791:
[----:B------:R-:W-:Y:S01]  /*5430*/  IMAD.MOV.U32 R0, RZ, RZ, 0x7f ;  /* 0x0000007fff007424 */ /* 0x000fe200078e00ff */
[----:B------:R-:W-:-:S04]  /*5440*/  ISETP.GT.U32.AND P0, PT, R2, 0x7f800000, PT ;  /* 0x7f8000000200780c */ /* 0x000fc80003f04070 */
[----:B------:R-:W-:-:S04]  /*5450*/  SEL R0, R0, 0x7c, P0 ;  /* 0x0000007c00007807 */ /* 0x000fc80000000000 */
.L_x_6792:
[----:B------:R-:W-:Y:S05]  /*5460*/  BSYNC B0 ;  /* 0x0000000000007941 */ /* 0x000fea0003800000 */
.L_x_6790:
[----:B------:R-:W-:-:S04]  /*5470*/  LOP3.LUT R2, R3, 0x80000000, RZ, 0xc0, !PT ;  /* 0x8000000003027812 */ /* 0x000fc800078ec0ff */
[----:B------:R-:W-:-:S04]  /*5480*/  SHF.R.U32.HI R3, RZ, 0x18, R2 ;  /* 0x00000018ff037819 */ /* 0x000fc80000011602 */
[----:B------:R-:W-:-:S05]  /*5490*/  LOP3.LUT R3, R0, R3, RZ, 0xfc, !PT ;  /* 0x0000000300037212 */ /* 0x000fca00078efcff */
[----:B------:R0:W-:Y:S01]  /*54a0*/  STG.E.U8 [R16.64], R3 ;  /* 0x0000000310007986 */ /* 0x0001e2000c101124 */
[----:B------:R-:W-:Y:S05]  /*54b0*/  BRA `(.L_x_6776) ;  /* 0x0000076000007947 */ /* 0x000fea0003800000 */
.L_x_6786:
[----:B------:R-:W0:Y:S01]  /*54c0*/  F2F.F32.F64 R0, R4 ;  /* 0x0000000400007310 */ /* 0x000e220000301000 */
[----:B------:R-:W0:-:S14]  /*54d0*/  DSETP.GEU.AND P0, PT, |R4|, c[0x2][0x0], PT ;  /* 0x008000000400762a */ /* 0x000e1c0003f0e200 */
[----:B0-----:R-:W-:-:S05]  /*54e0*/  @!P0 FMUL R0, R0, 1.175494350822287508e-38 ;  /* 0x0080000000008820 */ /* 0x001fca0000400000 */
[----:B------:R-:W-:-:S05]  /*54f0*/  F2FP.BF16.PACK_AB R0, RZ, R0 ;  /* 0x00000000ff00723e */ /* 0x000fca00000010ff */
[----:B------:R0:W-:Y:S01]  /*5500*/  STG.E.U16 [R16.64], R0 ;  /* 0x0000000010007986 */ /* 0x0001e2000c101524 */
[----:B------:R-:W-:Y:S05]  /*5510*/  BRA `(.L_x_6776) ;  /* 0x0000070000007947 */ /* 0x000fea0003800000 */
.L_x_6783:
        /* <DEDUP_REMOVED lines=11> */
.L_x_6795:
        /* <DEDUP_REMOVED lines=19> */
.L_x_6798:
[----:B------:R-:W-:-:S04]  /*5700*/  LOP3.LUT R2, R3, 0x80000000, RZ, 0xc0, !PT ;  /* 0x8000000003027812 */ /* 0x000fc800078ec0ff */
[----:B------:R-:W-:-:S04]  /*5710*/  SHF.R.U32.HI R3, RZ, 0x18, R2 ;  /* 0x00000018ff037819 */ /* 0x000fc80000011602 */
[----:B------:R-:W-:-:S04]  /*5720*/  LOP3.LUT R0, R0, R3, RZ, 0xfc, !PT ;  /* 0x0000000300007212 */ /* 0x000fc800078efcff */
[----:B------:R-:W-:Y:S02]  /*5730*/  PRMT R8, R0, 0x7610, R8 ;  /* 0x0000761000087816 */ /* 0x000fe40000000008 */
.L_x_6797:
[----:B------:R-:W-:Y:S05]  /*5740*/  BSYNC B0 ;  /* 0x0000000000007941 */ /* 0x000fea0003800000 */
.L_x_6796:
[----:B------:R0:W-:Y:S01]  /*5750*/  STG.E.U8 [R16.64], R8 ;  /* 0x0000000810007986 */ /* 0x0001e2000c101124 */
[----:B------:R-:W-:Y:S05]  /*5760*/  BRA `(.L_x_6776) ;  /* 0x000004b000007947 */ /* 0x000fea0003800000 */
.L_x_6794:
        /* <DEDUP_REMOVED lines=19> */
.L_x_6801:
[----:B------:R-:W-:-:S04]  /*58a0*/  LOP3.LUT R2, R3, 0x80000000, RZ, 0xc0, !PT ;  /* 0x8000000003027812 */ /* 0x000fc800078ec0ff */
[----:B------:R-:W-:-:S04]  /*58b0*/  SHF.R.U32.HI R3, RZ, 0x18, R2 ;  /* 0x00000018ff037819 */ /* 0x000fc80000011602 */
[----:B------:R-:W-:-:S04]  /*58c0*/  LOP3.LUT R0, R0, R3, RZ, 0xfc, !PT ;  /* 0x0000000300007212 */ /* 0x000fc800078efcff */
[----:B------:R-:W-:Y:S02]  /*58d0*/  PRMT R8, R0, 0x7610, R8 ;  /* 0x0000761000087816 */ /* 0x000fe40000000008 */
.L_x_6800:
[----:B------:R-:W-:Y:S05]  /*58e0*/  BSYNC B0 ;  /* 0x0000000000007941 */ /* 0x000fea0003800000 */
.L_x_6799:
[----:B------:R0:W-:Y:S01]  /*58f0*/  STG.E.U8 [R16.64], R8 ;  /* 0x0000000810007986 */ /* 0x0001e2000c101124 */
[----:B------:R-:W-:Y:S05]  /*5900*/  BRA `(.L_x_6776) ;  /* 0x0000031000007947 */ /* 0x000fea0003800000 */
.L_x_6793:
        /* <DEDUP_REMOVED lines=24> */
.L_x_6775:
        /* <DEDUP_REMOVED lines=20> */
.L_x_6803:
[----:B------:R-:W0:Y:S02]  /*5bd0*/  F2I.U64.F64 R2, R2 ;  /* 0x0000000200027311 */ /* 0x000e240000301800 */
[----:B0-----:R0:W-:Y:S01]  /*5be0*/  STG.E.64 [R16.64], R2 ;  /* 0x0000000210007986 */ /* 0x0011e2000c101b24 */
[----:B------:R-:W-:Y:S05]  /*5bf0*/  BRA `(.L_x_6776) ;  /* 0x0000002000007947 */ /* 0x000fea0003800000 */
.L_x_6802:
[----:B------:R-:W0:Y:S02]  /*5c00*/  F2I.U32.F64 R3, R2 ;  /* 0x0000000200037311 */ /* 0x000e240000301000 */
[----:B0-----:R0:W-:Y:S02]  /*5c10*/  STG.E [R16.64], R3 ;  /* 0x0000000310007986 */ /* 0x0011e4000c101924 */
.L_x_6776:
        /* <DEDUP_REMOVED lines=231> */
.L_x_6804:
        /* <DEDUP_REMOVED lines=19> */
.L_x_6808:
[----:B------:R-:W2:Y:S02]  /*6bc0*/  LDG.E.U8 R2, [R4.64] ;  /* 0x0000002404027981 */ /* 0x000ea4000c1e1100 */
[----:B--2---:R-:W0:Y:S01]  /*6bd0*/  I2F.F64.U16 R2, R2 ;  /* 0x0000000200027312 */ /* 0x004e220000101800 */
[----:B------:R-:W-:Y:S05]  /*6be0*/  BRA `(.L_x_6810) ;  /* 0x00000df000007947 */ /* 0x000fea0003800000 */
.L_x_6807:
        /* <DEDUP_REMOVED lines=9> */
.L_x_6812:
[----:B------:R-:W2:Y:S02]  /*6c80*/  LDG.E R2, [R4.64] ;  /* 0x0000002404027981 */ /* 0x000ea4000c1e1900 */
[----:B--2---:R-:W0:Y:S01]  /*6c90*/  I2F.F64 R2, R2 ;  /* 0x0000000200027312 */ /* 0x004e220000201c00 */
[----:B------:R-:W-:Y:S05]  /*6ca0*/  BRA `(.L_x_6810) ;  /* 0x00000d3000007947 */ /* 0x000fea0003800000 */
.L_x_6811:
[----:B------:R-:W2:Y:S02]  /*6cb0*/  LDG.E.U16 R2, [R4.64] ;  /* 0x0000002404027981 */ /* 0x000ea4000c1e1500 */
[----:B--2---:R-:W0:Y:S01]  /*6cc0*/  I2F.F64.S16 R2, R2 ;  /* 0x0000000200027312 */ /* 0x004e220000101c00 */
[----:B------:R-:W-:Y:S05]  /*6cd0*/  BRA `(.L_x_6810) ;  /* 0x00000d0000007947 */ /* 0x000fea0003800000 */
.L_x_6806:
        /* <DEDUP_REMOVED lines=10> */
.L_x_6814:
[----:B------:R-:W2:Y:S02]  /*6d80*/  LDG.E.U16 R0, [R4.64] ;  /* 0x0000002404007981 */ /* 0x000ea4000c1e1500 */
[----:B--2---:R-:W-:-:S05]  /*6d90*/  HADD2.F32 R0, -RZ, R0.H0_H0 ;  /* 0x20000000ff007230 */ /* 0x004fca0000004100 */
[----:B------:R-:W-:-:S04]  /*6da0*/  FMUL.FTZ R0, R0, 1 ;  /* 0x3f80000000007820 */ /* 0x000fc80000410000 */
[----:B------:R0:W1:Y:S01]  /*6db0*/  F2F.F64.F32 R2, R0 ;  /* 0x0000000000027310 */ /* 0x0000620000201800 */
[----:B------:R-:W-:Y:S05]  /*6dc0*/  BRA `(.L_x_6810) ;  /* 0x00000c1000007947 */ /* 0x000fea0003800000 */
.L_x_6813:
        /* <DEDUP_REMOVED lines=10> */
.L_x_6816:
[----:B------:R-:W2:Y:S02]  /*6e70*/  LDG.E.U16 R4, [R4.64] ;  /* 0x0000002404047981 */ /* 0x000ea4000c1e1500 */
[----:B--2---:R-:W-:-:S05]  /*6e80*/  HADD2.F32 R0, -RZ, R4.H0_H0 ;  /* 0x20000004ff007230 */ /* 0x004fca0000004100 */
[----:B------:R-:W-:-:S04]  /*6e90*/  FMUL.FTZ R0, R0, 1 ;  /* 0x3f80000000007820 */ /* 0x000fc80000410000 */
[----:B------:R0:W1:Y:S01]  /*6ea0*/  F2F.F64.F32 R2, R0 ;  /* 0x0000000000027310 */ /* 0x0000620000201800 */
[----:B------:R-:W-:Y:S05]  /*6eb0*/  BRA `(.L_x_6810) ;  /* 0x00000b2000007947 */ /* 0x000fea0003800000 */
.L_x_6815:
[----:B------:R0:W5:Y:S01]  /*6ec0*/  LDG.E.64 R2, [R4.64] ;  /* 0x0000002404027981 */ /* 0x000162000c1e1b00 */
[----:B------:R-:W-:Y:S05]  /*6ed0*/  BRA `(.L_x_6810) ;  /* 0x00000b0000007947 */ /* 0x000fea0003800000 */
.L_x_6805:
        /* <DEDUP_REMOVED lines=13> */
.L_x_6819:
[----:B------:R0:W5:Y:S01]  /*6fb0*/  LDG.E.64 R2, [R4.64] ;  /* 0x0000002404027981 */ /* 0x000162000c1e1b00 */
[----:B------:R-:W-:Y:S05]  /*6fc0*/  BRA `(.L_x_6810) ;  /* 0x00000a1000007947 */ /* 0x000fea0003800000 */
.L_x_6818:
        /* <DEDUP_REMOVED lines=28> */
.L_x_6821:
        /* <DEDUP_REMOVED lines=15> */
.L_x_6820:
[----:B------:R-:W2:Y:S02]  /*7280*/  LDG.E.U16 R0, [R4.64] ;  /* 0x0000002404007981 */ /* 0x000ea4000c1e1500 */
[----:B--2---:R-:W-:-:S05]  /*7290*/  PRMT R0, RZ, 0x5410, R0 ;  /* 0x00005410ff007816 */ /* 0x004fca0000000000 */
[----:B------:R-:W-:-:S04]  /*72a0*/  FMUL.FTZ R0, R0, 1 ;  /* 0x3f80000000007820 */ /* 0x000fc80000410000 */
[----:B------:R0:W1:Y:S01]  /*72b0*/  F2F.F64.F32 R2, R0 ;  /* 0x0000000000027310 */ /* 0x0000620000201800 */
[----:B------:R-:W-:Y:S05]  /*72c0*/  BRA `(.L_x_6810) ;  /* 0x0000071000007947 */ /* 0x000fea0003800000 */
.L_x_6817:
        /* <DEDUP_REMOVED lines=11> */
.L_x_6824:
        /* <DEDUP_REMOVED lines=21> */
.L_x_6828:
[----:B------:R-:W-:Y:S05]  /*74d0*/  BSYNC B1 ;  /* 0x0000000000017941 */ /* 0x000fea0003800000 */
.L_x_6827:
[----:B------:R-:W-:Y:S01]  /*74e0*/  LEA R3, R0, 0x3b800000, 0x17 ;  /* 0x3b80000000037811 */ /* 0x000fe200078eb8ff */
[----:B------:R-:W-:-:S05]  /*74f0*/  IMAD.SHL.U32 R0, R2, 0x100000, RZ ;  /* 0x0010000002007824 */ /* 0x000fca00078e00ff */
[----:B------:R-:W-:Y:S02]  /*7500*/  LOP3.LUT R0, R3, R0, R4, 0xfe, !PT ;  /* 0x0000000003007212 */ /* 0x000fe400078efe04 */
.L_x_6826:
[----:B------:R-:W-:Y:S05]  /*7510*/  BSYNC B0 ;  /* 0x0000000000007941 */ /* 0x000fea0003800000 */
.L_x_6825:
[----:B------:R-:W-:-:S04]  /*7520*/  FMUL.FTZ R0, R0, 1 ;  /* 0x3f80000000007820 */ /* 0x000fc80000410000 */
[----:B------:R0:W1:Y:S01]  /*7530*/  F2F.F64.F32 R2, R0 ;  /* 0x0000000000027310 */ /* 0x0000620000201800 */
[----:B------:R-:W-:Y:S05]  /*7540*/  BRA `(.L_x_6810) ;  /* 0x0000049000007947 */ /* 0x000fea0003800000 */
.L_x_6823:
        /* <DEDUP_REMOVED lines=21> */
.L_x_6832:
[----:B------:R-:W-:Y:S05]  /*76a0*/  BSYNC B1 ;  /* 0x0000000000017941 */ /* 0x000fea0003800000 */
.L_x_6831:
[----:B------:R-:W-:Y:S01]  /*76b0*/  LEA R3, R0, 0x37800000, 0x17 ;  /* 0x3780000000037811 */ /* 0x000fe200078eb8ff */
[----:B------:R-:W-:-:S05]  /*76c0*/  IMAD.SHL.U32 R0, R2, 0x200000, RZ ;  /* 0x0020000002007824 */ /* 0x000fca00078e00ff */
[----:B------:R-:W-:Y:S02]  /*76d0*/  LOP3.LUT R0, R3, R0, R4, 0xfe, !PT ;  /* 0x0000000003007212 */ /* 0x000fe400078efe04 */
.L_x_6830:
[----:B------:R-:W-:Y:S05]  /*76e0*/  BSYNC B0 ;  /* 0x0000000000007941 */ /* 0x000fea0003800000 */
.L_x_6829:
[----:B------:R-:W-:-:S04]  /*76f0*/  FMUL.FTZ R0, R0, 1 ;  /* 0x3f80000000007820 */ /* 0x000fc80000410000 */
[----:B------:R0:W1:Y:S01]  /*7700*/  F2F.F64.F32 R2, R0 ;  /* 0x0000000000027310 */ /* 0x0000620000201800 */
[----:B------:R-:W-:Y:S05]  /*7710*/  BRA `(.L_x_6810) ;  /* 0x000002c000007947 */ /* 0x000fea0003800000 */
.L_x_6822:
        /* <DEDUP_REMOVED lines=14> */
.L_x_6836:
[----:B------:R-:W-:Y:S05]  /*7800*/  BSYNC B0 ;  /* 0x0000000000007941 */ /* 0x000fea0003800000 */
.L_x_6835:
[----:B------:R-:W-:-:S04]  /*7810*/  FMUL.FTZ R0, R0, 1 ;  /* 0x3f80000000007820 */ /* 0x000fc80000410000 */
[----:B------:R0:W1:Y:S01]  /*7820*/  F2F.F64.F32 R2, R0 ;  /* 0x0000000000027310 */ /* 0x0000620000201800 */
[----:B------:R-:W-:Y:S05]  /*7830*/  BRA `(.L_x_6810) ;  /* 0x000001a000007947 */ /* 0x000fea0003800000 */
.L_x_6809:
        /* <DEDUP_REMOVED lines=21> */
.L_x_6834:
[----:B------:R-:W2:Y:S02]  /*7990*/  LDG.E.64 R2, [R4.64] ;  /* 0x0000002404027981 */ /* 0x000ea4000c1e1b00 */
[----:B--2---:R-:W0:Y:S01]  /*79a0*/  I2F.F64.U64 R2, R2 ;  /* 0x0000000200027312 */ /* 0x004e220000301800 */
[----:B------:R-:W-:Y:S05]  /*79b0*/  BRA `(.L_x_6810) ;  /* 0x0000002000007947 */ /* 0x000fea0003800000 */
.L_x_6833:
[----:B------:R-:W2:Y:S02]  /*79c0*/  LDG.E R2, [R4.64] ;  /* 0x0000002404027981 */ /* 0x000ea4000c1e1900 */
[----:B--2---:R-:W0:Y:S02]  /*79d0*/  I2F.F64.U32 R2, R2 ;  /* 0x0000000200027312 */ /* 0x004e240000201800 */
.L_x_6810:
        /* <DEDUP_REMOVED lines=16> */
.L_x_6840:
[----:B------:R-:W0:Y:S02]  /*7ae0*/  F2I.S64.F64 R2, R2 ;  /* 0x0000000200027311 */ /* 0x000e240000301900 */
[----:B0-----:R-:W-:-:S05]  /*7af0*/  IMAD.MOV.U32 R5, RZ, RZ, R2 ;  /* 0x000000ffff057224 */ /* 0x001fca00078e0002 */
[----:B------:R0:W-:Y:S01]  /*7b00*/  STG.E.U8 [R16.64], R5 ;  /* 0x0000000510007986 */ /* 0x0001e2000c101124 */
[----:B------:R-:W-:Y:S05]  /*7b10*/  BRA `(.L_x_6842) ;  /* 0x00000ed000007947 */ /* 0x000fea0003800000 */
.L_x_6839:
        /* <DEDUP_REMOVED lines=9> */
.L_x_6844:
[----:B------:R-:W0:Y:S02]  /*7bb0*/  F2I.F64 R3, R2 ;  /* 0x0000000200037311 */ /* 0x000e240000301100 */
[----:B0-----:R0:W-:Y:S01]  /*7bc0*/  STG.E [R16.64], R3 ;  /* 0x0000000310007986 */ /* 0x0011e2000c101924 */
[----:B------:R-:W-:Y:S05]  /*7bd0*/  BRA `(.L_x_6842) ;  /* 0x00000e1000007947 */ /* 0x000fea0003800000 */
.L_x_6843:
[----:B------:R-:W0:Y:S02]  /*7be0*/  F2I.F64 R3, R2 ;  /* 0x0000000200037311 */ /* 0x000e240000301100 */
[----:B0-----:R0:W-:Y:S01]  /*7bf0*/  STG.E.U16 [R16.64], R3 ;  /* 0x0000000310007986 */ /* 0x0011e2000c101524 */
[----:B------:R-:W-:Y:S05]  /*7c00*/  BRA `(.L_x_6842) ;  /* 0x00000de000007947 */ /* 0x000fea0003800000 */
.L_x_6838:
        /* <DEDUP_REMOVED lines=11> */
.L_x_6846:
[----:B------:R-:W0:Y:S01]  /*7cc0*/  F2F.F32.F64 R0, R4 ;  /* 0x0000000400007310 */ /* 0x000e220000301000 */
[----:B------:R-:W0:-:S14]  /*7cd0*/  DSETP.GEU.AND P0, PT, |R4|, c[0x2][0x0], PT ;  /* 0x008000000400762a */ /* 0x000e1c0003f0e200 */
[----:B0-----:R-:W-:-:S05]  /*7ce0*/  @!P0 FMUL R0, R0, 1.175494350822287508e-38 ;  /* 0x0080000000008820 */ /* 0x001fca0000400000 */
[----:B------:R-:W-:-:S05]  /*7cf0*/  F2FP.PACK_AB R0, RZ, R0 ;  /* 0x00000000ff00723e */ /* 0x000fca00000000ff */
[----:B------:R0:W-:Y:S01]  /*7d00*/  STG.E.U16 [R16.64], R0 ;  /* 0x0000000010007986 */ /* 0x0001e2000c101524 */
[----:B------:R-:W-:Y:S05]  /*7d10*/  BRA `(.L_x_6842) ;  /* 0x00000cd000007947 */ /* 0x000fea0003800000 */
.L_x_6845:
        /* <DEDUP_REMOVED lines=12> */
.L_x_6848:
[----:B------:R-:W0:Y:S01]  /*7de0*/  F2F.F32.F64 R0, R4 ;  /* 0x0000000400007310 */ /* 0x000e220000301000 */
[----:B------:R-:W0:-:S14]  /*7df0*/  DSETP.GEU.AND P0, PT, |R4|, c[0x2][0x0], PT ;  /* 0x008000000400762a */ /* 0x000e1c0003f0e200 */
[----:B0-----:R-:W-:-:S05]  /*7e00*/  @!P0 FMUL R0, R0, 1.175494350822287508e-38 ;  /* 0x0080000000008820 */ /* 0x001fca0000400000 */
[----:B------:R-:W-:-:S04]  /*7e10*/  F2FP.PACK_AB R3, RZ, R0 ;  /* 0x00000000ff03723e */ /* 0x000fc800000000ff */
[----:B------:R-:W-:-:S05]  /*7e20*/  PRMT R3, R3, 0x5410, RZ ;  /* 0x0000541003037816 */ /* 0x000fca00000000ff */
[----:B------:R0:W-:Y:S01]  /*7e30*/  STG.E [R16.64], R3 ;  /* 0x0000000310007986 */ /* 0x0001e2000c101924 */
[----:B------:R-:W-:Y:S05]  /*7e40*/  BRA `(.L_x_6842) ;  /* 0x00000ba000007947 */ /* 0x000fea0003800000 */
.L_x_6847:
[----:B------:R0:W-:Y:S01]  /*7e50*/  STG.E.64 [R16.64], R4 ;  /* 0x0000000410007986 */ /* 0x0001e2000c101b24 */
[----:B------:R-:W-:Y:S05]  /*7e60*/  BRA `(.L_x_6842) ;  /* 0x00000b8000007947 */ /* 0x000fea0003800000 */
.L_x_6837:
        /* <DEDUP_REMOVED lines=12> */
.L_x_6851:
[----:B------:R-:W-:-:S05]  /*7f30*/  CS2R R6, SRZ ;  /* 0x0000000000067805 */ /* 0x000fca000001ff00 */
[----:B------:R0:W-:Y:S01]  /*7f40*/  STG.E.128 [R16.64], R4 ;  /* 0x0000000410007986 */ /* 0x0001e2000c101d24 */
[----:B------:R-:W-:Y:S05]  /*7f50*/  BRA `(.L_x_6842) ;  /* 0x00000a9000007947 */ /* 0x000fea0003800000 */
.L_x_6850:
        /* <DEDUP_REMOVED lines=23> */
.L_x_6855:
[----:B------:R-:W-:Y:S05]  /*80d0*/  BSYNC B0 ;  /* 0x0000000000007941 */ /* 0x000fea0003800000 */
.L_x_6854:
[----:B------:R-:W-:-:S05]  /*80e0*/  LOP3.LUT R3, R0, R3, RZ, 0xfc, !PT ;  /* 0x0000000300037212 */ /* 0x000fca00078efcff */
[----:B------:R0:W-:Y:S01]  /*80f0*/  STG.E.U8 [R16.64], R3 ;  /* 0x0000000310007986 */ /* 0x0001e2000c101124 */
[----:B------:R-:W-:Y:S05]  /*8100*/  BRA `(.L_x_6842) ;  /* 0x000008e000007947 */ /* 0x000fea0003800000 */
.L_x_6853:
        /* <DEDUP_REMOVED lines=15> */
.L_x_6857:
[----:B------:R-:W-:Y:S01]  /*8200*/  IMAD.MOV.U32 R0, RZ, RZ, 0x7f ;  /* 0x0000007fff007424 */ /* 0x000fe200078e00ff */
[----:B------:R-:W-:-:S04]  /*8210*/  ISETP.GT.U32.AND P0, PT, R2, 0x7f800000, PT ;  /* 0x7f8000000200780c */ /* 0x000fc80003f04070 */
[----:B------:R-:W-:-:S04]  /*8220*/  SEL R0, R0, 0x7c, P0 ;  /* 0x0000007c00007807 */ /* 0x000fc80000000000 */
.L_x_6858:
[----:B------:R-:W-:Y:S05]  /*8230*/  BSYNC B0 ;  /* 0x0000000000007941 */ /* 0x000fea0003800000 */
.L_x_6856:
[----:B------:R-:W-:-:S04]  /*8240*/  LOP3.LUT R2, R3, 0x80000000, RZ, 0xc0, !PT ;  /* 0x8000000003027812 */ /* 0x000fc800078ec0ff */
[----:B------:R-:W-:-:S04]  /*8250*/  SHF.R.U32.HI R3, RZ, 0x18, R2 ;  /* 0x00000018ff037819 */ /* 0x000fc80000011602 */
[----:B------:R-:W-:-:S05]  /*8260*/  LOP3.LUT R3, R0, R3, RZ, 0xfc, !PT ;  /* 0x0000000300037212 */ /* 0x000fca00078efcff */
[----:B------:R0:W-:Y:S01]  /*8270*/  STG.E.U8 [R16.64], R3 ;  /* 0x0000000310007986 */ /* 0x0001e2000c101124 */
[----:B------:R-:W-:Y:S05]  /*8280*/  BRA `(.L_x_6842) ;  /* 0x0000076000007947 */ /* 0x000fea0003800000 */
.L_x_6852:
[----:B------:R-:W0:Y:S01]  /*8290*/  F2F.F32.F64 R0, R4 ;  /* 0x0000000400007310 */ /* 0x000e220000301000 */
[----:B------:R-:W0:-:S14]  /*82a0*/  DSETP.GEU.AND P0, PT, |R4|, c[0x2][0x0], PT ;  /* 0x008000000400762a */ /* 0x000e1c0003f0e200 */
[----:B0-----:R-:W-:-:S05]  /*82b0*/  @!P0 FMUL R0, R0, 1.175494350822287508e-38 ;  /* 0x0080000000008820 */ /* 0x001fca0000400000 */
[----:B------:R-:W-:-:S05]  /*82c0*/  F2FP.BF16.PACK_AB R0, RZ, R0 ;  /* 0x00000000ff00723e */ /* 0x000fca00000010ff */
[----:B------:R0:W-:Y:S01]  /*82d0*/  STG.E.U16 [R16.64], R0 ;  /* 0x0000000010007986 */ /* 0x0001e2000c101524 */
[----:B------:R-:W-:Y:S05]  /*82e0*/  BRA `(.L_x_6842) ;  /* 0x0000070000007947 */ /* 0x000fea0003800000 */
.L_x_6849:
        /* <DEDUP_REMOVED lines=11> */
.L_x_6861:
        /* <DEDUP_REMOVED lines=19> */
.L_x_6864:
[----:B------:R-:W-:-:S04]  /*84d0*/  LOP3.LUT R2, R3, 0x80000000, RZ, 0xc0, !PT ;  /* 0x8000000003027812 */ /* 0x000fc800078ec0ff */
[----:B------:R-:W-:-:S04]  /*84e0*/  SHF.R.U32.HI R3, RZ, 0x18, R2 ;  /* 0x00000018ff037819 */ /* 0x000fc80000011602 */
[----:B------:R-:W-:-:S04]  /*84f0*/  LOP3.LUT R0, R0, R3, RZ, 0xfc, !PT ;  /* 0x0000000300007212 */ /* 0x000fc800078efcff */
[----:B------:R-:W-:Y:S02]  /*8500*/  PRMT R8, R0, 0x7610, R8 ;  /* 0x0000761000087816 */ /* 0x000fe40000000008 */
.L_x_6863:
[----:B------:R-:W-:Y:S05]  /*8510*/  BSYNC B0 ;  /* 0x0000000000007941 */ /* 0x000fea0003800000 */
.L_x_6862:
[----:B------:R0:W-:Y:S01]  /*8520*/  STG.E.U8 [R16.64], R8 ;  /* 0x0000000810007986 */ /* 0x0001e2000c101124 */
[----:B------:R-:W-:Y:S05]  /*8530*/  BRA `(.L_x_6842) ;  /* 0x000004b000007947 */ /* 0x000fea0003800000 */
.L_x_6860:
        /* <DEDUP_REMOVED lines=19> */
.L_x_6867:
[----:B------:R-:W-:-:S04]  /*8670*/  LOP3.LUT R2, R3, 0x80000000, RZ, 0xc0, !PT ;  /* 0x8000000003027812 */ /* 0x000fc800078ec0ff */
[----:B------:R-:W-:-:S04]  /*8680*/  SHF.R.U32.HI R3, RZ, 0x18, R2 ;  /* 0x00000018ff037819 */ /* 0x000fc80000011602 */
[----:B------:R-:W-:-:S04]  /*8690*/  LOP3.LUT R0, R0, R3, RZ, 0xfc, !PT ;  /* 0x0000000300007212 */ /* 0x000fc800078efcff */
[----:B------:R-:W-:Y:S02]  /*86a0*/  PRMT R8, R0, 0x7610, R8 ;  /* 0x0000761000087816 */ /* 0x000fe40000000008 */
.L_x_6866:
[----:B------:R-:W-:Y:S05]  /*86b0*/  BSYNC B0 ;  /* 0x0000000000007941 */ /* 0x000fea0003800000 */
.L_x_6865:
[----:B------:R0:W-:Y:S01]  /*86c0*/  STG.E.U8 [R16.64], R8 ;  /* 0x0000000810007986 */ /* 0x0001e2000c101124 */
[----:B------:R-:W-:Y:S05]  /*86d0*/  BRA `(.L_x_6842) ;  /* 0x0000031000007947 */ /* 0x000fea0003800000 */
.L_x_6859:
        /* <DEDUP_REMOVED lines=24> */
.L_x_6841:
        /* <DEDUP_REMOVED lines=20> */
.L_x_6869:
[----:B------:R-:W0:Y:S02]  /*89a0*/  F2I.U64.F64 R2, R2 ;  /* 0x0000000200027311 */ /* 0x000e240000301800 */
[----:B0-----:R0:W-:Y:S01]  /*89b0*/  STG.E.64 [R16.64], R2 ;  /* 0x0000000210007986 */ /* 0x0011e2000c101b24 */
[----:B------:R-:W-:Y:S05]  /*89c0*/  BRA `(.L_x_6842) ;  /* 0x0000002000007947 */ /* 0x000fea0003800000 */
.L_x_6868:
[----:B------:R-:W0:Y:S02]  /*89d0*/  F2I.U32.F64 R3, R2 ;  /* 0x0000000200037311 */ /* 0x000e240000301000 */
[----:B0-----:R0:W-:Y:S02]  /*89e0*/  STG.E [R16.64], R3 ;  /* 0x0000000310007986 */ /* 0x0011e4000c101924 */
.L_x_6842:
[----:B------:R-:W-:Y:S02]  /*89f0*/  IADD3 R19, R19, 0x80, RZ ;  /* 0x0000008013137810 */ /* 0x000fe40007ffe0ff */
.L_x_6737:
[----:B------:R-:W-:Y:S05]  /*8a00*/  BSYNC B6 ;  /* 0x0000000000067941 */ /* 0x000fea0003800000 */
.L_x_6736:
        /* <DEDUP_REMOVED lines=230> */
.L_x_6870:
        /* <DEDUP_REMOVED lines=19> */
.L_x_6874:
[----:B------:R-:W2:Y:S02]  /*99a0*/  LDG.E.U8 R2, [R4.64] ;  /* 0x0000002404027981 */ /* 0x000ea4000c1e1100 */
[----:B--2---:R-:W0:Y:S01]  /*99b0*/  I2F.F64.U16 R2, R2 ;  /* 0x0000000200027312 */ /* 0x004e220000101800 */
[----:B------:R-:W-:Y:S05]  /*99c0*/  BRA `(.L_x_6876) ;  /* 0x00000df000007947 */ /* 0x000fea0003800000 */
.L_x_6873:
        /* <DEDUP_REMOVED lines=9> */
.L_x_6878:
[----:B------:R-:W2:Y:S02]  /*9a60*/  LDG.E R2, [R4.64] ;  /* 0x0000002404027981 */ /* 0x000ea4000c1e1900 */
[----:B--2---:R-:W0:Y:S01]  /*9a70*/  I2F.F64 R2, R2 ;  /* 0x0000000200027312 */ /* 0x004e220000201c00 */
[----:B------:R-:W-:Y:S05]  /*9a80*/  BRA `(.L_x_6876) ;  /* 0x00000d3000007947 */ /* 0x000fea0003800000 */
.L_x_6877:
[----:B------:R-:W2:Y:S02]  /*9a90*/  LDG.E.U16 R2, [R4.64] ;  /* 0x0000002404027981 */ /* 0x000ea4000c1e1500 */
[----:B--2---:R-:W0:Y:S01]  /*9aa0*/  I2F.F64.S16 R2, R2 ;  /* 0x0000000200027312 */ /* 0x004e220000101c00 */
[----:B------:R-:W-:Y:S05]  /*9ab0*/  BRA `(.L_x_6876) ;  /* 0x00000d0000007947 */ /* 0x000fea0003800000 */
.L_x_6872:
        /* <DEDUP_REMOVED lines=10> */
.L_x_6880:
[----:B------:R-:W2:Y:S02]  /*9b60*/  LDG.E.U16 R0, [R4.64] ;  /* 0x0000002404007981 */ /* 0x000ea4000c1e1500 */
[----:B--2---:R-:W-:-:S05]  /*9b70*/  HADD2.F32 R0, -RZ, R0.H0_H0 ;  /* 0x20000000ff007230 */ /* 0x004fca0000004100 */
[----:B------:R-:W-:-:S04]  /*9b80*/  FMUL.FTZ R0, R0, 1 ;  /* 0x3f80000000007820 */ /* 0x000fc80000410000 */
[----:B------:R0:W1:Y:S01]  /*9b90*/  F2F.F64.F32 R2, R0 ;  /* 0x0000000000027310 */ /* 0x0000620000201800 */
[----:B------:R-:W-:Y:S05]  /*9ba0*/  BRA `(.L_x_6876) ;  /* 0x00000c1000007947 */ /* 0x000fea0003800000 */
.L_x_6879:
        /* <DEDUP_REMOVED lines=10> */
.L_x_6882:
[----:B------:R-:W2:Y:S02]  /*9c50*/  LDG.E.U16 R4, [R4.64] ;  /* 0x0000002404047981 */ /* 0x000ea4000c1e1500 */
[----:B--2---:R-:W-:-:S05]  /*9c60*/  HADD2.F32 R0, -RZ, R4.H0_H0 ;  /* 0x20000004ff007230 */ /* 0x004fca0000004100 */
[----:B------:R-:W-:-:S04]  /*9c70*/  FMUL.FTZ R0, R0, 1 ;  /* 0x3f80000000007820 */ /* 0x000fc80000410000 */
[----:B------:R0:W1:Y:S01]  /*9c80*/  F2F.F64.F32 R2, R0 ;  /* 0x0000000000027310 */ /* 0x0000620000201800 */
[----:B------:R-:W-:Y:S05]  /*9c90*/  BRA `(.L_x_6876) ;  /* 0x00000b2000007947 */ /* 0x000fea0003800000 */
.L_x_6881:
[----:B------:R0:W5:Y:S01]  /*9ca0*/  LDG.E.64 R2, [R4.64] ;  /* 0x0000002404027981 */ /* 0x000162000c1e1b00 */
[----:B------:R-:W-:Y:S05]  /*9cb0*/  BRA `(.L_x_6876) ;  /* 0x00000b0000007947 */ /* 0x000fea0003800000 */
.L_x_6871:
        /* <DEDUP_REMOVED lines=13> */
.L_x_6885:
[----:B------:R0:W5:Y:S01]  /*9d90*/  LDG.E.64 R2, [R4.64] ;  /* 0x0000002404027981 */ /* 0x000162000c1e1b00 */
[----:B------:R-:W-:Y:S05]  /*9da0*/  BRA `(.L_x_6876) ;  /* 0x00000a1000007947 */ /* 0x000fea0003800000 */
.L_x_6884:
        /* <DEDUP_REMOVED lines=28> */
.L_x_6887:
        /* <DEDUP_REMOVED lines=15> */
.L_x_6886:
[----:B------:R-:W2:Y:S02]  /*a060*/  LDG.E.U16 R0, [R4.64] ;  /* 0x0000002404007981 */ /* 0x000ea4000c1e1500 */
[----:B--2---:R-:W-:-:S05]  /*a070*/  PRMT R0, RZ, 0x5410, R0 ;  /* 0x00005410ff007816 */ /* 0x004fca0000000000 */
[----:B------:R-:W-:-:S04]  /*a080*/  FMUL.FTZ R0, R0, 1 ;  /* 0x3f80000000007820 */ /* 0x000fc80000410000 */
[----:B------:R0:W1:Y:S01]  /*a090*/  F2F.F64.F32 R2, R0 ;  /* 0x0000000000027310 */ /* 0x0000620000201800 */
[----:B------:R-:W-:Y:S05]  /*a0a0*/  BRA `(.L_x_6876) ;  /* 0x0000071000007947 */ /* 0x000fea0003800000 */
.L_x_6883:
        /* <DEDUP_REMOVED lines=11> */
.L_x_6890:
        /* <DEDUP_REMOVED lines=21> */
.L_x_6894:
[----:B------:R-:W-:Y:S05]  /*a2b0*/  BSYNC B1 ;  /* 0x0000000000017941 */ /* 0x000fea0003800000 */
.L_x_6893:
[----:B------:R-:W-:Y:S01]  /*a2c0*/  LEA R3, R0, 0x3b800000, 0x17 ;  /* 0x3b80000000037811 */ /* 0x000fe200078eb8ff */
[----:B------:R-:W-:-:S05]  /*a2d0*/  IMAD.SHL.U32 R0, R2, 0x100000, RZ ;  /* 0x0010000002007824 */ /* 0x000fca00078e00ff */
[----:B------:R-:W-:Y:S02]  /*a2e0*/  LOP3.LUT R0, R3, R0, R4, 0xfe, !PT ;  /* 0x0000000003007212 */ /* 0x000fe400078efe04 */
.L_x_6892:
[----:B------:R-:W-:Y:S05]  /*a2f0*/  BSYNC B0 ;  /* 0x0000000000007941 */ /* 0x000fea0003800000 */
.L_x_6891:
[----:B------:R-:W-:-:S04]  /*a300*/  FMUL.FTZ R0, R0, 1 ;  /* 0x3f80000000007820 */ /* 0x000fc80000410000 */
[----:B------:R0:W1:Y:S01]  /*a310*/  F2F.F64.F32 R2, R0 ;  /* 0x0000000000027310 */ /* 0x0000620000201800 */
[----:B------:R-:W-:Y:S05]  /*a320*/  BRA `(.L_x_6876) ;  /* 0x0000049000007947 */ /* 0x000fea0003800000 */
.L_x_6889:
        /* <DEDUP_REMOVED lines=21> */
.L_x_6898:
[----:B------:R-:W-:Y:S05]  /*a480*/  BSYNC B1 ;  /* 0x0000000000017941 */ /* 0x000fea0003800000 */
.L_x_6897:
[----:B------:R-:W-:Y:S01]  /*a490*/  LEA R3, R0, 0x37800000, 0x17 ;  /* 0x3780000000037811 */ /* 0x000fe200078eb8ff */
[----:B------:R-:W-:-:S05]  /*a4a0*/  IMAD.SHL.U32 R0, R2, 0x200000, RZ ;  /* 0x0020000002007824 */ /* 0x000fca00078e00ff */
[----:B------:R-:W-:Y:S02]  /*a4b0*/  LOP3.LUT R0, R3, R0, R4, 0xfe, !PT ;  /* 0x0000000003007212 */ /* 0x000fe400078efe04 */
.L_x_6896:
[----:B------:R-:W-:Y:S05]  /*a4c0*/  BSYNC B0 ;  /* 0x0000000000007941 */ /* 0x000fea0003800000 */
.L_x_6895:
[----:B------:R-:W-:-:S04]  /*a4d0*/  FMUL.FTZ R0, R0, 1 ;  /* 0x3f80000000007820 */ /* 0x000fc80000410000 */
[----:B------:R0:W1:Y:S01]  /*a4e0*/  F2F.F64.F32 R2, R0 ;  /* 0x0000000000027310 */ /* 0x0000620000201800 */
[----:B------:R-:W-:Y:S05]  /*a4f0*/  BRA `(.L_x_6876) ;  /* 0x000002c000007947 */ /* 0x000fea0003800000 */
.L_x_6888:
        /* <DEDUP_REMOVED lines=14> */
.L_x_6902:
[----:B------:R-:W-:Y:S05]  /*a5e0*/  BSYNC B0 ;  /* 0x0000000000007941 */ /* 0x000fea0003800000 */
.L_x_6901:
[----:B------:R-:W-:-:S04]  /*a5f0*/  FMUL.FTZ R0, R0, 1 ;  /* 0x3f80000000007820 */ /* 0x000fc80000410000 */
[----:B------:R0:W1:Y:S01]  /*a600*/  F2F.F64.F32 R2, R0 ;  /* 0x0000000000027310 */ /* 0x0000620000201800 */
[----:B------:R-:W-:Y:S05]  /*a610*/  BRA `(.L_x_6876) ;  /* 0x000001a000007947 */ /* 0x000fea0003800000 */
.L_x_6875:
        /* <DEDUP_REMOVED lines=21> */
.L_x_6900:
[----:B------:R-:W2:Y:S02]  /*a770*/  LDG.E.64 R2, [R4.64] ;  /* 0x0000002404027981 */ /* 0x000ea4000c1e1b00 */
[----:B--2---:R-:W0:Y:S01]  /*a780*/  I2F.F64.U64 R2, R2 ;  /* 0x0000000200027312 */ /* 0x004e220000301800 */
[----:B------:R-:W-:Y:S05]  /*a790*/  BRA `(.L_x_6876) ;  /* 0x0000002000007947 */ /* 0x000fea0003800000 */
.L_x_6899:
[----:B------:R-:W2:Y:S02]  /*a7a0*/  LDG.E R2, [R4.64] ;  /* 0x0000002404027981 */ /* 0x000ea4000c1e1900 */
[----:B--2---:R-:W0:Y:S02]  /*a7b0*/  I2F.F64.U32 R2, R2 ;  /* 0x0000000200027312 */ /* 0x004e240000201800 */
.L_x_6876:
        /* <DEDUP_REMOVED lines=14> */
[----:B0-----:R-:W-:Y:S01]  /*a8a0*/  STG.E.U8 [R16.64], R3 ;  /* 0x0000000310007986 */ /* 0x001fe2000c101124 */
[----:B------:R-:W-:Y:S05]  /*a8b0*/  EXIT ;  /* 0x000000000000794d */ /* 0x000fea0003800000 */
.L_x_6906:
[----:B------:R-:W0:Y:S02]  /*a8c0*/  F2I.S64.F64 R2, R2 ;  /* 0x0000000200027311 */ /* 0x000e240000301900 */
[----:B0-----:R-:W-:-:S05]  /*a8d0*/  IMAD.MOV.U32 R5, RZ, RZ, R2 ;  /* 0x000000ffff057224 */ /* 0x001fca00078e0002 */
[----:B------:R-:W-:Y:S01]  /*a8e0*/  STG.E.U8 [R16.64], R5 ;  /* 0x0000000510007986 */ /* 0x000fe2000c101124 */
[----:B------:R-:W-:Y:S05]  /*a8f0*/  EXIT ;  /* 0x000000000000794d */ /* 0x000fea0003800000 */
.L_x_6905:
[----:B------:R-:W-:-:S13]  /*a900*/  ISETP.NE.AND P0, PT, R0, 0x2, PT ;  /* 0x000000020000780c */ /* 0x000fda0003f05270 */
[----:B------:R-:W-:Y:S05]  /*a910*/  @!P0 BRA `(.L_x_6908) ;  /* 0x000000a000008947 */ /* 0x000fea0003800000 */
[----:B------:R-:W-:-:S13]  /*a920*/  ISETP.NE.AND P0, PT, R0, 0x3, PT ;  /* 0x000000030000780c */ /* 0x000fda0003f05270 */
[----:B------:R-:W-:Y:S05]  /*a930*/  @!P0 BRA `(.L_x_6909) ;  /* 0x0000005000008947 */ /* 0x000fea0003800000 */
[----:B------:R-:W-:-:S13]  /*a940*/  ISETP.NE.AND P0, PT, R0, 0x4, PT ;  /* 0x000000040000780c */ /* 0x000fda0003f05270 */
[----:B------:R-:W-:Y:S05]  /*a950*/  @P0 BRA `(.L_x_6907) ;  /* 0x00000ce000000947 */ /* 0x000fea0003800000 */
[----:B------:R-:W0:Y:S02]  /*a960*/  F2I.S64.F64 R2, R2 ;  /* 0x0000000200027311 */ /* 0x000e240000301900 */
[----:B0-----:R-:W-:Y:S01]  /*a970*/  STG.E.64 [R16.64], R2 ;  /* 0x0000000210007986 */ /* 0x001fe2000c101b24 */
[----:B------:R-:W-:Y:S05]  /*a980*/  EXIT ;  /* 0x000000000000794d */ /* 0x000fea0003800000 */
.L_x_6909:
[----:B------:R-:W0:Y:S02]  /*a990*/  F2I.F64 R3, R2 ;  /* 0x0000000200037311 */ /* 0x000e240000301100 */
[----:B0-----:R-:W-:Y:S01]  /*a9a0*/  STG.E [R16.64], R3 ;  /* 0x0000000310007986 */ /* 0x001fe2000c101924 */
[----:B------:R-:W-:Y:S05]  /*a9b0*/  EXIT ;  /* 0x000000000000794d */ /* 0x000fea0003800000 */
.L_x_6908:
[----:B------:R-:W0:Y:S02]  /*a9c0*/  F2I.F64 R3, R2 ;  /* 0x0000000200037311 */ /* 0x000e240000301100 */
[----:B0-----:R-:W-:Y:S01]  /*a9d0*/  STG.E.U16 [R16.64], R3 ;  /* 0x0000000310007986 */ /* 0x001fe2000c101524 */
[----:B------:R-:W-:Y:S05]  /*a9e0*/  EXIT ;  /* 0x000000000000794d */ /* 0x000fea0003800000 */
.L_x_6904:
        /* <DEDUP_REMOVED lines=11> */
.L_x_6911:
[----:B------:R-:W0:Y:S01]  /*aaa0*/  F2F.F32.F64 R0, R4 ;  /* 0x0000000400007310 */ /* 0x000e220000301000 */
[----:B------:R-:W0:-:S14]  /*aab0*/  DSETP.GEU.AND P0, PT, |R4|, c[0x2][0x0], PT ;  /* 0x008000000400762a */ /* 0x000e1c0003f0e200 */
[----:B0-----:R-:W-:-:S05]  /*aac0*/  @!P0 FMUL R0, R0, 1.175494350822287508e-38 ;  /* 0x0080000000008820 */ /* 0x001fca0000400000 */
[----:B------:R-:W-:-:S05]  /*aad0*/  F2FP.PACK_AB R0, RZ, R0 ;  /* 0x00000000ff00723e */ /* 0x000fca00000000ff */
[----:B------:R-:W-:Y:S01]  /*aae0*/  STG.E.U16 [R16.64], R0 ;  /* 0x0000000010007986 */ /* 0x000fe2000c101524 */
[----:B------:R-:W-:Y:S05]  /*aaf0*/  EXIT ;  /* 0x000000000000794d */ /* 0x000fea0003800000 */
.L_x_6910:
        /* <DEDUP_REMOVED lines=12> */
.L_x_6913:
[----:B------:R-:W0:Y:S01]  /*abc0*/  F2F.F32.F64 R0, R4 ;  /* 0x0000000400007310 */ /* 0x000e220000301000 */
[----:B------:R-:W0:-:S14]  /*abd0*/  DSETP.GEU.AND P0, PT, |R4|, c[0x2][0x0], PT ;  /* 0x008000000400762a */ /* 0x000e1c0003f0e200 */
[----:B0-----:R-:W-:-:S05]  /*abe0*/  @!P0 FMUL R0, R0, 1.175494350822287508e-38 ;  /* 0x0080000000008820 */ /* 0x001fca0000400000 */
[----:B------:R-:W-:-:S04]  /*abf0*/  F2FP.PACK_AB R3, RZ, R0 ;  /* 0x00000000ff03723e */ /* 0x000fc800000000ff */
[----:B------:R-:W-:-:S05]  /*ac00*/  PRMT R3, R3, 0x5410, RZ ;  /* 0x0000541003037816 */ /* 0x000fca00000000ff */
[----:B------:R-:W-:Y:S01]  /*ac10*/  STG.E [R16.64], R3 ;  /* 0x0000000310007986 */ /* 0x000fe2000c101924 */
[----:B------:R-:W-:Y:S05]  /*ac20*/  EXIT ;  /* 0x000000000000794d */ /* 0x000fea0003800000 */
.L_x_6912:
[----:B------:R-:W-:Y:S01]  /*ac30*/  STG.E.64 [R16.64], R4 ;  /* 0x0000000410007986 */ /* 0x000fe2000c101b24 */
[----:B------:R-:W-:Y:S05]  /*ac40*/  EXIT ;  /* 0x000000000000794d */ /* 0x000fea0003800000 */
.L_x_6903:
        /* <DEDUP_REMOVED lines=12> */
.L_x_6916:
[----:B------:R-:W-:-:S05]  /*ad10*/  CS2R R6, SRZ ;  /* 0x0000000000067805 */ /* 0x000fca000001ff00 */
[----:B------:R-:W-:Y:S01]  /*ad20*/  STG.E.128 [R16.64], R4 ;  /* 0x0000000410007986 */ /* 0x000fe2000c101d24 */
[----:B------:R-:W-:Y:S05]  /*ad30*/  EXIT ;  /* 0x000000000000794d */ /* 0x000fea0003800000 */
.L_x_6915:
        /* <DEDUP_REMOVED lines=23> */
.L_x_6920:
[----:B------:R-:W-:Y:S05]  /*aeb0*/  BSYNC B0 ;  /* 0x0000000000007941 */ /* 0x000fea0003800000 */
.L_x_6919:
[----:B------:R-:W-:-:S05]  /*aec0*/  LOP3.LUT R3, R0, R3, RZ, 0xfc, !PT ;  /* 0x0000000300037212 */ /* 0x000fca00078efcff */
[----:B------:R-:W-:Y:S01]  /*aed0*/  STG.E.U8 [R16.64], R3 ;  /* 0x0000000310007986 */ /* 0x000fe2000c101124 */
[----:B------:R-:W-:Y:S05]  /*aee0*/  EXIT ;  /* 0x000000000000794d */ /* 0x000fea0003800000 */
.L_x_6918:
        /* <DEDUP_REMOVED lines=15> */
.L_x_6922:
[----:B------:R-:W-:Y:S01]  /*afe0*/  IMAD.MOV.U32 R0, RZ, RZ, 0x7f ;  /* 0x0000007fff007424 */ /* 0x000fe200078e00ff */
[----:B------:R-:W-:-:S04]  /*aff0*/  ISETP.GT.U32.AND P0, PT, R2, 0x7f800000, PT ;  /* 0x7f8000000200780c */ /* 0x000fc80003f04070 */
[----:B------:R-:W-:-:S04]  /*b000*/  SEL R0, R0, 0x7c, P0 ;  /* 0x0000007c00007807 */ /* 0x000fc80000000000 */
.L_x_6923:
[----:B------:R-:W-:Y:S05]  /*b010*/  BSYNC B0 ;  /* 0x0000000000007941 */ /* 0x000fea0003800000 */
.L_x_6921:
[----:B------:R-:W-:-:S04]  /*b020*/  LOP3.LUT R2, R3, 0x80000000, RZ, 0xc0, !PT ;  /* 0x8000000003027812 */ /* 0x000fc800078ec0ff */
[----:B------:R-:W-:-:S04]  /*b030*/  SHF.R.U32.HI R3, RZ, 0x18, R2 ;  /* 0x00000018ff037819 */ /* 0x000fc80000011602 */
[----:B------:R-:W-:-:S05]  /*b040*/  LOP3.LUT R3, R0, R3, RZ, 0xfc, !PT ;  /* 0x0000000300037212 */ /* 0x000fca00078efcff */
[----:B------:R-:W-:Y:S01]  /*b050*/  STG.E.U8 [R16.64], R3 ;  /* 0x0000000310007986 */ /* 0x000fe2000c101124 */
[----:B------:R-:W-:Y:S05]  /*b060*/  EXIT ;  /* 0x000000000000794d */ /* 0x000fea0003800000 */
.L_x_6917:
[----:B------:R-:W0:Y:S01]  /*b070*/  F2F.F32.F64 R0, R4 ;  /* 0x0000000400007310 */ /* 0x000e220000301000 */
[----:B------:R-:W0:-:S14]  /*b080*/  DSETP.GEU.AND P0, PT, |R4|, c[0x2][0x0], PT ;  /* 0x008000000400762a */ /* 0x000e1c0003f0e200 */
[----:B0-----:R-:W-:-:S05]  /*b090*/  @!P0 FMUL R0, R0, 1.175494350822287508e-38 ;  /* 0x0080000000008820 */ /* 0x001fca0000400000 */
[----:B------:R-:W-:-:S05]  /*b0a0*/  F2FP.BF16.PACK_AB R0, RZ, R0 ;  /* 0x00000000ff00723e */ /* 0x000fca00000010ff */
[----:B------:R-:W-:Y:S01]  /*b0b0*/  STG.E.U16 [R16.64], R0 ;  /* 0x0000000010007986 */ /* 0x000fe2000c101524 */
[----:B------:R-:W-:Y:S05]  /*b0c0*/  EXIT ;  /* 0x000000000000794d */ /* 0x000fea0003800000 */
.L_x_6914:
        /* <DEDUP_REMOVED lines=9> */
[----:B0-----:R-:W-:Y:S01]  /*b160*/  STG.E.U16 [R16.64], R3 ;  /* 0x0000000310007986 */ /* 0x001fe2000c101524 */
[----:B------:R-:W-:Y:S05]  /*b170*/  EXIT ;  /* 0x000000000000794d */ /* 0x000fea0003800000 */
.L_x_6926:
        /* <DEDUP_REMOVED lines=19> */
.L_x_6929:
[----:B------:R-:W-:-:S04]  /*b2b0*/  LOP3.LUT R2, R3, 0x80000000, RZ, 0xc0, !PT ;  /* 0x8000000003027812 */ /* 0x000fc800078ec0ff */
[----:B------:R-:W-:-:S04]  /*b2c0*/  SHF.R.U32.HI R3, RZ, 0x18, R2 ;  /* 0x00000018ff037819 */ /* 0x000fc80000011602 */
[----:B------:R-:W-:-:S04]  /*b2d0*/  LOP3.LUT R0, R0, R3, RZ, 0xfc, !PT ;  /* 0x0000000300007212 */ /* 0x000fc800078efcff */
[----:B------:R-:W-:Y:S02]  /*b2e0*/  PRMT R8, R0, 0x7610, R8 ;  /* 0x0000761000087816 */ /* 0x000fe40000000008 */
.L_x_6928:
[----:B------:R-:W-:Y:S05]  /*b2f0*/  BSYNC B0 ;  /* 0x0000000000007941 */ /* 0x000fea0003800000 */
.L_x_6927:
[----:B------:R-:W-:Y:S01]  /*b300*/  STG.E.U8 [R16.64], R8 ;  /* 0x0000000810007986 */ /* 0x000fe2000c101124 */
[----:B------:R-:W-:Y:S05]  /*b310*/  EXIT ;  /* 0x000000000000794d */ /* 0x000fea0003800000 */
.L_x_6925:
        /* <DEDUP_REMOVED lines=19> */
.L_x_6932:
[----:B------:R-:W-:-:S04]  /*b450*/  LOP3.LUT R2, R3, 0x80000000, RZ, 0xc0, !PT ;  /* 0x8000000003027812 */ /* 0x000fc800078ec0ff */
[----:B------:R-:W-:-:S04]  /*b460*/  SHF.R.U32.HI R3, RZ, 0x18, R2 ;  /* 0x00000018ff037819 */ /* 0x000fc80000011602 */
[----:B------:R-:W-:-:S04]  /*b470*/  LOP3.LUT R0, R0, R3, RZ, 0xfc, !PT ;  /* 0x0000000300007212 */ /* 0x000fc800078efcff */
[----:B------:R-:W-:Y:S02]  /*b480*/  PRMT R8, R0, 0x7610, R8 ;  /* 0x0000761000087816 */ /* 0x000fe40000000008 */
.L_x_6931:
[----:B------:R-:W-:Y:S05]  /*b490*/  BSYNC B0 ;  /* 0x0000000000007941 */ /* 0x000fea0003800000 */
.L_x_6930:
[----:B------:R-:W-:Y:S01]  /*b4a0*/  STG.E.U8 [R16.64], R8 ;  /* 0x0000000810007986 */ /* 0x000fe2000c101124 */
[----:B------:R-:W-:Y:S05]  /*b4b0*/  EXIT ;  /* 0x000000000000794d */ /* 0x000fea0003800000 */
.L_x_6924:
        /* <DEDUP_REMOVED lines=24> */
.L_x_6907:
        /* <DEDUP_REMOVED lines=20> */
.L_x_6934:
[----:B------:R-:W0:Y:S02]  /*b780*/  F2I.U64.F64 R2, R2 ;  /* 0x0000000200027311 */ /* 0x000e240000301800 */
[----:B0-----:R-:W-:Y:S01]  /*b790*/  STG.E.64 [R16.64], R2 ;  /* 0x0000000210007986 */ /* 0x001fe2000c101b24 */
[----:B------:R-:W-:Y:S05]  /*b7a0*/  EXIT ;  /* 0x000000000000794d */ /* 0x000fea0003800000 */
.L_x_6933:
[----:B------:R-:W0:Y:S02]  /*b7b0*/  F2I.U32.F64 R3, R2 ;  /* 0x0000000200037311 */ /* 0x000e240000301000 */
[----:B0-----:R-:W-:Y:S01]  /*b7c0*/  STG.E [R16.64], R3 ;  /* 0x0000000310007986 */ /* 0x001fe2000c101924 */
[----:B------:R-:W-:Y:S05]  /*b7d0*/  EXIT ;  /* 0x000000000000794d */ /* 0x000fea0003800000 */
.L_x_6935:
        /* <DEDUP_REMOVED lines=10> */
.L_x_18345:


//--------------------- .text._ZN2at6native27unrolled_elementwise_kernelIZZZNS0_17round_kernel_cudaERNS_18TensorIteratorBaseEENKUlvE_clEvENKUlvE_clEvEUldE_St5arrayIPcLm2EELi4E23TrivialOffsetCalculatorILi1EjESB_NS0_6memory12LoadWithCastILi1EEENSC_13StoreWithCastILi1EEEEEviT_T0_T2_T3_T4_T5_ --------------------------
	.section	.text._ZN2at6native27unrolled_elementwise_kernelIZZZNS0_17round_kernel_cudaERNS_18TensorIteratorBaseEENKUlvE_clEvENKUlvE_clEvEUldE_St5arrayIPcLm2EELi4E23TrivialOffsetCalculatorILi1EjESB_NS0_6memory12LoadWithCastILi1EEENSC_13StoreWithCastILi1EEEEEviT_T0_T2_T3_T4_T5_,"ax",@progbits
	.sectioninfo	@"SHI_REGISTERS=40"
	.align	128
        .global         _ZN2at6native27unrolled_elementwise_kernelIZZZNS0_17round_kernel_cudaERNS_18TensorIteratorBaseEENKUlvE_clEvENKUlvE_clEvEUldE_St5arrayIPcLm2EELi4E23TrivialOffsetCalculatorILi1EjESB_NS0_6memory12LoadWithCastILi1EEENSC_13StoreWithCastILi1EEEEEviT_T0_T2_T3_T4_T5_
        .type           _ZN2at6native27unrolled_elementwise_kernelIZZZNS0_17round_kernel_cudaERNS_18TensorIteratorBaseEENKUlvE_clEvENKUlvE_clEvEUldE_St5arrayIPcLm2EELi4E23TrivialOffsetCalculatorILi1EjESB_NS0_6memory12LoadWithCastILi1EEENSC_13StoreWithCastILi1EEEEEviT_T0_T2_T3_T4_T5_,@function
        .size           _ZN2at6native27unrolled_elementwise_kernelIZZZNS0_17round_kernel_cudaERNS_18TensorIteratorBaseEENKUlvE_clEvENKUlvE_clEvEUldE_St5arrayIPcLm2EELi4E23TrivialOffsetCalculatorILi1EjESB_NS0_6memory12LoadWithCastILi1EEENSC_13StoreWithCastILi1EEEEEviT_T0_T2_T3_T4_T5_,(.L_x_18346 - _ZN2at6native27unrolled_elementwise_kernelIZZZNS0_17round_kernel_cudaERNS_18TensorIteratorBaseEENKUlvE_clEvENKUlvE_clEvEUldE_St5arrayIPcLm2EELi4E23TrivialOffsetCalculatorILi1EjESB_NS0_6memory12LoadWithCastILi1EEENSC_13StoreWithCastILi1EEEEEviT_T0_T2_T3_T4_T5_)
        .other          _ZN2at6native27unrolled_elementwise_kernelIZZZNS0_17round_kernel_cudaERNS_18TensorIteratorBaseEENKUlvE_clEvENKUlvE_clEvEUldE_St5arrayIPcLm2EELi4E23TrivialOffsetCalculatorILi1EjESB_NS0_6memory12LoadWithCastILi1EEENSC_13StoreWithCastILi1EEEEEviT_T0_T2_T3_T4_T5_,@"STO_CUDA_ENTRY STV_DEFAULT"
_ZN2at6native27unrolled_elementwise_kernelIZZZNS0_17round_kernel_cudaERNS_18TensorIteratorBaseEENKUlvE_clEvENKUlvE_clEvEUldE_St5arrayIPcLm2EELi4E23TrivialOffsetCalculatorILi1EjESB_NS0_6memory12LoadWithCastILi1EEENSC_13StoreWithCastILi1EEEEEviT_T0_T2_T3_T4_T5_:
.text._ZN2at6native27unrolled_elementwise_kernelIZZZNS0_17round_kernel_cudaERNS_18TensorIteratorBaseEENKUlvE_clEvENKUlvE_clEvEUldE_St5arrayIPcLm2EELi4E23TrivialOffsetCalculatorILi1EjESB_NS0_6memory12LoadWithCastILi1EEENSC_13StoreWithCastILi1EEEEEviT_T0_T2_T3_T4_T5_:
        /* <DEDUP_REMOVED lines=30> */
.L_x_6941:
[----:B------:R-:W2:Y:S02]  /*01e0*/  LDG.E.U8 R4, [R4.64] ;  /* 0x0000002404047981 */ /* 0x000ea4000c1e1100 */
[----:B--2---:R0:W1:Y:S01]  /*01f0*/  I2F.F64.U16 R36, R4 ;  /* 0x0000000400247312 */ /* 0x0040620000101800 */
[----:B------:R-:W-:Y:S05]  /*0200*/  BRA `(.L_x_6943) ;  /* 0x00000e0000007947 */ /* 0x000fea0003800000 */
.L_x_6940:
        /* <DEDUP_REMOVED lines=9> */
.L_x_6945:
[----:B------:R-:W2:Y:S02]  /*02a0*/  LDG.E R4, [R4.64] ;  /* 0x0000002404047981 */ /* 0x000ea4000c1e1900 */
[----:B--2---:R0:W1:Y:S01]  /*02b0*/  I2F.F64 R36, R4 ;  /* 0x0000000400247312 */ /* 0x0040620000201c00 */
[----:B------:R-:W-:Y:S05]  /*02c0*/  BRA `(.L_x_6943) ;  /* 0x00000d4000007947 */ /* 0x000fea0003800000 */
.L_x_6944:
[----:B------:R-:W2:Y:S02]  /*02d0*/  LDG.E.U16 R4, [R4.64] ;  /* 0x0000002404047981 */ /* 0x000ea4000c1e1500 */
[----:B--2---:R0:W1:Y:S01]  /*02e0*/  I2F.F64.S16 R36, R4 ;  /* 0x0000000400247312 */ /* 0x0040620000101c00 */
[----:B------:R-:W-:Y:S05]  /*02f0*/  BRA `(.L_x_6943) ;  /* 0x00000d1000007947 */ /* 0x000fea0003800000 */
.L_x_6939:
        /* <DEDUP_REMOVED lines=10> */
.L_x_6947:
[----:B------:R-:W2:Y:S02]  /*03a0*/  LDG.E.U16 R0, [R4.64] ;  /* 0x0000002404007981 */ /* 0x000ea4000c1e1500 */
[----:B--2---:R-:W-:-:S05]  /*03b0*/  HADD2.F32 R0, -RZ, R0.H0_H0 ;  /* 0x20000000ff007230 */ /* 0x004fca0000004100 */
[----:B------:R-:W-:-:S04]  /*03c0*/  FMUL.FTZ R0, R0, 1 ;  /* 0x3f80000000007820 */ /* 0x000fc80000410000 */
[----:B------:R0:W1:Y:S01]  /*03d0*/  F2F.F64.F32 R36, R0 ;  /* 0x0000000000247310 */ /* 0x0000620000201800 */
[----:B------:R-:W-:Y:S05]  /*03e0*/  BRA `(.L_x_6943) ;  /* 0x00000c2000007947 */ /* 0x000fea0003800000 */
.L_x_6946:
        /* <DEDUP_REMOVED lines=10> */
.L_x_6949:
[----:B------:R-:W2:Y:S02]  /*0490*/  LDG.E.U16 R4, [R4.64] ;  /* 0x0000002404047981 */ /* 0x000ea4000c1e1500 */
[----:B--2---:R-:W-:-:S05]  /*04a0*/  HADD2.F32 R0, -RZ, R4.H0_H0 ;  /* 0x20000004ff007230 */ /* 0x004fca0000004100 */
[----:B------:R-:W-:-:S04]  /*04b0*/  FMUL.FTZ R0, R0, 1 ;  /* 0x3f80000000007820 */ /* 0x000fc80000410000 */
[----:B------:R0:W1:Y:S01]  /*04c0*/  F2F.F64.F32 R36, R0 ;  /* 0x0000000000247310 */ /* 0x0000620000201800 */
[----:B------:R-:W-:Y:S05]  /*04d0*/  BRA `(.L_x_6943) ;  /* 0x00000b3000007947 */ /* 0x000fea0003800000 */
.L_x_6948:
[----:B------:R0:W5:Y:S01]  /*04e0*/  LDG.E.64 R36, [R4.64] ;  /* 0x0000002404247981 */ /* 0x000162000c1e1b00 */
[----:B------:R-:W-:Y:S05]  /*04f0*/  BRA `(.L_x_6943) ;  /* 0x00000b1000007947 */ /* 0x000fea0003800000 */
.L_x_6938:
        /* <DEDUP_REMOVED lines=13> */
.L_x_6952:
[----:B------:R0:W5:Y:S01]  /*05d0*/  LDG.E.64 R36, [R4.64] ;  /* 0x0000002404247981 */ /* 0x000162000c1e1b00 */
[----:B------:R-:W-:Y:S05]  /*05e0*/  BRA `(.L_x_6943) ;  /* 0x00000a2000007947 */ /* 0x000fea0003800000 */
.L_x_6951:
        /* <DEDUP_REMOVED lines=28> */
.L_x_6954:
        /* <DEDUP_REMOVED lines=16> */
.L_x_6953:
[----:B------:R-:W2:Y:S02]  /*08b0*/  LDG.E.U16 R0, [R4.64] ;  /* 0x0000002404007981 */ /* 0x000ea4000c1e1500 */
[----:B--2---:R-:W-:-:S05]  /*08c0*/  PRMT R0, RZ, 0x5410, R0 ;  /* 0x00005410ff007816 */ /* 0x004fca0000000000 */
[----:B------:R-:W-:-:S04]  /*08d0*/  FMUL.FTZ R0, R0, 1 ;  /* 0x3f80000000007820 */ /* 0x000fc80000410000 */
[----:B------:R0:W1:Y:S01]  /*08e0*/  F2F.F64.F32 R36, R0 ;  /* 0x0000000000247310 */ /* 0x0000620000201800 */
[----:B------:R-:W-:Y:S05]  /*08f0*/  BRA `(.L_x_6943) ;  /* 0x0000071000007947 */ /* 0x000fea0003800000 */
.L_x_6950:
        /* <DEDUP_REMOVED lines=11> */
.L_x_6957:
        /* <DEDUP_REMOVED lines=21> */
.L_x_6961:
[----:B------:R-:W-:Y:S05]  /*0b00*/  BSYNC B1 ;  /* 0x0000000000017941 */ /* 0x000fea0003800000 */
.L_x_6960:
[----:B------:R-:W-:Y:S01]  /*0b10*/  LEA R5, R0, 0x3b800000, 0x17 ;  /* 0x3b80000000057811 */ /* 0x000fe200078eb8ff */
[----:B------:R-:W-:-:S05]  /*0b20*/  IMAD.SHL.U32 R0, R3, 0x100000, RZ ;  /* 0x0010000003007824 */ /* 0x000fca00078e00ff */
[----:B------:R-:W-:Y:S02]  /*0b30*/  LOP3.LUT R0, R5, R0, R6, 0xfe, !PT ;  /* 0x0000000005007212 */ /* 0x000fe400078efe06 */
.L_x_6959:
[----:B------:R-:W-:Y:S05]  /*0b40*/  BSYNC B0 ;  /* 0x0000000000007941 */ /* 0x000fea0003800000 */
.L_x_6958:
[----:B------:R-:W-:-:S04]  /*0b50*/  FMUL.FTZ R0, R0, 1 ;  /* 0x3f80000000007820 */ /* 0x000fc80000410000 */
[----:B------:R0:W1:Y:S01]  /*0b60*/  F2F.F64.F32 R36, R0 ;  /* 0x0000000000247310 */ /* 0x0000620000201800 */
[----:B------:R-:W-:Y:S05]  /*0b70*/  BRA `(.L_x_6943) ;  /* 0x0000049000007947 */ /* 0x000fea0003800000 */
.L_x_6956:
        /* <DEDUP_REMOVED lines=21> */
.L_x_6965:
[----:B------:R-:W-:Y:S05]  /*0cd0*/  BSYNC B1 ;  /* 0x0000000000017941 */ /* 0x000fea0003800000 */
.L_x_6964:
[----:B------:R-:W-:Y:S01]  /*0ce0*/  LEA R5, R0, 0x37800000, 0x17 ;  /* 0x3780000000057811 */ /* 0x000fe200078eb8ff */
[----:B------:R-:W-:-:S05]  /*0cf0*/  IMAD.SHL.U32 R0, R3, 0x200000, RZ ;  /* 0x0020000003007824 */ /* 0x000fca00078e00ff */
[----:B------:R-:W-:Y:S02]  /*0d00*/  LOP3.LUT R0, R5, R0, R6, 0xfe, !PT ;  /* 0x0000000005007212 */ /* 0x000fe400078efe06 */
.L_x_6963:
[----:B------:R-:W-:Y:S05]  /*0d10*/  BSYNC B0 ;  /* 0x0000000000007941 */ /* 0x000fea0003800000 */
.L_x_6962:
[----:B------:R-:W-:-:S04]  /*0d20*/  FMUL.FTZ R0, R0, 1 ;  /* 0x3f80000000007820 */ /* 0x000fc80000410000 */
[----:B------:R0:W1:Y:S01]  /*0d30*/  F2F.F64.F32 R36, R0 ;  /* 0x0000000000247310 */ /* 0x0000620000201800 */
[----:B------:R-:W-:Y:S05]  /*0d40*/  BRA `(.L_x_6943) ;  /* 0x000002c000007947 */ /* 0x000fea0003800000 */
.L_x_6955:
        /* <DEDUP_REMOVED lines=14> */
.L_x_6969:
[----:B------:R-:W-:Y:S05]  /*0e30*/  BSYNC B0 ;  /* 0x0000000000007941 */ /* 0x000fea0003800000 */
.L_x_6968:
[----:B------:R-:W-:-:S04]  /*0e40*/  FMUL.FTZ R0, R0, 1 ;  /* 0x3f80000000007820 */ /* 0x000fc80000410000 */
[----:B------:R0:W1:Y:S01]  /*0e50*/  F2F.F64.F32 R36, R0 ;  /* 0x0000000000247310 */ /* 0x0000620000201800 */
[----:B------:R-:W-:Y:S05]  /*0e60*/  BRA `(.L_x_6943) ;  /* 0x000001a000007947 */ /* 0x000fea0003800000 */
.L_x_6942:
        /* <DEDUP_REMOVED lines=21> */
.L_x_6967:
[----:B------:R-:W2:Y:S02]  /*0fc0*/  LDG.E.64 R36, [R4.64] ;  /* 0x0000002404247981 */ /* 0x000ea4000c1e1b00 */
[----:B--2---:R-:W0:Y:S01]  /*0fd0*/  I2F.F64.U64 R36, R36 ;  /* 0x0000002400247312 */ /* 0x004e220000301800 */
[----:B------:R-:W-:Y:S05]  /*0fe0*/  BRA `(.L_x_6943) ;  /* 0x0000002000007947 */ /* 0x000fea0003800000 */
.L_x_6966:
[----:B------:R-:W2:Y:S02]  /*0ff0*/  LDG.E R4, [R4.64] ;  /* 0x0000002404047981 */ /* 0x000ea4000c1e1900 */
[----:B--2---:R0:W1:Y:S02]  /*1000*/  I2F.F64.U32 R36, R4 ;  /* 0x0000000400247312 */ /* 0x0040640000201800 */
.L_x_6943:
[----:B------:R-:W2:Y:S02]  /*1010*/  S2R R25, SR_TID.X ;  /* 0x0000000000197919 */ /* 0x000ea40000002100 */
[----:B--2---:R-:W-:Y:S02]  /*1020*/  IADD3 R25, R25, 0x80, RZ ;  /* 0x0000008019197810 */ /* 0x004fe40007ffe0ff */
.L_x_6937:
[----:B-1----:R-:W-:Y:S05]  /*1030*/  BSYNC B6 ;  /* 0x0000000000067941 */ /* 0x002fea0003800000 */
.L_x_6936:
        /* <DEDUP_REMOVED lines=22> */
.L_x_6975:
[----:B------:R-:W2:Y:S02]  /*11a0*/  LDG.E.U8 R4, [R4.64] ;  /* 0x0000002404047981 */ /* 0x000ea4000c1e1100 */
[----:B--2---:R0:W1:Y:S01]  /*11b0*/  I2F.F64.U16 R26, R4 ;  /* 0x00000004001a7312 */ /* 0x0040620000101800 */
[----:B------:R-:W-:Y:S05]  /*11c0*/  BRA `(.L_x_6977) ;  /* 0x00000df000007947 */ /* 0x000fea0003800000 */
.L_x_6974:
        /* <DEDUP_REMOVED lines=9> */
.L_x_6979:
[----:B------:R-:W2:Y:S02]  /*1260*/  LDG.E R4, [R4.64] ;  /* 0x0000002404047981 */ /* 0x000ea4000c1e1900 */
[----:B--2---:R0:W1:Y:S01]  /*1270*/  I2F.F64 R26, R4 ;  /* 0x00000004001a7312 */ /* 0x0040620000201c00 */
[----:B------:R-:W-:Y:S05]  /*1280*/  BRA `(.L_x_6977) ;  /* 0x00000d3000007947 */ /* 0x000fea0003800000 */
.L_x_6978:
[----:B------:R-:W2:Y:S02]  /*1290*/  LDG.E.U16 R4, [R4.64] ;  /* 0x0000002404047981 */ /* 0x000ea4000c1e1500 */
[----:B--2---:R0:W1:Y:S01]  /*12a0*/  I2F.F64.S16 R26, R4 ;  /* 0x00000004001a7312 */ /* 0x0040620000101c00 */
[----:B------:R-:W-:Y:S05]  /*12b0*/  BRA `(.L_x_6977) ;  /* 0x00000d0000007947 */ /* 0x000fea0003800000 */
.L_x_6973:
        /* <DEDUP_REMOVED lines=10> */
.L_x_6981:
[----:B------:R-:W2:Y:S02]  /*1360*/  LDG.E.U16 R0, [R4.64] ;  /* 0x0000002404007981 */ /* 0x000ea4000c1e1500 */
[----:B--2---:R-:W-:-:S05]  /*1370*/  HADD2.F32 R0, -RZ, R0.H0_H0 ;  /* 0x20000000ff007230 */ /* 0x004fca0000004100 */
[----:B------:R-:W-:-:S04]  /*1380*/  FMUL.FTZ R0, R0, 1 ;  /* 0x3f80000000007820 */ /* 0x000fc80000410000 */
[----:B------:R0:W1:Y:S01]  /*1390*/  F2F.F64.F32 R26, R0 ;  /* 0x00000000001a7310 */ /* 0x0000620000201800 */
[----:B------:R-:W-:Y:S05]  /*13a0*/  BRA `(.L_x_6977) ;  /* 0x00000c1000007947 */ /* 0x000fea0003800000 */
.L_x_6980:
        /* <DEDUP_REMOVED lines=10> */
.L_x_6983:
[----:B------:R-:W2:Y:S02]  /*1450*/  LDG.E.U16 R4, [R4.64] ;  /* 0x0000002404047981 */ /* 0x000ea4000c1e1500 */
[----:B--2---:R-:W-:-:S05]  /*1460*/  HADD2.F32 R0, -RZ, R4.H0_H0 ;  /* 0x20000004ff007230 */ /* 0x004fca0000004100 */
[----:B------:R-:W-:-:S04]  /*1470*/  FMUL.FTZ R0, R0, 1 ;  /* 0x3f80000000007820 */ /* 0x000fc80000410000 */
[----:B------:R0:W1:Y:S01]  /*1480*/  F2F.F64.F32 R26, R0 ;  /* 0x00000000001a7310 */ /* 0x0000620000201800 */
[----:B------:R-:W-:Y:S05]  /*1490*/  BRA `(.L_x_6977) ;  /* 0x00000b2000007947 */ /* 0x000fea0003800000 */
.L_x_6982:
[----:B------:R0:W5:Y:S01]  /*14a0*/  LDG.E.64 R26, [R4.64] ;  /* 0x00000024041a7981 */ /* 0x000162000c1e1b00 */
[----:B------:R-:W-:Y:S05]  /*14b0*/  BRA `(.L_x_6977) ;  /* 0x00000b0000007947 */ /* 0x000fea0003800000 */
.L_x_6972:
        /* <DEDUP_REMOVED lines=13> */
.L_x_6986:
[----:B------:R0:W5:Y:S01]  /*1590*/  LDG.E.64 R26, [R4.64] ;  /* 0x00000024041a7981 */ /* 0x000162000c1e1b00 */
[----:B------:R-:W-:Y:S05]  /*15a0*/  BRA `(.L_x_6977) ;  /* 0x00000a1000007947 */ /* 0x000fea0003800000 */
.L_x_6985:
        /* <DEDUP_REMOVED lines=28> */
.L_x_6988:
        /* <DEDUP_REMOVED lines=15> */
.L_x_6987:
[----:B------:R-:W2:Y:S02]  /*1860*/  LDG.E.U16 R0, [R4.64] ;  /* 0x0000002404007981 */ /* 0x000ea4000c1e1500 */
[----:B--2---:R-:W-:-:S05]  /*1870*/  PRMT R0, RZ, 0x5410, R0 ;  /* 0x00005410ff007816 */ /* 0x004fca0000000000 */
[----:B------:R-:W-:-:S04]  /*1880*/  FMUL.FTZ R0, R0, 1 ;  /* 0x3f80000000007820 */ /* 0x000fc80000410000 */
[----:B------:R0:W1:Y:S01]  /*1890*/  F2F.F64.F32 R26, R0 ;  /* 0x00000000001a7310 */ /* 0x0000620000201800 */
[----:B------:R-:W-:Y:S05]  /*18a0*/  BRA `(.L_x_6977) ;  /* 0x0000071000007947 */ /* 0x000fea0003800000 */
.L_x_6984:
        /* <DEDUP_REMOVED lines=11> */
.L_x_6991:
        /* <DEDUP_REMOVED lines=21> */
.L_x_6995:
[----:B------:R-:W-:Y:S05]  /*1ab0*/  BSYNC B1 ;  /* 0x0000000000017941 */ /* 0x000fea0003800000 */
.L_x_6994:
[----:B------:R-:W-:Y:S01]  /*1ac0*/  LEA R5, R0, 0x3b800000, 0x17 ;  /* 0x3b80000000057811 */ /* 0x000fe200078eb8ff */
[----:B------:R-:W-:-:S05]  /*1ad0*/  IMAD.SHL.U32 R0, R3, 0x100000, RZ ;  /* 0x0010000003007824 */ /* 0x000fca00078e00ff */
[----:B------:R-:W-:Y:S02]  /*1ae0*/  LOP3.LUT R0, R5, R0, R6, 0xfe, !PT ;  /* 0x0000000005007212 */ /* 0x000fe400078efe06 */
.L_x_6993:
[----:B------:R-:W-:Y:S05]  /*1af0*/  BSYNC B0 ;  /* 0x0000000000007941 */ /* 0x000fea0003800000 */
.L_x_6992:
[----:B------:R-:W-:-:S04]  /*1b00*/  FMUL.FTZ R0, R0, 1 ;  /* 0x3f80000000007820 */ /* 0x000fc80000410000 */
[----:B------:R0:W1:Y:S01]  /*1b10*/  F2F.F64.F32 R26, R0 ;  /* 0x00000000001a7310 */ /* 0x0000620000201800 */
[----:B------:R-:W-:Y:S05]  /*1b20*/  BRA `(.L_x_6977) ;  /* 0x0000049000007947 */ /* 0x000fea0003800000 */
.L_x_6990:
        /* <DEDUP_REMOVED lines=21> */
.L_x_6999:
[----:B------:R-:W-:Y:S05]  /*1c80*/  BSYNC B1 ;  /* 0x0000000000017941 */ /* 0x000fea0003800000 */
.L_x_6998:
[----:B------:R-:W-:Y:S01]  /*1c90*/  LEA R5, R0, 0x37800000, 0x17 ;  /* 0x3780000000057811 */ /* 0x000fe200078eb8ff */
[----:B------:R-:W-:-:S05]  /*1ca0*/  IMAD.SHL.U32 R0, R3, 0x200000, RZ ;  /* 0x0020000003007824 */ /* 0x000fca00078e00ff */
[----:B------:R-:W-:Y:S02]  /*1cb0*/  LOP3.LUT R0, R5, R0, R6, 0xfe, !PT ;  /* 0x0000000005007212 */ /* 0x000fe400078efe06 */
.L_x_6997:
[----:B------:R-:W-:Y:S05]  /*1cc0*/  BSYNC B0 ;  /* 0x0000000000007941 */ /* 0x000fea0003800000 */
.L_x_6996:
[----:B------:R-:W-:-:S04]  /*1cd0*/  FMUL.FTZ R0, R0, 1 ;  /* 0x3f80000000007820 */ /* 0x000fc80000410000 */
[----:B------:R0:W1:Y:S01]  /*1ce0*/  F2F.F64.F32 R26, R0 ;  /* 0x00000000001a7310 */ /* 0x0000620000201800 */
[----:B------:R-:W-:Y:S05]  /*1cf0*/  BRA `(.L_x_6977) ;  /* 0x000002c000007947 */ /* 0x000fea0003800000 */
.L_x_6989:
        /* <DEDUP_REMOVED lines=14> */
.L_x_7003:
[----:B------:R-:W-:Y:S05]  /*1de0*/  BSYNC B0 ;  /* 0x0000000000007941 */ /* 0x000fea0003800000 */
.L_x_7002:
[----:B------:R-:W-:-:S04]  /*1df0*/  FMUL.FTZ R0, R0, 1 ;  /* 0x3f80000000007820 */ /* 0x000fc80000410000 */
[----:B------:R0:W1:Y:S01]  /*1e00*/  F2F.F64.F32 R26, R0 ;  /* 0x00000000001a7310 */ /* 0x0000620000201800 */
[----:B------:R-:W-:Y:S05]  /*1e10*/  BRA `(.L_x_6977) ;  /* 0x000001a000007947 */ /* 0x000fea0003800000 */
.L_x_6976:
        /* <DEDUP_REMOVED lines=21> */
.L_x_7001:
[----:B------:R-:W2:Y:S02]  /*1f70*/  LDG.E.64 R26, [R4.64] ;  /* 0x00000024041a7981 */ /* 0x000ea4000c1e1b00 */
[----:B--2---:R-:W0:Y:S01]  /*1f80*/  I2F.F64.U64 R26, R26 ;  /* 0x0000001a001a7312 */ /* 0x004e220000301800 */
[----:B------:R-:W-:Y:S05]  /*1f90*/  BRA `(.L_x_6977) ;  /* 0x0000002000007947 */ /* 0x000fea0003800000 */
.L_x_7000:
[----:B------:R-:W2:Y:S02]  /*1fa0*/  LDG.E R4, [R4.64] ;  /* 0x0000002404047981 */ /* 0x000ea4000c1e1900 */
[----:B--2---:R0:W1:Y:S02]  /*1fb0*/  I2F.F64.U32 R26, R4 ;  /* 0x00000004001a7312 */ /* 0x0040640000201800 */
.L_x_6977:
[----:B------:R-:W-:-:S03]  /*1fc0*/  IADD3 R25, R25, 0x80, RZ ;  /* 0x0000008019197810 */ /* 0x000fc60007ffe0ff */
.L_x_6971:
[----:B------:R-:W-:Y:S05]  /*1fd0*/  BSYNC B6 ;  /* 0x0000000000067941 */ /* 0x000fea0003800000 */
.L_x_6970:
        /* <DEDUP_REMOVED lines=24> */
.L_x_7009:
[----:B------:R-:W2:Y:S02]  /*2160*/  LDG.E.U8 R4, [R4.64] ;  /* 0x0000002404047981 */ /* 0x000ea4000c1e1100 */
[----:B--2---:R0:W2:Y:S01]  /*2170*/  I2F.F64.U16 R22, R4 ;  /* 0x0000000400167312 */ /* 0x0040a20000101800 */
[----:B------:R-:W-:Y:S05]  /*2180*/  BRA `(.L_x_7011) ;  /* 0x00000df000007947 */ /* 0x000fea0003800000 */
.L_x_7008:
        /* <DEDUP_REMOVED lines=9> */
.L_x_7013:
[----:B------:R-:W2:Y:S02]  /*2220*/  LDG.E R4, [R4.64] ;  /* 0x0000002404047981 */ /* 0x000ea4000c1e1900 */
[----:B--2---:R0:W2:Y:S01]  /*2230*/  I2F.F64 R22, R4 ;  /* 0x0000000400167312 */ /* 0x0040a20000201c00 */
[----:B------:R-:W-:Y:S05]  /*2240*/  BRA `(.L_x_7011) ;  /* 0x00000d3000007947 */ /* 0x000fea0003800000 */
.L_x_7012:
[----:B------:R-:W2:Y:S02]  /*2250*/  LDG.E.U16 R4, [R4.64] ;  /* 0x0000002404047981 */ /* 0x000ea4000c1e1500 */
[----:B--2---:R0:W2:Y:S01]  /*2260*/  I2F.F64.S16 R22, R4 ;  /* 0x0000000400167312 */ /* 0x0040a20000101c00 */
[----:B------:R-:W-:Y:S05]  /*2270*/  BRA `(.L_x_7011) ;  /* 0x00000d0000007947 */ /* 0x000fea0003800000 */
.L_x_7007:
        /* <DEDUP_REMOVED lines=10> */
.L_x_7015:
[----:B------:R-:W2:Y:S02]  /*2320*/  LDG.E.U16 R0, [R4.64] ;  /* 0x0000002404007981 */ /* 0x000ea4000c1e1500 */
[----:B--2---:R-:W-:-:S05]  /*2330*/  HADD2.F32 R0, -RZ, R0.H0_H0 ;  /* 0x20000000ff007230 */ /* 0x004fca0000004100 */
[----:B------:R-:W-:-:S04]  /*2340*/  FMUL.FTZ R0, R0, 1 ;  /* 0x3f80000000007820 */ /* 0x000fc80000410000 */
[----:B------:R0:W2:Y:S01]  /*2350*/  F2F.F64.F32 R22, R0 ;  /* 0x0000000000167310 */ /* 0x0000a20000201800 */
[----:B------:R-:W-:Y:S05]  /*2360*/  BRA `(.L_x_7011) ;  /* 0x00000c1000007947 */ /* 0x000fea0003800000 */
.L_x_7014:
        /* <DEDUP_REMOVED lines=10> */
.L_x_7017:
[----:B------:R-:W2:Y:S02]  /*2410*/  LDG.E.U16 R4, [R4.64] ;  /* 0x0000002404047981 */ /* 0x000ea4000c1e1500 */
[----:B--2---:R-:W-:-:S05]  /*2420*/  HADD2.F32 R0, -RZ, R4.H0_H0 ;  /* 0x20000004ff007230 */ /* 0x004fca0000004100 */
[----:B------:R-:W-:-:S04]  /*2430*/  FMUL.FTZ R0, R0, 1 ;  /* 0x3f80000000007820 */ /* 0x000fc80000410000 */
[----:B------:R0:W2:Y:S01]  /*2440*/  F2F.F64.F32 R22, R0 ;  /* 0x0000000000167310 */ /* 0x0000a20000201800 */
[----:B------:R-:W-:Y:S05]  /*2450*/  BRA `(.L_x_7011) ;  /* 0x00000b2000007947 */ /* 0x000fea0003800000 */
.L_x_7016:
[----:B------:R0:W5:Y:S01]  /*2460*/  LDG.E.64 R22, [R4.64] ;  /* 0x0000002404167981 */ /* 0x000162000c1e1b00 */
[----:B------:R-:W-:Y:S05]  /*2470*/  BRA `(.L_x_7011) ;  /* 0x00000b0000007947 */ /* 0x000fea0003800000 */
.L_x_7006:
        /* <DEDUP_REMOVED lines=13> */
.L_x_7020:
[----:B------:R0:W5:Y:S01]  /*2550*/  LDG.E.64 R22, [R4.64] ;  /* 0x0000002404167981 */ /* 0x000162000c1e1b00 */
[----:B------:R-:W-:Y:S05]  /*2560*/  BRA `(.L_x_7011) ;  /* 0x00000a1000007947 */ /* 0x000fea0003800000 */
.L_x_7019:
        /* <DEDUP_REMOVED lines=28> */
.L_x_7022:
        /* <DEDUP_REMOVED lines=15> */
.L_x_7021:
[----:B------:R-:W2:Y:S02]  /*2820*/  LDG.E.U16 R0, [R4.64] ;  /* 0x0000002404007981 */ /* 0x000ea4000c1e1500 */
[----:B--2---:R-:W-:-:S05]  /*2830*/  PRMT R0, RZ, 0x5410, R0 ;  /* 0x00005410ff007816 */ /* 0x004fca0000000000 */
[----:B------:R-:W-:-:S04]  /*2840*/  FMUL.FTZ R0, R0, 1 ;  /* 0x3f80000000007820 */ /* 0x000fc80000410000 */
[----:B------:R0:W2:Y:S01]  /*2850*/  F2F.F64.F32 R22, R0 ;  /* 0x0000000000167310 */ /* 0x0000a20000201800 */
[----:B------:R-:W-:Y:S05]  /*2860*/  BRA `(.L_x_7011) ;  /* 0x0000071000007947 */ /* 0x000fea0003800000 */
.L_x_7018:
        /* <DEDUP_REMOVED lines=11> */
.L_x_7025:
        /* <DEDUP_REMOVED lines=21> */
.L_x_7029:
[----:B------:R-:W-:Y:S05]  /*2a70*/  BSYNC B1 ;  /* 0x0000000000017941 */ /* 0x000fea0003800000 */
.L_x_7028:
[----:B------:R-:W-:Y:S01]  /*2a80*/  LEA R5, R0, 0x3b800000, 0x17 ;  /* 0x3b80000000057811 */ /* 0x000fe200078eb8ff */
[----:B------:R-:W-:-:S05]  /*2a90*/  IMAD.SHL.U32 R0, R3, 0x100000, RZ ;  /* 0x0010000003007824 */ /* 0x000fca00078e00ff */
[----:B------:R-:W-:Y:S02]  /*2aa0*/  LOP3.LUT R0, R5, R0, R6, 0xfe, !PT ;  /* 0x0000000005007212 */ /* 0x000fe400078efe06 */
.L_x_7027:
[----:B------:R-:W-:Y:S05]  /*2ab0*/  BSYNC B0 ;  /* 0x0000000000007941 */ /* 0x000fea0003800000 */
.L_x_7026:
[----:B------:R-:W-:-:S04]  /*2ac0*/  FMUL.FTZ R0, R0, 1 ;  /* 0x3f80000000007820 */ /* 0x000fc80000410000 */
[----:B------:R0:W2:Y:S01]  /*2ad0*/  F2F.F64.F32 R22, R0 ;  /* 0x0000000000167310 */ /* 0x0000a20000201800 */
[----:B------:R-:W-:Y:S05]  /*2ae0*/  BRA `(.L_x_7011) ;  /* 0x0000049000007947 */ /* 0x000fea0003800000 */
.L_x_7024:
        /* <DEDUP_REMOVED lines=21> */
.L_x_7033:
[----:B------:R-:W-:Y:S05]  /*2c40*/  BSYNC B1 ;  /* 0x0000000000017941 */ /* 0x000fea0003800000 */
.L_x_7032:
[----:B------:R-:W-:Y:S01]  /*2c50*/  LEA R5, R0, 0x37800000, 0x17 ;  /* 0x3780000000057811 */ /* 0x000fe200078eb8ff */
[----:B------:R-:W-:-:S05]  /*2c60*/  IMAD.SHL.U32 R0, R3, 0x200000, RZ ;  /* 0x0020000003007824 */ /* 0x000fca00078e00ff */
[----:B------:R-:W-:Y:S02]  /*2c70*/  LOP3.LUT R0, R5, R0, R6, 0xfe, !PT ;  /* 0x0000000005007212 */ /* 0x000fe400078efe06 */
.L_x_7031:
[----:B------:R-:W-:Y:S05]  /*2c80*/  BSYNC B0 ;  /* 0x0000000000007941 */ /* 0x000fea0003800000 */
.L_x_7030:
[----:B------:R-:W-:-:S04]  /*2c90*/  FMUL.FTZ R0, R0, 1 ;  /* 0x3f80000000007820 */ /* 0x000fc80000410000 */
[----:B------:R0:W2:Y:S01]  /*2ca0*/  F2F.F64.F32 R22, R0 ;  /* 0x0000000000167310 */ /* 0x0000a20000201800 */
[----:B------:R-:W-:Y:S05]  /*2cb0*/  BRA `(.L_x_7011) ;  /* 0x000002c000007947 */ /* 0x000fea0003800000 */
.L_x_7023:
        /* <DEDUP_REMOVED lines=14> */
.L_x_7037:
[----:B------:R-:W-:Y:S05]  /*2da0*/  BSYNC B0 ;  /* 0x0000000000007941 */ /* 0x000fea0003800000 */
.L_x_7036:
[----:B------:R-:W-:-:S04]  /*2db0*/  FMUL.FTZ R0, R0, 1 ;  /* 0x3f80000000007820 */ /* 0x000fc80000410000 */
[----:B------:R0:W2:Y:S01]  /*2dc0*/  F2F.F64.F32 R22, R0 ;  /* 0x0000000000167310 */ /* 0x0000a20000201800 */
[----:B------:R-:W-:Y:S05]  /*2dd0*/  BRA `(.L_x_7011) ;  /* 0x000001a000007947 */ /* 0x000fea0003800000 */
.L_x_7010:
        /* <DEDUP_REMOVED lines=21> */
.L_x_7035:
[----:B------:R-:W2:Y:S02]  /*2f30*/  LDG.E.64 R22, [R4.64] ;  /* 0x0000002404167981 */ /* 0x000ea4000c1e1b00 */
[----:B--2---:R-:W0:Y:S01]  /*2f40*/  I2F.F64.U64 R22, R22 ;  /* 0x0000001600167312 */ /* 0x004e220000301800 */
[----:B------:R-:W-:Y:S05]  /*2f50*/  BRA `(.L_x_7011) ;  /* 0x0000002000007947 */ /* 0x000fea0003800000 */
.L_x_7034:
[----:B------:R-:W2:Y:S02]  /*2f60*/  LDG.E R4, [R4.64] ;  /* 0x0000002404047981 */ /* 0x000ea4000c1e1900 */
[----:B--2---:R0:W2:Y:S02]  /*2f70*/  I2F.F64.U32 R22, R4 ;  /* 0x0000000400167312 */ /* 0x0040a40000201800 */
.L_x_7011:
[----:B------:R-:W-:-:S03]  /*2f80*/  IADD3 R25, R25, 0x80, RZ ;  /* 0x0000008019197810 */ /* 0x000fc60007ffe0ff */
.L_x_7005:
[----:B------:R-:W-:Y:S05]  /*2f90*/  BSYNC B6 ;  /* 0x0000000000067941 */ /* 0x000fea0003800000 */
.L_x_7004:
        /* <DEDUP_REMOVED lines=21> */
.L_x_7043:
[----:B------:R-:W3:Y:S02]  /*30f0*/  LDG.E.U8 R4, [R4.64] ;  /* 0x0000002404047981 */ /* 0x000ee4000c1e1100 */
[----:B---3--:R0:W3:Y:S01]  /*3100*/  I2F.F64.U16 R18, R4 ;  /* 0x0000000400127312 */ /* 0x0080e20000101800 */
[----:B------:R-:W-:Y:S05]  /*3110*/  BRA `(.L_x_7039) ;  /* 0x00000de000007947 */ /* 0x000fea0003800000 */
.L_x_7042:
        /* <DEDUP_REMOVED lines=9> */
.L_x_7046:
[----:B------:R-:W3:Y:S02]  /*31b0*/  LDG.E R4, [R4.64] ;  /* 0x0000002404047981 */ /* 0x000ee4000c1e1900 */
[----:B---3--:R0:W3:Y:S01]  /*31c0*/  I2F.F64 R18, R4 ;  /* 0x0000000400127312 */ /* 0x0080e20000201c00 */
[----:B------:R-:W-:Y:S05]  /*31d0*/  BRA `(.L_x_7039) ;  /* 0x00000d2000007947 */ /* 0x000fea0003800000 */
.L_x_7045:
[----:B------:R-:W3:Y:S02]  /*31e0*/  LDG.E.U16 R4, [R4.64] ;  /* 0x0000002404047981 */ /* 0x000ee4000c1e1500 */
[----:B---3--:R0:W3:Y:S01]  /*31f0*/  I2F.F64.S16 R18, R4 ;  /* 0x0000000400127312 */ /* 0x0080e20000101c00 */
[----:B------:R-:W-:Y:S05]  /*3200*/  BRA `(.L_x_7039) ;  /* 0x00000cf000007947 */ /* 0x000fea0003800000 */
.L_x_7041:
        /* <DEDUP_REMOVED lines=10> */
.L_x_7048:
[----:B------:R-:W3:Y:S02]  /*32b0*/  LDG.E.U16 R0, [R4.64] ;  /* 0x0000002404007981 */ /* 0x000ee4000c1e1500 */
[----:B---3--:R-:W-:-:S05]  /*32c0*/  HADD2.F32 R0, -RZ, R0.H0_H0 ;  /* 0x20000000ff007230 */ /* 0x008fca0000004100 */
[----:B------:R-:W-:-:S04]  /*32d0*/  FMUL.FTZ R0, R0, 1 ;  /* 0x3f80000000007820 */ /* 0x000fc80000410000 */
[----:B------:R0:W3:Y:S01]  /*32e0*/  F2F.F64.F32 R18, R0 ;  /* 0x0000000000127310 */ /* 0x0000e20000201800 */
[----:B------:R-:W-:Y:S05]  /*32f0*/  BRA `(.L_x_7039) ;  /* 0x00000c0000007947 */ /* 0x000fea0003800000 */
.L_x_7047:
        /* <DEDUP_REMOVED lines=10> */
.L_x_7050:
[----:B------:R-:W3:Y:S02]  /*33a0*/  LDG.E.U16 R4, [R4.64] ;  /* 0x0000002404047981 */ /* 0x000ee4000c1e1500 */
[----:B---3--:R-:W-:-:S05]  /*33b0*/  HADD2.F32 R0, -RZ, R4.H0_H0 ;  /* 0x20000004ff007230 */ /* 0x008fca0000004100 */
[----:B------:R-:W-:-:S04]  /*33c0*/  FMUL.FTZ R0, R0, 1 ;  /* 0x3f80000000007820 */ /* 0x000fc80000410000 */
[----:B------:R0:W3:Y:S01]  /*33d0*/  F2F.F64.F32 R18, R0 ;  /* 0x0000000000127310 */ /* 0x0000e20000201800 */
[----:B------:R-:W-:Y:S05]  /*33e0*/  BRA `(.L_x_7039) ;  /* 0x00000b1000007947 */ /* 0x000fea0003800000 */
.L_x_7049:
[----:B------:R0:W5:Y:S01]  /*33f0*/  LDG.E.64 R18, [R4.64] ;  /* 0x0000002404127981 */ /* 0x000162000c1e1b00 */
[----:B------:R-:W-:Y:S05]  /*3400*/  BRA `(.L_x_7039) ;  /* 0x00000af000007947 */ /* 0x000fea0003800000 */
.L_x_7040:
        /* <DEDUP_REMOVED lines=13> */
.L_x_7053:
[----:B------:R0:W5:Y:S01]  /*34e0*/  LDG.E.64 R18, [R4.64] ;  /* 0x0000002404127981 */ /* 0x000162000c1e1b00 */
[----:B------:R-:W-:Y:S05]  /*34f0*/  BRA `(.L_x_7039) ;  /* 0x00000a0000007947 */ /* 0x000fea0003800000 */
.L_x_7052:
        /* <DEDUP_REMOVED lines=28> */
.L_x_7055:
        /* <DEDUP_REMOVED lines=15> */
.L_x_7054:
[----:B------:R-:W3:Y:S02]  /*37b0*/  LDG.E.U16 R0, [R4.64] ;  /* 0x0000002404007981 */ /* 0x000ee4000c1e1500 */
[----:B---3--:R-:W-:-:S05]  /*37c0*/  PRMT R0, RZ, 0x5410, R0 ;  /* 0x00005410ff007816 */ /* 0x008fca0000000000 */
[----:B------:R-:W-:-:S04]  /*37d0*/  FMUL.FTZ R0, R0, 1 ;  /* 0x3f80000000007820 */ /* 0x000fc80000410000 */
[----:B------:R0:W3:Y:S01]  /*37e0*/  F2F.F64.F32 R18, R0 ;  /* 0x0000000000127310 */ /* 0x0000e20000201800 */
[----:B------:R-:W-:Y:S05]  /*37f0*/  BRA `(.L_x_7039) ;  /* 0x0000070000007947 */ /* 0x000fea0003800000 */
.L_x_7051:
        /* <DEDUP_REMOVED lines=11> */
.L_x_7058:
        /* <DEDUP_REMOVED lines=21> */
.L_x_7062:
[----:B------:R-:W-:Y:S05]  /*3a00*/  BSYNC B1 ;  /* 0x0000000000017941 */ /* 0x000fea0003800000 */
.L_x_7061:
[----:B------:R-:W-:Y:S01]  /*3a10*/  LEA R5, R0, 0x3b800000, 0x17 ;  /* 0x3b80000000057811 */ /* 0x000fe200078eb8ff */
[----:B------:R-:W-:-:S05]  /*3a20*/  IMAD.SHL.U32 R0, R3, 0x100000, RZ ;  /* 0x0010000003007824 */ /* 0x000fca00078e00ff */
[----:B------:R-:W-:Y:S02]  /*3a30*/  LOP3.LUT R0, R5, R0, R6, 0xfe, !PT ;  /* 0x0000000005007212 */ /* 0x000fe400078efe06 */
.L_x_7060:
[----:B------:R-:W-:Y:S05]  /*3a40*/  BSYNC B0 ;  /* 0x0000000000007941 */ /* 0x000fea0003800000 */
.L_x_7059:
[----:B------:R-:W-:-:S04]  /*3a50*/  FMUL.FTZ R0, R0, 1 ;  /* 0x3f80000000007820 */ /* 0x000fc80000410000 */
[----:B------:R0:W3:Y:S01]  /*3a60*/  F2F.F64.F32 R18, R0 ;  /* 0x0000000000127310 */ /* 0x0000e20000201800 */
[----:B------:R-:W-:Y:S05]  /*3a70*/  BRA `(.L_x_7039) ;  /* 0x0000048000007947 */ /* 0x000fea0003800000 */
.L_x_7057:
        /* <DEDUP_REMOVED lines=21> */
.L_x_7066:
[----:B------:R-:W-:Y:S05]  /*3bd0*/  BSYNC B1 ;  /* 0x0000000000017941 */ /* 0x000fea0003800000 */
.L_x_7065:
[----:B------:R-:W-:Y:S01]  /*3be0*/  LEA R5, R0, 0x37800000, 0x17 ;  /* 0x3780000000057811 */ /* 0x000fe200078eb8ff */
[----:B------:R-:W-:-:S05]  /*3bf0*/  IMAD.SHL.U32 R0, R3, 0x200000, RZ ;  /* 0x0020000003007824 */ /* 0x000fca00078e00ff */
[----:B------:R-:W-:Y:S02]  /*3c00*/  LOP3.LUT R0, R5, R0, R6, 0xfe, !PT ;  /* 0x0000000005007212 */ /* 0x000fe400078efe06 */
.L_x_7064:
[----:B------:R-:W-:Y:S05]  /*3c10*/  BSYNC B0 ;  /* 0x0000000000007941 */ /* 0x000fea0003800000 */
.L_x_7063:
[----:B------:R-:W-:-:S04]  /*3c20*/  FMUL.FTZ R0, R0, 1 ;  /* 0x3f80000000007820 */ /* 0x000fc80000410000 */
[----:B------:R0:W3:Y:S01]  /*3c30*/  F2F.F64.F32 R18, R0 ;  /* 0x0000000000127310 */ /* 0x0000e20000201800 */
[----:B------:R-:W-:Y:S05]  /*3c40*/  BRA `(.L_x_7039) ;  /* 0x000002b000007947 */ /* 0x000fea0003800000 */
.L_x_7056:
        /* <DEDUP_REMOVED lines=14> */
.L_x_7070:
[----:B------:R-:W-:Y:S05]  /*3d30*/  BSYNC B0 ;  /* 0x0000000000007941 */ /* 0x000fea0003800000 */
.L_x_7069:
[----:B------:R-:W-:-:S04]  /*3d40*/  FMUL.FTZ R0, R0, 1 ;  /* 0x3f80000000007820 */ /* 0x000fc80000410000 */
[----:B------:R0:W3:Y:S01]  /*3d50*/  F2F.F64.F32 R18, R0 ;  /* 0x0000000000127310 */ /* 0x0000e20000201800 */
[----:B------:R-:W-:Y:S05]  /*3d60*/  BRA `(.L_x_7039) ;  /* 0x0000019000007947 */ /* 0x000fea0003800000 */
.L_x_7044:
        /* <DEDUP_REMOVED lines=20> */
.L_x_7068:
[----:B------:R-:W3:Y:S02]  /*3eb0*/  LDG.E.64 R18, [R4.64] ;  /* 0x0000002404127981 */ /* 0x000ee4000c1e1b00 */
[----:B---3--:R-:W0:Y:S01]  /*3ec0*/  I2F.F64.U64 R18, R18 ;  /* 0x0000001200127312 */ /* 0x008e220000301800 */
[----:B------:R-:W-:Y:S05]  /*3ed0*/  BRA `(.L_x_7039) ;  /* 0x0000002000007947 */ /* 0x000fea0003800000 */
.L_x_7067:
[----:B------:R-:W3:Y:S02]  /*3ee0*/  LDG.E R4, [R4.64] ;  /* 0x0000002404047981 */ /* 0x000ee4000c1e1900 */
[----:B---3--:R0:W3:Y:S02]  /*3ef0*/  I2F.F64.U32 R18, R4 ;  /* 0x0000000400127312 */ /* 0x0080e40000201800 */
.L_x_7039:
[----:B------:R-:W-:Y:S05]  /*3f00*/  BSYNC B6 ;  /* 0x0000000000067941 */ /* 0x000fea0003800000 */
.L_x_7038:
        /* <DEDUP_REMOVED lines=9> */
[----:B-1---5:R0:W1:Y:S01]  /*3fa0*/  @!P0 FRND.F64 R28, R26 ;  /* 0x0000001a001c8313 */ /* 0x0220620000301800 */
[----:B------:R-:W-:-:S07]  /*3fb0*/  ISETP.GE.AND P0, PT, R35, R2, PT ;  /* 0x000000022300720c */ /* 0x000fce0003f06270 */
[----:B--2---:R0:W2:Y:S08]  /*3fc0*/  @!P1 FRND.F64 R24, R22 ;  /* 0x0000001600189313 */ /* 0x0040b00000301800 */
[----:B---3--:R0:W3:Y:S01]  /*3fd0*/  @!P2 FRND.F64 R16, R18 ;  /* 0x000000120010a313 */ /* 0x0080e20000301800 */
[----:B------:R-:W-:Y:S05]  /*3fe0*/  @P0 BRA `(.L_x_7072) ;  /* 0x0000119000000947 */ /* 0x000fea0003800000 */
[----:B-1----:R-:W-:Y:S01]  /*3ff0*/  IMAD R0, R32, 0x200, R35 ;  /* 0x0000020020007824 */ /* 0x002fe200078e0223 */
[----:B------:R-:W-:Y:S01]  /*4000*/  PRMT R3, R33, 0x9910, RZ ;  /* 0x0000991021037816 */ /* 0x000fe200000000ff */
[----:B------:R1:W4:Y:S02]  /*4010*/  @!P0 FRND.F64 R4, R36 ;  /* 0x0000002400048313 */ /* 0x0003240000301800 */
        /* <DEDUP_REMOVED lines=14> */
[----:B------:R-:W1:Y:S01]  /*4100*/  F2I.F64 R37, R36 ;  /* 0x0000002400257311 */ /* 0x000e620000301100 */
[----:B------:R-:W-:Y:S01]  /*4110*/  IMAD.MOV.U32 R35, RZ, RZ, R31 ;  /* 0x000000ffff237224 */ /* 0x000fe200078e001f */
[----:B-1----:R1:W-:Y:S01]  /*4120*/  STG.E.U8 [R8.64], R37 ;  /* 0x0000002508007986 */ /* 0x0023e2000c101124 */
[----:B------:R-:W-:Y:S05]  /*4130*/  BRA `(.L_x_7072) ;  /* 0x0000104000007947 */ /* 0x000fea0003800000 */
.L_x_7076:
[----:B------:R-:W1:Y:S01]  /*4140*/  F2I.S64.F64 R36, R36 ;  /* 0x0000002400247311 */ /* 0x000e620000301900 */
[----:B------:R-:W-:Y:S02]  /*4150*/  IMAD.MOV.U32 R35, RZ, RZ, R31 ;  /* 0x000000ffff237224 */ /* 0x000fe400078e001f */
[----:B-1----:R-:W-:-:S05]  /*4160*/  IMAD.MOV.U32 R3, RZ, RZ, R36 ;  /* 0x000000ffff037224 */ /* 0x002fca00078e0024 */
[----:B------:R1:W-:Y:S01]  /*4170*/  STG.E.U8 [R8.64], R3 ;  /* 0x0000000308007986 */ /* 0x0003e2000c101124 */
[----:B------:R-:W-:Y:S05]  /*4180*/  BRA `(.L_x_7072) ;  /* 0x00000ff000007947 */ /* 0x000fea0003800000 */
.L_x_7075:
[----:B------:R-:W-:-:S13]  /*4190*/  ISETP.NE.AND P0, PT, R0, 0x2, PT ;  /* 0x000000020000780c */ /* 0x000fda0003f05270 */
[----:B------:R-:W-:Y:S05]  /*41a0*/  @!P0 BRA `(.L_x_7078) ;  /* 0x000000c000008947 */ /* 0x000fea0003800000 */
[----:B------:R-:W-:-:S13]  /*41b0*/  ISETP.NE.AND P0, PT, R0, 0x3, PT ;  /* 0x000000030000780c */ /* 0x000fda0003f05270 */
[----:B------:R-:W-:Y:S05]  /*41c0*/  @!P0 BRA `(.L_x_7079) ;  /* 0x0000006000008947 */ /* 0x000fea0003800000 */
[----:B------:R-:W-:-:S13]  /*41d0*/  ISETP.NE.AND P0, PT, R0, 0x4, PT ;  /* 0x000000040000780c */ /* 0x000fda0003f05270 */
[----:B------:R-:W-:Y:S05]  /*41e0*/  @P0 BRA `(.L_x_7077) ;  /* 0x00000dd000000947 */ /* 0x000fea0003800000 */
[----:B------:R-:W1:Y:S01]  /*41f0*/  F2I.S64.F64 R36, R36 ;  /* 0x0000002400247311 */ /* 0x000e620000301900 */
[----:B------:R-:W-:Y:S01]  /*4200*/  IMAD.MOV.U32 R35, RZ, RZ, R31 ;  /* 0x000000ffff237224 */ /* 0x000fe200078e001f */
[----:B-1----:R1:W-:Y:S01]  /*4210*/  STG.E.64 [R8.64], R36 ;  /* 0x0000002408007986 */ /* 0x0023e2000c101b24 */
[----:B------:R-:W-:Y:S05]  /*4220*/  BRA `(.L_x_7072) ;  /* 0x00000f5000007947 */ /* 0x000fea0003800000 */
.L_x_7079:
[----:B------:R-:W1:Y:S01]  /*4230*/  F2I.F64 R37, R36 ;  /* 0x0000002400257311 */ /* 0x000e620000301100 */
[----:B------:R-:W-:Y:S01]  /*4240*/  IMAD.MOV.U32 R35, RZ, RZ, R31 ;  /* 0x000000ffff237224 */ /* 0x000fe200078e001f */
[----:B-1----:R1:W-:Y:S01]  /*4250*/  STG.E [R8.64], R37 ;  /* 0x0000002508007986 */ /* 0x0023e2000c101924 */
[----:B------:R-:W-:Y:S05]  /*4260*/  BRA `(.L_x_7072) ;  /* 0x00000f1000007947 */ /* 0x000fea0003800000 */
.L_x_7078:
[----:B------:R-:W1:Y:S01]  /*4270*/  F2I.F64 R37, R36 ;  /* 0x0000002400257311 */ /* 0x000e620000301100 */
[----:B------:R-:W-:Y:S01]  /*4280*/  IMAD.MOV.U32 R35, RZ, RZ, R31 ;  /* 0x000000ffff237224 */ /* 0x000fe200078e001f */
[----:B-1----:R1:W-:Y:S01]  /*4290*/  STG.E.U16 [R8.64], R37 ;  /* 0x0000002508007986 */ /* 0x0023e2000c101524 */
[----:B------:R-:W-:Y:S05]  /*42a0*/  BRA `(.L_x_7072) ;  /* 0x00000ed000007947 */ /* 0x000fea0003800000 */
.L_x_7074:
        /* <DEDUP_REMOVED lines=12> */
.L_x_7081:
[----:B------:R-:W1:Y:S01]  /*4370*/  F2F.F32.F64 R0, R4 ;  /* 0x0000000400007310 */ /* 0x000e620000301000 */
[----:B------:R-:W1:Y:S01]  /*4380*/  DSETP.GEU.AND P0, PT, |R4|, c[0x2][0x0], PT ;  /* 0x008000000400762a */ /* 0x000e620003f0e200 */
[----:B------:R-:W-:-:S13]  /*4390*/  IMAD.MOV.U32 R35, RZ, RZ, R31 ;  /* 0x000000ffff237224 */ /* 0x000fda00078e001f */
[----:B-1----:R-:W-:-:S05]  /*43a0*/  @!P0 FMUL R0, R0, 1.175494350822287508e-38 ;  /* 0x0080000000008820 */ /* 0x002fca0000400000 */
[----:B------:R-:W-:-:S05]  /*43b0*/  F2FP.PACK_AB R0, RZ, R0 ;  /* 0x00000000ff00723e */ /* 0x000fca00000000ff */
[----:B------:R1:W-:Y:S01]  /*43c0*/  STG.E.U16 [R8.64], R0 ;  /* 0x0000000008007986 */ /* 0x0003e2000c101524 */
[----:B------:R-:W-:Y:S05]  /*43d0*/  BRA `(.L_x_7072) ;  /* 0x00000da000007947 */ /* 0x000fea0003800000 */
.L_x_7080:
        /* <DEDUP_REMOVED lines=13> */
.L_x_7083:
        /* <DEDUP_REMOVED lines=8> */
.L_x_7082:
[----:B------:R1:W-:Y:S01]  /*4530*/  STG.E.64 [R8.64], R4 ;  /* 0x0000000408007986 */ /* 0x0003e2000c101b24 */
[----:B------:R-:W-:Y:S01]  /*4540*/  IMAD.MOV.U32 R35, RZ, RZ, R31 ;  /* 0x000000ffff237224 */ /* 0x000fe200078e001f */
[----:B------:R-:W-:Y:S05]  /*4550*/  BRA `(.L_x_7072) ;  /* 0x00000c2000007947 */ /* 0x000fea0003800000 */
.L_x_7073:
        /* <DEDUP_REMOVED lines=13> */
.L_x_7086:
[----:B------:R-:W-:Y:S01]  /*4630*/  CS2R R6, SRZ ;  /* 0x0000000000067805 */ /* 0x000fe2000001ff00 */
[----:B------:R-:W-:-:S04]  /*4640*/  IMAD.MOV.U32 R35, RZ, RZ, R31 ;  /* 0x000000ffff237224 */ /* 0x000fc800078e001f */
[----:B------:R1:W-:Y:S01]  /*4650*/  STG.E.128 [R8.64], R4 ;  /* 0x0000000408007986 */ /* 0x0003e2000c101d24 */
[----:B------:R-:W-:Y:S05]  /*4660*/  BRA `(.L_x_7072) ;  /* 0x00000b1000007947 */ /* 0x000fea0003800000 */
.L_x_7085:
        /* <DEDUP_REMOVED lines=23> */
.L_x_7090:
[----:B------:R-:W-:Y:S05]  /*47e0*/  BSYNC B0 ;  /* 0x0000000000007941 */ /* 0x000fea0003800000 */
.L_x_7089:
[----:B------:R-:W-:Y:S01]  /*47f0*/  LOP3.LUT R7, R0, R7, RZ, 0xfc, !PT ;  /* 0x0000000700077212 */ /* 0x000fe200078efcff */
[----:B------:R-:W-:-:S04]  /*4800*/  IMAD.MOV.U32 R35, RZ, RZ, R31 ;  /* 0x000000ffff237224 */ /* 0x000fc800078e001f */
[----:B------:R1:W-:Y:S01]  /*4810*/  STG.E.U8 [R8.64], R7 ;  /* 0x0000000708007986 */ /* 0x0003e2000c101124 */
[----:B------:R-:W-:Y:S05]  /*4820*/  BRA `(.L_x_7072) ;  /* 0x0000095000007947 */ /* 0x000fea0003800000 */
.L_x_7088:
        /* <DEDUP_REMOVED lines=15> */
.L_x_7092:
[----:B------:R-:W-:Y:S01]  /*4920*/  IMAD.MOV.U32 R0, RZ, RZ, 0x7f ;  /* 0x0000007fff007424 */ /* 0x000fe200078e00ff */
[----:B------:R-:W-:-:S04]  /*4930*/  ISETP.GT.U32.AND P0, PT, R3, 0x7f800000, PT ;  /* 0x7f8000000300780c */ /* 0x000fc80003f04070 */
[----:B------:R-:W-:-:S04]  /*4940*/  SEL R0, R0, 0x7c, P0 ;  /* 0x0000007c00007807 */ /* 0x000fc80000000000 */
.L_x_7093:
[----:B------:R-:W-:Y:S05]  /*4950*/  BSYNC B0 ;  /* 0x0000000000007941 */ /* 0x000fea0003800000 */
.L_x_7091:
[----:B------:R-:W-:Y:S01]  /*4960*/  LOP3.LUT R3, R7, 0x80000000, RZ, 0xc0, !PT ;  /* 0x8000000007037812 */ /* 0x000fe200078ec0ff */
[----:B------:R-:W-:-:S03]  /*4970*/  IMAD.MOV.U32 R35, RZ, RZ, R31 ;  /* 0x000000ffff237224 */ /* 0x000fc600078e001f */
[----:B------:R-:W-:-:S04]  /*4980*/  SHF.R.U32.HI R3, RZ, 0x18, R3 ;  /* 0x00000018ff037819 */ /* 0x000fc80000011603 */
[----:B------:R-:W-:-:S05]  /*4990*/  LOP3.LUT R3, R0, R3, RZ, 0xfc, !PT ;  /* 0x0000000300037212 */ /* 0x000fca00078efcff */
[----:B------:R1:W-:Y:S01]  /*49a0*/  STG.E.U8 [R8.64], R3 ;  /* 0x0000000308007986 */ /* 0x0003e2000c101124 */
[----:B------:R-:W-:Y:S05]  /*49b0*/  BRA `(.L_x_7072) ;  /* 0x000007c000007947 */ /* 0x000fea0003800000 */
.L_x_7087:
[----:B------:R-:W1:Y:S01]  /*49c0*/  F2F.F32.F64 R0, R4 ;  /* 0x0000000400007310 */ /* 0x000e620000301000 */
[----:B------:R-:W1:Y:S01]  /*49d0*/  DSETP.GEU.AND P0, PT, |R4|, c[0x2][0x0], PT ;  /* 0x008000000400762a */ /* 0x000e620003f0e200 */
[----:B------:R-:W-:-:S13]  /*49e0*/  IMAD.MOV.U32 R35, RZ, RZ, R31 ;  /* 0x000000ffff237224 */ /* 0x000fda00078e001f */
[----:B-1----:R-:W-:-:S05]  /*49f0*/  @!P0 FMUL R0, R0, 1.175494350822287508e-38 ;  /* 0x0080000000008820 */ /* 0x002fca0000400000 */
[----:B------:R-:W-:-:S05]  /*4a00*/  F2FP.BF16.PACK_AB R0, RZ, R0 ;  /* 0x00000000ff00723e */ /* 0x000fca00000010ff */
[----:B------:R1:W-:Y:S01]  /*4a10*/  STG.E.U16 [R8.64], R0 ;  /* 0x0000000008007986 */ /* 0x0003e2000c101524 */
[----:B------:R-:W-:Y:S05]  /*4a20*/  BRA `(.L_x_7072) ;  /* 0x0000075000007947 */ /* 0x000fea0003800000 */
.L_x_7084:
        /* <DEDUP_REMOVED lines=8> */
[----:B------:R-:W1:Y:S01]  /*4ab0*/  F2I.U32.F64 R37, R36 ;  /* 0x0000002400257311 */ /* 0x000e620000301000 */
[----:B------:R-:W-:Y:S01]  /*4ac0*/  IMAD.MOV.U32 R35, RZ, RZ, R31 ;  /* 0x000000ffff237224 */ /* 0x000fe200078e001f */
[----:B-1----:R1:W-:Y:S01]  /*4ad0*/  STG.E.U16 [R8.64], R37 ;  /* 0x0000002508007986 */ /* 0x0023e2000c101524 */
[----:B------:R-:W-:Y:S05]  /*4ae0*/  BRA `(.L_x_7072) ;  /* 0x0000069000007947 */ /* 0x000fea0003800000 */
.L_x_7096:
        /* <DEDUP_REMOVED lines=19> */
.L_x_7099:
[----:B------:R-:W-:-:S04]  /*4c20*/  LOP3.LUT R0, R7, 0x80000000, RZ, 0xc0, !PT ;  /* 0x8000000007007812 */ /* 0x000fc800078ec0ff */
[----:B------:R-:W-:-:S04]  /*4c30*/  SHF.R.U32.HI R0, RZ, 0x18, R0 ;  /* 0x00000018ff007819 */ /* 0x000fc80000011600 */
[----:B------:R-:W-:Y:S02]  /*4c40*/  LOP3.LUT R0, R3, R0, RZ, 0xfc, !PT ;  /* 0x0000000003007212 */ /* 0x000fe400078efcff */
.L_x_7098:
[----:B------:R-:W-:Y:S05]  /*4c50*/  BSYNC B0 ;  /* 0x0000000000007941 */ /* 0x000fea0003800000 */
.L_x_7097:
[----:B------:R1:W-:Y:S01]  /*4c60*/  STG.E.U8 [R8.64], R0 ;  /* 0x0000000008007986 */ /* 0x0003e2000c101124 */
[----:B------:R-:W-:Y:S01]  /*4c70*/  IMAD.MOV.U32 R35, RZ, RZ, R31 ;  /* 0x000000ffff237224 */ /* 0x000fe200078e001f */
[----:B------:R-:W-:Y:S05]  /*4c80*/  BRA `(.L_x_7072) ;  /* 0x000004f000007947 */ /* 0x000fea0003800000 */
.L_x_7095:
        /* <DEDUP_REMOVED lines=19> */
.L_x_7102:
[----:B------:R-:W-:-:S04]  /*4dc0*/  LOP3.LUT R0, R7, 0x80000000, RZ, 0xc0, !PT ;  /* 0x8000000007007812 */ /* 0x000fc800078ec0ff */
[----:B------:R-:W-:-:S04]  /*4dd0*/  SHF.R.U32.HI R0, RZ, 0x18, R0 ;  /* 0x00000018ff007819 */ /* 0x000fc80000011600 */
[----:B------:R-:W-:Y:S02]  /*4de0*/  LOP3.LUT R0, R3, R0, RZ, 0xfc, !PT ;  /* 0x0000000003007212 */ /* 0x000fe400078efcff */
.L_x_7101:
[----:B------:R-:W-:Y:S05]  /*4df0*/  BSYNC B0 ;  /* 0x0000000000007941 */ /* 0x000fea0003800000 */
.L_x_7100:
[----:B------:R1:W-:Y:S01]  /*4e00*/  STG.E.U8 [R8.64], R0 ;  /* 0x0000000008007986 */ /* 0x0003e2000c101124 */
[----:B------:R-:W-:Y:S01]  /*4e10*/  IMAD.MOV.U32 R35, RZ, RZ, R31 ;  /* 0x000000ffff237224 */ /* 0x000fe200078e001f */
[----:B------:R-:W-:Y:S05]  /*4e20*/  BRA `(.L_x_7072) ;  /* 0x0000035000007947 */ /* 0x000fea0003800000 */
.L_x_7094:
        /* <DEDUP_REMOVED lines=25> */
.L_x_7077:
        /* <DEDUP_REMOVED lines=21> */
.L_x_7104:
[----:B------:R-:W1:Y:S01]  /*5110*/  F2I.U64.F64 R36, R36 ;  /* 0x0000002400247311 */ /* 0x000e620000301800 */
[----:B------:R-:W-:Y:S01]  /*5120*/  IMAD.MOV.U32 R35, RZ, RZ, R31 ;  /* 0x000000ffff237224 */ /* 0x000fe200078e001f */
[----:B-1----:R1:W-:Y:S01]  /*5130*/  STG.E.64 [R8.64], R36 ;  /* 0x0000002408007986 */ /* 0x0023e2000c101b24 */
[----:B------:R-:W-:Y:S05]  /*5140*/  BRA `(.L_x_7072) ;  /* 0x0000003000007947 */ /* 0x000fea0003800000 */
.L_x_7103:
[----:B------:R-:W1:Y:S01]  /*5150*/  F2I.U32.F64 R37, R36 ;  /* 0x0000002400257311 */ /* 0x000e620000301000 */
[----:B------:R-:W-:Y:S01]  /*5160*/  IMAD.MOV.U32 R35, RZ, RZ, R31 ;  /* 0x000000ffff237224 */ /* 0x000fe200078e001f */
[----:B-1----:R1:W-:Y:S06]  /*5170*/  STG.E [R8.64], R37 ;  /* 0x0000002508007986 */ /* 0x0023ec000c101924 */
.L_x_7072:
[----:B-1----:R-:W-:Y:S05]  /*5180*/  BSYNC B6 ;  /* 0x0000000000067941 */ /* 0x002fea0003800000 */
.L_x_7071:
        /* <DEDUP_REMOVED lines=19> */
[----:B0-----:R-:W0:Y:S02]  /*52c0*/  F2I.F64 R27, R26 ;  /* 0x0000001a001b7311 */ /* 0x001e240000301100 */
[----:B0-----:R0:W-:Y:S01]  /*52d0*/  STG.E.U8 [R4.64], R27 ;  /* 0x0000001b04007986 */ /* 0x0011e2000c101124 */
[----:B------:R-:W-:Y:S05]  /*52e0*/  BRA `(.L_x_7112) ;  /* 0x00000ef000007947 */ /* 0x000fea0003800000 */
.L_x_7110:
[----:B0-----:R-:W0:Y:S02]  /*52f0*/  F2I.S64.F64 R26, R26 ;  /* 0x0000001a001a7311 */ /* 0x001e240000301900 */
[----:B0-----:R-:W-:-:S05]  /*5300*/  IMAD.MOV.U32 R3, RZ, RZ, R26 ;  /* 0x000000ffff037224 */ /* 0x001fca00078e001a */
[----:B------:R0:W-:Y:S01]  /*5310*/  STG.E.U8 [R4.64], R3 ;  /* 0x0000000304007986 */ /* 0x0001e2000c101124 */
[----:B------:R-:W-:Y:S05]  /*5320*/  BRA `(.L_x_7112) ;  /* 0x00000eb000007947 */ /* 0x000fea0003800000 */
.L_x_7109:
[----:B------:R-:W-:-:S13]  /*5330*/  ISETP.NE.AND P0, PT, R0, 0x2, PT ;  /* 0x000000020000780c */ /* 0x000fda0003f05270 */
[----:B------:R-:W-:Y:S05]  /*5340*/  @!P0 BRA `(.L_x_7113) ;  /* 0x000000a000008947 */ /* 0x000fea0003800000 */
[----:B------:R-:W-:-:S13]  /*5350*/  ISETP.NE.AND P0, PT, R0, 0x3, PT ;  /* 0x000000030000780c */ /* 0x000fda0003f05270 */
[----:B------:R-:W-:Y:S05]  /*5360*/  @!P0 BRA `(.L_x_7114) ;  /* 0x0000005000008947 */ /* 0x000fea0003800000 */
[----:B------:R-:W-:-:S13]  /*5370*/  ISETP.NE.AND P0, PT, R0, 0x4, PT ;  /* 0x000000040000780c */ /* 0x000fda0003f05270 */
[----:B------:R-:W-:Y:S05]  /*5380*/  @P0 BRA `(.L_x_7111) ;  /* 0x00000cc000000947 */ /* 0x000fea0003800000 */
[----:B0-----:R-:W0:Y:S02]  /*5390*/  F2I.S64.F64 R26, R26 ;  /* 0x0000001a001a7311 */ /* 0x001e240000301900 */
[----:B0-----:R0:W-:Y:S01]  /*53a0*/  STG.E.64 [R4.64], R26 ;  /* 0x0000001a04007986 */ /* 0x0011e2000c101b24 */
[----:B------:R-:W-:Y:S05]  /*53b0*/  BRA `(.L_x_7112) ;  /* 0x00000e2000007947 */ /* 0x000fea0003800000 */
.L_x_7114:
[----:B0-----:R-:W0:Y:S02]  /*53c0*/  F2I.F64 R27, R26 ;  /* 0x0000001a001b7311 */ /* 0x001e240000301100 */
[----:B0-----:R0:W-:Y:S01]  /*53d0*/  STG.E [R4.64], R27 ;  /* 0x0000001b04007986 */ /* 0x0011e2000c101924 */
[----:B------:R-:W-:Y:S05]  /*53e0*/  BRA `(.L_x_7112) ;  /* 0x00000df000007947 */ /* 0x000fea0003800000 */
.L_x_7113:
[----:B0-----:R-:W0:Y:S02]  /*53f0*/  F2I.F64 R27, R26 ;  /* 0x0000001a001b7311 */ /* 0x001e240000301100 */
[----:B0-----:R0:W-:Y:S01]  /*5400*/  STG.E.U16 [R4.64], R27 ;  /* 0x0000001b04007986 */ /* 0x0011e2000c101524 */
[----:B------:R-:W-:Y:S05]  /*5410*/  BRA `(.L_x_7112) ;  /* 0x00000dc000007947 */ /* 0x000fea0003800000 */
.L_x_7108:
        /* <DEDUP_REMOVED lines=11> */
.L_x_7116:
[----:B------:R-:W1:Y:S01]  /*54d0*/  F2F.F32.F64 R0, R28 ;  /* 0x0000001c00007310 */ /* 0x000e620000301000 */
[----:B------:R-:W1:-:S14]  /*54e0*/  DSETP.GEU.AND P0, PT, |R28|, c[0x2][0x0], PT ;  /* 0x008000001c00762a */ /* 0x000e5c0003f0e200 */
[----:B-1----:R-:W-:-:S05]  /*54f0*/  @!P0 FMUL R0, R0, 1.175494350822287508e-38 ;  /* 0x0080000000008820 */ /* 0x002fca0000400000 */
[----:B------:R-:W-:-:S05]  /*5500*/  F2FP.PACK_AB R0, RZ, R0 ;  /* 0x00000000ff00723e */ /* 0x000fca00000000ff */
[----:B------:R1:W-:Y:S01]  /*5510*/  STG.E.U16 [R4.64], R0 ;  /* 0x0000000004007986 */ /* 0x0003e2000c101524 */
[----:B------:R-:W-:Y:S05]  /*5520*/  BRA `(.L_x_7112) ;  /* 0x00000cb000007947 */ /* 0x000fea0003800000 */
.L_x_7115:
        /* <DEDUP_REMOVED lines=12> */
.L_x_7118:
[----:B------:R-:W1:Y:S01]  /*55f0*/  F2F.F32.F64 R0, R28 ;  /* 0x0000001c00007310 */ /* 0x000e620000301000 */
[----:B------:R-:W1:-:S14]  /*5600*/  DSETP.GEU.AND P0, PT, |R28|, c[0x2][0x0], PT ;  /* 0x008000001c00762a */ /* 0x000e5c0003f0e200 */
[----:B-1----:R-:W-:-:S05]  /*5610*/  @!P0 FMUL R0, R0, 1.175494350822287508e-38 ;  /* 0x0080000000008820 */ /* 0x002fca0000400000 */
[----:B------:R-:W-:-:S04]  /*5620*/  F2FP.PACK_AB R3, RZ, R0 ;  /* 0x00000000ff03723e */ /* 0x000fc800000000ff */
[----:B------:R-:W-:-:S05]  /*5630*/  PRMT R3, R3, 0x5410, RZ ;  /* 0x0000541003037816 */ /* 0x000fca00000000ff */
[----:B------:R1:W-:Y:S01]  /*5640*/  STG.E [R4.64], R3 ;  /* 0x0000000304007986 */ /* 0x0003e2000c101924 */
[----:B------:R-:W-:Y:S05]  /*5650*/  BRA `(.L_x_7112) ;  /* 0x00000b8000007947 */ /* 0x000fea0003800000 */
.L_x_7117:
[----:B------:R1:W-:Y:S01]  /*5660*/  STG.E.64 [R4.64], R28 ;  /* 0x0000001c04007986 */ /* 0x0003e2000c101b24 */
[----:B------:R-:W-:Y:S05]  /*5670*/  BRA `(.L_x_7112) ;  /* 0x00000b6000007947 */ /* 0x000fea0003800000 */
.L_x_7107:
        /* <DEDUP_REMOVED lines=12> */
.L_x_7121:
[----:B------:R-:W-:-:S05]  /*5740*/  CS2R R30, SRZ ;  /* 0x00000000001e7805 */ /* 0x000fca000001ff00 */
[----:B------:R1:W-:Y:S01]  /*5750*/  STG.E.128 [R4.64], R28 ;  /* 0x0000001c04007986 */ /* 0x0003e2000c101d24 */
[----:B------:R-:W-:Y:S05]  /*5760*/  BRA `(.L_x_7112) ;  /* 0x00000a7000007947 */ /* 0x000fea0003800000 */
.L_x_7120:
        /* <DEDUP_REMOVED lines=23> */
.L_x_7125:
[----:B------:R-:W-:Y:S05]  /*58e0*/  BSYNC B0 ;  /* 0x0000000000007941 */ /* 0x000fea0003800000 */
.L_x_7124:
[----:B------:R-:W-:-:S05]  /*58f0*/  LOP3.LUT R7, R0, R7, RZ, 0xfc, !PT ;  /* 0x0000000700077212 */ /* 0x000fca00078efcff */
[----:B------:R1:W-:Y:S01]  /*5900*/  STG.E.U8 [R4.64], R7 ;  /* 0x0000000704007986 */ /* 0x0003e2000c101124 */
[----:B------:R-:W-:Y:S05]  /*5910*/  BRA `(.L_x_7112) ;  /* 0x000008c000007947 */ /* 0x000fea0003800000 */
.L_x_7123:
        /* <DEDUP_REMOVED lines=15> */
.L_x_7127:
[----:B------:R-:W-:Y:S01]  /*5a10*/  IMAD.MOV.U32 R0, RZ, RZ, 0x7f ;  /* 0x0000007fff007424 */ /* 0x000fe200078e00ff */
[----:B------:R-:W-:-:S04]  /*5a20*/  ISETP.GT.U32.AND P0, PT, R3, 0x7f800000, PT ;  /* 0x7f8000000300780c */ /* 0x000fc80003f04070 */
[----:B------:R-:W-:-:S04]  /*5a30*/  SEL R0, R0, 0x7c, P0 ;  /* 0x0000007c00007807 */ /* 0x000fc80000000000 */
.L_x_7128:
[----:B------:R-:W-:Y:S05]  /*5a40*/  BSYNC B0 ;  /* 0x0000000000007941 */ /* 0x000fea0003800000 */
.L_x_7126:
[----:B------:R-:W-:-:S04]  /*5a50*/  LOP3.LUT R3, R7, 0x80000000, RZ, 0xc0, !PT ;  /* 0x8000000007037812 */ /* 0x000fc800078ec0ff */
[----:B------:R-:W-:-:S04]  /*5a60*/  SHF.R.U32.HI R3, RZ, 0x18, R3 ;  /* 0x00000018ff037819 */ /* 0x000fc80000011603 */
[----:B------:R-:W-:-:S05]  /*5a70*/  LOP3.LUT R3, R0, R3, RZ, 0xfc, !PT ;  /* 0x0000000300037212 */ /* 0x000fca00078efcff */
[----:B------:R1:W-:Y:S01]  /*5a80*/  STG.E.U8 [R4.64], R3 ;  /* 0x0000000304007986 */ /* 0x0003e2000c101124 */
[----:B------:R-:W-:Y:S05]  /*5a90*/  BRA `(.L_x_7112) ;  /* 0x0000074000007947 */ /* 0x000fea0003800000 */
.L_x_7122:
[----:B------:R-:W1:Y:S01]  /*5aa0*/  F2F.F32.F64 R0, R28 ;  /* 0x0000001c00007310 */ /* 0x000e620000301000 */
[----:B------:R-:W1:-:S14]  /*5ab0*/  DSETP.GEU.AND P0, PT, |R28|, c[0x2][0x0], PT ;  /* 0x008000001c00762a */ /* 0x000e5c0003f0e200 */
[----:B-1----:R-:W-:-:S05]  /*5ac0*/  @!P0 FMUL R0, R0, 1.175494350822287508e-38 ;  /* 0x0080000000008820 */ /* 0x002fca0000400000 */
[----:B------:R-:W-:-:S05]  /*5ad0*/  F2FP.BF16.PACK_AB R0, RZ, R0 ;  /* 0x00000000ff00723e */ /* 0x000fca00000010ff */
[----:B------:R1:W-:Y:S01]  /*5ae0*/  STG.E.U16 [R4.64], R0 ;  /* 0x0000000004007986 */ /* 0x0003e2000c101524 */
[----:B------:R-:W-:Y:S05]  /*5af0*/  BRA `(.L_x_7112) ;  /* 0x000006e000007947 */ /* 0x000fea0003800000 */
.L_x_7119:
        /* <DEDUP_REMOVED lines=8> */
[----:B0-----:R-:W0:Y:S02]  /*5b80*/  F2I.U32.F64 R27, R26 ;  /* 0x0000001a001b7311 */ /* 0x001e240000301000 */
[----:B0-----:R0:W-:Y:S01]  /*5b90*/  STG.E.U16 [R4.64], R27 ;  /* 0x0000001b04007986 */ /* 0x0011e2000c101524 */
[----:B------:R-:W-:Y:S05]  /*5ba0*/  BRA `(.L_x_7112) ;  /* 0x0000063000007947 */ /* 0x000fea0003800000 */
.L_x_7131:
        /* <DEDUP_REMOVED lines=19> */
.L_x_7134:
[----:B------:R-:W-:-:S04]  /*5ce0*/  LOP3.LUT R0, R7, 0x80000000, RZ, 0xc0, !PT ;  /* 0x8000000007007812 */ /* 0x000fc800078ec0ff */
[----:B------:R-:W-:-:S04]  /*5cf0*/  SHF.R.U32.HI R0, RZ, 0x18, R0 ;  /* 0x00000018ff007819 */ /* 0x000fc80000011600 */
[----:B------:R-:W-:Y:S02]  /*5d00*/  LOP3.LUT R0, R3, R0, RZ, 0xfc, !PT ;  /* 0x0000000003007212 */ /* 0x000fe400078efcff */
.L_x_7133:
[----:B------:R-:W-:Y:S05]  /*5d10*/  BSYNC B0 ;  /* 0x0000000000007941 */ /* 0x000fea0003800000 */
.L_x_7132:
[----:B------:R1:W-:Y:S01]  /*5d20*/  STG.E.U8 [R4.64], R0 ;  /* 0x0000000004007986 */ /* 0x0003e2000c101124 */
[----:B------:R-:W-:Y:S05]  /*5d30*/  BRA `(.L_x_7112) ;  /* 0x000004a000007947 */ /* 0x000fea0003800000 */
.L_x_7130:
        /* <DEDUP_REMOVED lines=19> */
.L_x_7137:
[----:B------:R-:W-:-:S04]  /*5e70*/  LOP3.LUT R0, R7, 0x80000000, RZ, 0xc0, !PT ;  /* 0x8000000007007812 */ /* 0x000fc800078ec0ff */
[----:B------:R-:W-:-:S04]  /*5e80*/  SHF.R.U32.HI R0, RZ, 0x18, R0 ;  /* 0x00000018ff007819 */ /* 0x000fc80000011600 */
[----:B------:R-:W-:Y:S02]  /*5e90*/  LOP3.LUT R0, R3, R0, RZ, 0xfc, !PT ;  /* 0x0000000003007212 */ /* 0x000fe400078efcff */
.L_x_7136:
[----:B------:R-:W-:Y:S05]  /*5ea0*/  BSYNC B0 ;  /* 0x0000000000007941 */ /* 0x000fea0003800000 */
.L_x_7135:
[----:B------:R1:W-:Y:S01]  /*5eb0*/  STG.E.U8 [R4.64], R0 ;  /* 0x0000000004007986 */ /* 0x0003e2000c101124 */
[----:B------:R-:W-:Y:S05]  /*5ec0*/  BRA `(.L_x_7112) ;  /* 0x0000031000007947 */ /* 0x000fea0003800000 */
.L_x_7129:
        /* <DEDUP_REMOVED lines=24> */
.L_x_7111:
        /* <DEDUP_REMOVED lines=20> */
.L_x_7139:
[----:B0-----:R-:W0:Y:S02]  /*6190*/  F2I.U64.F64 R26, R26 ;  /* 0x0000001a001a7311 */ /* 0x001e240000301800 */
[----:B0-----:R0:W-:Y:S01]  /*61a0*/  STG.E.64 [R4.64], R26 ;  /* 0x0000001a04007986 */ /* 0x0011e2000c101b24 */
[----:B------:R-:W-:Y:S05]  /*61b0*/  BRA `(.L_x_7112) ;  /* 0x0000002000007947 */ /* 0x000fea0003800000 */
.L_x_7138:
[----:B0-----:R-:W0:Y:S02]  /*61c0*/  F2I.U32.F64 R27, R26 ;  /* 0x0000001a001b7311 */ /* 0x001e240000301000 */
[----:B0-----:R0:W-:Y:S02]  /*61d0*/  STG.E [R4.64], R27 ;  /* 0x0000001b04007986 */ /* 0x0011e4000c101924 */
.L_x_7112:
        /* <DEDUP_REMOVED lines=22> */
.L_x_7143:
[----:B------:R-:W0:Y:S02]  /*6340*/  F2I.S64.F64 R22, R22 ;  /* 0x0000001600167311 */ /* 0x000e240000301900 */
[----:B0-----:R-:W-:-:S05]  /*6350*/  IMAD.MOV.U32 R3, RZ, RZ, R22 ;  /* 0x000000ffff037224 */ /* 0x001fca00078e0016 */
[----:B------:R0:W-:Y:S01]  /*6360*/  STG.E.U8 [R4.64], R3 ;  /* 0x0000000304007986 */ /* 0x0001e2000c101124 */
[----:B------:R-:W-:Y:S05]  /*6370*/  BRA `(.L_x_7145) ;  /* 0x00000eb000007947 */ /* 0x000fea0003800000 */
.L_x_7142:
        /* <DEDUP_REMOVED lines=9> */
.L_x_7147:
[----:B------:R-:W0:Y:S02]  /*6410*/  F2I.F64 R23, R22 ;  /* 0x0000001600177311 */ /* 0x000e240000301100 */
[----:B0-----:R0:W-:Y:S01]  /*6420*/  STG.E [R4.64], R23 ;  /* 0x0000001704007986 */ /* 0x0011e2000c101924 */
[----:B------:R-:W-:Y:S05]  /*6430*/  BRA `(.L_x_7145) ;  /* 0x00000df000007947 */ /* 0x000fea0003800000 */
.L_x_7146:
[----:B------:R-:W0:Y:S02]  /*6440*/  F2I.F64 R23, R22 ;  /* 0x0000001600177311 */ /* 0x000e240000301100 */
[----:B0-----:R0:W-:Y:S01]  /*6450*/  STG.E.U16 [R4.64], R23 ;  /* 0x0000001704007986 */ /* 0x0011e2000c101524 */
[----:B------:R-:W-:Y:S05]  /*6460*/  BRA `(.L_x_7145) ;  /* 0x00000dc000007947 */ /* 0x000fea0003800000 */
.L_x_7141:
        /* <DEDUP_REMOVED lines=11> */
.L_x_7149:
[----:B--2---:R-:W0:Y:S01]  /*6520*/  F2F.F32.F64 R0, R24 ;  /* 0x0000001800007310 */ /* 0x004e220000301000 */
[----:B------:R-:W0:-:S14]  /*6530*/  DSETP.GEU.AND P0, PT, |R24|, c[0x2][0x0], PT ;  /* 0x008000001800762a */ /* 0x000e1c0003f0e200 */
[----:B0-----:R-:W-:-:S05]  /*6540*/  @!P0 FMUL R0, R0, 1.175494350822287508e-38 ;  /* 0x0080000000008820 */ /* 0x001fca0000400000 */
[----:B------:R-:W-:-:S05]  /*6550*/  F2FP.PACK_AB R0, RZ, R0 ;  /* 0x00000000ff00723e */ /* 0x000fca00000000ff */
[----:B------:R0:W-:Y:S01]  /*6560*/  STG.E.U16 [R4.64], R0 ;  /* 0x0000000004007986 */ /* 0x0001e2000c101524 */
[----:B------:R-:W-:Y:S05]  /*6570*/  BRA `(.L_x_7145) ;  /* 0x00000cb000007947 */ /* 0x000fea0003800000 */
.L_x_7148:
        /* <DEDUP_REMOVED lines=12> */
.L_x_7151:
[----:B--2---:R-:W0:Y:S01]  /*6640*/  F2F.F32.F64 R0, R24 ;  /* 0x0000001800007310 */ /* 0x004e220000301000 */
[----:B------:R-:W0:-:S14]  /*6650*/  DSETP.GEU.AND P0, PT, |R24|, c[0x2][0x0], PT ;  /* 0x008000001800762a */ /* 0x000e1c0003f0e200 */
[----:B0-----:R-:W-:-:S05]  /*6660*/  @!P0 FMUL R0, R0, 1.175494350822287508e-38 ;  /* 0x0080000000008820 */ /* 0x001fca0000400000 */
[----:B------:R-:W-:-:S04]  /*6670*/  F2FP.PACK_AB R3, RZ, R0 ;  /* 0x00000000ff03723e */ /* 0x000fc800000000ff */
[----:B------:R-:W-:-:S05]  /*6680*/  PRMT R3, R3, 0x5410, RZ ;  /* 0x0000541003037816 */ /* 0x000fca00000000ff */
[----:B------:R0:W-:Y:S01]  /*6690*/  STG.E [R4.64], R3 ;  /* 0x0000000304007986 */ /* 0x0001e2000c101924 */
[----:B------:R-:W-:Y:S05]  /*66a0*/  BRA `(.L_x_7145) ;  /* 0x00000b8000007947 */ /* 0x000fea0003800000 */
.L_x_7150:
[----:B--2---:R0:W-:Y:S01]  /*66b0*/  STG.E.64 [R4.64], R24 ;  /* 0x0000001804007986 */ /* 0x0041e2000c101b24 */
[----:B------:R-:W-:Y:S05]  /*66c0*/  BRA `(.L_x_7145) ;  /* 0x00000b6000007947 */ /* 0x000fea0003800000 */
.L_x_7140:
        /* <DEDUP_REMOVED lines=12> */
.L_x_7154:
[----:B------:R-:W-:-:S05]  /*6790*/  CS2R R26, SRZ ;  /* 0x00000000001a7805 */ /* 0x000fca000001ff00 */
[----:B--2---:R0:W-:Y:S01]  /*67a0*/  STG.E.128 [R4.64], R24 ;  /* 0x0000001804007986 */ /* 0x0041e2000c101d24 */
[----:B------:R-:W-:Y:S05]  /*67b0*/  BRA `(.L_x_7145) ;  /* 0x00000a7000007947 */ /* 0x000fea0003800000 */
.L_x_7153:
        /* <DEDUP_REMOVED lines=23> */
.L_x_7158:
[----:B------:R-:W-:Y:S05]  /*6930*/  BSYNC B0 ;  /* 0x0000000000007941 */ /* 0x000fea0003800000 */
.L_x_7157:
[----:B------:R-:W-:-:S05]  /*6940*/  LOP3.LUT R7, R0, R7, RZ, 0xfc, !PT ;  /* 0x0000000700077212 */ /* 0x000fca00078efcff */
[----:B------:R0:W-:Y:S01]  /*6950*/  STG.E.U8 [R4.64], R7 ;  /* 0x0000000704007986 */ /* 0x0001e2000c101124 */
[----:B------:R-:W-:Y:S05]  /*6960*/  BRA `(.L_x_7145) ;  /* 0x000008c000007947 */ /* 0x000fea0003800000 */
.L_x_7156:
        /* <DEDUP_REMOVED lines=15> */
.L_x_7160:
[----:B------:R-:W-:Y:S01]  /*6a60*/  IMAD.MOV.U32 R0, RZ, RZ, 0x7f ;  /* 0x0000007fff007424 */ /* 0x000fe200078e00ff */
[----:B------:R-:W-:-:S04]  /*6a70*/  ISETP.GT.U32.AND P0, PT, R3, 0x7f800000, PT ;  /* 0x7f8000000300780c */ /* 0x000fc80003f04070 */
[----:B------:R-:W-:-:S04]  /*6a80*/  SEL R0, R0, 0x7c, P0 ;  /* 0x0000007c00007807 */ /* 0x000fc80000000000 */
.L_x_7161:
[----:B------:R-:W-:Y:S05]  /*6a90*/  BSYNC B0 ;  /* 0x0000000000007941 */ /* 0x000fea0003800000 */
.L_x_7159:
[----:B------:R-:W-:-:S04]  /*6aa0*/  LOP3.LUT R3, R7, 0x80000000, RZ, 0xc0, !PT ;  /* 0x8000000007037812 */ /* 0x000fc800078ec0ff */
[----:B------:R-:W-:-:S04]  /*6ab0*/  SHF.R.U32.HI R3, RZ, 0x18, R3 ;  /* 0x00000018ff037819 */ /* 0x000fc80000011603 */
[----:B------:R-:W-:-:S05]  /*6ac0*/  LOP3.LUT R3, R0, R3, RZ, 0xfc, !PT ;  /* 0x0000000300037212 */ /* 0x000fca00078efcff */
[----:B------:R0:W-:Y:S01]  /*6ad0*/  STG.E.U8 [R4.64], R3 ;  /* 0x0000000304007986 */ /* 0x0001e2000c101124 */
[----:B------:R-:W-:Y:S05]  /*6ae0*/  BRA `(.L_x_7145) ;  /* 0x0000074000007947 */ /* 0x000fea0003800000 */
.L_x_7155:
[----:B--2---:R-:W0:Y:S01]  /*6af0*/  F2F.F32.F64 R0, R24 ;  /* 0x0000001800007310 */ /* 0x004e220000301000 */
[----:B------:R-:W0:-:S14]  /*6b00*/  DSETP.GEU.AND P0, PT, |R24|, c[0x2][0x0], PT ;  /* 0x008000001800762a */ /* 0x000e1c0003f0e200 */
[----:B0-----:R-:W-:-:S05]  /*6b10*/  @!P0 FMUL R0, R0, 1.175494350822287508e-38 ;  /* 0x0080000000008820 */ /* 0x001fca0000400000 */
[----:B------:R-:W-:-:S05]  /*6b20*/  F2FP.BF16.PACK_AB R0, RZ, R0 ;  /* 0x00000000ff00723e */ /* 0x000fca00000010ff */
[----:B------:R0:W-:Y:S01]  /*6b30*/  STG.E.U16 [R4.64], R0 ;  /* 0x0000000004007986 */ /* 0x0001e2000c101524 */
[----:B------:R-:W-:Y:S05]  /*6b40*/  BRA `(.L_x_7145) ;  /* 0x000006e000007947 */ /* 0x000fea0003800000 */
.L_x_7152:
        /* <DEDUP_REMOVED lines=11> */
.L_x_7164:
        /* <DEDUP_REMOVED lines=19> */
.L_x_7167:
[----:B------:R-:W-:-:S04]  /*6d30*/  LOP3.LUT R0, R7, 0x80000000, RZ, 0xc0, !PT ;  /* 0x8000000007007812 */ /* 0x000fc800078ec0ff */
[----:B------:R-:W-:-:S04]  /*6d40*/  SHF.R.U32.HI R0, RZ, 0x18, R0 ;  /* 0x00000018ff007819 */ /* 0x000fc80000011600 */
[----:B------:R-:W-:Y:S02]  /*6d50*/  LOP3.LUT R0, R3, R0, RZ, 0xfc, !PT ;  /* 0x0000000003007212 */ /* 0x000fe400078efcff */
.L_x_7166:
[----:B------:R-:W-:Y:S05]  /*6d60*/  BSYNC B0 ;  /* 0x0000000000007941 */ /* 0x000fea0003800000 */
.L_x_7165:
[----:B------:R0:W-:Y:S01]  /*6d70*/  STG.E.U8 [R4.64], R0 ;  /* 0x0000000004007986 */ /* 0x0001e2000c101124 */
[----:B------:R-:W-:Y:S05]  /*6d80*/  BRA `(.L_x_7145) ;  /* 0x000004a000007947 */ /* 0x000fea0003800000 */
.L_x_7163:
        /* <DEDUP_REMOVED lines=19> */
.L_x_7170:
[----:B------:R-:W-:-:S04]  /*6ec0*/  LOP3.LUT R0, R7, 0x80000000, RZ, 0xc0, !PT ;  /* 0x8000000007007812 */ /* 0x000fc800078ec0ff */
[----:B------:R-:W-:-:S04]  /*6ed0*/  SHF.R.U32.HI R0, RZ, 0x18, R0 ;  /* 0x00000018ff007819 */ /* 0x000fc80000011600 */
[----:B------:R-:W-:Y:S02]  /*6ee0*/  LOP3.LUT R0, R3, R0, RZ, 0xfc, !PT ;  /* 0x0000000003007212 */ /* 0x000fe400078efcff */
.L_x_7169:
[----:B------:R-:W-:Y:S05]  /*6ef0*/  BSYNC B0 ;  /* 0x0000000000007941 */ /* 0x000fea0003800000 */
.L_x_7168:
[----:B------:R0:W-:Y:S01]  /*6f00*/  STG.E.U8 [R4.64], R0 ;  /* 0x0000000004007986 */ /* 0x0001e2000c101124 */
[----:B------:R-:W-:Y:S05]  /*6f10*/  BRA `(.L_x_7145) ;  /* 0x0000031000007947 */ /* 0x000fea0003800000 */
.L_x_7162:
        /* <DEDUP_REMOVED lines=24> */
.L_x_7144:
        /* <DEDUP_REMOVED lines=20> */
.L_x_7172:
[----:B------:R-:W0:Y:S02]  /*71e0*/  F2I.U64.F64 R22, R22 ;  /* 0x0000001600167311 */ /* 0x000e240000301800 */
[----:B0-----:R0:W-:Y:S01]  /*71f0*/  STG.E.64 [R4.64], R22 ;  /* 0x0000001604007986 */ /* 0x0011e2000c101b24 */
[----:B------:R-:W-:Y:S05]  /*7200*/  BRA `(.L_x_7145) ;  /* 0x0000002000007947 */ /* 0x000fea0003800000 */
.L_x_7171:
[----:B------:R-:W0:Y:S02]  /*7210*/  F2I.U32.F64 R23, R22 ;  /* 0x0000001600177311 */ /* 0x000e240000301000 */
[----:B0-----:R0:W-:Y:S02]  /*7220*/  STG.E [R4.64], R23 ;  /* 0x0000001704007986 */ /* 0x0011e4000c101924 */
.L_x_7145:
[----:B------:R-:W-:Y:S02]  /*7230*/  IADD3 R35, R35, 0x80, RZ ;  /* 0x0000008023237810 */ /* 0x000fe40007ffe0ff */
.L_x_7106:
[----:B------:R-:W-:Y:S05]  /*7240*/  BSYNC B6 ;  /* 0x0000000000067941 */ /* 0x000fea0003800000 */
.L_x_7105:
        /* <DEDUP_REMOVED lines=20> */
.L_x_7176:
[----:B------:R-:W0:Y:S02]  /*7390*/  F2I.S64.F64 R18, R18 ;  /* 0x0000001200127311 */ /* 0x000e240000301900 */
[----:B0-----:R-:W-:-:S05]  /*73a0*/  IMAD.MOV.U32 R5, RZ, RZ, R18 ;  /* 0x000000ffff057224 */ /* 0x001fca00078e0012 */
[----:B------:R-:W-:Y:S01]  /*73b0*/  STG.E.U8 [R2.64], R5 ;  /* 0x0000000502007986 */ /* 0x000fe2000c101124 */
[----:B------:R-:W-:Y:S05]  /*73c0*/  EXIT ;  /* 0x000000000000794d */ /* 0x000fea0003800000 */
.L_x_7175:
        /* <DEDUP_REMOVED lines=9> */
.L_x_7179:
[----:B------:R-:W0:Y:S02]  /*7460*/  F2I.F64 R19, R18 ;  /* 0x0000001200137311 */ /* 0x000e240000301100 */
[----:B0-----:R-:W-:Y:S01]  /*7470*/  STG.E [R2.64], R19 ;  /* 0x0000001302007986 */ /* 0x001fe2000c101924 */
[----:B------:R-:W-:Y:S05]  /*7480*/  EXIT ;  /* 0x000000000000794d */ /* 0x000fea0003800000 */
.L_x_7178:
[----:B------:R-:W0:Y:S02]  /*7490*/  F2I.F64 R19, R18 ;  /* 0x0000001200137311 */ /* 0x000e240000301100 */
[----:B0-----:R-:W-:Y:S01]  /*74a0*/  STG.E.U16 [R2.64], R19 ;  /* 0x0000001302007986 */ /* 0x001fe2000c101524 */
[----:B------:R-:W-:Y:S05]  /*74b0*/  EXIT ;  /* 0x000000000000794d */ /* 0x000fea0003800000 */
.L_x_7174:
        /* <DEDUP_REMOVED lines=11> */
.L_x_7181:
[----:B---3--:R-:W0:Y:S01]  /*7570*/  F2F.F32.F64 R0, R16 ;  /* 0x0000001000007310 */ /* 0x008e220000301000 */
[----:B------:R-:W0:-:S14]  /*7580*/  DSETP.GEU.AND P0, PT, |R16|, c[0x2][0x0], PT ;  /* 0x008000001000762a */ /* 0x000e1c0003f0e200 */
[----:B0-----:R-:W-:-:S05]  /*7590*/  @!P0 FMUL R0, R0, 1.175494350822287508e-38 ;  /* 0x0080000000008820 */ /* 0x001fca0000400000 */
[----:B------:R-:W-:-:S05]  /*75a0*/  F2FP.PACK_AB R0, RZ, R0 ;  /* 0x00000000ff00723e */ /* 0x000fca00000000ff */
[----:B------:R-:W-:Y:S01]  /*75b0*/  STG.E.U16 [R2.64], R0 ;  /* 0x0000000002007986 */ /* 0x000fe2000c101524 */
[----:B------:R-:W-:Y:S05]  /*75c0*/  EXIT ;  /* 0x000000000000794d */ /* 0x000fea0003800000 */
.L_x_7180:
        /* <DEDUP_REMOVED lines=12> */
.L_x_7183:
[----:B---3--:R-:W0:Y:S01]  /*7690*/  F2F.F32.F64 R0, R16 ;  /* 0x0000001000007310 */ /* 0x008e220000301000 */
[----:B------:R-:W0:-:S14]  /*76a0*/  DSETP.GEU.AND P0, PT, |R16|, c[0x2][0x0], PT ;  /* 0x008000001000762a */ /* 0x000e1c0003f0e200 */
[----:B0-----:R-:W-:-:S05]  /*76b0*/  @!P0 FMUL R0, R0, 1.175494350822287508e-38 ;  /* 0x0080000000008820 */ /* 0x001fca0000400000 */
[----:B------:R-:W-:-:S04]  /*76c0*/  F2FP.PACK_AB R5, RZ, R0 ;  /* 0x00000000ff05723e */ /* 0x000fc800000000ff */
[----:B------:R-:W-:-:S05]  /*76d0*/  PRMT R5, R5, 0x5410, RZ ;  /* 0x0000541005057816 */ /* 0x000fca00000000ff */
[----:B------:R-:W-:Y:S01]  /*76e0*/  STG.E [R2.64], R5 ;  /* 0x0000000502007986 */ /* 0x000fe2000c101924 */
[----:B------:R-:W-:Y:S05]  /*76f0*/  EXIT ;  /* 0x000000000000794d */ /* 0x000fea0003800000 */
.L_x_7182:
[----:B---3--:R-:W-:Y:S01]  /*7700*/  STG.E.64 [R2.64], R16 ;  /* 0x0000001002007986 */ /* 0x008fe2000c101b24 */
[----:B------:R-:W-:Y:S05]  /*7710*/  EXIT ;  /* 0x000000000000794d */ /* 0x000fea0003800000 */
.L_x_7173:
        /* <DEDUP_REMOVED lines=12> */
.L_x_7186:
[----:B------:R-:W-:-:S05]  /*77e0*/  CS2R R18, SRZ ;  /* 0x0000000000127805 */ /* 0x000fca000001ff00 */
[----:B---3--:R-:W-:Y:S01]  /*77f0*/  STG.E.128 [R2.64], R16 ;  /* 0x0000001002007986 */ /* 0x008fe2000c101d24 */
[----:B------:R-:W-:Y:S05]  /*7800*/  EXIT ;  /* 0x000000000000794d */ /* 0x000fea0003800000 */
.L_x_7185:
        /* <DEDUP_REMOVED lines=23> */
.L_x_7190:
[----:B------:R-:W-:Y:S05]  /*7980*/  BSYNC B0 ;  /* 0x0000000000007941 */ /* 0x000fea0003800000 */
.L_x_7189:
[----:B------:R-:W-:-:S05]  /*7990*/  LOP3.LUT R5, R0, R5, RZ, 0xfc, !PT ;  /* 0x0000000500057212 */ /* 0x000fca00078efcff */
[----:B------:R-:W-:Y:S01]  /*79a0*/  STG.E.U8 [R2.64], R5 ;  /* 0x0000000502007986 */ /* 0x000fe2000c101124 */
[----:B------:R-:W-:Y:S05]  /*79b0*/  EXIT ;  /* 0x000000000000794d */ /* 0x000fea0003800000 */
.L_x_7188:
        /* <DEDUP_REMOVED lines=15> */
.L_x_7192:
[----:B------:R-:W-:Y:S01]  /*7ab0*/  IMAD.MOV.U32 R0, RZ, RZ, 0x7f ;  /* 0x0000007fff007424 */ /* 0x000fe200078e00ff */
[----:B------:R-:W-:-:S04]  /*7ac0*/  ISETP.GT.U32.AND P0, PT, R4, 0x7f800000, PT ;  /* 0x7f8000000400780c */ /* 0x000fc80003f04070 */
[----:B------:R-:W-:-:S04]  /*7ad0*/  SEL R0, R0, 0x7c, P0 ;  /* 0x0000007c00007807 */ /* 0x000fc80000000000 */
.L_x_7193:
[----:B------:R-:W-:Y:S05]  /*7ae0*/  BSYNC B0 ;  /* 0x0000000000007941 */ /* 0x000fea0003800000 */
.L_x_7191:
[----:B------:R-:W-:-:S04]  /*7af0*/  LOP3.LUT R4, R5, 0x80000000, RZ, 0xc0, !PT ;  /* 0x8000000005047812 */ /* 0x000fc800078ec0ff */
[----:B------:R-:W-:-:S04]  /*7b00*/  SHF.R.U32.HI R5, RZ, 0x18, R4 ;  /* 0x00000018ff057819 */ /* 0x000fc80000011604 */
[----:B------:R-:W-:-:S05]  /*7b10*/  LOP3.LUT R5, R0, R5, RZ, 0xfc, !PT ;  /* 0x0000000500057212 */ /* 0x000fca00078efcff */
[----:B------:R-:W-:Y:S01]  /*7b20*/  STG.E.U8 [R2.64], R5 ;  /* 0x0000000502007986 */ /* 0x000fe2000c101124 */
[----:B------:R-:W-:Y:S05]  /*7b30*/  EXIT ;  /* 0x000000000000794d */ /* 0x000fea0003800000 */
.L_x_7187:
[----:B---3--:R-:W0:Y:S01]  /*7b40*/  F2F.F32.F64 R0, R16 ;  /* 0x0000001000007310 */ /* 0x008e220000301000 */
[----:B------:R-:W0:-:S14]  /*7b50*/  DSETP.GEU.AND P0, PT, |R16|, c[0x2][0x0], PT ;  /* 0x008000001000762a */ /* 0x000e1c0003f0e200 */
[----:B0-----:R-:W-:-:S05]  /*7b60*/  @!P0 FMUL R0, R0, 1.175494350822287508e-38 ;  /* 0x0080000000008820 */ /* 0x001fca0000400000 */
[----:B------:R-:W-:-:S05]  /*7b70*/  F2FP.BF16.PACK_AB R0, RZ, R0 ;  /* 0x00000000ff00723e */ /* 0x000fca00000010ff */
[----:B------:R-:W-:Y:S01]  /*7b80*/  STG.E.U16 [R2.64], R0 ;  /* 0x0000000002007986 */ /* 0x000fe2000c101524 */
[----:B------:R-:W-:Y:S05]  /*7b90*/  EXIT ;  /* 0x000000000000794d */ /* 0x000fea0003800000 */
.L_x_7184:
        /* <DEDUP_REMOVED lines=11> */
.L_x_7196:
        /* <DEDUP_REMOVED lines=19> */
.L_x_7199:
[----:B------:R-:W-:-:S04]  /*7d80*/  LOP3.LUT R0, R7, 0x80000000, RZ, 0xc0, !PT ;  /* 0x8000000007007812 */ /* 0x000fc800078ec0ff */
[----:B------:R-:W-:-:S04]  /*7d90*/  SHF.R.U32.HI R5, RZ, 0x18, R0 ;  /* 0x00000018ff057819 */ /* 0x000fc80000011600 */
[----:B------:R-:W-:-:S04]  /*7da0*/  LOP3.LUT R4, R4, R5, RZ, 0xfc, !PT ;  /* 0x0000000504047212 */ /* 0x000fc800078efcff */
[----:B------:R-:W-:Y:S02]  /*7db0*/  PRMT R0, R4, 0x7610, R0 ;  /* 0x0000761004007816 */ /* 0x000fe40000000000 */
.L_x_7198:
[----:B------:R-:W-:Y:S05]  /*7dc0*/  BSYNC B0 ;  /* 0x0000000000007941 */ /* 0x000fea0003800000 */
.L_x_7197:
[----:B------:R-:W-:Y:S01]  /*7dd0*/  STG.E.U8 [R2.64], R0 ;  /* 0x0000000002007986 */ /* 0x000fe2000c101124 */
[----:B------:R-:W-:Y:S05]  /*7de0*/  EXIT ;  /* 0x000000000000794d */ /* 0x000fea0003800000 */
.L_x_7195:
        /* <DEDUP_REMOVED lines=19> */
.L_x_7202:
[----:B------:R-:W-:-:S04]  /*7f20*/  LOP3.LUT R0, R7, 0x80000000, RZ, 0xc0, !PT ;  /* 0x8000000007007812 */ /* 0x000fc800078ec0ff */
[----:B------:R-:W-:-:S04]  /*7f30*/  SHF.R.U32.HI R5, RZ, 0x18, R0 ;  /* 0x00000018ff057819 */ /* 0x000fc80000011600 */
[----:B------:R-:W-:-:S04]  /*7f40*/  LOP3.LUT R4, R4, R5, RZ, 0xfc, !PT ;  /* 0x0000000504047212 */ /* 0x000fc800078efcff */
[----:B------:R-:W-:Y:S02]  /*7f50*/  PRMT R0, R4, 0x7610, R0 ;  /* 0x0000761004007816 */ /* 0x000fe40000000000 */
.L_x_7201:
[----:B------:R-:W-:Y:S05]  /*7f60*/  BSYNC B0 ;  /* 0x0000000000007941 */ /* 0x000fea0003800000 */
.L_x_7200:
[----:B------:R-:W-:Y:S01]  /*7f70*/  STG.E.U8 [R2.64], R0 ;  /* 0x0000000002007986 */ /* 0x000fe2000c101124 */
[----:B------:R-:W-:Y:S05]  /*7f80*/  EXIT ;  /* 0x000000000000794d */ /* 0x000fea0003800000 */
.L_x_7194:
        /* <DEDUP_REMOVED lines=24> */
.L_x_7177:
        /* <DEDUP_REMOVED lines=20> */
.L_x_7204:
[----:B------:R-:W0:Y:S02]  /*8250*/  F2I.U64.F64 R18, R18 ;  /* 0x0000001200127311 */ /* 0x000e240000301800 */
[----:B0-----:R-:W-:Y:S01]  /*8260*/  STG.E.64 [R2.64], R18 ;  /* 0x0000001202007986 */ /* 0x001fe2000c101b24 */
[----:B------:R-:W-:Y:S05]  /*8270*/  EXIT ;  /* 0x000000000000794d */ /* 0x000fea0003800000 */
.L_x_7203:
[----:B------:R-:W0:Y:S02]  /*8280*/  F2I.U32.F64 R19, R18 ;  /* 0x0000001200137311 */ /* 0x000e240000301000 */
[----:B0-----:R-:W-:Y:S01]  /*8290*/  STG.E [R2.64], R19 ;  /* 0x0000001302007986 */ /* 0x001fe2000c101924 */
[----:B------:R-:W-:Y:S05]  /*82a0*/  EXIT ;  /* 0x000000000000794d */ /* 0x000fea0003800000 */
.L_x_7205:
        /* <DEDUP_REMOVED lines=13> */
.L_x_18346:


//--------------------- .text._ZN2at6native18elementwise_kernelILi128ELi2EZNS0_22gpu_kernel_impl_nocastIZZZNS0_17round_kernel_cudaERNS_18TensorIteratorBaseEENKUlvE_clEvENKUlvE_clEvEUldE_EEvS4_RKT_EUliE_EEviT1_ --------------------------
	.section	.text._ZN2at6native18elementwise_kernelILi128ELi2EZNS0_22gpu_kernel_impl_nocastIZZZNS0_17round_kernel_cudaERNS_18TensorIteratorBaseEENKUlvE_clEvENKUlvE_clEvEUldE_EEvS4_RKT_EUliE_EEviT1_,"ax",@progbits
	.sectioninfo	@"SHI_REGISTERS=12"
	.align	128
        .global         _ZN2at6native18elementwise_kernelILi128ELi2EZNS0_22gpu_kernel_impl_nocastIZZZNS0_17round_kernel_cudaERNS_18TensorIteratorBaseEENKUlvE_clEvENKUlvE_clEvEUldE_EEvS4_RKT_EUliE_EEviT1_
        .type           _ZN2at6native18elementwise_kernelILi128ELi2EZNS0_22gpu_kernel_impl_nocastIZZZNS0_17round_kernel_cudaERNS_18TensorIteratorBaseEENKUlvE_clEvENKUlvE_clEvEUldE_EEvS4_RKT_EUliE_EEviT1_,@function
        .size           _ZN2at6native18elementwise_kernelILi128ELi2EZNS0_22gpu_kernel_impl_nocastIZZZNS0_17round_kernel_cudaERNS_18TensorIteratorBaseEENKUlvE_clEvENKUlvE_clEvEUldE_EEvS4_RKT_EUliE_EEviT1_,(.L_x_18347 - _ZN2at6native18elementwise_kernelILi128ELi2EZNS0_22gpu_kernel_impl_nocastIZZZNS0_17round_kernel_cudaERNS_18TensorIteratorBaseEENKUlvE_clEvENKUlvE_clEvEUldE_EEvS4_RKT_EUliE_EEviT1_)
        .other          _ZN2at6native18elementwise_kernelILi128ELi2EZNS0_22gpu_kernel_impl_nocastIZZZNS0_17round_kernel_cudaERNS_18TensorIteratorBaseEENKUlvE_clEvENKUlvE_clEvEUldE_EEvS4_RKT_EUliE_EEviT1_,@"STO_CUDA_ENTRY STV_DEFAULT"
_ZN2at6native18elementwise_kernelILi128ELi2EZNS0_22gpu_kernel_impl_nocastIZZZNS0_17round_kernel_cudaERNS_18TensorIteratorBaseEENKUlvE_clEvENKUlvE_clEvEUldE_EEvS4_RKT_EUliE_EEviT1_:
.text._ZN2at6native18elementwise_kernelILi128ELi2EZNS0_22gpu_kernel_impl_nocastIZZZNS0_17round_kernel_cudaERNS_18TensorIteratorBaseEENKUlvE_clEvENKUlvE_clEvEUldE_EEvS4_RKT_EUliE_EEviT1_:
        /* <DEDUP_REMOVED lines=236> */
.L_x_7208:
[----:B------:R-:W-:-:S04]  /*0ec0*/  IADD3 R6, P0, R3, c[0x0][0x368], RZ ;  /* 0x0000da0003067a10 */ /* 0x000fc80007f1e0ff */
[----:B------:R-:W-:-:S05]  /*0ed0*/  IADD3.X R7, RZ, c[0x0][0x36c], RZ, P0, !PT ;  /* 0x0000db00ff077a10 */ /* 0x000fca00007fe4ff */
[----:B------:R-:W2:Y:S01]  /*0ee0*/  LDG.E.64 R4, [R6.64] ;  /* 0x0000000406047981 */ /* 0x000ea2000c1e1b00 */
[----:B------:R-:W-:Y:S02]  /*0ef0*/  IADD3 R2, P0, R2, c[0x0][0x360], RZ ;  /* 0x0000d80002027a10 */ /* 0x000fe40007f1e0ff */
[----:B------:R-:W-:Y:S02]  /*0f00*/  IADD3 R9, R0, 0x80, RZ ;  /* 0x0000008000097810 */ /* 0x000fe40007ffe0ff */
[----:B------:R-:W-:Y:S01]  /*0f10*/  IADD3.X R3, RZ, c[0x0][0x364], RZ, P0, !PT ;  /* 0x0000d900ff037a10 */ /* 0x000fe200007fe4ff */
[----:B--2---:R-:W0:Y:S04]  /*0f20*/  FRND.F64 R4, R4 ;  /* 0x0000000400047313 */ /* 0x004e280000301800 */
[----:B0-----:R0:W-:Y:S04]  /*0f30*/  STG.E.64 [R2.64], R4 ;  /* 0x0000000402007986 */ /* 0x0011e8000c101b04 */
.L_x_7207:
[----:B------:R-:W-:Y:S05]  /*0f40*/  BSYNC B0 ;  /* 0x0000000000007941 */ /* 0x000fea0003800000 */
.L_x_7206:
        /* <DEDUP_REMOVED lines=230> */
.L_x_7209:
[----:B------:R-:W-:-:S04]  /*1db0*/  IADD3 R4, P0, R2, c[0x0][0x368], RZ ;  /* 0x0000da0002047a10 */ /* 0x000fc80007f1e0ff */
[----:B------:R-:W-:-:S05]  /*1dc0*/  IADD3.X R5, RZ, c[0x0][0x36c], RZ, P0, !PT ;  /* 0x0000db00ff057a10 */ /* 0x000fca00007fe4ff */
[----:B------:R-:W2:Y:S01]  /*1dd0*/  LDG.E.64 R2, [R4.64] ;  /* 0x0000000404027981 */ /* 0x000ea2000c1e1b00 */
[----:B------:R-:W-:-:S04]  /*1de0*/  IADD3 R6, P0, R0, c[0x0][0x360], RZ ;  /* 0x0000d80000067a10 */ /* 0x000fc80007f1e0ff */
[----:B------:R-:W-:Y:S01]  /*1df0*/  IADD3.X R7, RZ, c[0x0][0x364], RZ, P0, !PT ;  /* 0x0000d900ff077a10 */ /* 0x000fe200007fe4ff */
[----:B--2---:R-:W0:Y:S04]  /*1e00*/  FRND.F64 R2, R2 ;  /* 0x0000000200027313 */ /* 0x004e280000301800 */
[----:B0-----:R-:W-:Y:S01]  /*1e10*/  STG.E.64 [R6.64], R2 ;  /* 0x0000000206007986 */ /* 0x001fe2000c101b04 */
[----:B------:R-:W-:Y:S05]  /*1e20*/  EXIT ;  /* 0x000000000000794d */ /* 0x000fea0003800000 */
.L_x_7210:
        /* <DEDUP_REMOVED lines=13> */
.L_x_18347:


//--------------------- .text._ZN2at6native27unrolled_elementwise_kernelIZZZNS0_17round_kernel_cudaERNS_18TensorIteratorBaseEENKUlvE_clEvENKUlvE_clEvEUldE_St5arrayIPcLm2EELi4E23TrivialOffsetCalculatorILi1EjESB_NS0_6memory15LoadWithoutCastENSC_16StoreWithoutCastEEEviT_T0_T2_T3_T4_T5_ --------------------------
	.section	.text._ZN2at6native27unrolled_elementwise_kernelIZZZNS0_17round_kernel_cudaERNS_18TensorIteratorBaseEENKUlvE_clEvENKUlvE_clEvEUldE_St5arrayIPcLm2EELi4E23TrivialOffsetCalculatorILi1EjESB_NS0_6memory15LoadWithoutCastENSC_16StoreWithoutCastEEEviT_T0_T2_T3_T4_T5_,"ax",@progbits
	.sectioninfo	@"SHI_REGISTERS=24"
	.align	128
        .global         _ZN2at6native27unrolled_elementwise_kernelIZZZNS0_17round_kernel_cudaERNS_18TensorIteratorBaseEENKUlvE_clEvENKUlvE_clEvEUldE_St5arrayIPcLm2EELi4E23TrivialOffsetCalculatorILi1EjESB_NS0_6memory15LoadWithoutCastENSC_16StoreWithoutCastEEEviT_T0_T2_T3_T4_T5_
        .type           _ZN2at6native27unrolled_elementwise_kernelIZZZNS0_17round_kernel_cudaERNS_18TensorIteratorBaseEENKUlvE_clEvENKUlvE_clEvEUldE_St5arrayIPcLm2EELi4E23TrivialOffsetCalculatorILi1EjESB_NS0_6memory15LoadWithoutCastENSC_16StoreWithoutCastEEEviT_T0_T2_T3_T4_T5_,@function
        .size           _ZN2at6native27unrolled_elementwise_kernelIZZZNS0_17round_kernel_cudaERNS_18TensorIteratorBaseEENKUlvE_clEvENKUlvE_clEvEUldE_St5arrayIPcLm2EELi4E23TrivialOffsetCalculatorILi1EjESB_NS0_6memory15LoadWithoutCastENSC_16StoreWithoutCastEEEviT_T0_T2_T3_T4_T5_,(.L_x_18348 - _ZN2at6native27unrolled_elementwise_kernelIZZZNS0_17round_kernel_cudaERNS_18TensorIteratorBaseEENKUlvE_clEvENKUlvE_clEvEUldE_St5arrayIPcLm2EELi4E23TrivialOffsetCalculatorILi1EjESB_NS0_6memory15LoadWithoutCastENSC_16StoreWithoutCastEEEviT_T0_T2_T3_T4_T5_)
        .other          _ZN2at6native27unrolled_elementwise_kernelIZZZNS0_17round_kernel_cudaERNS_18TensorIteratorBaseEENKUlvE_clEvENKUlvE_clEvEUldE_St5arrayIPcLm2EELi4E23TrivialOffsetCalculatorILi1EjESB_NS0_6memory15LoadWithoutCastENSC_16StoreWithoutCastEEEviT_T0_T2_T3_T4_T5_,@"STO_CUDA_ENTRY STV_DEFAULT"
_ZN2at6native27unrolled_elementwise_kernelIZZZNS0_17round_kernel_cudaERNS_18TensorIteratorBaseEENKUlvE_clEvENKUlvE_clEvEUldE_St5arrayIPcLm2EELi4E23TrivialOffsetCalculatorILi1EjESB_NS0_6memory15LoadWithoutCastENSC_16StoreWithoutCastEEEviT_T0_T2_T3_T4_T5_:
.text._ZN2at6native27unrolled_elementwise_kernelIZZZNS0_17round_kernel_cudaERNS_18TensorIteratorBaseEENKUlvE_clEvENKUlvE_clEvEUldE_St5arrayIPcLm2EELi4E23TrivialOffsetCalculatorILi1EjESB_NS0_6memory15LoadWithoutCastENSC_16StoreWithoutCastEEEviT_T0_T2_T3_T4_T5_:
        /* <DEDUP_REMOVED lines=45> */
[----:B--2---:R-:W1:Y:S08]  /*02d0*/  @!P0 FRND.F64 R6, R6 ;  /* 0x0000000600068313 */ /* 0x004e700000301800 */
[----:B---3--:R-:W2:Y:S01]  /*02e0*/  @!P3 FRND.F64 R8, R8 ;  /* 0x000000080008b313 */ /* 0x008ea20000301800 */
[----:B------:R-:W-:Y:S01]  /*02f0*/  ISETP.GE.AND P3, PT, R15, R2, PT ;  /* 0x000000020f00720c */ /* 0x000fe20003f66270 */
[----:B------:R-:W-:-:S05]  /*0300*/  @!P0 IMAD.WIDE.U32 R14, R14, R3, c[0x0][0x168] ;  /* 0x00005a000e0e8625 */ /* 0x000fca00078e0003 */
[----:B-1----:R0:W-:Y:S01]  /*0310*/  @!P0 STG.E.64 [R14.64], R6 ;  /* 0x000000060e008986 */ /* 0x0021e2000c101b04 */
[----:B----4-:R-:W1:Y:S01]  /*0320*/  @!P1 FRND.F64 R10, R10 ;  /* 0x0000000a000a9313 */ /* 0x010e620000301800 */
        /* <DEDUP_REMOVED lines=11> */
.L_x_7212:
[----:B--2---:R-:W-:Y:S05]  /*03e0*/  BSYNC B0 ;  /* 0x0000000000007941 */ /* 0x004fea0003800000 */
.L_x_7211:
[----:B------:R-:W-:Y:S01]  /*03f0*/  ISETP.GE.AND P0, PT, R13, R2, PT ;  /* 0x000000020d00720c */ /* 0x000fe20003f06270 */
[----:B-----5:R-:W2:-:S12]  /*0400*/  @!P3 FRND.F64 R4, R4 ;  /* 0x000000040004b313 */ /* 0x020e980000301800 */
[----:B------:R-:W-:Y:S05]  /*0410*/  @P0 EXIT ;  /* 0x000000000000094d */ /* 0x000fea0003800000 */
[----:B------:R-:W-:Y:S01]  /*0420*/  HFMA2.MMA R3, -RZ, RZ, 0, 4.76837158203125e-07 ;  /* 0x00000008ff037435 */ /* 0x000fe200000001ff */
[----:B------:R-:W-:-:S09]  /*0430*/  IMAD R2, R0, 0x200, R13 ;  /* 0x0000020000027824 */ /* 0x000fd200078e020d */
[----:B------:R-:W-:-:S05]  /*0440*/  IMAD.WIDE.U32 R2, R2, R3, c[0x0][0x168] ;  /* 0x00005a0002027625 */ /* 0x000fca00078e0003 */
[----:B--2---:R-:W-:Y:S01]  /*0450*/  STG.E.64 [R2.64], R4 ;  /* 0x0000000402007986 */ /* 0x004fe2000c101b04 */
[----:B------:R-:W-:Y:S05]  /*0460*/  EXIT ;  /* 0x000000000000794d */ /* 0x000fea0003800000 */
.L_x_7213:
        /* <DEDUP_REMOVED lines=9> */
.L_x_18348:


//--------------------- .text._ZN2at6native29vectorized_elementwise_kernelILi2EZZZNS0_17round_kernel_cudaERNS_18TensorIteratorBaseEENKUlvE_clEvENKUlvE_clEvEUldE_St5arrayIPcLm2EEEEviT0_T1_ --------------------------
	.section	.text._ZN2at6native29vectorized_elementwise_kernelILi2EZZZNS0_17round_kernel_cudaERNS_18TensorIteratorBaseEENKUlvE_clEvENKUlvE_clEvEUldE_St5arrayIPcLm2EEEEviT0_T1_,"ax",@progbits
	.sectioninfo	@"SHI_REGISTERS=32"
	.align	128
        .global         _ZN2at6native29vectorized_elementwise_kernelILi2EZZZNS0_17round_kernel_cudaERNS_18TensorIteratorBaseEENKUlvE_clEvENKUlvE_clEvEUldE_St5arrayIPcLm2EEEEviT0_T1_
        .type           _ZN2at6native29vectorized_elementwise_kernelILi2EZZZNS0_17round_kernel_cudaERNS_18TensorIteratorBaseEENKUlvE_clEvENKUlvE_clEvEUldE_St5arrayIPcLm2EEEEviT0_T1_,@function
        .size           _ZN2at6native29vectorized_elementwise_kernelILi2EZZZNS0_17round_kernel_cudaERNS_18TensorIteratorBaseEENKUlvE_clEvENKUlvE_clEvEUldE_St5arrayIPcLm2EEEEviT0_T1_,(.L_x_18349 - _ZN2at6native29vectorized_elementwise_kernelILi2EZZZNS0_17round_kernel_cudaERNS_18TensorIteratorBaseEENKUlvE_clEvENKUlvE_clEvEUldE_St5arrayIPcLm2EEEEviT0_T1_)
        .other          _ZN2at6native29vectorized_elementwise_kernelILi2EZZZNS0_17round_kernel_cudaERNS_18TensorIteratorBaseEENKUlvE_clEvENKUlvE_clEvEUldE_St5arrayIPcLm2EEEEviT0_T1_,@"STO_CUDA_ENTRY STV_DEFAULT"
_ZN2at6native29vectorized_elementwise_kernelILi2EZZZNS0_17round_kernel_cudaERNS_18TensorIteratorBaseEENKUlvE_clEvENKUlvE_clEvEUldE_St5arrayIPcLm2EEEEviT0_T1_:
.text._ZN2at6native29vectorized_elementwise_kernelILi2EZZZNS0_17round_kernel_cudaERNS_18TensorIteratorBaseEENKUlvE_clEvENKUlvE_clEvEUldE_St5arrayIPcLm2EEEEviT0_T1_:
        /* <DEDUP_REMOVED lines=17> */
[----:B--2---:R-:W-:Y:S08]  /*0110*/  FRND.F64 R6, R6 ;  /* 0x0000000600067313 */ /* 0x004ff00000301800 */
[----:B------:R-:W0:Y:S08]  /*0120*/  FRND.F64 R4, R4 ;  /* 0x0000000400047313 */ /* 0x000e300000301800 */
[----:B---3--:R-:W-:Y:S08]  /*0130*/  FRND.F64 R18, R18 ;  /* 0x0000001200127313 */ /* 0x008ff00000301800 */
[----:B------:R-:W1:Y:S01]  /*0140*/  FRND.F64 R16, R16 ;  /* 0x0000001000107313 */ /* 0x000e620000301800 */
[----:B0-----:R-:W-:Y:S07]  /*0150*/  STG.E.128 [R22.64], R4 ;  /* 0x0000000416007986 */ /* 0x001fee000c101d04 */
[----:B----4-:R-:W-:Y:S08]  /*0160*/  FRND.F64 R14, R14 ;  /* 0x0000000e000e7313 */ /* 0x010ff00000301800 */
[----:B------:R-:W0:Y:S01]  /*0170*/  FRND.F64 R12, R12 ;  /* 0x0000000c000c7313 */ /* 0x000e220000301800 */
[----:B-1----:R-:W-:Y:S07]  /*0180*/  STG.E.128 [R22.64+0x800], R16 ;  /* 0x0008001016007986 */ /* 0x002fee000c101d04 */
[----:B-----5:R-:W-:Y:S08]  /*0190*/  FRND.F64 R10, R10 ;  /* 0x0000000a000a7313 */ /* 0x020ff00000301800 */
[----:B------:R-:W1:Y:S01]  /*01a0*/  FRND.F64 R8, R8 ;  /* 0x0000000800087313 */ /* 0x000e620000301800 */
[----:B0-----:R-:W-:Y:S04]  /*01b0*/  STG.E.128 [R22.64+0x1000], R12 ;  /* 0x0010000c16007986 */ /* 0x001fe8000c101d04 */
[----:B-1----:R-:W-:Y:S01]  /*01c0*/  STG.E.128 [R22.64+0x1800], R8 ;  /* 0x0018000816007986 */ /* 0x002fe2000c101d04 */
[----:B------:R-:W-:Y:S05]  /*01d0*/  EXIT ;  /* 0x000000000000794d */ /* 0x000fea0003800000 */
.L_x_7214:
        /* <DEDUP_REMOVED lines=69> */
[----:B--2---:R-:W0:Y:S02]  /*0630*/  @!P0 FRND.F64 R12, R12 ;  /* 0x0000000c000c8313 */ /* 0x004e240000301800 */
[----:B0-----:R0:W-:Y:S06]  /*0640*/  @!P0 STG.E.64 [R22.64], R12 ;  /* 0x0000000c16008986 */ /* 0x0011ec000c101b04 */
[----:B---3--:R-:W1:Y:S01]  /*0650*/  @!P1 FRND.F64 R14, R14 ;  /* 0x0000000e000e9313 */ /* 0x008e620000301800 */
[----:B------:R-:W-:-:S02]  /*0660*/  ISETP.GE.AND P1, PT, R20, R21, PT ;  /* 0x000000151400720c */ /* 0x000fc40003f26270 */
[----:B------:R-:W-:-:S05]  /*0670*/  IADD3 R20, R0, 0x200, RZ ;  /* 0x0000020000147810 */ /* 0x000fca0007ffe0ff */
[----:B-----5:R-:W2:Y:S01]  /*0680*/  @!P2 FRND.F64 R16, R16 ;  /* 0x000000100010a313 */ /* 0x020ea20000301800 */
[----:B------:R-:W-:Y:S02]  /*0690*/  ISETP.GE.AND P2, PT, R20, R21, PT ;  /* 0x000000151400720c */ /* 0x000fe40003f46270 */
[----:B------:R-:W-:-:S05]  /*06a0*/  IADD3 R20, R0, 0x280, RZ ;  /* 0x0000028000147810 */ /* 0x000fca0007ffe0ff */
[----:B------:R-:W3:Y:S01]  /*06b0*/  @!P1 FRND.F64 R18, R18 ;  /* 0x0000001200129313 */ /* 0x000ee20000301800 */
[----:B------:R-:W-:Y:S02]  /*06c0*/  ISETP.GE.AND P1, PT, R20, R21, PT ;  /* 0x000000151400720c */ /* 0x000fe40003f26270 */
[----:B------:R-:W-:-:S05]  /*06d0*/  IADD3 R20, R0, 0x300, RZ ;  /* 0x0000030000147810 */ /* 0x000fca0007ffe0ff */
[----:B------:R-:W0:Y:S01]  /*06e0*/  @!P2 FRND.F64 R4, R4 ;  /* 0x000000040004a313 */ /* 0x000e220000301800 */
[----:B------:R-:W-:Y:S02]  /*06f0*/  ISETP.GE.AND P2, PT, R20, R21, PT ;  /* 0x000000151400720c */ /* 0x000fe40003f46270 */
[----:B------:R-:W-:-:S04]  /*0700*/  @!P0 MOV R0, R2 ;  /* 0x0000000200008202 */ /* 0x000fc80000000f00 */
[----:B------:R-:W-:Y:S01]  /*0710*/  ISETP.GE.AND P0, PT, R0, R21, PT ;  /* 0x000000150000720c */ /* 0x000fe20003f06270 */
[----:B----4-:R-:W4:Y:S08]  /*0720*/  @!P1 FRND.F64 R6, R6 ;  /* 0x0000000600069313 */ /* 0x010f300000301800 */
[----:B------:R-:W0:Y:S08]  /*0730*/  @!P2 FRND.F64 R8, R8 ;  /* 0x000000080008a313 */ /* 0x000e300000301800 */
[----:B------:R-:W0:Y:S01]  /*0740*/  @!P3 FRND.F64 R10, R10 ;  /* 0x0000000a000ab313 */ /* 0x000e220000301800 */
        /* <DEDUP_REMOVED lines=13> */
.L_x_7217:
[----:B-1234-:R-:W-:-:S13]  /*0820*/  ISETP.GE.AND P0, PT, R0, R21, PT ;  /* 0x000000150000720c */ /* 0x01efda0003f06270 */
[----:B------:R-:W-:Y:S05]  /*0830*/  @P0 BRA `(.L_x_7219) ;  /* 0x000000c000000947 */ /* 0x000fea0003800000 */
[----:B0-----:R-:W-:Y:S01]  /*0840*/  IMAD.IADD R12, R3, 0x1, R0 ;  /* 0x00000001030c7824 */ /* 0x001fe200078e0200 */
[----:B------:R-:W-:Y:S01]  /*0850*/  IADD3 R0, R0, 0x80, RZ ;  /* 0x0000008000007810 */ /* 0x000fe20007ffe0ff */
[----:B------:R-:W-:-:S04]  /*0860*/  IMAD.MOV.U32 R13, RZ, RZ, 0x8 ;  /* 0x00000008ff0d7424 */ /* 0x000fc800078e00ff */
[----:B------:R-:W-:-:S05]  /*0870*/  IMAD.WIDE.U32 R12, R12, R13, c[0x0][0x168] ;  /* 0x00005a000c0c7625 */ /* 0x000fca00078e000d */
[----:B------:R0:W-:Y:S02]  /*0880*/  STG.E.64 [R12.64], R18 ;  /* 0x000000120c007986 */ /* 0x0001e4000c101b04 */
.L_x_7218:
[----:B------:R-:W-:-:S13]  /*0890*/  ISETP.GE.AND P0, PT, R0, R21, PT ;  /* 0x000000150000720c */ /* 0x000fda0003f06270 */
[----:B------:R-:W-:Y:S05]  /*08a0*/  @P0 BRA `(.L_x_7220) ;  /* 0x000000d000000947 */ /* 0x000fea0003800000 */
[----:B0-----:R-:W-:Y:S01]  /*08b0*/  MOV R13, 0x8 ;  /* 0x00000008000d7802 */ /* 0x001fe20000000f00 */
[----:B------:R-:W-:Y:S01]  /*08c0*/  IMAD.IADD R12, R3, 0x1, R0 ;  /* 0x00000001030c7824 */ /* 0x000fe200078e0200 */
[----:B------:R-:W-:-:S03]  /*08d0*/  IADD3 R0, R0, 0x80, RZ ;  /* 0x0000008000007810 */ /* 0x000fc60007ffe0ff */
[----:B------:R-:W-:-:S05]  /*08e0*/  IMAD.WIDE.U32 R12, R12, R13, c[0x0][0x168] ;  /* 0x00005a000c0c7625 */ /* 0x000fca00078e000d */
[----:B------:R0:W-:Y:S02]  /*08f0*/  STG.E.64 [R12.64], R4 ;  /* 0x000000040c007986 */ /* 0x0001e4000c101b04 */
.L_x_7219:
        /* <DEDUP_REMOVED lines=8> */
.L_x_7220:
[----:B------:R-:W-:Y:S05]  /*0980*/  BSYNC B1 ;  /* 0x0000000000017941 */ /* 0x000fea0003800000 */
.L_x_7216:
[----:B------:R-:W-:-:S13]  /*0990*/  ISETP.GE.AND P0, PT, R0, R21, PT ;  /* 0x000000150000720c */ /* 0x000fda0003f06270 */
[----:B0-----:R-:W-:Y:S01]  /*09a0*/  @!P0 MOV R5, 0x8 ;  /* 0x0000000800058802 */ /* 0x001fe20000000f00 */
[----:B------:R-:W-:Y:S01]  /*09b0*/  @!P0 IMAD.IADD R4, R3, 0x1, R0 ;  /* 0x0000000103048824 */ /* 0x000fe200078e0200 */
[----:B------:R-:W-:-:S03]  /*09c0*/  @!P0 IADD3 R0, R0, 0x80, RZ ;  /* 0x0000008000008810 */ /* 0x000fc60007ffe0ff */
[----:B------:R-:W-:-:S05]  /*09d0*/  @!P0 IMAD.WIDE.U32 R4, R4, R5, c[0x0][0x168] ;  /* 0x00005a0004048625 */ /* 0x000fca00078e0005 */
[----:B------:R0:W-:Y:S02]  /*09e0*/  @!P0 STG.E.64 [R4.64], R8 ;  /* 0x0000000804008986 */ /* 0x0001e4000c101b04 */
.L_x_7221:
[----:B------:R-:W-:Y:S05]  /*09f0*/  BSYNC B0 ;  /* 0x0000000000007941 */ /* 0x000fea0003800000 */
.L_x_7215:
        /* <DEDUP_REMOVED lines=8> */
.L_x_7222:
        /* <DEDUP_REMOVED lines=16> */
.L_x_18349:


//--------------------- .text._ZN2at6native29vectorized_elementwise_kernelILi4EZZZNS0_17round_kernel_cudaERNS_18TensorIteratorBaseEENKUlvE_clEvENKUlvE_clEvEUldE_St5arrayIPcLm2EEEEviT0_T1_ --------------------------
	.section	.text._ZN2at6native29vectorized_elementwise_kernelILi4EZZZNS0_17round_kernel_cudaERNS_18TensorIteratorBaseEENKUlvE_clEvENKUlvE_clEvEUldE_St5arrayIPcLm2EEEEviT0_T1_,"ax",@progbits
	.sectioninfo	@"SHI_REGISTERS=32"
	.align	128
        .global         _ZN2at6native29vectorized_elementwise_kernelILi4EZZZNS0_17round_kernel_cudaERNS_18TensorIteratorBaseEENKUlvE_clEvENKUlvE_clEvEUldE_St5arrayIPcLm2EEEEviT0_T1_
        .type           _ZN2at6native29vectorized_elementwise_kernelILi4EZZZNS0_17round_kernel_cudaERNS_18TensorIteratorBaseEENKUlvE_clEvENKUlvE_clEvEUldE_St5arrayIPcLm2EEEEviT0_T1_,@function
        .size           _ZN2at6native29vectorized_elementwise_kernelILi4EZZZNS0_17round_kernel_cudaERNS_18TensorIteratorBaseEENKUlvE_clEvENKUlvE_clEvEUldE_St5arrayIPcLm2EEEEviT0_T1_,(.L_x_18350 - _ZN2at6native29vectorized_elementwise_kernelILi4EZZZNS0_17round_kernel_cudaERNS_18TensorIteratorBaseEENKUlvE_clEvENKUlvE_clEvEUldE_St5arrayIPcLm2EEEEviT0_T1_)
        .other          _ZN2at6native29vectorized_elementwise_kernelILi4EZZZNS0_17round_kernel_cudaERNS_18TensorIteratorBaseEENKUlvE_clEvENKUlvE_clEvEUldE_St5arrayIPcLm2EEEEviT0_T1_,@"STO_CUDA_ENTRY STV_DEFAULT"
_ZN2at6native29vectorized_elementwise_kernelILi4EZZZNS0_17round_kernel_cudaERNS_18TensorIteratorBaseEENKUlvE_clEvENKUlvE_clEvEUldE_St5arrayIPcLm2EEEEviT0_T1_:
.text._ZN2at6native29vectorized_elementwise_kernelILi4EZZZNS0_17round_kernel_cudaERNS_18TensorIteratorBaseEENKUlvE_clEvENKUlvE_clEvEUldE_St5arrayIPcLm2EEEEviT0_T1_:
        /* <DEDUP_REMOVED lines=30> */
.L_x_7223:
        /* <DEDUP_REMOVED lines=100> */
.L_x_7226:
[----:B-1234-:R-:W-:-:S13]  /*0820*/  ISETP.GE.AND P0, PT, R0, R21, PT ;  /* 0x000000150000720c */ /* 0x01efda0003f06270 */
[----:B------:R-:W-:Y:S05]  /*0830*/  @P0 BRA `(.L_x_7228) ;  /* 0x000000c000000947 */ /* 0x000fea0003800000 */
[----:B0-----:R-:W-:Y:S01]  /*0840*/  IMAD.IADD R12, R3, 0x1, R0 ;  /* 0x00000001030c7824 */ /* 0x001fe200078e0200 */
[----:B------:R-:W-:Y:S01]  /*0850*/  IADD3 R0, R0, 0x80, RZ ;  /* 0x0000008000007810 */ /* 0x000fe20007ffe0ff */
[----:B------:R-:W-:-:S04]  /*0860*/  IMAD.MOV.U32 R13, RZ, RZ, 0x8 ;  /* 0x00000008ff0d7424 */ /* 0x000fc800078e00ff */
[----:B------:R-:W-:-:S05]  /*0870*/  IMAD.WIDE.U32 R12, R12, R13, c[0x0][0x168] ;  /* 0x00005a000c0c7625 */ /* 0x000fca00078e000d */
[----:B------:R0:W-:Y:S02]  /*0880*/  STG.E.64 [R12.64], R18 ;  /* 0x000000120c007986 */ /* 0x0001e4000c101b04 */
.L_x_7227:
[----:B------:R-:W-:-:S13]  /*0890*/  ISETP.GE.AND P0, PT, R0, R21, PT ;  /* 0x000000150000720c */ /* 0x000fda0003f06270 */
[----:B------:R-:W-:Y:S05]  /*08a0*/  @P0 BRA `(.L_x_7229) ;  /* 0x000000d000000947 */ /* 0x000fea0003800000 */
[----:B0-----:R-:W-:Y:S01]  /*08b0*/  MOV R13, 0x8 ;  /* 0x00000008000d7802 */ /* 0x001fe20000000f00 */
[----:B------:R-:W-:Y:S01]  /*08c0*/  IMAD.IADD R12, R3, 0x1, R0 ;  /* 0x00000001030c7824 */ /* 0x000fe200078e0200 */
[----:B------:R-:W-:-:S03]  /*08d0*/  IADD3 R0, R0, 0x80, RZ ;  /* 0x0000008000007810 */ /* 0x000fc60007ffe0ff */
[----:B------:R-:W-:-:S05]  /*08e0*/  IMAD.WIDE.U32 R12, R12, R13, c[0x0][0x168] ;  /* 0x00005a000c0c7625 */ /* 0x000fca00078e000d */
[----:B------:R0:W-:Y:S02]  /*08f0*/  STG.E.64 [R12.64], R4 ;  /* 0x000000040c007986 */ /* 0x0001e4000c101b04 */
.L_x_7228:
        /* <DEDUP_REMOVED lines=8> */
.L_x_7229:
[----:B------:R-:W-:Y:S05]  /*0980*/  BSYNC B1 ;  /* 0x0000000000017941 */ /* 0x000fea0003800000 */
.L_x_7225:
[----:B------:R-:W-:-:S13]  /*0990*/  ISETP.GE.AND P0, PT, R0, R21, PT ;  /* 0x000000150000720c */ /* 0x000fda0003f06270 */
[----:B0-----:R-:W-:Y:S01]  /*09a0*/  @!P0 MOV R5, 0x8 ;  /* 0x0000000800058802 */ /* 0x001fe20000000f00 */
[----:B------:R-:W-:Y:S01]  /*09b0*/  @!P0 IMAD.IADD R4, R3, 0x1, R0 ;  /* 0x0000000103048824 */ /* 0x000fe200078e0200 */
[----:B------:R-:W-:-:S03]  /*09c0*/  @!P0 IADD3 R0, R0, 0x80, RZ ;  /* 0x0000008000008810 */ /* 0x000fc60007ffe0ff */
[----:B------:R-:W-:-:S05]  /*09d0*/  @!P0 IMAD.WIDE.U32 R4, R4, R5, c[0x0][0x168] ;  /* 0x00005a0004048625 */ /* 0x000fca00078e0005 */
[----:B------:R0:W-:Y:S02]  /*09e0*/  @!P0 STG.E.64 [R4.64], R8 ;  /* 0x0000000804008986 */ /* 0x0001e4000c101b04 */
.L_x_7230:
[----:B------:R-:W-:Y:S05]  /*09f0*/  BSYNC B0 ;  /* 0x0000000000007941 */ /* 0x000fea0003800000 */
.L_x_7224:
        /* <DEDUP_REMOVED lines=8> */
.L_x_7231:
        /* <DEDUP_REMOVED lines=16> */
.L_x_18350:


//--------------------- .text._ZN2at6native29vectorized_elementwise_kernelILi8EZZZNS0_17round_kernel_cudaERNS_18TensorIteratorBaseEENKUlvE_clEvENKUlvE_clEvEUldE_St5arrayIPcLm2EEEEviT0_T1_ --------------------------
	.section	.text._ZN2at6native29vectorized_elementwise_kernelILi8EZZZNS0_17round_kernel_cudaERNS_18TensorIteratorBaseEENKUlvE_clEvENKUlvE_clEvEUldE_St5arrayIPcLm2EEEEviT0_T1_,"ax",@progbits
	.sectioninfo	@"SHI_REGISTERS=4"
	.align	128
        .global         _ZN2at6native29vectorized_elementwise_kernelILi8EZZZNS0_17round_kernel_cudaERNS_18TensorIteratorBaseEENKUlvE_clEvENKUlvE_clEvEUldE_St5arrayIPcLm2EEEEviT0_T1_
        .type           _ZN2at6native29vectorized_elementwise_kernelILi8EZZZNS0_17round_kernel_cudaERNS_18TensorIteratorBaseEENKUlvE_clEvENKUlvE_clEvEUldE_St5arrayIPcLm2EEEEviT0_T1_,@function
        .size           _ZN2at6native29vectorized_elementwise_kernelILi8EZZZNS0_17round_kernel_cudaERNS_18TensorIteratorBaseEENKUlvE_clEvENKUlvE_clEvEUldE_St5arrayIPcLm2EEEEviT0_T1_,(.L_x_18351 - _ZN2at6native29vectorized_elementwise_kernelILi8EZZZNS0_17round_kernel_cudaERNS_18TensorIteratorBaseEENKUlvE_clEvENKUlvE_clEvEUldE_St5arrayIPcLm2EEEEviT0_T1_)
        .other          _ZN2at6native29vectorized_elementwise_kernelILi8EZZZNS0_17round_kernel_cudaERNS_18TensorIteratorBaseEENKUlvE_clEvENKUlvE_clEvEUldE_St5arrayIPcLm2EEEEviT0_T1_,@"STO_CUDA_ENTRY STV_DEFAULT"
_ZN2at6native29vectorized_elementwise_kernelILi8EZZZNS0_17round_kernel_cudaERNS_18TensorIteratorBaseEENKUlvE_clEvENKUlvE_clEvEUldE_St5arrayIPcLm2EEEEviT0_T1_:
.text._ZN2at6native29vectorized_elementwise_kernelILi8EZZZNS0_17round_kernel_cudaERNS_18TensorIteratorBaseEENKUlvE_clEvENKUlvE_clEvEUldE_St5arrayIPcLm2EEEEviT0_T1_:
[----:B------:R-:W-:Y:S02]  /*0000*/  MOV R1, c[0x0][0x28] ;  /* 0x00000a0000017a02 */ /* 0x000fe40000000f00 */
[----:B------:R-:W-:Y:S05]  /*0010*/  EXIT ;  /* 0x000000000000794d */ /* 0x000fea0003800000 */
.L_x_7232:
        /* <DEDUP_REMOVED lines=14> */
.L_x_18351:


//--------------------- .text._ZN2at6native18elementwise_kernelILi128ELi4EZNS0_15gpu_kernel_implIZZZNS0_22reciprocal_kernel_cudaERNS_18TensorIteratorBaseEENKUlvE_clEvENKUlvE4_clEvEUlN3c108BFloat16EE_EEvS4_RKT_EUliE_EEviT1_ --------------------------
	.section	.text._ZN2at6native18elementwise_kernelILi128ELi4EZNS0_15gpu_kernel_implIZZZNS0_22reciprocal_kernel_cudaERNS_18TensorIteratorBaseEENKUlvE_clEvENKUlvE4_clEvEUlN3c108BFloat16EE_EEvS4_RKT_EUliE_EEviT1_,"ax",@progbits
	.sectioninfo	@"SHI_REGISTERS=26"
	.align	128
        .global         _ZN2at6native18elementwise_kernelILi128ELi4EZNS0_15gpu_kernel_implIZZZNS0_22reciprocal_kernel_cudaERNS_18TensorIteratorBaseEENKUlvE_clEvENKUlvE4_clEvEUlN3c108BFloat16EE_EEvS4_RKT_EUliE_EEviT1_
        .type           _ZN2at6native18elementwise_kernelILi128ELi4EZNS0_15gpu_kernel_implIZZZNS0_22reciprocal_kernel_cudaERNS_18TensorIteratorBaseEENKUlvE_clEvENKUlvE4_clEvEUlN3c108BFloat16EE_EEvS4_RKT_EUliE_EEviT1_,@function
        .size           _ZN2at6native18elementwise_kernelILi128ELi4EZNS0_15gpu_kernel_implIZZZNS0_22reciprocal_kernel_cudaERNS_18TensorIteratorBaseEENKUlvE_clEvENKUlvE4_clEvEUlN3c108BFloat16EE_EEvS4_RKT_EUliE_EEviT1_,(.L_x_18352 - _ZN2at6native18elementwise_kernelILi128ELi4EZNS0_15gpu_kernel_implIZZZNS0_22reciprocal_kernel_cudaERNS_18TensorIteratorBaseEENKUlvE_clEvENKUlvE4_clEvEUlN3c108BFloat16EE_EEvS4_RKT_EUliE_EEviT1_)
        .other          _ZN2at6native18elementwise_kernelILi128ELi4EZNS0_15gpu_kernel_implIZZZNS0_22reciprocal_kernel_cudaERNS_18TensorIteratorBaseEENKUlvE_clEvENKUlvE4_clEvEUlN3c108BFloat16EE_EEvS4_RKT_EUliE_EEviT1_,@"STO_CUDA_ENTRY STV_DEFAULT"
_ZN2at6native18elementwise_kernelILi128ELi4EZNS0_15gpu_kernel_implIZZZNS0_22reciprocal_kernel_cudaERNS_18TensorIteratorBaseEENKUlvE_clEvENKUlvE4_clEvEUlN3c108BFloat16EE_EEvS4_RKT_EUliE_EEviT1_:
.text._ZN2at6native18elementwise_kernelILi128ELi4EZNS0_15gpu_kernel_implIZZZNS0_22reciprocal_kernel_cudaERNS_18TensorIteratorBaseEENKUlvE_clEvENKUlvE4_clEvEUlN3c108BFloat16EE_EEvS4_RKT_EUliE_EEviT1_:
        /* <DEDUP_REMOVED lines=236> */
.L_x_7235:
        /* <DEDUP_REMOVED lines=20> */
.L_x_7239:
[----:B------:R-:W2:Y:S02]  /*1000*/  LDG.E.U8 R2, [R2.64] ;  /* 0x0000002402027981 */ /* 0x000ea4000c1e1100 */
[----:B--2---:R-:W0:Y:S02]  /*1010*/  I2F.U16 R0, R2 ;  /* 0x0000000200007306 */ /* 0x004e240000101000 */
[----:B0-----:R-:W-:Y:S01]  /*1020*/  F2FP.BF16.PACK_AB R0, RZ, R0 ;  /* 0x00000000ff00723e */ /* 0x001fe200000010ff */
[----:B------:R-:W-:Y:S05]  /*1030*/  BRA `(.L_x_7241) ;  /* 0x00000e3000007947 */ /* 0x000fea0003800000 */
.L_x_7238:
        /* <DEDUP_REMOVED lines=10> */
.L_x_7243:
[----:B------:R-:W2:Y:S02]  /*10e0*/  LDG.E R2, [R2.64] ;  /* 0x0000002402027981 */ /* 0x000ea4000c1e1900 */
[----:B--2---:R-:W0:Y:S02]  /*10f0*/  I2F R0, R2 ;  /* 0x0000000200007306 */ /* 0x004e240000201400 */
[----:B0-----:R-:W-:Y:S01]  /*1100*/  F2FP.BF16.PACK_AB R0, RZ, R0 ;  /* 0x00000000ff00723e */ /* 0x001fe200000010ff */
[----:B------:R-:W-:Y:S05]  /*1110*/  BRA `(.L_x_7241) ;  /* 0x00000d5000007947 */ /* 0x000fea0003800000 */
.L_x_7242:
[----:B------:R-:W2:Y:S02]  /*1120*/  LDG.E.U16 R2, [R2.64] ;  /* 0x0000002402027981 */ /* 0x000ea4000c1e1500 */
[----:B--2---:R-:W0:Y:S02]  /*1130*/  I2F.S16 R0, R2 ;  /* 0x0000000200007306 */ /* 0x004e240000101400 */
[----:B0-----:R-:W-:Y:S01]  /*1140*/  F2FP.BF16.PACK_AB R0, RZ, R0 ;  /* 0x00000000ff00723e */ /* 0x001fe200000010ff */
[----:B------:R-:W-:Y:S05]  /*1150*/  BRA `(.L_x_7241) ;  /* 0x00000d1000007947 */ /* 0x000fea0003800000 */
.L_x_7237:
        /* <DEDUP_REMOVED lines=9> */
.L_x_7245:
[----:B------:R-:W2:Y:S02]  /*11f0*/  LDG.E.U16 R0, [R2.64] ;  /* 0x0000002402007981 */ /* 0x000ea4000c1e1500 */
[----:B--2---:R-:W-:-:S05]  /*1200*/  HADD2.F32 R0, -RZ, R0.H0_H0 ;  /* 0x20000000ff007230 */ /* 0x004fca0000004100 */
[----:B------:R-:W-:Y:S01]  /*1210*/  F2FP.BF16.PACK_AB R0, RZ, R0 ;  /* 0x00000000ff00723e */ /* 0x000fe200000010ff */
[----:B------:R-:W-:Y:S05]  /*1220*/  BRA `(.L_x_7241) ;  /* 0x00000c4000007947 */ /* 0x000fea0003800000 */
.L_x_7244:
        /* <DEDUP_REMOVED lines=9> */
.L_x_7247:
[----:B------:R-:W2:Y:S02]  /*12c0*/  LDG.E.U16 R2, [R2.64] ;  /* 0x0000002402027981 */ /* 0x000ea4000c1e1500 */
[----:B--2---:R-:W-:-:S05]  /*12d0*/  HADD2.F32 R0, -RZ, R2.H0_H0 ;  /* 0x20000002ff007230 */ /* 0x004fca0000004100 */
[----:B------:R-:W-:Y:S01]  /*12e0*/  F2FP.BF16.PACK_AB R0, RZ, R0 ;  /* 0x00000000ff00723e */ /* 0x000fe200000010ff */
[----:B------:R-:W-:Y:S05]  /*12f0*/  BRA `(.L_x_7241) ;  /* 0x00000b7000007947 */ /* 0x000fea0003800000 */
.L_x_7246:
[----:B------:R-:W2:Y:S02]  /*1300*/  LDG.E.64 R2, [R2.64] ;  /* 0x0000002402027981 */ /* 0x000ea4000c1e1b00 */
[----:B--2---:R-:W0:Y:S01]  /*1310*/  F2F.F32.F64 R0, R2 ;  /* 0x0000000200007310 */ /* 0x004e220000301000 */
[----:B------:R-:W0:-:S14]  /*1320*/  DSETP.GEU.AND P0, PT, |R2|, c[0x2][0x0], PT ;  /* 0x008000000200762a */ /* 0x000e1c0003f0e200 */
[----:B0-----:R-:W-:-:S05]  /*1330*/  @!P0 FMUL R0, R0, 1.175494350822287508e-38 ;  /* 0x0080000000008820 */ /* 0x001fca0000400000 */
[----:B------:R-:W-:Y:S01]  /*1340*/  F2FP.BF16.PACK_AB R0, RZ, R0 ;  /* 0x00000000ff00723e */ /* 0x000fe200000010ff */
[----:B------:R-:W-:Y:S05]  /*1350*/  BRA `(.L_x_7241) ;  /* 0x00000b1000007947 */ /* 0x000fea0003800000 */
.L_x_7236:
        /* <DEDUP_REMOVED lines=13> */
.L_x_7250:
[----:B------:R-:W2:Y:S02]  /*1430*/  LDG.E.64 R2, [R2.64] ;  /* 0x0000002402027981 */ /* 0x000ea4000c1e1b00 */
[----:B--2---:R-:W0:Y:S01]  /*1440*/  F2F.F32.F64 R0, R2 ;  /* 0x0000000200007310 */ /* 0x004e220000301000 */
[----:B------:R-:W0:-:S14]  /*1450*/  DSETP.GEU.AND P0, PT, |R2|, c[0x2][0x0], PT ;  /* 0x008000000200762a */ /* 0x000e1c0003f0e200 */
[----:B0-----:R-:W-:-:S05]  /*1460*/  @!P0 FMUL R0, R0, 1.175494350822287508e-38 ;  /* 0x0080000000008820 */ /* 0x001fca0000400000 */
[----:B------:R-:W-:Y:S01]  /*1470*/  F2FP.BF16.PACK_AB R0, RZ, R0 ;  /* 0x00000000ff00723e */ /* 0x000fe200000010ff */
[----:B------:R-:W-:Y:S05]  /*1480*/  BRA `(.L_x_7241) ;  /* 0x000009e000007947 */ /* 0x000fea0003800000 */
.L_x_7249:
        /* <DEDUP_REMOVED lines=28> */
.L_x_7252:
        /* <DEDUP_REMOVED lines=15> */
.L_x_7251:
[----:B------:R0:W5:Y:S01]  /*1740*/  LDG.E.U16 R0, [R2.64] ;  /* 0x0000002402007981 */ /* 0x000162000c1e1500 */
[----:B------:R-:W-:Y:S05]  /*1750*/  BRA `(.L_x_7241) ;  /* 0x0000071000007947 */ /* 0x000fea0003800000 */
.L_x_7248:
        /* <DEDUP_REMOVED lines=12> */
.L_x_7255:
        /* <DEDUP_REMOVED lines=21> */
.L_x_7259:
[----:B------:R-:W-:Y:S05]  /*1970*/  BSYNC B1 ;  /* 0x0000000000017941 */ /* 0x000fea0003800000 */
.L_x_7258:
[----:B------:R-:W-:Y:S01]  /*1980*/  LEA R3, R0, 0x3b800000, 0x17 ;  /* 0x3b80000000037811 */ /* 0x000fe200078eb8ff */
[----:B------:R-:W-:-:S05]  /*1990*/  IMAD.SHL.U32 R0, R2, 0x100000, RZ ;  /* 0x0010000002007824 */ /* 0x000fca00078e00ff */
[----:B------:R-:W-:Y:S02]  /*19a0*/  LOP3.LUT R0, R3, R0, R4, 0xfe, !PT ;  /* 0x0000000003007212 */ /* 0x000fe400078efe04 */
.L_x_7257:
[----:B------:R-:W-:Y:S05]  /*19b0*/  BSYNC B0 ;  /* 0x0000000000007941 */ /* 0x000fea0003800000 */
.L_x_7256:
[----:B------:R-:W-:Y:S01]  /*19c0*/  F2FP.BF16.PACK_AB R0, RZ, R0 ;  /* 0x00000000ff00723e */ /* 0x000fe200000010ff */
[----:B------:R-:W-:Y:S05]  /*19d0*/  BRA `(.L_x_7241) ;  /* 0x0000049000007947 */ /* 0x000fea0003800000 */
.L_x_7254:
        /* <DEDUP_REMOVED lines=21> */
.L_x_7263:
[----:B------:R-:W-:Y:S05]  /*1b30*/  BSYNC B1 ;  /* 0x0000000000017941 */ /* 0x000fea0003800000 */
.L_x_7262:
[----:B------:R-:W-:Y:S01]  /*1b40*/  LEA R3, R0, 0x37800000, 0x17 ;  /* 0x3780000000037811 */ /* 0x000fe200078eb8ff */
[----:B------:R-:W-:-:S05]  /*1b50*/  IMAD.SHL.U32 R0, R2, 0x200000, RZ ;  /* 0x0020000002007824 */ /* 0x000fca00078e00ff */
[----:B------:R-:W-:Y:S02]  /*1b60*/  LOP3.LUT R0, R3, R0, R4, 0xfe, !PT ;  /* 0x0000000003007212 */ /* 0x000fe400078efe04 */
.L_x_7261:
[----:B------:R-:W-:Y:S05]  /*1b70*/  BSYNC B0 ;  /* 0x0000000000007941 */ /* 0x000fea0003800000 */
.L_x_7260:
[----:B------:R-:W-:Y:S01]  /*1b80*/  F2FP.BF16.PACK_AB R0, RZ, R0 ;  /* 0x00000000ff00723e */ /* 0x000fe200000010ff */
[----:B------:R-:W-:Y:S05]  /*1b90*/  BRA `(.L_x_7241) ;  /* 0x000002d000007947 */ /* 0x000fea0003800000 */
.L_x_7253:
        /* <DEDUP_REMOVED lines=14> */
.L_x_7267:
[----:B------:R-:W-:Y:S05]  /*1c80*/  BSYNC B0 ;  /* 0x0000000000007941 */ /* 0x000fea0003800000 */
.L_x_7266:
[----:B------:R-:W-:Y:S01]  /*1c90*/  F2FP.BF16.PACK_AB R0, RZ, R0 ;  /* 0x00000000ff00723e */ /* 0x000fe200000010ff */
[----:B------:R-:W-:Y:S05]  /*1ca0*/  BRA `(.L_x_7241) ;  /* 0x000001c000007947 */ /* 0x000fea0003800000 */
.L_x_7240:
        /* <DEDUP_REMOVED lines=21> */
.L_x_7265:
[----:B------:R-:W2:Y:S02]  /*1e00*/  LDG.E.64 R2, [R2.64] ;  /* 0x0000002402027981 */ /* 0x000ea4000c1e1b00 */
[----:B--2---:R-:W0:Y:S02]  /*1e10*/  I2F.U64 R0, R2 ;  /* 0x0000000200007312 */ /* 0x004e240000301000 */
[----:B0-----:R-:W-:Y:S01]  /*1e20*/  F2FP.BF16.PACK_AB R0, RZ, R0 ;  /* 0x00000000ff00723e */ /* 0x001fe200000010ff */
[----:B------:R-:W-:Y:S05]  /*1e30*/  BRA `(.L_x_7241) ;  /* 0x0000003000007947 */ /* 0x000fea0003800000 */
.L_x_7264:
[----:B------:R-:W2:Y:S02]  /*1e40*/  LDG.E R2, [R2.64] ;  /* 0x0000002402027981 */ /* 0x000ea4000c1e1900 */
[----:B--2---:R-:W0:Y:S02]  /*1e50*/  I2F.U32 R0, R2 ;  /* 0x0000000200007306 */ /* 0x004e240000201000 */
[----:B0-----:R-:W-:-:S06]  /*1e60*/  F2FP.BF16.PACK_AB R0, RZ, R0 ;  /* 0x00000000ff00723e */ /* 0x001fcc00000010ff */
.L_x_7241:
[----:B------:R-:W1:Y:S01]  /*1e70*/  LDC.U8 R4, c[0x0][0x371] ;  /* 0x0000dc40ff047b82 */ /* 0x000e620000000000 */
[----:B-----5:R-:W-:-:S06]  /*1e80*/  PRMT R0, RZ, 0x5410, R0 ;  /* 0x00005410ff007816 */ /* 0x020fcc0000000000 */
[----:B------:R-:W2:Y:S02]  /*1e90*/  MUFU.RCP R0, R0 ;  /* 0x0000000000007308 */ /* 0x000ea40000001000 */
[----:B0-2---:R-:W-:Y:S01]  /*1ea0*/  FADD.FTZ R2, R0, -RZ ;  /* 0x800000ff00027221 */ /* 0x005fe20000010000 */
[----:B-1----:R-:W-:-:S04]  /*1eb0*/  PRMT R3, R4, 0x9910, RZ ;  /* 0x0000991004037816 */ /* 0x002fc800000000ff */
[----:B------:R-:W-:Y:S02]  /*1ec0*/  ISETP.GT.AND P0, PT, R3, 0x9, PT ;  /* 0x000000090300780c */ /* 0x000fe40003f04270 */
[----:B------:R-:W-:-:S11]  /*1ed0*/  F2FP.BF16.PACK_AB R2, RZ, R2 ;  /* 0x00000002ff02723e */ /* 0x000fd600000010ff */
        /* <DEDUP_REMOVED lines=13> */
.L_x_7271:
[----:B------:R-:W-:-:S06]  /*1fb0*/  PRMT R3, RZ, 0x5410, R2 ;  /* 0x00005410ff037816 */ /* 0x000fcc0000000002 */
[----:B------:R-:W0:Y:S02]  /*1fc0*/  F2I.S64.TRUNC R2, R3 ;  /* 0x0000000300027311 */ /* 0x000e24000020d900 */
[----:B0-----:R0:W-:Y:S01]  /*1fd0*/  STG.E.U8 [R16.64], R2 ;  /* 0x0000000210007986 */ /* 0x0011e2000c101124 */
[----:B------:R-:W-:Y:S05]  /*1fe0*/  BRA `(.L_x_7273) ;  /* 0x00000e4000007947 */ /* 0x000fea0003800000 */
.L_x_7270:
        /* <DEDUP_REMOVED lines=10> */
.L_x_7275:
[----:B------:R-:W-:-:S04]  /*2090*/  PRMT R2, RZ, 0x5410, R2 ;  /* 0x00005410ff027816 */ /* 0x000fc80000000002 */
[----:B------:R-:W0:Y:S02]  /*20a0*/  F2I.FTZ.TRUNC.NTZ R3, R2 ;  /* 0x0000000200037305 */ /* 0x000e24000021f100 */
[----:B0-----:R0:W-:Y:S01]  /*20b0*/  STG.E [R16.64], R3 ;  /* 0x0000000310007986 */ /* 0x0011e2000c101924 */
[----:B------:R-:W-:Y:S05]  /*20c0*/  BRA `(.L_x_7273) ;  /* 0x00000d6000007947 */ /* 0x000fea0003800000 */
.L_x_7274:
[----:B------:R-:W-:-:S04]  /*20d0*/  PRMT R2, RZ, 0x5410, R2 ;  /* 0x00005410ff027816 */ /* 0x000fc80000000002 */
[----:B------:R-:W0:Y:S02]  /*20e0*/  F2I.FTZ.TRUNC.NTZ R3, R2 ;  /* 0x0000000200037305 */ /* 0x000e24000021f100 */
[----:B0-----:R0:W-:Y:S01]  /*20f0*/  STG.E.U16 [R16.64], R3 ;  /* 0x0000000310007986 */ /* 0x0011e2000c101524 */
[----:B------:R-:W-:Y:S05]  /*2100*/  BRA `(.L_x_7273) ;  /* 0x00000d2000007947 */ /* 0x000fea0003800000 */
.L_x_7269:
        /* <DEDUP_REMOVED lines=9> */
.L_x_7277:
[----:B------:R-:W-:-:S04]  /*21a0*/  PRMT R0, RZ, 0x5410, R2 ;  /* 0x00005410ff007816 */ /* 0x000fc80000000002 */
[----:B------:R-:W-:-:S05]  /*21b0*/  F2FP.PACK_AB R0, RZ, R0 ;  /* 0x00000000ff00723e */ /* 0x000fca00000000ff */
[----:B------:R0:W-:Y:S01]  /*21c0*/  STG.E.U16 [R16.64], R0 ;  /* 0x0000000010007986 */ /* 0x0001e2000c101524 */
[----:B------:R-:W-:Y:S05]  /*21d0*/  BRA `(.L_x_7273) ;  /* 0x00000c5000007947 */ /* 0x000fea0003800000 */
.L_x_7276:
        /* <DEDUP_REMOVED lines=10> */
.L_x_7279:
[----:B------:R-:W-:-:S04]  /*2280*/  PRMT R2, RZ, 0x5410, R2 ;  /* 0x00005410ff027816 */ /* 0x000fc80000000002 */
[----:B------:R-:W-:-:S04]  /*2290*/  F2FP.PACK_AB R3, RZ, R2 ;  /* 0x00000002ff03723e */ /* 0x000fc800000000ff */
[----:B------:R-:W-:-:S05]  /*22a0*/  PRMT R3, R3, 0x5410, RZ ;  /* 0x0000541003037816 */ /* 0x000fca00000000ff */
[----:B------:R0:W-:Y:S01]  /*22b0*/  STG.E [R16.64], R3 ;  /* 0x0000000310007986 */ /* 0x0001e2000c101924 */
[----:B------:R-:W-:Y:S05]  /*22c0*/  BRA `(.L_x_7273) ;  /* 0x00000b6000007947 */ /* 0x000fea0003800000 */
.L_x_7278:
[----:B------:R-:W-:-:S05]  /*22d0*/  PRMT R2, RZ, 0x5410, R2 ;  /* 0x00005410ff027816 */ /* 0x000fca0000000002 */
[----:B------:R-:W-:-:S06]  /*22e0*/  FMUL.FTZ R2, R2, 1 ;  /* 0x3f80000002027820 */ /* 0x000fcc0000410000 */
[----:B------:R-:W0:Y:S02]  /*22f0*/  F2F.F64.F32 R2, R2 ;  /* 0x0000000200027310 */ /* 0x000e240000201800 */
[----:B0-----:R0:W-:Y:S01]  /*2300*/  STG.E.64 [R16.64], R2 ;  /* 0x0000000210007986 */ /* 0x0011e2000c101b24 */
[----:B------:R-:W-:Y:S05]  /*2310*/  BRA `(.L_x_7273) ;  /* 0x00000b1000007947 */ /* 0x000fea0003800000 */
.L_x_7268:
        /* <DEDUP_REMOVED lines=13> */
.L_x_7282:
[----:B------:R-:W-:Y:S01]  /*23f0*/  PRMT R2, RZ, 0x5410, R2 ;  /* 0x00005410ff027816 */ /* 0x000fe20000000002 */
[----:B------:R-:W-:-:S04]  /*2400*/  CS2R R6, SRZ ;  /* 0x0000000000067805 */ /* 0x000fc8000001ff00 */
[----:B------:R-:W-:-:S04]  /*2410*/  FMUL.FTZ R2, R2, 1 ;  /* 0x3f80000002027820 */ /* 0x000fc80000410000 */
[----:B------:R-:W0:Y:S02]  /*2420*/  F2F.F64.F32 R4, R2 ;  /* 0x0000000200047310 */ /* 0x000e240000201800 */
[----:B0-----:R0:W-:Y:S01]  /*2430*/  STG.E.128 [R16.64], R4 ;  /* 0x0000000410007986 */ /* 0x0011e2000c101d24 */
[----:B------:R-:W-:Y:S05]  /*2440*/  BRA `(.L_x_7273) ;  /* 0x000009e000007947 */ /* 0x000fea0003800000 */
.L_x_7281:
        /* <DEDUP_REMOVED lines=21> */
.L_x_7286:
[----:B------:R-:W-:Y:S05]  /*25a0*/  BSYNC B0 ;  /* 0x0000000000007941 */ /* 0x000fea0003800000 */
.L_x_7285:
[----:B------:R-:W-:-:S05]  /*25b0*/  LOP3.LUT R3, R0, R3, RZ, 0xfc, !PT ;  /* 0x0000000300037212 */ /* 0x000fca00078efcff */
[----:B------:R0:W-:Y:S01]  /*25c0*/  STG.E.U8 [R16.64], R3 ;  /* 0x0000000310007986 */ /* 0x0001e2000c101124 */
[----:B------:R-:W-:Y:S05]  /*25d0*/  BRA `(.L_x_7273) ;  /* 0x0000085000007947 */ /* 0x000fea0003800000 */
.L_x_7284:
        /* <DEDUP_REMOVED lines=13> */
.L_x_7288:
[----:B------:R-:W-:Y:S01]  /*26b0*/  IMAD.MOV.U32 R0, RZ, RZ, 0x7f ;  /* 0x0000007fff007424 */ /* 0x000fe200078e00ff */
[----:B------:R-:W-:-:S04]  /*26c0*/  ISETP.GT.U32.AND P0, PT, R2, 0x7f800000, PT ;  /* 0x7f8000000200780c */ /* 0x000fc80003f04070 */
[----:B------:R-:W-:-:S04]  /*26d0*/  SEL R0, R0, 0x7c, P0 ;  /* 0x0000007c00007807 */ /* 0x000fc80000000000 */
.L_x_7289:
[----:B------:R-:W-:Y:S05]  /*26e0*/  BSYNC B0 ;  /* 0x0000000000007941 */ /* 0x000fea0003800000 */
.L_x_7287:
[----:B------:R-:W-:-:S04]  /*26f0*/  LOP3.LUT R2, R3, 0x80000000, RZ, 0xc0, !PT ;  /* 0x8000000003027812 */ /* 0x000fc800078ec0ff */
[----:B------:R-:W-:-:S04]  /*2700*/  SHF.R.U32.HI R3, RZ, 0x18, R2 ;  /* 0x00000018ff037819 */ /* 0x000fc80000011602 */
[----:B------:R-:W-:-:S05]  /*2710*/  LOP3.LUT R3, R0, R3, RZ, 0xfc, !PT ;  /* 0x0000000300037212 */ /* 0x000fca00078efcff */
[----:B------:R0:W-:Y:S01]  /*2720*/  STG.E.U8 [R16.64], R3 ;  /* 0x0000000310007986 */ /* 0x0001e2000c101124 */
[----:B------:R-:W-:Y:S05]  /*2730*/  BRA `(.L_x_7273) ;  /* 0x000006f000007947 */ /* 0x000fea0003800000 */
.L_x_7283:
[----:B------:R0:W-:Y:S01]  /*2740*/  STG.E.U16 [R16.64], R2 ;  /* 0x0000000210007986 */ /* 0x0001e2000c101524 */
[----:B------:R-:W-:Y:S05]  /*2750*/  BRA `(.L_x_7273) ;  /* 0x000006d000007947 */ /* 0x000fea0003800000 */
.L_x_7280:
        /* <DEDUP_REMOVED lines=12> */
.L_x_7292:
        /* <DEDUP_REMOVED lines=17> */
.L_x_7295:
[----:B------:R-:W-:-:S04]  /*2930*/  LOP3.LUT R2, R3, 0x80000000, RZ, 0xc0, !PT ;  /* 0x8000000003027812 */ /* 0x000fc800078ec0ff */
[----:B------:R-:W-:-:S04]  /*2940*/  SHF.R.U32.HI R3, RZ, 0x18, R2 ;  /* 0x00000018ff037819 */ /* 0x000fc80000011602 */
[----:B------:R-:W-:-:S04]  /*2950*/  LOP3.LUT R0, R0, R3, RZ, 0xfc, !PT ;  /* 0x0000000300007212 */ /* 0x000fc800078efcff */
[----:B------:R-:W-:Y:S02]  /*2960*/  PRMT R8, R0, 0x7610, R8 ;  /* 0x0000761000087816 */ /* 0x000fe40000000008 */
.L_x_7294:
[----:B------:R-:W-:Y:S05]  /*2970*/  BSYNC B0 ;  /* 0x0000000000007941 */ /* 0x000fea0003800000 */
.L_x_7293:
[----:B------:R0:W-:Y:S01]  /*2980*/  STG.E.U8 [R16.64], R8 ;  /* 0x0000000810007986 */ /* 0x0001e2000c101124 */
[----:B------:R-:W-:Y:S05]  /*2990*/  BRA `(.L_x_7273) ;  /* 0x0000049000007947 */ /* 0x000fea0003800000 */
.L_x_7291:
        /* <DEDUP_REMOVED lines=17> */
.L_x_7298:
[----:B------:R-:W-:-:S04]  /*2ab0*/  LOP3.LUT R2, R3, 0x80000000, RZ, 0xc0, !PT ;  /* 0x8000000003027812 */ /* 0x000fc800078ec0ff */
[----:B------:R-:W-:-:S04]  /*2ac0*/  SHF.R.U32.HI R3, RZ, 0x18, R2 ;  /* 0x00000018ff037819 */ /* 0x000fc80000011602 */
[----:B------:R-:W-:-:S04]  /*2ad0*/  LOP3.LUT R0, R0, R3, RZ, 0xfc, !PT ;  /* 0x0000000300007212 */ /* 0x000fc800078efcff */
[----:B------:R-:W-:Y:S02]  /*2ae0*/  PRMT R8, R0, 0x7610, R8 ;  /* 0x0000761000087816 */ /* 0x000fe40000000008 */
.L_x_7297:
[----:B------:R-:W-:Y:S05]  /*2af0*/  BSYNC B0 ;  /* 0x0000000000007941 */ /* 0x000fea0003800000 */
.L_x_7296:
[----:B------:R0:W-:Y:S01]  /*2b00*/  STG.E.U8 [R16.64], R8 ;  /* 0x0000000810007986 */ /* 0x0001e2000c101124 */
[----:B------:R-:W-:Y:S05]  /*2b10*/  BRA `(.L_x_7273) ;  /* 0x0000031000007947 */ /* 0x000fea0003800000 */
.L_x_7290:
        /* <DEDUP_REMOVED lines=22> */
.L_x_7272:
        /* <DEDUP_REMOVED lines=20> */
.L_x_7300:
[----:B------:R-:W-:-:S06]  /*2dc0*/  PRMT R2, RZ, 0x5410, R2 ;  /* 0x00005410ff027816 */ /* 0x000fcc0000000002 */
[----:B------:R-:W0:Y:S02]  /*2dd0*/  F2I.U64.TRUNC R2, R2 ;  /* 0x0000000200027311 */ /* 0x000e24000020d800 */
[----:B0-----:R0:W-:Y:S01]  /*2de0*/  STG.E.64 [R16.64], R2 ;  /* 0x0000000210007986 */ /* 0x0011e2000c101b24 */
[----:B------:R-:W-:Y:S05]  /*2df0*/  BRA `(.L_x_7273) ;  /* 0x0000003000007947 */ /* 0x000fea0003800000 */
.L_x_7299:
[----:B------:R-:W-:-:S04]  /*2e00*/  PRMT R2, RZ, 0x5410, R2 ;  /* 0x00005410ff027816 */ /* 0x000fc80000000002 */
[----:B------:R-:W0:Y:S02]  /*2e10*/  F2I.FTZ.U32.TRUNC.NTZ R3, R2 ;  /* 0x0000000200037305 */ /* 0x000e24000021f000 */
[----:B0-----:R0:W-:Y:S02]  /*2e20*/  STG.E [R16.64], R3 ;  /* 0x0000000310007986 */ /* 0x0011e4000c101924 */
.L_x_7273:
[----:B------:R-:W-:-:S05]  /*2e30*/  IMAD R18, R18, 0x200, R23 ;  /* 0x0000020012127824 */ /* 0x000fca00078e0217 */
[----:B------:R-:W-:Y:S02]  /*2e40*/  IADD3 R19, R18, 0x80, RZ ;  /* 0x0000008012137810 */ /* 0x000fe40007ffe0ff */
.L_x_7234:
[----:B------:R-:W-:Y:S05]  /*2e50*/  BSYNC B6 ;  /* 0x0000000000067941 */ /* 0x000fea0003800000 */
.L_x_7233:
        /* <DEDUP_REMOVED lines=231> */
.L_x_7303:
        /* <DEDUP_REMOVED lines=20> */
.L_x_7307:
[----:B------:R-:W2:Y:S02]  /*3e10*/  LDG.E.U8 R2, [R2.64] ;  /* 0x0000002402027981 */ /* 0x000ea4000c1e1100 */
[----:B--2---:R-:W0:Y:S02]  /*3e20*/  I2F.U16 R0, R2 ;  /* 0x0000000200007306 */ /* 0x004e240000101000 */
[----:B0-----:R-:W-:Y:S01]  /*3e30*/  F2FP.BF16.PACK_AB R0, RZ, R0 ;  /* 0x00000000ff00723e */ /* 0x001fe200000010ff */
[----:B------:R-:W-:Y:S05]  /*3e40*/  BRA `(.L_x_7309) ;  /* 0x00000e3000007947 */ /* 0x000fea0003800000 */
.L_x_7306:
        /* <DEDUP_REMOVED lines=10> */
.L_x_7311:
[----:B------:R-:W2:Y:S02]  /*3ef0*/  LDG.E R2, [R2.64] ;  /* 0x0000002402027981 */ /* 0x000ea4000c1e1900 */
[----:B--2---:R-:W0:Y:S02]  /*3f00*/  I2F R0, R2 ;  /* 0x0000000200007306 */ /* 0x004e240000201400 */
[----:B0-----:R-:W-:Y:S01]  /*3f10*/  F2FP.BF16.PACK_AB R0, RZ, R0 ;  /* 0x00000000ff00723e */ /* 0x001fe200000010ff */
[----:B------:R-:W-:Y:S05]  /*3f20*/  BRA `(.L_x_7309) ;  /* 0x00000d5000007947 */ /* 0x000fea0003800000 */
.L_x_7310:
[----:B------:R-:W2:Y:S02]  /*3f30*/  LDG.E.U16 R2, [R2.64] ;  /* 0x0000002402027981 */ /* 0x000ea4000c1e1500 */
[----:B--2---:R-:W0:Y:S02]  /*3f40*/  I2F.S16 R0, R2 ;  /* 0x0000000200007306 */ /* 0x004e240000101400 */
[----:B0-----:R-:W-:Y:S01]  /*3f50*/  F2FP.BF16.PACK_AB R0, RZ, R0 ;  /* 0x00000000ff00723e */ /* 0x001fe200000010ff */
[----:B------:R-:W-:Y:S05]  /*3f60*/  BRA `(.L_x_7309) ;  /* 0x00000d1000007947 */ /* 0x000fea0003800000 */
.L_x_7305:
        /* <DEDUP_REMOVED lines=9> */
.L_x_7313:
[----:B------:R-:W2:Y:S02]  /*4000*/  LDG.E.U16 R0, [R2.64] ;  /* 0x0000002402007981 */ /* 0x000ea4000c1e1500 */
[----:B--2---:R-:W-:-:S05]  /*4010*/  HADD2.F32 R0, -RZ, R0.H0_H0 ;  /* 0x20000000ff007230 */ /* 0x004fca0000004100 */
[----:B------:R-:W-:Y:S01]  /*4020*/  F2FP.BF16.PACK_AB R0, RZ, R0 ;  /* 0x00000000ff00723e */ /* 0x000fe200000010ff */
[----:B------:R-:W-:Y:S05]  /*4030*/  BRA `(.L_x_7309) ;  /* 0x00000c4000007947 */ /* 0x000fea0003800000 */
.L_x_7312:
        /* <DEDUP_REMOVED lines=9> */
.L_x_7315:
[----:B------:R-:W2:Y:S02]  /*40d0*/  LDG.E.U16 R2, [R2.64] ;  /* 0x0000002402027981 */ /* 0x000ea4000c1e1500 */
[----:B--2---:R-:W-:-:S05]  /*40e0*/  HADD2.F32 R0, -RZ, R2.H0_H0 ;  /* 0x20000002ff007230 */ /* 0x004fca0000004100 */
[----:B------:R-:W-:Y:S01]  /*40f0*/  F2FP.BF16.PACK_AB R0, RZ, R0 ;  /* 0x00000000ff00723e */ /* 0x000fe200000010ff */
[----:B------:R-:W-:Y:S05]  /*4100*/  BRA `(.L_x_7309) ;  /* 0x00000b7000007947 */ /* 0x000fea0003800000 */
.L_x_7314:
[----:B------:R-:W2:Y:S02]  /*4110*/  LDG.E.64 R2, [R2.64] ;  /* 0x0000002402027981 */ /* 0x000ea4000c1e1b00 */
[----:B--2---:R-:W0:Y:S01]  /*4120*/  F2F.F32.F64 R0, R2 ;  /* 0x0000000200007310 */ /* 0x004e220000301000 */
[----:B------:R-:W0:-:S14]  /*4130*/  DSETP.GEU.AND P0, PT, |R2|, c[0x2][0x0], PT ;  /* 0x008000000200762a */ /* 0x000e1c0003f0e200 */
[----:B0-----:R-:W-:-:S05]  /*4140*/  @!P0 FMUL R0, R0, 1.175494350822287508e-38 ;  /* 0x0080000000008820 */ /* 0x001fca0000400000 */
[----:B------:R-:W-:Y:S01]  /*4150*/  F2FP.BF16.PACK_AB R0, RZ, R0 ;  /* 0x00000000ff00723e */ /* 0x000fe200000010ff */
[----:B------:R-:W-:Y:S05]  /*4160*/  BRA `(.L_x_7309) ;  /* 0x00000b1000007947 */ /* 0x000fea0003800000 */
.L_x_7304:
        /* <DEDUP_REMOVED lines=13> */
.L_x_7318:
[----:B------:R-:W2:Y:S02]  /*4240*/  LDG.E.64 R2, [R2.64] ;  /* 0x0000002402027981 */ /* 0x000ea4000c1e1b00 */
[----:B--2---:R-:W0:Y:S01]  /*4250*/  F2F.F32.F64 R0, R2 ;  /* 0x0000000200007310 */ /* 0x004e220000301000 */
[----:B------:R-:W0:-:S14]  /*4260*/  DSETP.GEU.AND P0, PT, |R2|, c[0x2][0x0], PT ;  /* 0x008000000200762a */ /* 0x000e1c0003f0e200 */
[----:B0-----:R-:W-:-:S05]  /*4270*/  @!P0 FMUL R0, R0, 1.175494350822287508e-38 ;  /* 0x0080000000008820 */ /* 0x001fca0000400000 */
[----:B------:R-:W-:Y:S01]  /*4280*/  F2FP.BF16.PACK_AB R0, RZ, R0 ;  /* 0x00000000ff00723e */ /* 0x000fe200000010ff */
[----:B------:R-:W-:Y:S05]  /*4290*/  BRA `(.L_x_7309) ;  /* 0x000009e000007947 */ /* 0x000fea0003800000 */
.L_x_7317:
        /* <DEDUP_REMOVED lines=28> */
.L_x_7320:
        /* <DEDUP_REMOVED lines=15> */
.L_x_7319:
[----:B------:R0:W5:Y:S01]  /*4550*/  LDG.E.U16 R0, [R2.64] ;  /* 0x0000002402007981 */ /* 0x000162000c1e1500 */
[----:B------:R-:W-:Y:S05]  /*4560*/  BRA `(.L_x_7309) ;  /* 0x0000071000007947 */ /* 0x000fea0003800000 */
.L_x_7316:
        /* <DEDUP_REMOVED lines=12> */
.L_x_7323:
        /* <DEDUP_REMOVED lines=21> */
.L_x_7327:
[----:B------:R-:W-:Y:S05]  /*4780*/  BSYNC B1 ;  /* 0x0000000000017941 */ /* 0x000fea0003800000 */
.L_x_7326:
[----:B------:R-:W-:Y:S01]  /*4790*/  LEA R3, R0, 0x3b800000, 0x17 ;  /* 0x3b80000000037811 */ /* 0x000fe200078eb8ff */
[----:B------:R-:W-:-:S05]  /*47a0*/  IMAD.SHL.U32 R0, R2, 0x100000, RZ ;  /* 0x0010000002007824 */ /* 0x000fca00078e00ff */
[----:B------:R-:W-:Y:S02]  /*47b0*/  LOP3.LUT R0, R3, R0, R4, 0xfe, !PT ;  /* 0x0000000003007212 */ /* 0x000fe400078efe04 */
.L_x_7325:
[----:B------:R-:W-:Y:S05]  /*47c0*/  BSYNC B0 ;  /* 0x0000000000007941 */ /* 0x000fea0003800000 */
.L_x_7324:
[----:B------:R-:W-:Y:S01]  /*47d0*/  F2FP.BF16.PACK_AB R0, RZ, R0 ;  /* 0x00000000ff00723e */ /* 0x000fe200000010ff */
[----:B------:R-:W-:Y:S05]  /*47e0*/  BRA `(.L_x_7309) ;  /* 0x0000049000007947 */ /* 0x000fea0003800000 */
.L_x_7322:
        /* <DEDUP_REMOVED lines=21> */
.L_x_7331:
[----:B------:R-:W-:Y:S05]  /*4940*/  BSYNC B1 ;  /* 0x0000000000017941 */ /* 0x000fea0003800000 */
.L_x_7330:
[----:B------:R-:W-:Y:S01]  /*4950*/  LEA R3, R0, 0x37800000, 0x17 ;  /* 0x3780000000037811 */ /* 0x000fe200078eb8ff */
[----:B------:R-:W-:-:S05]  /*4960*/  IMAD.SHL.U32 R0, R2, 0x200000, RZ ;  /* 0x0020000002007824 */ /* 0x000fca00078e00ff */
[----:B------:R-:W-:Y:S02]  /*4970*/  LOP3.LUT R0, R3, R0, R4, 0xfe, !PT ;  /* 0x0000000003007212 */ /* 0x000fe400078efe04 */
.L_x_7329:
[----:B------:R-:W-:Y:S05]  /*4980*/  BSYNC B0 ;  /* 0x0000000000007941 */ /* 0x000fea0003800000 */
.L_x_7328:
[----:B------:R-:W-:Y:S01]  /*4990*/  F2FP.BF16.PACK_AB R0, RZ, R0 ;  /* 0x00000000ff00723e */ /* 0x000fe200000010ff */
[----:B------:R-:W-:Y:S05]  /*49a0*/  BRA `(.L_x_7309) ;  /* 0x000002d000007947 */ /* 0x000fea0003800000 */
.L_x_7321:
        /* <DEDUP_REMOVED lines=14> */
.L_x_7335:
[----:B------:R-:W-:Y:S05]  /*4a90*/  BSYNC B0 ;  /* 0x0000000000007941 */ /* 0x000fea0003800000 */
.L_x_7334:
[----:B------:R-:W-:Y:S01]  /*4aa0*/  F2FP.BF16.PACK_AB R0, RZ, R0 ;  /* 0x00000000ff00723e */ /* 0x000fe200000010ff */
[----:B------:R-:W-:Y:S05]  /*4ab0*/  BRA `(.L_x_7309) ;  /* 0x000001c000007947 */ /* 0x000fea0003800000 */
.L_x_7308:
        /* <DEDUP_REMOVED lines=21> */
.L_x_7333:
[----:B------:R-:W2:Y:S02]  /*4c10*/  LDG.E.64 R2, [R2.64] ;  /* 0x0000002402027981 */ /* 0x000ea4000c1e1b00 */
[----:B--2---:R-:W0:Y:S02]  /*4c20*/  I2F.U64 R0, R2 ;  /* 0x0000000200007312 */ /* 0x004e240000301000 */
[----:B0-----:R-:W-:Y:S01]  /*4c30*/  F2FP.BF16.PACK_AB R0, RZ, R0 ;  /* 0x00000000ff00723e */ /* 0x001fe200000010ff */
[----:B------:R-:W-:Y:S05]  /*4c40*/  BRA `(.L_x_7309) ;  /* 0x0000003000007947 */ /* 0x000fea0003800000 */
.L_x_7332:
[----:B------:R-:W2:Y:S02]  /*4c50*/  LDG.E R2, [R2.64] ;  /* 0x0000002402027981 */ /* 0x000ea4000c1e1900 */
[----:B--2---:R-:W0:Y:S02]  /*4c60*/  I2F.U32 R0, R2 ;  /* 0x0000000200007306 */ /* 0x004e240000201000 */
[----:B0-----:R-:W-:-:S06]  /*4c70*/  F2FP.BF16.PACK_AB R0, RZ, R0 ;  /* 0x00000000ff00723e */ /* 0x001fcc00000010ff */
.L_x_7309:
        /* <DEDUP_REMOVED lines=20> */
.L_x_7339:
[----:B------:R-:W-:-:S06]  /*4dc0*/  PRMT R3, RZ, 0x5410, R2 ;  /* 0x00005410ff037816 */ /* 0x000fcc0000000002 */
[----:B------:R-:W0:Y:S02]  /*4dd0*/  F2I.S64.TRUNC R2, R3 ;  /* 0x0000000300027311 */ /* 0x000e24000020d900 */
[----:B0-----:R0:W-:Y:S01]  /*4de0*/  STG.E.U8 [R16.64], R2 ;  /* 0x0000000210007986 */ /* 0x0011e2000c101124 */
[----:B------:R-:W-:Y:S05]  /*4df0*/  BRA `(.L_x_7341) ;  /* 0x00000e4000007947 */ /* 0x000fea0003800000 */
.L_x_7338:
        /* <DEDUP_REMOVED lines=10> */
.L_x_7343:
[----:B------:R-:W-:-:S04]  /*4ea0*/  PRMT R2, RZ, 0x5410, R2 ;  /* 0x00005410ff027816 */ /* 0x000fc80000000002 */
[----:B------:R-:W0:Y:S02]  /*4eb0*/  F2I.FTZ.TRUNC.NTZ R3, R2 ;  /* 0x0000000200037305 */ /* 0x000e24000021f100 */
[----:B0-----:R0:W-:Y:S01]  /*4ec0*/  STG.E [R16.64], R3 ;  /* 0x0000000310007986 */ /* 0x0011e2000c101924 */
[----:B------:R-:W-:Y:S05]  /*4ed0*/  BRA `(.L_x_7341) ;  /* 0x00000d6000007947 */ /* 0x000fea0003800000 */
.L_x_7342:
[----:B------:R-:W-:-:S04]  /*4ee0*/  PRMT R2, RZ, 0x5410, R2 ;  /* 0x00005410ff027816 */ /* 0x000fc80000000002 */
[----:B------:R-:W0:Y:S02]  /*4ef0*/  F2I.FTZ.TRUNC.NTZ R3, R2 ;  /* 0x0000000200037305 */ /* 0x000e24000021f100 */
[----:B0-----:R0:W-:Y:S01]  /*4f00*/  STG.E.U16 [R16.64], R3 ;  /* 0x0000000310007986 */ /* 0x0011e2000c101524 */
[----:B------:R-:W-:Y:S05]  /*4f10*/  BRA `(.L_x_7341) ;  /* 0x00000d2000007947 */ /* 0x000fea0003800000 */
.L_x_7337:
        /* <DEDUP_REMOVED lines=9> */
.L_x_7345:
[----:B------:R-:W-:-:S04]  /*4fb0*/  PRMT R0, RZ, 0x5410, R2 ;  /* 0x00005410ff007816 */ /* 0x000fc80000000002 */
[----:B------:R-:W-:-:S05]  /*4fc0*/  F2FP.PACK_AB R0, RZ, R0 ;  /* 0x00000000ff00723e */ /* 0x000fca00000000ff */
[----:B------:R0:W-:Y:S01]  /*4fd0*/  STG.E.U16 [R16.64], R0 ;  /* 0x0000000010007986 */ /* 0x0001e2000c101524 */
[----:B------:R-:W-:Y:S05]  /*4fe0*/  BRA `(.L_x_7341) ;  /* 0x00000c5000007947 */ /* 0x000fea0003800000 */
.L_x_7344:
        /* <DEDUP_REMOVED lines=10> */
.L_x_7347:
[----:B------:R-:W-:-:S04]  /*5090*/  PRMT R2, RZ, 0x5410, R2 ;  /* 0x00005410ff027816 */ /* 0x000fc80000000002 */
[----:B------:R-:W-:-:S04]  /*50a0*/  F2FP.PACK_AB R3, RZ, R2 ;  /* 0x00000002ff03723e */ /* 0x000fc800000000ff */
[----:B------:R-:W-:-:S05]  /*50b0*/  PRMT R3, R3, 0x5410, RZ ;  /* 0x0000541003037816 */ /* 0x000fca00000000ff */
[----:B------:R0:W-:Y:S01]  /*50c0*/  STG.E [R16.64], R3 ;  /* 0x0000000310007986 */ /* 0x0001e2000c101924 */
[----:B------:R-:W-:Y:S05]  /*50d0*/  BRA `(.L_x_7341) ;  /* 0x00000b6000007947 */ /* 0x000fea0003800000 */
.L_x_7346:
[----:B------:R-:W-:-:S05]  /*50e0*/  PRMT R2, RZ, 0x5410, R2 ;  /* 0x00005410ff027816 */ /* 0x000fca0000000002 */
[----:B------:R-:W-:-:S06]  /*50f0*/  FMUL.FTZ R2, R2, 1 ;  /* 0x3f80000002027820 */ /* 0x000fcc0000410000 */
[----:B------:R-:W0:Y:S02]  /*5100*/  F2F.F64.F32 R2, R2 ;  /* 0x0000000200027310 */ /* 0x000e240000201800 */
[----:B0-----:R0:W-:Y:S01]  /*5110*/  STG.E.64 [R16.64], R2 ;  /* 0x0000000210007986 */ /* 0x0011e2000c101b24 */
[----:B------:R-:W-:Y:S05]  /*5120*/  BRA `(.L_x_7341) ;  /* 0x00000b1000007947 */ /* 0x000fea0003800000 */
.L_x_7336:
        /* <DEDUP_REMOVED lines=13> */
.L_x_7350:
[----:B------:R-:W-:Y:S01]  /*5200*/  PRMT R2, RZ, 0x5410, R2 ;  /* 0x00005410ff027816 */ /* 0x000fe20000000002 */
[----:B------:R-:W-:-:S04]  /*5210*/  CS2R R6, SRZ ;  /* 0x0000000000067805 */ /* 0x000fc8000001ff00 */
[----:B------:R-:W-:-:S04]  /*5220*/  FMUL.FTZ R2, R2, 1 ;  /* 0x3f80000002027820 */ /* 0x000fc80000410000 */
[----:B------:R-:W0:Y:S02]  /*5230*/  F2F.F64.F32 R4, R2 ;  /* 0x0000000200047310 */ /* 0x000e240000201800 */
[----:B0-----:R0:W-:Y:S01]  /*5240*/  STG.E.128 [R16.64], R4 ;  /* 0x0000000410007986 */ /* 0x0011e2000c101d24 */
[----:B------:R-:W-:Y:S05]  /*5250*/  BRA `(.L_x_7341) ;  /* 0x000009e000007947 */ /* 0x000fea0003800000 */
.L_x_7349:
        /* <DEDUP_REMOVED lines=21> */
.L_x_7354:
[----:B------:R-:W-:Y:S05]  /*53b0*/  BSYNC B0 ;  /* 0x0000000000007941 */ /* 0x000fea0003800000 */
.L_x_7353:
[----:B------:R-:W-:-:S05]  /*53c0*/  LOP3.LUT R3, R0, R3, RZ, 0xfc, !PT ;  /* 0x0000000300037212 */ /* 0x000fca00078efcff */
[----:B------:R0:W-:Y:S01]  /*53d0*/  STG.E.U8 [R16.64], R3 ;  /* 0x0000000310007986 */ /* 0x0001e2000c101124 */
[----:B------:R-:W-:Y:S05]  /*53e0*/  BRA `(.L_x_7341) ;  /* 0x0000085000007947 */ /* 0x000fea0003800000 */
.L_x_7352:
        /* <DEDUP_REMOVED lines=13> */
.L_x_7356:
[----:B------:R-:W-:Y:S01]  /*54c0*/  IMAD.MOV.U32 R0, RZ, RZ, 0x7f ;  /* 0x0000007fff007424 */ /* 0x000fe200078e00ff */
[----:B------:R-:W-:-:S04]  /*54d0*/  ISETP.GT.U32.AND P0, PT, R2, 0x7f800000, PT ;  /* 0x7f8000000200780c */ /* 0x000fc80003f04070 */
[----:B------:R-:W-:-:S04]  /*54e0*/  SEL R0, R0, 0x7c, P0 ;  /* 0x0000007c00007807 */ /* 0x000fc80000000000 */
.L_x_7357:
[----:B------:R-:W-:Y:S05]  /*54f0*/  BSYNC B0 ;  /* 0x0000000000007941 */ /* 0x000fea0003800000 */
.L_x_7355:
[----:B------:R-:W-:-:S04]  /*5500*/  LOP3.LUT R2, R3, 0x80000000, RZ, 0xc0, !PT ;  /* 0x8000000003027812 */ /* 0x000fc800078ec0ff */
[----:B------:R-:W-:-:S04]  /*5510*/  SHF.R.U32.HI R3, RZ, 0x18, R2 ;  /* 0x00000018ff037819 */ /* 0x000fc80000011602 */
[----:B------:R-:W-:-:S05]  /*5520*/  LOP3.LUT R3, R0, R3, RZ, 0xfc, !PT ;  /* 0x0000000300037212 */ /* 0x000fca00078efcff */
[----:B------:R0:W-:Y:S01]  /*5530*/  STG.E.U8 [R16.64], R3 ;  /* 0x0000000310007986 */ /* 0x0001e2000c101124 */
[----:B------:R-:W-:Y:S05]  /*5540*/  BRA `(.L_x_7341) ;  /* 0x000006f000007947 */ /* 0x000fea0003800000 */
.L_x_7351:
[----:B------:R0:W-:Y:S01]  /*5550*/  STG.E.U16 [R16.64], R2 ;  /* 0x0000000210007986 */ /* 0x0001e2000c101524 */
[----:B------:R-:W-:Y:S05]  /*5560*/  BRA `(.L_x_7341) ;  /* 0x000006d000007947 */ /* 0x000fea0003800000 */
.L_x_7348:
        /* <DEDUP_REMOVED lines=12> */
.L_x_7360:
        /* <DEDUP_REMOVED lines=17> */
.L_x_7363:
[----:B------:R-:W-:-:S04]  /*5740*/  LOP3.LUT R2, R3, 0x80000000, RZ, 0xc0, !PT ;  /* 0x8000000003027812 */ /* 0x000fc800078ec0ff */
[----:B------:R-:W-:-:S04]  /*5750*/  SHF.R.U32.HI R3, RZ, 0x18, R2 ;  /* 0x00000018ff037819 */ /* 0x000fc80000011602 */
[----:B------:R-:W-:-:S04]  /*5760*/  LOP3.LUT R0, R0, R3, RZ, 0xfc, !PT ;  /* 0x0000000300007212 */ /* 0x000fc800078efcff */
[----:B------:R-:W-:Y:S02]  /*5770*/  PRMT R8, R0, 0x7610, R8 ;  /* 0x0000761000087816 */ /* 0x000fe40000000008 */
.L_x_7362:
[----:B------:R-:W-:Y:S05]  /*5780*/  BSYNC B0 ;  /* 0x0000000000007941 */ /* 0x000fea0003800000 */
.L_x_7361:
[----:B------:R0:W-:Y:S01]  /*5790*/  STG.E.U8 [R16.64], R8 ;  /* 0x0000000810007986 */ /* 0x0001e2000c101124 */
[----:B------:R-:W-:Y:S05]  /*57a0*/  BRA `(.L_x_7341) ;  /* 0x0000049000007947 */ /* 0x000fea0003800000 */
.L_x_7359:
        /* <DEDUP_REMOVED lines=17> */
.L_x_7366:
[----:B------:R-:W-:-:S04]  /*58c0*/  LOP3.LUT R2, R3, 0x80000000, RZ, 0xc0, !PT ;  /* 0x8000000003027812 */ /* 0x000fc800078ec0ff */
[----:B------:R-:W-:-:S04]  /*58d0*/  SHF.R.U32.HI R3, RZ, 0x18, R2 ;  /* 0x00000018ff037819 */ /* 0x000fc80000011602 */
[----:B------:R-:W-:-:S04]  /*58e0*/  LOP3.LUT R0, R0, R3, RZ, 0xfc, !PT ;  /* 0x0000000300007212 */ /* 0x000fc800078efcff */
[----:B------:R-:W-:Y:S02]  /*58f0*/  PRMT R8, R0, 0x7610, R8 ;  /* 0x0000761000087816 */ /* 0x000fe40000000008 */
.L_x_7365:
[----:B------:R-:W-:Y:S05]  /*5900*/  BSYNC B0 ;  /* 0x0000000000007941 */ /* 0x000fea0003800000 */
.L_x_7364:
[----:B------:R0:W-:Y:S01]  /*5910*/  STG.E.U8 [R16.64], R8 ;  /* 0x0000000810007986 */ /* 0x0001e2000c101124 */
[----:B------:R-:W-:Y:S05]  /*5920*/  BRA `(.L_x_7341) ;  /* 0x0000031000007947 */ /* 0x000fea0003800000 */
.L_x_7358:
        /* <DEDUP_REMOVED lines=22> */
.L_x_7340:
        /* <DEDUP_REMOVED lines=20> */
.L_x_7368:
[----:B------:R-:W-:-:S06]  /*5bd0*/  PRMT R2, RZ, 0x5410, R2 ;  /* 0x00005410ff027816 */ /* 0x000fcc0000000002 */
[----:B------:R-:W0:Y:S02]  /*5be0*/  F2I.U64.TRUNC R2, R2 ;  /* 0x0000000200027311 */ /* 0x000e24000020d800 */
[----:B0-----:R0:W-:Y:S01]  /*5bf0*/  STG.E.64 [R16.64], R2 ;  /* 0x0000000210007986 */ /* 0x0011e2000c101b24 */
[----:B------:R-:W-:Y:S05]  /*5c00*/  BRA `(.L_x_7341) ;  /* 0x0000003000007947 */ /* 0x000fea0003800000 */
.L_x_7367:
[----:B------:R-:W-:-:S04]  /*5c10*/  PRMT R2, RZ, 0x5410, R2 ;  /* 0x00005410ff027816 */ /* 0x000fc80000000002 */
[----:B------:R-:W0:Y:S02]  /*5c20*/  F2I.FTZ.U32.TRUNC.NTZ R3, R2 ;  /* 0x0000000200037305 */ /* 0x000e24000021f000 */
[----:B0-----:R0:W-:Y:S02]  /*5c30*/  STG.E [R16.64], R3 ;  /* 0x0000000310007986 */ /* 0x0011e4000c101924 */
.L_x_7341:
        /* <DEDUP_REMOVED lines=231> */
.L_x_7369:
        /* <DEDUP_REMOVED lines=20> */
.L_x_7373:
[----:B------:R-:W2:Y:S02]  /*6bf0*/  LDG.E.U8 R2, [R2.64] ;  /* 0x0000002402027981 */ /* 0x000ea4000c1e1100 */
[----:B--2---:R-:W0:Y:S02]  /*6c00*/  I2F.U16 R0, R2 ;  /* 0x0000000200007306 */ /* 0x004e240000101000 */
[----:B0-----:R-:W-:Y:S01]  /*6c10*/  F2FP.BF16.PACK_AB R0, RZ, R0 ;  /* 0x00000000ff00723e */ /* 0x001fe200000010ff */
[----:B------:R-:W-:Y:S05]  /*6c20*/  BRA `(.L_x_7375) ;  /* 0x00000e3000007947 */ /* 0x000fea0003800000 */
.L_x_7372:
        /* <DEDUP_REMOVED lines=10> */
.L_x_7377:
[----:B------:R-:W2:Y:S02]  /*6cd0*/  LDG.E R2, [R2.64] ;  /* 0x0000002402027981 */ /* 0x000ea4000c1e1900 */
[----:B--2---:R-:W0:Y:S02]  /*6ce0*/  I2F R0, R2 ;  /* 0x0000000200007306 */ /* 0x004e240000201400 */
[----:B0-----:R-:W-:Y:S01]  /*6cf0*/  F2FP.BF16.PACK_AB R0, RZ, R0 ;  /* 0x00000000ff00723e */ /* 0x001fe200000010ff */
[----:B------:R-:W-:Y:S05]  /*6d00*/  BRA `(.L_x_7375) ;  /* 0x00000d5000007947 */ /* 0x000fea0003800000 */
.L_x_7376:
[----:B------:R-:W2:Y:S02]  /*6d10*/  LDG.E.U16 R2, [R2.64] ;  /* 0x0000002402027981 */ /* 0x000ea4000c1e1500 */
[----:B--2---:R-:W0:Y:S02]  /*6d20*/  I2F.S16 R0, R2 ;  /* 0x0000000200007306 */ /* 0x004e240000101400 */
[----:B0-----:R-:W-:Y:S01]  /*6d30*/  F2FP.BF16.PACK_AB R0, RZ, R0 ;  /* 0x00000000ff00723e */ /* 0x001fe200000010ff */
[----:B------:R-:W-:Y:S05]  /*6d40*/  BRA `(.L_x_7375) ;  /* 0x00000d1000007947 */ /* 0x000fea0003800000 */
.L_x_7371:
        /* <DEDUP_REMOVED lines=9> */
.L_x_7379:
[----:B------:R-:W2:Y:S02]  /*6de0*/  LDG.E.U16 R0, [R2.64] ;  /* 0x0000002402007981 */ /* 0x000ea4000c1e1500 */
[----:B--2---:R-:W-:-:S05]  /*6df0*/  HADD2.F32 R0, -RZ, R0.H0_H0 ;  /* 0x20000000ff007230 */ /* 0x004fca0000004100 */
[----:B------:R-:W-:Y:S01]  /*6e00*/  F2FP.BF16.PACK_AB R0, RZ, R0 ;  /* 0x00000000ff00723e */ /* 0x000fe200000010ff */
[----:B------:R-:W-:Y:S05]  /*6e10*/  BRA `(.L_x_7375) ;  /* 0x00000c4000007947 */ /* 0x000fea0003800000 */
.L_x_7378:
        /* <DEDUP_REMOVED lines=9> */
.L_x_7381:
[----:B------:R-:W2:Y:S02]  /*6eb0*/  LDG.E.U16 R2, [R2.64] ;  /* 0x0000002402027981 */ /* 0x000ea4000c1e1500 */
[----:B--2---:R-:W-:-:S05]  /*6ec0*/  HADD2.F32 R0, -RZ, R2.H0_H0 ;  /* 0x20000002ff007230 */ /* 0x004fca0000004100 */
[----:B------:R-:W-:Y:S01]  /*6ed0*/  F2FP.BF16.PACK_AB R0, RZ, R0 ;  /* 0x00000000ff00723e */ /* 0x000fe200000010ff */
[----:B------:R-:W-:Y:S05]  /*6ee0*/  BRA `(.L_x_7375) ;  /* 0x00000b7000007947 */ /* 0x000fea0003800000 */
.L_x_7380:
[----:B------:R-:W2:Y:S02]  /*6ef0*/  LDG.E.64 R2, [R2.64] ;  /* 0x0000002402027981 */ /* 0x000ea4000c1e1b00 */
[----:B--2---:R-:W0:Y:S01]  /*6f00*/  F2F.F32.F64 R0, R2 ;  /* 0x0000000200007310 */ /* 0x004e220000301000 */
[----:B------:R-:W0:-:S14]  /*6f10*/  DSETP.GEU.AND P0, PT, |R2|, c[0x2][0x0], PT ;  /* 0x008000000200762a */ /* 0x000e1c0003f0e200 */
[----:B0-----:R-:W-:-:S05]  /*6f20*/  @!P0 FMUL R0, R0, 1.175494350822287508e-38 ;  /* 0x0080000000008820 */ /* 0x001fca0000400000 */
[----:B------:R-:W-:Y:S01]  /*6f30*/  F2FP.BF16.PACK_AB R0, RZ, R0 ;  /* 0x00000000ff00723e */ /* 0x000fe200000010ff */
[----:B------:R-:W-:Y:S05]  /*6f40*/  BRA `(.L_x_7375) ;  /* 0x00000b1000007947 */ /* 0x000fea0003800000 */
.L_x_7370:
        /* <DEDUP_REMOVED lines=13> */
.L_x_7384:
[----:B------:R-:W2:Y:S02]  /*7020*/  LDG.E.64 R2, [R2.64] ;  /* 0x0000002402027981 */ /* 0x000ea4000c1e1b00 */
[----:B--2---:R-:W0:Y:S01]  /*7030*/  F2F.F32.F64 R0, R2 ;  /* 0x0000000200007310 */ /* 0x004e220000301000 */
[----:B------:R-:W0:-:S14]  /*7040*/  DSETP.GEU.AND P0, PT, |R2|, c[0x2][0x0], PT ;  /* 0x008000000200762a */ /* 0x000e1c0003f0e200 */
[----:B0-----:R-:W-:-:S05]  /*7050*/  @!P0 FMUL R0, R0, 1.175494350822287508e-38 ;  /* 0x0080000000008820 */ /* 0x001fca0000400000 */
[----:B------:R-:W-:Y:S01]  /*7060*/  F2FP.BF16.PACK_AB R0, RZ, R0 ;  /* 0x00000000ff00723e */ /* 0x000fe200000010ff */
[----:B------:R-:W-:Y:S05]  /*7070*/  BRA `(.L_x_7375) ;  /* 0x000009e000007947 */ /* 0x000fea0003800000 */
.L_x_7383:
        /* <DEDUP_REMOVED lines=28> */
.L_x_7386:
        /* <DEDUP_REMOVED lines=15> */
.L_x_7385:
[----:B------:R0:W5:Y:S01]  /*7330*/  LDG.E.U16 R0, [R2.64] ;  /* 0x0000002402007981 */ /* 0x000162000c1e1500 */
[----:B------:R-:W-:Y:S05]  /*7340*/  BRA `(.L_x_7375) ;  /* 0x0000071000007947 */ /* 0x000fea0003800000 */
.L_x_7382:
        /* <DEDUP_REMOVED lines=12> */
.L_x_7389:
        /* <DEDUP_REMOVED lines=21> */
.L_x_7393:
[----:B------:R-:W-:Y:S05]  /*7560*/  BSYNC B1 ;  /* 0x0000000000017941 */ /* 0x000fea0003800000 */
.L_x_7392:
[----:B------:R-:W-:Y:S01]  /*7570*/  LEA R3, R0, 0x3b800000, 0x17 ;  /* 0x3b80000000037811 */ /* 0x000fe200078eb8ff */
[----:B------:R-:W-:-:S05]  /*7580*/  IMAD.SHL.U32 R0, R2, 0x100000, RZ ;  /* 0x0010000002007824 */ /* 0x000fca00078e00ff */
[----:B------:R-:W-:Y:S02]  /*7590*/  LOP3.LUT R0, R3, R0, R4, 0xfe, !PT ;  /* 0x0000000003007212 */ /* 0x000fe400078efe04 */
.L_x_7391:
[----:B------:R-:W-:Y:S05]  /*75a0*/  BSYNC B0 ;  /* 0x0000000000007941 */ /* 0x000fea0003800000 */
.L_x_7390:
[----:B------:R-:W-:Y:S01]  /*75b0*/  F2FP.BF16.PACK_AB R0, RZ, R0 ;  /* 0x00000000ff00723e */ /* 0x000fe200000010ff */
[----:B------:R-:W-:Y:S05]  /*75c0*/  BRA `(.L_x_7375) ;  /* 0x0000049000007947 */ /* 0x000fea0003800000 */
.L_x_7388:
        /* <DEDUP_REMOVED lines=21> */
.L_x_7397:
[----:B------:R-:W-:Y:S05]  /*7720*/  BSYNC B1 ;  /* 0x0000000000017941 */ /* 0x000fea0003800000 */
.L_x_7396:
[----:B------:R-:W-:Y:S01]  /*7730*/  LEA R3, R0, 0x37800000, 0x17 ;  /* 0x3780000000037811 */ /* 0x000fe200078eb8ff */
[----:B------:R-:W-:-:S05]  /*7740*/  IMAD.SHL.U32 R0, R2, 0x200000, RZ ;  /* 0x0020000002007824 */ /* 0x000fca00078e00ff */
[----:B------:R-:W-:Y:S02]  /*7750*/  LOP3.LUT R0, R3, R0, R4, 0xfe, !PT ;  /* 0x0000000003007212 */ /* 0x000fe400078efe04 */
.L_x_7395:
[----:B------:R-:W-:Y:S05]  /*7760*/  BSYNC B0 ;  /* 0x0000000000007941 */ /* 0x000fea0003800000 */
.L_x_7394:
[----:B------:R-:W-:Y:S01]  /*7770*/  F2FP.BF16.PACK_AB R0, RZ, R0 ;  /* 0x00000000ff00723e */ /* 0x000fe200000010ff */
[----:B------:R-:W-:Y:S05]  /*7780*/  BRA `(.L_x_7375) ;  /* 0x000002d000007947 */ /* 0x000fea0003800000 */
.L_x_7387:
        /* <DEDUP_REMOVED lines=14> */
.L_x_7401:
[----:B------:R-:W-:Y:S05]  /*7870*/  BSYNC B0 ;  /* 0x0000000000007941 */ /* 0x000fea0003800000 */
.L_x_7400:
[----:B------:R-:W-:Y:S01]  /*7880*/  F2FP.BF16.PACK_AB R0, RZ, R0 ;  /* 0x00000000ff00723e */ /* 0x000fe200000010ff */
[----:B------:R-:W-:Y:S05]  /*7890*/  BRA `(.L_x_7375) ;  /* 0x000001c000007947 */ /* 0x000fea0003800000 */
.L_x_7374:
        /* <DEDUP_REMOVED lines=21> */
.L_x_7399:
[----:B------:R-:W2:Y:S02]  /*79f0*/  LDG.E.64 R2, [R2.64] ;  /* 0x0000002402027981 */ /* 0x000ea4000c1e1b00 */
[----:B--2---:R-:W0:Y:S02]  /*7a00*/  I2F.U64 R0, R2 ;  /* 0x0000000200007312 */ /* 0x004e240000301000 */
[----:B0-----:R-:W-:Y:S01]  /*7a10*/  F2FP.BF16.PACK_AB R0, RZ, R0 ;  /* 0x00000000ff00723e */ /* 0x001fe200000010ff */
[----:B------:R-:W-:Y:S05]  /*7a20*/  BRA `(.L_x_7375) ;  /* 0x0000003000007947 */ /* 0x000fea0003800000 */
.L_x_7398:
[----:B------:R-:W2:Y:S02]  /*7a30*/  LDG.E R2, [R2.64] ;  /* 0x0000002402027981 */ /* 0x000ea4000c1e1900 */
[----:B--2---:R-:W0:Y:S02]  /*7a40*/  I2F.U32 R0, R2 ;  /* 0x0000000200007306 */ /* 0x004e240000201000 */
[----:B0-----:R-:W-:-:S06]  /*7a50*/  F2FP.BF16.PACK_AB R0, RZ, R0 ;  /* 0x00000000ff00723e */ /* 0x001fcc00000010ff */
.L_x_7375:
        /* <DEDUP_REMOVED lines=20> */
.L_x_7405:
[----:B------:R-:W-:-:S06]  /*7ba0*/  PRMT R3, RZ, 0x5410, R2 ;  /* 0x00005410ff037816 */ /* 0x000fcc0000000002 */
[----:B------:R-:W0:Y:S02]  /*7bb0*/  F2I.S64.TRUNC R2, R3 ;  /* 0x0000000300027311 */ /* 0x000e24000020d900 */
[----:B0-----:R0:W-:Y:S01]  /*7bc0*/  STG.E.U8 [R16.64], R2 ;  /* 0x0000000210007986 */ /* 0x0011e2000c101124 */
[----:B------:R-:W-:Y:S05]  /*7bd0*/  BRA `(.L_x_7407) ;  /* 0x00000e4000007947 */ /* 0x000fea0003800000 */
.L_x_7404:
        /* <DEDUP_REMOVED lines=10> */
.L_x_7409:
[----:B------:R-:W-:-:S04]  /*7c80*/  PRMT R2, RZ, 0x5410, R2 ;  /* 0x00005410ff027816 */ /* 0x000fc80000000002 */
[----:B------:R-:W0:Y:S02]  /*7c90*/  F2I.FTZ.TRUNC.NTZ R3, R2 ;  /* 0x0000000200037305 */ /* 0x000e24000021f100 */
[----:B0-----:R0:W-:Y:S01]  /*7ca0*/  STG.E [R16.64], R3 ;  /* 0x0000000310007986 */ /* 0x0011e2000c101924 */
[----:B------:R-:W-:Y:S05]  /*7cb0*/  BRA `(.L_x_7407) ;  /* 0x00000d6000007947 */ /* 0x000fea0003800000 */
.L_x_7408:
[----:B------:R-:W-:-:S04]  /*7cc0*/  PRMT R2, RZ, 0x5410, R2 ;  /* 0x00005410ff027816 */ /* 0x000fc80000000002 */
[----:B------:R-:W0:Y:S02]  /*7cd0*/  F2I.FTZ.TRUNC.NTZ R3, R2 ;  /* 0x0000000200037305 */ /* 0x000e24000021f100 */
[----:B0-----:R0:W-:Y:S01]  /*7ce0*/  STG.E.U16 [R16.64], R3 ;  /* 0x0000000310007986 */ /* 0x0011e2000c101524 */
[----:B------:R-:W-:Y:S05]  /*7cf0*/  BRA `(.L_x_7407) ;  /* 0x00000d2000007947 */ /* 0x000fea0003800000 */
.L_x_7403:
        /* <DEDUP_REMOVED lines=9> */
.L_x_7411:
[----:B------:R-:W-:-:S04]  /*7d90*/  PRMT R0, RZ, 0x5410, R2 ;  /* 0x00005410ff007816 */ /* 0x000fc80000000002 */
[----:B------:R-:W-:-:S05]  /*7da0*/  F2FP.PACK_AB R0, RZ, R0 ;  /* 0x00000000ff00723e */ /* 0x000fca00000000ff */
[----:B------:R0:W-:Y:S01]  /*7db0*/  STG.E.U16 [R16.64], R0 ;  /* 0x0000000010007986 */ /* 0x0001e2000c101524 */
[----:B------:R-:W-:Y:S05]  /*7dc0*/  BRA `(.L_x_7407) ;  /* 0x00000c5000007947 */ /* 0x000fea0003800000 */
.L_x_7410:
        /* <DEDUP_REMOVED lines=10> */
.L_x_7413:
[----:B------:R-:W-:-:S04]  /*7e70*/  PRMT R2, RZ, 0x5410, R2 ;  /* 0x00005410ff027816 */ /* 0x000fc80000000002 */
[----:B------:R-:W-:-:S04]  /*7e80*/  F2FP.PACK_AB R3, RZ, R2 ;  /* 0x00000002ff03723e */ /* 0x000fc800000000ff */
[----:B------:R-:W-:-:S05]  /*7e90*/  PRMT R3, R3, 0x5410, RZ ;  /* 0x0000541003037816 */ /* 0x000fca00000000ff */
[----:B------:R0:W-:Y:S01]  /*7ea0*/  STG.E [R16.64], R3 ;  /* 0x0000000310007986 */ /* 0x0001e2000c101924 */
[----:B------:R-:W-:Y:S05]  /*7eb0*/  BRA `(.L_x_7407) ;  /* 0x00000b6000007947 */ /* 0x000fea0003800000 */
.L_x_7412:
[----:B------:R-:W-:-:S05]  /*7ec0*/  PRMT R2, RZ, 0x5410, R2 ;  /* 0x00005410ff027816 */ /* 0x000fca0000000002 */
[----:B------:R-:W-:-:S06]  /*7ed0*/  FMUL.FTZ R2, R2, 1 ;  /* 0x3f80000002027820 */ /* 0x000fcc0000410000 */
[----:B------:R-:W0:Y:S02]  /*7ee0*/  F2F.F64.F32 R2, R2 ;  /* 0x0000000200027310 */ /* 0x000e240000201800 */
[----:B0-----:R0:W-:Y:S01]  /*7ef0*/  STG.E.64 [R16.64], R2 ;  /* 0x0000000210007986 */ /* 0x0011e2000c101b24 */
[----:B------:R-:W-:Y:S05]  /*7f00*/  BRA `(.L_x_7407) ;  /* 0x00000b1000007947 */ /* 0x000fea0003800000 */
.L_x_7402:
        /* <DEDUP_REMOVED lines=13> */
.L_x_7416:
[----:B------:R-:W-:Y:S01]  /*7fe0*/  PRMT R2, RZ, 0x5410, R2 ;  /* 0x00005410ff027816 */ /* 0x000fe20000000002 */
[----:B------:R-:W-:-:S04]  /*7ff0*/  CS2R R6, SRZ ;  /* 0x0000000000067805 */ /* 0x000fc8000001ff00 */
[----:B------:R-:W-:-:S04]  /*8000*/  FMUL.FTZ R2, R2, 1 ;  /* 0x3f80000002027820 */ /* 0x000fc80000410000 */
[----:B------:R-:W0:Y:S02]  /*8010*/  F2F.F64.F32 R4, R2 ;  /* 0x0000000200047310 */ /* 0x000e240000201800 */
[----:B0-----:R0:W-:Y:S01]  /*8020*/  STG.E.128 [R16.64], R4 ;  /* 0x0000000410007986 */ /* 0x0011e2000c101d24 */
[----:B------:R-:W-:Y:S05]  /*8030*/  BRA `(.L_x_7407) ;  /* 0x000009e000007947 */ /* 0x000fea0003800000 */
.L_x_7415:
        /* <DEDUP_REMOVED lines=21> */
.L_x_7420:
[----:B------:R-:W-:Y:S05]  /*8190*/  BSYNC B0 ;  /* 0x0000000000007941 */ /* 0x000fea0003800000 */
.L_x_7419:
[----:B------:R-:W-:-:S05]  /*81a0*/  LOP3.LUT R3, R0, R3, RZ, 0xfc, !PT ;  /* 0x0000000300037212 */ /* 0x000fca00078efcff */
[----:B------:R0:W-:Y:S01]  /*81b0*/  STG.E.U8 [R16.64], R3 ;  /* 0x0000000310007986 */ /* 0x0001e2000c101124 */
[----:B------:R-:W-:Y:S05]  /*81c0*/  BRA `(.L_x_7407) ;  /* 0x0000085000007947 */ /* 0x000fea0003800000 */
.L_x_7418:
        /* <DEDUP_REMOVED lines=13> */
.L_x_7422:
[----:B------:R-:W-:Y:S01]  /*82a0*/  IMAD.MOV.U32 R0, RZ, RZ, 0x7f ;  /* 0x0000007fff007424 */ /* 0x000fe200078e00ff */
[----:B------:R-:W-:-:S04]  /*82b0*/  ISETP.GT.U32.AND P0, PT, R2, 0x7f800000, PT ;  /* 0x7f8000000200780c */ /* 0x000fc80003f04070 */
[----:B------:R-:W-:-:S04]  /*82c0*/  SEL R0, R0, 0x7c, P0 ;  /* 0x0000007c00007807 */ /* 0x000fc80000000000 */
.L_x_7423:
[----:B------:R-:W-:Y:S05]  /*82d0*/  BSYNC B0 ;  /* 0x0000000000007941 */ /* 0x000fea0003800000 */
.L_x_7421:
[----:B------:R-:W-:-:S04]  /*82e0*/  LOP3.LUT R2, R3, 0x80000000, RZ, 0xc0, !PT ;  /* 0x8000000003027812 */ /* 0x000fc800078ec0ff */
[----:B------:R-:W-:-:S04]  /*82f0*/  SHF.R.U32.HI R3, RZ, 0x18, R2 ;  /* 0x00000018ff037819 */ /* 0x000fc80000011602 */
[----:B------:R-:W-:-:S05]  /*8300*/  LOP3.LUT R3, R0, R3, RZ, 0xfc, !PT ;  /* 0x0000000300037212 */ /* 0x000fca00078efcff */
[----:B------:R0:W-:Y:S01]  /*8310*/  STG.E.U8 [R16.64], R3 ;  /* 0x0000000310007986 */ /* 0x0001e2000c101124 */
[----:B------:R-:W-:Y:S05]  /*8320*/  BRA `(.L_x_7407) ;  /* 0x000006f000007947 */ /* 0x000fea0003800000 */
.L_x_7417:
[----:B------:R0:W-:Y:S01]  /*8330*/  STG.E.U16 [R16.64], R2 ;  /* 0x0000000210007986 */ /* 0x0001e2000c101524 */
[----:B------:R-:W-:Y:S05]  /*8340*/  BRA `(.L_x_7407) ;  /* 0x000006d000007947 */ /* 0x000fea0003800000 */
.L_x_7414:
        /* <DEDUP_REMOVED lines=12> */
.L_x_7426:
        /* <DEDUP_REMOVED lines=17> */
.L_x_7429:
[----:B------:R-:W-:-:S04]  /*8520*/  LOP3.LUT R2, R3, 0x80000000, RZ, 0xc0, !PT ;  /* 0x8000000003027812 */ /* 0x000fc800078ec0ff */
[----:B------:R-:W-:-:S04]  /*8530*/  SHF.R.U32.HI R3, RZ, 0x18, R2 ;  /* 0x00000018ff037819 */ /* 0x000fc80000011602 */
[----:B------:R-:W-:-:S04]  /*8540*/  LOP3.LUT R0, R0, R3, RZ, 0xfc, !PT ;  /* 0x0000000300007212 */ /* 0x000fc800078efcff */
[----:B------:R-:W-:Y:S02]  /*8550*/  PRMT R8, R0, 0x7610, R8 ;  /* 0x0000761000087816 */ /* 0x000fe40000000008 */
.L_x_7428:
[----:B------:R-:W-:Y:S05]  /*8560*/  BSYNC B0 ;  /* 0x0000000000007941 */ /* 0x000fea0003800000 */
.L_x_7427:
[----:B------:R0:W-:Y:S01]  /*8570*/  STG.E.U8 [R16.64], R8 ;  /* 0x0000000810007986 */ /* 0x0001e2000c101124 */
[----:B------:R-:W-:Y:S05]  /*8580*/  BRA `(.L_x_7407) ;  /* 0x0000049000007947 */ /* 0x000fea0003800000 */
.L_x_7425:
        /* <DEDUP_REMOVED lines=17> */
.L_x_7432:
[----:B------:R-:W-:-:S04]  /*86a0*/  LOP3.LUT R2, R3, 0x80000000, RZ, 0xc0, !PT ;  /* 0x8000000003027812 */ /* 0x000fc800078ec0ff */
[----:B------:R-:W-:-:S04]  /*86b0*/  SHF.R.U32.HI R3, RZ, 0x18, R2 ;  /* 0x00000018ff037819 */ /* 0x000fc80000011602 */
[----:B------:R-:W-:-:S04]  /*86c0*/  LOP3.LUT R0, R0, R3, RZ, 0xfc, !PT ;  /* 0x0000000300007212 */ /* 0x000fc800078efcff */
[----:B------:R-:W-:Y:S02]  /*86d0*/  PRMT R8, R0, 0x7610, R8 ;  /* 0x0000761000087816 */ /* 0x000fe40000000008 */
.L_x_7431:
[----:B------:R-:W-:Y:S05]  /*86e0*/  BSYNC B0 ;  /* 0x0000000000007941 */ /* 0x000fea0003800000 */
.L_x_7430:
[----:B------:R0:W-:Y:S01]  /*86f0*/  STG.E.U8 [R16.64], R8 ;  /* 0x0000000810007986 */ /* 0x0001e2000c101124 */
[----:B------:R-:W-:Y:S05]  /*8700*/  BRA `(.L_x_7407) ;  /* 0x0000031000007947 */ /* 0x000fea0003800000 */
.L_x_7424:
        /* <DEDUP_REMOVED lines=22> */
.L_x_7406:
        /* <DEDUP_REMOVED lines=20> */
.L_x_7434:
[----:B------:R-:W-:-:S06]  /*89b0*/  PRMT R2, RZ, 0x5410, R2 ;  /* 0x00005410ff027816 */ /* 0x000fcc0000000002 */
[----:B------:R-:W0:Y:S02]  /*89c0*/  F2I.U64.TRUNC R2, R2 ;  /* 0x0000000200027311 */ /* 0x000e24000020d800 */
[----:B0-----:R0:W-:Y:S01]  /*89d0*/  STG.E.64 [R16.64], R2 ;  /* 0x0000000210007986 */ /* 0x0011e2000c101b24 */
[----:B------:R-:W-:Y:S05]  /*89e0*/  BRA `(.L_x_7407) ;  /* 0x0000003000007947 */ /* 0x000fea0003800000 */
.L_x_7433:
[----:B------:R-:W-:-:S04]  /*89f0*/  PRMT R2, RZ, 0x5410, R2 ;  /* 0x00005410ff027816 */ /* 0x000fc80000000002 */
[----:B------:R-:W0:Y:S02]  /*8a00*/  F2I.FTZ.U32.TRUNC.NTZ R3, R2 ;  /* 0x0000000200037305 */ /* 0x000e24000021f000 */
[----:B0-----:R0:W-:Y:S02]  /*8a10*/  STG.E [R16.64], R3 ;  /* 0x0000000310007986 */ /* 0x0011e4000c101924 */
.L_x_7407:
[----:B------:R-:W-:Y:S02]  /*8a20*/  IADD3 R19, R19, 0x80, RZ ;  /* 0x0000008013137810 */ /* 0x000fe40007ffe0ff */
.L_x_7302:
[----:B------:R-:W-:Y:S05]  /*8a30*/  BSYNC B6 ;  /* 0x0000000000067941 */ /* 0x000fea0003800000 */
.L_x_7301:
        /* <DEDUP_REMOVED lines=230> */
.L_x_7435:
        /* <DEDUP_REMOVED lines=20> */
.L_x_7439:
[----:B------:R-:W2:Y:S02]  /*99e0*/  LDG.E.U8 R2, [R2.64] ;  /* 0x0000002402027981 */ /* 0x000ea4000c1e1100 */
[----:B--2---:R-:W0:Y:S02]  /*99f0*/  I2F.U16 R0, R2 ;  /* 0x0000000200007306 */ /* 0x004e240000101000 */
[----:B0-----:R-:W-:Y:S01]  /*9a00*/  F2FP.BF16.PACK_AB R0, RZ, R0 ;  /* 0x00000000ff00723e */ /* 0x001fe200000010ff */
[----:B------:R-:W-:Y:S05]  /*9a10*/  BRA `(.L_x_7441) ;  /* 0x00000e3000007947 */ /* 0x000fea0003800000 */
.L_x_7438:
        /* <DEDUP_REMOVED lines=10> */
.L_x_7443:
[----:B------:R-:W2:Y:S02]  /*9ac0*/  LDG.E R2, [R2.64] ;  /* 0x0000002402027981 */ /* 0x000ea4000c1e1900 */
[----:B--2---:R-:W0:Y:S02]  /*9ad0*/  I2F R0, R2 ;  /* 0x0000000200007306 */ /* 0x004e240000201400 */
[----:B0-----:R-:W-:Y:S01]  /*9ae0*/  F2FP.BF16.PACK_AB R0, RZ, R0 ;  /* 0x00000000ff00723e */ /* 0x001fe200000010ff */
[----:B------:R-:W-:Y:S05]  /*9af0*/  BRA `(.L_x_7441) ;  /* 0x00000d5000007947 */ /* 0x000fea0003800000 */
.L_x_7442:
[----:B------:R-:W2:Y:S02]  /*9b00*/  LDG.E.U16 R2, [R2.64] ;  /* 0x0000002402027981 */ /* 0x000ea4000c1e1500 */
[----:B--2---:R-:W0:Y:S02]  /*9b10*/  I2F.S16 R0, R2 ;  /* 0x0000000200007306 */ /* 0x004e240000101400 */
[----:B0-----:R-:W-:Y:S01]  /*9b20*/  F2FP.BF16.PACK_AB R0, RZ, R0 ;  /* 0x00000000ff00723e */ /* 0x001fe200000010ff */
[----:B------:R-:W-:Y:S05]  /*9b30*/  BRA `(.L_x_7441) ;  /* 0x00000d1000007947 */ /* 0x000fea0003800000 */
.L_x_7437:
        /* <DEDUP_REMOVED lines=9> */
.L_x_7445:
[----:B------:R-:W2:Y:S02]  /*9bd0*/  LDG.E.U16 R0, [R2.64] ;  /* 0x0000002402007981 */ /* 0x000ea4000c1e1500 */
[----:B--2---:R-:W-:-:S05]  /*9be0*/  HADD2.F32 R0, -RZ, R0.H0_H0 ;  /* 0x20000000ff007230 */ /* 0x004fca0000004100 */
[----:B------:R-:W-:Y:S01]  /*9bf0*/  F2FP.BF16.PACK_AB R0, RZ, R0 ;  /* 0x00000000ff00723e */ /* 0x000fe200000010ff */
[----:B------:R-:W-:Y:S05]  /*9c00*/  BRA `(.L_x_7441) ;  /* 0x00000c4000007947 */ /* 0x000fea0003800000 */
.L_x_7444:
        /* <DEDUP_REMOVED lines=9> */
.L_x_7447:
[----:B------:R-:W2:Y:S02]  /*9ca0*/  LDG.E.U16 R2, [R2.64] ;  /* 0x0000002402027981 */ /* 0x000ea4000c1e1500 */
[----:B--2---:R-:W-:-:S05]  /*9cb0*/  HADD2.F32 R0, -RZ, R2.H0_H0 ;  /* 0x20000002ff007230 */ /* 0x004fca0000004100 */
[----:B------:R-:W-:Y:S01]  /*9cc0*/  F2FP.BF16.PACK_AB R0, RZ, R0 ;  /* 0x00000000ff00723e */ /* 0x000fe200000010ff */
[----:B------:R-:W-:Y:S05]  /*9cd0*/  BRA `(.L_x_7441) ;  /* 0x00000b7000007947 */ /* 0x000fea0003800000 */
.L_x_7446:
[----:B------:R-:W2:Y:S02]  /*9ce0*/  LDG.E.64 R2, [R2.64] ;  /* 0x0000002402027981 */ /* 0x000ea4000c1e1b00 */
[----:B--2---:R-:W0:Y:S01]  /*9cf0*/  F2F.F32.F64 R0, R2 ;  /* 0x0000000200007310 */ /* 0x004e220000301000 */
[----:B------:R-:W0:-:S14]  /*9d00*/  DSETP.GEU.AND P0, PT, |R2|, c[0x2][0x0], PT ;  /* 0x008000000200762a */ /* 0x000e1c0003f0e200 */
[----:B0-----:R-:W-:-:S05]  /*9d10*/  @!P0 FMUL R0, R0, 1.175494350822287508e-38 ;  /* 0x0080000000008820 */ /* 0x001fca0000400000 */
[----:B------:R-:W-:Y:S01]  /*9d20*/  F2FP.BF16.PACK_AB R0, RZ, R0 ;  /* 0x00000000ff00723e */ /* 0x000fe200000010ff */
[----:B------:R-:W-:Y:S05]  /*9d30*/  BRA `(.L_x_7441) ;  /* 0x00000b1000007947 */ /* 0x000fea0003800000 */
.L_x_7436:
        /* <DEDUP_REMOVED lines=13> */
.L_x_7450:
[----:B------:R-:W2:Y:S02]  /*9e10*/  LDG.E.64 R2, [R2.64] ;  /* 0x0000002402027981 */ /* 0x000ea4000c1e1b00 */
[----:B--2---:R-:W0:Y:S01]  /*9e20*/  F2F.F32.F64 R0, R2 ;  /* 0x0000000200007310 */ /* 0x004e220000301000 */
[----:B------:R-:W0:-:S14]  /*9e30*/  DSETP.GEU.AND P0, PT, |R2|, c[0x2][0x0], PT ;  /* 0x008000000200762a */ /* 0x000e1c0003f0e200 */
[----:B0-----:R-:W-:-:S05]  /*9e40*/  @!P0 FMUL R0, R0, 1.175494350822287508e-38 ;  /* 0x0080000000008820 */ /* 0x001fca0000400000 */
[----:B------:R-:W-:Y:S01]  /*9e50*/  F2FP.BF16.PACK_AB R0, RZ, R0 ;  /* 0x00000000ff00723e */ /* 0x000fe200000010ff */
[----:B------:R-:W-:Y:S05]  /*9e60*/  BRA `(.L_x_7441) ;  /* 0x000009e000007947 */ /* 0x000fea0003800000 */
.L_x_7449:
        /* <DEDUP_REMOVED lines=28> */
.L_x_7452:
        /* <DEDUP_REMOVED lines=15> */
.L_x_7451:
[----:B------:R0:W5:Y:S01]  /*a120*/  LDG.E.U16 R0, [R2.64] ;  /* 0x0000002402007981 */ /* 0x000162000c1e1500 */
[----:B------:R-:W-:Y:S05]  /*a130*/  BRA `(.L_x_7441) ;  /* 0x0000071000007947 */ /* 0x000fea0003800000 */
.L_x_7448:
        /* <DEDUP_REMOVED lines=12> */
.L_x_7455:
        /* <DEDUP_REMOVED lines=21> */
.L_x_7459:
[----:B------:R-:W-:Y:S05]  /*a350*/  BSYNC B1 ;  /* 0x0000000000017941 */ /* 0x000fea0003800000 */
.L_x_7458:
[----:B------:R-:W-:Y:S01]  /*a360*/  LEA R3, R0, 0x3b800000, 0x17 ;  /* 0x3b80000000037811 */ /* 0x000fe200078eb8ff */
[----:B------:R-:W-:-:S05]  /*a370*/  IMAD.SHL.U32 R0, R2, 0x100000, RZ ;  /* 0x0010000002007824 */ /* 0x000fca00078e00ff */
[----:B------:R-:W-:Y:S02]  /*a380*/  LOP3.LUT R0, R3, R0, R4, 0xfe, !PT ;  /* 0x0000000003007212 */ /* 0x000fe400078efe04 */
.L_x_7457:
[----:B------:R-:W-:Y:S05]  /*a390*/  BSYNC B0 ;  /* 0x0000000000007941 */ /* 0x000fea0003800000 */
.L_x_7456:
[----:B------:R-:W-:Y:S01]  /*a3a0*/  F2FP.BF16.PACK_AB R0, RZ, R0 ;  /* 0x00000000ff00723e */ /* 0x000fe200000010ff */
[----:B------:R-:W-:Y:S05]  /*a3b0*/  BRA `(.L_x_7441) ;  /* 0x0000049000007947 */ /* 0x000fea0003800000 */
.L_x_7454:
        /* <DEDUP_REMOVED lines=21> */
.L_x_7463:
[----:B------:R-:W-:Y:S05]  /*a510*/  BSYNC B1 ;  /* 0x0000000000017941 */ /* 0x000fea0003800000 */
.L_x_7462:
[----:B------:R-:W-:Y:S01]  /*a520*/  LEA R3, R0, 0x37800000, 0x17 ;  /* 0x3780000000037811 */ /* 0x000fe200078eb8ff */
[----:B------:R-:W-:-:S05]  /*a530*/  IMAD.SHL.U32 R0, R2, 0x200000, RZ ;  /* 0x0020000002007824 */ /* 0x000fca00078e00ff */
[----:B------:R-:W-:Y:S02]  /*a540*/  LOP3.LUT R0, R3, R0, R4, 0xfe, !PT ;  /* 0x0000000003007212 */ /* 0x000fe400078efe04 */
.L_x_7461:
[----:B------:R-:W-:Y:S05]  /*a550*/  BSYNC B0 ;  /* 0x0000000000007941 */ /* 0x000fea0003800000 */
.L_x_7460:
[----:B------:R-:W-:Y:S01]  /*a560*/  F2FP.BF16.PACK_AB R0, RZ, R0 ;  /* 0x00000000ff00723e */ /* 0x000fe200000010ff */
[----:B------:R-:W-:Y:S05]  /*a570*/  BRA `(.L_x_7441) ;  /* 0x000002d000007947 */ /* 0x000fea0003800000 */
.L_x_7453:
        /* <DEDUP_REMOVED lines=14> */
.L_x_7467:
[----:B------:R-:W-:Y:S05]  /*a660*/  BSYNC B0 ;  /* 0x0000000000007941 */ /* 0x000fea0003800000 */
.L_x_7466:
[----:B------:R-:W-:Y:S01]  /*a670*/  F2FP.BF16.PACK_AB R0, RZ, R0 ;  /* 0x00000000ff00723e */ /* 0x000fe200000010ff */
[----:B------:R-:W-:Y:S05]  /*a680*/  BRA `(.L_x_7441) ;  /* 0x000001c000007947 */ /* 0x000fea0003800000 */
.L_x_7440:
        /* <DEDUP_REMOVED lines=21> */
.L_x_7465:
[----:B------:R-:W2:Y:S02]  /*a7e0*/  LDG.E.64 R2, [R2.64] ;  /* 0x0000002402027981 */ /* 0x000ea4000c1e1b00 */
[----:B--2---:R-:W0:Y:S02]  /*a7f0*/  I2F.U64 R0, R2 ;  /* 0x0000000200007312 */ /* 0x004e240000301000 */
[----:B0-----:R-:W-:Y:S01]  /*a800*/  F2FP.BF16.PACK_AB R0, RZ, R0 ;  /* 0x00000000ff00723e */ /* 0x001fe200000010ff */
[----:B------:R-:W-:Y:S05]  /*a810*/  BRA `(.L_x_7441) ;  /* 0x0000003000007947 */ /* 0x000fea0003800000 */
.L_x_7464:
[----:B------:R-:W2:Y:S02]  /*a820*/  LDG.E R2, [R2.64] ;  /* 0x0000002402027981 */ /* 0x000ea4000c1e1900 */
[----:B--2---:R-:W0:Y:S02]  /*a830*/  I2F.U32 R0, R2 ;  /* 0x0000000200007306 */ /* 0x004e240000201000 */
[----:B0-----:R-:W-:-:S06]  /*a840*/  F2FP.BF16.PACK_AB R0, RZ, R0 ;  /* 0x00000000ff00723e */ /* 0x001fcc00000010ff */
.L_x_7441:
        /* <DEDUP_REMOVED lines=20> */
.L_x_7471:
[----:B------:R-:W-:-:S06]  /*a990*/  PRMT R3, RZ, 0x5410, R2 ;  /* 0x00005410ff037816 */ /* 0x000fcc0000000002 */
[----:B------:R-:W0:Y:S02]  /*a9a0*/  F2I.S64.TRUNC R2, R3 ;  /* 0x0000000300027311 */ /* 0x000e24000020d900 */
[----:B0-----:R-:W-:Y:S01]  /*a9b0*/  STG.E.U8 [R16.64], R2 ;  /* 0x0000000210007986 */ /* 0x001fe2000c101124 */
[----:B------:R-:W-:Y:S05]  /*a9c0*/  EXIT ;  /* 0x000000000000794d */ /* 0x000fea0003800000 */
.L_x_7470:
        /* <DEDUP_REMOVED lines=10> */
.L_x_7474:
[----:B------:R-:W-:-:S04]  /*aa70*/  PRMT R2, RZ, 0x5410, R2 ;  /* 0x00005410ff027816 */ /* 0x000fc80000000002 */
[----:B------:R-:W0:Y:S02]  /*aa80*/  F2I.FTZ.TRUNC.NTZ R3, R2 ;  /* 0x0000000200037305 */ /* 0x000e24000021f100 */
[----:B0-----:R-:W-:Y:S01]  /*aa90*/  STG.E [R16.64], R3 ;  /* 0x0000000310007986 */ /* 0x001fe2000c101924 */
[----:B------:R-:W-:Y:S05]  /*aaa0*/  EXIT ;  /* 0x000000000000794d */ /* 0x000fea0003800000 */
.L_x_7473:
[----:B------:R-:W-:-:S04]  /*aab0*/  PRMT R2, RZ, 0x5410, R2 ;  /* 0x00005410ff027816 */ /* 0x000fc80000000002 */
[----:B------:R-:W0:Y:S02]  /*aac0*/  F2I.FTZ.TRUNC.NTZ R3, R2 ;  /* 0x0000000200037305 */ /* 0x000e24000021f100 */
[----:B0-----:R-:W-:Y:S01]  /*aad0*/  STG.E.U16 [R16.64], R3 ;  /* 0x0000000310007986 */ /* 0x001fe2000c101524 */
[----:B------:R-:W-:Y:S05]  /*aae0*/  EXIT ;  /* 0x000000000000794d */ /* 0x000fea0003800000 */
.L_x_7469:
        /* <DEDUP_REMOVED lines=9> */
.L_x_7476:
[----:B------:R-:W-:-:S04]  /*ab80*/  PRMT R0, RZ, 0x5410, R2 ;  /* 0x00005410ff007816 */ /* 0x000fc80000000002 */
[----:B------:R-:W-:-:S05]  /*ab90*/  F2FP.PACK_AB R0, RZ, R0 ;  /* 0x00000000ff00723e */ /* 0x000fca00000000ff */
[----:B------:R-:W-:Y:S01]  /*aba0*/  STG.E.U16 [R16.64], R0 ;  /* 0x0000000010007986 */ /* 0x000fe2000c101524 */
[----:B------:R-:W-:Y:S05]  /*abb0*/  EXIT ;  /* 0x000000000000794d */ /* 0x000fea0003800000 */
.L_x_7475:
        /* <DEDUP_REMOVED lines=10> */
.L_x_7478:
[----:B------:R-:W-:-:S04]  /*ac60*/  PRMT R2, RZ, 0x5410, R2 ;  /* 0x00005410ff027816 */ /* 0x000fc80000000002 */
[----:B------:R-:W-:-:S04]  /*ac70*/  F2FP.PACK_AB R3, RZ, R2 ;  /* 0x00000002ff03723e */ /* 0x000fc800000000ff */
[----:B------:R-:W-:-:S05]  /*ac80*/  PRMT R3, R3, 0x5410, RZ ;  /* 0x0000541003037816 */ /* 0x000fca00000000ff */
[----:B------:R-:W-:Y:S01]  /*ac90*/  STG.E [R16.64], R3 ;  /* 0x0000000310007986 */ /* 0x000fe2000c101924 */
[----:B------:R-:W-:Y:S05]  /*aca0*/  EXIT ;  /* 0x000000000000794d */ /* 0x000fea0003800000 */
.L_x_7477:
[----:B------:R-:W-:-:S05]  /*acb0*/  PRMT R2, RZ, 0x5410, R2 ;  /* 0x00005410ff027816 */ /* 0x000fca0000000002 */
[----:B------:R-:W-:-:S06]  /*acc0*/  FMUL.FTZ R2, R2, 1 ;  /* 0x3f80000002027820 */ /* 0x000fcc0000410000 */
[----:B------:R-:W0:Y:S02]  /*acd0*/  F2F.F64.F32 R2, R2 ;  /* 0x0000000200027310 */ /* 0x000e240000201800 */
[----:B0-----:R-:W-:Y:S01]  /*ace0*/  STG.E.64 [R16.64], R2 ;  /* 0x0000000210007986 */ /* 0x001fe2000c101b24 */
[----:B------:R-:W-:Y:S05]  /*acf0*/  EXIT ;  /* 0x000000000000794d */ /* 0x000fea0003800000 */
.L_x_7468:
        /* <DEDUP_REMOVED lines=13> */
.L_x_7481:
[----:B------:R-:W-:Y:S01]  /*add0*/  PRMT R2, RZ, 0x5410, R2 ;  /* 0x00005410ff027816 */ /* 0x000fe20000000002 */
[----:B------:R-:W-:-:S04]  /*ade0*/  CS2R R6, SRZ ;  /* 0x0000000000067805 */ /* 0x000fc8000001ff00 */
[----:B------:R-:W-:-:S04]  /*adf0*/  FMUL.FTZ R2, R2, 1 ;  /* 0x3f80000002027820 */ /* 0x000fc80000410000 */
[----:B------:R-:W0:Y:S02]  /*ae00*/  F2F.F64.F32 R4, R2 ;  /* 0x0000000200047310 */ /* 0x000e240000201800 */
[----:B0-----:R-:W-:Y:S01]  /*ae10*/  STG.E.128 [R16.64], R4 ;  /* 0x0000000410007986 */ /* 0x001fe2000c101d24 */
[----:B------:R-:W-:Y:S05]  /*ae20*/  EXIT ;  /* 0x000000000000794d */ /* 0x000fea0003800000 */
.L_x_7480:
        /* <DEDUP_REMOVED lines=21> */
.L_x_7485:
[----:B------:R-:W-:Y:S05]  /*af80*/  BSYNC B0 ;  /* 0x0000000000007941 */ /* 0x000fea0003800000 */
.L_x_7484:
[----:B------:R-:W-:-:S05]  /*af90*/  LOP3.LUT R3, R0, R3, RZ, 0xfc, !PT ;  /* 0x0000000300037212 */ /* 0x000fca00078efcff */
[----:B------:R-:W-:Y:S01]  /*afa0*/  STG.E.U8 [R16.64], R3 ;  /* 0x0000000310007986 */ /* 0x000fe2000c101124 */
[----:B------:R-:W-:Y:S05]  /*afb0*/  EXIT ;  /* 0x000000000000794d */ /* 0x000fea0003800000 */
.L_x_7483:
        /* <DEDUP_REMOVED lines=13> */
.L_x_7487:
[----:B------:R-:W-:Y:S01]  /*b090*/  IMAD.MOV.U32 R0, RZ, RZ, 0x7f ;  /* 0x0000007fff007424 */ /* 0x000fe200078e00ff */
[----:B------:R-:W-:-:S04]  /*b0a0*/  ISETP.GT.U32.AND P0, PT, R2, 0x7f800000, PT ;  /* 0x7f8000000200780c */ /* 0x000fc80003f04070 */
[----:B------:R-:W-:-:S04]  /*b0b0*/  SEL R0, R0, 0x7c, P0 ;  /* 0x0000007c00007807 */ /* 0x000fc80000000000 */
.L_x_7488:
[----:B------:R-:W-:Y:S05]  /*b0c0*/  BSYNC B0 ;  /* 0x0000000000007941 */ /* 0x000fea0003800000 */
.L_x_7486:
[----:B------:R-:W-:-:S04]  /*b0d0*/  LOP3.LUT R2, R3, 0x80000000, RZ, 0xc0, !PT ;  /* 0x8000000003027812 */ /* 0x000fc800078ec0ff */
[----:B------:R-:W-:-:S04]  /*b0e0*/  SHF.R.U32.HI R3, RZ, 0x18, R2 ;  /* 0x00000018ff037819 */ /* 0x000fc80000011602 */
[----:B------:R-:W-:-:S05]  /*b0f0*/  LOP3.LUT R3, R0, R3, RZ, 0xfc, !PT ;  /* 0x0000000300037212 */ /* 0x000fca00078efcff */
[----:B------:R-:W-:Y:S01]  /*b100*/  STG.E.U8 [R16.64], R3 ;  /* 0x0000000310007986 */ /* 0x000fe2000c101124 */
[----:B------:R-:W-:Y:S05]  /*b110*/  EXIT ;  /* 0x000000000000794d */ /* 0x000fea0003800000 */
.L_x_7482:
[----:B------:R-:W-:Y:S01]  /*b120*/  STG.E.U16 [R16.64], R2 ;  /* 0x0000000210007986 */ /* 0x000fe2000c101524 */
[----:B------:R-:W-:Y:S05]  /*b130*/  EXIT ;  /* 0x000000000000794d */ /* 0x000fea0003800000 */
.L_x_7479:
        /* <DEDUP_REMOVED lines=12> */
.L_x_7491:
        /* <DEDUP_REMOVED lines=17> */
.L_x_7494:
[----:B------:R-:W-:-:S04]  /*b310*/  LOP3.LUT R2, R3, 0x80000000, RZ, 0xc0, !PT ;  /* 0x8000000003027812 */ /* 0x000fc800078ec0ff */
[----:B------:R-:W-:-:S04]  /*b320*/  SHF.R.U32.HI R3, RZ, 0x18, R2 ;  /* 0x00000018ff037819 */ /* 0x000fc80000011602 */
[----:B------:R-:W-:-:S04]  /*b330*/  LOP3.LUT R0, R0, R3, RZ, 0xfc, !PT ;  /* 0x0000000300007212 */ /* 0x000fc800078efcff */
[----:B------:R-:W-:Y:S02]  /*b340*/  PRMT R8, R0, 0x7610, R8 ;  /* 0x0000761000087816 */ /* 0x000fe40000000008 */
.L_x_7493:
[----:B------:R-:W-:Y:S05]  /*b350*/  BSYNC B0 ;  /* 0x0000000000007941 */ /* 0x000fea0003800000 */
.L_x_7492:
[----:B------:R-:W-:Y:S01]  /*b360*/  STG.E.U8 [R16.64], R8 ;  /* 0x0000000810007986 */ /* 0x000fe2000c101124 */
[----:B------:R-:W-:Y:S05]  /*b370*/  EXIT ;  /* 0x000000000000794d */ /* 0x000fea0003800000 */
.L_x_7490:
        /* <DEDUP_REMOVED lines=17> */
.L_x_7497:
[----:B------:R-:W-:-:S04]  /*b490*/  LOP3.LUT R2, R3, 0x80000000, RZ, 0xc0, !PT ;  /* 0x8000000003027812 */ /* 0x000fc800078ec0ff */
[----:B------:R-:W-:-:S04]  /*b4a0*/  SHF.R.U32.HI R3, RZ, 0x18, R2 ;  /* 0x00000018ff037819 */ /* 0x000fc80000011602 */
[----:B------:R-:W-:-:S04]  /*b4b0*/  LOP3.LUT R0, R0, R3, RZ, 0xfc, !PT ;  /* 0x0000000300007212 */ /* 0x000fc800078efcff */
[----:B------:R-:W-:Y:S02]  /*b4c0*/  PRMT R8, R0, 0x7610, R8 ;  /* 0x0000761000087816 */ /* 0x000fe40000000008 */
.L_x_7496:
[----:B------:R-:W-:Y:S05]  /*b4d0*/  BSYNC B0 ;  /* 0x0000000000007941 */ /* 0x000fea0003800000 */
.L_x_7495:
[----:B------:R-:W-:Y:S01]  /*b4e0*/  STG.E.U8 [R16.64], R8 ;  /* 0x0000000810007986 */ /* 0x000fe2000c101124 */
[----:B------:R-:W-:Y:S05]  /*b4f0*/  EXIT ;  /* 0x000000000000794d */ /* 0x000fea0003800000 */
.L_x_7489:
        /* <DEDUP_REMOVED lines=22> */
.L_x_7472:
        /* <DEDUP_REMOVED lines=20> */
.L_x_7499:
[----:B------:R-:W-:-:S06]  /*b7a0*/  PRMT R2, RZ, 0x5410, R2 ;  /* 0x00005410ff027816 */ /* 0x000fcc0000000002 */
[----:B------:R-:W0:Y:S02]  /*b7b0*/  F2I.U64.TRUNC R2, R2 ;  /* 0x0000000200027311 */ /* 0x000e24000020d800 */
[----:B0-----:R-:W-:Y:S01]  /*b7c0*/  STG.E.64 [R16.64], R2 ;  /* 0x0000000210007986 */ /* 0x001fe2000c101b24 */
[----:B------:R-:W-:Y:S05]  /*b7d0*/  EXIT ;  /* 0x000000000000794d */ /* 0x000fea0003800000 */
.L_x_7498:
[----:B------:R-:W-:-:S04]  /*b7e0*/  PRMT R2, RZ, 0x5410, R2 ;  /* 0x00005410ff027816 */ /* 0x000fc80000000002 */
[----:B------:R-:W0:Y:S02]  /*b7f0*/  F2I.FTZ.U32.TRUNC.NTZ R3, R2 ;  /* 0x0000000200037305 */ /* 0x000e24000021f000 */
[----:B0-----:R-:W-:Y:S01]  /*b800*/  STG.E [R16.64], R3 ;  /* 0x0000000310007986 */ /* 0x001fe2000c101924 */
[----:B------:R-:W-:Y:S05]  /*b810*/  EXIT ;  /* 0x000000000000794d */ /* 0x000fea0003800000 */
.L_x_7500:
        /* <DEDUP_REMOVED lines=14> */
.L_x_18352:


//--------------------- .text._ZN2at6native27unrolled_elementwise_kernelIZZZNS0_22reciprocal_kernel_cudaERNS_18TensorIteratorBaseEENKUlvE_clEvENKUlvE4_clEvEUlN3c108BFloat16EE_St5arrayIPcLm2EELi4E23TrivialOffsetCalculatorILi1EjESD_NS0_6memory12LoadWithCastILi1EEENSE_13StoreWithCastILi1EEEEEviT_T0_T2_T3_T4_T5_ --------------------------
	.section	.text._ZN2at6native27unrolled_elementwise_kernelIZZZNS0_22reciprocal_kernel_cudaERNS_18TensorIteratorBaseEENKUlvE_clEvENKUlvE4_clEvEUlN3c108BFloat16EE_St5arrayIPcLm2EELi4E23TrivialOffsetCalculatorILi1EjESD_NS0_6memory12LoadWithCastILi1EEENSE_13StoreWithCastILi1EEEEEviT_T0_T2_T3_T4_T5_,"ax",@progbits
	.sectioninfo	@"SHI_REGISTERS=28"
	.align	128
        .global         _ZN2at6native27unrolled_elementwise_kernelIZZZNS0_22reciprocal_kernel_cudaERNS_18TensorIteratorBaseEENKUlvE_clEvENKUlvE4_clEvEUlN3c108BFloat16EE_St5arrayIPcLm2EELi4E23TrivialOffsetCalculatorILi1EjESD_NS0_6memory12LoadWithCastILi1EEENSE_13StoreWithCastILi1EEEEEviT_T0_T2_T3_T4_T5_
        .type           _ZN2at6native27unrolled_elementwise_kernelIZZZNS0_22reciprocal_kernel_cudaERNS_18TensorIteratorBaseEENKUlvE_clEvENKUlvE4_clEvEUlN3c108BFloat16EE_St5arrayIPcLm2EELi4E23TrivialOffsetCalculatorILi1EjESD_NS0_6memory12LoadWithCastILi1EEENSE_13StoreWithCastILi1EEEEEviT_T0_T2_T3_T4_T5_,@function
        .size           _ZN2at6native27unrolled_elementwise_kernelIZZZNS0_22reciprocal_kernel_cudaERNS_18TensorIteratorBaseEENKUlvE_clEvENKUlvE4_clEvEUlN3c108BFloat16EE_St5arrayIPcLm2EELi4E23TrivialOffsetCalculatorILi1EjESD_NS0_6memory12LoadWithCastILi1EEENSE_13StoreWithCastILi1EEEEEviT_T0_T2_T3_T4_T5_,(.L_x_18353 - _ZN2at6native27unrolled_elementwise_kernelIZZZNS0_22reciprocal_kernel_cudaERNS_18TensorIteratorBaseEENKUlvE_clEvENKUlvE4_clEvEUlN3c108BFloat16EE_St5arrayIPcLm2EELi4E23TrivialOffsetCalculatorILi1EjESD_NS0_6memory12LoadWithCastILi1EEENSE_13StoreWithCastILi1EEEEEviT_T0_T2_T3_T4_T5_)
        .other          _ZN2at6native27unrolled_elementwise_kernelIZZZNS0_22reciprocal_kernel_cudaERNS_18TensorIteratorBaseEENKUlvE_clEvENKUlvE4_clEvEUlN3c108BFloat16EE_St5arrayIPcLm2EELi4E23TrivialOffsetCalculatorILi1EjESD_NS0_6memory12LoadWithCastILi1EEENSE_13StoreWithCastILi1EEEEEviT_T0_T2_T3_T4_T5_,@"STO_CUDA_ENTRY STV_DEFAULT"
_ZN2at6native27unrolled_elementwise_kernelIZZZNS0_22reciprocal_kernel_cudaERNS_18TensorIteratorBaseEENKUlvE_clEvENKUlvE4_clEvEUlN3c108BFloat16EE_St5arrayIPcLm2EELi4E23TrivialOffsetCalculatorILi1EjESD_NS0_6memory12LoadWithCastILi1EEENSE_13StoreWithCastILi1EEEEEviT_T0_T2_T3_T4_T5_:
.text._ZN2at6native27unrolled_elementwise_kernelIZZZNS0_22reciprocal_kernel_cudaERNS_18TensorIteratorBaseEENKUlvE_clEvENKUlvE4_clEvEUlN3c108BFloat16EE_St5arrayIPcLm2EELi4E23TrivialOffsetCalculatorILi1EjESD_NS0_6memory12LoadWithCastILi1EEENSE_13StoreWithCastILi1EEEEEviT_T0_T2_T3_T4_T5_:
        /* <DEDUP_REMOVED lines=32> */
.L_x_7506:
[----:B------:R-:W2:Y:S02]  /*0200*/  LDG.E.U8 R2, [R2.64] ;  /* 0x0000002402027981 */ /* 0x000ea4000c1e1100 */
[----:B--2---:R-:W0:Y:S02]  /*0210*/  I2F.U16 R0, R2 ;  /* 0x0000000200007306 */ /* 0x004e240000101000 */
[----:B0-----:R-:W-:-:S04]  /*0220*/  F2FP.BF16.PACK_AB R0, RZ, R0 ;  /* 0x00000000ff00723e */ /* 0x001fc800000010ff */
[----:B------:R-:W-:Y:S01]  /*0230*/  PRMT R22, R0, 0x7610, R22 ;  /* 0x0000761000167816 */ /* 0x000fe20000000016 */
[----:B------:R-:W-:Y:S05]  /*0240*/  BRA `(.L_x_7508) ;  /* 0x00000f1000007947 */ /* 0x000fea0003800000 */
.L_x_7505:
        /* <DEDUP_REMOVED lines=11> */
.L_x_7510:
[----:B------:R-:W2:Y:S02]  /*0300*/  LDG.E R2, [R2.64] ;  /* 0x0000002402027981 */ /* 0x000ea4000c1e1900 */
[----:B--2---:R-:W0:Y:S02]  /*0310*/  I2F R0, R2 ;  /* 0x0000000200007306 */ /* 0x004e240000201400 */
[----:B0-----:R-:W-:-:S04]  /*0320*/  F2FP.BF16.PACK_AB R0, RZ, R0 ;  /* 0x00000000ff00723e */ /* 0x001fc800000010ff */
[----:B------:R-:W-:Y:S01]  /*0330*/  PRMT R22, R0, 0x7610, R22 ;  /* 0x0000761000167816 */ /* 0x000fe20000000016 */
[----:B------:R-:W-:Y:S05]  /*0340*/  BRA `(.L_x_7508) ;  /* 0x00000e1000007947 */ /* 0x000fea0003800000 */
.L_x_7509:
[----:B------:R-:W2:Y:S02]  /*0350*/  LDG.E.U16 R2, [R2.64] ;  /* 0x0000002402027981 */ /* 0x000ea4000c1e1500 */
[----:B--2---:R-:W0:Y:S02]  /*0360*/  I2F.S16 R0, R2 ;  /* 0x0000000200007306 */ /* 0x004e240000101400 */
[----:B0-----:R-:W-:-:S04]  /*0370*/  F2FP.BF16.PACK_AB R0, RZ, R0 ;  /* 0x00000000ff00723e */ /* 0x001fc800000010ff */
[----:B------:R-:W-:Y:S01]  /*0380*/  PRMT R22, R0, 0x7610, R22 ;  /* 0x0000761000167816 */ /* 0x000fe20000000016 */
[----:B------:R-:W-:Y:S05]  /*0390*/  BRA `(.L_x_7508) ;  /* 0x00000dc000007947 */ /* 0x000fea0003800000 */
.L_x_7504:
        /* <DEDUP_REMOVED lines=9> */
.L_x_7512:
[----:B------:R-:W2:Y:S02]  /*0430*/  LDG.E.U16 R0, [R2.64] ;  /* 0x0000002402007981 */ /* 0x000ea4000c1e1500 */
[----:B--2---:R-:W-:-:S05]  /*0440*/  HADD2.F32 R0, -RZ, R0.H0_H0 ;  /* 0x20000000ff007230 */ /* 0x004fca0000004100 */
[----:B------:R-:W-:-:S04]  /*0450*/  F2FP.BF16.PACK_AB R0, RZ, R0 ;  /* 0x00000000ff00723e */ /* 0x000fc800000010ff */
[----:B------:R-:W-:Y:S01]  /*0460*/  PRMT R22, R0, 0x7610, R22 ;  /* 0x0000761000167816 */ /* 0x000fe20000000016 */
[----:B------:R-:W-:Y:S05]  /*0470*/  BRA `(.L_x_7508) ;  /* 0x00000ce000007947 */ /* 0x000fea0003800000 */
.L_x_7511:
        /* <DEDUP_REMOVED lines=9> */
.L_x_7514:
[----:B------:R-:W2:Y:S02]  /*0510*/  LDG.E.U16 R2, [R2.64] ;  /* 0x0000002402027981 */ /* 0x000ea4000c1e1500 */
[----:B--2---:R-:W-:-:S05]  /*0520*/  HADD2.F32 R0, -RZ, R2.H0_H0 ;  /* 0x20000002ff007230 */ /* 0x004fca0000004100 */
[----:B------:R-:W-:-:S04]  /*0530*/  F2FP.BF16.PACK_AB R0, RZ, R0 ;  /* 0x00000000ff00723e */ /* 0x000fc800000010ff */
[----:B------:R-:W-:Y:S01]  /*0540*/  PRMT R22, R0, 0x7610, R22 ;  /* 0x0000761000167816 */ /* 0x000fe20000000016 */
[----:B------:R-:W-:Y:S05]  /*0550*/  BRA `(.L_x_7508) ;  /* 0x00000c0000007947 */ /* 0x000fea0003800000 */
.L_x_7513:
[----:B------:R-:W2:Y:S02]  /*0560*/  LDG.E.64 R2, [R2.64] ;  /* 0x0000002402027981 */ /* 0x000ea4000c1e1b00 */
[----:B--2---:R-:W0:Y:S01]  /*0570*/  F2F.F32.F64 R0, R2 ;  /* 0x0000000200007310 */ /* 0x004e220000301000 */
[----:B------:R-:W0:-:S14]  /*0580*/  DSETP.GEU.AND P0, PT, |R2|, c[0x2][0x0], PT ;  /* 0x008000000200762a */ /* 0x000e1c0003f0e200 */
[----:B0-----:R-:W-:-:S05]  /*0590*/  @!P0 FMUL R0, R0, 1.175494350822287508e-38 ;  /* 0x0080000000008820 */ /* 0x001fca0000400000 */
[----:B------:R-:W-:-:S04]  /*05a0*/  F2FP.BF16.PACK_AB R0, RZ, R0 ;  /* 0x00000000ff00723e */ /* 0x000fc800000010ff */
[----:B------:R-:W-:Y:S01]  /*05b0*/  PRMT R22, R0, 0x7610, R22 ;  /* 0x0000761000167816 */ /* 0x000fe20000000016 */
[----:B------:R-:W-:Y:S05]  /*05c0*/  BRA `(.L_x_7508) ;  /* 0x00000b9000007947 */ /* 0x000fea0003800000 */
.L_x_7503:
        /* <DEDUP_REMOVED lines=14> */
.L_x_7517:
[----:B------:R-:W2:Y:S02]  /*06b0*/  LDG.E.64 R2, [R2.64] ;  /* 0x0000002402027981 */ /* 0x000ea4000c1e1b00 */
[----:B--2---:R-:W0:Y:S01]  /*06c0*/  F2F.F32.F64 R0, R2 ;  /* 0x0000000200007310 */ /* 0x004e220000301000 */
[----:B------:R-:W0:-:S14]  /*06d0*/  DSETP.GEU.AND P0, PT, |R2|, c[0x2][0x0], PT ;  /* 0x008000000200762a */ /* 0x000e1c0003f0e200 */
[----:B0-----:R-:W-:-:S05]  /*06e0*/  @!P0 FMUL R0, R0, 1.175494350822287508e-38 ;  /* 0x0080000000008820 */ /* 0x001fca0000400000 */
[----:B------:R-:W-:-:S04]  /*06f0*/  F2FP.BF16.PACK_AB R0, RZ, R0 ;  /* 0x00000000ff00723e */ /* 0x000fc800000010ff */
[----:B------:R-:W-:Y:S01]  /*0700*/  PRMT R22, R0, 0x7610, R22 ;  /* 0x0000761000167816 */ /* 0x000fe20000000016 */
[----:B------:R-:W-:Y:S05]  /*0710*/  BRA `(.L_x_7508) ;  /* 0x00000a4000007947 */ /* 0x000fea0003800000 */
.L_x_7516:
        /* <DEDUP_REMOVED lines=28> */
.L_x_7519:
        /* <DEDUP_REMOVED lines=16> */
.L_x_7518:
[----:B------:R0:W5:Y:S01]  /*09e0*/  LDG.E.U16 R22, [R2.64] ;  /* 0x0000002402167981 */ /* 0x000162000c1e1500 */
[----:B------:R-:W-:Y:S05]  /*09f0*/  BRA `(.L_x_7508) ;  /* 0x0000076000007947 */ /* 0x000fea0003800000 */
.L_x_7515:
        /* <DEDUP_REMOVED lines=12> */
.L_x_7522:
        /* <DEDUP_REMOVED lines=21> */
.L_x_7526:
[----:B------:R-:W-:Y:S05]  /*0c10*/  BSYNC B1 ;  /* 0x0000000000017941 */ /* 0x000fea0003800000 */
.L_x_7525:
[----:B------:R-:W-:Y:S01]  /*0c20*/  LEA R3, R0, 0x3b800000, 0x17 ;  /* 0x3b80000000037811 */ /* 0x000fe200078eb8ff */
[----:B------:R-:W-:-:S05]  /*0c30*/  IMAD.SHL.U32 R0, R2, 0x100000, RZ ;  /* 0x0010000002007824 */ /* 0x000fca00078e00ff */
[----:B------:R-:W-:Y:S02]  /*0c40*/  LOP3.LUT R0, R3, R0, R4, 0xfe, !PT ;  /* 0x0000000003007212 */ /* 0x000fe400078efe04 */
.L_x_7524:
[----:B------:R-:W-:Y:S05]  /*0c50*/  BSYNC B0 ;  /* 0x0000000000007941 */ /* 0x000fea0003800000 */
.L_x_7523:
[----:B------:R-:W-:-:S04]  /*0c60*/  F2FP.BF16.PACK_AB R0, RZ, R0 ;  /* 0x00000000ff00723e */ /* 0x000fc800000010ff */
[----:B------:R-:W-:Y:S01]  /*0c70*/  PRMT R22, R0, 0x7610, R22 ;  /* 0x0000761000167816 */ /* 0x000fe20000000016 */
[----:B------:R-:W-:Y:S05]  /*0c80*/  BRA `(.L_x_7508) ;  /* 0x000004d000007947 */ /* 0x000fea0003800000 */
.L_x_7521:
        /* <DEDUP_REMOVED lines=21> */
.L_x_7530:
[----:B------:R-:W-:Y:S05]  /*0de0*/  BSYNC B1 ;  /* 0x0000000000017941 */ /* 0x000fea0003800000 */
.L_x_7529:
[----:B------:R-:W-:Y:S01]  /*0df0*/  LEA R3, R0, 0x37800000, 0x17 ;  /* 0x3780000000037811 */ /* 0x000fe200078eb8ff */
[----:B------:R-:W-:-:S05]  /*0e00*/  IMAD.SHL.U32 R0, R2, 0x200000, RZ ;  /* 0x0020000002007824 */ /* 0x000fca00078e00ff */
[----:B------:R-:W-:Y:S02]  /*0e10*/  LOP3.LUT R0, R3, R0, R4, 0xfe, !PT ;  /* 0x0000000003007212 */ /* 0x000fe400078efe04 */
.L_x_7528:
[----:B------:R-:W-:Y:S05]  /*0e20*/  BSYNC B0 ;  /* 0x0000000000007941 */ /* 0x000fea0003800000 */
.L_x_7527:
[----:B------:R-:W-:-:S04]  /*0e30*/  F2FP.BF16.PACK_AB R0, RZ, R0 ;  /* 0x00000000ff00723e */ /* 0x000fc800000010ff */
[----:B------:R-:W-:Y:S01]  /*0e40*/  PRMT R22, R0, 0x7610, R22 ;  /* 0x0000761000167816 */ /* 0x000fe20000000016 */
[----:B------:R-:W-:Y:S05]  /*0e50*/  BRA `(.L_x_7508) ;  /* 0x0000030000007947 */ /* 0x000fea0003800000 */
.L_x_7520:
        /* <DEDUP_REMOVED lines=14> */
.L_x_7534:
[----:B------:R-:W-:Y:S05]  /*0f40*/  BSYNC B0 ;  /* 0x0000000000007941 */ /* 0x000fea0003800000 */
.L_x_7533:
[----:B------:R-:W-:-:S04]  /*0f50*/  F2FP.BF16.PACK_AB R0, RZ, R0 ;  /* 0x00000000ff00723e */ /* 0x000fc800000010ff */
[----:B------:R-:W-:Y:S01]  /*0f60*/  PRMT R22, R0, 0x7610, R22 ;  /* 0x0000761000167816 */ /* 0x000fe20000000016 */
[----:B------:R-:W-:Y:S05]  /*0f70*/  BRA `(.L_x_7508) ;  /* 0x000001e000007947 */ /* 0x000fea0003800000 */
.L_x_7507:
        /* <DEDUP_REMOVED lines=21> */
.L_x_7532:
[----:B------:R-:W2:Y:S02]  /*10d0*/  LDG.E.64 R2, [R2.64] ;  /* 0x0000002402027981 */ /* 0x000ea4000c1e1b00 */
[----:B--2---:R-:W0:Y:S02]  /*10e0*/  I2F.U64 R0, R2 ;  /* 0x0000000200007312 */ /* 0x004e240000301000 */
[----:B0-----:R-:W-:-:S04]  /*10f0*/  F2FP.BF16.PACK_AB R0, RZ, R0 ;  /* 0x00000000ff00723e */ /* 0x001fc800000010ff */
[----:B------:R-:W-:Y:S01]  /*1100*/  PRMT R22, R0, 0x7610, R22 ;  /* 0x0000761000167816 */ /* 0x000fe20000000016 */
[----:B------:R-:W-:Y:S05]  /*1110*/  BRA `(.L_x_7508) ;  /* 0x0000004000007947 */ /* 0x000fea0003800000 */
.L_x_7531:
[----:B------:R-:W2:Y:S02]  /*1120*/  LDG.E R2, [R2.64] ;  /* 0x0000002402027981 */ /* 0x000ea4000c1e1900 */
[----:B--2---:R-:W0:Y:S02]  /*1130*/  I2F.U32 R0, R2 ;  /* 0x0000000200007306 */ /* 0x004e240000201000 */
[----:B0-----:R-:W-:-:S04]  /*1140*/  F2FP.BF16.PACK_AB R0, RZ, R0 ;  /* 0x00000000ff00723e */ /* 0x001fc800000010ff */
[----:B------:R-:W-:Y:S02]  /*1150*/  PRMT R22, R0, 0x7610, R22 ;  /* 0x0000761000167816 */ /* 0x000fe40000000016 */
.L_x_7508:
[----:B------:R-:W1:Y:S02]  /*1160*/  S2R R24, SR_TID.X ;  /* 0x0000000000187919 */ /* 0x000e640000002100 */
[----:B-1----:R-:W-:-:S03]  /*1170*/  IADD3 R24, R24, 0x80, RZ ;  /* 0x0000008018187810 */ /* 0x002fc60007ffe0ff */
.L_x_7502:
[----:B-1----:R-:W-:Y:S05]  /*1180*/  BSYNC B6 ;  /* 0x0000000000067941 */ /* 0x002fea0003800000 */
.L_x_7501:
        /* <DEDUP_REMOVED lines=24> */
.L_x_7540:
[----:B------:R-:W2:Y:S02]  /*1310*/  LDG.E.U8 R2, [R2.64] ;  /* 0x0000002402027981 */ /* 0x000ea4000c1e1100 */
[----:B--2---:R-:W0:Y:S02]  /*1320*/  I2F.U16 R0, R2 ;  /* 0x0000000200007306 */ /* 0x004e240000101000 */
[----:B0-----:R-:W-:-:S04]  /*1330*/  F2FP.BF16.PACK_AB R0, RZ, R0 ;  /* 0x00000000ff00723e */ /* 0x001fc800000010ff */
[----:B------:R-:W-:Y:S01]  /*1340*/  PRMT R18, R0, 0x7610, R18 ;  /* 0x0000761000127816 */ /* 0x000fe20000000012 */
[----:B------:R-:W-:Y:S05]  /*1350*/  BRA `(.L_x_7542) ;  /* 0x00000f0000007947 */ /* 0x000fea0003800000 */
.L_x_7539:
        /* <DEDUP_REMOVED lines=11> */
.L_x_7544:
[----:B------:R-:W2:Y:S02]  /*1410*/  LDG.E R2, [R2.64] ;  /* 0x0000002402027981 */ /* 0x000ea4000c1e1900 */
[----:B--2---:R-:W0:Y:S02]  /*1420*/  I2F R0, R2 ;  /* 0x0000000200007306 */ /* 0x004e240000201400 */
[----:B0-----:R-:W-:-:S04]  /*1430*/  F2FP.BF16.PACK_AB R0, RZ, R0 ;  /* 0x00000000ff00723e */ /* 0x001fc800000010ff */
[----:B------:R-:W-:Y:S01]  /*1440*/  PRMT R18, R0, 0x7610, R18 ;  /* 0x0000761000127816 */ /* 0x000fe20000000012 */
[----:B------:R-:W-:Y:S05]  /*1450*/  BRA `(.L_x_7542) ;  /* 0x00000e0000007947 */ /* 0x000fea0003800000 */
.L_x_7543:
[----:B------:R-:W2:Y:S02]  /*1460*/  LDG.E.U16 R2, [R2.64] ;  /* 0x0000002402027981 */ /* 0x000ea4000c1e1500 */
[----:B--2---:R-:W0:Y:S02]  /*1470*/  I2F.S16 R0, R2 ;  /* 0x0000000200007306 */ /* 0x004e240000101400 */
[----:B0-----:R-:W-:-:S04]  /*1480*/  F2FP.BF16.PACK_AB R0, RZ, R0 ;  /* 0x00000000ff00723e */ /* 0x001fc800000010ff */
[----:B------:R-:W-:Y:S01]  /*1490*/  PRMT R18, R0, 0x7610, R18 ;  /* 0x0000761000127816 */ /* 0x000fe20000000012 */
[----:B------:R-:W-:Y:S05]  /*14a0*/  BRA `(.L_x_7542) ;  /* 0x00000db000007947 */ /* 0x000fea0003800000 */
.L_x_7538:
        /* <DEDUP_REMOVED lines=9> */
.L_x_7546:
[----:B------:R-:W2:Y:S02]  /*1540*/  LDG.E.U16 R0, [R2.64] ;  /* 0x0000002402007981 */ /* 0x000ea4000c1e1500 */
[----:B--2---:R-:W-:-:S05]  /*1550*/  HADD2.F32 R0, -RZ, R0.H0_H0 ;  /* 0x20000000ff007230 */ /* 0x004fca0000004100 */
[----:B------:R-:W-:-:S04]  /*1560*/  F2FP.BF16.PACK_AB R0, RZ, R0 ;  /* 0x00000000ff00723e */ /* 0x000fc800000010ff */
[----:B------:R-:W-:Y:S01]  /*1570*/  PRMT R18, R0, 0x7610, R18 ;  /* 0x0000761000127816 */ /* 0x000fe20000000012 */
[----:B------:R-:W-:Y:S05]  /*1580*/  BRA `(.L_x_7542) ;  /* 0x00000cd000007947 */ /* 0x000fea0003800000 */
.L_x_7545:
        /* <DEDUP_REMOVED lines=9> */
.L_x_7548:
[----:B------:R-:W2:Y:S02]  /*1620*/  LDG.E.U16 R2, [R2.64] ;  /* 0x0000002402027981 */ /* 0x000ea4000c1e1500 */
[----:B--2---:R-:W-:-:S05]  /*1630*/  HADD2.F32 R0, -RZ, R2.H0_H0 ;  /* 0x20000002ff007230 */ /* 0x004fca0000004100 */
[----:B------:R-:W-:-:S04]  /*1640*/  F2FP.BF16.PACK_AB R0, RZ, R0 ;  /* 0x00000000ff00723e */ /* 0x000fc800000010ff */
[----:B------:R-:W-:Y:S01]  /*1650*/  PRMT R18, R0, 0x7610, R18 ;  /* 0x0000761000127816 */ /* 0x000fe20000000012 */
[----:B------:R-:W-:Y:S05]  /*1660*/  BRA `(.L_x_7542) ;  /* 0x00000bf000007947 */ /* 0x000fea0003800000 */
.L_x_7547:
[----:B------:R-:W2:Y:S02]  /*1670*/  LDG.E.64 R2, [R2.64] ;  /* 0x0000002402027981 */ /* 0x000ea4000c1e1b00 */
[----:B--2---:R-:W0:Y:S01]  /*1680*/  F2F.F32.F64 R0, R2 ;  /* 0x0000000200007310 */ /* 0x004e220000301000 */
[----:B------:R-:W0:-:S14]  /*1690*/  DSETP.GEU.AND P0, PT, |R2|, c[0x2][0x0], PT ;  /* 0x008000000200762a */ /* 0x000e1c0003f0e200 */
[----:B0-----:R-:W-:-:S05]  /*16a0*/  @!P0 FMUL R0, R0, 1.175494350822287508e-38 ;  /* 0x0080000000008820 */ /* 0x001fca0000400000 */
[----:B------:R-:W-:-:S04]  /*16b0*/  F2FP.BF16.PACK_AB R0, RZ, R0 ;  /* 0x00000000ff00723e */ /* 0x000fc800000010ff */
[----:B------:R-:W-:Y:S01]  /*16c0*/  PRMT R18, R0, 0x7610, R18 ;  /* 0x0000761000127816 */ /* 0x000fe20000000012 */
[----:B------:R-:W-:Y:S05]  /*16d0*/  BRA `(.L_x_7542) ;  /* 0x00000b8000007947 */ /* 0x000fea0003800000 */
.L_x_7537:
        /* <DEDUP_REMOVED lines=14> */
.L_x_7551:
[----:B------:R-:W2:Y:S02]  /*17c0*/  LDG.E.64 R2, [R2.64] ;  /* 0x0000002402027981 */ /* 0x000ea4000c1e1b00 */
[----:B--2---:R-:W0:Y:S01]  /*17d0*/  F2F.F32.F64 R0, R2 ;  /* 0x0000000200007310 */ /* 0x004e220000301000 */
[----:B------:R-:W0:-:S14]  /*17e0*/  DSETP.GEU.AND P0, PT, |R2|, c[0x2][0x0], PT ;  /* 0x008000000200762a */ /* 0x000e1c0003f0e200 */
[----:B0-----:R-:W-:-:S05]  /*17f0*/  @!P0 FMUL R0, R0, 1.175494350822287508e-38 ;  /* 0x0080000000008820 */ /* 0x001fca0000400000 */
[----:B------:R-:W-:-:S04]  /*1800*/  F2FP.BF16.PACK_AB R0, RZ, R0 ;  /* 0x00000000ff00723e */ /* 0x000fc800000010ff */
[----:B------:R-:W-:Y:S01]  /*1810*/  PRMT R18, R0, 0x7610, R18 ;  /* 0x0000761000127816 */ /* 0x000fe20000000012 */
[----:B------:R-:W-:Y:S05]  /*1820*/  BRA `(.L_x_7542) ;  /* 0x00000a3000007947 */ /* 0x000fea0003800000 */
.L_x_7550:
        /* <DEDUP_REMOVED lines=28> */
.L_x_7553:
        /* <DEDUP_REMOVED lines=15> */
.L_x_7552:
[----:B------:R0:W5:Y:S01]  /*1ae0*/  LDG.E.U16 R18, [R2.64] ;  /* 0x0000002402127981 */ /* 0x000162000c1e1500 */
[----:B------:R-:W-:Y:S05]  /*1af0*/  BRA `(.L_x_7542) ;  /* 0x0000076000007947 */ /* 0x000fea0003800000 */
.L_x_7549:
        /* <DEDUP_REMOVED lines=12> */
.L_x_7556:
        /* <DEDUP_REMOVED lines=21> */
.L_x_7560:
[----:B------:R-:W-:Y:S05]  /*1d10*/  BSYNC B1 ;  /* 0x0000000000017941 */ /* 0x000fea0003800000 */
.L_x_7559:
[----:B------:R-:W-:Y:S01]  /*1d20*/  LEA R3, R0, 0x3b800000, 0x17 ;  /* 0x3b80000000037811 */ /* 0x000fe200078eb8ff */
[----:B------:R-:W-:-:S05]  /*1d30*/  IMAD.SHL.U32 R0, R2, 0x100000, RZ ;  /* 0x0010000002007824 */ /* 0x000fca00078e00ff */
[----:B------:R-:W-:Y:S02]  /*1d40*/  LOP3.LUT R0, R3, R0, R4, 0xfe, !PT ;  /* 0x0000000003007212 */ /* 0x000fe400078efe04 */
.L_x_7558:
[----:B------:R-:W-:Y:S05]  /*1d50*/  BSYNC B0 ;  /* 0x0000000000007941 */ /* 0x000fea0003800000 */
.L_x_7557:
[----:B------:R-:W-:-:S04]  /*1d60*/  F2FP.BF16.PACK_AB R0, RZ, R0 ;  /* 0x00000000ff00723e */ /* 0x000fc800000010ff */
[----:B------:R-:W-:Y:S01]  /*1d70*/  PRMT R18, R0, 0x7610, R18 ;  /* 0x0000761000127816 */ /* 0x000fe20000000012 */
[----:B------:R-:W-:Y:S05]  /*1d80*/  BRA `(.L_x_7542) ;  /* 0x000004d000007947 */ /* 0x000fea0003800000 */
.L_x_7555:
        /* <DEDUP_REMOVED lines=21> */
.L_x_7564:
[----:B------:R-:W-:Y:S05]  /*1ee0*/  BSYNC B1 ;  /* 0x0000000000017941 */ /* 0x000fea0003800000 */
.L_x_7563:
[----:B------:R-:W-:Y:S01]  /*1ef0*/  LEA R3, R0, 0x37800000, 0x17 ;  /* 0x3780000000037811 */ /* 0x000fe200078eb8ff */
[----:B------:R-:W-:-:S05]  /*1f00*/  IMAD.SHL.U32 R0, R2, 0x200000, RZ ;  /* 0x0020000002007824 */ /* 0x000fca00078e00ff */
[----:B------:R-:W-:Y:S02]  /*1f10*/  LOP3.LUT R0, R3, R0, R4, 0xfe, !PT ;  /* 0x0000000003007212 */ /* 0x000fe400078efe04 */
.L_x_7562:
[----:B------:R-:W-:Y:S05]  /*1f20*/  BSYNC B0 ;  /* 0x0000000000007941 */ /* 0x000fea0003800000 */
.L_x_7561:
[----:B------:R-:W-:-:S04]  /*1f30*/  F2FP.BF16.PACK_AB R0, RZ, R0 ;  /* 0x00000000ff00723e */ /* 0x000fc800000010ff */
[----:B------:R-:W-:Y:S01]  /*1f40*/  PRMT R18, R0, 0x7610, R18 ;  /* 0x0000761000127816 */ /* 0x000fe20000000012 */
[----:B------:R-:W-:Y:S05]  /*1f50*/  BRA `(.L_x_7542) ;  /* 0x0000030000007947 */ /* 0x000fea0003800000 */
.L_x_7554:
        /* <DEDUP_REMOVED lines=14> */
.L_x_7568:
[----:B------:R-:W-:Y:S05]  /*2040*/  BSYNC B0 ;  /* 0x0000000000007941 */ /* 0x000fea0003800000 */
.L_x_7567:
[----:B------:R-:W-:-:S04]  /*2050*/  F2FP.BF16.PACK_AB R0, RZ, R0 ;  /* 0x00000000ff00723e */ /* 0x000fc800000010ff */
[----:B------:R-:W-:Y:S01]  /*2060*/  PRMT R18, R0, 0x7610, R18 ;  /* 0x0000761000127816 */ /* 0x000fe20000000012 */
[----:B------:R-:W-:Y:S05]  /*2070*/  BRA `(.L_x_7542) ;  /* 0x000001e000007947 */ /* 0x000fea0003800000 */
.L_x_7541:
        /* <DEDUP_REMOVED lines=21> */
.L_x_7566:
[----:B------:R-:W2:Y:S02]  /*21d0*/  LDG.E.64 R2, [R2.64] ;  /* 0x0000002402027981 */ /* 0x000ea4000c1e1b00 */
[----:B--2---:R-:W0:Y:S02]  /*21e0*/  I2F.U64 R0, R2 ;  /* 0x0000000200007312 */ /* 0x004e240000301000 */
[----:B0-----:R-:W-:-:S04]  /*21f0*/  F2FP.BF16.PACK_AB R0, RZ, R0 ;  /* 0x00000000ff00723e */ /* 0x001fc800000010ff */
[----:B------:R-:W-:Y:S01]  /*2200*/  PRMT R18, R0, 0x7610, R18 ;  /* 0x0000761000127816 */ /* 0x000fe20000000012 */
[----:B------:R-:W-:Y:S05]  /*2210*/  BRA `(.L_x_7542) ;  /* 0x0000004000007947 */ /* 0x000fea0003800000 */
.L_x_7565:
[----:B------:R-:W2:Y:S02]  /*2220*/  LDG.E R2, [R2.64] ;  /* 0x0000002402027981 */ /* 0x000ea4000c1e1900 */
[----:B--2---:R-:W0:Y:S02]  /*2230*/  I2F.U32 R0, R2 ;  /* 0x0000000200007306 */ /* 0x004e240000201000 */
[----:B0-----:R-:W-:-:S04]  /*2240*/  F2FP.BF16.PACK_AB R0, RZ, R0 ;  /* 0x00000000ff00723e */ /* 0x001fc800000010ff */
[----:B------:R-:W-:Y:S02]  /*2250*/  PRMT R18, R0, 0x7610, R18 ;  /* 0x0000761000127816 */ /* 0x000fe40000000012 */
.L_x_7542:
[----:B------:R-:W-:-:S05]  /*2260*/  IADD3 R24, R24, 0x80, RZ ;  /* 0x0000008018187810 */ /* 0x000fca0007ffe0ff */
.L_x_7536:
[----:B------:R-:W-:Y:S05]  /*2270*/  BSYNC B6 ;  /* 0x0000000000067941 */ /* 0x000fea0003800000 */
.L_x_7535:
        /* <DEDUP_REMOVED lines=26> */
.L_x_7574:
[----:B------:R-:W2:Y:S02]  /*2420*/  LDG.E.U8 R2, [R2.64] ;  /* 0x0000002402027981 */ /* 0x000ea4000c1e1100 */
[----:B--2---:R-:W0:Y:S02]  /*2430*/  I2F.U16 R0, R2 ;  /* 0x0000000200007306 */ /* 0x004e240000101000 */
[----:B0-----:R-:W-:-:S04]  /*2440*/  F2FP.BF16.PACK_AB R0, RZ, R0 ;  /* 0x00000000ff00723e */ /* 0x001fc800000010ff */
[----:B------:R-:W-:Y:S01]  /*2450*/  PRMT R25, R0, 0x7610, R25 ;  /* 0x0000761000197816 */ /* 0x000fe20000000019 */
[----:B------:R-:W-:Y:S05]  /*2460*/  BRA `(.L_x_7576) ;  /* 0x00000f0000007947 */ /* 0x000fea0003800000 */
.L_x_7573:
        /* <DEDUP_REMOVED lines=11> */
.L_x_7578:
[----:B------:R-:W2:Y:S02]  /*2520*/  LDG.E R2, [R2.64] ;  /* 0x0000002402027981 */ /* 0x000ea4000c1e1900 */
[----:B--2---:R-:W0:Y:S02]  /*2530*/  I2F R0, R2 ;  /* 0x0000000200007306 */ /* 0x004e240000201400 */
[----:B0-----:R-:W-:-:S04]  /*2540*/  F2FP.BF16.PACK_AB R0, RZ, R0 ;  /* 0x00000000ff00723e */ /* 0x001fc800000010ff */
[----:B------:R-:W-:Y:S01]  /*2550*/  PRMT R25, R0, 0x7610, R25 ;  /* 0x0000761000197816 */ /* 0x000fe20000000019 */
[----:B------:R-:W-:Y:S05]  /*2560*/  BRA `(.L_x_7576) ;  /* 0x00000e0000007947 */ /* 0x000fea0003800000 */
.L_x_7577:
[----:B------:R-:W2:Y:S02]  /*2570*/  LDG.E.U16 R2, [R2.64] ;  /* 0x0000002402027981 */ /* 0x000ea4000c1e1500 */
[----:B--2---:R-:W0:Y:S02]  /*2580*/  I2F.S16 R0, R2 ;  /* 0x0000000200007306 */ /* 0x004e240000101400 */
[----:B0-----:R-:W-:-:S04]  /*2590*/  F2FP.BF16.PACK_AB R0, RZ, R0 ;  /* 0x00000000ff00723e */ /* 0x001fc800000010ff */
[----:B------:R-:W-:Y:S01]  /*25a0*/  PRMT R25, R0, 0x7610, R25 ;  /* 0x0000761000197816 */ /* 0x000fe20000000019 */
[----:B------:R-:W-:Y:S05]  /*25b0*/  BRA `(.L_x_7576) ;  /* 0x00000db000007947 */ /* 0x000fea0003800000 */
.L_x_7572:
        /* <DEDUP_REMOVED lines=9> */
.L_x_7580:
[----:B------:R-:W2:Y:S02]  /*2650*/  LDG.E.U16 R0, [R2.64] ;  /* 0x0000002402007981 */ /* 0x000ea4000c1e1500 */
[----:B--2---:R-:W-:-:S05]  /*2660*/  HADD2.F32 R0, -RZ, R0.H0_H0 ;  /* 0x20000000ff007230 */ /* 0x004fca0000004100 */
[----:B------:R-:W-:-:S04]  /*2670*/  F2FP.BF16.PACK_AB R0, RZ, R0 ;  /* 0x00000000ff00723e */ /* 0x000fc800000010ff */
[----:B------:R-:W-:Y:S01]  /*2680*/  PRMT R25, R0, 0x7610, R25 ;  /* 0x0000761000197816 */ /* 0x000fe20000000019 */
[----:B------:R-:W-:Y:S05]  /*2690*/  BRA `(.L_x_7576) ;  /* 0x00000cd000007947 */ /* 0x000fea0003800000 */
.L_x_7579:
        /* <DEDUP_REMOVED lines=9> */
.L_x_7582:
[----:B------:R-:W2:Y:S02]  /*2730*/  LDG.E.U16 R2, [R2.64] ;  /* 0x0000002402027981 */ /* 0x000ea4000c1e1500 */
[----:B--2---:R-:W-:-:S05]  /*2740*/  HADD2.F32 R0, -RZ, R2.H0_H0 ;  /* 0x20000002ff007230 */ /* 0x004fca0000004100 */
[----:B------:R-:W-:-:S04]  /*2750*/  F2FP.BF16.PACK_AB R0, RZ, R0 ;  /* 0x00000000ff00723e */ /* 0x000fc800000010ff */
[----:B------:R-:W-:Y:S01]  /*2760*/  PRMT R25, R0, 0x7610, R25 ;  /* 0x0000761000197816 */ /* 0x000fe20000000019 */
[----:B------:R-:W-:Y:S05]  /*2770*/  BRA `(.L_x_7576) ;  /* 0x00000bf000007947 */ /* 0x000fea0003800000 */
.L_x_7581:
[----:B------:R-:W2:Y:S02]  /*2780*/  LDG.E.64 R2, [R2.64] ;  /* 0x0000002402027981 */ /* 0x000ea4000c1e1b00 */
[----:B--2---:R-:W0:Y:S01]  /*2790*/  F2F.F32.F64 R0, R2 ;  /* 0x0000000200007310 */ /* 0x004e220000301000 */
[----:B------:R-:W0:-:S14]  /*27a0*/  DSETP.GEU.AND P0, PT, |R2|, c[0x2][0x0], PT ;  /* 0x008000000200762a */ /* 0x000e1c0003f0e200 */
[----:B0-----:R-:W-:-:S05]  /*27b0*/  @!P0 FMUL R0, R0, 1.175494350822287508e-38 ;  /* 0x0080000000008820 */ /* 0x001fca0000400000 */
[----:B------:R-:W-:-:S04]  /*27c0*/  F2FP.BF16.PACK_AB R0, RZ, R0 ;  /* 0x00000000ff00723e */ /* 0x000fc800000010ff */
[----:B------:R-:W-:Y:S01]  /*27d0*/  PRMT R25, R0, 0x7610, R25 ;  /* 0x0000761000197816 */ /* 0x000fe20000000019 */
[----:B------:R-:W-:Y:S05]  /*27e0*/  BRA `(.L_x_7576) ;  /* 0x00000b8000007947 */ /* 0x000fea0003800000 */
.L_x_7571:
        /* <DEDUP_REMOVED lines=14> */
.L_x_7585:
[----:B------:R-:W2:Y:S02]  /*28d0*/  LDG.E.64 R2, [R2.64] ;  /* 0x0000002402027981 */ /* 0x000ea4000c1e1b00 */
[----:B--2---:R-:W0:Y:S01]  /*28e0*/  F2F.F32.F64 R0, R2 ;  /* 0x0000000200007310 */ /* 0x004e220000301000 */
[----:B------:R-:W0:-:S14]  /*28f0*/  DSETP.GEU.AND P0, PT, |R2|, c[0x2][0x0], PT ;  /* 0x008000000200762a */ /* 0x000e1c0003f0e200 */
[----:B0-----:R-:W-:-:S05]  /*2900*/  @!P0 FMUL R0, R0, 1.175494350822287508e-38 ;  /* 0x0080000000008820 */ /* 0x001fca0000400000 */
[----:B------:R-:W-:-:S04]  /*2910*/  F2FP.BF16.PACK_AB R0, RZ, R0 ;  /* 0x00000000ff00723e */ /* 0x000fc800000010ff */
[----:B------:R-:W-:Y:S01]  /*2920*/  PRMT R25, R0, 0x7610, R25 ;  /* 0x0000761000197816 */ /* 0x000fe20000000019 */
[----:B------:R-:W-:Y:S05]  /*2930*/  BRA `(.L_x_7576) ;  /* 0x00000a3000007947 */ /* 0x000fea0003800000 */
.L_x_7584:
        /* <DEDUP_REMOVED lines=28> */
.L_x_7587:
        /* <DEDUP_REMOVED lines=15> */
.L_x_7586:
[----:B------:R0:W5:Y:S01]  /*2bf0*/  LDG.E.U16 R25, [R2.64] ;  /* 0x0000002402197981 */ /* 0x000162000c1e1500 */
[----:B------:R-:W-:Y:S05]  /*2c00*/  BRA `(.L_x_7576) ;  /* 0x0000076000007947 */ /* 0x000fea0003800000 */
.L_x_7583:
        /* <DEDUP_REMOVED lines=12> */
.L_x_7590:
        /* <DEDUP_REMOVED lines=21> */
.L_x_7594:
[----:B------:R-:W-:Y:S05]  /*2e20*/  BSYNC B1 ;  /* 0x0000000000017941 */ /* 0x000fea0003800000 */
.L_x_7593:
[----:B------:R-:W-:Y:S01]  /*2e30*/  LEA R3, R0, 0x3b800000, 0x17 ;  /* 0x3b80000000037811 */ /* 0x000fe200078eb8ff */
[----:B------:R-:W-:-:S05]  /*2e40*/  IMAD.SHL.U32 R0, R2, 0x100000, RZ ;  /* 0x0010000002007824 */ /* 0x000fca00078e00ff */
[----:B------:R-:W-:Y:S02]  /*2e50*/  LOP3.LUT R0, R3, R0, R4, 0xfe, !PT ;  /* 0x0000000003007212 */ /* 0x000fe400078efe04 */
.L_x_7592:
[----:B------:R-:W-:Y:S05]  /*2e60*/  BSYNC B0 ;  /* 0x0000000000007941 */ /* 0x000fea0003800000 */
.L_x_7591:
[----:B------:R-:W-:-:S04]  /*2e70*/  F2FP.BF16.PACK_AB R0, RZ, R0 ;  /* 0x00000000ff00723e */ /* 0x000fc800000010ff */
[----:B------:R-:W-:Y:S01]  /*2e80*/  PRMT R25, R0, 0x7610, R25 ;  /* 0x0000761000197816 */ /* 0x000fe20000000019 */
[----:B------:R-:W-:Y:S05]  /*2e90*/  BRA `(.L_x_7576) ;  /* 0x000004d000007947 */ /* 0x000fea0003800000 */
.L_x_7589:
        /* <DEDUP_REMOVED lines=21> */
.L_x_7598:
[----:B------:R-:W-:Y:S05]  /*2ff0*/  BSYNC B1 ;  /* 0x0000000000017941 */ /* 0x000fea0003800000 */
.L_x_7597:
[----:B------:R-:W-:Y:S01]  /*3000*/  LEA R3, R0, 0x37800000, 0x17 ;  /* 0x3780000000037811 */ /* 0x000fe200078eb8ff */
[----:B------:R-:W-:-:S05]  /*3010*/  IMAD.SHL.U32 R0, R2, 0x200000, RZ ;  /* 0x0020000002007824 */ /* 0x000fca00078e00ff */
[----:B------:R-:W-:Y:S02]  /*3020*/  LOP3.LUT R0, R3, R0, R4, 0xfe, !PT ;  /* 0x0000000003007212 */ /* 0x000fe400078efe04 */
.L_x_7596:
[----:B------:R-:W-:Y:S05]  /*3030*/  BSYNC B0 ;  /* 0x0000000000007941 */ /* 0x000fea0003800000 */
.L_x_7595:
[----:B------:R-:W-:-:S04]  /*3040*/  F2FP.BF16.PACK_AB R0, RZ, R0 ;  /* 0x00000000ff00723e */ /* 0x000fc800000010ff */
[----:B------:R-:W-:Y:S01]  /*3050*/  PRMT R25, R0, 0x7610, R25 ;  /* 0x0000761000197816 */ /* 0x000fe20000000019 */
[----:B------:R-:W-:Y:S05]  /*3060*/  BRA `(.L_x_7576) ;  /* 0x0000030000007947 */ /* 0x000fea0003800000 */
.L_x_7588:
        /* <DEDUP_REMOVED lines=14> */
.L_x_7602:
[----:B------:R-:W-:Y:S05]  /*3150*/  BSYNC B0 ;  /* 0x0000000000007941 */ /* 0x000fea0003800000 */
.L_x_7601:
[----:B------:R-:W-:-:S04]  /*3160*/  F2FP.BF16.PACK_AB R0, RZ, R0 ;  /* 0x00000000ff00723e */ /* 0x000fc800000010ff */
[----:B------:R-:W-:Y:S01]  /*3170*/  PRMT R25, R0, 0x7610, R25 ;  /* 0x0000761000197816 */ /* 0x000fe20000000019 */
[----:B------:R-:W-:Y:S05]  /*3180*/  BRA `(.L_x_7576) ;  /* 0x000001e000007947 */ /* 0x000fea0003800000 */
.L_x_7575:
        /* <DEDUP_REMOVED lines=21> */
.L_x_7600:
[----:B------:R-:W2:Y:S02]  /*32e0*/  LDG.E.64 R2, [R2.64] ;  /* 0x0000002402027981 */ /* 0x000ea4000c1e1b00 */
[----:B--2---:R-:W0:Y:S02]  /*32f0*/  I2F.U64 R0, R2 ;  /* 0x0000000200007312 */ /* 0x004e240000301000 */
[----:B0-----:R-:W-:-:S04]  /*3300*/  F2FP.BF16.PACK_AB R0, RZ, R0 ;  /* 0x00000000ff00723e */ /* 0x001fc800000010ff */
[----:B------:R-:W-:Y:S01]  /*3310*/  PRMT R25, R0, 0x7610, R25 ;  /* 0x0000761000197816 */ /* 0x000fe20000000019 */
[----:B------:R-:W-:Y:S05]  /*3320*/  BRA `(.L_x_7576) ;  /* 0x0000004000007947 */ /* 0x000fea0003800000 */
.L_x_7599:
[----:B------:R-:W2:Y:S02]  /*3330*/  LDG.E R2, [R2.64] ;  /* 0x0000002402027981 */ /* 0x000ea4000c1e1900 */
[----:B--2---:R-:W0:Y:S02]  /*3340*/  I2F.U32 R0, R2 ;  /* 0x0000000200007306 */ /* 0x004e240000201000 */
[----:B0-----:R-:W-:-:S04]  /*3350*/  F2FP.BF16.PACK_AB R0, RZ, R0 ;  /* 0x00000000ff00723e */ /* 0x001fc800000010ff */
[----:B------:R-:W-:Y:S02]  /*3360*/  PRMT R25, R0, 0x7610, R25 ;  /* 0x0000761000197816 */ /* 0x000fe40000000019 */
.L_x_7576:
[----:B------:R-:W-:-:S05]  /*3370*/  IADD3 R24, R24, 0x80, RZ ;  /* 0x0000008018187810 */ /* 0x000fca0007ffe0ff */
.L_x_7570:
[----:B------:R-:W-:Y:S05]  /*3380*/  BSYNC B6 ;  /* 0x0000000000067941 */ /* 0x000fea0003800000 */
.L_x_7569:
        /* <DEDUP_REMOVED lines=23> */
.L_x_7608:
[----:B------:R-:W2:Y:S02]  /*3500*/  LDG.E.U8 R2, [R2.64] ;  /* 0x0000002402027981 */ /* 0x000ea4000c1e1100 */
[----:B--2---:R-:W0:Y:S02]  /*3510*/  I2F.U16 R0, R2 ;  /* 0x0000000200007306 */ /* 0x004e240000101000 */
[----:B0-----:R-:W-:-:S04]  /*3520*/  F2FP.BF16.PACK_AB R0, RZ, R0 ;  /* 0x00000000ff00723e */ /* 0x001fc800000010ff */
[----:B------:R-:W-:Y:S01]  /*3530*/  PRMT R23, R0, 0x7610, R23 ;  /* 0x0000761000177816 */ /* 0x000fe20000000017 */
[----:B------:R-:W-:Y:S05]  /*3540*/  BRA `(.L_x_7604) ;  /* 0x00000f0000007947 */ /* 0x000fea0003800000 */
.L_x_7607:
        /* <DEDUP_REMOVED lines=11> */
.L_x_7611:
[----:B------:R-:W2:Y:S02]  /*3600*/  LDG.E R2, [R2.64] ;  /* 0x0000002402027981 */ /* 0x000ea4000c1e1900 */
[----:B--2---:R-:W0:Y:S02]  /*3610*/  I2F R0, R2 ;  /* 0x0000000200007306 */ /* 0x004e240000201400 */
[----:B0-----:R-:W-:-:S04]  /*3620*/  F2FP.BF16.PACK_AB R0, RZ, R0 ;  /* 0x00000000ff00723e */ /* 0x001fc800000010ff */
[----:B------:R-:W-:Y:S01]  /*3630*/  PRMT R23, R0, 0x7610, R23 ;  /* 0x0000761000177816 */ /* 0x000fe20000000017 */
[----:B------:R-:W-:Y:S05]  /*3640*/  BRA `(.L_x_7604) ;  /* 0x00000e0000007947 */ /* 0x000fea0003800000 */
.L_x_7610:
[----:B------:R-:W2:Y:S02]  /*3650*/  LDG.E.U16 R2, [R2.64] ;  /* 0x0000002402027981 */ /* 0x000ea4000c1e1500 */
[----:B--2---:R-:W0:Y:S02]  /*3660*/  I2F.S16 R0, R2 ;  /* 0x0000000200007306 */ /* 0x004e240000101400 */
[----:B0-----:R-:W-:-:S04]  /*3670*/  F2FP.BF16.PACK_AB R0, RZ, R0 ;  /* 0x00000000ff00723e */ /* 0x001fc800000010ff */
[----:B------:R-:W-:Y:S01]  /*3680*/  PRMT R23, R0, 0x7610, R23 ;  /* 0x0000761000177816 */ /* 0x000fe20000000017 */
[----:B------:R-:W-:Y:S05]  /*3690*/  BRA `(.L_x_7604) ;  /* 0x00000db000007947 */ /* 0x000fea0003800000 */
.L_x_7606:
        /* <DEDUP_REMOVED lines=9> */
.L_x_7613:
[----:B------:R-:W2:Y:S02]  /*3730*/  LDG.E.U16 R0, [R2.64] ;  /* 0x0000002402007981 */ /* 0x000ea4000c1e1500 */
[----:B--2---:R-:W-:-:S05]  /*3740*/  HADD2.F32 R0, -RZ, R0.H0_H0 ;  /* 0x20000000ff007230 */ /* 0x004fca0000004100 */
[----:B------:R-:W-:-:S04]  /*3750*/  F2FP.BF16.PACK_AB R0, RZ, R0 ;  /* 0x00000000ff00723e */ /* 0x000fc800000010ff */
[----:B------:R-:W-:Y:S01]  /*3760*/  PRMT R23, R0, 0x7610, R23 ;  /* 0x0000761000177816 */ /* 0x000fe20000000017 */
[----:B------:R-:W-:Y:S05]  /*3770*/  BRA `(.L_x_7604) ;  /* 0x00000cd000007947 */ /* 0x000fea0003800000 */
.L_x_7612:
        /* <DEDUP_REMOVED lines=9> */
.L_x_7615:
[----:B------:R-:W2:Y:S02]  /*3810*/  LDG.E.U16 R2, [R2.64] ;  /* 0x0000002402027981 */ /* 0x000ea4000c1e1500 */
[----:B--2---:R-:W-:-:S05]  /*3820*/  HADD2.F32 R0, -RZ, R2.H0_H0 ;  /* 0x20000002ff007230 */ /* 0x004fca0000004100 */
[----:B------:R-:W-:-:S04]  /*3830*/  F2FP.BF16.PACK_AB R0, RZ, R0 ;  /* 0x00000000ff00723e */ /* 0x000fc800000010ff */
[----:B------:R-:W-:Y:S01]  /*3840*/  PRMT R23, R0, 0x7610, R23 ;  /* 0x0000761000177816 */ /* 0x000fe20000000017 */
[----:B------:R-:W-:Y:S05]  /*3850*/  BRA `(.L_x_7604) ;  /* 0x00000bf000007947 */ /* 0x000fea0003800000 */
.L_x_7614:
[----:B------:R-:W2:Y:S02]  /*3860*/  LDG.E.64 R2, [R2.64] ;  /* 0x0000002402027981 */ /* 0x000ea4000c1e1b00 */
[----:B--2---:R-:W0:Y:S01]  /*3870*/  F2F.F32.F64 R0, R2 ;  /* 0x0000000200007310 */ /* 0x004e220000301000 */
[----:B------:R-:W0:-:S14]  /*3880*/  DSETP.GEU.AND P0, PT, |R2|, c[0x2][0x0], PT ;  /* 0x008000000200762a */ /* 0x000e1c0003f0e200 */
[----:B0-----:R-:W-:-:S05]  /*3890*/  @!P0 FMUL R0, R0, 1.175494350822287508e-38 ;  /* 0x0080000000008820 */ /* 0x001fca0000400000 */
[----:B------:R-:W-:-:S04]  /*38a0*/  F2FP.BF16.PACK_AB R0, RZ, R0 ;  /* 0x00000000ff00723e */ /* 0x000fc800000010ff */
[----:B------:R-:W-:Y:S01]  /*38b0*/  PRMT R23, R0, 0x7610, R23 ;  /* 0x0000761000177816 */ /* 0x000fe20000000017 */
[----:B------:R-:W-:Y:S05]  /*38c0*/  BRA `(.L_x_7604) ;  /* 0x00000b8000007947 */ /* 0x000fea0003800000 */
.L_x_7605:
        /* <DEDUP_REMOVED lines=14> */
.L_x_7618:
[----:B------:R-:W2:Y:S02]  /*39b0*/  LDG.E.64 R2, [R2.64] ;  /* 0x0000002402027981 */ /* 0x000ea4000c1e1b00 */
[----:B--2---:R-:W0:Y:S01]  /*39c0*/  F2F.F32.F64 R0, R2 ;  /* 0x0000000200007310 */ /* 0x004e220000301000 */
[----:B------:R-:W0:-:S14]  /*39d0*/  DSETP.GEU.AND P0, PT, |R2|, c[0x2][0x0], PT ;  /* 0x008000000200762a */ /* 0x000e1c0003f0e200 */
[----:B0-----:R-:W-:-:S05]  /*39e0*/  @!P0 FMUL R0, R0, 1.175494350822287508e-38 ;  /* 0x0080000000008820 */ /* 0x001fca0000400000 */
[----:B------:R-:W-:-:S04]  /*39f0*/  F2FP.BF16.PACK_AB R0, RZ, R0 ;  /* 0x00000000ff00723e */ /* 0x000fc800000010ff */
[----:B------:R-:W-:Y:S01]  /*3a00*/  PRMT R23, R0, 0x7610, R23 ;  /* 0x0000761000177816 */ /* 0x000fe20000000017 */
[----:B------:R-:W-:Y:S05]  /*3a10*/  BRA `(.L_x_7604) ;  /* 0x00000a3000007947 */ /* 0x000fea0003800000 */
.L_x_7617:
        /* <DEDUP_REMOVED lines=28> */
.L_x_7620:
        /* <DEDUP_REMOVED lines=15> */
.L_x_7619:
[----:B------:R0:W5:Y:S01]  /*3cd0*/  LDG.E.U16 R23, [R2.64] ;  /* 0x0000002402177981 */ /* 0x000162000c1e1500 */
[----:B------:R-:W-:Y:S05]  /*3ce0*/  BRA `(.L_x_7604) ;  /* 0x0000076000007947 */ /* 0x000fea0003800000 */
.L_x_7616:
        /* <DEDUP_REMOVED lines=12> */
.L_x_7623:
        /* <DEDUP_REMOVED lines=21> */
.L_x_7627:
[----:B------:R-:W-:Y:S05]  /*3f00*/  BSYNC B1 ;  /* 0x0000000000017941 */ /* 0x000fea0003800000 */
.L_x_7626:
[----:B------:R-:W-:Y:S01]  /*3f10*/  LEA R3, R0, 0x3b800000, 0x17 ;  /* 0x3b80000000037811 */ /* 0x000fe200078eb8ff */
[----:B------:R-:W-:-:S05]  /*3f20*/  IMAD.SHL.U32 R0, R2, 0x100000, RZ ;  /* 0x0010000002007824 */ /* 0x000fca00078e00ff */
[----:B------:R-:W-:Y:S02]  /*3f30*/  LOP3.LUT R0, R3, R0, R4, 0xfe, !PT ;  /* 0x0000000003007212 */ /* 0x000fe400078efe04 */
.L_x_7625:
[----:B------:R-:W-:Y:S05]  /*3f40*/  BSYNC B0 ;  /* 0x0000000000007941 */ /* 0x000fea0003800000 */
.L_x_7624:
[----:B------:R-:W-:-:S04]  /*3f50*/  F2FP.BF16.PACK_AB R0, RZ, R0 ;  /* 0x00000000ff00723e */ /* 0x000fc800000010ff */
[----:B------:R-:W-:Y:S01]  /*3f60*/  PRMT R23, R0, 0x7610, R23 ;  /* 0x0000761000177816 */ /* 0x000fe20000000017 */
[----:B------:R-:W-:Y:S05]  /*3f70*/  BRA `(.L_x_7604) ;  /* 0x000004d000007947 */ /* 0x000fea0003800000 */
.L_x_7622:
        /* <DEDUP_REMOVED lines=21> */
.L_x_7631:
[----:B------:R-:W-:Y:S05]  /*40d0*/  BSYNC B1 ;  /* 0x0000000000017941 */ /* 0x000fea0003800000 */
.L_x_7630:
[----:B------:R-:W-:Y:S01]  /*40e0*/  LEA R3, R0, 0x37800000, 0x17 ;  /* 0x3780000000037811 */ /* 0x000fe200078eb8ff */
[----:B------:R-:W-:-:S05]  /*40f0*/  IMAD.SHL.U32 R0, R2, 0x200000, RZ ;  /* 0x0020000002007824 */ /* 0x000fca00078e00ff */
[----:B------:R-:W-:Y:S02]  /*4100*/  LOP3.LUT R0, R3, R0, R4, 0xfe, !PT ;  /* 0x0000000003007212 */ /* 0x000fe400078efe04 */
.L_x_7629:
[----:B------:R-:W-:Y:S05]  /*4110*/  BSYNC B0 ;  /* 0x0000000000007941 */ /* 0x000fea0003800000 */
.L_x_7628:
[----:B------:R-:W-:-:S04]  /*4120*/  F2FP.BF16.PACK_AB R0, RZ, R0 ;  /* 0x00000000ff00723e */ /* 0x000fc800000010ff */
[----:B------:R-:W-:Y:S01]  /*4130*/  PRMT R23, R0, 0x7610, R23 ;  /* 0x0000761000177816 */ /* 0x000fe20000000017 */
[----:B------:R-:W-:Y:S05]  /*4140*/  BRA `(.L_x_7604) ;  /* 0x0000030000007947 */ /* 0x000fea0003800000 */
.L_x_7621:
        /* <DEDUP_REMOVED lines=14> */
.L_x_7635:
[----:B------:R-:W-:Y:S05]  /*4230*/  BSYNC B0 ;  /* 0x0000000000007941 */ /* 0x000fea0003800000 */
.L_x_7634:
[----:B------:R-:W-:-:S04]  /*4240*/  F2FP.BF16.PACK_AB R0, RZ, R0 ;  /* 0x00000000ff00723e */ /* 0x000fc800000010ff */
[----:B------:R-:W-:Y:S01]  /*4250*/  PRMT R23, R0, 0x7610, R23 ;  /* 0x0000761000177816 */ /* 0x000fe20000000017 */
[----:B------:R-:W-:Y:S05]  /*4260*/  BRA `(.L_x_7604) ;  /* 0x000001e000007947 */ /* 0x000fea0003800000 */
.L_x_7609:
        /* <DEDUP_REMOVED lines=21> */
.L_x_7633:
[----:B------:R-:W2:Y:S02]  /*43c0*/  LDG.E.64 R2, [R2.64] ;  /* 0x0000002402027981 */ /* 0x000ea4000c1e1b00 */
[----:B--2---:R-:W0:Y:S02]  /*43d0*/  I2F.U64 R0, R2 ;  /* 0x0000000200007312 */ /* 0x004e240000301000 */
[----:B0-----:R-:W-:-:S04]  /*43e0*/  F2FP.BF16.PACK_AB R0, RZ, R0 ;  /* 0x00000000ff00723e */ /* 0x001fc800000010ff */
[----:B------:R-:W-:Y:S01]  /*43f0*/  PRMT R23, R0, 0x7610, R23 ;  /* 0x0000761000177816 */ /* 0x000fe20000000017 */
[----:B------:R-:W-:Y:S05]  /*4400*/  BRA `(.L_x_7604) ;  /* 0x0000004000007947 */ /* 0x000fea0003800000 */
.L_x_7632:
[----:B------:R-:W2:Y:S02]  /*4410*/  LDG.E R2, [R2.64] ;  /* 0x0000002402027981 */ /* 0x000ea4000c1e1900 */
[----:B--2---:R-:W0:Y:S02]  /*4420*/  I2F.U32 R0, R2 ;  /* 0x0000000200007306 */ /* 0x004e240000201000 */
[----:B0-----:R-:W-:-:S04]  /*4430*/  F2FP.BF16.PACK_AB R0, RZ, R0 ;  /* 0x00000000ff00723e */ /* 0x001fc800000010ff */
[----:B------:R-:W-:Y:S02]  /*4440*/  PRMT R23, R0, 0x7610, R23 ;  /* 0x0000761000177816 */ /* 0x000fe40000000017 */
.L_x_7604:
[----:B------:R-:W-:Y:S05]  /*4450*/  BSYNC B6 ;  /* 0x0000000000067941 */ /* 0x000fea0003800000 */
.L_x_7603:
        /* <DEDUP_REMOVED lines=10> */
[----:B------:R0:W1:Y:S02]  /*4500*/  @!P1 MUFU.RCP R3, R2 ;  /* 0x0000000200039308 */ /* 0x0000640000001000 */
[----:B------:R-:W-:-:S06]  /*4510*/  @!P3 PRMT R22, RZ, 0x5410, R22 ;  /* 0x00005410ff16b816 */ /* 0x000fcc0000000016 */
[----:B------:R2:W3:Y:S01]  /*4520*/  @!P3 MUFU.RCP R0, R22 ;  /* 0x000000160000b308 */ /* 0x0004e20000001000 */
[----:B0-----:R-:W-:-:S07]  /*4530*/  @!P2 PRMT R2, RZ, 0x5410, R23 ;  /* 0x00005410ff02a816 */ /* 0x001fce0000000017 */
[----:B------:R0:W4:Y:S01]  /*4540*/  @!P2 MUFU.RCP R23, R2 ;  /* 0x000000020017a308 */ /* 0x0001220000001000 */
[----:B-1----:R-:W-:-:S05]  /*4550*/  @!P1 FADD.FTZ R3, R3, -RZ ;  /* 0x800000ff03039221 */ /* 0x002fca0000010000 */
[----:B--2---:R-:W-:Y:S01]  /*4560*/  @!P1 F2FP.BF16.PACK_AB R22, RZ, R3 ;  /* 0x00000003ff16923e */ /* 0x004fe200000010ff */
[----:B---3--:R-:W-:Y:S01]  /*4570*/  @!P3 FADD.FTZ R0, R0, -RZ ;  /* 0x800000ff0000b221 */ /* 0x008fe20000010000 */
[----:B0-----:R-:W-:Y:S02]  /*4580*/  @!P0 PRMT R2, RZ, 0x5410, R18 ;  /* 0x00005410ff028816 */ /* 0x001fe40000000012 */
[----:B------:R-:W0:Y:S02]  /*4590*/  LDC.U8 R18, c[0x0][0x184] ;  /* 0x00006100ff127b82 */ /* 0x000e240000000000 */
[----:B------:R-:W1:Y:S01]  /*45a0*/  @!P0 MUFU.RCP R25, R2 ;  /* 0x0000000200198308 */ /* 0x000e620000001000 */
[----:B------:R-:W-:Y:S01]  /*45b0*/  @!P3 F2FP.BF16.PACK_AB R4, RZ, R0 ;  /* 0x00000000ff04b23e */ /* 0x000fe200000010ff */
[----:B----4-:R-:W-:-:S05]  /*45c0*/  @!P2 FADD.FTZ R23, R23, -RZ ;  /* 0x800000ff1717a221 */ /* 0x010fca0000010000 */
[----:B------:R-:W-:Y:S01]  /*45d0*/  @!P2 F2FP.BF16.PACK_AB R23, RZ, R23 ;  /* 0x00000017ff17a23e */ /* 0x000fe200000010ff */
[----:B-1----:R-:W-:-:S05]  /*45e0*/  @!P0 FADD.FTZ R25, R25, -RZ ;  /* 0x800000ff19198221 */ /* 0x002fca0000010000 */
[----:B------:R-:W-:Y:S01]  /*45f0*/  @!P0 F2FP.BF16.PACK_AB R25, RZ, R25 ;  /* 0x00000019ff19823e */ /* 0x000fe200000010ff */
        /* <DEDUP_REMOVED lines=22> */
.L_x_7641:
[----:B------:R-:W-:Y:S01]  /*4760*/  PRMT R5, RZ, 0x5410, R4 ;  /* 0x00005410ff057816 */ /* 0x000fe20000000004 */
[----:B------:R-:W-:-:S05]  /*4770*/  IMAD.MOV.U32 R19, RZ, RZ, R24 ;  /* 0x000000ffff137224 */ /* 0x000fca00078e0018 */
[----:B------:R-:W0:Y:S02]  /*4780*/  F2I.S64.TRUNC R4, R5 ;  /* 0x0000000500047311 */ /* 0x000e24000020d900 */
[----:B0-----:R0:W-:Y:S01]  /*4790*/  STG.E.U8 [R2.64], R4 ;  /* 0x0000000402007986 */ /* 0x0011e2000c101124 */
[----:B------:R-:W-:Y:S05]  /*47a0*/  BRA `(.L_x_7637) ;  /* 0x00000f8000007947 */ /* 0x000fea0003800000 */
.L_x_7640:
        /* <DEDUP_REMOVED lines=11> */
.L_x_7644:
[----:B------:R-:W-:Y:S01]  /*4860*/  PRMT R4, RZ, 0x5410, R4 ;  /* 0x00005410ff047816 */ /* 0x000fe20000000004 */
[----:B------:R-:W-:-:S03]  /*4870*/  IMAD.MOV.U32 R19, RZ, RZ, R24 ;  /* 0x000000ffff137224 */ /* 0x000fc600078e0018 */
[----:B------:R-:W0:Y:S02]  /*4880*/  F2I.FTZ.TRUNC.NTZ R5, R4 ;  /* 0x0000000400057305 */ /* 0x000e24000021f100 */
[----:B0-----:R0:W-:Y:S01]  /*4890*/  STG.E [R2.64], R5 ;  /* 0x0000000502007986 */ /* 0x0011e2000c101924 */
[----:B------:R-:W-:Y:S05]  /*48a0*/  BRA `(.L_x_7637) ;  /* 0x00000e8000007947 */ /* 0x000fea0003800000 */
.L_x_7643:
[----:B------:R-:W-:Y:S01]  /*48b0*/  PRMT R4, RZ, 0x5410, R4 ;  /* 0x00005410ff047816 */ /* 0x000fe20000000004 */
[----:B------:R-:W-:-:S03]  /*48c0*/  IMAD.MOV.U32 R19, RZ, RZ, R24 ;  /* 0x000000ffff137224 */ /* 0x000fc600078e0018 */
[----:B------:R-:W0:Y:S02]  /*48d0*/  F2I.FTZ.TRUNC.NTZ R5, R4 ;  /* 0x0000000400057305 */ /* 0x000e24000021f100 */
[----:B0-----:R0:W-:Y:S01]  /*48e0*/  STG.E.U16 [R2.64], R5 ;  /* 0x0000000502007986 */ /* 0x0011e2000c101524 */
[----:B------:R-:W-:Y:S05]  /*48f0*/  BRA `(.L_x_7637) ;  /* 0x00000e3000007947 */ /* 0x000fea0003800000 */
.L_x_7639:
        /* <DEDUP_REMOVED lines=10> */
.L_x_7646:
[----:B------:R-:W-:Y:S01]  /*49a0*/  PRMT R0, RZ, 0x5410, R4 ;  /* 0x00005410ff007816 */ /* 0x000fe20000000004 */
[----:B------:R-:W-:-:S03]  /*49b0*/  IMAD.MOV.U32 R19, RZ, RZ, R24 ;  /* 0x000000ffff137224 */ /* 0x000fc600078e0018 */
[----:B------:R-:W-:-:S05]  /*49c0*/  F2FP.PACK_AB R0, RZ, R0 ;  /* 0x00000000ff00723e */ /* 0x000fca00000000ff */
[----:B------:R0:W-:Y:S01]  /*49d0*/  STG.E.U16 [R2.64], R0 ;  /* 0x0000000002007986 */ /* 0x0001e2000c101524 */
[----:B------:R-:W-:Y:S05]  /*49e0*/  BRA `(.L_x_7637) ;  /* 0x00000d4000007947 */ /* 0x000fea0003800000 */
.L_x_7645:
        /* <DEDUP_REMOVED lines=11> */
.L_x_7648:
[----:B------:R-:W-:Y:S01]  /*4aa0*/  PRMT R4, RZ, 0x5410, R4 ;  /* 0x00005410ff047816 */ /* 0x000fe20000000004 */
[----:B------:R-:W-:-:S03]  /*4ab0*/  IMAD.MOV.U32 R19, RZ, RZ, R24 ;  /* 0x000000ffff137224 */ /* 0x000fc600078e0018 */
[----:B------:R-:W-:-:S04]  /*4ac0*/  F2FP.PACK_AB R5, RZ, R4 ;  /* 0x00000004ff05723e */ /* 0x000fc800000000ff */
[----:B------:R-:W-:-:S05]  /*4ad0*/  PRMT R5, R5, 0x5410, RZ ;  /* 0x0000541005057816 */ /* 0x000fca00000000ff */
[----:B------:R0:W-:Y:S01]  /*4ae0*/  STG.E [R2.64], R5 ;  /* 0x0000000502007986 */ /* 0x0001e2000c101924 */
[----:B------:R-:W-:Y:S05]  /*4af0*/  BRA `(.L_x_7637) ;  /* 0x00000c3000007947 */ /* 0x000fea0003800000 */
.L_x_7647:
[----:B------:R-:W-:Y:S01]  /*4b00*/  PRMT R4, RZ, 0x5410, R4 ;  /* 0x00005410ff047816 */ /* 0x000fe20000000004 */
[----:B------:R-:W-:-:S04]  /*4b10*/  IMAD.MOV.U32 R19, RZ, RZ, R24 ;  /* 0x000000ffff137224 */ /* 0x000fc800078e0018 */
[----:B------:R-:W-:-:S06]  /*4b20*/  FMUL.FTZ R4, R4, 1 ;  /* 0x3f80000004047820 */ /* 0x000fcc0000410000 */
[----:B------:R-:W0:Y:S02]  /*4b30*/  F2F.F64.F32 R4, R4 ;  /* 0x0000000400047310 */ /* 0x000e240000201800 */
[----:B0-----:R0:W-:Y:S01]  /*4b40*/  STG.E.64 [R2.64], R4 ;  /* 0x0000000402007986 */ /* 0x0011e2000c101b24 */
[----:B------:R-:W-:Y:S05]  /*4b50*/  BRA `(.L_x_7637) ;  /* 0x00000bd000007947 */ /* 0x000fea0003800000 */
.L_x_7638:
        /* <DEDUP_REMOVED lines=14> */
.L_x_7651:
[----:B------:R-:W-:Y:S01]  /*4c40*/  PRMT R4, RZ, 0x5410, R4 ;  /* 0x00005410ff047816 */ /* 0x000fe20000000004 */
[----:B------:R-:W-:Y:S01]  /*4c50*/  CS2R R6, SRZ ;  /* 0x0000000000067805 */ /* 0x000fe2000001ff00 */
[----:B------:R-:W-:-:S03]  /*4c60*/  IMAD.MOV.U32 R19, RZ, RZ, R24 ;  /* 0x000000ffff137224 */ /* 0x000fc600078e0018 */
[----:B------:R-:W-:-:S06]  /*4c70*/  FMUL.FTZ R4, R4, 1 ;  /* 0x3f80000004047820 */ /* 0x000fcc0000410000 */
[----:B------:R-:W0:Y:S02]  /*4c80*/  F2F.F64.F32 R4, R4 ;  /* 0x0000000400047310 */ /* 0x000e240000201800 */
[----:B0-----:R0:W-:Y:S01]  /*4c90*/  STG.E.128 [R2.64], R4 ;  /* 0x0000000402007986 */ /* 0x0011e2000c101d24 */
[----:B------:R-:W-:Y:S05]  /*4ca0*/  BRA `(.L_x_7637) ;  /* 0x00000a8000007947 */ /* 0x000fea0003800000 */
.L_x_7650:
        /* <DEDUP_REMOVED lines=21> */
.L_x_7655:
[----:B------:R-:W-:Y:S05]  /*4e00*/  BSYNC B0 ;  /* 0x0000000000007941 */ /* 0x000fea0003800000 */
.L_x_7654:
[----:B------:R-:W-:Y:S01]  /*4e10*/  LOP3.LUT R5, R0, R5, RZ, 0xfc, !PT ;  /* 0x0000000500057212 */ /* 0x000fe200078efcff */
[----:B------:R-:W-:-:S04]  /*4e20*/  IMAD.MOV.U32 R19, RZ, RZ, R24 ;  /* 0x000000ffff137224 */ /* 0x000fc800078e0018 */
[----:B------:R0:W-:Y:S01]  /*4e30*/  STG.E.U8 [R2.64], R5 ;  /* 0x0000000502007986 */ /* 0x0001e2000c101124 */
[----:B------:R-:W-:Y:S05]  /*4e40*/  BRA `(.L_x_7637) ;  /* 0x000008e000007947 */ /* 0x000fea0003800000 */
.L_x_7653:
        /* <DEDUP_REMOVED lines=13> */
.L_x_7657:
[----:B------:R-:W-:Y:S01]  /*4f20*/  IMAD.MOV.U32 R0, RZ, RZ, 0x7f ;  /* 0x0000007fff007424 */ /* 0x000fe200078e00ff */
[----:B------:R-:W-:-:S04]  /*4f30*/  ISETP.GT.U32.AND P0, PT, R4, 0x7f800000, PT ;  /* 0x7f8000000400780c */ /* 0x000fc80003f04070 */
[----:B------:R-:W-:-:S04]  /*4f40*/  SEL R0, R0, 0x7c, P0 ;  /* 0x0000007c00007807 */ /* 0x000fc80000000000 */
.L_x_7658:
[----:B------:R-:W-:Y:S05]  /*4f50*/  BSYNC B0 ;  /* 0x0000000000007941 */ /* 0x000fea0003800000 */
.L_x_7656:
[----:B------:R-:W-:Y:S01]  /*4f60*/  LOP3.LUT R4, R5, 0x80000000, RZ, 0xc0, !PT ;  /* 0x8000000005047812 */ /* 0x000fe200078ec0ff */
[----:B------:R-:W-:-:S03]  /*4f70*/  IMAD.MOV.U32 R19, RZ, RZ, R24 ;  /* 0x000000ffff137224 */ /* 0x000fc600078e0018 */
[----:B------:R-:W-:-:S04]  /*4f80*/  SHF.R.U32.HI R5, RZ, 0x18, R4 ;  /* 0x00000018ff057819 */ /* 0x000fc80000011604 */
[----:B------:R-:W-:-:S05]  /*4f90*/  LOP3.LUT R5, R0, R5, RZ, 0xfc, !PT ;  /* 0x0000000500057212 */ /* 0x000fca00078efcff */
[----:B------:R0:W-:Y:S01]  /*4fa0*/  STG.E.U8 [R2.64], R5 ;  /* 0x0000000502007986 */ /* 0x0001e2000c101124 */
[----:B------:R-:W-:Y:S05]  /*4fb0*/  BRA `(.L_x_7637) ;  /* 0x0000077000007947 */ /* 0x000fea0003800000 */
.L_x_7652:
[----:B------:R0:W-:Y:S01]  /*4fc0*/  STG.E.U16 [R2.64], R4 ;  /* 0x0000000402007986 */ /* 0x0001e2000c101524 */
[----:B------:R-:W-:Y:S01]  /*4fd0*/  IMAD.MOV.U32 R19, RZ, RZ, R24 ;  /* 0x000000ffff137224 */ /* 0x000fe200078e0018 */
[----:B------:R-:W-:Y:S05]  /*4fe0*/  BRA `(.L_x_7637) ;  /* 0x0000074000007947 */ /* 0x000fea0003800000 */
.L_x_7649:
        /* <DEDUP_REMOVED lines=13> */
.L_x_7661:
        /* <DEDUP_REMOVED lines=17> */
.L_x_7664:
[----:B------:R-:W-:-:S04]  /*51d0*/  LOP3.LUT R0, R7, 0x80000000, RZ, 0xc0, !PT ;  /* 0x8000000007007812 */ /* 0x000fc800078ec0ff */
[----:B------:R-:W-:-:S04]  /*51e0*/  SHF.R.U32.HI R5, RZ, 0x18, R0 ;  /* 0x00000018ff057819 */ /* 0x000fc80000011600 */
[----:B------:R-:W-:-:S04]  /*51f0*/  LOP3.LUT R4, R4, R5, RZ, 0xfc, !PT ;  /* 0x0000000504047212 */ /* 0x000fc800078efcff */
[----:B------:R-:W-:Y:S02]  /*5200*/  PRMT R0, R4, 0x7610, R0 ;  /* 0x0000761004007816 */ /* 0x000fe40000000000 */
.L_x_7663:
[----:B------:R-:W-:Y:S05]  /*5210*/  BSYNC B0 ;  /* 0x0000000000007941 */ /* 0x000fea0003800000 */
.L_x_7662:
[----:B------:R0:W-:Y:S01]  /*5220*/  STG.E.U8 [R2.64], R0 ;  /* 0x0000000002007986 */ /* 0x0001e2000c101124 */
[----:B------:R-:W-:Y:S01]  /*5230*/  IMAD.MOV.U32 R19, RZ, RZ, R24 ;  /* 0x000000ffff137224 */ /* 0x000fe200078e0018 */
[----:B------:R-:W-:Y:S05]  /*5240*/  BRA `(.L_x_7637) ;  /* 0x000004e000007947 */ /* 0x000fea0003800000 */
.L_x_7660:
        /* <DEDUP_REMOVED lines=17> */
.L_x_7667:
[----:B------:R-:W-:-:S04]  /*5360*/  LOP3.LUT R0, R7, 0x80000000, RZ, 0xc0, !PT ;  /* 0x8000000007007812 */ /* 0x000fc800078ec0ff */
[----:B------:R-:W-:-:S04]  /*5370*/  SHF.R.U32.HI R5, RZ, 0x18, R0 ;  /* 0x00000018ff057819 */ /* 0x000fc80000011600 */
[----:B------:R-:W-:-:S04]  /*5380*/  LOP3.LUT R4, R4, R5, RZ, 0xfc, !PT ;  /* 0x0000000504047212 */ /* 0x000fc800078efcff */
[----:B------:R-:W-:Y:S02]  /*5390*/  PRMT R0, R4, 0x7610, R0 ;  /* 0x0000761004007816 */ /* 0x000fe40000000000 */
.L_x_7666:
[----:B------:R-:W-:Y:S05]  /*53a0*/  BSYNC B0 ;  /* 0x0000000000007941 */ /* 0x000fea0003800000 */
.L_x_7665:
[----:B------:R0:W-:Y:S01]  /*53b0*/  STG.E.U8 [R2.64], R0 ;  /* 0x0000000002007986 */ /* 0x0001e2000c101124 */
[----:B------:R-:W-:Y:S01]  /*53c0*/  IMAD.MOV.U32 R19, RZ, RZ, R24 ;  /* 0x000000ffff137224 */ /* 0x000fe200078e0018 */
[----:B------:R-:W-:Y:S05]  /*53d0*/  BRA `(.L_x_7637) ;  /* 0x0000035000007947 */ /* 0x000fea0003800000 */
.L_x_7659:
        /* <DEDUP_REMOVED lines=23> */
.L_x_7642:
        /* <DEDUP_REMOVED lines=21> */
.L_x_7669:
[----:B------:R-:W-:Y:S01]  /*56a0*/  PRMT R4, RZ, 0x5410, R4 ;  /* 0x00005410ff047816 */ /* 0x000fe20000000004 */
[----:B------:R-:W-:-:S05]  /*56b0*/  IMAD.MOV.U32 R19, RZ, RZ, R24 ;  /* 0x000000ffff137224 */ /* 0x000fca00078e0018 */
[----:B------:R-:W0:Y:S02]  /*56c0*/  F2I.U64.TRUNC R4, R4 ;  /* 0x0000000400047311 */ /* 0x000e24000020d800 */
[----:B0-----:R0:W-:Y:S01]  /*56d0*/  STG.E.64 [R2.64], R4 ;  /* 0x0000000402007986 */ /* 0x0011e2000c101b24 */
[----:B------:R-:W-:Y:S05]  /*56e0*/  BRA `(.L_x_7637) ;  /* 0x0000004000007947 */ /* 0x000fea0003800000 */
.L_x_7668:
[----:B------:R-:W-:Y:S01]  /*56f0*/  PRMT R4, RZ, 0x5410, R4 ;  /* 0x00005410ff047816 */ /* 0x000fe20000000004 */
[----:B------:R-:W-:-:S03]  /*5700*/  IMAD.MOV.U32 R19, RZ, RZ, R24 ;  /* 0x000000ffff137224 */ /* 0x000fc600078e0018 */
[----:B------:R-:W0:Y:S02]  /*5710*/  F2I.FTZ.U32.TRUNC.NTZ R5, R4 ;  /* 0x0000000400057305 */ /* 0x000e24000021f000 */
[----:B0-----:R0:W-:Y:S02]  /*5720*/  STG.E [R2.64], R5 ;  /* 0x0000000502007986 */ /* 0x0011e4000c101924 */
.L_x_7637:
[----:B0-----:R-:W-:Y:S05]  /*5730*/  BSYNC B6 ;  /* 0x0000000000067941 */ /* 0x001fea0003800000 */
.L_x_7636:
        /* <DEDUP_REMOVED lines=23> */
.L_x_7675:
[----:B------:R-:W-:-:S06]  /*58b0*/  PRMT R5, RZ, 0x5410, R25 ;  /* 0x00005410ff057816 */ /* 0x000fcc0000000019 */
[----:B------:R-:W0:Y:S02]  /*58c0*/  F2I.S64.TRUNC R4, R5 ;  /* 0x0000000500047311 */ /* 0x000e24000020d900 */
[----:B0-----:R0:W-:Y:S01]  /*58d0*/  STG.E.U8 [R2.64], R4 ;  /* 0x0000000402007986 */ /* 0x0011e2000c101124 */
[----:B------:R-:W-:Y:S05]  /*58e0*/  BRA `(.L_x_7677) ;  /* 0x00000e4000007947 */ /* 0x000fea0003800000 */
.L_x_7674:
        /* <DEDUP_REMOVED lines=10> */
.L_x_7679:
[----:B------:R-:W-:-:S06]  /*5990*/  PRMT R25, RZ, 0x5410, R25 ;  /* 0x00005410ff197816 */ /* 0x000fcc0000000019 */
[----:B------:R-:W0:Y:S02]  /*59a0*/  F2I.FTZ.TRUNC.NTZ R25, R25 ;  /* 0x0000001900197305 */ /* 0x000e24000021f100 */
[----:B0-----:R0:W-:Y:S01]  /*59b0*/  STG.E [R2.64], R25 ;  /* 0x0000001902007986 */ /* 0x0011e2000c101924 */
[----:B------:R-:W-:Y:S05]  /*59c0*/  BRA `(.L_x_7677) ;  /* 0x00000d6000007947 */ /* 0x000fea0003800000 */
.L_x_7678:
[----:B------:R-:W-:-:S06]  /*59d0*/  PRMT R25, RZ, 0x5410, R25 ;  /* 0x00005410ff197816 */ /* 0x000fcc0000000019 */
[----:B------:R-:W0:Y:S02]  /*59e0*/  F2I.FTZ.TRUNC.NTZ R25, R25 ;  /* 0x0000001900197305 */ /* 0x000e24000021f100 */
[----:B0-----:R0:W-:Y:S01]  /*59f0*/  STG.E.U16 [R2.64], R25 ;  /* 0x0000001902007986 */ /* 0x0011e2000c101524 */
[----:B------:R-:W-:Y:S05]  /*5a00*/  BRA `(.L_x_7677) ;  /* 0x00000d2000007947 */ /* 0x000fea0003800000 */
.L_x_7673:
        /* <DEDUP_REMOVED lines=9> */
.L_x_7681:
[----:B------:R-:W-:-:S04]  /*5aa0*/  PRMT R0, RZ, 0x5410, R25 ;  /* 0x00005410ff007816 */ /* 0x000fc80000000019 */
[----:B------:R-:W-:-:S05]  /*5ab0*/  F2FP.PACK_AB R0, RZ, R0 ;  /* 0x00000000ff00723e */ /* 0x000fca00000000ff */
[----:B------:R0:W-:Y:S01]  /*5ac0*/  STG.E.U16 [R2.64], R0 ;  /* 0x0000000002007986 */ /* 0x0001e2000c101524 */
[----:B------:R-:W-:Y:S05]  /*5ad0*/  BRA `(.L_x_7677) ;  /* 0x00000c5000007947 */ /* 0x000fea0003800000 */
.L_x_7680:
        /* <DEDUP_REMOVED lines=10> */
.L_x_7683:
[----:B------:R-:W-:-:S04]  /*5b80*/  PRMT R25, RZ, 0x5410, R25 ;  /* 0x00005410ff197816 */ /* 0x000fc80000000019 */
[----:B------:R-:W-:-:S04]  /*5b90*/  F2FP.PACK_AB R5, RZ, R25 ;  /* 0x00000019ff05723e */ /* 0x000fc800000000ff */
[----:B------:R-:W-:-:S05]  /*5ba0*/  PRMT R5, R5, 0x5410, RZ ;  /* 0x0000541005057816 */ /* 0x000fca00000000ff */
[----:B------:R0:W-:Y:S01]  /*5bb0*/  STG.E [R2.64], R5 ;  /* 0x0000000502007986 */ /* 0x0001e2000c101924 */
[----:B------:R-:W-:Y:S05]  /*5bc0*/  BRA `(.L_x_7677) ;  /* 0x00000b6000007947 */ /* 0x000fea0003800000 */
.L_x_7682:
[----:B------:R-:W-:-:S05]  /*5bd0*/  PRMT R4, RZ, 0x5410, R25 ;  /* 0x00005410ff047816 */ /* 0x000fca0000000019 */
[----:B------:R-:W-:-:S06]  /*5be0*/  FMUL.FTZ R4, R4, 1 ;  /* 0x3f80000004047820 */ /* 0x000fcc0000410000 */
[----:B------:R-:W0:Y:S02]  /*5bf0*/  F2F.F64.F32 R4, R4 ;  /* 0x0000000400047310 */ /* 0x000e240000201800 */
[----:B0-----:R0:W-:Y:S01]  /*5c00*/  STG.E.64 [R2.64], R4 ;  /* 0x0000000402007986 */ /* 0x0011e2000c101b24 */
[----:B------:R-:W-:Y:S05]  /*5c10*/  BRA `(.L_x_7677) ;  /* 0x00000b1000007947 */ /* 0x000fea0003800000 */
.L_x_7672:
        /* <DEDUP_REMOVED lines=13> */
.L_x_7686:
[----:B------:R-:W-:Y:S01]  /*5cf0*/  PRMT R25, RZ, 0x5410, R25 ;  /* 0x00005410ff197816 */ /* 0x000fe20000000019 */
[----:B------:R-:W-:-:S04]  /*5d00*/  CS2R R6, SRZ ;  /* 0x0000000000067805 */ /* 0x000fc8000001ff00 */
[----:B------:R-:W-:-:S06]  /*5d10*/  FMUL.FTZ R4, R25, 1 ;  /* 0x3f80000019047820 */ /* 0x000fcc0000410000 */
[----:B------:R-:W0:Y:S02]  /*5d20*/  F2F.F64.F32 R4, R4 ;  /* 0x0000000400047310 */ /* 0x000e240000201800 */
[----:B0-----:R0:W-:Y:S01]  /*5d30*/  STG.E.128 [R2.64], R4 ;  /* 0x0000000402007986 */ /* 0x0011e2000c101d24 */
[----:B------:R-:W-:Y:S05]  /*5d40*/  BRA `(.L_x_7677) ;  /* 0x000009e000007947 */ /* 0x000fea0003800000 */
.L_x_7685:
        /* <DEDUP_REMOVED lines=21> */
.L_x_7690:
[----:B------:R-:W-:Y:S05]  /*5ea0*/  BSYNC B0 ;  /* 0x0000000000007941 */ /* 0x000fea0003800000 */
.L_x_7689:
[----:B------:R-:W-:-:S05]  /*5eb0*/  LOP3.LUT R5, R0, R5, RZ, 0xfc, !PT ;  /* 0x0000000500057212 */ /* 0x000fca00078efcff */
[----:B------:R0:W-:Y:S01]  /*5ec0*/  STG.E.U8 [R2.64], R5 ;  /* 0x0000000502007986 */ /* 0x0001e2000c101124 */
[----:B------:R-:W-:Y:S05]  /*5ed0*/  BRA `(.L_x_7677) ;  /* 0x0000085000007947 */ /* 0x000fea0003800000 */
.L_x_7688:
        /* <DEDUP_REMOVED lines=13> */
.L_x_7692:
[----:B------:R-:W-:Y:S01]  /*5fb0*/  IMAD.MOV.U32 R0, RZ, RZ, 0x7f ;  /* 0x0000007fff007424 */ /* 0x000fe200078e00ff */
[----:B------:R-:W-:-:S04]  /*5fc0*/  ISETP.GT.U32.AND P0, PT, R4, 0x7f800000, PT ;  /* 0x7f8000000400780c */ /* 0x000fc80003f04070 */
[----:B------:R-:W-:-:S04]  /*5fd0*/  SEL R0, R0, 0x7c, P0 ;  /* 0x0000007c00007807 */ /* 0x000fc80000000000 */
.L_x_7693:
[----:B------:R-:W-:Y:S05]  /*5fe0*/  BSYNC B0 ;  /* 0x0000000000007941 */ /* 0x000fea0003800000 */
.L_x_7691:
[----:B------:R-:W-:-:S04]  /*5ff0*/  LOP3.LUT R4, R25, 0x80000000, RZ, 0xc0, !PT ;  /* 0x8000000019047812 */ /* 0x000fc800078ec0ff */
[----:B------:R-:W-:-:S04]  /*6000*/  SHF.R.U32.HI R5, RZ, 0x18, R4 ;  /* 0x00000018ff057819 */ /* 0x000fc80000011604 */
[----:B------:R-:W-:-:S05]  /*6010*/  LOP3.LUT R5, R0, R5, RZ, 0xfc, !PT ;  /* 0x0000000500057212 */ /* 0x000fca00078efcff */
[----:B------:R0:W-:Y:S01]  /*6020*/  STG.E.U8 [R2.64], R5 ;  /* 0x0000000502007986 */ /* 0x0001e2000c101124 */
[----:B------:R-:W-:Y:S05]  /*6030*/  BRA `(.L_x_7677) ;  /* 0x000006f000007947 */ /* 0x000fea0003800000 */
.L_x_7687:
[----:B------:R0:W-:Y:S01]  /*6040*/  STG.E.U16 [R2.64], R25 ;  /* 0x0000001902007986 */ /* 0x0001e2000c101524 */
[----:B------:R-:W-:Y:S05]  /*6050*/  BRA `(.L_x_7677) ;  /* 0x000006d000007947 */ /* 0x000fea0003800000 */
.L_x_7684:
        /* <DEDUP_REMOVED lines=12> */
.L_x_7696:
        /* <DEDUP_REMOVED lines=17> */
.L_x_7699:
[----:B------:R-:W-:-:S04]  /*6230*/  LOP3.LUT R0, R25, 0x80000000, RZ, 0xc0, !PT ;  /* 0x8000000019007812 */ /* 0x000fc800078ec0ff */
[----:B------:R-:W-:-:S04]  /*6240*/  SHF.R.U32.HI R5, RZ, 0x18, R0 ;  /* 0x00000018ff057819 */ /* 0x000fc80000011600 */
[----:B------:R-:W-:-:S04]  /*6250*/  LOP3.LUT R4, R4, R5, RZ, 0xfc, !PT ;  /* 0x0000000504047212 */ /* 0x000fc800078efcff */
[----:B------:R-:W-:Y:S02]  /*6260*/  PRMT R0, R4, 0x7610, R0 ;  /* 0x0000761004007816 */ /* 0x000fe40000000000 */
.L_x_7698:
[----:B------:R-:W-:Y:S05]  /*6270*/  BSYNC B0 ;  /* 0x0000000000007941 */ /* 0x000fea0003800000 */
.L_x_7697:
[----:B------:R0:W-:Y:S01]  /*6280*/  STG.E.U8 [R2.64], R0 ;  /* 0x0000000002007986 */ /* 0x0001e2000c101124 */
[----:B------:R-:W-:Y:S05]  /*6290*/  BRA `(.L_x_7677) ;  /* 0x0000049000007947 */ /* 0x000fea0003800000 */
.L_x_7695:
        /* <DEDUP_REMOVED lines=17> */
.L_x_7702:
[----:B------:R-:W-:-:S04]  /*63b0*/  LOP3.LUT R0, R25, 0x80000000, RZ, 0xc0, !PT ;  /* 0x8000000019007812 */ /* 0x000fc800078ec0ff */
[----:B------:R-:W-:-:S04]  /*63c0*/  SHF.R.U32.HI R5, RZ, 0x18, R0 ;  /* 0x00000018ff057819 */ /* 0x000fc80000011600 */
[----:B------:R-:W-:-:S04]  /*63d0*/  LOP3.LUT R4, R4, R5, RZ, 0xfc, !PT ;  /* 0x0000000504047212 */ /* 0x000fc800078efcff */
[----:B------:R-:W-:Y:S02]  /*63e0*/  PRMT R0, R4, 0x7610, R0 ;  /* 0x0000761004007816 */ /* 0x000fe40000000000 */
.L_x_7701:
[----:B------:R-:W-:Y:S05]  /*63f0*/  BSYNC B0 ;  /* 0x0000000000007941 */ /* 0x000fea0003800000 */
.L_x_7700:
[----:B------:R0:W-:Y:S01]  /*6400*/  STG.E.U8 [R2.64], R0 ;  /* 0x0000000002007986 */ /* 0x0001e2000c101124 */
[----:B------:R-:W-:Y:S05]  /*6410*/  BRA `(.L_x_7677) ;  /* 0x0000031000007947 */ /* 0x000fea0003800000 */
.L_x_7694:
        /* <DEDUP_REMOVED lines=22> */
.L_x_7676:
        /* <DEDUP_REMOVED lines=20> */
.L_x_7704:
[----:B------:R-:W-:-:S06]  /*66c0*/  PRMT R4, RZ, 0x5410, R25 ;  /* 0x00005410ff047816 */ /* 0x000fcc0000000019 */
[----:B------:R-:W0:Y:S02]  /*66d0*/  F2I.U64.TRUNC R4, R4 ;  /* 0x0000000400047311 */ /* 0x000e24000020d800 */
[----:B0-----:R0:W-:Y:S01]  /*66e0*/  STG.E.64 [R2.64], R4 ;  /* 0x0000000402007986 */ /* 0x0011e2000c101b24 */
[----:B------:R-:W-:Y:S05]  /*66f0*/  BRA `(.L_x_7677) ;  /* 0x0000003000007947 */ /* 0x000fea0003800000 */
.L_x_7703:
[----:B------:R-:W-:-:S06]  /*6700*/  PRMT R25, RZ, 0x5410, R25 ;  /* 0x00005410ff197816 */ /* 0x000fcc0000000019 */
[----:B------:R-:W0:Y:S02]  /*6710*/  F2I.FTZ.U32.TRUNC.NTZ R25, R25 ;  /* 0x0000001900197305 */ /* 0x000e24000021f000 */
[----:B0-----:R0:W-:Y:S02]  /*6720*/  STG.E [R2.64], R25 ;  /* 0x0000001902007986 */ /* 0x0011e4000c101924 */
.L_x_7677:
        /* <DEDUP_REMOVED lines=23> */
.L_x_7708:
[----:B------:R-:W-:-:S06]  /*68a0*/  PRMT R5, RZ, 0x5410, R22 ;  /* 0x00005410ff057816 */ /* 0x000fcc0000000016 */
[----:B------:R-:W0:Y:S02]  /*68b0*/  F2I.S64.TRUNC R4, R5 ;  /* 0x0000000500047311 */ /* 0x000e24000020d900 */
[----:B0-----:R0:W-:Y:S01]  /*68c0*/  STG.E.U8 [R2.64], R4 ;  /* 0x0000000402007986 */ /* 0x0011e2000c101124 */
[----:B------:R-:W-:Y:S05]  /*68d0*/  BRA `(.L_x_7710) ;  /* 0x00000e4000007947 */ /* 0x000fea0003800000 */
.L_x_7707:
        /* <DEDUP_REMOVED lines=10> */
.L_x_7712:
[----:B------:R-:W-:-:S04]  /*6980*/  PRMT R22, RZ, 0x5410, R22 ;  /* 0x00005410ff167816 */ /* 0x000fc80000000016 */
[----:B------:R-:W0:Y:S02]  /*6990*/  F2I.FTZ.TRUNC.NTZ R5, R22 ;  /* 0x0000001600057305 */ /* 0x000e24000021f100 */
[----:B0-----:R0:W-:Y:S01]  /*69a0*/  STG.E [R2.64], R5 ;  /* 0x0000000502007986 */ /* 0x0011e2000c101924 */
[----:B------:R-:W-:Y:S05]  /*69b0*/  BRA `(.L_x_7710) ;  /* 0x00000d6000007947 */ /* 0x000fea0003800000 */
.L_x_7711:
[----:B------:R-:W-:-:S04]  /*69c0*/  PRMT R22, RZ, 0x5410, R22 ;  /* 0x00005410ff167816 */ /* 0x000fc80000000016 */
[----:B------:R-:W0:Y:S02]  /*69d0*/  F2I.FTZ.TRUNC.NTZ R5, R22 ;  /* 0x0000001600057305 */ /* 0x000e24000021f100 */
[----:B0-----:R0:W-:Y:S01]  /*69e0*/  STG.E.U16 [R2.64], R5 ;  /* 0x0000000502007986 */ /* 0x0011e2000c101524 */
[----:B------:R-:W-:Y:S05]  /*69f0*/  BRA `(.L_x_7710) ;  /* 0x00000d2000007947 */ /* 0x000fea0003800000 */
.L_x_7706:
        /* <DEDUP_REMOVED lines=9> */
.L_x_7714:
[----:B------:R-:W-:-:S04]  /*6a90*/  PRMT R0, RZ, 0x5410, R22 ;  /* 0x00005410ff007816 */ /* 0x000fc80000000016 */
[----:B------:R-:W-:-:S05]  /*6aa0*/  F2FP.PACK_AB R0, RZ, R0 ;  /* 0x00000000ff00723e */ /* 0x000fca00000000ff */
[----:B------:R0:W-:Y:S01]  /*6ab0*/  STG.E.U16 [R2.64], R0 ;  /* 0x0000000002007986 */ /* 0x0001e2000c101524 */
[----:B------:R-:W-:Y:S05]  /*6ac0*/  BRA `(.L_x_7710) ;  /* 0x00000c5000007947 */ /* 0x000fea0003800000 */
.L_x_7713:
        /* <DEDUP_REMOVED lines=10> */
.L_x_7716:
[----:B------:R-:W-:-:S04]  /*6b70*/  PRMT R22, RZ, 0x5410, R22 ;  /* 0x00005410ff167816 */ /* 0x000fc80000000016 */
[----:B------:R-:W-:-:S04]  /*6b80*/  F2FP.PACK_AB R5, RZ, R22 ;  /* 0x00000016ff05723e */ /* 0x000fc800000000ff */
[----:B------:R-:W-:-:S05]  /*6b90*/  PRMT R5, R5, 0x5410, RZ ;  /* 0x0000541005057816 */ /* 0x000fca00000000ff */
[----:B------:R0:W-:Y:S01]  /*6ba0*/  STG.E [R2.64], R5 ;  /* 0x0000000502007986 */ /* 0x0001e2000c101924 */
[----:B------:R-:W-:Y:S05]  /*6bb0*/  BRA `(.L_x_7710) ;  /* 0x00000b6000007947 */ /* 0x000fea0003800000 */
.L_x_7715:
[----:B------:R-:W-:-:S05]  /*6bc0*/  PRMT R4, RZ, 0x5410, R22 ;  /* 0x00005410ff047816 */ /* 0x000fca0000000016 */
[----:B------:R-:W-:-:S06]  /*6bd0*/  FMUL.FTZ R4, R4, 1 ;  /* 0x3f80000004047820 */ /* 0x000fcc0000410000 */
[----:B------:R-:W0:Y:S02]  /*6be0*/  F2F.F64.F32 R4, R4 ;  /* 0x0000000400047310 */ /* 0x000e240000201800 */
[----:B0-----:R0:W-:Y:S01]  /*6bf0*/  STG.E.64 [R2.64], R4 ;  /* 0x0000000402007986 */ /* 0x0011e2000c101b24 */
[----:B------:R-:W-:Y:S05]  /*6c00*/  BRA `(.L_x_7710) ;  /* 0x00000b1000007947 */ /* 0x000fea0003800000 */
.L_x_7705:
        /* <DEDUP_REMOVED lines=13> */
.L_x_7719:
[----:B------:R-:W-:Y:S01]  /*6ce0*/  PRMT R22, RZ, 0x5410, R22 ;  /* 0x00005410ff167816 */ /* 0x000fe20000000016 */
[----:B------:R-:W-:-:S04]  /*6cf0*/  CS2R R6, SRZ ;  /* 0x0000000000067805 */ /* 0x000fc8000001ff00 */
[----:B------:R-:W-:-:S06]  /*6d00*/  FMUL.FTZ R4, R22, 1 ;  /* 0x3f80000016047820 */ /* 0x000fcc0000410000 */
[----:B------:R-:W0:Y:S02]  /*6d10*/  F2F.F64.F32 R4, R4 ;  /* 0x0000000400047310 */ /* 0x000e240000201800 */
[----:B0-----:R0:W-:Y:S01]  /*6d20*/  STG.E.128 [R2.64], R4 ;  /* 0x0000000402007986 */ /* 0x0011e2000c101d24 */
[----:B------:R-:W-:Y:S05]  /*6d30*/  BRA `(.L_x_7710) ;  /* 0x000009e000007947 */ /* 0x000fea0003800000 */
.L_x_7718:
        /* <DEDUP_REMOVED lines=21> */
.L_x_7723:
[----:B------:R-:W-:Y:S05]  /*6e90*/  BSYNC B0 ;  /* 0x0000000000007941 */ /* 0x000fea0003800000 */
.L_x_7722:
[----:B------:R-:W-:-:S05]  /*6ea0*/  LOP3.LUT R5, R0, R5, RZ, 0xfc, !PT ;  /* 0x0000000500057212 */ /* 0x000fca00078efcff */
[----:B------:R0:W-:Y:S01]  /*6eb0*/  STG.E.U8 [R2.64], R5 ;  /* 0x0000000502007986 */ /* 0x0001e2000c101124 */
[----:B------:R-:W-:Y:S05]  /*6ec0*/  BRA `(.L_x_7710) ;  /* 0x0000085000007947 */ /* 0x000fea0003800000 */
.L_x_7721:
        /* <DEDUP_REMOVED lines=13> */
.L_x_7725:
[----:B------:R-:W-:Y:S01]  /*6fa0*/  IMAD.MOV.U32 R0, RZ, RZ, 0x7f ;  /* 0x0000007fff007424 */ /* 0x000fe200078e00ff */
[----:B------:R-:W-:-:S04]  /*6fb0*/  ISETP.GT.U32.AND P0, PT, R4, 0x7f800000, PT ;  /* 0x7f8000000400780c */ /* 0x000fc80003f04070 */
[----:B------:R-:W-:-:S04]  /*6fc0*/  SEL R0, R0, 0x7c, P0 ;  /* 0x0000007c00007807 */ /* 0x000fc80000000000 */
.L_x_7726:
[----:B------:R-:W-:Y:S05]  /*6fd0*/  BSYNC B0 ;  /* 0x0000000000007941 */ /* 0x000fea0003800000 */
.L_x_7724:
[----:B------:R-:W-:-:S04]  /*6fe0*/  LOP3.LUT R4, R5, 0x80000000, RZ, 0xc0, !PT ;  /* 0x8000000005047812 */ /* 0x000fc800078ec0ff */
[----:B------:R-:W-:-:S04]  /*6ff0*/  SHF.R.U32.HI R5, RZ, 0x18, R4 ;  /* 0x00000018ff057819 */ /* 0x000fc80000011604 */
[----:B------:R-:W-:-:S05]  /*7000*/  LOP3.LUT R5, R0, R5, RZ, 0xfc, !PT ;  /* 0x0000000500057212 */ /* 0x000fca00078efcff */
[----:B------:R0:W-:Y:S01]  /*7010*/  STG.E.U8 [R2.64], R5 ;  /* 0x0000000502007986 */ /* 0x0001e2000c101124 */
[----:B------:R-:W-:Y:S05]  /*7020*/  BRA `(.L_x_7710) ;  /* 0x000006f000007947 */ /* 0x000fea0003800000 */
.L_x_7720:
[----:B------:R0:W-:Y:S01]  /*7030*/  STG.E.U16 [R2.64], R22 ;  /* 0x0000001602007986 */ /* 0x0001e2000c101524 */
[----:B------:R-:W-:Y:S05]  /*7040*/  BRA `(.L_x_7710) ;  /* 0x000006d000007947 */ /* 0x000fea0003800000 */
.L_x_7717:
        /* <DEDUP_REMOVED lines=12> */
.L_x_7729:
        /* <DEDUP_REMOVED lines=17> */
.L_x_7732:
[----:B------:R-:W-:-:S04]  /*7220*/  LOP3.LUT R0, R7, 0x80000000, RZ, 0xc0, !PT ;  /* 0x8000000007007812 */ /* 0x000fc800078ec0ff */
[----:B------:R-:W-:-:S04]  /*7230*/  SHF.R.U32.HI R5, RZ, 0x18, R0 ;  /* 0x00000018ff057819 */ /* 0x000fc80000011600 */
[----:B------:R-:W-:-:S04]  /*7240*/  LOP3.LUT R4, R4, R5, RZ, 0xfc, !PT ;  /* 0x0000000504047212 */ /* 0x000fc800078efcff */
[----:B------:R-:W-:Y:S02]  /*7250*/  PRMT R0, R4, 0x7610, R0 ;  /* 0x0000761004007816 */ /* 0x000fe40000000000 */
.L_x_7731:
[----:B------:R-:W-:Y:S05]  /*7260*/  BSYNC B0 ;  /* 0x0000000000007941 */ /* 0x000fea0003800000 */
.L_x_7730:
[----:B------:R0:W-:Y:S01]  /*7270*/  STG.E.U8 [R2.64], R0 ;  /* 0x0000000002007986 */ /* 0x0001e2000c101124 */
[----:B------:R-:W-:Y:S05]  /*7280*/  BRA `(.L_x_7710) ;  /* 0x0000049000007947 */ /* 0x000fea0003800000 */
.L_x_7728:
        /* <DEDUP_REMOVED lines=17> */
.L_x_7735:
[----:B------:R-:W-:-:S04]  /*73a0*/  LOP3.LUT R0, R7, 0x80000000, RZ, 0xc0, !PT ;  /* 0x8000000007007812 */ /* 0x000fc800078ec0ff */
[----:B------:R-:W-:-:S04]  /*73b0*/  SHF.R.U32.HI R5, RZ, 0x18, R0 ;  /* 0x00000018ff057819 */ /* 0x000fc80000011600 */
[----:B------:R-:W-:-:S04]  /*73c0*/  LOP3.LUT R4, R4, R5, RZ, 0xfc, !PT ;  /* 0x0000000504047212 */ /* 0x000fc800078efcff */
[----:B------:R-:W-:Y:S02]  /*73d0*/  PRMT R0, R4, 0x7610, R0 ;  /* 0x0000761004007816 */ /* 0x000fe40000000000 */
.L_x_7734:
[----:B------:R-:W-:Y:S05]  /*73e0*/  BSYNC B0 ;  /* 0x0000000000007941 */ /* 0x000fea0003800000 */
.L_x_7733:
[----:B------:R0:W-:Y:S01]  /*73f0*/  STG.E.U8 [R2.64], R0 ;  /* 0x0000000002007986 */ /* 0x0001e2000c101124 */
[----:B------:R-:W-:Y:S05]  /*7400*/  BRA `(.L_x_7710) ;  /* 0x0000031000007947 */ /* 0x000fea0003800000 */
.L_x_7727:
        /* <DEDUP_REMOVED lines=22> */
.L_x_7709:
        /* <DEDUP_REMOVED lines=20> */
.L_x_7737:
[----:B------:R-:W-:-:S06]  /*76b0*/  PRMT R4, RZ, 0x5410, R22 ;  /* 0x00005410ff047816 */ /* 0x000fcc0000000016 */
[----:B------:R-:W0:Y:S02]  /*76c0*/  F2I.U64.TRUNC R4, R4 ;  /* 0x0000000400047311 */ /* 0x000e24000020d800 */
[----:B0-----:R0:W-:Y:S01]  /*76d0*/  STG.E.64 [R2.64], R4 ;  /* 0x0000000402007986 */ /* 0x0011e2000c101b24 */
[----:B------:R-:W-:Y:S05]  /*76e0*/  BRA `(.L_x_7710) ;  /* 0x0000003000007947 */ /* 0x000fea0003800000 */
.L_x_7736:
[----:B------:R-:W-:-:S04]  /*76f0*/  PRMT R22, RZ, 0x5410, R22 ;  /* 0x00005410ff167816 */ /* 0x000fc80000000016 */
[----:B------:R-:W0:Y:S02]  /*7700*/  F2I.FTZ.U32.TRUNC.NTZ R5, R22 ;  /* 0x0000001600057305 */ /* 0x000e24000021f000 */
[----:B0-----:R0:W-:Y:S02]  /*7710*/  STG.E [R2.64], R5 ;  /* 0x0000000502007986 */ /* 0x0011e4000c101924 */
.L_x_7710:
[----:B------:R-:W-:Y:S02]  /*7720*/  IADD3 R19, R19, 0x80, RZ ;  /* 0x0000008013137810 */ /* 0x000fe40007ffe0ff */
.L_x_7671:
[----:B------:R-:W-:Y:S05]  /*7730*/  BSYNC B6 ;  /* 0x0000000000067941 */ /* 0x000fea0003800000 */
.L_x_7670:
        /* <DEDUP_REMOVED lines=21> */
.L_x_7741:
[----:B------:R-:W-:-:S06]  /*7890*/  PRMT R5, RZ, 0x5410, R23 ;  /* 0x00005410ff057816 */ /* 0x000fcc0000000017 */
[----:B------:R-:W0:Y:S02]  /*78a0*/  F2I.S64.TRUNC R4, R5 ;  /* 0x0000000500047311 */ /* 0x000e24000020d900 */
[----:B0-----:R-:W-:Y:S01]  /*78b0*/  STG.E.U8 [R2.64], R4 ;  /* 0x0000000402007986 */ /* 0x001fe2000c101124 */
[----:B------:R-:W-:Y:S05]  /*78c0*/  EXIT ;  /* 0x000000000000794d */ /* 0x000fea0003800000 */
.L_x_7740:
        /* <DEDUP_REMOVED lines=10> */
.L_x_7744:
[----:B------:R-:W-:-:S06]  /*7970*/  PRMT R23, RZ, 0x5410, R23 ;  /* 0x00005410ff177816 */ /* 0x000fcc0000000017 */
[----:B------:R-:W0:Y:S02]  /*7980*/  F2I.FTZ.TRUNC.NTZ R23, R23 ;  /* 0x0000001700177305 */ /* 0x000e24000021f100 */
[----:B0-----:R-:W-:Y:S01]  /*7990*/  STG.E [R2.64], R23 ;  /* 0x0000001702007986 */ /* 0x001fe2000c101924 */
[----:B------:R-:W-:Y:S05]  /*79a0*/  EXIT ;  /* 0x000000000000794d */ /* 0x000fea0003800000 */
.L_x_7743:
[----:B------:R-:W-:-:S06]  /*79b0*/  PRMT R23, RZ, 0x5410, R23 ;  /* 0x00005410ff177816 */ /* 0x000fcc0000000017 */
[----:B------:R-:W0:Y:S02]  /*79c0*/  F2I.FTZ.TRUNC.NTZ R23, R23 ;  /* 0x0000001700177305 */ /* 0x000e24000021f100 */
[----:B0-----:R-:W-:Y:S01]  /*79d0*/  STG.E.U16 [R2.64], R23 ;  /* 0x0000001702007986 */ /* 0x001fe2000c101524 */
[----:B------:R-:W-:Y:S05]  /*79e0*/  EXIT ;  /* 0x000000000000794d */ /* 0x000fea0003800000 */
.L_x_7739:
        /* <DEDUP_REMOVED lines=9> */
.L_x_7746:
[----:B------:R-:W-:-:S04]  /*7a80*/  PRMT R0, RZ, 0x5410, R23 ;  /* 0x00005410ff007816 */ /* 0x000fc80000000017 */
[----:B------:R-:W-:-:S05]  /*7a90*/  F2FP.PACK_AB R0, RZ, R0 ;  /* 0x00000000ff00723e */ /* 0x000fca00000000ff */
[----:B------:R-:W-:Y:S01]  /*7aa0*/  STG.E.U16 [R2.64], R0 ;  /* 0x0000000002007986 */ /* 0x000fe2000c101524 */
[----:B------:R-:W-:Y:S05]  /*7ab0*/  EXIT ;  /* 0x000000000000794d */ /* 0x000fea0003800000 */
.L_x_7745:
        /* <DEDUP_REMOVED lines=10> */
.L_x_7748:
[----:B------:R-:W-:-:S04]  /*7b60*/  PRMT R23, RZ, 0x5410, R23 ;  /* 0x00005410ff177816 */ /* 0x000fc80000000017 */
[----:B------:R-:W-:-:S04]  /*7b70*/  F2FP.PACK_AB R5, RZ, R23 ;  /* 0x00000017ff05723e */ /* 0x000fc800000000ff */
[----:B------:R-:W-:-:S05]  /*7b80*/  PRMT R5, R5, 0x5410, RZ ;  /* 0x0000541005057816 */ /* 0x000fca00000000ff */
[----:B------:R-:W-:Y:S01]  /*7b90*/  STG.E [R2.64], R5 ;  /* 0x0000000502007986 */ /* 0x000fe2000c101924 */
[----:B------:R-:W-:Y:S05]  /*7ba0*/  EXIT ;  /* 0x000000000000794d */ /* 0x000fea0003800000 */
.L_x_7747:
[----:B------:R-:W-:-:S05]  /*7bb0*/  PRMT R4, RZ, 0x5410, R23 ;  /* 0x00005410ff047816 */ /* 0x000fca0000000017 */
[----:B------:R-:W-:-:S06]  /*7bc0*/  FMUL.FTZ R4, R4, 1 ;  /* 0x3f80000004047820 */ /* 0x000fcc0000410000 */
[----:B------:R-:W0:Y:S02]  /*7bd0*/  F2F.F64.F32 R4, R4 ;  /* 0x0000000400047310 */ /* 0x000e240000201800 */
[----:B0-----:R-:W-:Y:S01]  /*7be0*/  STG.E.64 [R2.64], R4 ;  /* 0x0000000402007986 */ /* 0x001fe2000c101b24 */
[----:B------:R-:W-:Y:S05]  /*7bf0*/  EXIT ;  /* 0x000000000000794d */ /* 0x000fea0003800000 */
.L_x_7738:
        /* <DEDUP_REMOVED lines=13> */
.L_x_7751:
[----:B------:R-:W-:Y:S01]  /*7cd0*/  PRMT R23, RZ, 0x5410, R23 ;  /* 0x00005410ff177816 */ /* 0x000fe20000000017 */
[----:B------:R-:W-:-:S04]  /*7ce0*/  CS2R R6, SRZ ;  /* 0x0000000000067805 */ /* 0x000fc8000001ff00 */
[----:B------:R-:W-:-:S06]  /*7cf0*/  FMUL.FTZ R4, R23, 1 ;  /* 0x3f80000017047820 */ /* 0x000fcc0000410000 */
[----:B------:R-:W0:Y:S02]  /*7d00*/  F2F.F64.F32 R4, R4 ;  /* 0x0000000400047310 */ /* 0x000e240000201800 */
[----:B0-----:R-:W-:Y:S01]  /*7d10*/  STG.E.128 [R2.64], R4 ;  /* 0x0000000402007986 */ /* 0x001fe2000c101d24 */
[----:B------:R-:W-:Y:S05]  /*7d20*/  EXIT ;  /* 0x000000000000794d */ /* 0x000fea0003800000 */
.L_x_7750:
        /* <DEDUP_REMOVED lines=21> */
.L_x_7755:
[----:B------:R-:W-:Y:S05]  /*7e80*/  BSYNC B0 ;  /* 0x0000000000007941 */ /* 0x000fea0003800000 */
.L_x_7754:
[----:B------:R-:W-:-:S05]  /*7e90*/  LOP3.LUT R5, R0, R5, RZ, 0xfc, !PT ;  /* 0x0000000500057212 */ /* 0x000fca00078efcff */
[----:B------:R-:W-:Y:S01]  /*7ea0*/  STG.E.U8 [R2.64], R5 ;  /* 0x0000000502007986 */ /* 0x000fe2000c101124 */
[----:B------:R-:W-:Y:S05]  /*7eb0*/  EXIT ;  /* 0x000000000000794d */ /* 0x000fea0003800000 */
.L_x_7753:
        /* <DEDUP_REMOVED lines=13> */
.L_x_7757:
[----:B------:R-:W-:Y:S01]  /*7f90*/  IMAD.MOV.U32 R0, RZ, RZ, 0x7f ;  /* 0x0000007fff007424 */ /* 0x000fe200078e00ff */
[----:B------:R-:W-:-:S04]  /*7fa0*/  ISETP.GT.U32.AND P0, PT, R4, 0x7f800000, PT ;  /* 0x7f8000000400780c */ /* 0x000fc80003f04070 */
[----:B------:R-:W-:-:S04]  /*7fb0*/  SEL R0, R0, 0x7c, P0 ;  /* 0x0000007c00007807 */ /* 0x000fc80000000000 */
.L_x_7758:
[----:B------:R-:W-:Y:S05]  /*7fc0*/  BSYNC B0 ;  /* 0x0000000000007941 */ /* 0x000fea0003800000 */
.L_x_7756:
[----:B------:R-:W-:-:S04]  /*7fd0*/  LOP3.LUT R4, R23, 0x80000000, RZ, 0xc0, !PT ;  /* 0x8000000017047812 */ /* 0x000fc800078ec0ff */
[----:B------:R-:W-:-:S04]  /*7fe0*/  SHF.R.U32.HI R5, RZ, 0x18, R4 ;  /* 0x00000018ff057819 */ /* 0x000fc80000011604 */
[----:B------:R-:W-:-:S05]  /*7ff0*/  LOP3.LUT R5, R0, R5, RZ, 0xfc, !PT ;  /* 0x0000000500057212 */ /* 0x000fca00078efcff */
[----:B------:R-:W-:Y:S01]  /*8000*/  STG.E.U8 [R2.64], R5 ;  /* 0x0000000502007986 */ /* 0x000fe2000c101124 */
[----:B------:R-:W-:Y:S05]  /*8010*/  EXIT ;  /* 0x000000000000794d */ /* 0x000fea0003800000 */
.L_x_7752:
[----:B------:R-:W-:Y:S01]  /*8020*/  STG.E.U16 [R2.64], R23 ;  /* 0x0000001702007986 */ /* 0x000fe2000c101524 */
[----:B------:R-:W-:Y:S05]  /*8030*/  EXIT ;  /* 0x000000000000794d */ /* 0x000fea0003800000 */
.L_x_7749:
        /* <DEDUP_REMOVED lines=12> */
.L_x_7761:
        /* <DEDUP_REMOVED lines=17> */
.L_x_7764:
[----:B------:R-:W-:-:S04]  /*8210*/  LOP3.LUT R0, R23, 0x80000000, RZ, 0xc0, !PT ;  /* 0x8000000017007812 */ /* 0x000fc800078ec0ff */
[----:B------:R-:W-:-:S04]  /*8220*/  SHF.R.U32.HI R5, RZ, 0x18, R0 ;  /* 0x00000018ff057819 */ /* 0x000fc80000011600 */
[----:B------:R-:W-:-:S04]  /*8230*/  LOP3.LUT R4, R4, R5, RZ, 0xfc, !PT ;  /* 0x0000000504047212 */ /* 0x000fc800078efcff */
[----:B------:R-:W-:Y:S02]  /*8240*/  PRMT R0, R4, 0x7610, R0 ;  /* 0x0000761004007816 */ /* 0x000fe40000000000 */
.L_x_7763:
[----:B------:R-:W-:Y:S05]  /*8250*/  BSYNC B0 ;  /* 0x0000000000007941 */ /* 0x000fea0003800000 */
.L_x_7762:
[----:B------:R-:W-:Y:S01]  /*8260*/  STG.E.U8 [R2.64], R0 ;  /* 0x0000000002007986 */ /* 0x000fe2000c101124 */
[----:B------:R-:W-:Y:S05]  /*8270*/  EXIT ;  /* 0x000000000000794d */ /* 0x000fea0003800000 */
.L_x_7760:
        /* <DEDUP_REMOVED lines=17> */
.L_x_7767:
[----:B------:R-:W-:-:S04]  /*8390*/  LOP3.LUT R0, R23, 0x80000000, RZ, 0xc0, !PT ;  /* 0x8000000017007812 */ /* 0x000fc800078ec0ff */
[----:B------:R-:W-:-:S04]  /*83a0*/  SHF.R.U32.HI R5, RZ, 0x18, R0 ;  /* 0x00000018ff057819 */ /* 0x000fc80000011600 */
[----:B------:R-:W-:-:S04]  /*83b0*/  LOP3.LUT R4, R4, R5, RZ, 0xfc, !PT ;  /* 0x0000000504047212 */ /* 0x000fc800078efcff */
[----:B------:R-:W-:Y:S02]  /*83c0*/  PRMT R0, R4, 0x7610, R0 ;  /* 0x0000761004007816 */ /* 0x000fe40000000000 */
.L_x_7766:
[----:B------:R-:W-:Y:S05]  /*83d0*/  BSYNC B0 ;  /* 0x0000000000007941 */ /* 0x000fea0003800000 */
.L_x_7765:
[----:B------:R-:W-:Y:S01]  /*83e0*/  STG.E.U8 [R2.64], R0 ;  /* 0x0000000002007986 */ /* 0x000fe2000c101124 */
[----:B------:R-:W-:Y:S05]  /*83f0*/  EXIT ;  /* 0x000000000000794d */ /* 0x000fea0003800000 */
.L_x_7759:
        /* <DEDUP_REMOVED lines=22> */
.L_x_7742:
        /* <DEDUP_REMOVED lines=20> */
.L_x_7769:
[----:B------:R-:W-:-:S06]  /*86a0*/  PRMT R4, RZ, 0x5410, R23 ;  /* 0x00005410ff047816 */ /* 0x000fcc0000000017 */
[----:B------:R-:W0:Y:S02]  /*86b0*/  F2I.U64.TRUNC R4, R4 ;  /* 0x0000000400047311 */ /* 0x000e24000020d800 */
[----:B0-----:R-:W-:Y:S01]  /*86c0*/  STG.E.64 [R2.64], R4 ;  /* 0x0000000402007986 */ /* 0x001fe2000c101b24 */
[----:B------:R-:W-:Y:S05]  /*86d0*/  EXIT ;  /* 0x000000000000794d */ /* 0x000fea0003800000 */
.L_x_7768:
[----:B------:R-:W-:-:S06]  /*86e0*/  PRMT R23, RZ, 0x5410, R23 ;  /* 0x00005410ff177816 */ /* 0x000fcc0000000017 */
[----:B------:R-:W0:Y:S02]  /*86f0*/  F2I.FTZ.U32.TRUNC.NTZ R23, R23 ;  /* 0x0000001700177305 */ /* 0x000e24000021f000 */
[----:B0-----:R-:W-:Y:S01]  /*8700*/  STG.E [R2.64], R23 ;  /* 0x0000001702007986 */ /* 0x001fe2000c101924 */
[----:B------:R-:W-:Y:S05]  /*8710*/  EXIT ;  /* 0x000000000000794d */ /* 0x000fea0003800000 */
.L_x_7770:
        /* <DEDUP_REMOVED lines=14> */
.L_x_18353:


//--------------------- .text._ZN2at6native18elementwise_kernelILi128ELi4EZNS0_22gpu_kernel_impl_nocastIZZZNS0_22reciprocal_kernel_cudaERNS_18TensorIteratorBaseEENKUlvE_clEvENKUlvE4_clEvEUlN3c108BFloat16EE_EEvS4_RKT_EUliE_EEviT1_ --------------------------
	.section	.text._ZN2at6native18elementwise_kernelILi128ELi4EZNS0_22gpu_kernel_impl_nocastIZZZNS0_22reciprocal_kernel_cudaERNS_18TensorIteratorBaseEENKUlvE_clEvENKUlvE4_clEvEUlN3c108BFloat16EE_EEvS4_RKT_EUliE_EEviT1_,"ax",@progbits
	.sectioninfo	@"SHI_REGISTERS=12"
	.align	128
        .global         _ZN2at6native18elementwise_kernelILi128ELi4EZNS0_22gpu_kernel_impl_nocastIZZZNS0_22reciprocal_kernel_cudaERNS_18TensorIteratorBaseEENKUlvE_clEvENKUlvE4_clEvEUlN3c108BFloat16EE_EEvS4_RKT_EUliE_EEviT1_
        .type           _ZN2at6native18elementwise_kernelILi128ELi4EZNS0_22gpu_kernel_impl_nocastIZZZNS0_22reciprocal_kernel_cudaERNS_18TensorIteratorBaseEENKUlvE_clEvENKUlvE4_clEvEUlN3c108BFloat16EE_EEvS4_RKT_EUliE_EEviT1_,@function
        .size           _ZN2at6native18elementwise_kernelILi128ELi4EZNS0_22gpu_kernel_impl_nocastIZZZNS0_22reciprocal_kernel_cudaERNS_18TensorIteratorBaseEENKUlvE_clEvENKUlvE4_clEvEUlN3c108BFloat16EE_EEvS4_RKT_EUliE_EEviT1_,(.L_x_18354 - _ZN2at6native18elementwise_kernelILi128ELi4EZNS0_22gpu_kernel_impl_nocastIZZZNS0_22reciprocal_kernel_cudaERNS_18TensorIteratorBaseEENKUlvE_clEvENKUlvE4_clEvEUlN3c108BFloat16EE_EEvS4_RKT_EUliE_EEviT1_)
        .other          _ZN2at6native18elementwise_kernelILi128ELi4EZNS0_22gpu_kernel_impl_nocastIZZZNS0_22reciprocal_kernel_cudaERNS_18TensorIteratorBaseEENKUlvE_clEvENKUlvE4_clEvEUlN3c108BFloat16EE_EEvS4_RKT_EUliE_EEviT1_,@"STO_CUDA_ENTRY STV_DEFAULT"
_ZN2at6native18elementwise_kernelILi128ELi4EZNS0_22gpu_kernel_impl_nocastIZZZNS0_22reciprocal_kernel_cudaERNS_18TensorIteratorBaseEENKUlvE_clEvENKUlvE4_clEvEUlN3c108BFloat16EE_EEvS4_RKT_EUliE_EEviT1_:
.text._ZN2at6native18elementwise_kernelILi128ELi4EZNS0_22gpu_kernel_impl_nocastIZZZNS0_22reciprocal_kernel_cudaERNS_18TensorIteratorBaseEENKUlvE_clEvENKUlvE4_clEvEUlN3c108BFloat16EE_EEvS4_RKT_EUliE_EEviT1_:
        /* <DEDUP_REMOVED lines=235> */
.L_x_7773:
[----:B------:R-:W-:-:S04]  /*0eb0*/  IADD3 R4, P0, R3, c[0x0][0x368], RZ ;  /* 0x0000da0003047a10 */ /* 0x000fc80007f1e0ff */
[----:B------:R-:W-:-:S05]  /*0ec0*/  IADD3.X R5, RZ, c[0x0][0x36c], RZ, P0, !PT ;  /* 0x0000db00ff057a10 */ /* 0x000fca00007fe4ff */
[----:B------:R-:W2:Y:S01]  /*0ed0*/  LDG.E.U16 R4, [R4.64] ;  /* 0x0000000404047981 */ /* 0x000ea2000c1e1500 */
[----:B------:R-:W-:Y:S02]  /*0ee0*/  IADD3 R2, P0, R2, c[0x0][0x360], RZ ;  /* 0x0000d80002027a10 */ /* 0x000fe40007f1e0ff */
[----:B------:R-:W-:Y:S02]  /*0ef0*/  IADD3 R0, R0, 0x80, RZ ;  /* 0x0000008000007810 */ /* 0x000fe40007ffe0ff */
[----:B--2---:R-:W-:-:S04]  /*0f00*/  PRMT R4, RZ, 0x5410, R4 ;  /* 0x00005410ff047816 */ /* 0x004fc80000000004 */
[----:B------:R-:W0:Y:S02]  /*0f10*/  MUFU.RCP R3, R4 ;  /* 0x0000000400037308 */ /* 0x000e240000001000 */
[----:B0-----:R-:W-:-:S05]  /*0f20*/  FADD.FTZ R3, R3, -RZ ;  /* 0x800000ff03037221 */ /* 0x001fca0000010000 */
[----:B------:R-:W-:Y:S01]  /*0f30*/  F2FP.BF16.PACK_AB R5, RZ, R3 ;  /* 0x00000003ff05723e */ /* 0x000fe200000010ff */
[----:B------:R-:W-:-:S05]  /*0f40*/  IMAD.X R3, RZ, RZ, c[0x0][0x364], P0 ;  /* 0x0000d900ff037624 */ /* 0x000fca00000e06ff */
[----:B------:R0:W-:Y:S02]  /*0f50*/  STG.E.U16 [R2.64], R5 ;  /* 0x0000000502007986 */ /* 0x0001e4000c101504 */
.L_x_7772:
[----:B------:R-:W-:Y:S05]  /*0f60*/  BSYNC B0 ;  /* 0x0000000000007941 */ /* 0x000fea0003800000 */
.L_x_7771:
        /* <DEDUP_REMOVED lines=230> */
.L_x_7776:
        /* <DEDUP_REMOVED lines=240> */
.L_x_7777:
        /* <DEDUP_REMOVED lines=9> */
[----:B------:R-:W-:-:S05]  /*2d60*/  IADD3.X R3, RZ, c[0x0][0x364], RZ, P0, !PT ;  /* 0x0000d900ff037a10 */ /* 0x000fca00007fe4ff */
[----:B------:R0:W-:Y:S02]  /*2d70*/  STG.E.U16 [R2.64], R5 ;  /* 0x0000000502007986 */ /* 0x0001e4000c101504 */
.L_x_7775:
[----:B------:R-:W-:Y:S05]  /*2d80*/  BSYNC B0 ;  /* 0x0000000000007941 */ /* 0x000fea0003800000 */
.L_x_7774:
        /* <DEDUP_REMOVED lines=229> */
.L_x_7778:
[----:B------:R-:W-:-:S04]  /*3be0*/  IADD3 R4, P0, R3, c[0x0][0x368], RZ ;  /* 0x0000da0003047a10 */ /* 0x000fc80007f1e0ff */
[----:B------:R-:W-:-:S05]  /*3bf0*/  IADD3.X R5, RZ, c[0x0][0x36c], RZ, P0, !PT ;  /* 0x0000db00ff057a10 */ /* 0x000fca00007fe4ff */
[----:B------:R-:W2:Y:S01]  /*3c00*/  LDG.E.U16 R4, [R4.64] ;  /* 0x0000000404047981 */ /* 0x000ea2000c1e1500 */
[----:B------:R-:W-:-:S04]  /*3c10*/  IADD3 R2, P0, R2, c[0x0][0x360], RZ ;  /* 0x0000d80002027a10 */ /* 0x000fc80007f1e0ff */
[----:B------:R-:W-:Y:S02]  /*3c20*/  IADD3.X R3, RZ, c[0x0][0x364], RZ, P0, !PT ;  /* 0x0000d900ff037a10 */ /* 0x000fe400007fe4ff */
[----:B--2---:R-:W-:-:S04]  /*3c30*/  PRMT R4, RZ, 0x5410, R4 ;  /* 0x00005410ff047816 */ /* 0x004fc80000000004 */
[----:B------:R-:W0:Y:S02]  /*3c40*/  MUFU.RCP R0, R4 ;  /* 0x0000000400007308 */ /* 0x000e240000001000 */
[----:B0-----:R-:W-:-:S05]  /*3c50*/  FADD.FTZ R0, R0, -RZ ;  /* 0x800000ff00007221 */ /* 0x001fca0000010000 */
[----:B------:R-:W-:-:S05]  /*3c60*/  F2FP.BF16.PACK_AB R0, RZ, R0 ;  /* 0x00000000ff00723e */ /* 0x000fca00000010ff */
[----:B------:R-:W-:Y:S01]  /*3c70*/  STG.E.U16 [R2.64], R0 ;  /* 0x0000000002007986 */ /* 0x000fe2000c101504 */
[----:B------:R-:W-:Y:S05]  /*3c80*/  EXIT ;  /* 0x000000000000794d */ /* 0x000fea0003800000 */
.L_x_7779:
        /* <DEDUP_REMOVED lines=15> */
.L_x_18354:


//--------------------- .text._ZN2at6native27unrolled_elementwise_kernelIZZZNS0_22reciprocal_kernel_cudaERNS_18TensorIteratorBaseEENKUlvE_clEvENKUlvE4_clEvEUlN3c108BFloat16EE_St5arrayIPcLm2EELi4E23TrivialOffsetCalculatorILi1EjESD_NS0_6memory15LoadWithoutCastENSE_16StoreWithoutCastEEEviT_T0_T2_T3_T4_T5_ --------------------------
	.section	.text._ZN2at6native27unrolled_elementwise_kernelIZZZNS0_22reciprocal_kernel_cudaERNS_18TensorIteratorBaseEENKUlvE_clEvENKUlvE4_clEvEUlN3c108BFloat16EE_St5arrayIPcLm2EELi4E23TrivialOffsetCalculatorILi1EjESD_NS0_6memory15LoadWithoutCastENSE_16StoreWithoutCastEEEviT_T0_T2_T3_T4_T5_,"ax",@progbits
	.sectioninfo	@"SHI_REGISTERS=18"
	.align	128
        .global         _ZN2at6native27unrolled_elementwise_kernelIZZZNS0_22reciprocal_kernel_cudaERNS_18TensorIteratorBaseEENKUlvE_clEvENKUlvE4_clEvEUlN3c108BFloat16EE_St5arrayIPcLm2EELi4E23TrivialOffsetCalculatorILi1EjESD_NS0_6memory15LoadWithoutCastENSE_16StoreWithoutCastEEEviT_T0_T2_T3_T4_T5_
        .type           _ZN2at6native27unrolled_elementwise_kernelIZZZNS0_22reciprocal_kernel_cudaERNS_18TensorIteratorBaseEENKUlvE_clEvENKUlvE4_clEvEUlN3c108BFloat16EE_St5arrayIPcLm2EELi4E23TrivialOffsetCalculatorILi1EjESD_NS0_6memory15LoadWithoutCastENSE_16StoreWithoutCastEEEviT_T0_T2_T3_T4_T5_,@function
        .size           _ZN2at6native27unrolled_elementwise_kernelIZZZNS0_22reciprocal_kernel_cudaERNS_18TensorIteratorBaseEENKUlvE_clEvENKUlvE4_clEvEUlN3c108BFloat16EE_St5arrayIPcLm2EELi4E23TrivialOffsetCalculatorILi1EjESD_NS0_6memory15LoadWithoutCastENSE_16StoreWithoutCastEEEviT_T0_T2_T3_T4_T5_,(.L_x_18355 - _ZN2at6native27unrolled_elementwise_kernelIZZZNS0_22reciprocal_kernel_cudaERNS_18TensorIteratorBaseEENKUlvE_clEvENKUlvE4_clEvEUlN3c108BFloat16EE_St5arrayIPcLm2EELi4E23TrivialOffsetCalculatorILi1EjESD_NS0_6memory15LoadWithoutCastENSE_16StoreWithoutCastEEEviT_T0_T2_T3_T4_T5_)
        .other          _ZN2at6native27unrolled_elementwise_kernelIZZZNS0_22reciprocal_kernel_cudaERNS_18TensorIteratorBaseEENKUlvE_clEvENKUlvE4_clEvEUlN3c108BFloat16EE_St5arrayIPcLm2EELi4E23TrivialOffsetCalculatorILi1EjESD_NS0_6memory15LoadWithoutCastENSE_16StoreWithoutCastEEEviT_T0_T2_T3_T4_T5_,@"STO_CUDA_ENTRY STV_DEFAULT"
_ZN2at6native27unrolled_elementwise_kernelIZZZNS0_22reciprocal_kernel_cudaERNS_18TensorIteratorBaseEENKUlvE_clEvENKUlvE4_clEvEUlN3c108BFloat16EE_St5arrayIPcLm2EELi4E23TrivialOffsetCalculatorILi1EjESD_NS0_6memory15LoadWithoutCastENSE_16StoreWithoutCastEEEviT_T0_T2_T3_T4_T5_:
.text._ZN2at6native27unrolled_elementwise_kernelIZZZNS0_22reciprocal_kernel_cudaERNS_18TensorIteratorBaseEENKUlvE_clEvENKUlvE4_clEvEUlN3c108BFloat16EE_St5arrayIPcLm2EELi4E23TrivialOffsetCalculatorILi1EjESD_NS0_6memory15LoadWithoutCastENSE_16StoreWithoutCastEEEviT_T0_T2_T3_T4_T5_:
        /* <DEDUP_REMOVED lines=18> */
[----:B------:R-:W-:-:S13]  /*0120*/  ISETP.GE.AND P3, PT, R11, R2, PT ;  /* 0x000000020b00720c */ /* 0x000fda0003f66270 */
[----:B------:R-:W-:Y:S01]  /*0130*/  @!P3 IMAD R8, R0, 0x200, R11 ;  /* 0x000002000008b824 */ /* 0x000fe200078e020b */
[----:B------:R-:W-:-:S04]  /*0140*/  @!P3 IADD3 R11, R11, 0x80, RZ ;  /* 0x000000800b0bb810 */ /* 0x000fc80007ffe0ff */
[----:B------:R-:W-:Y:S01]  /*0150*/  ISETP.GE.AND P2, PT, R11, R2, PT ;  /* 0x000000020b00720c */ /* 0x000fe20003f46270 */
[----:B------:R-:W-:Y:S01]  /*0160*/  @!P3 IMAD.MOV.U32 R9, RZ, RZ, 0x2 ;  /* 0x00000002ff09b424 */ /* 0x000fe200078e00ff */
[----:B------:R-:W-:Y:S01]  /*0170*/  PRMT R10, RZ, 0x7610, R10 ;  /* 0x00007610ff0a7816 */ /* 0x000fe2000000000a */
[----:B------:R-:W-:Y:S01]  /*0180*/  @!P1 IMAD.WIDE.U32 R6, R6, R7, c[0x0][0x170] ;  /* 0x00005c0006069625 */ /* 0x000fe200078e0007 */
[----:B------:R-:W-:-:S03]  /*0190*/  PRMT R13, RZ, 0x7610, R13 ;  /* 0x00007610ff0d7816 */ /* 0x000fc6000000000d */
[----:B------:R-:W-:Y:S01]  /*01a0*/  @!P3 IMAD.WIDE.U32 R8, R8, R9, c[0x0][0x170] ;  /* 0x00005c000808b625 */ /* 0x000fe200078e0009 */
[----:B------:R1:W3:Y:S04]  /*01b0*/  @!P1 LDG.E.U16 R10, [R6.64] ;  /* 0x00000004060a9981 */ /* 0x0002e8000c1e1500 */
[----:B------:R4:W5:Y:S01]  /*01c0*/  @!P3 LDG.E.U16 R13, [R8.64] ;  /* 0x00000004080db981 */ /* 0x000962000c1e1500 */
[--C-:B------:R-:W-:Y:S02]  /*01d0*/  @!P2 IMAD R14, R0, 0x200, R11.reuse ;  /* 0x00000200000ea824 */ /* 0x100fe400078e020b */
[----:B------:R-:W-:Y:S01]  /*01e0*/  @!P2 IMAD.MOV.U32 R15, RZ, RZ, 0x2 ;  /* 0x00000002ff0fa424 */ /* 0x000fe200078e00ff */
[----:B------:R-:W-:-:S03]  /*01f0*/  PRMT R11, RZ, 0x7610, R11 ;  /* 0x00007610ff0b7816 */ /* 0x000fc6000000000b */
[----:B0-----:R-:W-:-:S05]  /*0200*/  @!P2 IMAD.WIDE.U32 R4, R14, R15, c[0x0][0x170] ;  /* 0x00005c000e04a625 */ /* 0x001fca00078e000f */
[----:B------:R0:W5:Y:S01]  /*0210*/  @!P2 LDG.E.U16 R11, [R4.64] ;  /* 0x00000004040ba981 */ /* 0x000162000c1e1500 */
[C---:B------:R-:W-:Y:S02]  /*0220*/  IADD3 R15, R3.reuse, 0x80, RZ ;  /* 0x00000080030f7810 */ /* 0x040fe40007ffe0ff */
[----:B-1----:R-:W-:Y:S02]  /*0230*/  IADD3 R7, R3, 0x100, RZ ;  /* 0x0000010003077810 */ /* 0x002fe40007ffe0ff */
[-C--:B------:R-:W-:Y:S02]  /*0240*/  ISETP.GE.AND P2, PT, R15, R2.reuse, PT ;  /* 0x000000020f00720c */ /* 0x080fe40003f46270 */
[----:B------:R-:W-:Y:S02]  /*0250*/  ISETP.GE.AND P3, PT, R7, R2, PT ;  /* 0x000000020700720c */ /* 0x000fe40003f66270 */
[----:B------:R-:W-:Y:S01]  /*0260*/  IADD3 R7, R3, 0x180, RZ ;  /* 0x0000018003077810 */ /* 0x000fe20007ffe0ff */
[----:B0-----:R-:W-:-:S03]  /*0270*/  @!P0 IMAD R5, R0, 0x200, R3 ;  /* 0x0000020000058824 */ /* 0x001fc600078e0203 */
[----:B------:R-:W-:Y:S01]  /*0280*/  ISETP.GE.AND P1, PT, R7, R2, PT ;  /* 0x000000020700720c */ /* 0x000fe20003f26270 */
[----:B------:R-:W-:Y:S02]  /*0290*/  @!P0 IMAD.MOV.U32 R14, RZ, RZ, 0x2 ;  /* 0x00000002ff0e8424 */ /* 0x000fe400078e00ff */
[----:B------:R-:W-:-:S05]  /*02a0*/  @!P0 IMAD.MOV.U32 R3, RZ, RZ, R15 ;  /* 0x000000ffff038224 */ /* 0x000fca00078e000f */
[----:B------:R-:W-:Y:S01]  /*02b0*/  ISETP.GE.AND P4, PT, R3, R2, PT ;  /* 0x000000020300720c */ /* 0x000fe20003f86270 */
[----:B------:R-:W-:Y:S01]  /*02c0*/  BSSY B0, `(.L_x_7780) ;  /* 0x000001e000007945 */ /* 0x000fe20003800000 */
[----:B--2---:R-:W-:-:S06]  /*02d0*/  @!P0 PRMT R12, RZ, 0x5410, R12 ;  /* 0x00005410ff0c8816 */ /* 0x004fcc000000000c */
[----:B------:R-:W0:Y:S02]  /*02e0*/  @!P0 MUFU.RCP R12, R12 ;  /* 0x0000000c000c8308 */ /* 0x000e240000001000 */
[----:B0-----:R-:W-:-:S05]  /*02f0*/  @!P0 FADD.FTZ R4, R12, -RZ ;  /* 0x800000ff0c048221 */ /* 0x001fca0000010000 */
[----:B----4-:R-:W-:Y:S01]  /*0300*/  @!P0 F2FP.BF16.PACK_AB R8, RZ, R4 ;  /* 0x00000004ff08823e */ /* 0x010fe200000010ff */
[----:B------:R-:W-:Y:S01]  /*0310*/  @!P0 IMAD.WIDE.U32 R4, R5, R14, c[0x0][0x168] ;  /* 0x00005a0005048625 */ /* 0x000fe200078e000e */
[----:B---3--:R-:W-:Y:S02]  /*0320*/  @!P2 PRMT R10, RZ, 0x5410, R10 ;  /* 0x00005410ff0aa816 */ /* 0x008fe4000000000a */
[----:B-----5:R-:W-:Y:S02]  /*0330*/  @!P3 PRMT R13, RZ, 0x5410, R13 ;  /* 0x00005410ff0db816 */ /* 0x020fe4000000000d */
[----:B------:R-:W0:Y:S01]  /*0340*/  @!P2 MUFU.RCP R6, R10 ;  /* 0x0000000a0006a308 */ /* 0x000e220000001000 */
[----:B------:R1:W-:Y:S07]  /*0350*/  @!P0 STG.E.U16 [R4.64], R8 ;  /* 0x0000000804008986 */ /* 0x0003ee000c101504 */
[----:B------:R-:W2:Y:S01]  /*0360*/  @!P3 MUFU.RCP R7, R13 ;  /* 0x0000000d0007b308 */ /* 0x000ea20000001000 */
[----:B------:R-:W-:-:S07]  /*0370*/  @!P1 PRMT R11, RZ, 0x5410, R11 ;  /* 0x00005410ff0b9816 */ /* 0x000fce000000000b */
[----:B------:R-:W3:Y:S01]  /*0380*/  @!P1 MUFU.RCP R11, R11 ;  /* 0x0000000b000b9308 */ /* 0x000ee20000001000 */
[----:B0-----:R-:W-:Y:S02]  /*0390*/  @!P2 FADD.FTZ R6, R6, -RZ ;  /* 0x800000ff0606a221 */ /* 0x001fe40000010000 */
[----:B--2---:R-:W-:-:S03]  /*03a0*/  @!P3 FADD.FTZ R7, R7, -RZ ;  /* 0x800000ff0707b221 */ /* 0x004fc60000010000 */
[----:B------:R-:W-:Y:S02]  /*03b0*/  @!P2 F2FP.BF16.PACK_AB R6, RZ, R6 ;  /* 0x00000006ff06a23e */ /* 0x000fe400000010ff */
[----:B------:R-:W-:Y:S01]  /*03c0*/  @!P3 F2FP.BF16.PACK_AB R7, RZ, R7 ;  /* 0x00000007ff07b23e */ /* 0x000fe200000010ff */
[----:B------:R-:W-:Y:S05]  /*03d0*/  @P4 BRA `(.L_x_7781) ;  /* 0x000000c000004947 */ /* 0x000fea0003800000 */
[----:B-1----:R-:W-:Y:S01]  /*03e0*/  IMAD R4, R0, 0x200, R3 ;  /* 0x0000020000047824 */ /* 0x002fe200078e0203 */
[----:B------:R-:W-:Y:S01]  /*03f0*/  IADD3 R3, R3, 0x80, RZ ;  /* 0x0000008003037810 */ /* 0x000fe20007ffe0ff */
[----:B------:R-:W-:Y:S01]  /*0400*/  IMAD.MOV.U32 R9, RZ, RZ, 0x2 ;  /* 0x00000002ff097424 */ /* 0x000fe200078e00ff */
[----:B------:R-:W-:Y:S02]  /*0410*/  PRMT R10, R6, 0x7610, R10 ;  /* 0x00007610060a7816 */ /* 0x000fe4000000000a */
[----:B------:R-:W-:Y:S01]  /*0420*/  ISETP.GE.AND P0, PT, R3, R2, PT ;  /* 0x000000020300720c */ /* 0x000fe20003f06270 */
[----:B------:R-:W-:Y:S01]  /*0430*/  IMAD.WIDE.U32 R4, R4, R9, c[0x0][0x168] ;  /* 0x00005a0004047625 */ /* 0x000fe200078e0009 */
[----:B------:R-:W-:-:S04]  /*0440*/  PRMT R12, R7, 0x7610, R12 ;  /* 0x00007610070c7816 */ /* 0x000fc8000000000c */
[----:B------:R0:W-:Y:S07]  /*0450*/  STG.E.U16 [R4.64], R10 ;  /* 0x0000000a04007986 */ /* 0x0001ee000c101504 */
[----:B------:R-:W-:Y:S01]  /*0460*/  @!P0 IMAD R8, R0, 0x200, R3 ;  /* 0x0000020000088824 */ /* 0x000fe200078e0203 */
[----:B------:R-:W-:-:S03]  /*0470*/  @!P0 IADD3 R3, R3, 0x80, RZ ;  /* 0x0000008003038810 */ /* 0x000fc60007ffe0ff */
[----:B------:R-:W-:-:S05]  /*0480*/  @!P0 IMAD.WIDE.U32 R6, R8, R9, c[0x0][0x168] ;  /* 0x00005a0008068625 */ /* 0x000fca00078e0009 */
[----:B------:R0:W-:Y:S02]  /*0490*/  @!P0 STG.E.U16 [R6.64], R12 ;  /* 0x0000000c06008986 */ /* 0x0001e4000c101504 */
.L_x_7781:
[----:B-1----:R-:W-:Y:S05]  /*04a0*/  BSYNC B0 ;  /* 0x0000000000007941 */ /* 0x002fea0003800000 */
.L_x_7780:
[----:B------:R-:W-:Y:S01]  /*04b0*/  ISETP.GE.AND P0, PT, R3, R2, PT ;  /* 0x000000020300720c */ /* 0x000fe20003f06270 */
[----:B---3--:R-:W-:-:S05]  /*04c0*/  @!P1 FADD.FTZ R2, R11, -RZ ;  /* 0x800000ff0b029221 */ /* 0x008fca0000010000 */
[----:B------:R-:W-:-:S07]  /*04d0*/  @!P1 F2FP.BF16.PACK_AB R2, RZ, R2 ;  /* 0x00000002ff02923e */ /* 0x000fce00000010ff */
[----:B------:R-:W-:Y:S05]  /*04e0*/  @P0 EXIT ;  /* 0x000000000000094d */ /* 0x000fea0003800000 */
[----:B------:R-:W-:Y:S01]  /*04f0*/  IMAD R3, R0, 0x200, R3 ;  /* 0x0000020000037824 */ /* 0x000fe200078e0203 */
[----:B0-----:R-:W-:Y:S01]  /*0500*/  PRMT R4, R2, 0x7610, R4 ;  /* 0x0000761002047816 */ /* 0x001fe20000000004 */
[----:B------:R-:W-:-:S04]  /*0510*/  IMAD.MOV.U32 R0, RZ, RZ, 0x2 ;  /* 0x00000002ff007424 */ /* 0x000fc800078e00ff */
[----:B------:R-:W-:-:S05]  /*0520*/  IMAD.WIDE.U32 R2, R3, R0, c[0x0][0x168] ;  /* 0x00005a0003027625 */ /* 0x000fca00078e0000 */
[----:B------:R-:W-:Y:S01]  /*0530*/  STG.E.U16 [R2.64], R4 ;  /* 0x0000000402007986 */ /* 0x000fe2000c101504 */
[----:B------:R-:W-:Y:S05]  /*0540*/  EXIT ;  /* 0x000000000000794d */ /* 0x000fea0003800000 */
.L_x_7782:
        /* <DEDUP_REMOVED lines=11> */
.L_x_18355:


//--------------------- .text._ZN2at6native29vectorized_elementwise_kernelILi2EZZZNS0_22reciprocal_kernel_cudaERNS_18TensorIteratorBaseEENKUlvE_clEvENKUlvE4_clEvEUlN3c108BFloat16EE_St5arrayIPcLm2EEEEviT0_T1_ --------------------------
	.section	.text._ZN2at6native29vectorized_elementwise_kernelILi2EZZZNS0_22reciprocal_kernel_cudaERNS_18TensorIteratorBaseEENKUlvE_clEvENKUlvE4_clEvEUlN3c108BFloat16EE_St5arrayIPcLm2EEEEviT0_T1_,"ax",@progbits
	.sectioninfo	@"SHI_REGISTERS=23"
	.align	128
        .global         _ZN2at6native29vectorized_elementwise_kernelILi2EZZZNS0_22reciprocal_kernel_cudaERNS_18TensorIteratorBaseEENKUlvE_clEvENKUlvE4_clEvEUlN3c108BFloat16EE_St5arrayIPcLm2EEEEviT0_T1_
        .type           _ZN2at6native29vectorized_elementwise_kernelILi2EZZZNS0_22reciprocal_kernel_cudaERNS_18TensorIteratorBaseEENKUlvE_clEvENKUlvE4_clEvEUlN3c108BFloat16EE_St5arrayIPcLm2EEEEviT0_T1_,@function
        .size           _ZN2at6native29vectorized_elementwise_kernelILi2EZZZNS0_22reciprocal_kernel_cudaERNS_18TensorIteratorBaseEENKUlvE_clEvENKUlvE4_clEvEUlN3c108BFloat16EE_St5arrayIPcLm2EEEEviT0_T1_,(.L_x_18356 - _ZN2at6native29vectorized_elementwise_kernelILi2EZZZNS0_22reciprocal_kernel_cudaERNS_18TensorIteratorBaseEENKUlvE_clEvENKUlvE4_clEvEUlN3c108BFloat16EE_St5arrayIPcLm2EEEEviT0_T1_)
        .other          _ZN2at6native29vectorized_elementwise_kernelILi2EZZZNS0_22reciprocal_kernel_cudaERNS_18TensorIteratorBaseEENKUlvE_clEvENKUlvE4_clEvEUlN3c108BFloat16EE_St5arrayIPcLm2EEEEviT0_T1_,@"STO_CUDA_ENTRY STV_DEFAULT"
_ZN2at6native29vectorized_elementwise_kernelILi2EZZZNS0_22reciprocal_kernel_cudaERNS_18TensorIteratorBaseEENKUlvE_clEvENKUlvE4_clEvEUlN3c108BFloat16EE_St5arrayIPcLm2EEEEviT0_T1_:
.text._ZN2at6native29vectorized_elementwise_kernelILi2EZZZNS0_22reciprocal_kernel_cudaERNS_18TensorIteratorBaseEENKUlvE_clEvENKUlvE4_clEvEUlN3c108BFloat16EE_St5arrayIPcLm2EEEEviT0_T1_:
        /* <DEDUP_REMOVED lines=17> */
[----:B--2---:R-:W-:-:S04]  /*0110*/  PRMT R3, RZ, 0x5410, R6 ;  /* 0x00005410ff037816 */ /* 0x004fc80000000006 */
[----:B------:R0:W-:Y:S02]  /*0120*/  MUFU.RCP R11, R3 ;  /* 0x00000003000b7308 */ /* 0x0001e40000001000 */
[----:B0-----:R-:W-:-:S06]  /*0130*/  PRMT R3, RZ, 0x7610, R6 ;  /* 0x00007610ff037816 */ /* 0x001fcc0000000006 */
[----:B------:R3:W0:Y:S01]  /*0140*/  MUFU.RCP R6, R3 ;  /* 0x0000000300067308 */ /* 0x0006220000001000 */
[----:B----4-:R-:W-:Y:S02]  /*0150*/  PRMT R10, RZ, 0x5410, R8 ;  /* 0x00005410ff0a7816 */ /* 0x010fe40000000008 */
[----:B---3--:R-:W-:-:S05]  /*0160*/  PRMT R3, RZ, 0x5410, R7 ;  /* 0x00005410ff037816 */ /* 0x008fca0000000007 */
[----:B------:R1:W2:Y:S02]  /*0170*/  MUFU.RCP R12, R3 ;  /* 0x00000003000c7308 */ /* 0x0002a40000001000 */
[----:B-1----:R-:W-:Y:S02]  /*0180*/  PRMT R3, RZ, 0x7610, R7 ;  /* 0x00007610ff037816 */ /* 0x002fe40000000007 */
[----:B-----5:R-:W-:-:S04]  /*0190*/  PRMT R7, RZ, 0x5410, R9 ;  /* 0x00005410ff077816 */ /* 0x020fc80000000009 */
[----:B------:R1:W-:Y:S01]  /*01a0*/  MUFU.RCP R15, R10 ;  /* 0x0000000a000f7308 */ /* 0x0003e20000001000 */
[----:B------:R-:W-:Y:S02]  /*01b0*/  PRMT R9, RZ, 0x7610, R9 ;  /* 0x00007610ff097816 */ /* 0x000fe40000000009 */
[----:B-1----:R-:W-:-:S05]  /*01c0*/  PRMT R10, RZ, 0x7610, R8 ;  /* 0x00007610ff0a7816 */ /* 0x002fca0000000008 */
[----:B------:R0:W1:Y:S08]  /*01d0*/  MUFU.RCP R13, R3 ;  /* 0x00000003000d7308 */ /* 0x0000700000001000 */
[----:B------:R1:W3:Y:S08]  /*01e0*/  MUFU.RCP R14, R7 ;  /* 0x00000007000e7308 */ /* 0x0002f00000001000 */
[----:B------:R-:W4:Y:S08]  /*01f0*/  MUFU.RCP R9, R9 ;  /* 0x0000000900097308 */ /* 0x000f300000001000 */
[----:B------:R-:W5:Y:S01]  /*0200*/  MUFU.RCP R16, R10 ;  /* 0x0000000a00107308 */ /* 0x000f620000001000 */
[----:B0-----:R-:W-:-:S02]  /*0210*/  FADD.FTZ R3, R6, -RZ ;  /* 0x800000ff06037221 */ /* 0x001fc40000010000 */
[----:B------:R-:W-:Y:S02]  /*0220*/  FADD.FTZ R0, R11, -RZ ;  /* 0x800000ff0b007221 */ /* 0x000fe40000010000 */
[----:B--2---:R-:W-:Y:S02]  /*0230*/  FADD.FTZ R6, R12, -RZ ;  /* 0x800000ff0c067221 */ /* 0x004fe40000010000 */
[----:B-1----:R-:W-:Y:S02]  /*0240*/  FADD.FTZ R7, R13, -RZ ;  /* 0x800000ff0d077221 */ /* 0x002fe40000010000 */
[----:B---3--:R-:W-:Y:S02]  /*0250*/  FADD.FTZ R8, R14, -RZ ;  /* 0x800000ff0e087221 */ /* 0x008fe40000010000 */
[----:B----4-:R-:W-:Y:S02]  /*0260*/  FADD.FTZ R9, R9, -RZ ;  /* 0x800000ff09097221 */ /* 0x010fe40000010000 */
[----:B------:R-:W-:-:S02]  /*0270*/  FADD.FTZ R11, R15, -RZ ;  /* 0x800000ff0f0b7221 */ /* 0x000fc40000010000 */
[----:B-----5:R-:W-:Y:S01]  /*0280*/  FADD.FTZ R12, R16, -RZ ;  /* 0x800000ff100c7221 */ /* 0x020fe20000010000 */
[----:B------:R-:W-:Y:S02]  /*0290*/  F2FP.BF16.PACK_AB R3, R3, R0 ;  /* 0x000000000303723e */ /* 0x000fe400000010ff */
[----:B------:R-:W-:Y:S02]  /*02a0*/  F2FP.BF16.PACK_AB R7, R7, R6 ;  /* 0x000000060707723e */ /* 0x000fe400000010ff */
[----:B------:R-:W-:Y:S02]  /*02b0*/  F2FP.BF16.PACK_AB R9, R9, R8 ;  /* 0x000000080909723e */ /* 0x000fe400000010ff */
[----:B------:R-:W-:Y:S01]  /*02c0*/  F2FP.BF16.PACK_AB R11, R12, R11 ;  /* 0x0000000b0c0b723e */ /* 0x000fe200000010ff */
[----:B------:R-:W-:Y:S04]  /*02d0*/  STG.E [R4.64], R3 ;  /* 0x0000000304007986 */ /* 0x000fe8000c101904 */
[----:B------:R-:W-:Y:S04]  /*02e0*/  STG.E [R4.64+0x200], R7 ;  /* 0x0002000704007986 */ /* 0x000fe8000c101904 */
[----:B------:R-:W-:Y:S04]  /*02f0*/  STG.E [R4.64+0x400], R9 ;  /* 0x0004000904007986 */ /* 0x000fe8000c101904 */
[----:B------:R-:W-:Y:S01]  /*0300*/  STG.E [R4.64+0x600], R11 ;  /* 0x0006000b04007986 */ /* 0x000fe2000c101904 */
[----:B------:R-:W-:Y:S05]  /*0310*/  EXIT ;  /* 0x000000000000794d */ /* 0x000fea0003800000 */
.L_x_7783:
[----:B------:R-:W0:Y:S01]  /*0320*/  S2R R3, SR_TID.X ;  /* 0x0000000000037919 */ /* 0x000e220000002100 */
        /* <DEDUP_REMOVED lines=23> */
[----:B------:R-:W-:-:S05]  /*04a0*/  @!P3 IMAD.WIDE.U32 R12, R12, R13, c[0x0][0x170] ;  /* 0x00005c000c0cb625 */ /* 0x000fca00078e000d */
[----:B------:R1:W3:Y:S07]  /*04b0*/  @!P3 LDG.E.U16 R5, [R12.64] ;  /* 0x000000040c05b981 */ /* 0x0002ee000c1e1500 */
[----:B------:R-:W-:Y:S01]  /*04c0*/  @!P2 IMAD.IADD R18, R0, 0x1, R11 ;  /* 0x000000010012a824 */ /* 0x000fe200078e020b */
[----:B------:R-:W-:-:S04]  /*04d0*/  @!P2 IADD3 R11, R11, 0x80, RZ ;  /* 0x000000800b0ba810 */ /* 0x000fc80007ffe0ff */
[----:B------:R-:W-:Y:S01]  /*04e0*/  ISETP.GE.AND P6, PT, R11, R2, PT ;  /* 0x000000020b00720c */ /* 0x000fe20003fc6270 */
[----:B------:R-:W-:Y:S01]  /*04f0*/  @!P4 IMAD.MOV.U32 R15, RZ, RZ, 0x2 ;  /* 0x00000002ff0fc424 */ /* 0x000fe200078e00ff */
[----:B------:R-:W-:Y:S01]  /*0500*/  PRMT R6, RZ, 0x7610, R6 ;  /* 0x00007610ff067816 */ /* 0x000fe20000000006 */
[----:B------:R-:W-:Y:S02]  /*0510*/  @!P5 IMAD.MOV.U32 R17, RZ, RZ, 0x2 ;  /* 0x00000002ff11d424 */ /* 0x000fe400078e00ff */
[----:B------:R-:W-:-:S08]  /*0520*/  @!P4 IMAD.WIDE.U32 R14, R14, R15, c[0x0][0x170] ;  /* 0x00005c000e0ec625 */ /* 0x000fd000078e000f */
[----:B------:R-:W-:Y:S01]  /*0530*/  @!P6 IMAD.IADD R20, R0, 0x1, R11 ;  /* 0x000000010014e824 */ /* 0x000fe200078e020b */
[----:B------:R-:W-:Y:S01]  /*0540*/  @!P6 IADD3 R11, R11, 0x80, RZ ;  /* 0x000000800b0be810 */ /* 0x000fe20007ffe0ff */
[----:B------:R-:W-:Y:S01]  /*0550*/  @!P5 IMAD.WIDE.U32 R16, R16, R17, c[0x0][0x170] ;  /* 0x00005c001010d625 */ /* 0x000fe200078e0011 */
[----:B0-----:R-:W-:Y:S01]  /*0560*/  PRMT R8, RZ, 0x7610, R8 ;  /* 0x00007610ff087816 */ /* 0x001fe20000000008 */
[----:B------:R0:W4:Y:S01]  /*0570*/  @!P4 LDG.E.U16 R6, [R14.64] ;  /* 0x000000040e06c981 */ /* 0x000122000c1e1500 */
[----:B------:R-:W-:Y:S01]  /*0580*/  ISETP.GE.AND P3, PT, R11, R2, PT ;  /* 0x000000020b00720c */ /* 0x000fe20003f66270 */
[----:B------:R-:W-:-:S03]  /*0590*/  @!P1 IMAD.MOV.U32 R10, RZ, RZ, 0x2 ;  /* 0x00000002ff0a9424 */ /* 0x000fc600078e00ff */
[----:B------:R5:W4:Y:S01]  /*05a0*/  @!P5 LDG.E.U16 R8, [R16.64] ;  /* 0x000000041008d981 */ /* 0x000b22000c1e1500 */
[----:B0-----:R-:W-:Y:S02]  /*05b0*/  @!P6 IMAD.MOV.U32 R15, RZ, RZ, 0x2 ;  /* 0x00000002ff0fe424 */ /* 0x001fe400078e00ff */
[----:B------:R-:W-:-:S06]  /*05c0*/  @!P2 IMAD.MOV.U32 R19, RZ, RZ, 0x2 ;  /* 0x00000002ff13a424 */ /* 0x000fcc00078e00ff */
[----:B------:R-:W-:Y:S02]  /*05d0*/  @!P3 IMAD.IADD R14, R0, 0x1, R11 ;  /* 0x00000001000eb824 */ /* 0x000fe400078e020b */
[----:B-----5:R-:W-:Y:S01]  /*05e0*/  @!P6 IMAD.WIDE.U32 R16, R20, R15, c[0x0][0x170] ;  /* 0x00005c001410e625 */ /* 0x020fe200078e000f */
[----:B------:R-:W-:-:S03]  /*05f0*/  PRMT R9, RZ, 0x7610, R9 ;  /* 0x00007610ff097816 */ /* 0x000fc60000000009 */
[----:B------:R-:W-:Y:S02]  /*0600*/  @!P3 IMAD.MOV.U32 R15, RZ, RZ, 0x2 ;  /* 0x00000002ff0fb424 */ /* 0x000fe400078e00ff */
[----:B-1----:R-:W-:Y:S01]  /*0610*/  @!P1 IMAD.WIDE.U32 R12, R7, R10, c[0x0][0x170] ;  /* 0x00005c00070c9625 */ /* 0x002fe200078e000a */
[----:B------:R-:W-:Y:S02]  /*0620*/  PRMT R10, RZ, 0x7610, R10 ;  /* 0x00007610ff0a7816 */ /* 0x000fe4000000000a */
[----:B------:R-:W-:Y:S01]  /*0630*/  PRMT R7, RZ, 0x7610, R7 ;  /* 0x00007610ff077816 */ /* 0x000fe20000000007 */
[----:B------:R-:W-:Y:S01]  /*0640*/  @!P2 IMAD.WIDE.U32 R18, R18, R19, c[0x0][0x170] ;  /* 0x00005c001212a625 */ /* 0x000fe200078e0013 */
[----:B------:R-:W-:Y:S01]  /*0650*/  PRMT R11, RZ, 0x7610, R11 ;  /* 0x00007610ff0b7816 */ /* 0x000fe2000000000b */
[----:B------:R0:W5:Y:S02]  /*0660*/  @!P1 LDG.E.U16 R9, [R12.64] ;  /* 0x000000040c099981 */ /* 0x000164000c1e1500 */
[----:B------:R-:W-:-:S02]  /*0670*/  @!P3 IMAD.WIDE.U32 R14, R14, R15, c[0x0][0x170] ;  /* 0x00005c000e0eb625 */ /* 0x000fc400078e000f */
[----:B------:R1:W5:Y:S04]  /*0680*/  @!P6 LDG.E.U16 R10, [R16.64] ;  /* 0x00000004100ae981 */ /* 0x000368000c1e1500 */
[----:B------:R1:W5:Y:S04]  /*0690*/  @!P2 LDG.E.U16 R7, [R18.64] ;  /* 0x000000041207a981 */ /* 0x000368000c1e1500 */
[----:B------:R1:W5:Y:S01]  /*06a0*/  @!P3 LDG.E.U16 R11, [R14.64] ;  /* 0x000000040e0bb981 */ /* 0x000362000c1e1500 */
[----:B0-----:R-:W-:-:S04]  /*06b0*/  IADD3 R13, R3, 0x80, RZ ;  /* 0x00000080030d7810 */ /* 0x001fc80007ffe0ff */
[----:B------:R-:W-:Y:S02]  /*06c0*/  ISETP.GE.AND P6, PT, R13, R2, PT ;  /* 0x000000020d00720c */ /* 0x000fe40003fc6270 */
[----:B-1----:R-:W-:-:S04]  /*06d0*/  IADD3 R15, R3, 0x200, RZ ;  /* 0x00000200030f7810 */ /* 0x002fc80007ffe0ff */
[-C--:B------:R-:W-:Y:S02]  /*06e0*/  ISETP.GE.AND P3, PT, R15, R2.reuse, PT ;  /* 0x000000020f00720c */ /* 0x080fe40003f66270 */
[C---:B------:R-:W-:Y:S02]  /*06f0*/  IADD3 R15, R3.reuse, 0x280, RZ ;  /* 0x00000280030f7810 */ /* 0x040fe40007ffe0ff */
[----:B------:R-:W-:Y:S02]  /*0700*/  IADD3 R19, R3, 0x100, RZ ;  /* 0x0000010003137810 */ /* 0x000fe40007ffe0ff */
[-C--:B------:R-:W-:Y:S02]  /*0710*/  ISETP.GE.AND P4, PT, R15, R2.reuse, PT ;  /* 0x000000020f00720c */ /* 0x080fe40003f86270 */
[----:B------:R-:W-:Y:S02]  /*0720*/  IADD3 R15, R3, 0x300, RZ ;  /* 0x00000300030f7810 */ /* 0x000fe40007ffe0ff */
[----:B------:R-:W-:-:S02]  /*0730*/  ISETP.GE.AND P1, PT, R19, R2, PT ;  /* 0x000000021300720c */ /* 0x000fc40003f26270 */
[----:B------:R-:W-:Y:S02]  /*0740*/  IADD3 R17, R3, 0x180, RZ ;  /* 0x0000018003117810 */ /* 0x000fe40007ffe0ff */
[-C--:B------:R-:W-:Y:S02]  /*0750*/  ISETP.GE.AND P5, PT, R15, R2.reuse, PT ;  /* 0x000000020f00720c */ /* 0x080fe40003fa6270 */
[----:B------:R-:W-:Y:S02]  /*0760*/  IADD3 R15, R3, 0x380, RZ ;  /* 0x00000380030f7810 */ /* 0x000fe40007ffe0ff */
[----:B------:R-:W-:Y:S01]  /*0770*/  ISETP.GE.AND P2, PT, R17, R2, PT ;  /* 0x000000021100720c */ /* 0x000fe20003f46270 */
[----:B------:R-:W-:Y:S01]  /*0780*/  BSSY B0, `(.L_x_7784) ;  /* 0x0000056000007945 */ /* 0x000fe20003800000 */
[----:B------:R-:W-:Y:S01]  /*0790*/  BSSY B1, `(.L_x_7785) ;  /* 0x000004d000017945 */ /* 0x000fe20003800000 */
[----:B--2---:R-:W-:-:S04]  /*07a0*/  @!P0 PRMT R4, RZ, 0x5410, R4 ;  /* 0x00005410ff048816 */ /* 0x004fc80000000004 */
[----:B------:R-:W0:Y:S02]  /*07b0*/  @!P0 MUFU.RCP R12, R4 ;  /* 0x00000004000c8308 */ /* 0x000e240000001000 */
[----:B0-----:R-:W-:-:S05]  /*07c0*/  @!P0 FADD.FTZ R12, R12, -RZ ;  /* 0x800000ff0c0c8221 */ /* 0x001fca0000010000 */
[----:B------:R-:W-:Y:S02]  /*07d0*/  @!P0 F2FP.BF16.PACK_AB R12, RZ, R12 ;  /* 0x0000000cff0c823e */ /* 0x000fe400000010ff */
[----:B---3--:R-:W-:-:S04]  /*07e0*/  @!P6 PRMT R4, RZ, 0x5410, R5 ;  /* 0x00005410ff04e816 */ /* 0x008fc80000000005 */
[----:B------:R-:W0:Y:S02]  /*07f0*/  @!P6 MUFU.RCP R16, R4 ;  /* 0x000000040010e308 */ /* 0x000e240000001000 */
[----:B0-----:R-:W-:-:S05]  /*0800*/  @!P6 FADD.FTZ R4, R16, -RZ ;  /* 0x800000ff1004e221 */ /* 0x001fca0000010000 */
[----:B------:R-:W-:Y:S02]  /*0810*/  @!P6 F2FP.BF16.PACK_AB R4, RZ, R4 ;  /* 0x00000004ff04e23e */ /* 0x000fe400000010ff */
[----:B------:R-:W-:Y:S02]  /*0820*/  ISETP.GE.AND P6, PT, R15, R2, PT ;  /* 0x000000020f00720c */ /* 0x000fe40003fc6270 */
[----:B----4-:R-:W-:Y:S01]  /*0830*/  @!P1 PRMT R5, RZ, 0x5410, R6 ;  /* 0x00005410ff059816 */ /* 0x010fe20000000006 */
[----:B------:R-:W-:Y:S01]  /*0840*/  @!P0 IMAD.MOV.U32 R15, RZ, RZ, 0x2 ;  /* 0x00000002ff0f8424 */ /* 0x000fe200078e00ff */
[----:B------:R-:W-:-:S04]  /*0850*/  @!P2 PRMT R6, RZ, 0x5410, R8 ;  /* 0x00005410ff06a816 */ /* 0x000fc80000000008 */
[----:B------:R-:W0:Y:S01]  /*0860*/  @!P1 MUFU.RCP R5, R5 ;  /* 0x0000000500059308 */ /* 0x000e220000001000 */
[----:B------:R-:W-:Y:S02]  /*0870*/  @!P0 IMAD.IADD R8, R0, 0x1, R3 ;  /* 0x0000000100088824 */ /* 0x000fe400078e0203 */
[----:B------:R-:W-:-:S05]  /*0880*/  @!P0 IMAD.MOV.U32 R3, RZ, RZ, R13 ;  /* 0x000000ffff038224 */ /* 0x000fca00078e000d */
[----:B------:R-:W1:Y:S01]  /*0890*/  @!P2 MUFU.RCP R6, R6 ;  /* 0x000000060006a308 */ /* 0x000e620000001000 */
[----:B-----5:R-:W-:Y:S02]  /*08a0*/  @!P3 PRMT R9, RZ, 0x5410, R9 ;  /* 0x00005410ff09b816 */ /* 0x020fe40000000009 */
[----:B------:R-:W-:Y:S02]  /*08b0*/  @!P5 PRMT R10, RZ, 0x5410, R10 ;  /* 0x00005410ff0ad816 */ /* 0x000fe4000000000a */
[----:B------:R-:W-:Y:S02]  /*08c0*/  @!P4 PRMT R7, RZ, 0x5410, R7 ;  /* 0x00005410ff07c816 */ /* 0x000fe40000000007 */
[----:B------:R-:W-:Y:S01]  /*08d0*/  @!P6 PRMT R11, RZ, 0x5410, R11 ;  /* 0x00005410ff0be816 */ /* 0x000fe2000000000b */
[----:B------:R2:W-:Y:S08]  /*08e0*/  @!P3 MUFU.RCP R14, R9 ;  /* 0x00000009000eb308 */ /* 0x0005f00000001000 */
[----:B------:R-:W3:Y:S01]  /*08f0*/  @!P5 MUFU.RCP R10, R10 ;  /* 0x0000000a000ad308 */ /* 0x000ee20000001000 */
[----:B--2---:R-:W-:Y:S01]  /*0900*/  @!P0 IMAD.WIDE.U32 R8, R8, R15, c[0x0][0x168] ;  /* 0x00005a0008088625 */ /* 0x004fe200078e000f */
[----:B------:R-:W-:-:S06]  /*0910*/  PRMT R15, R12, 0x7610, R15 ;  /* 0x000076100c0f7816 */ /* 0x000fcc000000000f */
[----:B------:R-:W2:Y:S01]  /*0920*/  @!P4 MUFU.RCP R7, R7 ;  /* 0x000000070007c308 */ /* 0x000ea20000001000 */
[----:B------:R4:W-:Y:S01]  /*0930*/  @!P0 STG.E.U16 [R8.64], R15 ;  /* 0x0000000f08008986 */ /* 0x0009e2000c101504 */
[----:B------:R-:W-:-:S06]  /*0940*/  ISETP.GE.AND P0, PT, R3, R2, PT ;  /* 0x000000020300720c */ /* 0x000fcc0003f06270 */
[----:B------:R-:W5:Y:S01]  /*0950*/  @!P6 MUFU.RCP R11, R11 ;  /* 0x0000000b000be308 */ /* 0x000f620000001000 */
[----:B0-----:R-:W-:Y:S02]  /*0960*/  @!P1 FADD.FTZ R5, R5, -RZ ;  /* 0x800000ff05059221 */ /* 0x001fe40000010000 */
[----:B-1----:R-:W-:-:S03]  /*0970*/  @!P2 FADD.FTZ R6, R6, -RZ ;  /* 0x800000ff0606a221 */ /* 0x002fc60000010000 */
[----:B----4-:R-:W-:Y:S01]  /*0980*/  @!P1 F2FP.BF16.PACK_AB R9, RZ, R5 ;  /* 0x00000005ff09923e */ /* 0x010fe200000010ff */
[----:B---3--:R-:W-:Y:S02]  /*0990*/  @!P5 FADD.FTZ R5, R10, -RZ ;  /* 0x800000ff0a05d221 */ /* 0x008fe40000010000 */
[----:B------:R-:W-:Y:S02]  /*09a0*/  @!P3 FADD.FTZ R14, R14, -RZ ;  /* 0x800000ff0e0eb221 */ /* 0x000fe40000010000 */
[----:B--2---:R-:W-:Y:S01]  /*09b0*/  @!P4 FADD.FTZ R7, R7, -RZ ;  /* 0x800000ff0707c221 */ /* 0x004fe20000010000 */
[----:B------:R-:W-:Y:S01]  /*09c0*/  @!P2 F2FP.BF16.PACK_AB R12, RZ, R6 ;  /* 0x00000006ff0ca23e */ /* 0x000fe200000010ff */
[----:B-----5:R-:W-:Y:S01]  /*09d0*/  @!P6 FADD.FTZ R10, R11, -RZ ;  /* 0x800000ff0b0ae221 */ /* 0x020fe20000010000 */
[----:B------:R-:W-:Y:S02]  /*09e0*/  @!P5 F2FP.BF16.PACK_AB R6, RZ, R5 ;  /* 0x00000005ff06d23e */ /* 0x000fe400000010ff */
[----:B------:R-:W-:-:S02]  /*09f0*/  @!P3 F2FP.BF16.PACK_AB R8, RZ, R14 ;  /* 0x0000000eff08b23e */ /* 0x000fc400000010ff */
[----:B------:R-:W-:Y:S02]  /*0a00*/  @!P4 F2FP.BF16.PACK_AB R7, RZ, R7 ;  /* 0x00000007ff07c23e */ /* 0x000fe400000010ff */
[----:B------:R-:W-:Y:S01]  /*0a10*/  @!P6 F2FP.BF16.PACK_AB R5, RZ, R10 ;  /* 0x0000000aff05e23e */ /* 0x000fe200000010ff */
        /* <DEDUP_REMOVED lines=13> */
.L_x_7786:
[----:B------:R-:W-:-:S13]  /*0af0*/  ISETP.GE.AND P0, PT, R3, R2, PT ;  /* 0x000000020300720c */ /* 0x000fda0003f06270 */
[----:B------:R-:W-:Y:S05]  /*0b00*/  @P0 BRA `(.L_x_7788) ;  /* 0x000000d000000947 */ /* 0x000fea0003800000 */
[----:B0-----:R-:W-:Y:S01]  /*0b10*/  IMAD.IADD R10, R0, 0x1, R3 ;  /* 0x00000001000a7824 */ /* 0x001fe200078e0203 */
[----:B------:R-:W-:Y:S01]  /*0b20*/  IADD3 R3, R3, 0x80, RZ ;  /* 0x0000008003037810 */ /* 0x000fe20007ffe0ff */
[----:B------:R-:W-:-:S04]  /*0b30*/  IMAD.MOV.U32 R11, RZ, RZ, 0x2 ;  /* 0x00000002ff0b7424 */ /* 0x000fc800078e00ff */
[----:B------:R-:W-:-:S05]  /*0b40*/  IMAD.WIDE.U32 R10, R10, R11, c[0x0][0x168] ;  /* 0x00005a000a0a7625 */ /* 0x000fca00078e000b */
[----:B------:R0:W-:Y:S02]  /*0b50*/  STG.E.U16 [R10.64], R12 ;  /* 0x0000000c0a007986 */ /* 0x0001e4000c101504 */
.L_x_7787:
        /* <DEDUP_REMOVED lines=8> */
.L_x_7788:
        /* <DEDUP_REMOVED lines=8> */
.L_x_7789:
[----:B------:R-:W-:Y:S05]  /*0c60*/  BSYNC B1 ;  /* 0x0000000000017941 */ /* 0x000fea0003800000 */
.L_x_7785:
[----:B------:R-:W-:Y:S02]  /*0c70*/  ISETP.GE.AND P0, PT, R3, R2, PT ;  /* 0x000000020300720c */ /* 0x000fe40003f06270 */
[----:B0-----:R-:W-:-:S11]  /*0c80*/  PRMT R8, R6, 0x7610, R8 ;  /* 0x0000761006087816 */ /* 0x001fd60000000008 */
[----:B------:R-:W-:Y:S01]  /*0c90*/  @!P0 IMAD.IADD R7, R0, 0x1, R3 ;  /* 0x0000000100078824 */ /* 0x000fe200078e0203 */
[----:B------:R-:W-:Y:S01]  /*0ca0*/  @!P0 IADD3 R3, R3, 0x80, RZ ;  /* 0x0000008003038810 */ /* 0x000fe20007ffe0ff */
[----:B------:R-:W-:-:S04]  /*0cb0*/  @!P0 IMAD.MOV.U32 R4, RZ, RZ, 0x2 ;  /* 0x00000002ff048424 */ /* 0x000fc800078e00ff */
[----:B------:R-:W-:-:S05]  /*0cc0*/  @!P0 IMAD.WIDE.U32 R6, R7, R4, c[0x0][0x168] ;  /* 0x00005a0007068625 */ /* 0x000fca00078e0004 */
[----:B------:R0:W-:Y:S02]  /*0cd0*/  @!P0 STG.E.U16 [R6.64], R8 ;  /* 0x0000000806008986 */ /* 0x0001e4000c101504 */
.L_x_7790:
[----:B------:R-:W-:Y:S05]  /*0ce0*/  BSYNC B0 ;  /* 0x0000000000007941 */ /* 0x000fea0003800000 */
.L_x_7784:
        /* <DEDUP_REMOVED lines=8> */
.L_x_7791:
        /* <DEDUP_REMOVED lines=9> */
.L_x_18356:


//--------------------- .text._ZN2at6native29vectorized_elementwise_kernelILi4EZZZNS0_22reciprocal_kernel_cudaERNS_18TensorIteratorBaseEENKUlvE_clEvENKUlvE4_clEvEUlN3c108BFloat16EE_St5arrayIPcLm2EEEEviT0_T1_ --------------------------
	.section	.text._ZN2at6native29vectorized_elementwise_kernelILi4EZZZNS0_22reciprocal_kernel_cudaERNS_18TensorIteratorBaseEENKUlvE_clEvENKUlvE4_clEvEUlN3c108BFloat16EE_St5arrayIPcLm2EEEEviT0_T1_,"ax",@progbits
	.sectioninfo	@"SHI_REGISTERS=23"
	.align	128
        .global         _ZN2at6native29vectorized_elementwise_kernelILi4EZZZNS0_22reciprocal_kernel_cudaERNS_18TensorIteratorBaseEENKUlvE_clEvENKUlvE4_clEvEUlN3c108BFloat16EE_St5arrayIPcLm2EEEEviT0_T1_
        .type           _ZN2at6native29vectorized_elementwise_kernelILi4EZZZNS0_22reciprocal_kernel_cudaERNS_18TensorIteratorBaseEENKUlvE_clEvENKUlvE4_clEvEUlN3c108BFloat16EE_St5arrayIPcLm2EEEEviT0_T1_,@function
        .size           _ZN2at6native29vectorized_elementwise_kernelILi4EZZZNS0_22reciprocal_kernel_cudaERNS_18TensorIteratorBaseEENKUlvE_clEvENKUlvE4_clEvEUlN3c108BFloat16EE_St5arrayIPcLm2EEEEviT0_T1_,(.L_x_18357 - _ZN2at6native29vectorized_elementwise_kernelILi4EZZZNS0_22reciprocal_kernel_cudaERNS_18TensorIteratorBaseEENKUlvE_clEvENKUlvE4_clEvEUlN3c108BFloat16EE_St5arrayIPcLm2EEEEviT0_T1_)
        .other          _ZN2at6native29vectorized_elementwise_kernelILi4EZZZNS0_22reciprocal_kernel_cudaERNS_18TensorIteratorBaseEENKUlvE_clEvENKUlvE4_clEvEUlN3c108BFloat16EE_St5arrayIPcLm2EEEEviT0_T1_,@"STO_CUDA_ENTRY STV_DEFAULT"
_ZN2at6native29vectorized_elementwise_kernelILi4EZZZNS0_22reciprocal_kernel_cudaERNS_18TensorIteratorBaseEENKUlvE_clEvENKUlvE4_clEvEUlN3c108BFloat16EE_St5arrayIPcLm2EEEEviT0_T1_:
.text._ZN2at6native29vectorized_elementwise_kernelILi4EZZZNS0_22reciprocal_kernel_cudaERNS_18TensorIteratorBaseEENKUlvE_clEvENKUlvE4_clEvEUlN3c108BFloat16EE_St5arrayIPcLm2EEEEviT0_T1_:
        /* <DEDUP_REMOVED lines=13> */
[----:B--2---:R-:W-:-:S04]  /*00d0*/  PRMT R3, RZ, 0x5410, R8 ;  /* 0x00005410ff037816 */ /* 0x004fc80000000008 */
[----:B------:R0:W1:Y:S01]  /*00e0*/  MUFU.RCP R11, R3 ;  /* 0x00000003000b7308 */ /* 0x0000620000001000 */
[----:B---3--:R-:W-:Y:S02]  /*00f0*/  PRMT R10, RZ, 0x5410, R5 ;  /* 0x00005410ff0a7816 */ /* 0x008fe40000000005 */
[----:B------:R-:W-:-:S05]  /*0100*/  PRMT R7, RZ, 0x5410, R4 ;  /* 0x00005410ff077816 */ /* 0x000fca0000000004 */
[----:B------:R2:W-:Y:S01]  /*0110*/  MUFU.RCP R15, R10 ;  /* 0x0000000a000f7308 */ /* 0x0005e20000001000 */
[----:B0-----:R-:W-:-:S07]  /*0120*/  PRMT R3, RZ, 0x7610, R8 ;  /* 0x00007610ff037816 */ /* 0x001fce0000000008 */
[----:B------:R0:W-:Y:S01]  /*0130*/  MUFU.RCP R8, R3 ;  /* 0x0000000300087308 */ /* 0x0001e20000001000 */
[----:B--2---:R-:W-:-:S07]  /*0140*/  PRMT R10, RZ, 0x7610, R5 ;  /* 0x00007610ff0a7816 */ /* 0x004fce0000000005 */
[----:B------:R-:W-:Y:S01]  /*0150*/  MUFU.RCP R14, R7 ;  /* 0x00000007000e7308 */ /* 0x000fe20000001000 */
[----:B0-----:R-:W-:-:S07]  /*0160*/  PRMT R3, RZ, 0x5410, R9 ;  /* 0x00005410ff037816 */ /* 0x001fce0000000009 */
[----:B------:R0:W2:Y:S08]  /*0170*/  MUFU.RCP R12, R3 ;  /* 0x00000003000c7308 */ /* 0x0000b00000001000 */
[----:B------:R-:W3:Y:S01]  /*0180*/  MUFU.RCP R16, R10 ;  /* 0x0000000a00107308 */ /* 0x000ee20000001000 */
[----:B0-----:R-:W-:Y:S02]  /*0190*/  PRMT R3, RZ, 0x7610, R9 ;  /* 0x00007610ff037816 */ /* 0x001fe40000000009 */
[----:B------:R-:W-:Y:S01]  /*01a0*/  PRMT R9, RZ, 0x7610, R4 ;  /* 0x00007610ff097816 */ /* 0x000fe20000000004 */
[----:B------:R-:W-:-:S04]  /*01b0*/  IMAD.WIDE.U32 R4, R0, R17, c[0x0][0x168] ;  /* 0x00005a0000047625 */ /* 0x000fc800078e0011 */
[----:B------:R0:W4:Y:S01]  /*01c0*/  MUFU.RCP R13, R3 ;  /* 0x00000003000d7308 */ /* 0x0001220000001000 */
[----:B-1----:R-:W-:Y:S02]  /*01d0*/  FADD.FTZ R0, R11, -RZ ;  /* 0x800000ff0b007221 */ /* 0x002fe40000010000 */
[----:B--2---:R-:W-:Y:S02]  /*01e0*/  FADD.FTZ R6, R12, -RZ ;  /* 0x800000ff0c067221 */ /* 0x004fe40000010000 */
[----:B------:R-:W-:Y:S02]  /*01f0*/  FADD.FTZ R11, R15, -RZ ;  /* 0x800000ff0f0b7221 */ /* 0x000fe40000010000 */
[----:B------:R-:W-:Y:S01]  /*0200*/  IMAD.WIDE R4, R2, 0x8, R4 ;  /* 0x0000000802047825 */ /* 0x000fe200078e0204 */
[----:B------:R-:W1:Y:S03]  /*0210*/  MUFU.RCP R9, R9 ;  /* 0x0000000900097308 */ /* 0x000e660000001000 */
[----:B0-----:R-:W-:-:S02]  /*0220*/  FADD.FTZ R3, R8, -RZ ;  /* 0x800000ff08037221 */ /* 0x001fc40000010000 */
[----:B------:R-:W-:Y:S02]  /*0230*/  FADD.FTZ R8, R14, -RZ ;  /* 0x800000ff0e087221 */ /* 0x000fe40000010000 */
[----:B---3--:R-:W-:Y:S01]  /*0240*/  FADD.FTZ R12, R16, -RZ ;  /* 0x800000ff100c7221 */ /* 0x008fe20000010000 */
[----:B------:R-:W-:Y:S01]  /*0250*/  F2FP.BF16.PACK_AB R2, R3, R0 ;  /* 0x000000000302723e */ /* 0x000fe200000010ff */
[----:B----4-:R-:W-:-:S05]  /*0260*/  FADD.FTZ R7, R13, -RZ ;  /* 0x800000ff0d077221 */ /* 0x010fca0000010000 */
[----:B------:R-:W-:Y:S01]  /*0270*/  F2FP.BF16.PACK_AB R3, R7, R6 ;  /* 0x000000060703723e */ /* 0x000fe200000010ff */
[----:B-1----:R-:W-:-:S04]  /*0280*/  FADD.FTZ R9, R9, -RZ ;  /* 0x800000ff09097221 */ /* 0x002fc80000010000 */
[----:B------:R-:W-:Y:S01]  /*0290*/  STG.E.64 [R4.64], R2 ;  /* 0x0000000204007986 */ /* 0x000fe2000c101b04 */
[----:B------:R-:W-:Y:S02]  /*02a0*/  F2FP.BF16.PACK_AB R8, R9, R8 ;  /* 0x000000080908723e */ /* 0x000fe400000010ff */
[----:B------:R-:W-:-:S05]  /*02b0*/  F2FP.BF16.PACK_AB R9, R12, R11 ;  /* 0x0000000b0c09723e */ /* 0x000fca00000010ff */
[----:B------:R-:W-:Y:S01]  /*02c0*/  STG.E.64 [R4.64+0x400], R8 ;  /* 0x0004000804007986 */ /* 0x000fe2000c101b04 */
[----:B------:R-:W-:Y:S05]  /*02d0*/  EXIT ;  /* 0x000000000000794d */ /* 0x000fea0003800000 */
.L_x_7792:
[----:B------:R-:W0:Y:S01]  /*02e0*/  S2R R3, SR_TID.X ;  /* 0x0000000000037919 */ /* 0x000e220000002100 */
        /* <DEDUP_REMOVED lines=124> */
.L_x_7795:
[----:B------:R-:W-:-:S13]  /*0ab0*/  ISETP.GE.AND P0, PT, R3, R2, PT ;  /* 0x000000020300720c */ /* 0x000fda0003f06270 */
[----:B------:R-:W-:Y:S05]  /*0ac0*/  @P0 BRA `(.L_x_7797) ;  /* 0x000000d000000947 */ /* 0x000fea0003800000 */
[----:B0-----:R-:W-:Y:S01]  /*0ad0*/  IMAD.IADD R10, R0, 0x1, R3 ;  /* 0x00000001000a7824 */ /* 0x001fe200078e0203 */
[----:B------:R-:W-:Y:S01]  /*0ae0*/  IADD3 R3, R3, 0x80, RZ ;  /* 0x0000008003037810 */ /* 0x000fe20007ffe0ff */
[----:B------:R-:W-:-:S04]  /*0af0*/  IMAD.MOV.U32 R11, RZ, RZ, 0x2 ;  /* 0x00000002ff0b7424 */ /* 0x000fc800078e00ff */
[----:B------:R-:W-:-:S05]  /*0b00*/  IMAD.WIDE.U32 R10, R10, R11, c[0x0][0x168] ;  /* 0x00005a000a0a7625 */ /* 0x000fca00078e000b */
[----:B------:R0:W-:Y:S02]  /*0b10*/  STG.E.U16 [R10.64], R12 ;  /* 0x0000000c0a007986 */ /* 0x0001e4000c101504 */
.L_x_7796:
        /* <DEDUP_REMOVED lines=8> */
.L_x_7797:
        /* <DEDUP_REMOVED lines=8> */
.L_x_7798:
[----:B------:R-:W-:Y:S05]  /*0c20*/  BSYNC B1 ;  /* 0x0000000000017941 */ /* 0x000fea0003800000 */
.L_x_7794:
[----:B------:R-:W-:Y:S02]  /*0c30*/  ISETP.GE.AND P0, PT, R3, R2, PT ;  /* 0x000000020300720c */ /* 0x000fe40003f06270 */
[----:B0-----:R-:W-:-:S11]  /*0c40*/  PRMT R8, R6, 0x7610, R8 ;  /* 0x0000761006087816 */ /* 0x001fd60000000008 */
[----:B------:R-:W-:Y:S01]  /*0c50*/  @!P0 IMAD.IADD R7, R0, 0x1, R3 ;  /* 0x0000000100078824 */ /* 0x000fe200078e0203 */
[----:B------:R-:W-:Y:S01]  /*0c60*/  @!P0 IADD3 R3, R3, 0x80, RZ ;  /* 0x0000008003038810 */ /* 0x000fe20007ffe0ff */
[----:B------:R-:W-:-:S04]  /*0c70*/  @!P0 IMAD.MOV.U32 R4, RZ, RZ, 0x2 ;  /* 0x00000002ff048424 */ /* 0x000fc800078e00ff */
[----:B------:R-:W-:-:S05]  /*0c80*/  @!P0 IMAD.WIDE.U32 R6, R7, R4, c[0x0][0x168] ;  /* 0x00005a0007068625 */ /* 0x000fca00078e0004 */
[----:B------:R0:W-:Y:S02]  /*0c90*/  @!P0 STG.E.U16 [R6.64], R8 ;  /* 0x0000000806008986 */ /* 0x0001e4000c101504 */
.L_x_7799:
[----:B------:R-:W-:Y:S05]  /*0ca0*/  BSYNC B0 ;  /* 0x0000000000007941 */ /* 0x000fea0003800000 */
.L_x_7793:
        /* <DEDUP_REMOVED lines=8> */
.L_x_7800:
        /* <DEDUP_REMOVED lines=13> */
.L_x_18357:


//--------------------- .text._ZN2at6native29vectorized_elementwise_kernelILi8EZZZNS0_22reciprocal_kernel_cudaERNS_18TensorIteratorBaseEENKUlvE_clEvENKUlvE4_clEvEUlN3c108BFloat16EE_St5arrayIPcLm2EEEEviT0_T1_ --------------------------
	.section	.text._ZN2at6native29vectorized_elementwise_kernelILi8EZZZNS0_22reciprocal_kernel_cudaERNS_18TensorIteratorBaseEENKUlvE_clEvENKUlvE4_clEvEUlN3c108BFloat16EE_St5arrayIPcLm2EEEEviT0_T1_,"ax",@progbits
	.sectioninfo	@"SHI_REGISTERS=4"
	.align	128
        .global         _ZN2at6native29vectorized_elementwise_kernelILi8EZZZNS0_22reciprocal_kernel_cudaERNS_18TensorIteratorBaseEENKUlvE_clEvENKUlvE4_clEvEUlN3c108BFloat16EE_St5arrayIPcLm2EEEEviT0_T1_
        .type           _ZN2at6native29vectorized_elementwise_kernelILi8EZZZNS0_22reciprocal_kernel_cudaERNS_18TensorIteratorBaseEENKUlvE_clEvENKUlvE4_clEvEUlN3c108BFloat16EE_St5arrayIPcLm2EEEEviT0_T1_,@function
        .size           _ZN2at6native29vectorized_elementwise_kernelILi8EZZZNS0_22reciprocal_kernel_cudaERNS_18TensorIteratorBaseEENKUlvE_clEvENKUlvE4_clEvEUlN3c108BFloat16EE_St5arrayIPcLm2EEEEviT0_T1_,(.L_x_18358 - _ZN2at6native29vectorized_elementwise_kernelILi8EZZZNS0_22reciprocal_kernel_cudaERNS_18TensorIteratorBaseEENKUlvE_clEvENKUlvE4_clEvEUlN3c108BFloat16EE_St5arrayIPcLm2EEEEviT0_T1_)
        .other          _ZN2at6native29vectorized_elementwise_kernelILi8EZZZNS0_22reciprocal_kernel_cudaERNS_18TensorIteratorBaseEENKUlvE_clEvENKUlvE4_clEvEUlN3c108BFloat16EE_St5arrayIPcLm2EEEEviT0_T1_,@"STO_CUDA_ENTRY STV_DEFAULT"
_ZN2at6native29vectorized_elementwise_kernelILi8EZZZNS0_22reciprocal_kernel_cudaERNS_18TensorIteratorBaseEENKUlvE_clEvENKUlvE4_clEvEUlN3c108BFloat16EE_St5arrayIPcLm2EEEEviT0_T1_:
.text._ZN2at6native29vectorized_elementwise_kernelILi8EZZZNS0_22reciprocal_kernel_cudaERNS_18TensorIteratorBaseEENKUlvE_clEvENKUlvE4_clEvEUlN3c108BFloat16EE_St5arrayIPcLm2EEEEviT0_T1_:
[----:B------:R-:W-:Y:S02]  /*0000*/  MOV R1, c[0x0][0x28] ;  /* 0x00000a0000017a02 */ /* 0x000fe40000000f00 */
[----:B------:R-:W-:Y:S05]  /*0010*/  EXIT ;  /* 0x000000000000794d */ /* 0x000fea0003800000 */
.L_x_7801:
        /* <DEDUP_REMOVED lines=14> */
.L_x_18358:


//--------------------- .text._ZN2at6native18elementwise_kernelILi128ELi4EZNS0_15gpu_kernel_implIZZZNS0_22reciprocal_kernel_cudaERNS_18TensorIteratorBaseEENKUlvE_clEvENKUlvE3_clEvEUlN3c104HalfEE_EEvS4_RKT_EUliE_EEviT1_ --------------------------
	.section	.text._ZN2at6native18elementwise_kernelILi128ELi4EZNS0_15gpu_kernel_implIZZZNS0_22reciprocal_kernel_cudaERNS_18TensorIteratorBaseEENKUlvE_clEvENKUlvE3_clEvEUlN3c104HalfEE_EEvS4_RKT_EUliE_EEviT1_,"ax",@progbits
	.sectioninfo	@"SHI_REGISTERS=26"
	.align	128
        .global         _ZN2at6native18elementwise_kernelILi128ELi4EZNS0_15gpu_kernel_implIZZZNS0_22reciprocal_kernel_cudaERNS_18TensorIteratorBaseEENKUlvE_clEvENKUlvE3_clEvEUlN3c104HalfEE_EEvS4_RKT_EUliE_EEviT1_
        .type           _ZN2at6native18elementwise_kernelILi128ELi4EZNS0_15gpu_kernel_implIZZZNS0_22reciprocal_kernel_cudaERNS_18TensorIteratorBaseEENKUlvE_clEvENKUlvE3_clEvEUlN3c104HalfEE_EEvS4_RKT_EUliE_EEviT1_,@function
        .size           _ZN2at6native18elementwise_kernelILi128ELi4EZNS0_15gpu_kernel_implIZZZNS0_22reciprocal_kernel_cudaERNS_18TensorIteratorBaseEENKUlvE_clEvENKUlvE3_clEvEUlN3c104HalfEE_EEvS4_RKT_EUliE_EEviT1_,(.L_x_18359 - _ZN2at6native18elementwise_kernelILi128ELi4EZNS0_15gpu_kernel_implIZZZNS0_22reciprocal_kernel_cudaERNS_18TensorIteratorBaseEENKUlvE_clEvENKUlvE3_clEvEUlN3c104HalfEE_EEvS4_RKT_EUliE_EEviT1_)
        .other          _ZN2at6native18elementwise_kernelILi128ELi4EZNS0_15gpu_kernel_implIZZZNS0_22reciprocal_kernel_cudaERNS_18TensorIteratorBaseEENKUlvE_clEvENKUlvE3_clEvEUlN3c104HalfEE_EEvS4_RKT_EUliE_EEviT1_,@"STO_CUDA_ENTRY STV_DEFAULT"
_ZN2at6native18elementwise_kernelILi128ELi4EZNS0_15gpu_kernel_implIZZZNS0_22reciprocal_kernel_cudaERNS_18TensorIteratorBaseEENKUlvE_clEvENKUlvE3_clEvEUlN3c104HalfEE_EEvS4_RKT_EUliE_EEviT1_:
.text._ZN2at6native18elementwise_kernelILi128ELi4EZNS0_15gpu_kernel_implIZZZNS0_22reciprocal_kernel_cudaERNS_18TensorIteratorBaseEENKUlvE_clEvENKUlvE3_clEvEUlN3c104HalfEE_EEvS4_RKT_EUliE_EEviT1_:
        /* <DEDUP_REMOVED lines=236> */
.L_x_7804:
        /* <DEDUP_REMOVED lines=20> */
.L_x_7808:
[----:B------:R-:W2:Y:S02]  /*1000*/  LDG.E.U8 R2, [R2.64] ;  /* 0x0000002402027981 */ /* 0x000ea4000c1e1100 */
[----:B--2---:R-:W0:Y:S02]  /*1010*/  I2F.U16 R0, R2 ;  /* 0x0000000200007306 */ /* 0x004e240000101000 */
[----:B0-----:R-:W-:Y:S01]  /*1020*/  F2FP.PACK_AB R0, RZ, R0 ;  /* 0x00000000ff00723e */ /* 0x001fe200000000ff */
[----:B------:R-:W-:Y:S05]  /*1030*/  BRA `(.L_x_7810) ;  /* 0x00000e1000007947 */ /* 0x000fea0003800000 */
.L_x_7807:
        /* <DEDUP_REMOVED lines=10> */
.L_x_7812:
[----:B------:R-:W2:Y:S02]  /*10e0*/  LDG.E R2, [R2.64] ;  /* 0x0000002402027981 */ /* 0x000ea4000c1e1900 */
[----:B--2---:R-:W0:Y:S02]  /*10f0*/  I2F R0, R2 ;  /* 0x0000000200007306 */ /* 0x004e240000201400 */
[----:B0-----:R-:W-:Y:S01]  /*1100*/  F2FP.PACK_AB R0, RZ, R0 ;  /* 0x00000000ff00723e */ /* 0x001fe200000000ff */
[----:B------:R-:W-:Y:S05]  /*1110*/  BRA `(.L_x_7810) ;  /* 0x00000d3000007947 */ /* 0x000fea0003800000 */
.L_x_7811:
[----:B------:R-:W2:Y:S02]  /*1120*/  LDG.E.U16 R2, [R2.64] ;  /* 0x0000002402027981 */ /* 0x000ea4000c1e1500 */
[----:B--2---:R-:W0:Y:S02]  /*1130*/  I2F.S16 R0, R2 ;  /* 0x0000000200007306 */ /* 0x004e240000101400 */
[----:B0-----:R-:W-:Y:S01]  /*1140*/  F2FP.PACK_AB R0, RZ, R0 ;  /* 0x00000000ff00723e */ /* 0x001fe200000000ff */
[----:B------:R-:W-:Y:S05]  /*1150*/  BRA `(.L_x_7810) ;  /* 0x00000cf000007947 */ /* 0x000fea0003800000 */
.L_x_7806:
        /* <DEDUP_REMOVED lines=9> */
.L_x_7814:
[----:B------:R0:W5:Y:S01]  /*11f0*/  LDG.E.U16 R0, [R2.64] ;  /* 0x0000002402007981 */ /* 0x000162000c1e1500 */
[----:B------:R-:W-:Y:S05]  /*1200*/  BRA `(.L_x_7810) ;  /* 0x00000c4000007947 */ /* 0x000fea0003800000 */
.L_x_7813:
        /* <DEDUP_REMOVED lines=9> */
.L_x_7816:
[----:B------:R0:W5:Y:S01]  /*12a0*/  LDG.E.U16 R0, [R2.64] ;  /* 0x0000002402007981 */ /* 0x000162000c1e1500 */
[----:B------:R-:W-:Y:S05]  /*12b0*/  BRA `(.L_x_7810) ;  /* 0x00000b9000007947 */ /* 0x000fea0003800000 */
.L_x_7815:
[----:B------:R-:W2:Y:S02]  /*12c0*/  LDG.E.64 R2, [R2.64] ;  /* 0x0000002402027981 */ /* 0x000ea4000c1e1b00 */
[----:B--2---:R-:W0:Y:S01]  /*12d0*/  F2F.F32.F64 R0, R2 ;  /* 0x0000000200007310 */ /* 0x004e220000301000 */
[----:B------:R-:W0:-:S14]  /*12e0*/  DSETP.GEU.AND P0, PT, |R2|, c[0x2][0x0], PT ;  /* 0x008000000200762a */ /* 0x000e1c0003f0e200 */
[----:B0-----:R-:W-:-:S05]  /*12f0*/  @!P0 FMUL R0, R0, 1.175494350822287508e-38 ;  /* 0x0080000000008820 */ /* 0x001fca0000400000 */
[----:B------:R-:W-:Y:S01]  /*1300*/  F2FP.PACK_AB R0, RZ, R0 ;  /* 0x00000000ff00723e */ /* 0x000fe200000000ff */
[----:B------:R-:W-:Y:S05]  /*1310*/  BRA `(.L_x_7810) ;  /* 0x00000b3000007947 */ /* 0x000fea0003800000 */
.L_x_7805:
        /* <DEDUP_REMOVED lines=13> */
.L_x_7819:
[----:B------:R-:W2:Y:S02]  /*13f0*/  LDG.E.64 R2, [R2.64] ;  /* 0x0000002402027981 */ /* 0x000ea4000c1e1b00 */
[----:B--2---:R-:W0:Y:S01]  /*1400*/  F2F.F32.F64 R0, R2 ;  /* 0x0000000200007310 */ /* 0x004e220000301000 */
[----:B------:R-:W0:-:S14]  /*1410*/  DSETP.GEU.AND P0, PT, |R2|, c[0x2][0x0], PT ;  /* 0x008000000200762a */ /* 0x000e1c0003f0e200 */
[----:B0-----:R-:W-:-:S05]  /*1420*/  @!P0 FMUL R0, R0, 1.175494350822287508e-38 ;  /* 0x0080000000008820 */ /* 0x001fca0000400000 */
[----:B------:R-:W-:Y:S01]  /*1430*/  F2FP.PACK_AB R0, RZ, R0 ;  /* 0x00000000ff00723e */ /* 0x000fe200000000ff */
[----:B------:R-:W-:Y:S05]  /*1440*/  BRA `(.L_x_7810) ;  /* 0x00000a0000007947 */ /* 0x000fea0003800000 */
.L_x_7818:
        /* <DEDUP_REMOVED lines=28> */
.L_x_7821:
        /* <DEDUP_REMOVED lines=15> */
.L_x_7820:
[----:B------:R-:W2:Y:S02]  /*1700*/  LDG.E.U16 R0, [R2.64] ;  /* 0x0000002402007981 */ /* 0x000ea4000c1e1500 */
[----:B--2---:R-:W-:-:S04]  /*1710*/  PRMT R0, RZ, 0x5410, R0 ;  /* 0x00005410ff007816 */ /* 0x004fc80000000000 */
[----:B------:R-:W-:Y:S01]  /*1720*/  F2FP.PACK_AB R0, RZ, R0 ;  /* 0x00000000ff00723e */ /* 0x000fe200000000ff */
[----:B------:R-:W-:Y:S05]  /*1730*/  BRA `(.L_x_7810) ;  /* 0x0000071000007947 */ /* 0x000fea0003800000 */
.L_x_7817:
        /* <DEDUP_REMOVED lines=12> */
.L_x_7824:
        /* <DEDUP_REMOVED lines=21> */
.L_x_7828:
[----:B------:R-:W-:Y:S05]  /*1950*/  BSYNC B1 ;  /* 0x0000000000017941 */ /* 0x000fea0003800000 */
.L_x_7827:
[----:B------:R-:W-:Y:S01]  /*1960*/  LEA R3, R0, 0x3b800000, 0x17 ;  /* 0x3b80000000037811 */ /* 0x000fe200078eb8ff */
[----:B------:R-:W-:-:S05]  /*1970*/  IMAD.SHL.U32 R0, R2, 0x100000, RZ ;  /* 0x0010000002007824 */ /* 0x000fca00078e00ff */
[----:B------:R-:W-:Y:S02]  /*1980*/  LOP3.LUT R0, R3, R0, R4, 0xfe, !PT ;  /* 0x0000000003007212 */ /* 0x000fe400078efe04 */
.L_x_7826:
[----:B------:R-:W-:Y:S05]  /*1990*/  BSYNC B0 ;  /* 0x0000000000007941 */ /* 0x000fea0003800000 */
.L_x_7825:
[----:B------:R-:W-:Y:S01]  /*19a0*/  F2FP.PACK_AB R0, RZ, R0 ;  /* 0x00000000ff00723e */ /* 0x000fe200000000ff */
[----:B------:R-:W-:Y:S05]  /*19b0*/  BRA `(.L_x_7810) ;  /* 0x0000049000007947 */ /* 0x000fea0003800000 */
.L_x_7823:
        /* <DEDUP_REMOVED lines=21> */
.L_x_7832:
[----:B------:R-:W-:Y:S05]  /*1b10*/  BSYNC B1 ;  /* 0x0000000000017941 */ /* 0x000fea0003800000 */
.L_x_7831:
[----:B------:R-:W-:Y:S01]  /*1b20*/  LEA R3, R0, 0x37800000, 0x17 ;  /* 0x3780000000037811 */ /* 0x000fe200078eb8ff */
[----:B------:R-:W-:-:S05]  /*1b30*/  IMAD.SHL.U32 R0, R2, 0x200000, RZ ;  /* 0x0020000002007824 */ /* 0x000fca00078e00ff */
[----:B------:R-:W-:Y:S02]  /*1b40*/  LOP3.LUT R0, R3, R0, R4, 0xfe, !PT ;  /* 0x0000000003007212 */ /* 0x000fe400078efe04 */
.L_x_7830:
[----:B------:R-:W-:Y:S05]  /*1b50*/  BSYNC B0 ;  /* 0x0000000000007941 */ /* 0x000fea0003800000 */
.L_x_7829:
[----:B------:R-:W-:Y:S01]  /*1b60*/  F2FP.PACK_AB R0, RZ, R0 ;  /* 0x00000000ff00723e */ /* 0x000fe200000000ff */
[----:B------:R-:W-:Y:S05]  /*1b70*/  BRA `(.L_x_7810) ;  /* 0x000002d000007947 */ /* 0x000fea0003800000 */
.L_x_7822:
        /* <DEDUP_REMOVED lines=14> */
.L_x_7836:
[----:B------:R-:W-:Y:S05]  /*1c60*/  BSYNC B0 ;  /* 0x0000000000007941 */ /* 0x000fea0003800000 */
.L_x_7835:
[----:B------:R-:W-:Y:S01]  /*1c70*/  F2FP.PACK_AB R0, RZ, R0 ;  /* 0x00000000ff00723e */ /* 0x000fe200000000ff */
[----:B------:R-:W-:Y:S05]  /*1c80*/  BRA `(.L_x_7810) ;  /* 0x000001c000007947 */ /* 0x000fea0003800000 */
.L_x_7809:
        /* <DEDUP_REMOVED lines=21> */
.L_x_7834:
[----:B------:R-:W2:Y:S02]  /*1de0*/  LDG.E.64 R2, [R2.64] ;  /* 0x0000002402027981 */ /* 0x000ea4000c1e1b00 */
[----:B--2---:R-:W0:Y:S02]  /*1df0*/  I2F.U64 R0, R2 ;  /* 0x0000000200007312 */ /* 0x004e240000301000 */
[----:B0-----:R-:W-:Y:S01]  /*1e00*/  F2FP.PACK_AB R0, RZ, R0 ;  /* 0x00000000ff00723e */ /* 0x001fe200000000ff */
[----:B------:R-:W-:Y:S05]  /*1e10*/  BRA `(.L_x_7810) ;  /* 0x0000003000007947 */ /* 0x000fea0003800000 */
.L_x_7833:
[----:B------:R-:W2:Y:S02]  /*1e20*/  LDG.E R2, [R2.64] ;  /* 0x0000002402027981 */ /* 0x000ea4000c1e1900 */
[----:B--2---:R-:W0:Y:S02]  /*1e30*/  I2F.U32 R0, R2 ;  /* 0x0000000200007306 */ /* 0x004e240000201000 */
[----:B0-----:R-:W-:-:S06]  /*1e40*/  F2FP.PACK_AB R0, RZ, R0 ;  /* 0x00000000ff00723e */ /* 0x001fcc00000000ff */
.L_x_7810:
[----:B------:R-:W1:Y:S01]  /*1e50*/  LDC.U8 R4, c[0x0][0x371] ;  /* 0x0000dc40ff047b82 */ /* 0x000e620000000000 */
[----:B-----5:R-:W-:-:S06]  /*1e60*/  HADD2.F32 R0, -RZ, R0.H0_H0 ;  /* 0x20000000ff007230 */ /* 0x020fcc0000004100 */
[----:B------:R-:W2:Y:S02]  /*1e70*/  MUFU.RCP R0, R0 ;  /* 0x0000000000007308 */ /* 0x000ea40000001000 */
[----:B0-2---:R-:W-:Y:S01]  /*1e80*/  FADD.FTZ R2, R0, -RZ ;  /* 0x800000ff00027221 */ /* 0x005fe20000010000 */
[----:B-1----:R-:W-:-:S04]  /*1e90*/  PRMT R3, R4, 0x9910, RZ ;  /* 0x0000991004037816 */ /* 0x002fc800000000ff */
[----:B------:R-:W-:Y:S02]  /*1ea0*/  ISETP.GT.AND P0, PT, R3, 0x9, PT ;  /* 0x000000090300780c */ /* 0x000fe40003f04270 */
[----:B------:R-:W-:-:S11]  /*1eb0*/  F2FP.PACK_AB R2, RZ, R2 ;  /* 0x00000002ff02723e */ /* 0x000fd600000000ff */
        /* <DEDUP_REMOVED lines=13> */
.L_x_7840:
[----:B------:R-:W-:-:S06]  /*1f90*/  HADD2.F32 R3, -RZ, R2.H0_H0 ;  /* 0x20000002ff037230 */ /* 0x000fcc0000004100 */
[----:B------:R-:W0:Y:S02]  /*1fa0*/  F2I.S64.TRUNC R2, R3 ;  /* 0x0000000300027311 */ /* 0x000e24000020d900 */
[----:B0-----:R0:W-:Y:S01]  /*1fb0*/  STG.E.U8 [R16.64], R2 ;  /* 0x0000000210007986 */ /* 0x0011e2000c101124 */
[----:B------:R-:W-:Y:S05]  /*1fc0*/  BRA `(.L_x_7842) ;  /* 0x00000e4000007947 */ /* 0x000fea0003800000 */
.L_x_7839:
        /* <DEDUP_REMOVED lines=10> */
.L_x_7844:
[----:B------:R-:W-:-:S04]  /*2070*/  HADD2.F32 R2, -RZ, R2.H0_H0 ;  /* 0x20000002ff027230 */ /* 0x000fc80000004100 */
[----:B------:R-:W0:Y:S02]  /*2080*/  F2I.FTZ.TRUNC.NTZ R3, R2 ;  /* 0x0000000200037305 */ /* 0x000e24000021f100 */
[----:B0-----:R0:W-:Y:S01]  /*2090*/  STG.E [R16.64], R3 ;  /* 0x0000000310007986 */ /* 0x0011e2000c101924 */
[----:B------:R-:W-:Y:S05]  /*20a0*/  BRA `(.L_x_7842) ;  /* 0x00000d6000007947 */ /* 0x000fea0003800000 */
.L_x_7843:
[----:B------:R-:W-:-:S04]  /*20b0*/  HADD2.F32 R2, -RZ, R2.H0_H0 ;  /* 0x20000002ff027230 */ /* 0x000fc80000004100 */
[----:B------:R-:W0:Y:S02]  /*20c0*/  F2I.FTZ.TRUNC.NTZ R3, R2 ;  /* 0x0000000200037305 */ /* 0x000e24000021f100 */
[----:B0-----:R0:W-:Y:S01]  /*20d0*/  STG.E.U16 [R16.64], R3 ;  /* 0x0000000310007986 */ /* 0x0011e2000c101524 */
[----:B------:R-:W-:Y:S05]  /*20e0*/  BRA `(.L_x_7842) ;  /* 0x00000d2000007947 */ /* 0x000fea0003800000 */
.L_x_7838:
        /* <DEDUP_REMOVED lines=9> */
.L_x_7846:
[----:B------:R0:W-:Y:S01]  /*2180*/  STG.E.U16 [R16.64], R2 ;  /* 0x0000000210007986 */ /* 0x0001e2000c101524 */
[----:B------:R-:W-:Y:S05]  /*2190*/  BRA `(.L_x_7842) ;  /* 0x00000c7000007947 */ /* 0x000fea0003800000 */
.L_x_7845:
        /* <DEDUP_REMOVED lines=10> */
.L_x_7848:
[----:B------:R-:W-:-:S05]  /*2240*/  HADD2.F32 R0, -RZ, R2.H0_H0 ;  /* 0x20000002ff007230 */ /* 0x000fca0000004100 */
[----:B------:R-:W-:-:S04]  /*2250*/  F2FP.PACK_AB R0, RZ, R0 ;  /* 0x00000000ff00723e */ /* 0x000fc800000000ff */
[----:B------:R-:W-:-:S05]  /*2260*/  PRMT R0, R0, 0x5410, RZ ;  /* 0x0000541000007816 */ /* 0x000fca00000000ff */
[----:B------:R0:W-:Y:S01]  /*2270*/  STG.E [R16.64], R0 ;  /* 0x0000000010007986 */ /* 0x0001e2000c101924 */
[----:B------:R-:W-:Y:S05]  /*2280*/  BRA `(.L_x_7842) ;  /* 0x00000b8000007947 */ /* 0x000fea0003800000 */
.L_x_7847:
[----:B------:R-:W-:-:S05]  /*2290*/  HADD2.F32 R2, -RZ, R2.H0_H0 ;  /* 0x20000002ff027230 */ /* 0x000fca0000004100 */
[----:B------:R-:W-:-:S06]  /*22a0*/  FMUL.FTZ R2, R2, 1 ;  /* 0x3f80000002027820 */ /* 0x000fcc0000410000 */
[----:B------:R-:W0:Y:S02]  /*22b0*/  F2F.F64.F32 R2, R2 ;  /* 0x0000000200027310 */ /* 0x000e240000201800 */
[----:B0-----:R0:W-:Y:S01]  /*22c0*/  STG.E.64 [R16.64], R2 ;  /* 0x0000000210007986 */ /* 0x0011e2000c101b24 */
[----:B------:R-:W-:Y:S05]  /*22d0*/  BRA `(.L_x_7842) ;  /* 0x00000b3000007947 */ /* 0x000fea0003800000 */
.L_x_7837:
        /* <DEDUP_REMOVED lines=13> */
.L_x_7851:
[----:B------:R-:W-:Y:S01]  /*23b0*/  HADD2.F32 R2, -RZ, R2.H0_H0 ;  /* 0x20000002ff027230 */ /* 0x000fe20000004100 */
[----:B------:R-:W-:-:S04]  /*23c0*/  CS2R R6, SRZ ;  /* 0x0000000000067805 */ /* 0x000fc8000001ff00 */
[----:B------:R-:W-:-:S04]  /*23d0*/  FMUL.FTZ R2, R2, 1 ;  /* 0x3f80000002027820 */ /* 0x000fc80000410000 */
[----:B------:R-:W0:Y:S02]  /*23e0*/  F2F.F64.F32 R4, R2 ;  /* 0x0000000200047310 */ /* 0x000e240000201800 */
[----:B0-----:R0:W-:Y:S01]  /*23f0*/  STG.E.128 [R16.64], R4 ;  /* 0x0000000410007986 */ /* 0x0011e2000c101d24 */
[----:B------:R-:W-:Y:S05]  /*2400*/  BRA `(.L_x_7842) ;  /* 0x00000a0000007947 */ /* 0x000fea0003800000 */
.L_x_7850:
        /* <DEDUP_REMOVED lines=21> */
.L_x_7855:
[----:B------:R-:W-:Y:S05]  /*2560*/  BSYNC B0 ;  /* 0x0000000000007941 */ /* 0x000fea0003800000 */
.L_x_7854:
[----:B------:R-:W-:-:S05]  /*2570*/  LOP3.LUT R3, R0, R3, RZ, 0xfc, !PT ;  /* 0x0000000300037212 */ /* 0x000fca00078efcff */
[----:B------:R0:W-:Y:S01]  /*2580*/  STG.E.U8 [R16.64], R3 ;  /* 0x0000000310007986 */ /* 0x0001e2000c101124 */
[----:B------:R-:W-:Y:S05]  /*2590*/  BRA `(.L_x_7842) ;  /* 0x0000087000007947 */ /* 0x000fea0003800000 */
.L_x_7853:
        /* <DEDUP_REMOVED lines=13> */
.L_x_7857:
[----:B------:R-:W-:Y:S01]  /*2670*/  IMAD.MOV.U32 R0, RZ, RZ, 0x7f ;  /* 0x0000007fff007424 */ /* 0x000fe200078e00ff */
[----:B------:R-:W-:-:S04]  /*2680*/  ISETP.GT.U32.AND P0, PT, R2, 0x7f800000, PT ;  /* 0x7f8000000200780c */ /* 0x000fc80003f04070 */
[----:B------:R-:W-:-:S04]  /*2690*/  SEL R0, R0, 0x7c, P0 ;  /* 0x0000007c00007807 */ /* 0x000fc80000000000 */
.L_x_7858:
[----:B------:R-:W-:Y:S05]  /*26a0*/  BSYNC B0 ;  /* 0x0000000000007941 */ /* 0x000fea0003800000 */
.L_x_7856:
[----:B------:R-:W-:-:S04]  /*26b0*/  LOP3.LUT R2, R3, 0x80000000, RZ, 0xc0, !PT ;  /* 0x8000000003027812 */ /* 0x000fc800078ec0ff */
[----:B------:R-:W-:-:S04]  /*26c0*/  SHF.R.U32.HI R3, RZ, 0x18, R2 ;  /* 0x00000018ff037819 */ /* 0x000fc80000011602 */
[----:B------:R-:W-:-:S05]  /*26d0*/  LOP3.LUT R3, R0, R3, RZ, 0xfc, !PT ;  /* 0x0000000300037212 */ /* 0x000fca00078efcff */
[----:B------:R0:W-:Y:S01]  /*26e0*/  STG.E.U8 [R16.64], R3 ;  /* 0x0000000310007986 */ /* 0x0001e2000c101124 */
[----:B------:R-:W-:Y:S05]  /*26f0*/  BRA `(.L_x_7842) ;  /* 0x0000071000007947 */ /* 0x000fea0003800000 */
.L_x_7852:
[----:B------:R-:W-:-:S05]  /*2700*/  HADD2.F32 R0, -RZ, R2.H0_H0 ;  /* 0x20000002ff007230 */ /* 0x000fca0000004100 */
[----:B------:R-:W-:-:S05]  /*2710*/  F2FP.BF16.PACK_AB R0, RZ, R0 ;  /* 0x00000000ff00723e */ /* 0x000fca00000010ff */
[----:B------:R0:W-:Y:S01]  /*2720*/  STG.E.U16 [R16.64], R0 ;  /* 0x0000000010007986 */ /* 0x0001e2000c101524 */
[----:B------:R-:W-:Y:S05]  /*2730*/  BRA `(.L_x_7842) ;  /* 0x000006d000007947 */ /* 0x000fea0003800000 */
.L_x_7849:
        /* <DEDUP_REMOVED lines=12> */
.L_x_7861:
        /* <DEDUP_REMOVED lines=17> */
.L_x_7864:
[----:B------:R-:W-:-:S04]  /*2910*/  LOP3.LUT R2, R3, 0x80000000, RZ, 0xc0, !PT ;  /* 0x8000000003027812 */ /* 0x000fc800078ec0ff */
[----:B------:R-:W-:-:S04]  /*2920*/  SHF.R.U32.HI R3, RZ, 0x18, R2 ;  /* 0x00000018ff037819 */ /* 0x000fc80000011602 */
[----:B------:R-:W-:-:S04]  /*2930*/  LOP3.LUT R0, R0, R3, RZ, 0xfc, !PT ;  /* 0x0000000300007212 */ /* 0x000fc800078efcff */
[----:B------:R-:W-:Y:S02]  /*2940*/  PRMT R8, R0, 0x7610, R8 ;  /* 0x0000761000087816 */ /* 0x000fe40000000008 */
.L_x_7863:
[----:B------:R-:W-:Y:S05]  /*2950*/  BSYNC B0 ;  /* 0x0000000000007941 */ /* 0x000fea0003800000 */
.L_x_7862:
[----:B------:R0:W-:Y:S01]  /*2960*/  STG.E.U8 [R16.64], R8 ;  /* 0x0000000810007986 */ /* 0x0001e2000c101124 */
[----:B------:R-:W-:Y:S05]  /*2970*/  BRA `(.L_x_7842) ;  /* 0x0000049000007947 */ /* 0x000fea0003800000 */
.L_x_7860:
        /* <DEDUP_REMOVED lines=17> */
.L_x_7867:
[----:B------:R-:W-:-:S04]  /*2a90*/  LOP3.LUT R2, R3, 0x80000000, RZ, 0xc0, !PT ;  /* 0x8000000003027812 */ /* 0x000fc800078ec0ff */
[----:B------:R-:W-:-:S04]  /*2aa0*/  SHF.R.U32.HI R3, RZ, 0x18, R2 ;  /* 0x00000018ff037819 */ /* 0x000fc80000011602 */
[----:B------:R-:W-:-:S04]  /*2ab0*/  LOP3.LUT R0, R0, R3, RZ, 0xfc, !PT ;  /* 0x0000000300007212 */ /* 0x000fc800078efcff */
[----:B------:R-:W-:Y:S02]  /*2ac0*/  PRMT R8, R0, 0x7610, R8 ;  /* 0x0000761000087816 */ /* 0x000fe40000000008 */
.L_x_7866:
[----:B------:R-:W-:Y:S05]  /*2ad0*/  BSYNC B0 ;  /* 0x0000000000007941 */ /* 0x000fea0003800000 */
.L_x_7865:
[----:B------:R0:W-:Y:S01]  /*2ae0*/  STG.E.U8 [R16.64], R8 ;  /* 0x0000000810007986 */ /* 0x0001e2000c101124 */
[----:B------:R-:W-:Y:S05]  /*2af0*/  BRA `(.L_x_7842) ;  /* 0x0000031000007947 */ /* 0x000fea0003800000 */
.L_x_7859:
        /* <DEDUP_REMOVED lines=22> */
.L_x_7841:
        /* <DEDUP_REMOVED lines=20> */
.L_x_7869:
[----:B------:R-:W-:-:S06]  /*2da0*/  HADD2.F32 R2, -RZ, R2.H0_H0 ;  /* 0x20000002ff027230 */ /* 0x000fcc0000004100 */
[----:B------:R-:W0:Y:S02]  /*2db0*/  F2I.U64.TRUNC R2, R2 ;  /* 0x0000000200027311 */ /* 0x000e24000020d800 */
[----:B0-----:R0:W-:Y:S01]  /*2dc0*/  STG.E.64 [R16.64], R2 ;  /* 0x0000000210007986 */ /* 0x0011e2000c101b24 */
[----:B------:R-:W-:Y:S05]  /*2dd0*/  BRA `(.L_x_7842) ;  /* 0x0000003000007947 */ /* 0x000fea0003800000 */
.L_x_7868:
[----:B------:R-:W-:-:S04]  /*2de0*/  HADD2.F32 R2, -RZ, R2.H0_H0 ;  /* 0x20000002ff027230 */ /* 0x000fc80000004100 */
[----:B------:R-:W0:Y:S02]  /*2df0*/  F2I.FTZ.U32.TRUNC.NTZ R3, R2 ;  /* 0x0000000200037305 */ /* 0x000e24000021f000 */
[----:B0-----:R0:W-:Y:S02]  /*2e00*/  STG.E [R16.64], R3 ;  /* 0x0000000310007986 */ /* 0x0011e4000c101924 */
.L_x_7842:
[----:B------:R-:W-:-:S05]  /*2e10*/  IMAD R18, R18, 0x200, R23 ;  /* 0x0000020012127824 */ /* 0x000fca00078e0217 */
[----:B------:R-:W-:Y:S02]  /*2e20*/  IADD3 R19, R18, 0x80, RZ ;  /* 0x0000008012137810 */ /* 0x000fe40007ffe0ff */
.L_x_7803:
[----:B------:R-:W-:Y:S05]  /*2e30*/  BSYNC B6 ;  /* 0x0000000000067941 */ /* 0x000fea0003800000 */
.L_x_7802:
        /* <DEDUP_REMOVED lines=231> */
.L_x_7872:
        /* <DEDUP_REMOVED lines=20> */
.L_x_7876:
[----:B------:R-:W2:Y:S02]  /*3df0*/  LDG.E.U8 R2, [R2.64] ;  /* 0x0000002402027981 */ /* 0x000ea4000c1e1100 */
[----:B--2---:R-:W0:Y:S02]  /*3e00*/  I2F.U16 R0, R2 ;  /* 0x0000000200007306 */ /* 0x004e240000101000 */
[----:B0-----:R-:W-:Y:S01]  /*3e10*/  F2FP.PACK_AB R0, RZ, R0 ;  /* 0x00000000ff00723e */ /* 0x001fe200000000ff */
[----:B------:R-:W-:Y:S05]  /*3e20*/  BRA `(.L_x_7878) ;  /* 0x00000e1000007947 */ /* 0x000fea0003800000 */
.L_x_7875:
        /* <DEDUP_REMOVED lines=10> */
.L_x_7880:
[----:B------:R-:W2:Y:S02]  /*3ed0*/  LDG.E R2, [R2.64] ;  /* 0x0000002402027981 */ /* 0x000ea4000c1e1900 */
[----:B--2---:R-:W0:Y:S02]  /*3ee0*/  I2F R0, R2 ;  /* 0x0000000200007306 */ /* 0x004e240000201400 */
[----:B0-----:R-:W-:Y:S01]  /*3ef0*/  F2FP.PACK_AB R0, RZ, R0 ;  /* 0x00000000ff00723e */ /* 0x001fe200000000ff */
[----:B------:R-:W-:Y:S05]  /*3f00*/  BRA `(.L_x_7878) ;  /* 0x00000d3000007947 */ /* 0x000fea0003800000 */
.L_x_7879:
[----:B------:R-:W2:Y:S02]  /*3f10*/  LDG.E.U16 R2, [R2.64] ;  /* 0x0000002402027981 */ /* 0x000ea4000c1e1500 */
[----:B--2---:R-:W0:Y:S02]  /*3f20*/  I2F.S16 R0, R2 ;  /* 0x0000000200007306 */ /* 0x004e240000101400 */
[----:B0-----:R-:W-:Y:S01]  /*3f30*/  F2FP.PACK_AB R0, RZ, R0 ;  /* 0x00000000ff00723e */ /* 0x001fe200000000ff */
[----:B------:R-:W-:Y:S05]  /*3f40*/  BRA `(.L_x_7878) ;  /* 0x00000cf000007947 */ /* 0x000fea0003800000 */
.L_x_7874:
        /* <DEDUP_REMOVED lines=9> */
.L_x_7882:
[----:B------:R0:W5:Y:S01]  /*3fe0*/  LDG.E.U16 R0, [R2.64] ;  /* 0x0000002402007981 */ /* 0x000162000c1e1500 */
[----:B------:R-:W-:Y:S05]  /*3ff0*/  BRA `(.L_x_7878) ;  /* 0x00000c4000007947 */ /* 0x000fea0003800000 */
.L_x_7881:
        /* <DEDUP_REMOVED lines=9> */
.L_x_7884:
[----:B------:R0:W5:Y:S01]  /*4090*/  LDG.E.U16 R0, [R2.64] ;  /* 0x0000002402007981 */ /* 0x000162000c1e1500 */
[----:B------:R-:W-:Y:S05]  /*40a0*/  BRA `(.L_x_7878) ;  /* 0x00000b9000007947 */ /* 0x000fea0003800000 */
.L_x_7883:
[----:B------:R-:W2:Y:S02]  /*40b0*/  LDG.E.64 R2, [R2.64] ;  /* 0x0000002402027981 */ /* 0x000ea4000c1e1b00 */
[----:B--2---:R-:W0:Y:S01]  /*40c0*/  F2F.F32.F64 R0, R2 ;  /* 0x0000000200007310 */ /* 0x004e220000301000 */
[----:B------:R-:W0:-:S14]  /*40d0*/  DSETP.GEU.AND P0, PT, |R2|, c[0x2][0x0], PT ;  /* 0x008000000200762a */ /* 0x000e1c0003f0e200 */
[----:B0-----:R-:W-:-:S05]  /*40e0*/  @!P0 FMUL R0, R0, 1.175494350822287508e-38 ;  /* 0x0080000000008820 */ /* 0x001fca0000400000 */
[----:B------:R-:W-:Y:S01]  /*40f0*/  F2FP.PACK_AB R0, RZ, R0 ;  /* 0x00000000ff00723e */ /* 0x000fe200000000ff */
[----:B------:R-:W-:Y:S05]  /*4100*/  BRA `(.L_x_7878) ;  /* 0x00000b3000007947 */ /* 0x000fea0003800000 */
.L_x_7873:
        /* <DEDUP_REMOVED lines=13> */
.L_x_7887:
[----:B------:R-:W2:Y:S02]  /*41e0*/  LDG.E.64 R2, [R2.64] ;  /* 0x0000002402027981 */ /* 0x000ea4000c1e1b00 */
[----:B--2---:R-:W0:Y:S01]  /*41f0*/  F2F.F32.F64 R0, R2 ;  /* 0x0000000200007310 */ /* 0x004e220000301000 */
[----:B------:R-:W0:-:S14]  /*4200*/  DSETP.GEU.AND P0, PT, |R2|, c[0x2][0x0], PT ;  /* 0x008000000200762a */ /* 0x000e1c0003f0e200 */
[----:B0-----:R-:W-:-:S05]  /*4210*/  @!P0 FMUL R0, R0, 1.175494350822287508e-38 ;  /* 0x0080000000008820 */ /* 0x001fca0000400000 */
[----:B------:R-:W-:Y:S01]  /*4220*/  F2FP.PACK_AB R0, RZ, R0 ;  /* 0x00000000ff00723e */ /* 0x000fe200000000ff */
[----:B------:R-:W-:Y:S05]  /*4230*/  BRA `(.L_x_7878) ;  /* 0x00000a0000007947 */ /* 0x000fea0003800000 */
.L_x_7886:
        /* <DEDUP_REMOVED lines=28> */
.L_x_7889:
        /* <DEDUP_REMOVED lines=15> */
.L_x_7888:
[----:B------:R-:W2:Y:S02]  /*44f0*/  LDG.E.U16 R0, [R2.64] ;  /* 0x0000002402007981 */ /* 0x000ea4000c1e1500 */
[----:B--2---:R-:W-:-:S04]  /*4500*/  PRMT R0, RZ, 0x5410, R0 ;  /* 0x00005410ff007816 */ /* 0x004fc80000000000 */
[----:B------:R-:W-:Y:S01]  /*4510*/  F2FP.PACK_AB R0, RZ, R0 ;  /* 0x00000000ff00723e */ /* 0x000fe200000000ff */
[----:B------:R-:W-:Y:S05]  /*4520*/  BRA `(.L_x_7878) ;  /* 0x0000071000007947 */ /* 0x000fea0003800000 */
.L_x_7885:
        /* <DEDUP_REMOVED lines=12> */
.L_x_7892:
        /* <DEDUP_REMOVED lines=21> */
.L_x_7896:
[----:B------:R-:W-:Y:S05]  /*4740*/  BSYNC B1 ;  /* 0x0000000000017941 */ /* 0x000fea0003800000 */
.L_x_7895:
[----:B------:R-:W-:Y:S01]  /*4750*/  LEA R3, R0, 0x3b800000, 0x17 ;  /* 0x3b80000000037811 */ /* 0x000fe200078eb8ff */
[----:B------:R-:W-:-:S05]  /*4760*/  IMAD.SHL.U32 R0, R2, 0x100000, RZ ;  /* 0x0010000002007824 */ /* 0x000fca00078e00ff */
[----:B------:R-:W-:Y:S02]  /*4770*/  LOP3.LUT R0, R3, R0, R4, 0xfe, !PT ;  /* 0x0000000003007212 */ /* 0x000fe400078efe04 */
.L_x_7894:
[----:B------:R-:W-:Y:S05]  /*4780*/  BSYNC B0 ;  /* 0x0000000000007941 */ /* 0x000fea0003800000 */
.L_x_7893:
[----:B------:R-:W-:Y:S01]  /*4790*/  F2FP.PACK_AB R0, RZ, R0 ;  /* 0x00000000ff00723e */ /* 0x000fe200000000ff */
[----:B------:R-:W-:Y:S05]  /*47a0*/  BRA `(.L_x_7878) ;  /* 0x0000049000007947 */ /* 0x000fea0003800000 */
.L_x_7891:
        /* <DEDUP_REMOVED lines=21> */
.L_x_7900:
[----:B------:R-:W-:Y:S05]  /*4900*/  BSYNC B1 ;  /* 0x0000000000017941 */ /* 0x000fea0003800000 */
.L_x_7899:
[----:B------:R-:W-:Y:S01]  /*4910*/  LEA R3, R0, 0x37800000, 0x17 ;  /* 0x3780000000037811 */ /* 0x000fe200078eb8ff */
[----:B------:R-:W-:-:S05]  /*4920*/  IMAD.SHL.U32 R0, R2, 0x200000, RZ ;  /* 0x0020000002007824 */ /* 0x000fca00078e00ff */
[----:B------:R-:W-:Y:S02]  /*4930*/  LOP3.LUT R0, R3, R0, R4, 0xfe, !PT ;  /* 0x0000000003007212 */ /* 0x000fe400078efe04 */
.L_x_7898:
[----:B------:R-:W-:Y:S05]  /*4940*/  BSYNC B0 ;  /* 0x0000000000007941 */ /* 0x000fea0003800000 */
.L_x_7897:
[----:B------:R-:W-:Y:S01]  /*4950*/  F2FP.PACK_AB R0, RZ, R0 ;  /* 0x00000000ff00723e */ /* 0x000fe200000000ff */
[----:B------:R-:W-:Y:S05]  /*4960*/  BRA `(.L_x_7878) ;  /* 0x000002d000007947 */ /* 0x000fea0003800000 */
.L_x_7890:
        /* <DEDUP_REMOVED lines=14> */
.L_x_7904:
[----:B------:R-:W-:Y:S05]  /*4a50*/  BSYNC B0 ;  /* 0x0000000000007941 */ /* 0x000fea0003800000 */
.L_x_7903:
[----:B------:R-:W-:Y:S01]  /*4a60*/  F2FP.PACK_AB R0, RZ, R0 ;  /* 0x00000000ff00723e */ /* 0x000fe200000000ff */
[----:B------:R-:W-:Y:S05]  /*4a70*/  BRA `(.L_x_7878) ;  /* 0x000001c000007947 */ /* 0x000fea0003800000 */
.L_x_7877:
        /* <DEDUP_REMOVED lines=21> */
.L_x_7902:
[----:B------:R-:W2:Y:S02]  /*4bd0*/  LDG.E.64 R2, [R2.64] ;  /* 0x0000002402027981 */ /* 0x000ea4000c1e1b00 */
[----:B--2---:R-:W0:Y:S02]  /*4be0*/  I2F.U64 R0, R2 ;  /* 0x0000000200007312 */ /* 0x004e240000301000 */
[----:B0-----:R-:W-:Y:S01]  /*4bf0*/  F2FP.PACK_AB R0, RZ, R0 ;  /* 0x00000000ff00723e */ /* 0x001fe200000000ff */
[----:B------:R-:W-:Y:S05]  /*4c00*/  BRA `(.L_x_7878) ;  /* 0x0000003000007947 */ /* 0x000fea0003800000 */
.L_x_7901:
[----:B------:R-:W2:Y:S02]  /*4c10*/  LDG.E R2, [R2.64] ;  /* 0x0000002402027981 */ /* 0x000ea4000c1e1900 */
[----:B--2---:R-:W0:Y:S02]  /*4c20*/  I2F.U32 R0, R2 ;  /* 0x0000000200007306 */ /* 0x004e240000201000 */
[----:B0-----:R-:W-:-:S06]  /*4c30*/  F2FP.PACK_AB R0, RZ, R0 ;  /* 0x00000000ff00723e */ /* 0x001fcc00000000ff */
.L_x_7878:
        /* <DEDUP_REMOVED lines=20> */
.L_x_7908:
[----:B------:R-:W-:-:S06]  /*4d80*/  HADD2.F32 R3, -RZ, R2.H0_H0 ;  /* 0x20000002ff037230 */ /* 0x000fcc0000004100 */
[----:B------:R-:W0:Y:S02]  /*4d90*/  F2I.S64.TRUNC R2, R3 ;  /* 0x0000000300027311 */ /* 0x000e24000020d900 */
[----:B0-----:R0:W-:Y:S01]  /*4da0*/  STG.E.U8 [R16.64], R2 ;  /* 0x0000000210007986 */ /* 0x0011e2000c101124 */
[----:B------:R-:W-:Y:S05]  /*4db0*/  BRA `(.L_x_7910) ;  /* 0x00000e4000007947 */ /* 0x000fea0003800000 */
.L_x_7907:
        /* <DEDUP_REMOVED lines=10> */
.L_x_7912:
[----:B------:R-:W-:-:S04]  /*4e60*/  HADD2.F32 R2, -RZ, R2.H0_H0 ;  /* 0x20000002ff027230 */ /* 0x000fc80000004100 */
[----:B------:R-:W0:Y:S02]  /*4e70*/  F2I.FTZ.TRUNC.NTZ R3, R2 ;  /* 0x0000000200037305 */ /* 0x000e24000021f100 */
[----:B0-----:R0:W-:Y:S01]  /*4e80*/  STG.E [R16.64], R3 ;  /* 0x0000000310007986 */ /* 0x0011e2000c101924 */
[----:B------:R-:W-:Y:S05]  /*4e90*/  BRA `(.L_x_7910) ;  /* 0x00000d6000007947 */ /* 0x000fea0003800000 */
.L_x_7911:
[----:B------:R-:W-:-:S04]  /*4ea0*/  HADD2.F32 R2, -RZ, R2.H0_H0 ;  /* 0x20000002ff027230 */ /* 0x000fc80000004100 */
[----:B------:R-:W0:Y:S02]  /*4eb0*/  F2I.FTZ.TRUNC.NTZ R3, R2 ;  /* 0x0000000200037305 */ /* 0x000e24000021f100 */
[----:B0-----:R0:W-:Y:S01]  /*4ec0*/  STG.E.U16 [R16.64], R3 ;  /* 0x0000000310007986 */ /* 0x0011e2000c101524 */
[----:B------:R-:W-:Y:S05]  /*4ed0*/  BRA `(.L_x_7910) ;  /* 0x00000d2000007947 */ /* 0x000fea0003800000 */
.L_x_7906:
        /* <DEDUP_REMOVED lines=9> */
.L_x_7914:
[----:B------:R0:W-:Y:S01]  /*4f70*/  STG.E.U16 [R16.64], R2 ;  /* 0x0000000210007986 */ /* 0x0001e2000c101524 */
[----:B------:R-:W-:Y:S05]  /*4f80*/  BRA `(.L_x_7910) ;  /* 0x00000c7000007947 */ /* 0x000fea0003800000 */
.L_x_7913:
        /* <DEDUP_REMOVED lines=10> */
.L_x_7916:
[----:B------:R-:W-:-:S05]  /*5030*/  HADD2.F32 R0, -RZ, R2.H0_H0 ;  /* 0x20000002ff007230 */ /* 0x000fca0000004100 */
[----:B------:R-:W-:-:S04]  /*5040*/  F2FP.PACK_AB R0, RZ, R0 ;  /* 0x00000000ff00723e */ /* 0x000fc800000000ff */
[----:B------:R-:W-:-:S05]  /*5050*/  PRMT R0, R0, 0x5410, RZ ;  /* 0x0000541000007816 */ /* 0x000fca00000000ff */
[----:B------:R0:W-:Y:S01]  /*5060*/  STG.E [R16.64], R0 ;  /* 0x0000000010007986 */ /* 0x0001e2000c101924 */
[----:B------:R-:W-:Y:S05]  /*5070*/  BRA `(.L_x_7910) ;  /* 0x00000b8000007947 */ /* 0x000fea0003800000 */
.L_x_7915:
[----:B------:R-:W-:-:S05]  /*5080*/  HADD2.F32 R2, -RZ, R2.H0_H0 ;  /* 0x20000002ff027230 */ /* 0x000fca0000004100 */
[----:B------:R-:W-:-:S06]  /*5090*/  FMUL.FTZ R2, R2, 1 ;  /* 0x3f80000002027820 */ /* 0x000fcc0000410000 */
[----:B------:R-:W0:Y:S02]  /*50a0*/  F2F.F64.F32 R2, R2 ;  /* 0x0000000200027310 */ /* 0x000e240000201800 */
[----:B0-----:R0:W-:Y:S01]  /*50b0*/  STG.E.64 [R16.64], R2 ;  /* 0x0000000210007986 */ /* 0x0011e2000c101b24 */
[----:B------:R-:W-:Y:S05]  /*50c0*/  BRA `(.L_x_7910) ;  /* 0x00000b3000007947 */ /* 0x000fea0003800000 */
.L_x_7905:
        /* <DEDUP_REMOVED lines=13> */
.L_x_7919:
[----:B------:R-:W-:Y:S01]  /*51a0*/  HADD2.F32 R2, -RZ, R2.H0_H0 ;  /* 0x20000002ff027230 */ /* 0x000fe20000004100 */
[----:B------:R-:W-:-:S04]  /*51b0*/  CS2R R6, SRZ ;  /* 0x0000000000067805 */ /* 0x000fc8000001ff00 */
[----:B------:R-:W-:-:S04]  /*51c0*/  FMUL.FTZ R2, R2, 1 ;  /* 0x3f80000002027820 */ /* 0x000fc80000410000 */
[----:B------:R-:W0:Y:S02]  /*51d0*/  F2F.F64.F32 R4, R2 ;  /* 0x0000000200047310 */ /* 0x000e240000201800 */
[----:B0-----:R0:W-:Y:S01]  /*51e0*/  STG.E.128 [R16.64], R4 ;  /* 0x0000000410007986 */ /* 0x0011e2000c101d24 */
[----:B------:R-:W-:Y:S05]  /*51f0*/  BRA `(.L_x_7910) ;  /* 0x00000a0000007947 */ /* 0x000fea0003800000 */
.L_x_7918:
        /* <DEDUP_REMOVED lines=21> */
.L_x_7923:
[----:B------:R-:W-:Y:S05]  /*5350*/  BSYNC B0 ;  /* 0x0000000000007941 */ /* 0x000fea0003800000 */
.L_x_7922:
[----:B------:R-:W-:-:S05]  /*5360*/  LOP3.LUT R3, R0, R3, RZ, 0xfc, !PT ;  /* 0x0000000300037212 */ /* 0x000fca00078efcff */
[----:B------:R0:W-:Y:S01]  /*5370*/  STG.E.U8 [R16.64], R3 ;  /* 0x0000000310007986 */ /* 0x0001e2000c101124 */
[----:B------:R-:W-:Y:S05]  /*5380*/  BRA `(.L_x_7910) ;  /* 0x0000087000007947 */ /* 0x000fea0003800000 */
.L_x_7921:
        /* <DEDUP_REMOVED lines=13> */
.L_x_7925:
[----:B------:R-:W-:Y:S01]  /*5460*/  IMAD.MOV.U32 R0, RZ, RZ, 0x7f ;  /* 0x0000007fff007424 */ /* 0x000fe200078e00ff */
[----:B------:R-:W-:-:S04]  /*5470*/  ISETP.GT.U32.AND P0, PT, R2, 0x7f800000, PT ;  /* 0x7f8000000200780c */ /* 0x000fc80003f04070 */
[----:B------:R-:W-:-:S04]  /*5480*/  SEL R0, R0, 0x7c, P0 ;  /* 0x0000007c00007807 */ /* 0x000fc80000000000 */
.L_x_7926:
[----:B------:R-:W-:Y:S05]  /*5490*/  BSYNC B0 ;  /* 0x0000000000007941 */ /* 0x000fea0003800000 */
.L_x_7924:
[----:B------:R-:W-:-:S04]  /*54a0*/  LOP3.LUT R2, R3, 0x80000000, RZ, 0xc0, !PT ;  /* 0x8000000003027812 */ /* 0x000fc800078ec0ff */
[----:B------:R-:W-:-:S04]  /*54b0*/  SHF.R.U32.HI R3, RZ, 0x18, R2 ;  /* 0x00000018ff037819 */ /* 0x000fc80000011602 */
[----:B------:R-:W-:-:S05]  /*54c0*/  LOP3.LUT R3, R0, R3, RZ, 0xfc, !PT ;  /* 0x0000000300037212 */ /* 0x000fca00078efcff */
[----:B------:R0:W-:Y:S01]  /*54d0*/  STG.E.U8 [R16.64], R3 ;  /* 0x0000000310007986 */ /* 0x0001e2000c101124 */
[----:B------:R-:W-:Y:S05]  /*54e0*/  BRA `(.L_x_7910) ;  /* 0x0000071000007947 */ /* 0x000fea0003800000 */
.L_x_7920:
[----:B------:R-:W-:-:S05]  /*54f0*/  HADD2.F32 R0, -RZ, R2.H0_H0 ;  /* 0x20000002ff007230 */ /* 0x000fca0000004100 */
[----:B------:R-:W-:-:S05]  /*5500*/  F2FP.BF16.PACK_AB R0, RZ, R0 ;  /* 0x00000000ff00723e */ /* 0x000fca00000010ff */
[----:B------:R0:W-:Y:S01]  /*5510*/  STG.E.U16 [R16.64], R0 ;  /* 0x0000000010007986 */ /* 0x0001e2000c101524 */
[----:B------:R-:W-:Y:S05]  /*5520*/  BRA `(.L_x_7910) ;  /* 0x000006d000007947 */ /* 0x000fea0003800000 */
.L_x_7917:
        /* <DEDUP_REMOVED lines=12> */
.L_x_7929:
        /* <DEDUP_REMOVED lines=17> */
.L_x_7932:
[----:B------:R-:W-:-:S04]  /*5700*/  LOP3.LUT R2, R3, 0x80000000, RZ, 0xc0, !PT ;  /* 0x8000000003027812 */ /* 0x000fc800078ec0ff */
[----:B------:R-:W-:-:S04]  /*5710*/  SHF.R.U32.HI R3, RZ, 0x18, R2 ;  /* 0x00000018ff037819 */ /* 0x000fc80000011602 */
[----:B------:R-:W-:-:S04]  /*5720*/  LOP3.LUT R0, R0, R3, RZ, 0xfc, !PT ;  /* 0x0000000300007212 */ /* 0x000fc800078efcff */
[----:B------:R-:W-:Y:S02]  /*5730*/  PRMT R8, R0, 0x7610, R8 ;  /* 0x0000761000087816 */ /* 0x000fe40000000008 */
.L_x_7931:
[----:B------:R-:W-:Y:S05]  /*5740*/  BSYNC B0 ;  /* 0x0000000000007941 */ /* 0x000fea0003800000 */
.L_x_7930:
[----:B------:R0:W-:Y:S01]  /*5750*/  STG.E.U8 [R16.64], R8 ;  /* 0x0000000810007986 */ /* 0x0001e2000c101124 */
[----:B------:R-:W-:Y:S05]  /*5760*/  BRA `(.L_x_7910) ;  /* 0x0000049000007947 */ /* 0x000fea0003800000 */
.L_x_7928:
        /* <DEDUP_REMOVED lines=17> */
.L_x_7935:
[----:B------:R-:W-:-:S04]  /*5880*/  LOP3.LUT R2, R3, 0x80000000, RZ, 0xc0, !PT ;  /* 0x8000000003027812 */ /* 0x000fc800078ec0ff */
[----:B------:R-:W-:-:S04]  /*5890*/  SHF.R.U32.HI R3, RZ, 0x18, R2 ;  /* 0x00000018ff037819 */ /* 0x000fc80000011602 */
[----:B------:R-:W-:-:S04]  /*58a0*/  LOP3.LUT R0, R0, R3, RZ, 0xfc, !PT ;  /* 0x0000000300007212 */ /* 0x000fc800078efcff */
[----:B------:R-:W-:Y:S02]  /*58b0*/  PRMT R8, R0, 0x7610, R8 ;  /* 0x0000761000087816 */ /* 0x000fe40000000008 */
.L_x_7934:
[----:B------:R-:W-:Y:S05]  /*58c0*/  BSYNC B0 ;  /* 0x0000000000007941 */ /* 0x000fea0003800000 */
.L_x_7933:
[----:B------:R0:W-:Y:S01]  /*58d0*/  STG.E.U8 [R16.64], R8 ;  /* 0x0000000810007986 */ /* 0x0001e2000c101124 */
[----:B------:R-:W-:Y:S05]  /*58e0*/  BRA `(.L_x_7910) ;  /* 0x0000031000007947 */ /* 0x000fea0003800000 */
.L_x_7927:
        /* <DEDUP_REMOVED lines=22> */
.L_x_7909:
        /* <DEDUP_REMOVED lines=20> */
.L_x_7937:
[----:B------:R-:W-:-:S06]  /*5b90*/  HADD2.F32 R2, -RZ, R2.H0_H0 ;  /* 0x20000002ff027230 */ /* 0x000fcc0000004100 */
[----:B------:R-:W0:Y:S02]  /*5ba0*/  F2I.U64.TRUNC R2, R2 ;  /* 0x0000000200027311 */ /* 0x000e24000020d800 */
[----:B0-----:R0:W-:Y:S01]  /*5bb0*/  STG.E.64 [R16.64], R2 ;  /* 0x0000000210007986 */ /* 0x0011e2000c101b24 */
[----:B------:R-:W-:Y:S05]  /*5bc0*/  BRA `(.L_x_7910) ;  /* 0x0000003000007947 */ /* 0x000fea0003800000 */
.L_x_7936:
[----:B------:R-:W-:-:S04]  /*5bd0*/  HADD2.F32 R2, -RZ, R2.H0_H0 ;  /* 0x20000002ff027230 */ /* 0x000fc80000004100 */
[----:B------:R-:W0:Y:S02]  /*5be0*/  F2I.FTZ.U32.TRUNC.NTZ R3, R2 ;  /* 0x0000000200037305 */ /* 0x000e24000021f000 */
[----:B0-----:R0:W-:Y:S02]  /*5bf0*/  STG.E [R16.64], R3 ;  /* 0x0000000310007986 */ /* 0x0011e4000c101924 */
.L_x_7910:
        /* <DEDUP_REMOVED lines=231> */
.L_x_7938:
        /* <DEDUP_REMOVED lines=20> */
.L_x_7942:
[----:B------:R-:W2:Y:S02]  /*6bb0*/  LDG.E.U8 R2, [R2.64] ;  /* 0x0000002402027981 */ /* 0x000ea4000c1e1100 */
[----:B--2---:R-:W0:Y:S02]  /*6bc0*/  I2F.U16 R0, R2 ;  /* 0x0000000200007306 */ /* 0x004e240000101000 */
[----:B0-----:R-:W-:Y:S01]  /*6bd0*/  F2FP.PACK_AB R0, RZ, R0 ;  /* 0x00000000ff00723e */ /* 0x001fe200000000ff */
[----:B------:R-:W-:Y:S05]  /*6be0*/  BRA `(.L_x_7944) ;  /* 0x00000e1000007947 */ /* 0x000fea0003800000 */
.L_x_7941:
        /* <DEDUP_REMOVED lines=10> */
.L_x_7946:
[----:B------:R-:W2:Y:S02]  /*6c90*/  LDG.E R2, [R2.64] ;  /* 0x0000002402027981 */ /* 0x000ea4000c1e1900 */
[----:B--2---:R-:W0:Y:S02]  /*6ca0*/  I2F R0, R2 ;  /* 0x0000000200007306 */ /* 0x004e240000201400 */
[----:B0-----:R-:W-:Y:S01]  /*6cb0*/  F2FP.PACK_AB R0, RZ, R0 ;  /* 0x00000000ff00723e */ /* 0x001fe200000000ff */
[----:B------:R-:W-:Y:S05]  /*6cc0*/  BRA `(.L_x_7944) ;  /* 0x00000d3000007947 */ /* 0x000fea0003800000 */
.L_x_7945:
[----:B------:R-:W2:Y:S02]  /*6cd0*/  LDG.E.U16 R2, [R2.64] ;  /* 0x0000002402027981 */ /* 0x000ea4000c1e1500 */
[----:B--2---:R-:W0:Y:S02]  /*6ce0*/  I2F.S16 R0, R2 ;  /* 0x0000000200007306 */ /* 0x004e240000101400 */
[----:B0-----:R-:W-:Y:S01]  /*6cf0*/  F2FP.PACK_AB R0, RZ, R0 ;  /* 0x00000000ff00723e */ /* 0x001fe200000000ff */
[----:B------:R-:W-:Y:S05]  /*6d00*/  BRA `(.L_x_7944) ;  /* 0x00000cf000007947 */ /* 0x000fea0003800000 */
.L_x_7940:
        /* <DEDUP_REMOVED lines=9> */
.L_x_7948:
[----:B------:R0:W5:Y:S01]  /*6da0*/  LDG.E.U16 R0, [R2.64] ;  /* 0x0000002402007981 */ /* 0x000162000c1e1500 */
[----:B------:R-:W-:Y:S05]  /*6db0*/  BRA `(.L_x_7944) ;  /* 0x00000c4000007947 */ /* 0x000fea0003800000 */
.L_x_7947:
        /* <DEDUP_REMOVED lines=9> */
.L_x_7950:
[----:B------:R0:W5:Y:S01]  /*6e50*/  LDG.E.U16 R0, [R2.64] ;  /* 0x0000002402007981 */ /* 0x000162000c1e1500 */
[----:B------:R-:W-:Y:S05]  /*6e60*/  BRA `(.L_x_7944) ;  /* 0x00000b9000007947 */ /* 0x000fea0003800000 */
.L_x_7949:
[----:B------:R-:W2:Y:S02]  /*6e70*/  LDG.E.64 R2, [R2.64] ;  /* 0x0000002402027981 */ /* 0x000ea4000c1e1b00 */
[----:B--2---:R-:W0:Y:S01]  /*6e80*/  F2F.F32.F64 R0, R2 ;  /* 0x0000000200007310 */ /* 0x004e220000301000 */
[----:B------:R-:W0:-:S14]  /*6e90*/  DSETP.GEU.AND P0, PT, |R2|, c[0x2][0x0], PT ;  /* 0x008000000200762a */ /* 0x000e1c0003f0e200 */
[----:B0-----:R-:W-:-:S05]  /*6ea0*/  @!P0 FMUL R0, R0, 1.175494350822287508e-38 ;  /* 0x0080000000008820 */ /* 0x001fca0000400000 */
[----:B------:R-:W-:Y:S01]  /*6eb0*/  F2FP.PACK_AB R0, RZ, R0 ;  /* 0x00000000ff00723e */ /* 0x000fe200000000ff */
[----:B------:R-:W-:Y:S05]  /*6ec0*/  BRA `(.L_x_7944) ;  /* 0x00000b3000007947 */ /* 0x000fea0003800000 */
.L_x_7939:
        /* <DEDUP_REMOVED lines=13> */
.L_x_7953:
[----:B------:R-:W2:Y:S02]  /*6fa0*/  LDG.E.64 R2, [R2.64] ;  /* 0x0000002402027981 */ /* 0x000ea4000c1e1b00 */
[----:B--2---:R-:W0:Y:S01]  /*6fb0*/  F2F.F32.F64 R0, R2 ;  /* 0x0000000200007310 */ /* 0x004e220000301000 */
[----:B------:R-:W0:-:S14]  /*6fc0*/  DSETP.GEU.AND P0, PT, |R2|, c[0x2][0x0], PT ;  /* 0x008000000200762a */ /* 0x000e1c0003f0e200 */
[----:B0-----:R-:W-:-:S05]  /*6fd0*/  @!P0 FMUL R0, R0, 1.175494350822287508e-38 ;  /* 0x0080000000008820 */ /* 0x001fca0000400000 */
[----:B------:R-:W-:Y:S01]  /*6fe0*/  F2FP.PACK_AB R0, RZ, R0 ;  /* 0x00000000ff00723e */ /* 0x000fe200000000ff */
[----:B------:R-:W-:Y:S05]  /*6ff0*/  BRA `(.L_x_7944) ;  /* 0x00000a0000007947 */ /* 0x000fea0003800000 */
.L_x_7952:
        /* <DEDUP_REMOVED lines=28> */
.L_x_7955:
        /* <DEDUP_REMOVED lines=15> */
.L_x_7954:
[----:B------:R-:W2:Y:S02]  /*72b0*/  LDG.E.U16 R0, [R2.64] ;  /* 0x0000002402007981 */ /* 0x000ea4000c1e1500 */
[----:B--2---:R-:W-:-:S04]  /*72c0*/  PRMT R0, RZ, 0x5410, R0 ;  /* 0x00005410ff007816 */ /* 0x004fc80000000000 */
[----:B------:R-:W-:Y:S01]  /*72d0*/  F2FP.PACK_AB R0, RZ, R0 ;  /* 0x00000000ff00723e */ /* 0x000fe200000000ff */
[----:B------:R-:W-:Y:S05]  /*72e0*/  BRA `(.L_x_7944) ;  /* 0x0000071000007947 */ /* 0x000fea0003800000 */
.L_x_7951:
        /* <DEDUP_REMOVED lines=12> */
.L_x_7958:
        /* <DEDUP_REMOVED lines=21> */
.L_x_7962:
[----:B------:R-:W-:Y:S05]  /*7500*/  BSYNC B1 ;  /* 0x0000000000017941 */ /* 0x000fea0003800000 */
.L_x_7961:
[----:B------:R-:W-:Y:S01]  /*7510*/  LEA R3, R0, 0x3b800000, 0x17 ;  /* 0x3b80000000037811 */ /* 0x000fe200078eb8ff */
[----:B------:R-:W-:-:S05]  /*7520*/  IMAD.SHL.U32 R0, R2, 0x100000, RZ ;  /* 0x0010000002007824 */ /* 0x000fca00078e00ff */
[----:B------:R-:W-:Y:S02]  /*7530*/  LOP3.LUT R0, R3, R0, R4, 0xfe, !PT ;  /* 0x0000000003007212 */ /* 0x000fe400078efe04 */
.L_x_7960:
[----:B------:R-:W-:Y:S05]  /*7540*/  BSYNC B0 ;  /* 0x0000000000007941 */ /* 0x000fea0003800000 */
.L_x_7959:
[----:B------:R-:W-:Y:S01]  /*7550*/  F2FP.PACK_AB R0, RZ, R0 ;  /* 0x00000000ff00723e */ /* 0x000fe200000000ff */
[----:B------:R-:W-:Y:S05]  /*7560*/  BRA `(.L_x_7944) ;  /* 0x0000049000007947 */ /* 0x000fea0003800000 */
.L_x_7957:
        /* <DEDUP_REMOVED lines=21> */
.L_x_7966:
[----:B------:R-:W-:Y:S05]  /*76c0*/  BSYNC B1 ;  /* 0x0000000000017941 */ /* 0x000fea0003800000 */
.L_x_7965:
[----:B------:R-:W-:Y:S01]  /*76d0*/  LEA R3, R0, 0x37800000, 0x17 ;  /* 0x3780000000037811 */ /* 0x000fe200078eb8ff */
[----:B------:R-:W-:-:S05]  /*76e0*/  IMAD.SHL.U32 R0, R2, 0x200000, RZ ;  /* 0x0020000002007824 */ /* 0x000fca00078e00ff */
[----:B------:R-:W-:Y:S02]  /*76f0*/  LOP3.LUT R0, R3, R0, R4, 0xfe, !PT ;  /* 0x0000000003007212 */ /* 0x000fe400078efe04 */
.L_x_7964:
[----:B------:R-:W-:Y:S05]  /*7700*/  BSYNC B0 ;  /* 0x0000000000007941 */ /* 0x000fea0003800000 */
.L_x_7963:
[----:B------:R-:W-:Y:S01]  /*7710*/  F2FP.PACK_AB R0, RZ, R0 ;  /* 0x00000000ff00723e */ /* 0x000fe200000000ff */
[----:B------:R-:W-:Y:S05]  /*7720*/  BRA `(.L_x_7944) ;  /* 0x000002d000007947 */ /* 0x000fea0003800000 */
.L_x_7956:
        /* <DEDUP_REMOVED lines=14> */
.L_x_7970:
[----:B------:R-:W-:Y:S05]  /*7810*/  BSYNC B0 ;  /* 0x0000000000007941 */ /* 0x000fea0003800000 */
.L_x_7969:
[----:B------:R-:W-:Y:S01]  /*7820*/  F2FP.PACK_AB R0, RZ, R0 ;  /* 0x00000000ff00723e */ /* 0x000fe200000000ff */
[----:B------:R-:W-:Y:S05]  /*7830*/  BRA `(.L_x_7944) ;  /* 0x000001c000007947 */ /* 0x000fea0003800000 */
.L_x_7943:
        /* <DEDUP_REMOVED lines=21> */
.L_x_7968:
[----:B------:R-:W2:Y:S02]  /*7990*/  LDG.E.64 R2, [R2.64] ;  /* 0x0000002402027981 */ /* 0x000ea4000c1e1b00 */
[----:B--2---:R-:W0:Y:S02]  /*79a0*/  I2F.U64 R0, R2 ;  /* 0x0000000200007312 */ /* 0x004e240000301000 */
[----:B0-----:R-:W-:Y:S01]  /*79b0*/  F2FP.PACK_AB R0, RZ, R0 ;  /* 0x00000000ff00723e */ /* 0x001fe200000000ff */
[----:B------:R-:W-:Y:S05]  /*79c0*/  BRA `(.L_x_7944) ;  /* 0x0000003000007947 */ /* 0x000fea0003800000 */
.L_x_7967:
[----:B------:R-:W2:Y:S02]  /*79d0*/  LDG.E R2, [R2.64] ;  /* 0x0000002402027981 */ /* 0x000ea4000c1e1900 */
[----:B--2---:R-:W0:Y:S02]  /*79e0*/  I2F.U32 R0, R2 ;  /* 0x0000000200007306 */ /* 0x004e240000201000 */
[----:B0-----:R-:W-:-:S06]  /*79f0*/  F2FP.PACK_AB R0, RZ, R0 ;  /* 0x00000000ff00723e */ /* 0x001fcc00000000ff */
.L_x_7944:
        /* <DEDUP_REMOVED lines=20> */
.L_x_7974:
[----:B------:R-:W-:-:S06]  /*7b40*/  HADD2.F32 R3, -RZ, R2.H0_H0 ;  /* 0x20000002ff037230 */ /* 0x000fcc0000004100 */
[----:B------:R-:W0:Y:S02]  /*7b50*/  F2I.S64.TRUNC R2, R3 ;  /* 0x0000000300027311 */ /* 0x000e24000020d900 */
[----:B0-----:R0:W-:Y:S01]  /*7b60*/  STG.E.U8 [R16.64], R2 ;  /* 0x0000000210007986 */ /* 0x0011e2000c101124 */
[----:B------:R-:W-:Y:S05]  /*7b70*/  BRA `(.L_x_7976) ;  /* 0x00000e4000007947 */ /* 0x000fea0003800000 */
.L_x_7973:
        /* <DEDUP_REMOVED lines=10> */
.L_x_7978:
[----:B------:R-:W-:-:S04]  /*7c20*/  HADD2.F32 R2, -RZ, R2.H0_H0 ;  /* 0x20000002ff027230 */ /* 0x000fc80000004100 */
[----:B------:R-:W0:Y:S02]  /*7c30*/  F2I.FTZ.TRUNC.NTZ R3, R2 ;  /* 0x0000000200037305 */ /* 0x000e24000021f100 */
[----:B0-----:R0:W-:Y:S01]  /*7c40*/  STG.E [R16.64], R3 ;  /* 0x0000000310007986 */ /* 0x0011e2000c101924 */
[----:B------:R-:W-:Y:S05]  /*7c50*/  BRA `(.L_x_7976) ;  /* 0x00000d6000007947 */ /* 0x000fea0003800000 */
.L_x_7977:
[----:B------:R-:W-:-:S04]  /*7c60*/  HADD2.F32 R2, -RZ, R2.H0_H0 ;  /* 0x20000002ff027230 */ /* 0x000fc80000004100 */
[----:B------:R-:W0:Y:S02]  /*7c70*/  F2I.FTZ.TRUNC.NTZ R3, R2 ;  /* 0x0000000200037305 */ /* 0x000e24000021f100 */
[----:B0-----:R0:W-:Y:S01]  /*7c80*/  STG.E.U16 [R16.64], R3 ;  /* 0x0000000310007986 */ /* 0x0011e2000c101524 */
[----:B------:R-:W-:Y:S05]  /*7c90*/  BRA `(.L_x_7976) ;  /* 0x00000d2000007947 */ /* 0x000fea0003800000 */
.L_x_7972:
        /* <DEDUP_REMOVED lines=9> */
.L_x_7980:
[----:B------:R0:W-:Y:S01]  /*7d30*/  STG.E.U16 [R16.64], R2 ;  /* 0x0000000210007986 */ /* 0x0001e2000c101524 */
[----:B------:R-:W-:Y:S05]  /*7d40*/  BRA `(.L_x_7976) ;  /* 0x00000c7000007947 */ /* 0x000fea0003800000 */
.L_x_7979:
        /* <DEDUP_REMOVED lines=10> */
.L_x_7982:
[----:B------:R-:W-:-:S05]  /*7df0*/  HADD2.F32 R0, -RZ, R2.H0_H0 ;  /* 0x20000002ff007230 */ /* 0x000fca0000004100 */
[----:B------:R-:W-:-:S04]  /*7e00*/  F2FP.PACK_AB R0, RZ, R0 ;  /* 0x00000000ff00723e */ /* 0x000fc800000000ff */
[----:B------:R-:W-:-:S05]  /*7e10*/  PRMT R0, R0, 0x5410, RZ ;  /* 0x0000541000007816 */ /* 0x000fca00000000ff */
[----:B------:R0:W-:Y:S01]  /*7e20*/  STG.E [R16.64], R0 ;  /* 0x0000000010007986 */ /* 0x0001e2000c101924 */
[----:B------:R-:W-:Y:S05]  /*7e30*/  BRA `(.L_x_7976) ;  /* 0x00000b8000007947 */ /* 0x000fea0003800000 */
.L_x_7981:
[----:B------:R-:W-:-:S05]  /*7e40*/  HADD2.F32 R2, -RZ, R2.H0_H0 ;  /* 0x20000002ff027230 */ /* 0x000fca0000004100 */
[----:B------:R-:W-:-:S06]  /*7e50*/  FMUL.FTZ R2, R2, 1 ;  /* 0x3f80000002027820 */ /* 0x000fcc0000410000 */
[----:B------:R-:W0:Y:S02]  /*7e60*/  F2F.F64.F32 R2, R2 ;  /* 0x0000000200027310 */ /* 0x000e240000201800 */
[----:B0-----:R0:W-:Y:S01]  /*7e70*/  STG.E.64 [R16.64], R2 ;  /* 0x0000000210007986 */ /* 0x0011e2000c101b24 */
[----:B------:R-:W-:Y:S05]  /*7e80*/  BRA `(.L_x_7976) ;  /* 0x00000b3000007947 */ /* 0x000fea0003800000 */
.L_x_7971:
        /* <DEDUP_REMOVED lines=13> */
.L_x_7985:
[----:B------:R-:W-:Y:S01]  /*7f60*/  HADD2.F32 R2, -RZ, R2.H0_H0 ;  /* 0x20000002ff027230 */ /* 0x000fe20000004100 */
[----:B------:R-:W-:-:S04]  /*7f70*/  CS2R R6, SRZ ;  /* 0x0000000000067805 */ /* 0x000fc8000001ff00 */
[----:B------:R-:W-:-:S04]  /*7f80*/  FMUL.FTZ R2, R2, 1 ;  /* 0x3f80000002027820 */ /* 0x000fc80000410000 */
[----:B------:R-:W0:Y:S02]  /*7f90*/  F2F.F64.F32 R4, R2 ;  /* 0x0000000200047310 */ /* 0x000e240000201800 */
[----:B0-----:R0:W-:Y:S01]  /*7fa0*/  STG.E.128 [R16.64], R4 ;  /* 0x0000000410007986 */ /* 0x0011e2000c101d24 */
[----:B------:R-:W-:Y:S05]  /*7fb0*/  BRA `(.L_x_7976) ;  /* 0x00000a0000007947 */ /* 0x000fea0003800000 */
.L_x_7984:
        /* <DEDUP_REMOVED lines=21> */
.L_x_7989:
[----:B------:R-:W-:Y:S05]  /*8110*/  BSYNC B0 ;  /* 0x0000000000007941 */ /* 0x000fea0003800000 */
.L_x_7988:
[----:B------:R-:W-:-:S05]  /*8120*/  LOP3.LUT R3, R0, R3, RZ, 0xfc, !PT ;  /* 0x0000000300037212 */ /* 0x000fca00078efcff */
[----:B------:R0:W-:Y:S01]  /*8130*/  STG.E.U8 [R16.64], R3 ;  /* 0x0000000310007986 */ /* 0x0001e2000c101124 */
[----:B------:R-:W-:Y:S05]  /*8140*/  BRA `(.L_x_7976) ;  /* 0x0000087000007947 */ /* 0x000fea0003800000 */
.L_x_7987:
        /* <DEDUP_REMOVED lines=13> */
.L_x_7991:
[----:B------:R-:W-:Y:S01]  /*8220*/  IMAD.MOV.U32 R0, RZ, RZ, 0x7f ;  /* 0x0000007fff007424 */ /* 0x000fe200078e00ff */
[----:B------:R-:W-:-:S04]  /*8230*/  ISETP.GT.U32.AND P0, PT, R2, 0x7f800000, PT ;  /* 0x7f8000000200780c */ /* 0x000fc80003f04070 */
[----:B------:R-:W-:-:S04]  /*8240*/  SEL R0, R0, 0x7c, P0 ;  /* 0x0000007c00007807 */ /* 0x000fc80000000000 */
.L_x_7992:
[----:B------:R-:W-:Y:S05]  /*8250*/  BSYNC B0 ;  /* 0x0000000000007941 */ /* 0x000fea0003800000 */
.L_x_7990:
[----:B------:R-:W-:-:S04]  /*8260*/  LOP3.LUT R2, R3, 0x80000000, RZ, 0xc0, !PT ;  /* 0x8000000003027812 */ /* 0x000fc800078ec0ff */
[----:B------:R-:W-:-:S04]  /*8270*/  SHF.R.U32.HI R3, RZ, 0x18, R2 ;  /* 0x00000018ff037819 */ /* 0x000fc80000011602 */
[----:B------:R-:W-:-:S05]  /*8280*/  LOP3.LUT R3, R0, R3, RZ, 0xfc, !PT ;  /* 0x0000000300037212 */ /* 0x000fca00078efcff */
[----:B------:R0:W-:Y:S01]  /*8290*/  STG.E.U8 [R16.64], R3 ;  /* 0x0000000310007986 */ /* 0x0001e2000c101124 */
[----:B------:R-:W-:Y:S05]  /*82a0*/  BRA `(.L_x_7976) ;  /* 0x0000071000007947 */ /* 0x000fea0003800000 */
.L_x_7986:
[----:B------:R-:W-:-:S05]  /*82b0*/  HADD2.F32 R0, -RZ, R2.H0_H0 ;  /* 0x20000002ff007230 */ /* 0x000fca0000004100 */
[----:B------:R-:W-:-:S05]  /*82c0*/  F2FP.BF16.PACK_AB R0, RZ, R0 ;  /* 0x00000000ff00723e */ /* 0x000fca00000010ff */
[----:B------:R0:W-:Y:S01]  /*82d0*/  STG.E.U16 [R16.64], R0 ;  /* 0x0000000010007986 */ /* 0x0001e2000c101524 */
[----:B------:R-:W-:Y:S05]  /*82e0*/  BRA `(.L_x_7976) ;  /* 0x000006d000007947 */ /* 0x000fea0003800000 */
.L_x_7983:
        /* <DEDUP_REMOVED lines=12> */
.L_x_7995:
        /* <DEDUP_REMOVED lines=17> */
.L_x_7998:
[----:B------:R-:W-:-:S04]  /*84c0*/  LOP3.LUT R2, R3, 0x80000000, RZ, 0xc0, !PT ;  /* 0x8000000003027812 */ /* 0x000fc800078ec0ff */
[----:B------:R-:W-:-:S04]  /*84d0*/  SHF.R.U32.HI R3, RZ, 0x18, R2 ;  /* 0x00000018ff037819 */ /* 0x000fc80000011602 */
[----:B------:R-:W-:-:S04]  /*84e0*/  LOP3.LUT R0, R0, R3, RZ, 0xfc, !PT ;  /* 0x0000000300007212 */ /* 0x000fc800078efcff */
[----:B------:R-:W-:Y:S02]  /*84f0*/  PRMT R8, R0, 0x7610, R8 ;  /* 0x0000761000087816 */ /* 0x000fe40000000008 */
.L_x_7997:
[----:B------:R-:W-:Y:S05]  /*8500*/  BSYNC B0 ;  /* 0x0000000000007941 */ /* 0x000fea0003800000 */
.L_x_7996:
[----:B------:R0:W-:Y:S01]  /*8510*/  STG.E.U8 [R16.64], R8 ;  /* 0x0000000810007986 */ /* 0x0001e2000c101124 */
[----:B------:R-:W-:Y:S05]  /*8520*/  BRA `(.L_x_7976) ;  /* 0x0000049000007947 */ /* 0x000fea0003800000 */
.L_x_7994:
        /* <DEDUP_REMOVED lines=17> */
.L_x_8001:
[----:B------:R-:W-:-:S04]  /*8640*/  LOP3.LUT R2, R3, 0x80000000, RZ, 0xc0, !PT ;  /* 0x8000000003027812 */ /* 0x000fc800078ec0ff */
[----:B------:R-:W-:-:S04]  /*8650*/  SHF.R.U32.HI R3, RZ, 0x18, R2 ;  /* 0x00000018ff037819 */ /* 0x000fc80000011602 */
[----:B------:R-:W-:-:S04]  /*8660*/  LOP3.LUT R0, R0, R3, RZ, 0xfc, !PT ;  /* 0x0000000300007212 */ /* 0x000fc800078efcff */
[----:B------:R-:W-:Y:S02]  /*8670*/  PRMT R8, R0, 0x7610, R8 ;  /* 0x0000761000087816 */ /* 0x000fe40000000008 */
.L_x_8000:
[----:B------:R-:W-:Y:S05]  /*8680*/  BSYNC B0 ;  /* 0x0000000000007941 */ /* 0x000fea0003800000 */
.L_x_7999:
[----:B------:R0:W-:Y:S01]  /*8690*/  STG.E.U8 [R16.64], R8 ;  /* 0x0000000810007986 */ /* 0x0001e2000c101124 */
[----:B------:R-:W-:Y:S05]  /*86a0*/  BRA `(.L_x_7976) ;  /* 0x0000031000007947 */ /* 0x000fea0003800000 */
.L_x_7993:
        /* <DEDUP_REMOVED lines=22> */
.L_x_7975:
        /* <DEDUP_REMOVED lines=20> */
.L_x_8003:
[----:B------:R-:W-:-:S06]  /*8950*/  HADD2.F32 R2, -RZ, R2.H0_H0 ;  /* 0x20000002ff027230 */ /* 0x000fcc0000004100 */
[----:B------:R-:W0:Y:S02]  /*8960*/  F2I.U64.TRUNC R2, R2 ;  /* 0x0000000200027311 */ /* 0x000e24000020d800 */
[----:B0-----:R0:W-:Y:S01]  /*8970*/  STG.E.64 [R16.64], R2 ;  /* 0x0000000210007986 */ /* 0x0011e2000c101b24 */
[----:B------:R-:W-:Y:S05]  /*8980*/  BRA `(.L_x_7976) ;  /* 0x0000003000007947 */ /* 0x000fea0003800000 */
.L_x_8002:
[----:B------:R-:W-:-:S04]  /*8990*/  HADD2.F32 R2, -RZ, R2.H0_H0 ;  /* 0x20000002ff027230 */ /* 0x000fc80000004100 */
[----:B------:R-:W0:Y:S02]  /*89a0*/  F2I.FTZ.U32.TRUNC.NTZ R3, R2 ;  /* 0x0000000200037305 */ /* 0x000e24000021f000 */
[----:B0-----:R0:W-:Y:S02]  /*89b0*/  STG.E [R16.64], R3 ;  /* 0x0000000310007986 */ /* 0x0011e4000c101924 */
.L_x_7976:
[----:B------:R-:W-:Y:S02]  /*89c0*/  IADD3 R19, R19, 0x80, RZ ;  /* 0x0000008013137810 */ /* 0x000fe40007ffe0ff */
.L_x_7871:
[----:B------:R-:W-:Y:S05]  /*89d0*/  BSYNC B6 ;  /* 0x0000000000067941 */ /* 0x000fea0003800000 */
.L_x_7870:
        /* <DEDUP_REMOVED lines=230> */
.L_x_8004:
        /* <DEDUP_REMOVED lines=20> */
.L_x_8008:
[----:B------:R-:W2:Y:S02]  /*9980*/  LDG.E.U8 R2, [R2.64] ;  /* 0x0000002402027981 */ /* 0x000ea4000c1e1100 */
[----:B--2---:R-:W0:Y:S02]  /*9990*/  I2F.U16 R0, R2 ;  /* 0x0000000200007306 */ /* 0x004e240000101000 */
[----:B0-----:R-:W-:Y:S01]  /*99a0*/  F2FP.PACK_AB R0, RZ, R0 ;  /* 0x00000000ff00723e */ /* 0x001fe200000000ff */
[----:B------:R-:W-:Y:S05]  /*99b0*/  BRA `(.L_x_8010) ;  /* 0x00000e1000007947 */ /* 0x000fea0003800000 */
.L_x_8007:
        /* <DEDUP_REMOVED lines=10> */
.L_x_8012:
[----:B------:R-:W2:Y:S02]  /*9a60*/  LDG.E R2, [R2.64] ;  /* 0x0000002402027981 */ /* 0x000ea4000c1e1900 */
[----:B--2---:R-:W0:Y:S02]  /*9a70*/  I2F R0, R2 ;  /* 0x0000000200007306 */ /* 0x004e240000201400 */
[----:B0-----:R-:W-:Y:S01]  /*9a80*/  F2FP.PACK_AB R0, RZ, R0 ;  /* 0x00000000ff00723e */ /* 0x001fe200000000ff */
[----:B------:R-:W-:Y:S05]  /*9a90*/  BRA `(.L_x_8010) ;  /* 0x00000d3000007947 */ /* 0x000fea0003800000 */
.L_x_8011:
[----:B------:R-:W2:Y:S02]  /*9aa0*/  LDG.E.U16 R2, [R2.64] ;  /* 0x0000002402027981 */ /* 0x000ea4000c1e1500 */
[----:B--2---:R-:W0:Y:S02]  /*9ab0*/  I2F.S16 R0, R2 ;  /* 0x0000000200007306 */ /* 0x004e240000101400 */
[----:B0-----:R-:W-:Y:S01]  /*9ac0*/  F2FP.PACK_AB R0, RZ, R0 ;  /* 0x00000000ff00723e */ /* 0x001fe200000000ff */
[----:B------:R-:W-:Y:S05]  /*9ad0*/  BRA `(.L_x_8010) ;  /* 0x00000cf000007947 */ /* 0x000fea0003800000 */
.L_x_8006:
        /* <DEDUP_REMOVED lines=9> */
.L_x_8014:
[----:B------:R0:W5:Y:S01]  /*9b70*/  LDG.E.U16 R0, [R2.64] ;  /* 0x0000002402007981 */ /* 0x000162000c1e1500 */
[----:B------:R-:W-:Y:S05]  /*9b80*/  BRA `(.L_x_8010) ;  /* 0x00000c4000007947 */ /* 0x000fea0003800000 */
.L_x_8013:
        /* <DEDUP_REMOVED lines=9> */
.L_x_8016:
[----:B------:R0:W5:Y:S01]  /*9c20*/  LDG.E.U16 R0, [R2.64] ;  /* 0x0000002402007981 */ /* 0x000162000c1e1500 */
[----:B------:R-:W-:Y:S05]  /*9c30*/  BRA `(.L_x_8010) ;  /* 0x00000b9000007947 */ /* 0x000fea0003800000 */
.L_x_8015:
[----:B------:R-:W2:Y:S02]  /*9c40*/  LDG.E.64 R2, [R2.64] ;  /* 0x0000002402027981 */ /* 0x000ea4000c1e1b00 */
[----:B--2---:R-:W0:Y:S01]  /*9c50*/  F2F.F32.F64 R0, R2 ;  /* 0x0000000200007310 */ /* 0x004e220000301000 */
[----:B------:R-:W0:-:S14]  /*9c60*/  DSETP.GEU.AND P0, PT, |R2|, c[0x2][0x0], PT ;  /* 0x008000000200762a */ /* 0x000e1c0003f0e200 */
[----:B0-----:R-:W-:-:S05]  /*9c70*/  @!P0 FMUL R0, R0, 1.175494350822287508e-38 ;  /* 0x0080000000008820 */ /* 0x001fca0000400000 */
[----:B------:R-:W-:Y:S01]  /*9c80*/  F2FP.PACK_AB R0, RZ, R0 ;  /* 0x00000000ff00723e */ /* 0x000fe200000000ff */
[----:B------:R-:W-:Y:S05]  /*9c90*/  BRA `(.L_x_8010) ;  /* 0x00000b3000007947 */ /* 0x000fea0003800000 */
.L_x_8005:
        /* <DEDUP_REMOVED lines=13> */
.L_x_8019:
[----:B------:R-:W2:Y:S02]  /*9d70*/  LDG.E.64 R2, [R2.64] ;  /* 0x0000002402027981 */ /* 0x000ea4000c1e1b00 */
[----:B--2---:R-:W0:Y:S01]  /*9d80*/  F2F.F32.F64 R0, R2 ;  /* 0x0000000200007310 */ /* 0x004e220000301000 */
[----:B------:R-:W0:-:S14]  /*9d90*/  DSETP.GEU.AND P0, PT, |R2|, c[0x2][0x0], PT ;  /* 0x008000000200762a */ /* 0x000e1c0003f0e200 */
[----:B0-----:R-:W-:-:S05]  /*9da0*/  @!P0 FMUL R0, R0, 1.175494350822287508e-38 ;  /* 0x0080000000008820 */ /* 0x001fca0000400000 */
[----:B------:R-:W-:Y:S01]  /*9db0*/  F2FP.PACK_AB R0, RZ, R0 ;  /* 0x00000000ff00723e */ /* 0x000fe200000000ff */
[----:B------:R-:W-:Y:S05]  /*9dc0*/  BRA `(.L_x_8010) ;  /* 0x00000a0000007947 */ /* 0x000fea0003800000 */
.L_x_8018:
        /* <DEDUP_REMOVED lines=28> */
.L_x_8021:
        /* <DEDUP_REMOVED lines=15> */
.L_x_8020:
[----:B------:R-:W2:Y:S02]  /*a080*/  LDG.E.U16 R0, [R2.64] ;  /* 0x0000002402007981 */ /* 0x000ea4000c1e1500 */
[----:B--2---:R-:W-:-:S04]  /*a090*/  PRMT R0, RZ, 0x5410, R0 ;  /* 0x00005410ff007816 */ /* 0x004fc80000000000 */
[----:B------:R-:W-:Y:S01]  /*a0a0*/  F2FP.PACK_AB R0, RZ, R0 ;  /* 0x00000000ff00723e */ /* 0x000fe200000000ff */
[----:B------:R-:W-:Y:S05]  /*a0b0*/  BRA `(.L_x_8010) ;  /* 0x0000071000007947 */ /* 0x000fea0003800000 */
.L_x_8017:
        /* <DEDUP_REMOVED lines=12> */
.L_x_8024:
        /* <DEDUP_REMOVED lines=21> */
.L_x_8028:
[----:B------:R-:W-:Y:S05]  /*a2d0*/  BSYNC B1 ;  /* 0x0000000000017941 */ /* 0x000fea0003800000 */
.L_x_8027:
[----:B------:R-:W-:Y:S01]  /*a2e0*/  LEA R3, R0, 0x3b800000, 0x17 ;  /* 0x3b80000000037811 */ /* 0x000fe200078eb8ff */
[----:B------:R-:W-:-:S05]  /*a2f0*/  IMAD.SHL.U32 R0, R2, 0x100000, RZ ;  /* 0x0010000002007824 */ /* 0x000fca00078e00ff */
[----:B------:R-:W-:Y:S02]  /*a300*/  LOP3.LUT R0, R3, R0, R4, 0xfe, !PT ;  /* 0x0000000003007212 */ /* 0x000fe400078efe04 */
.L_x_8026:
[----:B------:R-:W-:Y:S05]  /*a310*/  BSYNC B0 ;  /* 0x0000000000007941 */ /* 0x000fea0003800000 */
.L_x_8025:
[----:B------:R-:W-:Y:S01]  /*a320*/  F2FP.PACK_AB R0, RZ, R0 ;  /* 0x00000000ff00723e */ /* 0x000fe200000000ff */
[----:B------:R-:W-:Y:S05]  /*a330*/  BRA `(.L_x_8010) ;  /* 0x0000049000007947 */ /* 0x000fea0003800000 */
.L_x_8023:
        /* <DEDUP_REMOVED lines=21> */
.L_x_8032:
[----:B------:R-:W-:Y:S05]  /*a490*/  BSYNC B1 ;  /* 0x0000000000017941 */ /* 0x000fea0003800000 */
.L_x_8031:
[----:B------:R-:W-:Y:S01]  /*a4a0*/  LEA R3, R0, 0x37800000, 0x17 ;  /* 0x3780000000037811 */ /* 0x000fe200078eb8ff */
[----:B------:R-:W-:-:S05]  /*a4b0*/  IMAD.SHL.U32 R0, R2, 0x200000, RZ ;  /* 0x0020000002007824 */ /* 0x000fca00078e00ff */
[----:B------:R-:W-:Y:S02]  /*a4c0*/  LOP3.LUT R0, R3, R0, R4, 0xfe, !PT ;  /* 0x0000000003007212 */ /* 0x000fe400078efe04 */
.L_x_8030:
[----:B------:R-:W-:Y:S05]  /*a4d0*/  BSYNC B0 ;  /* 0x0000000000007941 */ /* 0x000fea0003800000 */
.L_x_8029:
[----:B------:R-:W-:Y:S01]  /*a4e0*/  F2FP.PACK_AB R0, RZ, R0 ;  /* 0x00000000ff00723e */ /* 0x000fe200000000ff */
[----:B------:R-:W-:Y:S05]  /*a4f0*/  BRA `(.L_x_8010) ;  /* 0x000002d000007947 */ /* 0x000fea0003800000 */
.L_x_8022:
        /* <DEDUP_REMOVED lines=14> */
.L_x_8036:
[----:B------:R-:W-:Y:S05]  /*a5e0*/  BSYNC B0 ;  /* 0x0000000000007941 */ /* 0x000fea0003800000 */
.L_x_8035:
[----:B------:R-:W-:Y:S01]  /*a5f0*/  F2FP.PACK_AB R0, RZ, R0 ;  /* 0x00000000ff00723e */ /* 0x000fe200000000ff */
[----:B------:R-:W-:Y:S05]  /*a600*/  BRA `(.L_x_8010) ;  /* 0x000001c000007947 */ /* 0x000fea0003800000 */
.L_x_8009:
        /* <DEDUP_REMOVED lines=21> */
.L_x_8034:
[----:B------:R-:W2:Y:S02]  /*a760*/  LDG.E.64 R2, [R2.64] ;  /* 0x0000002402027981 */ /* 0x000ea4000c1e1b00 */
[----:B--2---:R-:W0:Y:S02]  /*a770*/  I2F.U64 R0, R2 ;  /* 0x0000000200007312 */ /* 0x004e240000301000 */
[----:B0-----:R-:W-:Y:S01]  /*a780*/  F2FP.PACK_AB R0, RZ, R0 ;  /* 0x00000000ff00723e */ /* 0x001fe200000000ff */
[----:B------:R-:W-:Y:S05]  /*a790*/  BRA `(.L_x_8010) ;  /* 0x0000003000007947 */ /* 0x000fea0003800000 */
.L_x_8033:
[----:B------:R-:W2:Y:S02]  /*a7a0*/  LDG.E R2, [R2.64] ;  /* 0x0000002402027981 */ /* 0x000ea4000c1e1900 */
[----:B--2---:R-:W0:Y:S02]  /*a7b0*/  I2F.U32 R0, R2 ;  /* 0x0000000200007306 */ /* 0x004e240000201000 */
[----:B0-----:R-:W-:-:S06]  /*a7c0*/  F2FP.PACK_AB R0, RZ, R0 ;  /* 0x00000000ff00723e */ /* 0x001fcc00000000ff */
.L_x_8010:
        /* <DEDUP_REMOVED lines=20> */
.L_x_8040:
[----:B------:R-:W-:-:S06]  /*a910*/  HADD2.F32 R3, -RZ, R2.H0_H0 ;  /* 0x20000002ff037230 */ /* 0x000fcc0000004100 */
[----:B------:R-:W0:Y:S02]  /*a920*/  F2I.S64.TRUNC R2, R3 ;  /* 0x0000000300027311 */ /* 0x000e24000020d900 */
[----:B0-----:R-:W-:Y:S01]  /*a930*/  STG.E.U8 [R16.64], R2 ;  /* 0x0000000210007986 */ /* 0x001fe2000c101124 */
[----:B------:R-:W-:Y:S05]  /*a940*/  EXIT ;  /* 0x000000000000794d */ /* 0x000fea0003800000 */
.L_x_8039:
        /* <DEDUP_REMOVED lines=10> */
.L_x_8043:
[----:B------:R-:W-:-:S04]  /*a9f0*/  HADD2.F32 R2, -RZ, R2.H0_H0 ;  /* 0x20000002ff027230 */ /* 0x000fc80000004100 */
[----:B------:R-:W0:Y:S02]  /*aa00*/  F2I.FTZ.TRUNC.NTZ R3, R2 ;  /* 0x0000000200037305 */ /* 0x000e24000021f100 */
[----:B0-----:R-:W-:Y:S01]  /*aa10*/  STG.E [R16.64], R3 ;  /* 0x0000000310007986 */ /* 0x001fe2000c101924 */
[----:B------:R-:W-:Y:S05]  /*aa20*/  EXIT ;  /* 0x000000000000794d */ /* 0x000fea0003800000 */
.L_x_8042:
[----:B------:R-:W-:-:S04]  /*aa30*/  HADD2.F32 R2, -RZ, R2.H0_H0 ;  /* 0x20000002ff027230 */ /* 0x000fc80000004100 */
[----:B------:R-:W0:Y:S02]  /*aa40*/  F2I.FTZ.TRUNC.NTZ R3, R2 ;  /* 0x0000000200037305 */ /* 0x000e24000021f100 */
[----:B0-----:R-:W-:Y:S01]  /*aa50*/  STG.E.U16 [R16.64], R3 ;  /* 0x0000000310007986 */ /* 0x001fe2000c101524 */
[----:B------:R-:W-:Y:S05]  /*aa60*/  EXIT ;  /* 0x000000000000794d */ /* 0x000fea0003800000 */
.L_x_8038:
        /* <DEDUP_REMOVED lines=9> */
.L_x_8045:
[----:B------:R-:W-:Y:S01]  /*ab00*/  STG.E.U16 [R16.64], R2 ;  /* 0x0000000210007986 */ /* 0x000fe2000c101524 */
[----:B------:R-:W-:Y:S05]  /*ab10*/  EXIT ;  /* 0x000000000000794d */ /* 0x000fea0003800000 */
.L_x_8044:
        /* <DEDUP_REMOVED lines=10> */
.L_x_8047:
[----:B------:R-:W-:-:S05]  /*abc0*/  HADD2.F32 R0, -RZ, R2.H0_H0 ;  /* 0x20000002ff007230 */ /* 0x000fca0000004100 */
[----:B------:R-:W-:-:S04]  /*abd0*/  F2FP.PACK_AB R0, RZ, R0 ;  /* 0x00000000ff00723e */ /* 0x000fc800000000ff */
[----:B------:R-:W-:-:S05]  /*abe0*/  PRMT R0, R0, 0x5410, RZ ;  /* 0x0000541000007816 */ /* 0x000fca00000000ff */
[----:B------:R-:W-:Y:S01]  /*abf0*/  STG.E [R16.64], R0 ;  /* 0x0000000010007986 */ /* 0x000fe2000c101924 */
[----:B------:R-:W-:Y:S05]  /*ac00*/  EXIT ;  /* 0x000000000000794d */ /* 0x000fea0003800000 */
.L_x_8046:
[----:B------:R-:W-:-:S05]  /*ac10*/  HADD2.F32 R2, -RZ, R2.H0_H0 ;  /* 0x20000002ff027230 */ /* 0x000fca0000004100 */
[----:B------:R-:W-:-:S06]  /*ac20*/  FMUL.FTZ R2, R2, 1 ;  /* 0x3f80000002027820 */ /* 0x000fcc0000410000 */
[----:B------:R-:W0:Y:S02]  /*ac30*/  F2F.F64.F32 R2, R2 ;  /* 0x0000000200027310 */ /* 0x000e240000201800 */
[----:B0-----:R-:W-:Y:S01]  /*ac40*/  STG.E.64 [R16.64], R2 ;  /* 0x0000000210007986 */ /* 0x001fe2000c101b24 */
[----:B------:R-:W-:Y:S05]  /*ac50*/  EXIT ;  /* 0x000000000000794d */ /* 0x000fea0003800000 */
.L_x_8037:
        /* <DEDUP_REMOVED lines=13> */
.L_x_8050:
[----:B------:R-:W-:Y:S01]  /*ad30*/  HADD2.F32 R2, -RZ, R2.H0_H0 ;  /* 0x20000002ff027230 */ /* 0x000fe20000004100 */
[----:B------:R-:W-:-:S04]  /*ad40*/  CS2R R6, SRZ ;  /* 0x0000000000067805 */ /* 0x000fc8000001ff00 */
[----:B------:R-:W-:-:S04]  /*ad50*/  FMUL.FTZ R2, R2, 1 ;  /* 0x3f80000002027820 */ /* 0x000fc80000410000 */
[----:B------:R-:W0:Y:S02]  /*ad60*/  F2F.F64.F32 R4, R2 ;  /* 0x0000000200047310 */ /* 0x000e240000201800 */
[----:B0-----:R-:W-:Y:S01]  /*ad70*/  STG.E.128 [R16.64], R4 ;  /* 0x0000000410007986 */ /* 0x001fe2000c101d24 */
[----:B------:R-:W-:Y:S05]  /*ad80*/  EXIT ;  /* 0x000000000000794d */ /* 0x000fea0003800000 */
.L_x_8049:
        /* <DEDUP_REMOVED lines=21> */
.L_x_8054:
[----:B------:R-:W-:Y:S05]  /*aee0*/  BSYNC B0 ;  /* 0x0000000000007941 */ /* 0x000fea0003800000 */
.L_x_8053:
[----:B------:R-:W-:-:S05]  /*aef0*/  LOP3.LUT R3, R0, R3, RZ, 0xfc, !PT ;  /* 0x0000000300037212 */ /* 0x000fca00078efcff */
[----:B------:R-:W-:Y:S01]  /*af00*/  STG.E.U8 [R16.64], R3 ;  /* 0x0000000310007986 */ /* 0x000fe2000c101124 */
[----:B------:R-:W-:Y:S05]  /*af10*/  EXIT ;  /* 0x000000000000794d */ /* 0x000fea0003800000 */
.L_x_8052:
        /* <DEDUP_REMOVED lines=13> */
.L_x_8056:
[----:B------:R-:W-:Y:S01]  /*aff0*/  IMAD.MOV.U32 R0, RZ, RZ, 0x7f ;  /* 0x0000007fff007424 */ /* 0x000fe200078e00ff */
[----:B------:R-:W-:-:S04]  /*b000*/  ISETP.GT.U32.AND P0, PT, R2, 0x7f800000, PT ;  /* 0x7f8000000200780c */ /* 0x000fc80003f04070 */
[----:B------:R-:W-:-:S04]  /*b010*/  SEL R0, R0, 0x7c, P0 ;  /* 0x0000007c00007807 */ /* 0x000fc80000000000 */
.L_x_8057:
[----:B------:R-:W-:Y:S05]  /*b020*/  BSYNC B0 ;  /* 0x0000000000007941 */ /* 0x000fea0003800000 */
.L_x_8055:
[----:B------:R-:W-:-:S04]  /*b030*/  LOP3.LUT R2, R3, 0x80000000, RZ, 0xc0, !PT ;  /* 0x8000000003027812 */ /* 0x000fc800078ec0ff */
[----:B------:R-:W-:-:S04]  /*b040*/  SHF.R.U32.HI R3, RZ, 0x18, R2 ;  /* 0x00000018ff037819 */ /* 0x000fc80000011602 */
[----:B------:R-:W-:-:S05]  /*b050*/  LOP3.LUT R3, R0, R3, RZ, 0xfc, !PT ;  /* 0x0000000300037212 */ /* 0x000fca00078efcff */
[----:B------:R-:W-:Y:S01]  /*b060*/  STG.E.U8 [R16.64], R3 ;  /* 0x0000000310007986 */ /* 0x000fe2000c101124 */
[----:B------:R-:W-:Y:S05]  /*b070*/  EXIT ;  /* 0x000000000000794d */ /* 0x000fea0003800000 */
.L_x_8051:
[----:B------:R-:W-:-:S05]  /*b080*/  HADD2.F32 R0, -RZ, R2.H0_H0 ;  /* 0x20000002ff007230 */ /* 0x000fca0000004100 */
[----:B------:R-:W-:-:S05]  /*b090*/  F2FP.BF16.PACK_AB R0, RZ, R0 ;  /* 0x00000000ff00723e */ /* 0x000fca00000010ff */
[----:B------:R-:W-:Y:S01]  /*b0a0*/  STG.E.U16 [R16.64], R0 ;  /* 0x0000000010007986 */ /* 0x000fe2000c101524 */
[----:B------:R-:W-:Y:S05]  /*b0b0*/  EXIT ;  /* 0x000000000000794d */ /* 0x000fea0003800000 */
.L_x_8048:
        /* <DEDUP_REMOVED lines=12> */
.L_x_8060:
        /* <DEDUP_REMOVED lines=17> */
.L_x_8063:
[----:B------:R-:W-:-:S04]  /*b290*/  LOP3.LUT R2, R3, 0x80000000, RZ, 0xc0, !PT ;  /* 0x8000000003027812 */ /* 0x000fc800078ec0ff */
[----:B------:R-:W-:-:S04]  /*b2a0*/  SHF.R.U32.HI R3, RZ, 0x18, R2 ;  /* 0x00000018ff037819 */ /* 0x000fc80000011602 */
[----:B------:R-:W-:-:S04]  /*b2b0*/  LOP3.LUT R0, R0, R3, RZ, 0xfc, !PT ;  /* 0x0000000300007212 */ /* 0x000fc800078efcff */
[----:B------:R-:W-:Y:S02]  /*b2c0*/  PRMT R8, R0, 0x7610, R8 ;  /* 0x0000761000087816 */ /* 0x000fe40000000008 */
.L_x_8062:
[----:B------:R-:W-:Y:S05]  /*b2d0*/  BSYNC B0 ;  /* 0x0000000000007941 */ /* 0x000fea0003800000 */
.L_x_8061:
[----:B------:R-:W-:Y:S01]  /*b2e0*/  STG.E.U8 [R16.64], R8 ;  /* 0x0000000810007986 */ /* 0x000fe2000c101124 */
[----:B------:R-:W-:Y:S05]  /*b2f0*/  EXIT ;  /* 0x000000000000794d */ /* 0x000fea0003800000 */
.L_x_8059:
        /* <DEDUP_REMOVED lines=17> */
.L_x_8066:
[----:B------:R-:W-:-:S04]  /*b410*/  LOP3.LUT R2, R3, 0x80000000, RZ, 0xc0, !PT ;  /* 0x8000000003027812 */ /* 0x000fc800078ec0ff */
[----:B------:R-:W-:-:S04]  /*b420*/  SHF.R.U32.HI R3, RZ, 0x18, R2 ;  /* 0x00000018ff037819 */ /* 0x000fc80000011602 */
[----:B------:R-:W-:-:S04]  /*b430*/  LOP3.LUT R0, R0, R3, RZ, 0xfc, !PT ;  /* 0x0000000300007212 */ /* 0x000fc800078efcff */
[----:B------:R-:W-:Y:S02]  /*b440*/  PRMT R8, R0, 0x7610, R8 ;  /* 0x0000761000087816 */ /* 0x000fe40000000008 */
.L_x_8065:
[----:B------:R-:W-:Y:S05]  /*b450*/  BSYNC B0 ;  /* 0x0000000000007941 */ /* 0x000fea0003800000 */
.L_x_8064:
[----:B------:R-:W-:Y:S01]  /*b460*/  STG.E.U8 [R16.64], R8 ;  /* 0x0000000810007986 */ /* 0x000fe2000c101124 */
[----:B------:R-:W-:Y:S05]  /*b470*/  EXIT ;  /* 0x000000000000794d */ /* 0x000fea0003800000 */
.L_x_8058:
        /* <DEDUP_REMOVED lines=22> */
.L_x_8041:
        /* <DEDUP_REMOVED lines=20> */
.L_x_8068:
[----:B------:R-:W-:-:S06]  /*b720*/  HADD2.F32 R2, -RZ, R2.H0_H0 ;  /* 0x20000002ff027230 */ /* 0x000fcc0000004100 */
[----:B------:R-:W0:Y:S02]  /*b730*/  F2I.U64.TRUNC R2, R2 ;  /* 0x0000000200027311 */ /* 0x000e24000020d800 */
[----:B0-----:R-:W-:Y:S01]  /*b740*/  STG.E.64 [R16.64], R2 ;  /* 0x0000000210007986 */ /* 0x001fe2000c101b24 */
[----:B------:R-:W-:Y:S05]  /*b750*/  EXIT ;  /* 0x000000000000794d */ /* 0x000fea0003800000 */
.L_x_8067:
[----:B------:R-:W-:-:S04]  /*b760*/  HADD2.F32 R2, -RZ, R2.H0_H0 ;  /* 0x20000002ff027230 */ /* 0x000fc80000004100 */
[----:B------:R-:W0:Y:S02]  /*b770*/  F2I.FTZ.U32.TRUNC.NTZ R3, R2 ;  /* 0x0000000200037305 */ /* 0x000e24000021f000 */
[----:B0-----:R-:W-:Y:S01]  /*b780*/  STG.E [R16.64], R3 ;  /* 0x0000000310007986 */ /* 0x001fe2000c101924 */
[----:B------:R-:W-:Y:S05]  /*b790*/  EXIT ;  /* 0x000000000000794d */ /* 0x000fea0003800000 */
.L_x_8069:
        /* <DEDUP_REMOVED lines=14> */
.L_x_18359:


//--------------------- .text._ZN2at6native27unrolled_elementwise_kernelIZZZNS0_22reciprocal_kernel_cudaERNS_18TensorIteratorBaseEENKUlvE_clEvENKUlvE3_clEvEUlN3c104HalfEE_St5arrayIPcLm2EELi4E23TrivialOffsetCalculatorILi1EjESD_NS0_6memory12LoadWithCastILi1EEENSE_13StoreWithCastILi1EEEEEviT_T0_T2_T3_T4_T5_ --------------------------
	.section	.text._ZN2at6native27unrolled_elementwise_kernelIZZZNS0_22reciprocal_kernel_cudaERNS_18TensorIteratorBaseEENKUlvE_clEvENKUlvE3_clEvEUlN3c104HalfEE_St5arrayIPcLm2EELi4E23TrivialOffsetCalculatorILi1EjESD_NS0_6memory12LoadWithCastILi1EEENSE_13StoreWithCastILi1EEEEEviT_T0_T2_T3_T4_T5_,"ax",@progbits
	.sectioninfo	@"SHI_REGISTERS=28"
	.align	128
        .global         _ZN2at6native27unrolled_elementwise_kernelIZZZNS0_22reciprocal_kernel_cudaERNS_18TensorIteratorBaseEENKUlvE_clEvENKUlvE3_clEvEUlN3c104HalfEE_St5arrayIPcLm2EELi4E23TrivialOffsetCalculatorILi1EjESD_NS0_6memory12LoadWithCastILi1EEENSE_13StoreWithCastILi1EEEEEviT_T0_T2_T3_T4_T5_
        .type           _ZN2at6native27unrolled_elementwise_kernelIZZZNS0_22reciprocal_kernel_cudaERNS_18TensorIteratorBaseEENKUlvE_clEvENKUlvE3_clEvEUlN3c104HalfEE_St5arrayIPcLm2EELi4E23TrivialOffsetCalculatorILi1EjESD_NS0_6memory12LoadWithCastILi1EEENSE_13StoreWithCastILi1EEEEEviT_T0_T2_T3_T4_T5_,@function
        .size           _ZN2at6native27unrolled_elementwise_kernelIZZZNS0_22reciprocal_kernel_cudaERNS_18TensorIteratorBaseEENKUlvE_clEvENKUlvE3_clEvEUlN3c104HalfEE_St5arrayIPcLm2EELi4E23TrivialOffsetCalculatorILi1EjESD_NS0_6memory12LoadWithCastILi1EEENSE_13StoreWithCastILi1EEEEEviT_T0_T2_T3_T4_T5_,(.L_x_18360 - _ZN2at6native27unrolled_elementwise_kernelIZZZNS0_22reciprocal_kernel_cudaERNS_18TensorIteratorBaseEENKUlvE_clEvENKUlvE3_clEvEUlN3c104HalfEE_St5arrayIPcLm2EELi4E23TrivialOffsetCalculatorILi1EjESD_NS0_6memory12LoadWithCastILi1EEENSE_13StoreWithCastILi1EEEEEviT_T0_T2_T3_T4_T5_)
        .other          _ZN2at6native27unrolled_elementwise_kernelIZZZNS0_22reciprocal_kernel_cudaERNS_18TensorIteratorBaseEENKUlvE_clEvENKUlvE3_clEvEUlN3c104HalfEE_St5arrayIPcLm2EELi4E23TrivialOffsetCalculatorILi1EjESD_NS0_6memory12LoadWithCastILi1EEENSE_13StoreWithCastILi1EEEEEviT_T0_T2_T3_T4_T5_,@"STO_CUDA_ENTRY STV_DEFAULT"
_ZN2at6native27unrolled_elementwise_kernelIZZZNS0_22reciprocal_kernel_cudaERNS_18TensorIteratorBaseEENKUlvE_clEvENKUlvE3_clEvEUlN3c104HalfEE_St5arrayIPcLm2EELi4E23TrivialOffsetCalculatorILi1EjESD_NS0_6memory12LoadWithCastILi1EEENSE_13StoreWithCastILi1EEEEEviT_T0_T2_T3_T4_T5_:
.text._ZN2at6native27unrolled_elementwise_kernelIZZZNS0_22reciprocal_kernel_cudaERNS_18TensorIteratorBaseEENKUlvE_clEvENKUlvE3_clEvEUlN3c104HalfEE_St5arrayIPcLm2EELi4E23TrivialOffsetCalculatorILi1EjESD_NS0_6memory12LoadWithCastILi1EEENSE_13StoreWithCastILi1EEEEEviT_T0_T2_T3_T4_T5_:
        /* <DEDUP_REMOVED lines=32> */
.L_x_8075:
[----:B------:R-:W2:Y:S02]  /*0200*/  LDG.E.U8 R2, [R2.64] ;  /* 0x0000002402027981 */ /* 0x000ea4000c1e1100 */
[----:B--2---:R-:W0:Y:S02]  /*0210*/  I2F.U16 R0, R2 ;  /* 0x0000000200007306 */ /* 0x004e240000101000 */
[----:B0-----:R-:W-:-:S04]  /*0220*/  F2FP.PACK_AB R0, RZ, R0 ;  /* 0x00000000ff00723e */ /* 0x001fc800000000ff */
[----:B------:R-:W-:Y:S01]  /*0230*/  PRMT R22, R0, 0x7610, R22 ;  /* 0x0000761000167816 */ /* 0x000fe20000000016 */
[----:B------:R-:W-:Y:S05]  /*0240*/  BRA `(.L_x_8077) ;  /* 0x00000ee000007947 */ /* 0x000fea0003800000 */
.L_x_8074:
        /* <DEDUP_REMOVED lines=11> */
.L_x_8079:
[----:B------:R-:W2:Y:S02]  /*0300*/  LDG.E R2, [R2.64] ;  /* 0x0000002402027981 */ /* 0x000ea4000c1e1900 */
[----:B--2---:R-:W0:Y:S02]  /*0310*/  I2F R0, R2 ;  /* 0x0000000200007306 */ /* 0x004e240000201400 */
[----:B0-----:R-:W-:-:S04]  /*0320*/  F2FP.PACK_AB R0, RZ, R0 ;  /* 0x00000000ff00723e */ /* 0x001fc800000000ff */
[----:B------:R-:W-:Y:S01]  /*0330*/  PRMT R22, R0, 0x7610, R22 ;  /* 0x0000761000167816 */ /* 0x000fe20000000016 */
[----:B------:R-:W-:Y:S05]  /*0340*/  BRA `(.L_x_8077) ;  /* 0x00000de000007947 */ /* 0x000fea0003800000 */
.L_x_8078:
[----:B------:R-:W2:Y:S02]  /*0350*/  LDG.E.U16 R2, [R2.64] ;  /* 0x0000002402027981 */ /* 0x000ea4000c1e1500 */
[----:B--2---:R-:W0:Y:S02]  /*0360*/  I2F.S16 R0, R2 ;  /* 0x0000000200007306 */ /* 0x004e240000101400 */
[----:B0-----:R-:W-:-:S04]  /*0370*/  F2FP.PACK_AB R0, RZ, R0 ;  /* 0x00000000ff00723e */ /* 0x001fc800000000ff */
[----:B------:R-:W-:Y:S01]  /*0380*/  PRMT R22, R0, 0x7610, R22 ;  /* 0x0000761000167816 */ /* 0x000fe20000000016 */
[----:B------:R-:W-:Y:S05]  /*0390*/  BRA `(.L_x_8077) ;  /* 0x00000d9000007947 */ /* 0x000fea0003800000 */
.L_x_8073:
        /* <DEDUP_REMOVED lines=9> */
.L_x_8081:
[----:B------:R0:W5:Y:S01]  /*0430*/  LDG.E.U16 R22, [R2.64] ;  /* 0x0000002402167981 */ /* 0x000162000c1e1500 */
[----:B------:R-:W-:Y:S05]  /*0440*/  BRA `(.L_x_8077) ;  /* 0x00000ce000007947 */ /* 0x000fea0003800000 */
.L_x_8080:
        /* <DEDUP_REMOVED lines=9> */
.L_x_8083:
[----:B------:R0:W5:Y:S01]  /*04e0*/  LDG.E.U16 R22, [R2.64] ;  /* 0x0000002402167981 */ /* 0x000162000c1e1500 */
[----:B------:R-:W-:Y:S05]  /*04f0*/  BRA `(.L_x_8077) ;  /* 0x00000c3000007947 */ /* 0x000fea0003800000 */
.L_x_8082:
[----:B------:R-:W2:Y:S02]  /*0500*/  LDG.E.64 R2, [R2.64] ;  /* 0x0000002402027981 */ /* 0x000ea4000c1e1b00 */
[----:B--2---:R-:W0:Y:S01]  /*0510*/  F2F.F32.F64 R0, R2 ;  /* 0x0000000200007310 */ /* 0x004e220000301000 */
[----:B------:R-:W0:-:S14]  /*0520*/  DSETP.GEU.AND P0, PT, |R2|, c[0x2][0x0], PT ;  /* 0x008000000200762a */ /* 0x000e1c0003f0e200 */
[----:B0-----:R-:W-:-:S05]  /*0530*/  @!P0 FMUL R0, R0, 1.175494350822287508e-38 ;  /* 0x0080000000008820 */ /* 0x001fca0000400000 */
[----:B------:R-:W-:-:S04]  /*0540*/  F2FP.PACK_AB R0, RZ, R0 ;  /* 0x00000000ff00723e */ /* 0x000fc800000000ff */
[----:B------:R-:W-:Y:S01]  /*0550*/  PRMT R22, R0, 0x7610, R22 ;  /* 0x0000761000167816 */ /* 0x000fe20000000016 */
[----:B------:R-:W-:Y:S05]  /*0560*/  BRA `(.L_x_8077) ;  /* 0x00000bc000007947 */ /* 0x000fea0003800000 */
.L_x_8072:
        /* <DEDUP_REMOVED lines=14> */
.L_x_8086:
[----:B------:R-:W2:Y:S02]  /*0650*/  LDG.E.64 R2, [R2.64] ;  /* 0x0000002402027981 */ /* 0x000ea4000c1e1b00 */
[----:B--2---:R-:W0:Y:S01]  /*0660*/  F2F.F32.F64 R0, R2 ;  /* 0x0000000200007310 */ /* 0x004e220000301000 */
[----:B------:R-:W0:-:S14]  /*0670*/  DSETP.GEU.AND P0, PT, |R2|, c[0x2][0x0], PT ;  /* 0x008000000200762a */ /* 0x000e1c0003f0e200 */
[----:B0-----:R-:W-:-:S05]  /*0680*/  @!P0 FMUL R0, R0, 1.175494350822287508e-38 ;  /* 0x0080000000008820 */ /* 0x001fca0000400000 */
[----:B------:R-:W-:-:S04]  /*0690*/  F2FP.PACK_AB R0, RZ, R0 ;  /* 0x00000000ff00723e */ /* 0x000fc800000000ff */
[----:B------:R-:W-:Y:S01]  /*06a0*/  PRMT R22, R0, 0x7610, R22 ;  /* 0x0000761000167816 */ /* 0x000fe20000000016 */
[----:B------:R-:W-:Y:S05]  /*06b0*/  BRA `(.L_x_8077) ;  /* 0x00000a7000007947 */ /* 0x000fea0003800000 */
.L_x_8085:
        /* <DEDUP_REMOVED lines=28> */
.L_x_8088:
        /* <DEDUP_REMOVED lines=16> */
.L_x_8087:
[----:B------:R-:W2:Y:S02]  /*0980*/  LDG.E.U16 R0, [R2.64] ;  /* 0x0000002402007981 */ /* 0x000ea4000c1e1500 */
[----:B--2---:R-:W-:-:S04]  /*0990*/  PRMT R0, RZ, 0x5410, R0 ;  /* 0x00005410ff007816 */ /* 0x004fc80000000000 */
[----:B------:R-:W-:-:S04]  /*09a0*/  F2FP.PACK_AB R0, RZ, R0 ;  /* 0x00000000ff00723e */ /* 0x000fc800000000ff */
[----:B------:R-:W-:Y:S01]  /*09b0*/  PRMT R22, R0, 0x7610, R22 ;  /* 0x0000761000167816 */ /* 0x000fe20000000016 */
[----:B------:R-:W-:Y:S05]  /*09c0*/  BRA `(.L_x_8077) ;  /* 0x0000076000007947 */ /* 0x000fea0003800000 */
.L_x_8084:
        /* <DEDUP_REMOVED lines=12> */
.L_x_8091:
        /* <DEDUP_REMOVED lines=21> */
.L_x_8095:
[----:B------:R-:W-:Y:S05]  /*0be0*/  BSYNC B1 ;  /* 0x0000000000017941 */ /* 0x000fea0003800000 */
.L_x_8094:
[----:B------:R-:W-:Y:S01]  /*0bf0*/  LEA R3, R0, 0x3b800000, 0x17 ;  /* 0x3b80000000037811 */ /* 0x000fe200078eb8ff */
[----:B------:R-:W-:-:S05]  /*0c00*/  IMAD.SHL.U32 R0, R2, 0x100000, RZ ;  /* 0x0010000002007824 */ /* 0x000fca00078e00ff */
[----:B------:R-:W-:Y:S02]  /*0c10*/  LOP3.LUT R0, R3, R0, R4, 0xfe, !PT ;  /* 0x0000000003007212 */ /* 0x000fe400078efe04 */
.L_x_8093:
[----:B------:R-:W-:Y:S05]  /*0c20*/  BSYNC B0 ;  /* 0x0000000000007941 */ /* 0x000fea0003800000 */
.L_x_8092:
[----:B------:R-:W-:-:S04]  /*0c30*/  F2FP.PACK_AB R0, RZ, R0 ;  /* 0x00000000ff00723e */ /* 0x000fc800000000ff */
[----:B------:R-:W-:Y:S01]  /*0c40*/  PRMT R22, R0, 0x7610, R22 ;  /* 0x0000761000167816 */ /* 0x000fe20000000016 */
[----:B------:R-:W-:Y:S05]  /*0c50*/  BRA `(.L_x_8077) ;  /* 0x000004d000007947 */ /* 0x000fea0003800000 */
.L_x_8090:
        /* <DEDUP_REMOVED lines=21> */
.L_x_8099:
[----:B------:R-:W-:Y:S05]  /*0db0*/  BSYNC B1 ;  /* 0x0000000000017941 */ /* 0x000fea0003800000 */
.L_x_8098:
[----:B------:R-:W-:Y:S01]  /*0dc0*/  LEA R3, R0, 0x37800000, 0x17 ;  /* 0x3780000000037811 */ /* 0x000fe200078eb8ff */
[----:B------:R-:W-:-:S05]  /*0dd0*/  IMAD.SHL.U32 R0, R2, 0x200000, RZ ;  /* 0x0020000002007824 */ /* 0x000fca00078e00ff */
[----:B------:R-:W-:Y:S02]  /*0de0*/  LOP3.LUT R0, R3, R0, R4, 0xfe, !PT ;  /* 0x0000000003007212 */ /* 0x000fe400078efe04 */
.L_x_8097:
[----:B------:R-:W-:Y:S05]  /*0df0*/  BSYNC B0 ;  /* 0x0000000000007941 */ /* 0x000fea0003800000 */
.L_x_8096:
[----:B------:R-:W-:-:S04]  /*0e00*/  F2FP.PACK_AB R0, RZ, R0 ;  /* 0x00000000ff00723e */ /* 0x000fc800000000ff */
[----:B------:R-:W-:Y:S01]  /*0e10*/  PRMT R22, R0, 0x7610, R22 ;  /* 0x0000761000167816 */ /* 0x000fe20000000016 */
[----:B------:R-:W-:Y:S05]  /*0e20*/  BRA `(.L_x_8077) ;  /* 0x0000030000007947 */ /* 0x000fea0003800000 */
.L_x_8089:
        /* <DEDUP_REMOVED lines=14> */
.L_x_8103:
[----:B------:R-:W-:Y:S05]  /*0f10*/  BSYNC B0 ;  /* 0x0000000000007941 */ /* 0x000fea0003800000 */
.L_x_8102:
[----:B------:R-:W-:-:S04]  /*0f20*/  F2FP.PACK_AB R0, RZ, R0 ;  /* 0x00000000ff00723e */ /* 0x000fc800000000ff */
[----:B------:R-:W-:Y:S01]  /*0f30*/  PRMT R22, R0, 0x7610, R22 ;  /* 0x0000761000167816 */ /* 0x000fe20000000016 */
[----:B------:R-:W-:Y:S05]  /*0f40*/  BRA `(.L_x_8077) ;  /* 0x000001e000007947 */ /* 0x000fea0003800000 */
.L_x_8076:
        /* <DEDUP_REMOVED lines=21> */
.L_x_8101:
[----:B------:R-:W2:Y:S02]  /*10a0*/  LDG.E.64 R2, [R2.64] ;  /* 0x0000002402027981 */ /* 0x000ea4000c1e1b00 */
[----:B--2---:R-:W0:Y:S02]  /*10b0*/  I2F.U64 R0, R2 ;  /* 0x0000000200007312 */ /* 0x004e240000301000 */
[----:B0-----:R-:W-:-:S04]  /*10c0*/  F2FP.PACK_AB R0, RZ, R0 ;  /* 0x00000000ff00723e */ /* 0x001fc800000000ff */
[----:B------:R-:W-:Y:S01]  /*10d0*/  PRMT R22, R0, 0x7610, R22 ;  /* 0x0000761000167816 */ /* 0x000fe20000000016 */
[----:B------:R-:W-:Y:S05]  /*10e0*/  BRA `(.L_x_8077) ;  /* 0x0000004000007947 */ /* 0x000fea0003800000 */
.L_x_8100:
[----:B------:R-:W2:Y:S02]  /*10f0*/  LDG.E R2, [R2.64] ;  /* 0x0000002402027981 */ /* 0x000ea4000c1e1900 */
[----:B--2---:R-:W0:Y:S02]  /*1100*/  I2F.U32 R0, R2 ;  /* 0x0000000200007306 */ /* 0x004e240000201000 */
[----:B0-----:R-:W-:-:S04]  /*1110*/  F2FP.PACK_AB R0, RZ, R0 ;  /* 0x00000000ff00723e */ /* 0x001fc800000000ff */
[----:B------:R-:W-:Y:S02]  /*1120*/  PRMT R22, R0, 0x7610, R22 ;  /* 0x0000761000167816 */ /* 0x000fe40000000016 */
.L_x_8077:
[----:B------:R-:W1:Y:S02]  /*1130*/  S2R R24, SR_TID.X ;  /* 0x0000000000187919 */ /* 0x000e640000002100 */
[----:B-1----:R-:W-:-:S03]  /*1140*/  IADD3 R24, R24, 0x80, RZ ;  /* 0x0000008018187810 */ /* 0x002fc60007ffe0ff */
.L_x_8071:
[----:B-1----:R-:W-:Y:S05]  /*1150*/  BSYNC B6 ;  /* 0x0000000000067941 */ /* 0x002fea0003800000 */
.L_x_8070:
        /* <DEDUP_REMOVED lines=24> */
.L_x_8109:
[----:B------:R-:W2:Y:S02]  /*12e0*/  LDG.E.U8 R2, [R2.64] ;  /* 0x0000002402027981 */ /* 0x000ea4000c1e1100 */
[----:B--2---:R-:W0:Y:S02]  /*12f0*/  I2F.U16 R0, R2 ;  /* 0x0000000200007306 */ /* 0x004e240000101000 */
[----:B0-----:R-:W-:-:S04]  /*1300*/  F2FP.PACK_AB R0, RZ, R0 ;  /* 0x00000000ff00723e */ /* 0x001fc800000000ff */
[----:B------:R-:W-:Y:S01]  /*1310*/  PRMT R18, R0, 0x7610, R18 ;  /* 0x0000761000127816 */ /* 0x000fe20000000012 */
[----:B------:R-:W-:Y:S05]  /*1320*/  BRA `(.L_x_8111) ;  /* 0x00000ed000007947 */ /* 0x000fea0003800000 */
.L_x_8108:
        /* <DEDUP_REMOVED lines=11> */
.L_x_8113:
[----:B------:R-:W2:Y:S02]  /*13e0*/  LDG.E R2, [R2.64] ;  /* 0x0000002402027981 */ /* 0x000ea4000c1e1900 */
[----:B--2---:R-:W0:Y:S02]  /*13f0*/  I2F R0, R2 ;  /* 0x0000000200007306 */ /* 0x004e240000201400 */
[----:B0-----:R-:W-:-:S04]  /*1400*/  F2FP.PACK_AB R0, RZ, R0 ;  /* 0x00000000ff00723e */ /* 0x001fc800000000ff */
[----:B------:R-:W-:Y:S01]  /*1410*/  PRMT R18, R0, 0x7610, R18 ;  /* 0x0000761000127816 */ /* 0x000fe20000000012 */
[----:B------:R-:W-:Y:S05]  /*1420*/  BRA `(.L_x_8111) ;  /* 0x00000dd000007947 */ /* 0x000fea0003800000 */
.L_x_8112:
[----:B------:R-:W2:Y:S02]  /*1430*/  LDG.E.U16 R2, [R2.64] ;  /* 0x0000002402027981 */ /* 0x000ea4000c1e1500 */
[----:B--2---:R-:W0:Y:S02]  /*1440*/  I2F.S16 R0, R2 ;  /* 0x0000000200007306 */ /* 0x004e240000101400 */
[----:B0-----:R-:W-:-:S04]  /*1450*/  F2FP.PACK_AB R0, RZ, R0 ;  /* 0x00000000ff00723e */ /* 0x001fc800000000ff */
[----:B------:R-:W-:Y:S01]  /*1460*/  PRMT R18, R0, 0x7610, R18 ;  /* 0x0000761000127816 */ /* 0x000fe20000000012 */
[----:B------:R-:W-:Y:S05]  /*1470*/  BRA `(.L_x_8111) ;  /* 0x00000d8000007947 */ /* 0x000fea0003800000 */
.L_x_8107:
        /* <DEDUP_REMOVED lines=9> */
.L_x_8115:
[----:B------:R0:W5:Y:S01]  /*1510*/  LDG.E.U16 R18, [R2.64] ;  /* 0x0000002402127981 */ /* 0x000162000c1e1500 */
[----:B------:R-:W-:Y:S05]  /*1520*/  BRA `(.L_x_8111) ;  /* 0x00000cd000007947 */ /* 0x000fea0003800000 */
.L_x_8114:
        /* <DEDUP_REMOVED lines=9> */
.L_x_8117:
[----:B------:R0:W5:Y:S01]  /*15c0*/  LDG.E.U16 R18, [R2.64] ;  /* 0x0000002402127981 */ /* 0x000162000c1e1500 */
[----:B------:R-:W-:Y:S05]  /*15d0*/  BRA `(.L_x_8111) ;  /* 0x00000c2000007947 */ /* 0x000fea0003800000 */
.L_x_8116:
[----:B------:R-:W2:Y:S02]  /*15e0*/  LDG.E.64 R2, [R2.64] ;  /* 0x0000002402027981 */ /* 0x000ea4000c1e1b00 */
[----:B--2---:R-:W0:Y:S01]  /*15f0*/  F2F.F32.F64 R0, R2 ;  /* 0x0000000200007310 */ /* 0x004e220000301000 */
[----:B------:R-:W0:-:S14]  /*1600*/  DSETP.GEU.AND P0, PT, |R2|, c[0x2][0x0], PT ;  /* 0x008000000200762a */ /* 0x000e1c0003f0e200 */
[----:B0-----:R-:W-:-:S05]  /*1610*/  @!P0 FMUL R0, R0, 1.175494350822287508e-38 ;  /* 0x0080000000008820 */ /* 0x001fca0000400000 */
[----:B------:R-:W-:-:S04]  /*1620*/  F2FP.PACK_AB R0, RZ, R0 ;  /* 0x00000000ff00723e */ /* 0x000fc800000000ff */
[----:B------:R-:W-:Y:S01]  /*1630*/  PRMT R18, R0, 0x7610, R18 ;  /* 0x0000761000127816 */ /* 0x000fe20000000012 */
[----:B------:R-:W-:Y:S05]  /*1640*/  BRA `(.L_x_8111) ;  /* 0x00000bb000007947 */ /* 0x000fea0003800000 */
.L_x_8106:
        /* <DEDUP_REMOVED lines=14> */
.L_x_8120:
[----:B------:R-:W2:Y:S02]  /*1730*/  LDG.E.64 R2, [R2.64] ;  /* 0x0000002402027981 */ /* 0x000ea4000c1e1b00 */
[----:B--2---:R-:W0:Y:S01]  /*1740*/  F2F.F32.F64 R0, R2 ;  /* 0x0000000200007310 */ /* 0x004e220000301000 */
[----:B------:R-:W0:-:S14]  /*1750*/  DSETP.GEU.AND P0, PT, |R2|, c[0x2][0x0], PT ;  /* 0x008000000200762a */ /* 0x000e1c0003f0e200 */
[----:B0-----:R-:W-:-:S05]  /*1760*/  @!P0 FMUL R0, R0, 1.175494350822287508e-38 ;  /* 0x0080000000008820 */ /* 0x001fca0000400000 */
[----:B------:R-:W-:-:S04]  /*1770*/  F2FP.PACK_AB R0, RZ, R0 ;  /* 0x00000000ff00723e */ /* 0x000fc800000000ff */
[----:B------:R-:W-:Y:S01]  /*1780*/  PRMT R18, R0, 0x7610, R18 ;  /* 0x0000761000127816 */ /* 0x000fe20000000012 */
[----:B------:R-:W-:Y:S05]  /*1790*/  BRA `(.L_x_8111) ;  /* 0x00000a6000007947 */ /* 0x000fea0003800000 */
.L_x_8119:
        /* <DEDUP_REMOVED lines=28> */
.L_x_8122:
        /* <DEDUP_REMOVED lines=15> */
.L_x_8121:
[----:B------:R-:W2:Y:S02]  /*1a50*/  LDG.E.U16 R0, [R2.64] ;  /* 0x0000002402007981 */ /* 0x000ea4000c1e1500 */
[----:B--2---:R-:W-:-:S04]  /*1a60*/  PRMT R0, RZ, 0x5410, R0 ;  /* 0x00005410ff007816 */ /* 0x004fc80000000000 */
[----:B------:R-:W-:-:S04]  /*1a70*/  F2FP.PACK_AB R0, RZ, R0 ;  /* 0x00000000ff00723e */ /* 0x000fc800000000ff */
[----:B------:R-:W-:Y:S01]  /*1a80*/  PRMT R18, R0, 0x7610, R18 ;  /* 0x0000761000127816 */ /* 0x000fe20000000012 */
[----:B------:R-:W-:Y:S05]  /*1a90*/  BRA `(.L_x_8111) ;  /* 0x0000076000007947 */ /* 0x000fea0003800000 */
.L_x_8118:
        /* <DEDUP_REMOVED lines=12> */
.L_x_8125:
        /* <DEDUP_REMOVED lines=21> */
.L_x_8129:
[----:B------:R-:W-:Y:S05]  /*1cb0*/  BSYNC B1 ;  /* 0x0000000000017941 */ /* 0x000fea0003800000 */
.L_x_8128:
[----:B------:R-:W-:Y:S01]  /*1cc0*/  LEA R3, R0, 0x3b800000, 0x17 ;  /* 0x3b80000000037811 */ /* 0x000fe200078eb8ff */
[----:B------:R-:W-:-:S05]  /*1cd0*/  IMAD.SHL.U32 R0, R2, 0x100000, RZ ;  /* 0x0010000002007824 */ /* 0x000fca00078e00ff */
[----:B------:R-:W-:Y:S02]  /*1ce0*/  LOP3.LUT R0, R3, R0, R4, 0xfe, !PT ;  /* 0x0000000003007212 */ /* 0x000fe400078efe04 */
.L_x_8127:
[----:B------:R-:W-:Y:S05]  /*1cf0*/  BSYNC B0 ;  /* 0x0000000000007941 */ /* 0x000fea0003800000 */
.L_x_8126:
[----:B------:R-:W-:-:S04]  /*1d00*/  F2FP.PACK_AB R0, RZ, R0 ;  /* 0x00000000ff00723e */ /* 0x000fc800000000ff */
[----:B------:R-:W-:Y:S01]  /*1d10*/  PRMT R18, R0, 0x7610, R18 ;  /* 0x0000761000127816 */ /* 0x000fe20000000012 */
[----:B------:R-:W-:Y:S05]  /*1d20*/  BRA `(.L_x_8111) ;  /* 0x000004d000007947 */ /* 0x000fea0003800000 */
.L_x_8124:
        /* <DEDUP_REMOVED lines=21> */
.L_x_8133:
[----:B------:R-:W-:Y:S05]  /*1e80*/  BSYNC B1 ;  /* 0x0000000000017941 */ /* 0x000fea0003800000 */
.L_x_8132:
[----:B------:R-:W-:Y:S01]  /*1e90*/  LEA R3, R0, 0x37800000, 0x17 ;  /* 0x3780000000037811 */ /* 0x000fe200078eb8ff */
[----:B------:R-:W-:-:S05]  /*1ea0*/  IMAD.SHL.U32 R0, R2, 0x200000, RZ ;  /* 0x0020000002007824 */ /* 0x000fca00078e00ff */
[----:B------:R-:W-:Y:S02]  /*1eb0*/  LOP3.LUT R0, R3, R0, R4, 0xfe, !PT ;  /* 0x0000000003007212 */ /* 0x000fe400078efe04 */
.L_x_8131:
[----:B------:R-:W-:Y:S05]  /*1ec0*/  BSYNC B0 ;  /* 0x0000000000007941 */ /* 0x000fea0003800000 */
.L_x_8130:
[----:B------:R-:W-:-:S04]  /*1ed0*/  F2FP.PACK_AB R0, RZ, R0 ;  /* 0x00000000ff00723e */ /* 0x000fc800000000ff */
[----:B------:R-:W-:Y:S01]  /*1ee0*/  PRMT R18, R0, 0x7610, R18 ;  /* 0x0000761000127816 */ /* 0x000fe20000000012 */
[----:B------:R-:W-:Y:S05]  /*1ef0*/  BRA `(.L_x_8111) ;  /* 0x0000030000007947 */ /* 0x000fea0003800000 */
.L_x_8123:
        /* <DEDUP_REMOVED lines=14> */
.L_x_8137:
[----:B------:R-:W-:Y:S05]  /*1fe0*/  BSYNC B0 ;  /* 0x0000000000007941 */ /* 0x000fea0003800000 */
.L_x_8136:
[----:B------:R-:W-:-:S04]  /*1ff0*/  F2FP.PACK_AB R0, RZ, R0 ;  /* 0x00000000ff00723e */ /* 0x000fc800000000ff */
[----:B------:R-:W-:Y:S01]  /*2000*/  PRMT R18, R0, 0x7610, R18 ;  /* 0x0000761000127816 */ /* 0x000fe20000000012 */
[----:B------:R-:W-:Y:S05]  /*2010*/  BRA `(.L_x_8111) ;  /* 0x000001e000007947 */ /* 0x000fea0003800000 */
.L_x_8110:
        /* <DEDUP_REMOVED lines=21> */
.L_x_8135:
[----:B------:R-:W2:Y:S02]  /*2170*/  LDG.E.64 R2, [R2.64] ;  /* 0x0000002402027981 */ /* 0x000ea4000c1e1b00 */
[----:B--2---:R-:W0:Y:S02]  /*2180*/  I2F.U64 R0, R2 ;  /* 0x0000000200007312 */ /* 0x004e240000301000 */
[----:B0-----:R-:W-:-:S04]  /*2190*/  F2FP.PACK_AB R0, RZ, R0 ;  /* 0x00000000ff00723e */ /* 0x001fc800000000ff */
[----:B------:R-:W-:Y:S01]  /*21a0*/  PRMT R18, R0, 0x7610, R18 ;  /* 0x0000761000127816 */ /* 0x000fe20000000012 */
[----:B------:R-:W-:Y:S05]  /*21b0*/  BRA `(.L_x_8111) ;  /* 0x0000004000007947 */ /* 0x000fea0003800000 */
.L_x_8134:
[----:B------:R-:W2:Y:S02]  /*21c0*/  LDG.E R2, [R2.64] ;  /* 0x0000002402027981 */ /* 0x000ea4000c1e1900 */
[----:B--2---:R-:W0:Y:S02]  /*21d0*/  I2F.U32 R0, R2 ;  /* 0x0000000200007306 */ /* 0x004e240000201000 */
[----:B0-----:R-:W-:-:S04]  /*21e0*/  F2FP.PACK_AB R0, RZ, R0 ;  /* 0x00000000ff00723e */ /* 0x001fc800000000ff */
[----:B------:R-:W-:Y:S02]  /*21f0*/  PRMT R18, R0, 0x7610, R18 ;  /* 0x0000761000127816 */ /* 0x000fe40000000012 */
.L_x_8111:
[----:B------:R-:W-:-:S05]  /*2200*/  IADD3 R24, R24, 0x80, RZ ;  /* 0x0000008018187810 */ /* 0x000fca0007ffe0ff */
.L_x_8105:
[----:B------:R-:W-:Y:S05]  /*2210*/  BSYNC B6 ;  /* 0x0000000000067941 */ /* 0x000fea0003800000 */
.L_x_8104:
        /* <DEDUP_REMOVED lines=26> */
.L_x_8143:
[----:B------:R-:W2:Y:S02]  /*23c0*/  LDG.E.U8 R2, [R2.64] ;  /* 0x0000002402027981 */ /* 0x000ea4000c1e1100 */
[----:B--2---:R-:W0:Y:S02]  /*23d0*/  I2F.U16 R0, R2 ;  /* 0x0000000200007306 */ /* 0x004e240000101000 */
[----:B0-----:R-:W-:-:S04]  /*23e0*/  F2FP.PACK_AB R0, RZ, R0 ;  /* 0x00000000ff00723e */ /* 0x001fc800000000ff */
[----:B------:R-:W-:Y:S01]  /*23f0*/  PRMT R25, R0, 0x7610, R25 ;  /* 0x0000761000197816 */ /* 0x000fe20000000019 */
[----:B------:R-:W-:Y:S05]  /*2400*/  BRA `(.L_x_8145) ;  /* 0x00000ed000007947 */ /* 0x000fea0003800000 */
.L_x_8142:
        /* <DEDUP_REMOVED lines=11> */
.L_x_8147:
[----:B------:R-:W2:Y:S02]  /*24c0*/  LDG.E R2, [R2.64] ;  /* 0x0000002402027981 */ /* 0x000ea4000c1e1900 */
[----:B--2---:R-:W0:Y:S02]  /*24d0*/  I2F R0, R2 ;  /* 0x0000000200007306 */ /* 0x004e240000201400 */
[----:B0-----:R-:W-:-:S04]  /*24e0*/  F2FP.PACK_AB R0, RZ, R0 ;  /* 0x00000000ff00723e */ /* 0x001fc800000000ff */
[----:B------:R-:W-:Y:S01]  /*24f0*/  PRMT R25, R0, 0x7610, R25 ;  /* 0x0000761000197816 */ /* 0x000fe20000000019 */
[----:B------:R-:W-:Y:S05]  /*2500*/  BRA `(.L_x_8145) ;  /* 0x00000dd000007947 */ /* 0x000fea0003800000 */
.L_x_8146:
[----:B------:R-:W2:Y:S02]  /*2510*/  LDG.E.U16 R2, [R2.64] ;  /* 0x0000002402027981 */ /* 0x000ea4000c1e1500 */
[----:B--2---:R-:W0:Y:S02]  /*2520*/  I2F.S16 R0, R2 ;  /* 0x0000000200007306 */ /* 0x004e240000101400 */
[----:B0-----:R-:W-:-:S04]  /*2530*/  F2FP.PACK_AB R0, RZ, R0 ;  /* 0x00000000ff00723e */ /* 0x001fc800000000ff */
[----:B------:R-:W-:Y:S01]  /*2540*/  PRMT R25, R0, 0x7610, R25 ;  /* 0x0000761000197816 */ /* 0x000fe20000000019 */
[----:B------:R-:W-:Y:S05]  /*2550*/  BRA `(.L_x_8145) ;  /* 0x00000d8000007947 */ /* 0x000fea0003800000 */
.L_x_8141:
        /* <DEDUP_REMOVED lines=9> */
.L_x_8149:
[----:B------:R0:W5:Y:S01]  /*25f0*/  LDG.E.U16 R25, [R2.64] ;  /* 0x0000002402197981 */ /* 0x000162000c1e1500 */
[----:B------:R-:W-:Y:S05]  /*2600*/  BRA `(.L_x_8145) ;  /* 0x00000cd000007947 */ /* 0x000fea0003800000 */
.L_x_8148:
        /* <DEDUP_REMOVED lines=9> */
.L_x_8151:
[----:B------:R0:W5:Y:S01]  /*26a0*/  LDG.E.U16 R25, [R2.64] ;  /* 0x0000002402197981 */ /* 0x000162000c1e1500 */
[----:B------:R-:W-:Y:S05]  /*26b0*/  BRA `(.L_x_8145) ;  /* 0x00000c2000007947 */ /* 0x000fea0003800000 */
.L_x_8150:
[----:B------:R-:W2:Y:S02]  /*26c0*/  LDG.E.64 R2, [R2.64] ;  /* 0x0000002402027981 */ /* 0x000ea4000c1e1b00 */
[----:B--2---:R-:W0:Y:S01]  /*26d0*/  F2F.F32.F64 R0, R2 ;  /* 0x0000000200007310 */ /* 0x004e220000301000 */
[----:B------:R-:W0:-:S14]  /*26e0*/  DSETP.GEU.AND P0, PT, |R2|, c[0x2][0x0], PT ;  /* 0x008000000200762a */ /* 0x000e1c0003f0e200 */
[----:B0-----:R-:W-:-:S05]  /*26f0*/  @!P0 FMUL R0, R0, 1.175494350822287508e-38 ;  /* 0x0080000000008820 */ /* 0x001fca0000400000 */
[----:B------:R-:W-:-:S04]  /*2700*/  F2FP.PACK_AB R0, RZ, R0 ;  /* 0x00000000ff00723e */ /* 0x000fc800000000ff */
[----:B------:R-:W-:Y:S01]  /*2710*/  PRMT R25, R0, 0x7610, R25 ;  /* 0x0000761000197816 */ /* 0x000fe20000000019 */
[----:B------:R-:W-:Y:S05]  /*2720*/  BRA `(.L_x_8145) ;  /* 0x00000bb000007947 */ /* 0x000fea0003800000 */
.L_x_8140:
        /* <DEDUP_REMOVED lines=14> */
.L_x_8154:
[----:B------:R-:W2:Y:S02]  /*2810*/  LDG.E.64 R2, [R2.64] ;  /* 0x0000002402027981 */ /* 0x000ea4000c1e1b00 */
[----:B--2---:R-:W0:Y:S01]  /*2820*/  F2F.F32.F64 R0, R2 ;  /* 0x0000000200007310 */ /* 0x004e220000301000 */
[----:B------:R-:W0:-:S14]  /*2830*/  DSETP.GEU.AND P0, PT, |R2|, c[0x2][0x0], PT ;  /* 0x008000000200762a */ /* 0x000e1c0003f0e200 */
[----:B0-----:R-:W-:-:S05]  /*2840*/  @!P0 FMUL R0, R0, 1.175494350822287508e-38 ;  /* 0x0080000000008820 */ /* 0x001fca0000400000 */
[----:B------:R-:W-:-:S04]  /*2850*/  F2FP.PACK_AB R0, RZ, R0 ;  /* 0x00000000ff00723e */ /* 0x000fc800000000ff */
[----:B------:R-:W-:Y:S01]  /*2860*/  PRMT R25, R0, 0x7610, R25 ;  /* 0x0000761000197816 */ /* 0x000fe20000000019 */
[----:B------:R-:W-:Y:S05]  /*2870*/  BRA `(.L_x_8145) ;  /* 0x00000a6000007947 */ /* 0x000fea0003800000 */
.L_x_8153:
        /* <DEDUP_REMOVED lines=28> */
.L_x_8156:
        /* <DEDUP_REMOVED lines=15> */
.L_x_8155:
[----:B------:R-:W2:Y:S02]  /*2b30*/  LDG.E.U16 R0, [R2.64] ;  /* 0x0000002402007981 */ /* 0x000ea4000c1e1500 */
[----:B--2---:R-:W-:-:S04]  /*2b40*/  PRMT R0, RZ, 0x5410, R0 ;  /* 0x00005410ff007816 */ /* 0x004fc80000000000 */
[----:B------:R-:W-:-:S04]  /*2b50*/  F2FP.PACK_AB R0, RZ, R0 ;  /* 0x00000000ff00723e */ /* 0x000fc800000000ff */
[----:B------:R-:W-:Y:S01]  /*2b60*/  PRMT R25, R0, 0x7610, R25 ;  /* 0x0000761000197816 */ /* 0x000fe20000000019 */
[----:B------:R-:W-:Y:S05]  /*2b70*/  BRA `(.L_x_8145) ;  /* 0x0000076000007947 */ /* 0x000fea0003800000 */
.L_x_8152:
        /* <DEDUP_REMOVED lines=12> */
.L_x_8159:
        /* <DEDUP_REMOVED lines=21> */
.L_x_8163:
[----:B------:R-:W-:Y:S05]  /*2d90*/  BSYNC B1 ;  /* 0x0000000000017941 */ /* 0x000fea0003800000 */
.L_x_8162:
[----:B------:R-:W-:Y:S01]  /*2da0*/  LEA R3, R0, 0x3b800000, 0x17 ;  /* 0x3b80000000037811 */ /* 0x000fe200078eb8ff */
[----:B------:R-:W-:-:S05]  /*2db0*/  IMAD.SHL.U32 R0, R2, 0x100000, RZ ;  /* 0x0010000002007824 */ /* 0x000fca00078e00ff */
[----:B------:R-:W-:Y:S02]  /*2dc0*/  LOP3.LUT R0, R3, R0, R4, 0xfe, !PT ;  /* 0x0000000003007212 */ /* 0x000fe400078efe04 */
.L_x_8161:
[----:B------:R-:W-:Y:S05]  /*2dd0*/  BSYNC B0 ;  /* 0x0000000000007941 */ /* 0x000fea0003800000 */
.L_x_8160:
[----:B------:R-:W-:-:S04]  /*2de0*/  F2FP.PACK_AB R0, RZ, R0 ;  /* 0x00000000ff00723e */ /* 0x000fc800000000ff */
[----:B------:R-:W-:Y:S01]  /*2df0*/  PRMT R25, R0, 0x7610, R25 ;  /* 0x0000761000197816 */ /* 0x000fe20000000019 */
[----:B------:R-:W-:Y:S05]  /*2e00*/  BRA `(.L_x_8145) ;  /* 0x000004d000007947 */ /* 0x000fea0003800000 */
.L_x_8158:
        /* <DEDUP_REMOVED lines=21> */
.L_x_8167:
[----:B------:R-:W-:Y:S05]  /*2f60*/  BSYNC B1 ;  /* 0x0000000000017941 */ /* 0x000fea0003800000 */
.L_x_8166:
[----:B------:R-:W-:Y:S01]  /*2f70*/  LEA R3, R0, 0x37800000, 0x17 ;  /* 0x3780000000037811 */ /* 0x000fe200078eb8ff */
[----:B------:R-:W-:-:S05]  /*2f80*/  IMAD.SHL.U32 R0, R2, 0x200000, RZ ;  /* 0x0020000002007824 */ /* 0x000fca00078e00ff */
[----:B------:R-:W-:Y:S02]  /*2f90*/  LOP3.LUT R0, R3, R0, R4, 0xfe, !PT ;  /* 0x0000000003007212 */ /* 0x000fe400078efe04 */
.L_x_8165:
[----:B------:R-:W-:Y:S05]  /*2fa0*/  BSYNC B0 ;  /* 0x0000000000007941 */ /* 0x000fea0003800000 */
.L_x_8164:
[----:B------:R-:W-:-:S04]  /*2fb0*/  F2FP.PACK_AB R0, RZ, R0 ;  /* 0x00000000ff00723e */ /* 0x000fc800000000ff */
[----:B------:R-:W-:Y:S01]  /*2fc0*/  PRMT R25, R0, 0x7610, R25 ;  /* 0x0000761000197816 */ /* 0x000fe20000000019 */
[----:B------:R-:W-:Y:S05]  /*2fd0*/  BRA `(.L_x_8145) ;  /* 0x0000030000007947 */ /* 0x000fea0003800000 */
.L_x_8157:
        /* <DEDUP_REMOVED lines=14> */
.L_x_8171:
[----:B------:R-:W-:Y:S05]  /*30c0*/  BSYNC B0 ;  /* 0x0000000000007941 */ /* 0x000fea0003800000 */
.L_x_8170:
[----:B------:R-:W-:-:S04]  /*30d0*/  F2FP.PACK_AB R0, RZ, R0 ;  /* 0x00000000ff00723e */ /* 0x000fc800000000ff */
[----:B------:R-:W-:Y:S01]  /*30e0*/  PRMT R25, R0, 0x7610, R25 ;  /* 0x0000761000197816 */ /* 0x000fe20000000019 */
[----:B------:R-:W-:Y:S05]  /*30f0*/  BRA `(.L_x_8145) ;  /* 0x000001e000007947 */ /* 0x000fea0003800000 */
.L_x_8144:
        /* <DEDUP_REMOVED lines=21> */
.L_x_8169:
[----:B------:R-:W2:Y:S02]  /*3250*/  LDG.E.64 R2, [R2.64] ;  /* 0x0000002402027981 */ /* 0x000ea4000c1e1b00 */
[----:B--2---:R-:W0:Y:S02]  /*3260*/  I2F.U64 R0, R2 ;  /* 0x0000000200007312 */ /* 0x004e240000301000 */
[----:B0-----:R-:W-:-:S04]  /*3270*/  F2FP.PACK_AB R0, RZ, R0 ;  /* 0x00000000ff00723e */ /* 0x001fc800000000ff */
[----:B------:R-:W-:Y:S01]  /*3280*/  PRMT R25, R0, 0x7610, R25 ;  /* 0x0000761000197816 */ /* 0x000fe20000000019 */
[----:B------:R-:W-:Y:S05]  /*3290*/  BRA `(.L_x_8145) ;  /* 0x0000004000007947 */ /* 0x000fea0003800000 */
.L_x_8168:
[----:B------:R-:W2:Y:S02]  /*32a0*/  LDG.E R2, [R2.64] ;  /* 0x0000002402027981 */ /* 0x000ea4000c1e1900 */
[----:B--2---:R-:W0:Y:S02]  /*32b0*/  I2F.U32 R0, R2 ;  /* 0x0000000200007306 */ /* 0x004e240000201000 */
[----:B0-----:R-:W-:-:S04]  /*32c0*/  F2FP.PACK_AB R0, RZ, R0 ;  /* 0x00000000ff00723e */ /* 0x001fc800000000ff */
[----:B------:R-:W-:Y:S02]  /*32d0*/  PRMT R25, R0, 0x7610, R25 ;  /* 0x0000761000197816 */ /* 0x000fe40000000019 */
.L_x_8145:
[----:B------:R-:W-:-:S05]  /*32e0*/  IADD3 R24, R24, 0x80, RZ ;  /* 0x0000008018187810 */ /* 0x000fca0007ffe0ff */
.L_x_8139:
[----:B------:R-:W-:Y:S05]  /*32f0*/  BSYNC B6 ;  /* 0x0000000000067941 */ /* 0x000fea0003800000 */
.L_x_8138:
        /* <DEDUP_REMOVED lines=23> */
.L_x_8177:
[----:B------:R-:W2:Y:S02]  /*3470*/  LDG.E.U8 R2, [R2.64] ;  /* 0x0000002402027981 */ /* 0x000ea4000c1e1100 */
[----:B--2---:R-:W0:Y:S02]  /*3480*/  I2F.U16 R0, R2 ;  /* 0x0000000200007306 */ /* 0x004e240000101000 */
[----:B0-----:R-:W-:-:S04]  /*3490*/  F2FP.PACK_AB R0, RZ, R0 ;  /* 0x00000000ff00723e */ /* 0x001fc800000000ff */
[----:B------:R-:W-:Y:S01]  /*34a0*/  PRMT R23, R0, 0x7610, R23 ;  /* 0x0000761000177816 */ /* 0x000fe20000000017 */
[----:B------:R-:W-:Y:S05]  /*34b0*/  BRA `(.L_x_8173) ;  /* 0x00000ed000007947 */ /* 0x000fea0003800000 */
.L_x_8176:
        /* <DEDUP_REMOVED lines=11> */
.L_x_8180:
[----:B------:R-:W2:Y:S02]  /*3570*/  LDG.E R2, [R2.64] ;  /* 0x0000002402027981 */ /* 0x000ea4000c1e1900 */
[----:B--2---:R-:W0:Y:S02]  /*3580*/  I2F R0, R2 ;  /* 0x0000000200007306 */ /* 0x004e240000201400 */
[----:B0-----:R-:W-:-:S04]  /*3590*/  F2FP.PACK_AB R0, RZ, R0 ;  /* 0x00000000ff00723e */ /* 0x001fc800000000ff */
[----:B------:R-:W-:Y:S01]  /*35a0*/  PRMT R23, R0, 0x7610, R23 ;  /* 0x0000761000177816 */ /* 0x000fe20000000017 */
[----:B------:R-:W-:Y:S05]  /*35b0*/  BRA `(.L_x_8173) ;  /* 0x00000dd000007947 */ /* 0x000fea0003800000 */
.L_x_8179:
[----:B------:R-:W2:Y:S02]  /*35c0*/  LDG.E.U16 R2, [R2.64] ;  /* 0x0000002402027981 */ /* 0x000ea4000c1e1500 */
[----:B--2---:R-:W0:Y:S02]  /*35d0*/  I2F.S16 R0, R2 ;  /* 0x0000000200007306 */ /* 0x004e240000101400 */
[----:B0-----:R-:W-:-:S04]  /*35e0*/  F2FP.PACK_AB R0, RZ, R0 ;  /* 0x00000000ff00723e */ /* 0x001fc800000000ff */
[----:B------:R-:W-:Y:S01]  /*35f0*/  PRMT R23, R0, 0x7610, R23 ;  /* 0x0000761000177816 */ /* 0x000fe20000000017 */
[----:B------:R-:W-:Y:S05]  /*3600*/  BRA `(.L_x_8173) ;  /* 0x00000d8000007947 */ /* 0x000fea0003800000 */
.L_x_8175:
        /* <DEDUP_REMOVED lines=9> */
.L_x_8182:
[----:B------:R0:W5:Y:S01]  /*36a0*/  LDG.E.U16 R23, [R2.64] ;  /* 0x0000002402177981 */ /* 0x000162000c1e1500 */
[----:B------:R-:W-:Y:S05]  /*36b0*/  BRA `(.L_x_8173) ;  /* 0x00000cd000007947 */ /* 0x000fea0003800000 */
.L_x_8181:
        /* <DEDUP_REMOVED lines=9> */
.L_x_8184:
[----:B------:R0:W5:Y:S01]  /*3750*/  LDG.E.U16 R23, [R2.64] ;  /* 0x0000002402177981 */ /* 0x000162000c1e1500 */
[----:B------:R-:W-:Y:S05]  /*3760*/  BRA `(.L_x_8173) ;  /* 0x00000c2000007947 */ /* 0x000fea0003800000 */
.L_x_8183:
[----:B------:R-:W2:Y:S02]  /*3770*/  LDG.E.64 R2, [R2.64] ;  /* 0x0000002402027981 */ /* 0x000ea4000c1e1b00 */
[----:B--2---:R-:W0:Y:S01]  /*3780*/  F2F.F32.F64 R0, R2 ;  /* 0x0000000200007310 */ /* 0x004e220000301000 */
[----:B------:R-:W0:-:S14]  /*3790*/  DSETP.GEU.AND P0, PT, |R2|, c[0x2][0x0], PT ;  /* 0x008000000200762a */ /* 0x000e1c0003f0e200 */
[----:B0-----:R-:W-:-:S05]  /*37a0*/  @!P0 FMUL R0, R0, 1.175494350822287508e-38 ;  /* 0x0080000000008820 */ /* 0x001fca0000400000 */
[----:B------:R-:W-:-:S04]  /*37b0*/  F2FP.PACK_AB R0, RZ, R0 ;  /* 0x00000000ff00723e */ /* 0x000fc800000000ff */
[----:B------:R-:W-:Y:S01]  /*37c0*/  PRMT R23, R0, 0x7610, R23 ;  /* 0x0000761000177816 */ /* 0x000fe20000000017 */
[----:B------:R-:W-:Y:S05]  /*37d0*/  BRA `(.L_x_8173) ;  /* 0x00000bb000007947 */ /* 0x000fea0003800000 */
.L_x_8174:
        /* <DEDUP_REMOVED lines=14> */
.L_x_8187:
[----:B------:R-:W2:Y:S02]  /*38c0*/  LDG.E.64 R2, [R2.64] ;  /* 0x0000002402027981 */ /* 0x000ea4000c1e1b00 */
[----:B--2---:R-:W0:Y:S01]  /*38d0*/  F2F.F32.F64 R0, R2 ;  /* 0x0000000200007310 */ /* 0x004e220000301000 */
[----:B------:R-:W0:-:S14]  /*38e0*/  DSETP.GEU.AND P0, PT, |R2|, c[0x2][0x0], PT ;  /* 0x008000000200762a */ /* 0x000e1c0003f0e200 */
[----:B0-----:R-:W-:-:S05]  /*38f0*/  @!P0 FMUL R0, R0, 1.175494350822287508e-38 ;  /* 0x0080000000008820 */ /* 0x001fca0000400000 */
[----:B------:R-:W-:-:S04]  /*3900*/  F2FP.PACK_AB R0, RZ, R0 ;  /* 0x00000000ff00723e */ /* 0x000fc800000000ff */
[----:B------:R-:W-:Y:S01]  /*3910*/  PRMT R23, R0, 0x7610, R23 ;  /* 0x0000761000177816 */ /* 0x000fe20000000017 */
[----:B------:R-:W-:Y:S05]  /*3920*/  BRA `(.L_x_8173) ;  /* 0x00000a6000007947 */ /* 0x000fea0003800000 */
.L_x_8186:
        /* <DEDUP_REMOVED lines=28> */
.L_x_8189:
        /* <DEDUP_REMOVED lines=15> */
.L_x_8188:
[----:B------:R-:W2:Y:S02]  /*3be0*/  LDG.E.U16 R0, [R2.64] ;  /* 0x0000002402007981 */ /* 0x000ea4000c1e1500 */
[----:B--2---:R-:W-:-:S04]  /*3bf0*/  PRMT R0, RZ, 0x5410, R0 ;  /* 0x00005410ff007816 */ /* 0x004fc80000000000 */
[----:B------:R-:W-:-:S04]  /*3c00*/  F2FP.PACK_AB R0, RZ, R0 ;  /* 0x00000000ff00723e */ /* 0x000fc800000000ff */
[----:B------:R-:W-:Y:S01]  /*3c10*/  PRMT R23, R0, 0x7610, R23 ;  /* 0x0000761000177816 */ /* 0x000fe20000000017 */
[----:B------:R-:W-:Y:S05]  /*3c20*/  BRA `(.L_x_8173) ;  /* 0x0000076000007947 */ /* 0x000fea0003800000 */
.L_x_8185:
        /* <DEDUP_REMOVED lines=12> */
.L_x_8192:
        /* <DEDUP_REMOVED lines=21> */
.L_x_8196:
[----:B------:R-:W-:Y:S05]  /*3e40*/  BSYNC B1 ;  /* 0x0000000000017941 */ /* 0x000fea0003800000 */
.L_x_8195:
[----:B------:R-:W-:Y:S01]  /*3e50*/  LEA R3, R0, 0x3b800000, 0x17 ;  /* 0x3b80000000037811 */ /* 0x000fe200078eb8ff */
[----:B------:R-:W-:-:S05]  /*3e60*/  IMAD.SHL.U32 R0, R2, 0x100000, RZ ;  /* 0x0010000002007824 */ /* 0x000fca00078e00ff */
[----:B------:R-:W-:Y:S02]  /*3e70*/  LOP3.LUT R0, R3, R0, R4, 0xfe, !PT ;  /* 0x0000000003007212 */ /* 0x000fe400078efe04 */
.L_x_8194:
[----:B------:R-:W-:Y:S05]  /*3e80*/  BSYNC B0 ;  /* 0x0000000000007941 */ /* 0x000fea0003800000 */
.L_x_8193:
[----:B------:R-:W-:-:S04]  /*3e90*/  F2FP.PACK_AB R0, RZ, R0 ;  /* 0x00000000ff00723e */ /* 0x000fc800000000ff */
[----:B------:R-:W-:Y:S01]  /*3ea0*/  PRMT R23, R0, 0x7610, R23 ;  /* 0x0000761000177816 */ /* 0x000fe20000000017 */
[----:B------:R-:W-:Y:S05]  /*3eb0*/  BRA `(.L_x_8173) ;  /* 0x000004d000007947 */ /* 0x000fea0003800000 */
.L_x_8191:
        /* <DEDUP_REMOVED lines=21> */
.L_x_8200:
[----:B------:R-:W-:Y:S05]  /*4010*/  BSYNC B1 ;  /* 0x0000000000017941 */ /* 0x000fea0003800000 */
.L_x_8199:
[----:B------:R-:W-:Y:S01]  /*4020*/  LEA R3, R0, 0x37800000, 0x17 ;  /* 0x3780000000037811 */ /* 0x000fe200078eb8ff */
[----:B------:R-:W-:-:S05]  /*4030*/  IMAD.SHL.U32 R0, R2, 0x200000, RZ ;  /* 0x0020000002007824 */ /* 0x000fca00078e00ff */
[----:B------:R-:W-:Y:S02]  /*4040*/  LOP3.LUT R0, R3, R0, R4, 0xfe, !PT ;  /* 0x0000000003007212 */ /* 0x000fe400078efe04 */
.L_x_8198:
[----:B------:R-:W-:Y:S05]  /*4050*/  BSYNC B0 ;  /* 0x0000000000007941 */ /* 0x000fea0003800000 */
.L_x_8197:
[----:B------:R-:W-:-:S04]  /*4060*/  F2FP.PACK_AB R0, RZ, R0 ;  /* 0x00000000ff00723e */ /* 0x000fc800000000ff */
[----:B------:R-:W-:Y:S01]  /*4070*/  PRMT R23, R0, 0x7610, R23 ;  /* 0x0000761000177816 */ /* 0x000fe20000000017 */
[----:B------:R-:W-:Y:S05]  /*4080*/  BRA `(.L_x_8173) ;  /* 0x0000030000007947 */ /* 0x000fea0003800000 */
.L_x_8190:
        /* <DEDUP_REMOVED lines=14> */
.L_x_8204:
[----:B------:R-:W-:Y:S05]  /*4170*/  BSYNC B0 ;  /* 0x0000000000007941 */ /* 0x000fea0003800000 */
.L_x_8203:
[----:B------:R-:W-:-:S04]  /*4180*/  F2FP.PACK_AB R0, RZ, R0 ;  /* 0x00000000ff00723e */ /* 0x000fc800000000ff */
[----:B------:R-:W-:Y:S01]  /*4190*/  PRMT R23, R0, 0x7610, R23 ;  /* 0x0000761000177816 */ /* 0x000fe20000000017 */
[----:B------:R-:W-:Y:S05]  /*41a0*/  BRA `(.L_x_8173) ;  /* 0x000001e000007947 */ /* 0x000fea0003800000 */
.L_x_8178:
        /* <DEDUP_REMOVED lines=21> */
.L_x_8202:
[----:B------:R-:W2:Y:S02]  /*4300*/  LDG.E.64 R2, [R2.64] ;  /* 0x0000002402027981 */ /* 0x000ea4000c1e1b00 */
[----:B--2---:R-:W0:Y:S02]  /*4310*/  I2F.U64 R0, R2 ;  /* 0x0000000200007312 */ /* 0x004e240000301000 */
[----:B0-----:R-:W-:-:S04]  /*4320*/  F2FP.PACK_AB R0, RZ, R0 ;  /* 0x00000000ff00723e */ /* 0x001fc800000000ff */
[----:B------:R-:W-:Y:S01]  /*4330*/  PRMT R23, R0, 0x7610, R23 ;  /* 0x0000761000177816 */ /* 0x000fe20000000017 */
[----:B------:R-:W-:Y:S05]  /*4340*/  BRA `(.L_x_8173) ;  /* 0x0000004000007947 */ /* 0x000fea0003800000 */
.L_x_8201:
[----:B------:R-:W2:Y:S02]  /*4350*/  LDG.E R2, [R2.64] ;  /* 0x0000002402027981 */ /* 0x000ea4000c1e1900 */
[----:B--2---:R-:W0:Y:S02]  /*4360*/  I2F.U32 R0, R2 ;  /* 0x0000000200007306 */ /* 0x004e240000201000 */
[----:B0-----:R-:W-:-:S04]  /*4370*/  F2FP.PACK_AB R0, RZ, R0 ;  /* 0x00000000ff00723e */ /* 0x001fc800000000ff */
[----:B------:R-:W-:Y:S02]  /*4380*/  PRMT R23, R0, 0x7610, R23 ;  /* 0x0000761000177816 */ /* 0x000fe40000000017 */
.L_x_8173:
[----:B------:R-:W-:Y:S05]  /*4390*/  BSYNC B6 ;  /* 0x0000000000067941 */ /* 0x000fea0003800000 */
.L_x_8172:
[----:B------:R-:W1:Y:S01]  /*43a0*/  S2R R19, SR_TID.X ;  /* 0x0000000000137919 */ /* 0x000e620000002100 */
[----:B------:R-:W-:Y:S01]  /*43b0*/  BSSY B6, `(.L_x_8205) ;  /* 0x000012c000067945 */ /* 0x000fe20003800000 */
[C---:B-1----:R-:W-:Y:S02]  /*43c0*/  IADD3 R0, R19.reuse, 0x100, RZ ;  /* 0x0000010013007810 */ /* 0x042fe40007ffe0ff */
[C---:B------:R-:W-:Y:S02]  /*43d0*/  IADD3 R24, R19.reuse, 0x80, RZ ;  /* 0x0000008013187810 */ /* 0x040fe40007ffe0ff */
[-C--:B------:R-:W-:Y:S02]  /*43e0*/  ISETP.GE.AND P1, PT, R0, R17.reuse, PT ;  /* 0x000000110000720c */ /* 0x080fe40003f26270 */
[----:B------:R-:W-:Y:S02]  /*43f0*/  IADD3 R0, R19, 0x180, RZ ;  /* 0x0000018013007810 */ /* 0x000fe40007ffe0ff */
[----:B------:R-:W-:-:S02]  /*4400*/  ISETP.GE.AND P0, PT, R24, R17, PT ;  /* 0x000000111800720c */ /* 0x000fc40003f06270 */
[-C--:B------:R-:W-:Y:S02]  /*4410*/  ISETP.GE.AND P2, PT, R0, R17.reuse, PT ;  /* 0x000000110000720c */ /* 0x080fe40003f46270 */
[----:B------:R-:W-:-:S05]  /*4420*/  ISETP.GE.AND P3, PT, R19, R17, PT ;  /* 0x000000111300720c */ /* 0x000fca0003f66270 */
[----:B0----5:R-:W-:-:S04]  /*4430*/  @!P1 HADD2.F32 R3, -RZ, R25.H0_H0 ;  /* 0x20000019ff039230 */ /* 0x021fc80000004100 */
[----:B------:R-:W-:Y:S02]  /*4440*/  @!P0 HADD2.F32 R2, -RZ, R18.H0_H0 ;  /* 0x20000012ff028230 */ /* 0x000fe40000004100 */
[----:B------:R-:W-:Y:S01]  /*4450*/  @!P2 HADD2.F32 R5, -RZ, R23.H0_H0 ;  /* 0x20000017ff05a230 */ /* 0x000fe20000004100 */
[----:B------:R-:W0:Y:S01]  /*4460*/  @!P1 MUFU.RCP R3, R3 ;  /* 0x0000000300039308 */ /* 0x000e220000001000 */
[----:B------:R-:W-:Y:S01]  /*4470*/  @!P3 HADD2.F32 R22, -RZ, R22.H0_H0 ;  /* 0x20000016ff16b230 */ /* 0x000fe20000004100 */
[----:B------:R-:W1:Y:S06]  /*4480*/  LDC.U8 R18, c[0x0][0x184] ;  /* 0x00006100ff127b82 */ /* 0x000e6c0000000000 */
[----:B------:R2:W3:Y:S08]  /*4490*/  @!P3 MUFU.RCP R0, R22 ;  /* 0x000000160000b308 */ /* 0x0004f00000001000 */
[----:B------:R-:W4:Y:S01]  /*44a0*/  @!P2 MUFU.RCP R5, R5 ;  /* 0x000000050005a308 */ /* 0x000f220000001000 */
[----:B0-----:R-:W-:-:S05]  /*44b0*/  @!P1 FADD.FTZ R4, R3, -RZ ;  /* 0x800000ff03049221 */ /* 0x001fca0000010000 */
[----:B--2---:R-:W-:Y:S02]  /*44c0*/  @!P1 F2FP.PACK_AB R22, RZ, R4 ;  /* 0x00000004ff16923e */ /* 0x004fe400000000ff */
[----:B------:R-:W0:Y:S01]  /*44d0*/  @!P0 MUFU.RCP R2, R2 ;  /* 0x0000000200028308 */ /* 0x000e220000001000 */
[----:B---3--:R-:W-:-:S05]  /*44e0*/  @!P3 FADD.FTZ R0, R0, -RZ ;  /* 0x800000ff0000b221 */ /* 0x008fca0000010000 */
[----:B------:R-:W-:Y:S01]  /*44f0*/  @!P3 F2FP.PACK_AB R6, RZ, R0 ;  /* 0x00000000ff06b23e */ /* 0x000fe200000000ff */
[----:B----4-:R-:W-:-:S05]  /*4500*/  @!P2 FADD.FTZ R23, R5, -RZ ;  /* 0x800000ff0517a221 */ /* 0x010fca0000010000 */
[----:B------:R-:W-:Y:S01]  /*4510*/  @!P2 F2FP.PACK_AB R23, RZ, R23 ;  /* 0x00000017ff17a23e */ /* 0x000fe200000000ff */
[----:B0-----:R-:W-:-:S05]  /*4520*/  @!P0 FADD.FTZ R25, R2, -RZ ;  /* 0x800000ff02198221 */ /* 0x001fca0000010000 */
[----:B------:R-:W-:Y:S01]  /*4530*/  @!P0 F2FP.PACK_AB R25, RZ, R25 ;  /* 0x00000019ff19823e */ /* 0x000fe200000000ff */
        /* <DEDUP_REMOVED lines=22> */
.L_x_8210:
[----:B------:R-:W-:Y:S01]  /*46a0*/  HADD2.F32 R5, -RZ, R6.H0_H0 ;  /* 0x20000006ff057230 */ /* 0x000fe20000004100 */
[----:B------:R-:W-:-:S05]  /*46b0*/  IMAD.MOV.U32 R19, RZ, RZ, R24 ;  /* 0x000000ffff137224 */ /* 0x000fca00078e0018 */
[----:B------:R-:W0:Y:S02]  /*46c0*/  F2I.S64.TRUNC R4, R5 ;  /* 0x0000000500047311 */ /* 0x000e24000020d900 */
[----:B0-----:R0:W-:Y:S01]  /*46d0*/  STG.E.U8 [R2.64], R4 ;  /* 0x0000000402007986 */ /* 0x0011e2000c101124 */
[----:B------:R-:W-:Y:S05]  /*46e0*/  BRA `(.L_x_8206) ;  /* 0x00000f8000007947 */ /* 0x000fea0003800000 */
.L_x_8209:
        /* <DEDUP_REMOVED lines=11> */
.L_x_8213:
[----:B------:R-:W-:Y:S01]  /*47a0*/  HADD2.F32 R6, -RZ, R6.H0_H0 ;  /* 0x20000006ff067230 */ /* 0x000fe20000004100 */
[----:B------:R-:W-:-:S03]  /*47b0*/  IMAD.MOV.U32 R19, RZ, RZ, R24 ;  /* 0x000000ffff137224 */ /* 0x000fc600078e0018 */
[----:B------:R-:W0:Y:S02]  /*47c0*/  F2I.FTZ.TRUNC.NTZ R5, R6 ;  /* 0x0000000600057305 */ /* 0x000e24000021f100 */
[----:B0-----:R0:W-:Y:S01]  /*47d0*/  STG.E [R2.64], R5 ;  /* 0x0000000502007986 */ /* 0x0011e2000c101924 */
[----:B------:R-:W-:Y:S05]  /*47e0*/  BRA `(.L_x_8206) ;  /* 0x00000e8000007947 */ /* 0x000fea0003800000 */
.L_x_8212:
[----:B------:R-:W-:Y:S01]  /*47f0*/  HADD2.F32 R6, -RZ, R6.H0_H0 ;  /* 0x20000006ff067230 */ /* 0x000fe20000004100 */
[----:B------:R-:W-:-:S03]  /*4800*/  IMAD.MOV.U32 R19, RZ, RZ, R24 ;  /* 0x000000ffff137224 */ /* 0x000fc600078e0018 */
[----:B------:R-:W0:Y:S02]  /*4810*/  F2I.FTZ.TRUNC.NTZ R5, R6 ;  /* 0x0000000600057305 */ /* 0x000e24000021f100 */
[----:B0-----:R0:W-:Y:S01]  /*4820*/  STG.E.U16 [R2.64], R5 ;  /* 0x0000000502007986 */ /* 0x0011e2000c101524 */
[----:B------:R-:W-:Y:S05]  /*4830*/  BRA `(.L_x_8206) ;  /* 0x00000e3000007947 */ /* 0x000fea0003800000 */
.L_x_8208:
        /* <DEDUP_REMOVED lines=10> */
.L_x_8215:
[----:B------:R0:W-:Y:S01]  /*48e0*/  STG.E.U16 [R2.64], R6 ;  /* 0x0000000602007986 */ /* 0x0001e2000c101524 */
[----:B------:R-:W-:Y:S01]  /*48f0*/  IMAD.MOV.U32 R19, RZ, RZ, R24 ;  /* 0x000000ffff137224 */ /* 0x000fe200078e0018 */
[----:B------:R-:W-:Y:S05]  /*4900*/  BRA `(.L_x_8206) ;  /* 0x00000d6000007947 */ /* 0x000fea0003800000 */
.L_x_8214:
        /* <DEDUP_REMOVED lines=11> */
.L_x_8217:
[----:B------:R-:W-:Y:S01]  /*49c0*/  HADD2.F32 R0, -RZ, R6.H0_H0 ;  /* 0x20000006ff007230 */ /* 0x000fe20000004100 */
[----:B------:R-:W-:-:S04]  /*49d0*/  IMAD.MOV.U32 R19, RZ, RZ, R24 ;  /* 0x000000ffff137224 */ /* 0x000fc800078e0018 */
[----:B------:R-:W-:-:S04]  /*49e0*/  F2FP.PACK_AB R0, RZ, R0 ;  /* 0x00000000ff00723e */ /* 0x000fc800000000ff */
[----:B------:R-:W-:-:S05]  /*49f0*/  PRMT R0, R0, 0x5410, RZ ;  /* 0x0000541000007816 */ /* 0x000fca00000000ff */
[----:B------:R0:W-:Y:S01]  /*4a00*/  STG.E [R2.64], R0 ;  /* 0x0000000002007986 */ /* 0x0001e2000c101924 */
[----:B------:R-:W-:Y:S05]  /*4a10*/  BRA `(.L_x_8206) ;  /* 0x00000c5000007947 */ /* 0x000fea0003800000 */
.L_x_8216:
[----:B------:R-:W-:Y:S01]  /*4a20*/  HADD2.F32 R4, -RZ, R6.H0_H0 ;  /* 0x20000006ff047230 */ /* 0x000fe20000004100 */
[----:B------:R-:W-:-:S04]  /*4a30*/  IMAD.MOV.U32 R19, RZ, RZ, R24 ;  /* 0x000000ffff137224 */ /* 0x000fc800078e0018 */
[----:B------:R-:W-:-:S06]  /*4a40*/  FMUL.FTZ R4, R4, 1 ;  /* 0x3f80000004047820 */ /* 0x000fcc0000410000 */
[----:B------:R-:W0:Y:S02]  /*4a50*/  F2F.F64.F32 R4, R4 ;  /* 0x0000000400047310 */ /* 0x000e240000201800 */
[----:B0-----:R0:W-:Y:S01]  /*4a60*/  STG.E.64 [R2.64], R4 ;  /* 0x0000000402007986 */ /* 0x0011e2000c101b24 */
[----:B------:R-:W-:Y:S05]  /*4a70*/  BRA `(.L_x_8206) ;  /* 0x00000bf000007947 */ /* 0x000fea0003800000 */
.L_x_8207:
        /* <DEDUP_REMOVED lines=14> */
.L_x_8220:
[----:B------:R-:W-:Y:S01]  /*4b60*/  HADD2.F32 R6, -RZ, R6.H0_H0 ;  /* 0x20000006ff067230 */ /* 0x000fe20000004100 */
[----:B------:R-:W-:-:S04]  /*4b70*/  IMAD.MOV.U32 R19, RZ, RZ, R24 ;  /* 0x000000ffff137224 */ /* 0x000fc800078e0018 */
[----:B------:R-:W-:Y:S02]  /*4b80*/  FMUL.FTZ R4, R6, 1 ;  /* 0x3f80000006047820 */ /* 0x000fe40000410000 */
[----:B------:R-:W-:-:S04]  /*4b90*/  CS2R R6, SRZ ;  /* 0x0000000000067805 */ /* 0x000fc8000001ff00 */
[----:B------:R-:W0:Y:S02]  /*4ba0*/  F2F.F64.F32 R4, R4 ;  /* 0x0000000400047310 */ /* 0x000e240000201800 */
[----:B0-----:R0:W-:Y:S01]  /*4bb0*/  STG.E.128 [R2.64], R4 ;  /* 0x0000000402007986 */ /* 0x0011e2000c101d24 */
[----:B------:R-:W-:Y:S05]  /*4bc0*/  BRA `(.L_x_8206) ;  /* 0x00000aa000007947 */ /* 0x000fea0003800000 */
.L_x_8219:
        /* <DEDUP_REMOVED lines=21> */
.L_x_8224:
[----:B------:R-:W-:Y:S05]  /*4d20*/  BSYNC B0 ;  /* 0x0000000000007941 */ /* 0x000fea0003800000 */
.L_x_8223:
[----:B------:R-:W-:Y:S01]  /*4d30*/  LOP3.LUT R5, R0, R5, RZ, 0xfc, !PT ;  /* 0x0000000500057212 */ /* 0x000fe200078efcff */
[----:B------:R-:W-:-:S04]  /*4d40*/  IMAD.MOV.U32 R19, RZ, RZ, R24 ;  /* 0x000000ffff137224 */ /* 0x000fc800078e0018 */
[----:B------:R0:W-:Y:S01]  /*4d50*/  STG.E.U8 [R2.64], R5 ;  /* 0x0000000502007986 */ /* 0x0001e2000c101124 */
[----:B------:R-:W-:Y:S05]  /*4d60*/  BRA `(.L_x_8206) ;  /* 0x0000090000007947 */ /* 0x000fea0003800000 */
.L_x_8222:
        /* <DEDUP_REMOVED lines=13> */
.L_x_8226:
[----:B------:R-:W-:Y:S01]  /*4e40*/  IMAD.MOV.U32 R0, RZ, RZ, 0x7f ;  /* 0x0000007fff007424 */ /* 0x000fe200078e00ff */
[----:B------:R-:W-:-:S04]  /*4e50*/  ISETP.GT.U32.AND P0, PT, R4, 0x7f800000, PT ;  /* 0x7f8000000400780c */ /* 0x000fc80003f04070 */
[----:B------:R-:W-:-:S04]  /*4e60*/  SEL R0, R0, 0x7c, P0 ;  /* 0x0000007c00007807 */ /* 0x000fc80000000000 */
.L_x_8227:
[----:B------:R-:W-:Y:S05]  /*4e70*/  BSYNC B0 ;  /* 0x0000000000007941 */ /* 0x000fea0003800000 */
.L_x_8225:
[----:B------:R-:W-:Y:S01]  /*4e80*/  LOP3.LUT R4, R5, 0x80000000, RZ, 0xc0, !PT ;  /* 0x8000000005047812 */ /* 0x000fe200078ec0ff */
[----:B------:R-:W-:-:S03]  /*4e90*/  IMAD.MOV.U32 R19, RZ, RZ, R24 ;  /* 0x000000ffff137224 */ /* 0x000fc600078e0018 */
[----:B------:R-:W-:-:S04]  /*4ea0*/  SHF.R.U32.HI R5, RZ, 0x18, R4 ;  /* 0x00000018ff057819 */ /* 0x000fc80000011604 */
[----:B------:R-:W-:-:S05]  /*4eb0*/  LOP3.LUT R5, R0, R5, RZ, 0xfc, !PT ;  /* 0x0000000500057212 */ /* 0x000fca00078efcff */
[----:B------:R0:W-:Y:S01]  /*4ec0*/  STG.E.U8 [R2.64], R5 ;  /* 0x0000000502007986 */ /* 0x0001e2000c101124 */
[----:B------:R-:W-:Y:S05]  /*4ed0*/  BRA `(.L_x_8206) ;  /* 0x0000079000007947 */ /* 0x000fea0003800000 */
.L_x_8221:
[----:B------:R-:W-:Y:S01]  /*4ee0*/  HADD2.F32 R0, -RZ, R6.H0_H0 ;  /* 0x20000006ff007230 */ /* 0x000fe20000004100 */
[----:B------:R-:W-:-:S04]  /*4ef0*/  IMAD.MOV.U32 R19, RZ, RZ, R24 ;  /* 0x000000ffff137224 */ /* 0x000fc800078e0018 */
[----:B------:R-:W-:-:S05]  /*4f00*/  F2FP.BF16.PACK_AB R0, RZ, R0 ;  /* 0x00000000ff00723e */ /* 0x000fca00000010ff */
[----:B------:R0:W-:Y:S01]  /*4f10*/  STG.E.U16 [R2.64], R0 ;  /* 0x0000000002007986 */ /* 0x0001e2000c101524 */
[----:B------:R-:W-:Y:S05]  /*4f20*/  BRA `(.L_x_8206) ;  /* 0x0000074000007947 */ /* 0x000fea0003800000 */
.L_x_8218:
        /* <DEDUP_REMOVED lines=13> */
.L_x_8230:
        /* <DEDUP_REMOVED lines=17> */
.L_x_8233:
[----:B------:R-:W-:-:S04]  /*5110*/  LOP3.LUT R0, R7, 0x80000000, RZ, 0xc0, !PT ;  /* 0x8000000007007812 */ /* 0x000fc800078ec0ff */
[----:B------:R-:W-:-:S04]  /*5120*/  SHF.R.U32.HI R5, RZ, 0x18, R0 ;  /* 0x00000018ff057819 */ /* 0x000fc80000011600 */
[----:B------:R-:W-:-:S04]  /*5130*/  LOP3.LUT R4, R4, R5, RZ, 0xfc, !PT ;  /* 0x0000000504047212 */ /* 0x000fc800078efcff */
[----:B------:R-:W-:Y:S02]  /*5140*/  PRMT R0, R4, 0x7610, R0 ;  /* 0x0000761004007816 */ /* 0x000fe40000000000 */
.L_x_8232:
[----:B------:R-:W-:Y:S05]  /*5150*/  BSYNC B0 ;  /* 0x0000000000007941 */ /* 0x000fea0003800000 */
.L_x_8231:
[----:B------:R0:W-:Y:S01]  /*5160*/  STG.E.U8 [R2.64], R0 ;  /* 0x0000000002007986 */ /* 0x0001e2000c101124 */
[----:B------:R-:W-:Y:S01]  /*5170*/  IMAD.MOV.U32 R19, RZ, RZ, R24 ;  /* 0x000000ffff137224 */ /* 0x000fe200078e0018 */
[----:B------:R-:W-:Y:S05]  /*5180*/  BRA `(.L_x_8206) ;  /* 0x000004e000007947 */ /* 0x000fea0003800000 */
.L_x_8229:
        /* <DEDUP_REMOVED lines=17> */
.L_x_8236:
[----:B------:R-:W-:-:S04]  /*52a0*/  LOP3.LUT R0, R7, 0x80000000, RZ, 0xc0, !PT ;  /* 0x8000000007007812 */ /* 0x000fc800078ec0ff */
[----:B------:R-:W-:-:S04]  /*52b0*/  SHF.R.U32.HI R5, RZ, 0x18, R0 ;  /* 0x00000018ff057819 */ /* 0x000fc80000011600 */
[----:B------:R-:W-:-:S04]  /*52c0*/  LOP3.LUT R4, R4, R5, RZ, 0xfc, !PT ;  /* 0x0000000504047212 */ /* 0x000fc800078efcff */
[----:B------:R-:W-:Y:S02]  /*52d0*/  PRMT R0, R4, 0x7610, R0 ;  /* 0x0000761004007816 */ /* 0x000fe40000000000 */
.L_x_8235:
[----:B------:R-:W-:Y:S05]  /*52e0*/  BSYNC B0 ;  /* 0x0000000000007941 */ /* 0x000fea0003800000 */
.L_x_8234:
[----:B------:R0:W-:Y:S01]  /*52f0*/  STG.E.U8 [R2.64], R0 ;  /* 0x0000000002007986 */ /* 0x0001e2000c101124 */
[----:B------:R-:W-:Y:S01]  /*5300*/  IMAD.MOV.U32 R19, RZ, RZ, R24 ;  /* 0x000000ffff137224 */ /* 0x000fe200078e0018 */
[----:B------:R-:W-:Y:S05]  /*5310*/  BRA `(.L_x_8206) ;  /* 0x0000035000007947 */ /* 0x000fea0003800000 */
.L_x_8228:
        /* <DEDUP_REMOVED lines=23> */
.L_x_8211:
        /* <DEDUP_REMOVED lines=21> */
.L_x_8238:
[----:B------:R-:W-:Y:S01]  /*55e0*/  HADD2.F32 R4, -RZ, R6.H0_H0 ;  /* 0x20000006ff047230 */ /* 0x000fe20000004100 */
[----:B------:R-:W-:-:S05]  /*55f0*/  IMAD.MOV.U32 R19, RZ, RZ, R24 ;  /* 0x000000ffff137224 */ /* 0x000fca00078e0018 */
[----:B------:R-:W0:Y:S02]  /*5600*/  F2I.U64.TRUNC R4, R4 ;  /* 0x0000000400047311 */ /* 0x000e24000020d800 */
[----:B0-----:R0:W-:Y:S01]  /*5610*/  STG.E.64 [R2.64], R4 ;  /* 0x0000000402007986 */ /* 0x0011e2000c101b24 */
[----:B------:R-:W-:Y:S05]  /*5620*/  BRA `(.L_x_8206) ;  /* 0x0000004000007947 */ /* 0x000fea0003800000 */
.L_x_8237:
[----:B------:R-:W-:Y:S01]  /*5630*/  HADD2.F32 R6, -RZ, R6.H0_H0 ;  /* 0x20000006ff067230 */ /* 0x000fe20000004100 */
[----:B------:R-:W-:-:S03]  /*5640*/  IMAD.MOV.U32 R19, RZ, RZ, R24 ;  /* 0x000000ffff137224 */ /* 0x000fc600078e0018 */
[----:B------:R-:W0:Y:S02]  /*5650*/  F2I.FTZ.U32.TRUNC.NTZ R5, R6 ;  /* 0x0000000600057305 */ /* 0x000e24000021f000 */
[----:B0-----:R0:W-:Y:S02]  /*5660*/  STG.E [R2.64], R5 ;  /* 0x0000000502007986 */ /* 0x0011e4000c101924 */
.L_x_8206:
[----:B-1----:R-:W-:Y:S05]  /*5670*/  BSYNC B6 ;  /* 0x0000000000067941 */ /* 0x002fea0003800000 */
.L_x_8205:
        /* <DEDUP_REMOVED lines=23> */
.L_x_8244:
[----:B------:R-:W-:-:S06]  /*57f0*/  HADD2.F32 R5, -RZ, R25.H0_H0 ;  /* 0x20000019ff057230 */ /* 0x000fcc0000004100 */
[----:B------:R-:W0:Y:S02]  /*5800*/  F2I.S64.TRUNC R4, R5 ;  /* 0x0000000500047311 */ /* 0x000e24000020d900 */
[----:B0-----:R0:W-:Y:S01]  /*5810*/  STG.E.U8 [R2.64], R4 ;  /* 0x0000000402007986 */ /* 0x0011e2000c101124 */
[----:B------:R-:W-:Y:S05]  /*5820*/  BRA `(.L_x_8246) ;  /* 0x00000e4000007947 */ /* 0x000fea0003800000 */
.L_x_8243:
        /* <DEDUP_REMOVED lines=10> */
.L_x_8248:
[----:B------:R-:W-:-:S06]  /*58d0*/  HADD2.F32 R25, -RZ, R25.H0_H0 ;  /* 0x20000019ff197230 */ /* 0x000fcc0000004100 */
[----:B------:R-:W0:Y:S02]  /*58e0*/  F2I.FTZ.TRUNC.NTZ R25, R25 ;  /* 0x0000001900197305 */ /* 0x000e24000021f100 */
[----:B0-----:R0:W-:Y:S01]  /*58f0*/  STG.E [R2.64], R25 ;  /* 0x0000001902007986 */ /* 0x0011e2000c101924 */
[----:B------:R-:W-:Y:S05]  /*5900*/  BRA `(.L_x_8246) ;  /* 0x00000d6000007947 */ /* 0x000fea0003800000 */
.L_x_8247:
[----:B------:R-:W-:-:S06]  /*5910*/  HADD2.F32 R25, -RZ, R25.H0_H0 ;  /* 0x20000019ff197230 */ /* 0x000fcc0000004100 */
[----:B------:R-:W0:Y:S02]  /*5920*/  F2I.FTZ.TRUNC.NTZ R25, R25 ;  /* 0x0000001900197305 */ /* 0x000e24000021f100 */
[----:B0-----:R0:W-:Y:S01]  /*5930*/  STG.E.U16 [R2.64], R25 ;  /* 0x0000001902007986 */ /* 0x0011e2000c101524 */
[----:B------:R-:W-:Y:S05]  /*5940*/  BRA `(.L_x_8246) ;  /* 0x00000d2000007947 */ /* 0x000fea0003800000 */
.L_x_8242:
        /* <DEDUP_REMOVED lines=9> */
.L_x_8250:
[----:B------:R0:W-:Y:S01]  /*59e0*/  STG.E.U16 [R2.64], R25 ;  /* 0x0000001902007986 */ /* 0x0001e2000c101524 */
[----:B------:R-:W-:Y:S05]  /*59f0*/  BRA `(.L_x_8246) ;  /* 0x00000c7000007947 */ /* 0x000fea0003800000 */
.L_x_8249:
        /* <DEDUP_REMOVED lines=10> */
.L_x_8252:
[----:B------:R-:W-:-:S05]  /*5aa0*/  HADD2.F32 R0, -RZ, R25.H0_H0 ;  /* 0x20000019ff007230 */ /* 0x000fca0000004100 */
[----:B------:R-:W-:-:S04]  /*5ab0*/  F2FP.PACK_AB R0, RZ, R0 ;  /* 0x00000000ff00723e */ /* 0x000fc800000000ff */
[----:B------:R-:W-:-:S05]  /*5ac0*/  PRMT R0, R0, 0x5410, RZ ;  /* 0x0000541000007816 */ /* 0x000fca00000000ff */
[----:B------:R0:W-:Y:S01]  /*5ad0*/  STG.E [R2.64], R0 ;  /* 0x0000000002007986 */ /* 0x0001e2000c101924 */
[----:B------:R-:W-:Y:S05]  /*5ae0*/  BRA `(.L_x_8246) ;  /* 0x00000b8000007947 */ /* 0x000fea0003800000 */
.L_x_8251:
[----:B------:R-:W-:-:S05]  /*5af0*/  HADD2.F32 R4, -RZ, R25.H0_H0 ;  /* 0x20000019ff047230 */ /* 0x000fca0000004100 */
[----:B------:R-:W-:-:S06]  /*5b00*/  FMUL.FTZ R4, R4, 1 ;  /* 0x3f80000004047820 */ /* 0x000fcc0000410000 */
[----:B------:R-:W0:Y:S02]  /*5b10*/  F2F.F64.F32 R4, R4 ;  /* 0x0000000400047310 */ /* 0x000e240000201800 */
[----:B0-----:R0:W-:Y:S01]  /*5b20*/  STG.E.64 [R2.64], R4 ;  /* 0x0000000402007986 */ /* 0x0011e2000c101b24 */
[----:B------:R-:W-:Y:S05]  /*5b30*/  BRA `(.L_x_8246) ;  /* 0x00000b3000007947 */ /* 0x000fea0003800000 */
.L_x_8241:
        /* <DEDUP_REMOVED lines=13> */
.L_x_8255:
[----:B------:R-:W-:Y:S01]  /*5c10*/  HADD2.F32 R25, -RZ, R25.H0_H0 ;  /* 0x20000019ff197230 */ /* 0x000fe20000004100 */
[----:B------:R-:W-:-:S04]  /*5c20*/  CS2R R6, SRZ ;  /* 0x0000000000067805 */ /* 0x000fc8000001ff00 */
[----:B------:R-:W-:-:S06]  /*5c30*/  FMUL.FTZ R4, R25, 1 ;  /* 0x3f80000019047820 */ /* 0x000fcc0000410000 */
[----:B------:R-:W0:Y:S02]  /*5c40*/  F2F.F64.F32 R4, R4 ;  /* 0x0000000400047310 */ /* 0x000e240000201800 */
[----:B0-----:R0:W-:Y:S01]  /*5c50*/  STG.E.128 [R2.64], R4 ;  /* 0x0000000402007986 */ /* 0x0011e2000c101d24 */
[----:B------:R-:W-:Y:S05]  /*5c60*/  BRA `(.L_x_8246) ;  /* 0x00000a0000007947 */ /* 0x000fea0003800000 */
.L_x_8254:
        /* <DEDUP_REMOVED lines=21> */
.L_x_8259:
[----:B------:R-:W-:Y:S05]  /*5dc0*/  BSYNC B0 ;  /* 0x0000000000007941 */ /* 0x000fea0003800000 */
.L_x_8258:
[----:B------:R-:W-:-:S05]  /*5dd0*/  LOP3.LUT R5, R0, R5, RZ, 0xfc, !PT ;  /* 0x0000000500057212 */ /* 0x000fca00078efcff */
[----:B------:R0:W-:Y:S01]  /*5de0*/  STG.E.U8 [R2.64], R5 ;  /* 0x0000000502007986 */ /* 0x0001e2000c101124 */
[----:B------:R-:W-:Y:S05]  /*5df0*/  BRA `(.L_x_8246) ;  /* 0x0000087000007947 */ /* 0x000fea0003800000 */
.L_x_8257:
        /* <DEDUP_REMOVED lines=13> */
.L_x_8261:
[----:B------:R-:W-:Y:S01]  /*5ed0*/  IMAD.MOV.U32 R0, RZ, RZ, 0x7f ;  /* 0x0000007fff007424 */ /* 0x000fe200078e00ff */
[----:B------:R-:W-:-:S04]  /*5ee0*/  ISETP.GT.U32.AND P0, PT, R4, 0x7f800000, PT ;  /* 0x7f8000000400780c */ /* 0x000fc80003f04070 */
[----:B------:R-:W-:-:S04]  /*5ef0*/  SEL R0, R0, 0x7c, P0 ;  /* 0x0000007c00007807 */ /* 0x000fc80000000000 */
.L_x_8262:
[----:B------:R-:W-:Y:S05]  /*5f00*/  BSYNC B0 ;  /* 0x0000000000007941 */ /* 0x000fea0003800000 */
.L_x_8260:
[----:B------:R-:W-:-:S04]  /*5f10*/  LOP3.LUT R4, R25, 0x80000000, RZ, 0xc0, !PT ;  /* 0x8000000019047812 */ /* 0x000fc800078ec0ff */
[----:B------:R-:W-:-:S04]  /*5f20*/  SHF.R.U32.HI R5, RZ, 0x18, R4 ;  /* 0x00000018ff057819 */ /* 0x000fc80000011604 */
[----:B------:R-:W-:-:S05]  /*5f30*/  LOP3.LUT R5, R0, R5, RZ, 0xfc, !PT ;  /* 0x0000000500057212 */ /* 0x000fca00078efcff */
[----:B------:R0:W-:Y:S01]  /*5f40*/  STG.E.U8 [R2.64], R5 ;  /* 0x0000000502007986 */ /* 0x0001e2000c101124 */
[----:B------:R-:W-:Y:S05]  /*5f50*/  BRA `(.L_x_8246) ;  /* 0x0000071000007947 */ /* 0x000fea0003800000 */
.L_x_8256:
[----:B------:R-:W-:-:S05]  /*5f60*/  HADD2.F32 R0, -RZ, R25.H0_H0 ;  /* 0x20000019ff007230 */ /* 0x000fca0000004100 */
[----:B------:R-:W-:-:S05]  /*5f70*/  F2FP.BF16.PACK_AB R0, RZ, R0 ;  /* 0x00000000ff00723e */ /* 0x000fca00000010ff */
[----:B------:R0:W-:Y:S01]  /*5f80*/  STG.E.U16 [R2.64], R0 ;  /* 0x0000000002007986 */ /* 0x0001e2000c101524 */
[----:B------:R-:W-:Y:S05]  /*5f90*/  BRA `(.L_x_8246) ;  /* 0x000006d000007947 */ /* 0x000fea0003800000 */
.L_x_8253:
        /* <DEDUP_REMOVED lines=12> */
.L_x_8265:
        /* <DEDUP_REMOVED lines=17> */
.L_x_8268:
[----:B------:R-:W-:-:S04]  /*6170*/  LOP3.LUT R0, R25, 0x80000000, RZ, 0xc0, !PT ;  /* 0x8000000019007812 */ /* 0x000fc800078ec0ff */
[----:B------:R-:W-:-:S04]  /*6180*/  SHF.R.U32.HI R5, RZ, 0x18, R0 ;  /* 0x00000018ff057819 */ /* 0x000fc80000011600 */
[----:B------:R-:W-:-:S04]  /*6190*/  LOP3.LUT R4, R4, R5, RZ, 0xfc, !PT ;  /* 0x0000000504047212 */ /* 0x000fc800078efcff */
[----:B------:R-:W-:Y:S02]  /*61a0*/  PRMT R0, R4, 0x7610, R0 ;  /* 0x0000761004007816 */ /* 0x000fe40000000000 */
.L_x_8267:
[----:B------:R-:W-:Y:S05]  /*61b0*/  BSYNC B0 ;  /* 0x0000000000007941 */ /* 0x000fea0003800000 */
.L_x_8266:
[----:B------:R0:W-:Y:S01]  /*61c0*/  STG.E.U8 [R2.64], R0 ;  /* 0x0000000002007986 */ /* 0x0001e2000c101124 */
[----:B------:R-:W-:Y:S05]  /*61d0*/  BRA `(.L_x_8246) ;  /* 0x0000049000007947 */ /* 0x000fea0003800000 */
.L_x_8264:
        /* <DEDUP_REMOVED lines=17> */
.L_x_8271:
[----:B------:R-:W-:-:S04]  /*62f0*/  LOP3.LUT R0, R25, 0x80000000, RZ, 0xc0, !PT ;  /* 0x8000000019007812 */ /* 0x000fc800078ec0ff */
[----:B------:R-:W-:-:S04]  /*6300*/  SHF.R.U32.HI R5, RZ, 0x18, R0 ;  /* 0x00000018ff057819 */ /* 0x000fc80000011600 */
[----:B------:R-:W-:-:S04]  /*6310*/  LOP3.LUT R4, R4, R5, RZ, 0xfc, !PT ;  /* 0x0000000504047212 */ /* 0x000fc800078efcff */
[----:B------:R-:W-:Y:S02]  /*6320*/  PRMT R0, R4, 0x7610, R0 ;  /* 0x0000761004007816 */ /* 0x000fe40000000000 */
.L_x_8270:
[----:B------:R-:W-:Y:S05]  /*6330*/  BSYNC B0 ;  /* 0x0000000000007941 */ /* 0x000fea0003800000 */
.L_x_8269:
[----:B------:R0:W-:Y:S01]  /*6340*/  STG.E.U8 [R2.64], R0 ;  /* 0x0000000002007986 */ /* 0x0001e2000c101124 */
[----:B------:R-:W-:Y:S05]  /*6350*/  BRA `(.L_x_8246) ;  /* 0x0000031000007947 */ /* 0x000fea0003800000 */
.L_x_8263:
        /* <DEDUP_REMOVED lines=22> */
.L_x_8245:
        /* <DEDUP_REMOVED lines=20> */
.L_x_8273:
[----:B------:R-:W-:-:S06]  /*6600*/  HADD2.F32 R4, -RZ, R25.H0_H0 ;  /* 0x20000019ff047230 */ /* 0x000fcc0000004100 */
[----:B------:R-:W0:Y:S02]  /*6610*/  F2I.U64.TRUNC R4, R4 ;  /* 0x0000000400047311 */ /* 0x000e24000020d800 */
[----:B0-----:R0:W-:Y:S01]  /*6620*/  STG.E.64 [R2.64], R4 ;  /* 0x0000000402007986 */ /* 0x0011e2000c101b24 */
[----:B------:R-:W-:Y:S05]  /*6630*/  BRA `(.L_x_8246) ;  /* 0x0000003000007947 */ /* 0x000fea0003800000 */
.L_x_8272:
[----:B------:R-:W-:-:S06]  /*6640*/  HADD2.F32 R25, -RZ, R25.H0_H0 ;  /* 0x20000019ff197230 */ /* 0x000fcc0000004100 */
[----:B------:R-:W0:Y:S02]  /*6650*/  F2I.FTZ.U32.TRUNC.NTZ R25, R25 ;  /* 0x0000001900197305 */ /* 0x000e24000021f000 */
[----:B0-----:R0:W-:Y:S02]  /*6660*/  STG.E [R2.64], R25 ;  /* 0x0000001902007986 */ /* 0x0011e4000c101924 */
.L_x_8246:
        /* <DEDUP_REMOVED lines=23> */
.L_x_8277:
[----:B------:R-:W-:-:S06]  /*67e0*/  HADD2.F32 R5, -RZ, R22.H0_H0 ;  /* 0x20000016ff057230 */ /* 0x000fcc0000004100 */
[----:B------:R-:W0:Y:S02]  /*67f0*/  F2I.S64.TRUNC R4, R5 ;  /* 0x0000000500047311 */ /* 0x000e24000020d900 */
[----:B0-----:R0:W-:Y:S01]  /*6800*/  STG.E.U8 [R2.64], R4 ;  /* 0x0000000402007986 */ /* 0x0011e2000c101124 */
[----:B------:R-:W-:Y:S05]  /*6810*/  BRA `(.L_x_8279) ;  /* 0x00000e4000007947 */ /* 0x000fea0003800000 */
.L_x_8276:
        /* <DEDUP_REMOVED lines=10> */
.L_x_8281:
[----:B------:R-:W-:-:S04]  /*68c0*/  HADD2.F32 R22, -RZ, R22.H0_H0 ;  /* 0x20000016ff167230 */ /* 0x000fc80000004100 */
[----:B------:R-:W0:Y:S02]  /*68d0*/  F2I.FTZ.TRUNC.NTZ R5, R22 ;  /* 0x0000001600057305 */ /* 0x000e24000021f100 */
[----:B0-----:R0:W-:Y:S01]  /*68e0*/  STG.E [R2.64], R5 ;  /* 0x0000000502007986 */ /* 0x0011e2000c101924 */
[----:B------:R-:W-:Y:S05]  /*68f0*/  BRA `(.L_x_8279) ;  /* 0x00000d6000007947 */ /* 0x000fea0003800000 */
.L_x_8280:
[----:B------:R-:W-:-:S04]  /*6900*/  HADD2.F32 R22, -RZ, R22.H0_H0 ;  /* 0x20000016ff167230 */ /* 0x000fc80000004100 */
[----:B------:R-:W0:Y:S02]  /*6910*/  F2I.FTZ.TRUNC.NTZ R5, R22 ;  /* 0x0000001600057305 */ /* 0x000e24000021f100 */
[----:B0-----:R0:W-:Y:S01]  /*6920*/  STG.E.U16 [R2.64], R5 ;  /* 0x0000000502007986 */ /* 0x0011e2000c101524 */
[----:B------:R-:W-:Y:S05]  /*6930*/  BRA `(.L_x_8279) ;  /* 0x00000d2000007947 */ /* 0x000fea0003800000 */
.L_x_8275:
        /* <DEDUP_REMOVED lines=9> */
.L_x_8283:
[----:B------:R0:W-:Y:S01]  /*69d0*/  STG.E.U16 [R2.64], R22 ;  /* 0x0000001602007986 */ /* 0x0001e2000c101524 */
[----:B------:R-:W-:Y:S05]  /*69e0*/  BRA `(.L_x_8279) ;  /* 0x00000c7000007947 */ /* 0x000fea0003800000 */
.L_x_8282:
        /* <DEDUP_REMOVED lines=10> */
.L_x_8285:
[----:B------:R-:W-:-:S05]  /*6a90*/  HADD2.F32 R0, -RZ, R22.H0_H0 ;  /* 0x20000016ff007230 */ /* 0x000fca0000004100 */
[----:B------:R-:W-:-:S04]  /*6aa0*/  F2FP.PACK_AB R0, RZ, R0 ;  /* 0x00000000ff00723e */ /* 0x000fc800000000ff */
[----:B------:R-:W-:-:S05]  /*6ab0*/  PRMT R0, R0, 0x5410, RZ ;  /* 0x0000541000007816 */ /* 0x000fca00000000ff */
[----:B------:R0:W-:Y:S01]  /*6ac0*/  STG.E [R2.64], R0 ;  /* 0x0000000002007986 */ /* 0x0001e2000c101924 */
[----:B------:R-:W-:Y:S05]  /*6ad0*/  BRA `(.L_x_8279) ;  /* 0x00000b8000007947 */ /* 0x000fea0003800000 */
.L_x_8284:
[----:B------:R-:W-:-:S05]  /*6ae0*/  HADD2.F32 R4, -RZ, R22.H0_H0 ;  /* 0x20000016ff047230 */ /* 0x000fca0000004100 */
[----:B------:R-:W-:-:S06]  /*6af0*/  FMUL.FTZ R4, R4, 1 ;  /* 0x3f80000004047820 */ /* 0x000fcc0000410000 */
[----:B------:R-:W0:Y:S02]  /*6b00*/  F2F.F64.F32 R4, R4 ;  /* 0x0000000400047310 */ /* 0x000e240000201800 */
[----:B0-----:R0:W-:Y:S01]  /*6b10*/  STG.E.64 [R2.64], R4 ;  /* 0x0000000402007986 */ /* 0x0011e2000c101b24 */
[----:B------:R-:W-:Y:S05]  /*6b20*/  BRA `(.L_x_8279) ;  /* 0x00000b3000007947 */ /* 0x000fea0003800000 */
.L_x_8274:
        /* <DEDUP_REMOVED lines=13> */
.L_x_8288:
[----:B------:R-:W-:Y:S01]  /*6c00*/  HADD2.F32 R22, -RZ, R22.H0_H0 ;  /* 0x20000016ff167230 */ /* 0x000fe20000004100 */
[----:B------:R-:W-:-:S04]  /*6c10*/  CS2R R6, SRZ ;  /* 0x0000000000067805 */ /* 0x000fc8000001ff00 */
[----:B------:R-:W-:-:S06]  /*6c20*/  FMUL.FTZ R4, R22, 1 ;  /* 0x3f80000016047820 */ /* 0x000fcc0000410000 */
[----:B------:R-:W0:Y:S02]  /*6c30*/  F2F.F64.F32 R4, R4 ;  /* 0x0000000400047310 */ /* 0x000e240000201800 */
[----:B0-----:R0:W-:Y:S01]  /*6c40*/  STG.E.128 [R2.64], R4 ;  /* 0x0000000402007986 */ /* 0x0011e2000c101d24 */
[----:B------:R-:W-:Y:S05]  /*6c50*/  BRA `(.L_x_8279) ;  /* 0x00000a0000007947 */ /* 0x000fea0003800000 */
.L_x_8287:
        /* <DEDUP_REMOVED lines=21> */
.L_x_8292:
[----:B------:R-:W-:Y:S05]  /*6db0*/  BSYNC B0 ;  /* 0x0000000000007941 */ /* 0x000fea0003800000 */
.L_x_8291:
[----:B------:R-:W-:-:S05]  /*6dc0*/  LOP3.LUT R5, R0, R5, RZ, 0xfc, !PT ;  /* 0x0000000500057212 */ /* 0x000fca00078efcff */
[----:B------:R0:W-:Y:S01]  /*6dd0*/  STG.E.U8 [R2.64], R5 ;  /* 0x0000000502007986 */ /* 0x0001e2000c101124 */
[----:B------:R-:W-:Y:S05]  /*6de0*/  BRA `(.L_x_8279) ;  /* 0x0000087000007947 */ /* 0x000fea0003800000 */
.L_x_8290:
        /* <DEDUP_REMOVED lines=13> */
.L_x_8294:
[----:B------:R-:W-:Y:S01]  /*6ec0*/  IMAD.MOV.U32 R0, RZ, RZ, 0x7f ;  /* 0x0000007fff007424 */ /* 0x000fe200078e00ff */
[----:B------:R-:W-:-:S04]  /*6ed0*/  ISETP.GT.U32.AND P0, PT, R4, 0x7f800000, PT ;  /* 0x7f8000000400780c */ /* 0x000fc80003f04070 */
[----:B------:R-:W-:-:S04]  /*6ee0*/  SEL R0, R0, 0x7c, P0 ;  /* 0x0000007c00007807 */ /* 0x000fc80000000000 */
.L_x_8295:
[----:B------:R-:W-:Y:S05]  /*6ef0*/  BSYNC B0 ;  /* 0x0000000000007941 */ /* 0x000fea0003800000 */
.L_x_8293:
[----:B------:R-:W-:-:S04]  /*6f00*/  LOP3.LUT R4, R5, 0x80000000, RZ, 0xc0, !PT ;  /* 0x8000000005047812 */ /* 0x000fc800078ec0ff */
[----:B------:R-:W-:-:S04]  /*6f10*/  SHF.R.U32.HI R5, RZ, 0x18, R4 ;  /* 0x00000018ff057819 */ /* 0x000fc80000011604 */
[----:B------:R-:W-:-:S05]  /*6f20*/  LOP3.LUT R5, R0, R5, RZ, 0xfc, !PT ;  /* 0x0000000500057212 */ /* 0x000fca00078efcff */
[----:B------:R0:W-:Y:S01]  /*6f30*/  STG.E.U8 [R2.64], R5 ;  /* 0x0000000502007986 */ /* 0x0001e2000c101124 */
[----:B------:R-:W-:Y:S05]  /*6f40*/  BRA `(.L_x_8279) ;  /* 0x0000071000007947 */ /* 0x000fea0003800000 */
.L_x_8289:
[----:B------:R-:W-:-:S05]  /*6f50*/  HADD2.F32 R0, -RZ, R22.H0_H0 ;  /* 0x20000016ff007230 */ /* 0x000fca0000004100 */
[----:B------:R-:W-:-:S05]  /*6f60*/  F2FP.BF16.PACK_AB R0, RZ, R0 ;  /* 0x00000000ff00723e */ /* 0x000fca00000010ff */
[----:B------:R0:W-:Y:S01]  /*6f70*/  STG.E.U16 [R2.64], R0 ;  /* 0x0000000002007986 */ /* 0x0001e2000c101524 */
[----:B------:R-:W-:Y:S05]  /*6f80*/  BRA `(.L_x_8279) ;  /* 0x000006d000007947 */ /* 0x000fea0003800000 */
.L_x_8286:
        /* <DEDUP_REMOVED lines=12> */
.L_x_8298:
        /* <DEDUP_REMOVED lines=17> */
.L_x_8301:
[----:B------:R-:W-:-:S04]  /*7160*/  LOP3.LUT R0, R7, 0x80000000, RZ, 0xc0, !PT ;  /* 0x8000000007007812 */ /* 0x000fc800078ec0ff */
[----:B------:R-:W-:-:S04]  /*7170*/  SHF.R.U32.HI R5, RZ, 0x18, R0 ;  /* 0x00000018ff057819 */ /* 0x000fc80000011600 */
[----:B------:R-:W-:-:S04]  /*7180*/  LOP3.LUT R4, R4, R5, RZ, 0xfc, !PT ;  /* 0x0000000504047212 */ /* 0x000fc800078efcff */
[----:B------:R-:W-:Y:S02]  /*7190*/  PRMT R0, R4, 0x7610, R0 ;  /* 0x0000761004007816 */ /* 0x000fe40000000000 */
.L_x_8300:
[----:B------:R-:W-:Y:S05]  /*71a0*/  BSYNC B0 ;  /* 0x0000000000007941 */ /* 0x000fea0003800000 */
.L_x_8299:
[----:B------:R0:W-:Y:S01]  /*71b0*/  STG.E.U8 [R2.64], R0 ;  /* 0x0000000002007986 */ /* 0x0001e2000c101124 */
[----:B------:R-:W-:Y:S05]  /*71c0*/  BRA `(.L_x_8279) ;  /* 0x0000049000007947 */ /* 0x000fea0003800000 */
.L_x_8297:
        /* <DEDUP_REMOVED lines=17> */
.L_x_8304:
[----:B------:R-:W-:-:S04]  /*72e0*/  LOP3.LUT R0, R7, 0x80000000, RZ, 0xc0, !PT ;  /* 0x8000000007007812 */ /* 0x000fc800078ec0ff */
[----:B------:R-:W-:-:S04]  /*72f0*/  SHF.R.U32.HI R5, RZ, 0x18, R0 ;  /* 0x00000018ff057819 */ /* 0x000fc80000011600 */
[----:B------:R-:W-:-:S04]  /*7300*/  LOP3.LUT R4, R4, R5, RZ, 0xfc, !PT ;  /* 0x0000000504047212 */ /* 0x000fc800078efcff */
[----:B------:R-:W-:Y:S02]  /*7310*/  PRMT R0, R4, 0x7610, R0 ;  /* 0x0000761004007816 */ /* 0x000fe40000000000 */
.L_x_8303:
[----:B------:R-:W-:Y:S05]  /*7320*/  BSYNC B0 ;  /* 0x0000000000007941 */ /* 0x000fea0003800000 */
.L_x_8302:
[----:B------:R0:W-:Y:S01]  /*7330*/  STG.E.U8 [R2.64], R0 ;  /* 0x0000000002007986 */ /* 0x0001e2000c101124 */
[----:B------:R-:W-:Y:S05]  /*7340*/  BRA `(.L_x_8279) ;  /* 0x0000031000007947 */ /* 0x000fea0003800000 */
.L_x_8296:
        /* <DEDUP_REMOVED lines=22> */
.L_x_8278:
        /* <DEDUP_REMOVED lines=20> */
.L_x_8306:
[----:B------:R-:W-:-:S06]  /*75f0*/  HADD2.F32 R4, -RZ, R22.H0_H0 ;  /* 0x20000016ff047230 */ /* 0x000fcc0000004100 */
[----:B------:R-:W0:Y:S02]  /*7600*/  F2I.U64.TRUNC R4, R4 ;  /* 0x0000000400047311 */ /* 0x000e24000020d800 */
[----:B0-----:R0:W-:Y:S01]  /*7610*/  STG.E.64 [R2.64], R4 ;  /* 0x0000000402007986 */ /* 0x0011e2000c101b24 */
[----:B------:R-:W-:Y:S05]  /*7620*/  BRA `(.L_x_8279) ;  /* 0x0000003000007947 */ /* 0x000fea0003800000 */
.L_x_8305:
[----:B------:R-:W-:-:S04]  /*7630*/  HADD2.F32 R22, -RZ, R22.H0_H0 ;  /* 0x20000016ff167230 */ /* 0x000fc80000004100 */
[----:B------:R-:W0:Y:S02]  /*7640*/  F2I.FTZ.U32.TRUNC.NTZ R5, R22 ;  /* 0x0000001600057305 */ /* 0x000e24000021f000 */
[----:B0-----:R0:W-:Y:S02]  /*7650*/  STG.E [R2.64], R5 ;  /* 0x0000000502007986 */ /* 0x0011e4000c101924 */
.L_x_8279:
[----:B------:R-:W-:Y:S02]  /*7660*/  IADD3 R19, R19, 0x80, RZ ;  /* 0x0000008013137810 */ /* 0x000fe40007ffe0ff */
.L_x_8240:
[----:B------:R-:W-:Y:S05]  /*7670*/  BSYNC B6 ;  /* 0x0000000000067941 */ /* 0x000fea0003800000 */
.L_x_8239:
        /* <DEDUP_REMOVED lines=21> */
.L_x_8310:
[----:B------:R-:W-:-:S06]  /*77d0*/  HADD2.F32 R5, -RZ, R23.H0_H0 ;  /* 0x20000017ff057230 */ /* 0x000fcc0000004100 */
[----:B------:R-:W0:Y:S02]  /*77e0*/  F2I.S64.TRUNC R4, R5 ;  /* 0x0000000500047311 */ /* 0x000e24000020d900 */
[----:B0-----:R-:W-:Y:S01]  /*77f0*/  STG.E.U8 [R2.64], R4 ;  /* 0x0000000402007986 */ /* 0x001fe2000c101124 */
[----:B------:R-:W-:Y:S05]  /*7800*/  EXIT ;  /* 0x000000000000794d */ /* 0x000fea0003800000 */
.L_x_8309:
        /* <DEDUP_REMOVED lines=10> */
.L_x_8313:
[----:B------:R-:W-:-:S06]  /*78b0*/  HADD2.F32 R23, -RZ, R23.H0_H0 ;  /* 0x20000017ff177230 */ /* 0x000fcc0000004100 */
[----:B------:R-:W0:Y:S02]  /*78c0*/  F2I.FTZ.TRUNC.NTZ R23, R23 ;  /* 0x0000001700177305 */ /* 0x000e24000021f100 */
[----:B0-----:R-:W-:Y:S01]  /*78d0*/  STG.E [R2.64], R23 ;  /* 0x0000001702007986 */ /* 0x001fe2000c101924 */
[----:B------:R-:W-:Y:S05]  /*78e0*/  EXIT ;  /* 0x000000000000794d */ /* 0x000fea0003800000 */
.L_x_8312:
[----:B------:R-:W-:-:S06]  /*78f0*/  HADD2.F32 R23, -RZ, R23.H0_H0 ;  /* 0x20000017ff177230 */ /* 0x000fcc0000004100 */
[----:B------:R-:W0:Y:S02]  /*7900*/  F2I.FTZ.TRUNC.NTZ R23, R23 ;  /* 0x0000001700177305 */ /* 0x000e24000021f100 */
[----:B0-----:R-:W-:Y:S01]  /*7910*/  STG.E.U16 [R2.64], R23 ;  /* 0x0000001702007986 */ /* 0x001fe2000c101524 */
[----:B------:R-:W-:Y:S05]  /*7920*/  EXIT ;  /* 0x000000000000794d */ /* 0x000fea0003800000 */
.L_x_8308:
        /* <DEDUP_REMOVED lines=9> */
.L_x_8315:
[----:B------:R-:W-:Y:S01]  /*79c0*/  STG.E.U16 [R2.64], R23 ;  /* 0x0000001702007986 */ /* 0x000fe2000c101524 */
[----:B------:R-:W-:Y:S05]  /*79d0*/  EXIT ;  /* 0x000000000000794d */ /* 0x000fea0003800000 */
.L_x_8314:
        /* <DEDUP_REMOVED lines=10> */
.L_x_8317:
[----:B------:R-:W-:-:S05]  /*7a80*/  HADD2.F32 R0, -RZ, R23.H0_H0 ;  /* 0x20000017ff007230 */ /* 0x000fca0000004100 */
[----:B------:R-:W-:-:S04]  /*7a90*/  F2FP.PACK_AB R0, RZ, R0 ;  /* 0x00000000ff00723e */ /* 0x000fc800000000ff */
[----:B------:R-:W-:-:S05]  /*7aa0*/  PRMT R0, R0, 0x5410, RZ ;  /* 0x0000541000007816 */ /* 0x000fca00000000ff */
[----:B------:R-:W-:Y:S01]  /*7ab0*/  STG.E [R2.64], R0 ;  /* 0x0000000002007986 */ /* 0x000fe2000c101924 */
[----:B------:R-:W-:Y:S05]  /*7ac0*/  EXIT ;  /* 0x000000000000794d */ /* 0x000fea0003800000 */
.L_x_8316:
[----:B------:R-:W-:-:S05]  /*7ad0*/  HADD2.F32 R4, -RZ, R23.H0_H0 ;  /* 0x20000017ff047230 */ /* 0x000fca0000004100 */
[----:B------:R-:W-:-:S06]  /*7ae0*/  FMUL.FTZ R4, R4, 1 ;  /* 0x3f80000004047820 */ /* 0x000fcc0000410000 */
[----:B------:R-:W0:Y:S02]  /*7af0*/  F2F.F64.F32 R4, R4 ;  /* 0x0000000400047310 */ /* 0x000e240000201800 */
[----:B0-----:R-:W-:Y:S01]  /*7b00*/  STG.E.64 [R2.64], R4 ;  /* 0x0000000402007986 */ /* 0x001fe2000c101b24 */
[----:B------:R-:W-:Y:S05]  /*7b10*/  EXIT ;  /* 0x000000000000794d */ /* 0x000fea0003800000 */
.L_x_8307:
        /* <DEDUP_REMOVED lines=13> */
.L_x_8320:
[----:B------:R-:W-:Y:S01]  /*7bf0*/  HADD2.F32 R23, -RZ, R23.H0_H0 ;  /* 0x20000017ff177230 */ /* 0x000fe20000004100 */
[----:B------:R-:W-:-:S04]  /*7c00*/  CS2R R6, SRZ ;  /* 0x0000000000067805 */ /* 0x000fc8000001ff00 */
[----:B------:R-:W-:-:S06]  /*7c10*/  FMUL.FTZ R4, R23, 1 ;  /* 0x3f80000017047820 */ /* 0x000fcc0000410000 */
[----:B------:R-:W0:Y:S02]  /*7c20*/  F2F.F64.F32 R4, R4 ;  /* 0x0000000400047310 */ /* 0x000e240000201800 */
[----:B0-----:R-:W-:Y:S01]  /*7c30*/  STG.E.128 [R2.64], R4 ;  /* 0x0000000402007986 */ /* 0x001fe2000c101d24 */
[----:B------:R-:W-:Y:S05]  /*7c40*/  EXIT ;  /* 0x000000000000794d */ /* 0x000fea0003800000 */
.L_x_8319:
        /* <DEDUP_REMOVED lines=21> */
.L_x_8324:
[----:B------:R-:W-:Y:S05]  /*7da0*/  BSYNC B0 ;  /* 0x0000000000007941 */ /* 0x000fea0003800000 */
.L_x_8323:
[----:B------:R-:W-:-:S05]  /*7db0*/  LOP3.LUT R5, R0, R5, RZ, 0xfc, !PT ;  /* 0x0000000500057212 */ /* 0x000fca00078efcff */
[----:B------:R-:W-:Y:S01]  /*7dc0*/  STG.E.U8 [R2.64], R5 ;  /* 0x0000000502007986 */ /* 0x000fe2000c101124 */
[----:B------:R-:W-:Y:S05]  /*7dd0*/  EXIT ;  /* 0x000000000000794d */ /* 0x000fea0003800000 */
.L_x_8322:
        /* <DEDUP_REMOVED lines=13> */
.L_x_8326:
[----:B------:R-:W-:Y:S01]  /*7eb0*/  IMAD.MOV.U32 R0, RZ, RZ, 0x7f ;  /* 0x0000007fff007424 */ /* 0x000fe200078e00ff */
[----:B------:R-:W-:-:S04]  /*7ec0*/  ISETP.GT.U32.AND P0, PT, R4, 0x7f800000, PT ;  /* 0x7f8000000400780c */ /* 0x000fc80003f04070 */
[----:B------:R-:W-:-:S04]  /*7ed0*/  SEL R0, R0, 0x7c, P0 ;  /* 0x0000007c00007807 */ /* 0x000fc80000000000 */
.L_x_8327:
[----:B------:R-:W-:Y:S05]  /*7ee0*/  BSYNC B0 ;  /* 0x0000000000007941 */ /* 0x000fea0003800000 */
.L_x_8325:
[----:B------:R-:W-:-:S04]  /*7ef0*/  LOP3.LUT R4, R23, 0x80000000, RZ, 0xc0, !PT ;  /* 0x8000000017047812 */ /* 0x000fc800078ec0ff */
[----:B------:R-:W-:-:S04]  /*7f00*/  SHF.R.U32.HI R5, RZ, 0x18, R4 ;  /* 0x00000018ff057819 */ /* 0x000fc80000011604 */
[----:B------:R-:W-:-:S05]  /*7f10*/  LOP3.LUT R5, R0, R5, RZ, 0xfc, !PT ;  /* 0x0000000500057212 */ /* 0x000fca00078efcff */
[----:B------:R-:W-:Y:S01]  /*7f20*/  STG.E.U8 [R2.64], R5 ;  /* 0x0000000502007986 */ /* 0x000fe2000c101124 */
[----:B------:R-:W-:Y:S05]  /*7f30*/  EXIT ;  /* 0x000000000000794d */ /* 0x000fea0003800000 */
.L_x_8321:
[----:B------:R-:W-:-:S05]  /*7f40*/  HADD2.F32 R0, -RZ, R23.H0_H0 ;  /* 0x20000017ff007230 */ /* 0x000fca0000004100 */
[----:B------:R-:W-:-:S05]  /*7f50*/  F2FP.BF16.PACK_AB R0, RZ, R0 ;  /* 0x00000000ff00723e */ /* 0x000fca00000010ff */
[----:B------:R-:W-:Y:S01]  /*7f60*/  STG.E.U16 [R2.64], R0 ;  /* 0x0000000002007986 */ /* 0x000fe2000c101524 */
[----:B------:R-:W-:Y:S05]  /*7f70*/  EXIT ;  /* 0x000000000000794d */ /* 0x000fea0003800000 */
.L_x_8318:
        /* <DEDUP_REMOVED lines=12> */
.L_x_8330:
        /* <DEDUP_REMOVED lines=17> */
.L_x_8333:
[----:B------:R-:W-:-:S04]  /*8150*/  LOP3.LUT R0, R23, 0x80000000, RZ, 0xc0, !PT ;  /* 0x8000000017007812 */ /* 0x000fc800078ec0ff */
[----:B------:R-:W-:-:S04]  /*8160*/  SHF.R.U32.HI R5, RZ, 0x18, R0 ;  /* 0x00000018ff057819 */ /* 0x000fc80000011600 */
[----:B------:R-:W-:-:S04]  /*8170*/  LOP3.LUT R4, R4, R5, RZ, 0xfc, !PT ;  /* 0x0000000504047212 */ /* 0x000fc800078efcff */
[----:B------:R-:W-:Y:S02]  /*8180*/  PRMT R0, R4, 0x7610, R0 ;  /* 0x0000761004007816 */ /* 0x000fe40000000000 */
.L_x_8332:
[----:B------:R-:W-:Y:S05]  /*8190*/  BSYNC B0 ;  /* 0x0000000000007941 */ /* 0x000fea0003800000 */
.L_x_8331:
[----:B------:R-:W-:Y:S01]  /*81a0*/  STG.E.U8 [R2.64], R0 ;  /* 0x0000000002007986 */ /* 0x000fe2000c101124 */
[----:B------:R-:W-:Y:S05]  /*81b0*/  EXIT ;  /* 0x000000000000794d */ /* 0x000fea0003800000 */
.L_x_8329:
        /* <DEDUP_REMOVED lines=17> */
.L_x_8336:
[----:B------:R-:W-:-:S04]  /*82d0*/  LOP3.LUT R0, R23, 0x80000000, RZ, 0xc0, !PT ;  /* 0x8000000017007812 */ /* 0x000fc800078ec0ff */
[----:B------:R-:W-:-:S04]  /*82e0*/  SHF.R.U32.HI R5, RZ, 0x18, R0 ;  /* 0x00000018ff057819 */ /* 0x000fc80000011600 */
[----:B------:R-:W-:-:S04]  /*82f0*/  LOP3.LUT R4, R4, R5, RZ, 0xfc, !PT ;  /* 0x0000000504047212 */ /* 0x000fc800078efcff */
[----:B------:R-:W-:Y:S02]  /*8300*/  PRMT R0, R4, 0x7610, R0 ;  /* 0x0000761004007816 */ /* 0x000fe40000000000 */
.L_x_8335:
[----:B------:R-:W-:Y:S05]  /*8310*/  BSYNC B0 ;  /* 0x0000000000007941 */ /* 0x000fea0003800000 */
.L_x_8334:
[----:B------:R-:W-:Y:S01]  /*8320*/  STG.E.U8 [R2.64], R0 ;  /* 0x0000000002007986 */ /* 0x000fe2000c101124 */
[----:B------:R-:W-:Y:S05]  /*8330*/  EXIT ;  /* 0x000000000000794d */ /* 0x000fea0003800000 */
.L_x_8328:
        /* <DEDUP_REMOVED lines=22> */
.L_x_8311:
        /* <DEDUP_REMOVED lines=20> */
.L_x_8338:
[----:B------:R-:W-:-:S06]  /*85e0*/  HADD2.F32 R4, -RZ, R23.H0_H0 ;  /* 0x20000017ff047230 */ /* 0x000fcc0000004100 */
[----:B------:R-:W0:Y:S02]  /*85f0*/  F2I.U64.TRUNC R4, R4 ;  /* 0x0000000400047311 */ /* 0x000e24000020d800 */
[----:B0-----:R-:W-:Y:S01]  /*8600*/  STG.E.64 [R2.64], R4 ;  /* 0x0000000402007986 */ /* 0x001fe2000c101b24 */
[----:B------:R-:W-:Y:S05]  /*8610*/  EXIT ;  /* 0x000000000000794d */ /* 0x000fea0003800000 */
.L_x_8337:
[----:B------:R-:W-:-:S06]  /*8620*/  HADD2.F32 R23, -RZ, R23.H0_H0 ;  /* 0x20000017ff177230 */ /* 0x000fcc0000004100 */
[----:B------:R-:W0:Y:S02]  /*8630*/  F2I.FTZ.U32.TRUNC.NTZ R23, R23 ;  /* 0x0000001700177305 */ /* 0x000e24000021f000 */
[----:B0-----:R-:W-:Y:S01]  /*8640*/  STG.E [R2.64], R23 ;  /* 0x0000001702007986 */ /* 0x001fe2000c101924 */
[----:B------:R-:W-:Y:S05]  /*8650*/  EXIT ;  /* 0x000000000000794d */ /* 0x000fea0003800000 */
.L_x_8339:
        /* <DEDUP_REMOVED lines=10> */
.L_x_18360:


//--------------------- .text._ZN2at6native18elementwise_kernelILi128ELi4EZNS0_22gpu_kernel_impl_nocastIZZZNS0_22reciprocal_kernel_cudaERNS_18TensorIteratorBaseEENKUlvE_clEvENKUlvE3_clEvEUlN3c104HalfEE_EEvS4_RKT_EUliE_EEviT1_ --------------------------
	.section	.text._ZN2at6native18elementwise_kernelILi128ELi4EZNS0_22gpu_kernel_impl_nocastIZZZNS0_22reciprocal_kernel_cudaERNS_18TensorIteratorBaseEENKUlvE_clEvENKUlvE3_clEvEUlN3c104HalfEE_EEvS4_RKT_EUliE_EEviT1_,"ax",@progbits
	.sectioninfo	@"SHI_REGISTERS=12"
	.align	128
        .global         _ZN2at6native18elementwise_kernelILi128ELi4EZNS0_22gpu_kernel_impl_nocastIZZZNS0_22reciprocal_kernel_cudaERNS_18TensorIteratorBaseEENKUlvE_clEvENKUlvE3_clEvEUlN3c104HalfEE_EEvS4_RKT_EUliE_EEviT1_
        .type           _ZN2at6native18elementwise_kernelILi128ELi4EZNS0_22gpu_kernel_impl_nocastIZZZNS0_22reciprocal_kernel_cudaERNS_18TensorIteratorBaseEENKUlvE_clEvENKUlvE3_clEvEUlN3c104HalfEE_EEvS4_RKT_EUliE_EEviT1_,@function
        .size           _ZN2at6native18elementwise_kernelILi128ELi4EZNS0_22gpu_kernel_impl_nocastIZZZNS0_22reciprocal_kernel_cudaERNS_18TensorIteratorBaseEENKUlvE_clEvENKUlvE3_clEvEUlN3c104HalfEE_EEvS4_RKT_EUliE_EEviT1_,(.L_x_18361 - _ZN2at6native18elementwise_kernelILi128ELi4EZNS0_22gpu_kernel_impl_nocastIZZZNS0_22reciprocal_kernel_cudaERNS_18TensorIteratorBaseEENKUlvE_clEvENKUlvE3_clEvEUlN3c104HalfEE_EEvS4_RKT_EUliE_EEviT1_)
        .other          _ZN2at6native18elementwise_kernelILi128ELi4EZNS0_22gpu_kernel_impl_nocastIZZZNS0_22reciprocal_kernel_cudaERNS_18TensorIteratorBaseEENKUlvE_clEvENKUlvE3_clEvEUlN3c104HalfEE_EEvS4_RKT_EUliE_EEviT1_,@"STO_CUDA_ENTRY STV_DEFAULT"
_ZN2at6native18elementwise_kernelILi128ELi4EZNS0_22gpu_kernel_impl_nocastIZZZNS0_22reciprocal_kernel_cudaERNS_18TensorIteratorBaseEENKUlvE_clEvENKUlvE3_clEvEUlN3c104HalfEE_EEvS4_RKT_EUliE_EEviT1_:
.text._ZN2at6native18elementwise_kernelILi128ELi4EZNS0_22gpu_kernel_impl_nocastIZZZNS0_22reciprocal_kernel_cudaERNS_18TensorIteratorBaseEENKUlvE_clEvENKUlvE3_clEvEUlN3c104HalfEE_EEvS4_RKT_EUliE_EEviT1_:
        /* <DEDUP_REMOVED lines=235> */
.L_x_8342:
[----:B------:R-:W-:-:S04]  /*0eb0*/  IADD3 R4, P0, R3, c[0x0][0x368], RZ ;  /* 0x0000da0003047a10 */ /* 0x000fc80007f1e0ff */
[----:B------:R-:W-:-:S05]  /*0ec0*/  IADD3.X R5, RZ, c[0x0][0x36c], RZ, P0, !PT ;  /* 0x0000db00ff057a10 */ /* 0x000fca00007fe4ff */
[----:B------:R-:W2:Y:S01]  /*0ed0*/  LDG.E.U16 R4, [R4.64] ;  /* 0x0000000404047981 */ /* 0x000ea2000c1e1500 */
[----:B------:R-:W-:Y:S02]  /*0ee0*/  IADD3 R2, P0, R2, c[0x0][0x360], RZ ;  /* 0x0000d80002027a10 */ /* 0x000fe40007f1e0ff */
[----:B------:R-:W-:Y:S01]  /*0ef0*/  IADD3 R0, R0, 0x80, RZ ;  /* 0x0000008000007810 */ /* 0x000fe20007ffe0ff */
[----:B--2---:R-:W-:-:S04]  /*0f00*/  HADD2.F32 R6, -RZ, R4.H0_H0 ;  /* 0x20000004ff067230 */ /* 0x004fc80000004100 */
[----:B------:R-:W0:Y:S02]  /*0f10*/  MUFU.RCP R3, R6 ;  /* 0x0000000600037308 */ /* 0x000e240000001000 */
[----:B0-----:R-:W-:-:S05]  /*0f20*/  FADD.FTZ R3, R3, -RZ ;  /* 0x800000ff03037221 */ /* 0x001fca0000010000 */
[----:B------:R-:W-:Y:S02]  /*0f30*/  F2FP.PACK_AB R5, RZ, R3 ;  /* 0x00000003ff05723e */ /* 0x000fe400000000ff */
[----:B------:R-:W-:-:S05]  /*0f40*/  IADD3.X R3, RZ, c[0x0][0x364], RZ, P0, !PT ;  /* 0x0000d900ff037a10 */ /* 0x000fca00007fe4ff */
[----:B------:R0:W-:Y:S02]  /*0f50*/  STG.E.U16 [R2.64], R5 ;  /* 0x0000000502007986 */ /* 0x0001e4000c101504 */
.L_x_8341:
[----:B------:R-:W-:Y:S05]  /*0f60*/  BSYNC B0 ;  /* 0x0000000000007941 */ /* 0x000fea0003800000 */
.L_x_8340:
        /* <DEDUP_REMOVED lines=230> */
.L_x_8345:
        /* <DEDUP_REMOVED lines=240> */
.L_x_8346:
        /* <DEDUP_REMOVED lines=11> */
.L_x_8344:
[----:B------:R-:W-:Y:S05]  /*2d80*/  BSYNC B0 ;  /* 0x0000000000007941 */ /* 0x000fea0003800000 */
.L_x_8343:
        /* <DEDUP_REMOVED lines=229> */
.L_x_8347:
[----:B------:R-:W-:-:S04]  /*3be0*/  IADD3 R4, P0, R3, c[0x0][0x368], RZ ;  /* 0x0000da0003047a10 */ /* 0x000fc80007f1e0ff */
[----:B------:R-:W-:-:S05]  /*3bf0*/  IADD3.X R5, RZ, c[0x0][0x36c], RZ, P0, !PT ;  /* 0x0000db00ff057a10 */ /* 0x000fca00007fe4ff */
[----:B------:R-:W2:Y:S01]  /*3c00*/  LDG.E.U16 R4, [R4.64] ;  /* 0x0000000404047981 */ /* 0x000ea2000c1e1500 */
[----:B------:R-:W-:Y:S01]  /*3c10*/  IADD3 R2, P0, R2, c[0x0][0x360], RZ ;  /* 0x0000d80002027a10 */ /* 0x000fe20007f1e0ff */
[----:B--2---:R-:W-:-:S06]  /*3c20*/  HADD2.F32 R0, -RZ, R4.H0_H0 ;  /* 0x20000004ff007230 */ /* 0x004fcc0000004100 */
[----:B------:R-:W0:Y:S02]  /*3c30*/  MUFU.RCP R0, R0 ;  /* 0x0000000000007308 */ /* 0x000e240000001000 */
[----:B0-----:R-:W-:-:S05]  /*3c40*/  FADD.FTZ R3, R0, -RZ ;  /* 0x800000ff00037221 */ /* 0x001fca0000010000 */
[----:B------:R-:W-:Y:S02]  /*3c50*/  F2FP.PACK_AB R5, RZ, R3 ;  /* 0x00000003ff05723e */ /* 0x000fe400000000ff */
[----:B------:R-:W-:-:S05]  /*3c60*/  IADD3.X R3, RZ, c[0x0][0x364], RZ, P0, !PT ;  /* 0x0000d900ff037a10 */ /* 0x000fca00007fe4ff */
[----:B------:R-:W-:Y:S01]  /*3c70*/  STG.E.U16 [R2.64], R5 ;  /* 0x0000000502007986 */ /* 0x000fe2000c101504 */
[----:B------:R-:W-:Y:S05]  /*3c80*/  EXIT ;  /* 0x000000000000794d */ /* 0x000fea0003800000 */
.L_x_8348:
        /* <DEDUP_REMOVED lines=15> */
.L_x_18361:


//--------------------- .text._ZN2at6native27unrolled_elementwise_kernelIZZZNS0_22reciprocal_kernel_cudaERNS_18TensorIteratorBaseEENKUlvE_clEvENKUlvE3_clEvEUlN3c104HalfEE_St5arrayIPcLm2EELi4E23TrivialOffsetCalculatorILi1EjESD_NS0_6memory15LoadWithoutCastENSE_16StoreWithoutCastEEEviT_T0_T2_T3_T4_T5_ --------------------------
	.section	.text._ZN2at6native27unrolled_elementwise_kernelIZZZNS0_22reciprocal_kernel_cudaERNS_18TensorIteratorBaseEENKUlvE_clEvENKUlvE3_clEvEUlN3c104HalfEE_St5arrayIPcLm2EELi4E23TrivialOffsetCalculatorILi1EjESD_NS0_6memory15LoadWithoutCastENSE_16StoreWithoutCastEEEviT_T0_T2_T3_T4_T5_,"ax",@progbits
	.sectioninfo	@"SHI_REGISTERS=20"
	.align	128
        .global         _ZN2at6native27unrolled_elementwise_kernelIZZZNS0_22reciprocal_kernel_cudaERNS_18TensorIteratorBaseEENKUlvE_clEvENKUlvE3_clEvEUlN3c104HalfEE_St5arrayIPcLm2EELi4E23TrivialOffsetCalculatorILi1EjESD_NS0_6memory15LoadWithoutCastENSE_16StoreWithoutCastEEEviT_T0_T2_T3_T4_T5_
        .type           _ZN2at6native27unrolled_elementwise_kernelIZZZNS0_22reciprocal_kernel_cudaERNS_18TensorIteratorBaseEENKUlvE_clEvENKUlvE3_clEvEUlN3c104HalfEE_St5arrayIPcLm2EELi4E23TrivialOffsetCalculatorILi1EjESD_NS0_6memory15LoadWithoutCastENSE_16StoreWithoutCastEEEviT_T0_T2_T3_T4_T5_,@function
        .size           _ZN2at6native27unrolled_elementwise_kernelIZZZNS0_22reciprocal_kernel_cudaERNS_18TensorIteratorBaseEENKUlvE_clEvENKUlvE3_clEvEUlN3c104HalfEE_St5arrayIPcLm2EELi4E23TrivialOffsetCalculatorILi1EjESD_NS0_6memory15LoadWithoutCastENSE_16StoreWithoutCastEEEviT_T0_T2_T3_T4_T5_,(.L_x_18362 - _ZN2at6native27unrolled_elementwise_kernelIZZZNS0_22reciprocal_kernel_cudaERNS_18TensorIteratorBaseEENKUlvE_clEvENKUlvE3_clEvEUlN3c104HalfEE_St5arrayIPcLm2EELi4E23TrivialOffsetCalculatorILi1EjESD_NS0_6memory15LoadWithoutCastENSE_16StoreWithoutCastEEEviT_T0_T2_T3_T4_T5_)
        .other          _ZN2at6native27unrolled_elementwise_kernelIZZZNS0_22reciprocal_kernel_cudaERNS_18TensorIteratorBaseEENKUlvE_clEvENKUlvE3_clEvEUlN3c104HalfEE_St5arrayIPcLm2EELi4E23TrivialOffsetCalculatorILi1EjESD_NS0_6memory15LoadWithoutCastENSE_16StoreWithoutCastEEEviT_T0_T2_T3_T4_T5_,@"STO_CUDA_ENTRY STV_DEFAULT"
_ZN2at6native27unrolled_elementwise_kernelIZZZNS0_22reciprocal_kernel_cudaERNS_18TensorIteratorBaseEENKUlvE_clEvENKUlvE3_clEvEUlN3c104HalfEE_St5arrayIPcLm2EELi4E23TrivialOffsetCalculatorILi1EjESD_NS0_6memory15LoadWithoutCastENSE_16StoreWithoutCastEEEviT_T0_T2_T3_T4_T5_:
.text._ZN2at6native27unrolled_elementwise_kernelIZZZNS0_22reciprocal_kernel_cudaERNS_18TensorIteratorBaseEENKUlvE_clEvENKUlvE3_clEvEUlN3c104HalfEE_St5arrayIPcLm2EELi4E23TrivialOffsetCalculatorILi1EjESD_NS0_6memory15LoadWithoutCastENSE_16StoreWithoutCastEEEviT_T0_T2_T3_T4_T5_:
        /* <DEDUP_REMOVED lines=17> */
[----:B------:R-:W-:Y:S02]  /*0110*/  @!P1 IADD3 R9, R9, 0x80, RZ ;  /* 0x0000008009099810 */ /* 0x000fe40007ffe0ff */
[----:B------:R-:W-:Y:S02]  /*0120*/  @!P1 MOV R7, 0x2 ;  /* 0x0000000200079802 */ /* 0x000fe40000000f00 */
[----:B------:R-:W-:-:S02]  /*0130*/  ISETP.GE.AND P3, PT, R9, R2, PT ;  /* 0x000000020900720c */ /* 0x000fc40003f66270 */
[----:B------:R-:W-:Y:S01]  /*0140*/  PRMT R15, RZ, 0x7610, R15 ;  /* 0x00007610ff0f7816 */ /* 0x000fe2000000000f */
[----:B------:R-:W-:Y:S01]  /*0150*/  @!P1 IMAD.WIDE.U32 R6, R6, R7, c[0x0][0x170] ;  /* 0x00005c0006069625 */ /* 0x000fe200078e0007 */
[----:B------:R-:W-:-:S04]  /*0160*/  PRMT R14, RZ, 0x7610, R14 ;  /* 0x00007610ff0e7816 */ /* 0x000fc8000000000e */
[----:B------:R-:W3:Y:S05]  /*0170*/  @!P1 LDG.E.U16 R12, [R6.64] ;  /* 0x00000004060c9981 */ /* 0x000eea000c1e1500 */
[----:B------:R-:W-:Y:S01]  /*0180*/  @!P3 IMAD R10, R0, 0x200, R9 ;  /* 0x00000200000ab824 */ /* 0x000fe200078e0209 */
[----:B------:R-:W-:-:S04]  /*0190*/  @!P3 IADD3 R9, R9, 0x80, RZ ;  /* 0x000000800909b810 */ /* 0x000fc80007ffe0ff */
[----:B------:R-:W-:Y:S01]  /*01a0*/  ISETP.GE.AND P2, PT, R9, R2, PT ;  /* 0x000000020900720c */ /* 0x000fe20003f46270 */
[----:B------:R-:W-:-:S04]  /*01b0*/  @!P3 IMAD.MOV.U32 R11, RZ, RZ, 0x2 ;  /* 0x00000002ff0bb424 */ /* 0x000fc800078e00ff */
[----:B------:R-:W-:-:S05]  /*01c0*/  @!P3 IMAD.WIDE.U32 R10, R10, R11, c[0x0][0x170] ;  /* 0x00005c000a0ab625 */ /* 0x000fca00078e000b */
[----:B------:R1:W4:Y:S03]  /*01d0*/  @!P3 LDG.E.U16 R15, [R10.64] ;  /* 0x000000040a0fb981 */ /* 0x000326000c1e1500 */
[----:B------:R-:W-:Y:S02]  /*01e0*/  @!P2 IMAD R8, R0, 0x200, R9 ;  /* 0x000002000008a824 */ /* 0x000fe400078e0209 */
[----:B------:R-:W-:-:S04]  /*01f0*/  @!P2 IMAD.MOV.U32 R9, RZ, RZ, 0x2 ;  /* 0x00000002ff09a424 */ /* 0x000fc800078e00ff */
[----:B------:R-:W-:-:S05]  /*0200*/  @!P2 IMAD.WIDE.U32 R8, R8, R9, c[0x0][0x170] ;  /* 0x00005c000808a625 */ /* 0x000fca00078e0009 */
[----:B------:R5:W4:Y:S01]  /*0210*/  @!P2 LDG.E.U16 R14, [R8.64] ;  /* 0x00000004080ea981 */ /* 0x000b22000c1e1500 */
[C---:B------:R-:W-:Y:S02]  /*0220*/  IADD3 R17, R3.reuse, 0x80, RZ ;  /* 0x0000008003117810 */ /* 0x040fe40007ffe0ff */
[----:B0-----:R-:W-:Y:S02]  /*0230*/  IADD3 R5, R3, 0x100, RZ ;  /* 0x0000010003057810 */ /* 0x001fe40007ffe0ff */
[-C--:B------:R-:W-:Y:S02]  /*0240*/  ISETP.GE.AND P2, PT, R17, R2.reuse, PT ;  /* 0x000000021100720c */ /* 0x080fe40003f46270 */
[----:B------:R-:W-:Y:S02]  /*0250*/  ISETP.GE.AND P3, PT, R5, R2, PT ;  /* 0x000000020500720c */ /* 0x000fe40003f66270 */
[----:B------:R-:W-:Y:S01]  /*0260*/  IADD3 R5, R3, 0x180, RZ ;  /* 0x0000018003057810 */ /* 0x000fe20007ffe0ff */
[----:B-1----:R-:W-:-:S03]  /*0270*/  @!P0 IMAD.MOV.U32 R10, RZ, RZ, 0x2 ;  /* 0x00000002ff0a8424 */ /* 0x002fc600078e00ff */
[----:B------:R-:W-:Y:S02]  /*0280*/  ISETP.GE.AND P1, PT, R5, R2, PT ;  /* 0x000000020500720c */ /* 0x000fe40003f26270 */
[----:B------:R-:W-:Y:S01]  /*0290*/  @!P0 LEA R5, R0, R3, 0x9 ;  /* 0x0000000300058211 */ /* 0x000fe200078e48ff */
[----:B------:R-:W-:-:S05]  /*02a0*/  @!P0 IMAD.MOV.U32 R3, RZ, RZ, R17 ;  /* 0x000000ffff038224 */ /* 0x000fca00078e0011 */
[----:B------:R-:W-:Y:S01]  /*02b0*/  ISETP.GE.AND P4, PT, R3, R2, PT ;  /* 0x000000020300720c */ /* 0x000fe20003f86270 */
[----:B------:R-:W-:Y:S01]  /*02c0*/  BSSY B0, `(.L_x_8349) ;  /* 0x000001e000007945 */ /* 0x000fe20003800000 */
[----:B--2---:R-:W-:-:S04]  /*02d0*/  @!P0 HADD2.F32 R13, -RZ, R13.H0_H0 ;  /* 0x2000000dff0d8230 */ /* 0x004fc80000004100 */
[----:B------:R-:W0:Y:S02]  /*02e0*/  @!P0 MUFU.RCP R4, R13 ;  /* 0x0000000d00048308 */ /* 0x000e240000001000 */
[----:B0-----:R-:W-:Y:S01]  /*02f0*/  @!P0 FADD.FTZ R4, R4, -RZ ;  /* 0x800000ff04048221 */ /* 0x001fe20000010000 */
[----:B---3--:R-:W-:-:S04]  /*0300*/  @!P2 HADD2.F32 R12, -RZ, R12.H0_H0 ;  /* 0x2000000cff0ca230 */ /* 0x008fc80000004100 */
[----:B-----5:R-:W-:Y:S01]  /*0310*/  @!P0 F2FP.PACK_AB R8, RZ, R4 ;  /* 0x00000004ff08823e */ /* 0x020fe200000000ff */
[----:B------:R-:W-:Y:S01]  /*0320*/  @!P0 IMAD.WIDE.U32 R4, R5, R10, c[0x0][0x168] ;  /* 0x00005a0005048625 */ /* 0x000fe200078e000a */
[----:B------:R-:W0:Y:S04]  /*0330*/  @!P2 MUFU.RCP R6, R12 ;  /* 0x0000000c0006a308 */ /* 0x000e280000001000 */
[----:B------:R1:W-:Y:S01]  /*0340*/  @!P0 STG.E.U16 [R4.64], R8 ;  /* 0x0000000804008986 */ /* 0x0003e2000c101504 */
[----:B----4-:R-:W-:-:S04]  /*0350*/  @!P3 HADD2.F32 R15, -RZ, R15.H0_H0 ;  /* 0x2000000fff0fb230 */ /* 0x010fc80000004100 */
[----:B------:R-:W2:Y:S01]  /*0360*/  @!P3 MUFU.RCP R7, R15 ;  /* 0x0000000f0007b308 */ /* 0x000ea20000001000 */
[----:B------:R-:W-:-:S07]  /*0370*/  @!P1 HADD2.F32 R14, -RZ, R14.H0_H0 ;  /* 0x2000000eff0e9230 */ /* 0x000fce0000004100 */
[----:B------:R-:W3:Y:S01]  /*0380*/  @!P1 MUFU.RCP R14, R14 ;  /* 0x0000000e000e9308 */ /* 0x000ee20000001000 */
[----:B0-----:R-:W-:Y:S02]  /*0390*/  @!P2 FADD.FTZ R6, R6, -RZ ;  /* 0x800000ff0606a221 */ /* 0x001fe40000010000 */
[----:B--2---:R-:W-:-:S03]  /*03a0*/  @!P3 FADD.FTZ R7, R7, -RZ ;  /* 0x800000ff0707b221 */ /* 0x004fc60000010000 */
[----:B------:R-:W-:Y:S02]  /*03b0*/  @!P2 F2FP.PACK_AB R6, RZ, R6 ;  /* 0x00000006ff06a23e */ /* 0x000fe400000000ff */
[----:B------:R-:W-:Y:S01]  /*03c0*/  @!P3 F2FP.PACK_AB R7, RZ, R7 ;  /* 0x00000007ff07b23e */ /* 0x000fe200000000ff */
        /* <DEDUP_REMOVED lines=9> */
[----:B------:R-:W-:Y:S02]  /*0460*/  @!P0 LEA R8, R0, R3, 0x9 ;  /* 0x0000000300088211 */ /* 0x000fe400078e48ff */
[----:B------:R-:W-:-:S03]  /*0470*/  @!P0 IADD3 R3, R3, 0x80, RZ ;  /* 0x0000008003038810 */ /* 0x000fc60007ffe0ff */
[----:B------:R-:W-:-:S05]  /*0480*/  @!P0 IMAD.WIDE.U32 R6, R8, R9, c[0x0][0x168] ;  /* 0x00005a0008068625 */ /* 0x000fca00078e0009 */
[----:B------:R0:W-:Y:S02]  /*0490*/  @!P0 STG.E.U16 [R6.64], R11 ;  /* 0x0000000b06008986 */ /* 0x0001e4000c101504 */
.L_x_8350:
[----:B-1----:R-:W-:Y:S05]  /*04a0*/  BSYNC B0 ;  /* 0x0000000000007941 */ /* 0x002fea0003800000 */
.L_x_8349:
[----:B------:R-:W-:Y:S01]  /*04b0*/  ISETP.GE.AND P0, PT, R3, R2, PT ;  /* 0x000000020300720c */ /* 0x000fe20003f06270 */
[----:B---3--:R-:W-:-:S05]  /*04c0*/  @!P1 FADD.FTZ R2, R14, -RZ ;  /* 0x800000ff0e029221 */ /* 0x008fca0000010000 */
[----:B------:R-:W-:-:S07]  /*04d0*/  @!P1 F2FP.PACK_AB R2, RZ, R2 ;  /* 0x00000002ff02923e */ /* 0x000fce00000000ff */
[----:B------:R-:W-:Y:S05]  /*04e0*/  @P0 EXIT ;  /* 0x000000000000094d */ /* 0x000fea0003800000 */
[----:B------:R-:W-:Y:S01]  /*04f0*/  IMAD R3, R0, 0x200, R3 ;  /* 0x0000020000037824 */ /* 0x000fe200078e0203 */
[----:B0-----:R-:W-:Y:S01]  /*0500*/  PRMT R4, R2, 0x7610, R4 ;  /* 0x0000761002047816 */ /* 0x001fe20000000004 */
[----:B------:R-:W-:-:S04]  /*0510*/  IMAD.MOV.U32 R0, RZ, RZ, 0x2 ;  /* 0x00000002ff007424 */ /* 0x000fc800078e00ff */
[----:B------:R-:W-:-:S05]  /*0520*/  IMAD.WIDE.U32 R2, R3, R0, c[0x0][0x168] ;  /* 0x00005a0003027625 */ /* 0x000fca00078e0000 */
[----:B------:R-:W-:Y:S01]  /*0530*/  STG.E.U16 [R2.64], R4 ;  /* 0x0000000402007986 */ /* 0x000fe2000c101504 */
[----:B------:R-:W-:Y:S05]  /*0540*/  EXIT ;  /* 0x000000000000794d */ /* 0x000fea0003800000 */
.L_x_8351:
        /* <DEDUP_REMOVED lines=11> */
.L_x_18362:


//--------------------- .text._ZN2at6native29vectorized_elementwise_kernelILi2EZZZNS0_22reciprocal_kernel_cudaERNS_18TensorIteratorBaseEENKUlvE_clEvENKUlvE3_clEvEUlN3c104HalfEE_St5arrayIPcLm2EEEEviT0_T1_ --------------------------
	.section	.text._ZN2at6native29vectorized_elementwise_kernelILi2EZZZNS0_22reciprocal_kernel_cudaERNS_18TensorIteratorBaseEENKUlvE_clEvENKUlvE3_clEvEUlN3c104HalfEE_St5arrayIPcLm2EEEEviT0_T1_,"ax",@progbits
	.sectioninfo	@"SHI_REGISTERS=23"
	.align	128
        .global         _ZN2at6native29vectorized_elementwise_kernelILi2EZZZNS0_22reciprocal_kernel_cudaERNS_18TensorIteratorBaseEENKUlvE_clEvENKUlvE3_clEvEUlN3c104HalfEE_St5arrayIPcLm2EEEEviT0_T1_
        .type           _ZN2at6native29vectorized_elementwise_kernelILi2EZZZNS0_22reciprocal_kernel_cudaERNS_18TensorIteratorBaseEENKUlvE_clEvENKUlvE3_clEvEUlN3c104HalfEE_St5arrayIPcLm2EEEEviT0_T1_,@function
        .size           _ZN2at6native29vectorized_elementwise_kernelILi2EZZZNS0_22reciprocal_kernel_cudaERNS_18TensorIteratorBaseEENKUlvE_clEvENKUlvE3_clEvEUlN3c104HalfEE_St5arrayIPcLm2EEEEviT0_T1_,(.L_x_18363 - _ZN2at6native29vectorized_elementwise_kernelILi2EZZZNS0_22reciprocal_kernel_cudaERNS_18TensorIteratorBaseEENKUlvE_clEvENKUlvE3_clEvEUlN3c104HalfEE_St5arrayIPcLm2EEEEviT0_T1_)
        .other          _ZN2at6native29vectorized_elementwise_kernelILi2EZZZNS0_22reciprocal_kernel_cudaERNS_18TensorIteratorBaseEENKUlvE_clEvENKUlvE3_clEvEUlN3c104HalfEE_St5arrayIPcLm2EEEEviT0_T1_,@"STO_CUDA_ENTRY STV_DEFAULT"
_ZN2at6native29vectorized_elementwise_kernelILi2EZZZNS0_22reciprocal_kernel_cudaERNS_18TensorIteratorBaseEENKUlvE_clEvENKUlvE3_clEvEUlN3c104HalfEE_St5arrayIPcLm2EEEEviT0_T1_:
.text._ZN2at6native29vectorized_elementwise_kernelILi2EZZZNS0_22reciprocal_kernel_cudaERNS_18TensorIteratorBaseEENKUlvE_clEvENKUlvE3_clEvEUlN3c104HalfEE_St5arrayIPcLm2EEEEviT0_T1_:
        /* <DEDUP_REMOVED lines=21> */
[----:B------:R-:W0:Y:S01]  /*0150*/  MUFU.RCP R3, R3 ;  /* 0x0000000300037308 */ /* 0x000e220000001000 */
[--C-:B----4-:R-:W-:Y:S02]  /*0160*/  HADD2.F32 R9, -RZ, R10.reuse.H0_H0 ;  /* 0x2000000aff097230 */ /* 0x110fe40000004100 */
[----:B------:R-:W-:-:S02]  /*0170*/  HADD2.F32 R10, -RZ, R10.H1_H1 ;  /* 0x3000000aff0a7230 */ /* 0x000fc40000004100 */
[--C-:B-----5:R-:W-:Y:S02]  /*0180*/  HADD2.F32 R11, -RZ, R12.reuse.H0_H0 ;  /* 0x2000000cff0b7230 */ /* 0x120fe40000004100 */
[----:B------:R-:W-:Y:S01]  /*0190*/  HADD2.F32 R12, -RZ, R12.H1_H1 ;  /* 0x3000000cff0c7230 */ /* 0x000fe20000004100 */
[----:B------:R-:W1:Y:S08]  /*01a0*/  MUFU.RCP R6, R6 ;  /* 0x0000000600067308 */ /* 0x000e700000001000 */
[----:B------:R-:W2:Y:S01]  /*01b0*/  MUFU.RCP R7, R7 ;  /* 0x0000000700077308 */ /* 0x000ea20000001000 */
[----:B0-----:R-:W-:-:S07]  /*01c0*/  FADD.FTZ R0, R3, -RZ ;  /* 0x800000ff03007221 */ /* 0x001fce0000010000 */
[----:B------:R-:W0:Y:S01]  /*01d0*/  MUFU.RCP R8, R8 ;  /* 0x0000000800087308 */ /* 0x000e220000001000 */
[----:B-1----:R-:W-:-:S05]  /*01e0*/  FADD.FTZ R3, R6, -RZ ;  /* 0x800000ff06037221 */ /* 0x002fca0000010000 */
[----:B------:R-:W-:Y:S02]  /*01f0*/  F2FP.PACK_AB R3, R3, R0 ;  /* 0x000000000303723e */ /* 0x000fe400000000ff */
[----:B------:R-:W1:Y:S01]  /*0200*/  MUFU.RCP R9, R9 ;  /* 0x0000000900097308 */ /* 0x000e620000001000 */
[----:B--2---:R-:W-:Y:S02]  /*0210*/  FADD.FTZ R6, R7, -RZ ;  /* 0x800000ff07067221 */ /* 0x004fe40000010000 */
[----:B------:R-:W-:Y:S05]  /*0220*/  STG.E [R4.64], R3 ;  /* 0x0000000304007986 */ /* 0x000fea000c101904 */
[----:B------:R-:W2:Y:S01]  /*0230*/  MUFU.RCP R10, R10 ;  /* 0x0000000a000a7308 */ /* 0x000ea20000001000 */
[----:B0-----:R-:W-:-:S05]  /*0240*/  FADD.FTZ R7, R8, -RZ ;  /* 0x800000ff08077221 */ /* 0x001fca0000010000 */
[----:B------:R-:W-:Y:S02]  /*0250*/  F2FP.PACK_AB R7, R7, R6 ;  /* 0x000000060707723e */ /* 0x000fe400000000ff */
[----:B------:R-:W0:Y:S01]  /*0260*/  MUFU.RCP R11, R11 ;  /* 0x0000000b000b7308 */ /* 0x000e220000001000 */
[----:B-1----:R-:W-:Y:S02]  /*0270*/  FADD.FTZ R8, R9, -RZ ;  /* 0x800000ff09087221 */ /* 0x002fe40000010000 */
[----:B------:R-:W-:Y:S05]  /*0280*/  STG.E [R4.64+0x200], R7 ;  /* 0x0002000704007986 */ /* 0x000fea000c101904 */
[----:B------:R-:W1:Y:S01]  /*0290*/  MUFU.RCP R12, R12 ;  /* 0x0000000c000c7308 */ /* 0x000e620000001000 */
[----:B--2---:R-:W-:-:S05]  /*02a0*/  FADD.FTZ R9, R10, -RZ ;  /* 0x800000ff0a097221 */ /* 0x004fca0000010000 */
[----:B------:R-:W-:Y:S01]  /*02b0*/  F2FP.PACK_AB R9, R9, R8 ;  /* 0x000000080909723e */ /* 0x000fe200000000ff */
[----:B0-----:R-:W-:-:S04]  /*02c0*/  FADD.FTZ R10, R11, -RZ ;  /* 0x800000ff0b0a7221 */ /* 0x001fc80000010000 */
[----:B------:R-:W-:Y:S01]  /*02d0*/  STG.E [R4.64+0x400], R9 ;  /* 0x0004000904007986 */ /* 0x000fe2000c101904 */
[----:B-1----:R-:W-:-:S05]  /*02e0*/  FADD.FTZ R11, R12, -RZ ;  /* 0x800000ff0c0b7221 */ /* 0x002fca0000010000 */
[----:B------:R-:W-:-:S05]  /*02f0*/  F2FP.PACK_AB R11, R11, R10 ;  /* 0x0000000a0b0b723e */ /* 0x000fca00000000ff */
[----:B------:R-:W-:Y:S01]  /*0300*/  STG.E [R4.64+0x600], R11 ;  /* 0x0006000b04007986 */ /* 0x000fe2000c101904 */
[----:B------:R-:W-:Y:S05]  /*0310*/  EXIT ;  /* 0x000000000000794d */ /* 0x000fea0003800000 */
.L_x_8352:
[----:B------:R-:W0:Y:S01]  /*0320*/  S2R R3, SR_TID.X ;  /* 0x0000000000037919 */ /* 0x000e220000002100 */
[----:B------:R-:W-:Y:S02]  /*0330*/  PRMT R4, RZ, 0x7610, R4 ;  /* 0x00007610ff047816 */ /* 0x000fe40000000004 */
[----:B0-----:R-:W-:Y:S01]  /*0340*/  ISETP.GE.AND P0, PT, R3, R2, PT ;  /* 0x000000020300720c */ /* 0x001fe20003f06270 */
[----:B------:R-:W-:-:S12]  /*0350*/  IMAD.MOV.U32 R11, RZ, RZ, R3 ;  /* 0x000000ffff0b7224 */ /* 0x000fd800078e0003 */
[----:B------:R-:W-:Y:S01]  /*0360*/  @!P0 IADD3 R11, R3, 0x80, RZ ;  /* 0x00000080030b8810 */ /* 0x000fe20007ffe0ff */
[----:B------:R-:W-:Y:S01]  /*0370*/  @!P0 IMAD.IADD R8, R0, 0x1, R3 ;  /* 0x0000000100088824 */ /* 0x000fe200078e0203 */
[----:B------:R-:W-:Y:S02]  /*0380*/  PRMT R5, RZ, 0x7610, R5 ;  /* 0x00007610ff057816 */ /* 0x000fe40000000005 */
[----:B------:R-:W-:Y:S02]  /*0390*/  ISETP.GE.AND P3, PT, R11, R2, PT ;  /* 0x000000020b00720c */ /* 0x000fe40003f66270 */
[----:B------:R-:W-:Y:S02]  /*03a0*/  @!P0 MOV R9, 0x2 ;  /* 0x0000000200098802 */ /* 0x000fe40000000f00 */
[----:B------:R-:W-:-:S03]  /*03b0*/  PRMT R7, RZ, 0x7610, R7 ;  /* 0x00007610ff077816 */ /* 0x000fc60000000007 */
[----:B------:R-:W-:-:S05]  /*03c0*/  @!P0 IMAD.WIDE.U32 R8, R8, R9, c[0x0][0x170] ;  /* 0x00005c0008088625 */ /* 0x000fca00078e0009 */
[----:B------:R0:W2:Y:S01]  /*03d0*/  @!P0 LDG.E.U16 R4, [R8.64] ;  /* 0x0000000408048981 */ /* 0x0000a2000c1e1500 */
        /* <DEDUP_REMOVED lines=16> */
[----:B------:R-:W-:Y:S01]  /*04e0*/  @!P2 IADD3 R11, R11, 0x80, RZ ;  /* 0x000000800b0ba810 */ /* 0x000fe20007ffe0ff */
[----:B------:R-:W-:-:S03]  /*04f0*/  @!P4 IMAD.MOV.U32 R15, RZ, RZ, 0x2 ;  /* 0x00000002ff0fc424 */ /* 0x000fc600078e00ff */
[----:B------:R-:W-:Y:S01]  /*0500*/  ISETP.GE.AND P6, PT, R11, R2, PT ;  /* 0x000000020b00720c */ /* 0x000fe20003fc6270 */
[----:B------:R-:W-:-:S05]  /*0510*/  @!P4 IMAD.WIDE.U32 R14, R14, R15, c[0x0][0x170] ;  /* 0x00005c000e0ec625 */ /* 0x000fca00078e000f */
[----:B------:R4:W5:Y:S01]  /*0520*/  @!P4 LDG.E.U16 R7, [R14.64] ;  /* 0x000000040e07c981 */ /* 0x000962000c1e1500 */
[----:B------:R-:W-:Y:S01]  /*0530*/  @!P1 IMAD.MOV.U32 R19, RZ, RZ, 0x2 ;  /* 0x00000002ff139424 */ /* 0x000fe200078e00ff */
[----:B0-----:R-:W-:-:S05]  /*0540*/  PRMT R9, RZ, 0x7610, R9 ;  /* 0x00007610ff097816 */ /* 0x001fca0000000009 */
[----:B------:R-:W-:Y:S01]  /*0550*/  @!P6 IMAD.IADD R20, R0, 0x1, R11 ;  /* 0x000000010014e824 */ /* 0x000fe200078e020b */
[----:B------:R-:W-:Y:S01]  /*0560*/  @!P6 IADD3 R11, R11, 0x80, RZ ;  /* 0x000000800b0be810 */ /* 0x000fe20007ffe0ff */
[----:B-1----:R-:W-:-:S03]  /*0570*/  @!P1 IMAD.WIDE.U32 R12, R10, R19, c[0x0][0x170] ;  /* 0x00005c000a0c9625 */ /* 0x002fc600078e0013 */
[----:B------:R-:W-:Y:S01]  /*0580*/  ISETP.GE.AND P3, PT, R11, R2, PT ;  /* 0x000000020b00720c */ /* 0x000fe20003f66270 */
[----:B------:R-:W-:Y:S01]  /*0590*/  @!P5 IMAD.MOV.U32 R17, RZ, RZ, 0x2 ;  /* 0x00000002ff11d424 */ /* 0x000fe200078e00ff */
[----:B------:R0:W5:Y:S01]  /*05a0*/  @!P1 LDG.E.U16 R9, [R12.64] ;  /* 0x000000040c099981 */ /* 0x000162000c1e1500 */
[----:B------:R-:W-:Y:S02]  /*05b0*/  PRMT R6, RZ, 0x7610, R6 ;  /* 0x00007610ff067816 */ /* 0x000fe40000000006 */
[----:B------:R-:W-:Y:S01]  /*05c0*/  @!P5 IMAD.WIDE.U32 R16, R16, R17, c[0x0][0x170] ;  /* 0x00005c001010d625 */ /* 0x000fe200078e0011 */
[----:B----4-:R-:W-:-:S03]  /*05d0*/  @!P6 MOV R15, 0x2 ;  /* 0x00000002000fe802 */ /* 0x010fc60000000f00 */
[----:B------:R-:W-:Y:S01]  /*05e0*/  @!P2 IMAD.MOV.U32 R19, RZ, RZ, 0x2 ;  /* 0x00000002ff13a424 */ /* 0x000fe200078e00ff */
[----:B------:R1:W4:Y:S01]  /*05f0*/  @!P5 LDG.E.U16 R6, [R16.64] ;  /* 0x000000041006d981 */ /* 0x000322000c1e1500 */
[----:B------:R-:W-:Y:S02]  /*0600*/  PRMT R8, RZ, 0x7610, R8 ;  /* 0x00007610ff087816 */ /* 0x000fe40000000008 */
[--C-:B------:R-:W-:Y:S01]  /*0610*/  @!P3 IMAD.IADD R14, R0, 0x1, R11.reuse ;  /* 0x00000001000eb824 */ /* 0x100fe200078e020b */
[----:B------:R-:W-:Y:S01]  /*0620*/  PRMT R10, RZ, 0x7610, R10 ;  /* 0x00007610ff0a7816 */ /* 0x000fe2000000000a */
[----:B------:R-:W-:Y:S01]  /*0630*/  @!P2 IMAD.WIDE.U32 R18, R18, R19, c[0x0][0x170] ;  /* 0x00005c001212a625 */ /* 0x000fe200078e0013 */
[----:B------:R-:W-:-:S03]  /*0640*/  PRMT R11, RZ, 0x7610, R11 ;  /* 0x00007610ff0b7816 */ /* 0x000fc6000000000b */
[----:B-1----:R-:W-:Y:S01]  /*0650*/  @!P6 IMAD.WIDE.U32 R16, R20, R15, c[0x0][0x170] ;  /* 0x00005c001410e625 */ /* 0x002fe200078e000f */
[----:B------:R1:W4:Y:S03]  /*0660*/  @!P2 LDG.E.U16 R8, [R18.64] ;  /* 0x000000041208a981 */ /* 0x000326000c1e1500 */
[----:B------:R-:W-:Y:S01]  /*0670*/  @!P3 IMAD.MOV.U32 R15, RZ, RZ, 0x2 ;  /* 0x00000002ff0fb424 */ /* 0x000fe200078e00ff */
[----:B------:R1:W4:Y:S03]  /*0680*/  @!P6 LDG.E.U16 R10, [R16.64] ;  /* 0x00000004100ae981 */ /* 0x000326000c1e1500 */
[----:B------:R-:W-:-:S05]  /*0690*/  @!P3 IMAD.WIDE.U32 R14, R14, R15, c[0x0][0x170] ;  /* 0x00005c000e0eb625 */ /* 0x000fca00078e000f */
[----:B------:R2:W4:Y:S01]  /*06a0*/  @!P3 LDG.E.U16 R11, [R14.64] ;  /* 0x000000040e0bb981 */ /* 0x000522000c1e1500 */
[----:B0-----:R-:W-:-:S04]  /*06b0*/  IADD3 R13, R3, 0x80, RZ ;  /* 0x00000080030d7810 */ /* 0x001fc80007ffe0ff */
[----:B------:R-:W-:Y:S02]  /*06c0*/  ISETP.GE.AND P6, PT, R13, R2, PT ;  /* 0x000000020d00720c */ /* 0x000fe40003fc6270 */
[----:B-1----:R-:W-:-:S04]  /*06d0*/  IADD3 R19, R3, 0x100, RZ ;  /* 0x0000010003137810 */ /* 0x002fc80007ffe0ff */
[----:B------:R-:W-:Y:S02]  /*06e0*/  ISETP.GE.AND P1, PT, R19, R2, PT ;  /* 0x000000021300720c */ /* 0x000fe40003f26270 */
[----:B------:R-:W-:-:S04]  /*06f0*/  IADD3 R17, R3, 0x180, RZ ;  /* 0x0000018003117810 */ /* 0x000fc80007ffe0ff */
[----:B------:R-:W-:Y:S01]  /*0700*/  ISETP.GE.AND P2, PT, R17, R2, PT ;  /* 0x000000021100720c */ /* 0x000fe20003f46270 */
[----:B------:R-:W-:Y:S01]  /*0710*/  BSSY B0, `(.L_x_8353) ;  /* 0x000005d000007945 */ /* 0x000fe20003800000 */
[----:B------:R-:W-:Y:S01]  /*0720*/  BSSY B1, `(.L_x_8354) ;  /* 0x0000054000017945 */ /* 0x000fe20003800000 */
[----:B--2---:R-:W-:-:S04]  /*0730*/  @!P0 HADD2.F32 R4, -RZ, R4.H0_H0 ;  /* 0x20000004ff048230 */ /* 0x004fc80000004100 */
[----:B------:R-:W0:Y:S02]  /*0740*/  @!P0 MUFU.RCP R12, R4 ;  /* 0x00000004000c8308 */ /* 0x000e240000001000 */
[----:B0-----:R-:W-:Y:S01]  /*0750*/  @!P0 FADD.FTZ R12, R12, -RZ ;  /* 0x800000ff0c0c8221 */ /* 0x001fe20000010000 */
[----:B---3--:R-:W-:Y:S01]  /*0760*/  @!P6 HADD2.F32 R16, -RZ, R5.H0_H0 ;  /* 0x20000005ff10e230 */ /* 0x008fe20000004100 */
[----:B------:R-:W-:-:S05]  /*0770*/  IADD3 R5, R3, 0x200, RZ ;  /* 0x0000020003057810 */ /* 0x000fca0007ffe0ff */
[----:B------:R-:W0:Y:S01]  /*0780*/  @!P6 MUFU.RCP R16, R16 ;  /* 0x000000100010e308 */ /* 0x000e220000001000 */
[----:B------:R-:W-:Y:S01]  /*0790*/  ISETP.GE.AND P3, PT, R5, R2, PT ;  /* 0x000000020500720c */ /* 0x000fe20003f66270 */
[----:B-----5:R-:W-:Y:S01]  /*07a0*/  @!P1 HADD2.F32 R5, -RZ, R7.H0_H0 ;  /* 0x20000007ff059230 */ /* 0x020fe20000004100 */
[----:B------:R-:W-:-:S04]  /*07b0*/  IADD3 R7, R3, 0x280, RZ ;  /* 0x0000028003077810 */ /* 0x000fc80007ffe0ff */
[----:B------:R-:W-:Y:S02]  /*07c0*/  ISETP.GE.AND P4, PT, R7, R2, PT ;  /* 0x000000020700720c */ /* 0x000fe40003f86270 */
[----:B------:R-:W-:Y:S01]  /*07d0*/  IADD3 R7, R3, 0x300, RZ ;  /* 0x0000030003077810 */ /* 0x000fe20007ffe0ff */
[----:B0-----:R-:W-:-:S03]  /*07e0*/  @!P6 FADD.FTZ R4, R16, -RZ ;  /* 0x800000ff1004e221 */ /* 0x001fc60000010000 */
[----:B------:R-:W-:Y:S01]  /*07f0*/  ISETP.GE.AND P5, PT, R7, R2, PT ;  /* 0x000000020700720c */ /* 0x000fe20003fa6270 */
[----:B------:R-:W-:Y:S01]  /*0800*/  @!P3 HADD2.F32 R7, -RZ, R9.H0_H0 ;  /* 0x20000009ff07b230 */ /* 0x000fe20000004100 */
[----:B------:R-:W-:Y:S02]  /*0810*/  IADD3 R9, R3, 0x380, RZ ;  /* 0x0000038003097810 */ /* 0x000fe40007ffe0ff */
[----:B------:R-:W-:Y:S02]  /*0820*/  @!P6 F2FP.PACK_AB R4, RZ, R4 ;  /* 0x00000004ff04e23e */ /* 0x000fe400000000ff */
[----:B------:R-:W-:Y:S01]  /*0830*/  ISETP.GE.AND P6, PT, R9, R2, PT ;  /* 0x000000020900720c */ /* 0x000fe20003fc6270 */
[----:B------:R-:W0:Y:S01]  /*0840*/  @!P1 MUFU.RCP R5, R5 ;  /* 0x0000000500059308 */ /* 0x000e220000001000 */
[----:B----4-:R-:W-:Y:S01]  /*0850*/  @!P2 HADD2.F32 R6, -RZ, R6.H0_H0 ;  /* 0x20000006ff06a230 */ /* 0x010fe20000004100 */
[----:B------:R-:W-:Y:S01]  /*0860*/  @!P0 IMAD.MOV.U32 R9, RZ, RZ, 0x2 ;  /* 0x00000002ff098424 */ /* 0x000fe200078e00ff */
[----:B------:R-:W-:-:S05]  /*0870*/  @!P0 F2FP.PACK_AB R12, RZ, R12 ;  /* 0x0000000cff0c823e */ /* 0x000fca00000000ff */
[----:B------:R-:W1:Y:S01]  /*0880*/  @!P3 MUFU.RCP R7, R7 ;  /* 0x000000070007b308 */ /* 0x000e620000001000 */
[----:B------:R-:W-:Y:S01]  /*0890*/  @!P4 HADD2.F32 R14, -RZ, R8.H0_H0 ;  /* 0x20000008ff0ec230 */ /* 0x000fe20000004100 */
[----:B------:R-:W-:Y:S01]  /*08a0*/  @!P0 IMAD.IADD R8, R0, 0x1, R3 ;  /* 0x0000000100088824 */ /* 0x000fe200078e0203 */
[----:B------:R-:W-:-:S05]  /*08b0*/  @!P5 HADD2.F32 R10, -RZ, R10.H0_H0 ;  /* 0x2000000aff0ad230 */ /* 0x000fca0000004100 */
[----:B------:R-:W2:Y:S01]  /*08c0*/  @!P2 MUFU.RCP R6, R6 ;  /* 0x000000060006a308 */ /* 0x000ea20000001000 */
[----:B------:R-:W-:Y:S01]  /*08d0*/  @!P0 IMAD.WIDE.U32 R8, R8, R9, c[0x0][0x168] ;  /* 0x00005a0008088625 */ /* 0x000fe200078e0009 */
[----:B------:R-:W-:-:S06]  /*08e0*/  @!P6 HADD2.F32 R11, -RZ, R11.H0_H0 ;  /* 0x2000000bff0be230 */ /* 0x000fcc0000004100 */
[----:B------:R-:W3:Y:S01]  /*08f0*/  @!P4 MUFU.RCP R14, R14 ;  /* 0x0000000e000ec308 */ /* 0x000ee20000001000 */
[----:B------:R-:W-:Y:S01]  /*0900*/  PRMT R15, R12, 0x7610, R15 ;  /* 0x000076100c0f7816 */ /* 0x000fe2000000000f */
[----:B------:R-:W-:-:S06]  /*0910*/  @!P0 IMAD.MOV.U32 R3, RZ, RZ, R13 ;  /* 0x000000ffff038224 */ /* 0x000fcc00078e000d */
[----:B------:R-:W4:Y:S01]  /*0920*/  @!P5 MUFU.RCP R10, R10 ;  /* 0x0000000a000ad308 */ /* 0x000f220000001000 */
[----:B------:R5:W-:Y:S01]  /*0930*/  @!P0 STG.E.U16 [R8.64], R15 ;  /* 0x0000000f08008986 */ /* 0x000be2000c101504 */
[----:B------:R-:W-:-:S06]  /*0940*/  ISETP.GE.AND P0, PT, R3, R2, PT ;  /* 0x000000020300720c */ /* 0x000fcc0003f06270 */
[----:B------:R-:W4:Y:S01]  /*0950*/  @!P6 MUFU.RCP R11, R11 ;  /* 0x0000000b000be308 */ /* 0x000f220000001000 */
[----:B0-----:R-:W-:Y:S02]  /*0960*/  @!P1 FADD.FTZ R5, R5, -RZ ;  /* 0x800000ff05059221 */ /* 0x001fe40000010000 */
[----:B-1----:R-:W-:Y:S02]  /*0970*/  @!P3 FADD.FTZ R7, R7, -RZ ;  /* 0x800000ff0707b221 */ /* 0x002fe40000010000 */
[----:B--2---:R-:W-:Y:S01]  /*0980*/  @!P2 FADD.FTZ R6, R6, -RZ ;  /* 0x800000ff0606a221 */ /* 0x004fe20000010000 */
[----:B-----5:R-:W-:Y:S01]  /*0990*/  @!P1 F2FP.PACK_AB R9, RZ, R5 ;  /* 0x00000005ff09923e */ /* 0x020fe200000000ff */
[----:B---3--:R-:W-:Y:S02]  /*09a0*/  @!P4 FADD.FTZ R5, R14, -RZ ;  /* 0x800000ff0e05c221 */ /* 0x008fe40000010000 */
[----:B----4-:R-:W-:Y:S01]  /*09b0*/  @!P5 FADD.FTZ R10, R10, -RZ ;  /* 0x800000ff0a0ad221 */ /* 0x010fe20000010000 */
[----:B------:R-:W-:-:S02]  /*09c0*/  @!P3 F2FP.PACK_AB R8, RZ, R7 ;  /* 0x00000007ff08b23e */ /* 0x000fc400000000ff */
[----:B------:R-:W-:Y:S01]  /*09d0*/  @!P2 F2FP.PACK_AB R13, RZ, R6 ;  /* 0x00000006ff0da23e */ /* 0x000fe200000000ff */
[----:B------:R-:W-:Y:S01]  /*09e0*/  @!P6 FADD.FTZ R12, R11, -RZ ;  /* 0x800000ff0b0ce221 */ /* 0x000fe20000010000 */
[----:B------:R-:W-:Y:S02]  /*09f0*/  @!P4 F2FP.PACK_AB R7, RZ, R5 ;  /* 0x00000005ff07c23e */ /* 0x000fe400000000ff */
[----:B------:R-:W-:Y:S02]  /*0a00*/  @!P5 F2FP.PACK_AB R6, RZ, R10 ;  /* 0x0000000aff06d23e */ /* 0x000fe400000000ff */
[----:B------:R-:W-:Y:S01]  /*0a10*/  @!P6 F2FP.PACK_AB R5, RZ, R12 ;  /* 0x0000000cff05e23e */ /* 0x000fe200000000ff */
[----:B------:R-:W-:Y:S05]  /*0a20*/  @P0 BRA `(.L_x_8355) ;  /* 0x000000c000000947 */ /* 0x000fea0003800000 */
[----:B------:R-:W-:Y:S01]  /*0a30*/  HFMA2.MMA R11, -RZ, RZ, 0, 1.1920928955078125e-07 ;  /* 0x00000002ff0b7435 */ /* 0x000fe200000001ff */
[----:B------:R-:W-:Y:S01]  /*0a40*/  IMAD.IADD R10, R0, 0x1, R3 ;  /* 0x00000001000a7824 */ /* 0x000fe200078e0203 */
[----:B------:R-:W-:-:S04]  /*0a50*/  IADD3 R3, R3, 0x80, RZ ;  /* 0x0000008003037810 */ /* 0x000fc80007ffe0ff */
[----:B------:R-:W-:-:S04]  /*0a60*/  ISETP.GE.AND P0, PT, R3, R2, PT ;  /* 0x000000020300720c */ /* 0x000fc80003f06270 */
[----:B------:R-:W-:-:S05]  /*0a70*/  IMAD.WIDE.U32 R10, R10, R11, c[0x0][0x168] ;  /* 0x00005a000a0a7625 */ /* 0x000fca00078e000b */
[----:B------:R0:W-:Y:S04]  /*0a80*/  STG.E.U16 [R10.64], R4 ;  /* 0x000000040a007986 */ /* 0x0001e8000c101504 */
[----:B------:R-:W-:Y:S05]  /*0a90*/  @P0 BRA `(.L_x_8356) ;  /* 0x000000c000000947 */ /* 0x000fea0003800000 */
[----:B0-----:R-:W-:Y:S01]  /*0aa0*/  IMAD.IADD R10, R0, 0x1, R3 ;  /* 0x00000001000a7824 */ /* 0x001fe200078e0203 */
[----:B------:R-:W-:Y:S01]  /*0ab0*/  IADD3 R3, R3, 0x80, RZ ;  /* 0x0000008003037810 */ /* 0x000fe20007ffe0ff */
[----:B------:R-:W-:-:S04]  /*0ac0*/  IMAD.MOV.U32 R11, RZ, RZ, 0x2 ;  /* 0x00000002ff0b7424 */ /* 0x000fc800078e00ff */
[----:B------:R-:W-:-:S05]  /*0ad0*/  IMAD.WIDE.U32 R10, R10, R11, c[0x0][0x168] ;  /* 0x00005a000a0a7625 */ /* 0x000fca00078e000b */
[----:B------:R0:W-:Y:S02]  /*0ae0*/  STG.E.U16 [R10.64], R9 ;  /* 0x000000090a007986 */ /* 0x0001e4000c101504 */
.L_x_8355:
[----:B------:R-:W-:-:S13]  /*0af0*/  ISETP.GE.AND P0, PT, R3, R2, PT ;  /* 0x000000020300720c */ /* 0x000fda0003f06270 */
[----:B------:R-:W-:Y:S05]  /*0b00*/  @P0 BRA `(.L_x_8357) ;  /* 0x000000d000000947 */ /* 0x000fea0003800000 */
[----:B0-----:R-:W-:Y:S01]  /*0b10*/  IMAD.IADD R10, R0, 0x1, R3 ;  /* 0x00000001000a7824 */ /* 0x001fe200078e0203 */
[----:B------:R-:W-:Y:S01]  /*0b20*/  IADD3 R3, R3, 0x80, RZ ;  /* 0x0000008003037810 */ /* 0x000fe20007ffe0ff */
[----:B------:R-:W-:-:S04]  /*0b30*/  IMAD.MOV.U32 R11, RZ, RZ, 0x2 ;  /* 0x00000002ff0b7424 */ /* 0x000fc800078e00ff */
[----:B------:R-:W-:-:S05]  /*0b40*/  IMAD.WIDE.U32 R10, R10, R11, c[0x0][0x168] ;  /* 0x00005a000a0a7625 */ /* 0x000fca00078e000b */
[----:B------:R0:W-:Y:S02]  /*0b50*/  STG.E.U16 [R10.64], R13 ;  /* 0x0000000d0a007986 */ /* 0x0001e4000c101504 */
.L_x_8356:
        /* <DEDUP_REMOVED lines=8> */
.L_x_8357:
[----:B------:R-:W-:-:S13]  /*0be0*/  ISETP.GE.AND P0, PT, R3, R2, PT ;  /* 0x000000020300720c */ /* 0x000fda0003f06270 */
[----:B------:R-:W-:Y:S01]  /*0bf0*/  @P0 BREAK B1 ;  /* 0x0000000000010942 */ /* 0x000fe20003800000 */
[----:B------:R-:W-:Y:S05]  /*0c00*/  @P0 BRA `(.L_x_8359) ;  /* 0x000000d000000947 */ /* 0x000fea0003800000 */
[----:B0-----:R-:W-:Y:S01]  /*0c10*/  IADD3 R8, R0, R3, RZ ;  /* 0x0000000300087210 */ /* 0x001fe20007ffe0ff */
[----:B------:R-:W-:Y:S01]  /*0c20*/  IMAD.MOV.U32 R9, RZ, RZ, 0x2 ;  /* 0x00000002ff097424 */ /* 0x000fe200078e00ff */
[----:B------:R-:W-:-:S03]  /*0c30*/  IADD3 R3, R3, 0x80, RZ ;  /* 0x0000008003037810 */ /* 0x000fc60007ffe0ff */
[----:B------:R-:W-:-:S05]  /*0c40*/  IMAD.WIDE.U32 R8, R8, R9, c[0x0][0x168] ;  /* 0x00005a0008087625 */ /* 0x000fca00078e0009 */
[----:B------:R0:W-:Y:S02]  /*0c50*/  STG.E.U16 [R8.64], R7 ;  /* 0x0000000708007986 */ /* 0x0001e4000c101504 */
.L_x_8358:
[----:B------:R-:W-:Y:S05]  /*0c60*/  BSYNC B1 ;  /* 0x0000000000017941 */ /* 0x000fea0003800000 */
.L_x_8354:
[----:B------:R-:W-:Y:S02]  /*0c70*/  ISETP.GE.AND P0, PT, R3, R2, PT ;  /* 0x000000020300720c */ /* 0x000fe40003f06270 */
[----:B0-----:R-:W-:-:S11]  /*0c80*/  PRMT R8, R6, 0x7610, R8 ;  /* 0x0000761006087816 */ /* 0x001fd60000000008 */
[----:B------:R-:W-:Y:S01]  /*0c90*/  @!P0 IMAD.IADD R7, R0, 0x1, R3 ;  /* 0x0000000100078824 */ /* 0x000fe200078e0203 */
[----:B------:R-:W-:Y:S01]  /*0ca0*/  @!P0 IADD3 R3, R3, 0x80, RZ ;  /* 0x0000008003038810 */ /* 0x000fe20007ffe0ff */
[----:B------:R-:W-:-:S04]  /*0cb0*/  @!P0 IMAD.MOV.U32 R4, RZ, RZ, 0x2 ;  /* 0x00000002ff048424 */ /* 0x000fc800078e00ff */
[----:B------:R-:W-:-:S05]  /*0cc0*/  @!P0 IMAD.WIDE.U32 R6, R7, R4, c[0x0][0x168] ;  /* 0x00005a0007068625 */ /* 0x000fca00078e0004 */
[----:B------:R0:W-:Y:S02]  /*0cd0*/  @!P0 STG.E.U16 [R6.64], R8 ;  /* 0x0000000806008986 */ /* 0x0001e4000c101504 */
.L_x_8359:
[----:B------:R-:W-:Y:S05]  /*0ce0*/  BSYNC B0 ;  /* 0x0000000000007941 */ /* 0x000fea0003800000 */
.L_x_8353:
        /* <DEDUP_REMOVED lines=8> */
.L_x_8360:
        /* <DEDUP_REMOVED lines=9> */
.L_x_18363:


//--------------------- .text._ZN2at6native29vectorized_elementwise_kernelILi4EZZZNS0_22reciprocal_kernel_cudaERNS_18TensorIteratorBaseEENKUlvE_clEvENKUlvE3_clEvEUlN3c104HalfEE_St5arrayIPcLm2EEEEviT0_T1_ --------------------------
	.section	.text._ZN2at6native29vectorized_elementwise_kernelILi4EZZZNS0_22reciprocal_kernel_cudaERNS_18TensorIteratorBaseEENKUlvE_clEvENKUlvE3_clEvEUlN3c104HalfEE_St5arrayIPcLm2EEEEviT0_T1_,"ax",@progbits
	.sectioninfo	@"SHI_REGISTERS=23"
	.align	128
        .global         _ZN2at6native29vectorized_elementwise_kernelILi4EZZZNS0_22reciprocal_kernel_cudaERNS_18TensorIteratorBaseEENKUlvE_clEvENKUlvE3_clEvEUlN3c104HalfEE_St5arrayIPcLm2EEEEviT0_T1_
        .type           _ZN2at6native29vectorized_elementwise_kernelILi4EZZZNS0_22reciprocal_kernel_cudaERNS_18TensorIteratorBaseEENKUlvE_clEvENKUlvE3_clEvEUlN3c104HalfEE_St5arrayIPcLm2EEEEviT0_T1_,@function
        .size           _ZN2at6native29vectorized_elementwise_kernelILi4EZZZNS0_22reciprocal_kernel_cudaERNS_18TensorIteratorBaseEENKUlvE_clEvENKUlvE3_clEvEUlN3c104HalfEE_St5arrayIPcLm2EEEEviT0_T1_,(.L_x_18364 - _ZN2at6native29vectorized_elementwise_kernelILi4EZZZNS0_22reciprocal_kernel_cudaERNS_18TensorIteratorBaseEENKUlvE_clEvENKUlvE3_clEvEUlN3c104HalfEE_St5arrayIPcLm2EEEEviT0_T1_)
        .other          _ZN2at6native29vectorized_elementwise_kernelILi4EZZZNS0_22reciprocal_kernel_cudaERNS_18TensorIteratorBaseEENKUlvE_clEvENKUlvE3_clEvEUlN3c104HalfEE_St5arrayIPcLm2EEEEviT0_T1_,@"STO_CUDA_ENTRY STV_DEFAULT"
_ZN2at6native29vectorized_elementwise_kernelILi4EZZZNS0_22reciprocal_kernel_cudaERNS_18TensorIteratorBaseEENKUlvE_clEvENKUlvE3_clEvEUlN3c104HalfEE_St5arrayIPcLm2EEEEviT0_T1_:
.text._ZN2at6native29vectorized_elementwise_kernelILi4EZZZNS0_22reciprocal_kernel_cudaERNS_18TensorIteratorBaseEENKUlvE_clEvENKUlvE3_clEvEUlN3c104HalfEE_St5arrayIPcLm2EEEEviT0_T1_:
        /* <DEDUP_REMOVED lines=17> */
[----:B------:R-:W0:Y:S01]  /*0110*/  MUFU.RCP R3, R3 ;  /* 0x0000000300037308 */ /* 0x000e220000001000 */
[----:B---3--:R-:W-:-:S02]  /*0120*/  HADD2.F32 R11, -RZ, R4.H0_H0 ;  /* 0x20000004ff0b7230 */ /* 0x008fc40000004100 */
[----:B------:R-:W-:Y:S02]  /*0130*/  HADD2.F32 R12, -RZ, R4.H1_H1 ;  /* 0x30000004ff0c7230 */ /* 0x000fe40000004100 */
[--C-:B------:R-:W-:Y:S02]  /*0140*/  HADD2.F32 R13, -RZ, R5.reuse.H0_H0 ;  /* 0x20000005ff0d7230 */ /* 0x100fe40000004100 */
[----:B------:R-:W-:Y:S01]  /*0150*/  HADD2.F32 R14, -RZ, R5.H1_H1 ;  /* 0x30000005ff0e7230 */ /* 0x000fe20000004100 */
[----:B------:R-:W1:Y:S01]  /*0160*/  MUFU.RCP R8, R8 ;  /* 0x0000000800087308 */ /* 0x000e620000001000 */
[----:B------:R-:W-:-:S06]  /*0170*/  IMAD.WIDE.U32 R4, R0, R15, c[0x0][0x168] ;  /* 0x00005a0000047625 */ /* 0x000fcc00078e000f */
[----:B------:R-:W-:Y:S01]  /*0180*/  IMAD.WIDE R4, R2, 0x8, R4 ;  /* 0x0000000802047825 */ /* 0x000fe200078e0204 */
[----:B------:R-:W2:Y:S03]  /*0190*/  MUFU.RCP R9, R9 ;  /* 0x0000000900097308 */ /* 0x000ea60000001000 */
[----:B0-----:R-:W-:-:S05]  /*01a0*/  FADD.FTZ R0, R3, -RZ ;  /* 0x800000ff03007221 */ /* 0x001fca0000010000 */
[----:B------:R-:W0:Y:S01]  /*01b0*/  MUFU.RCP R10, R10 ;  /* 0x0000000a000a7308 */ /* 0x000e220000001000 */
[----:B-1----:R-:W-:-:S05]  /*01c0*/  FADD.FTZ R3, R8, -RZ ;  /* 0x800000ff08037221 */ /* 0x002fca0000010000 */
[----:B------:R-:W-:Y:S02]  /*01d0*/  F2FP.PACK_AB R2, R3, R0 ;  /* 0x000000000302723e */ /* 0x000fe400000000ff */
[----:B------:R-:W1:Y:S01]  /*01e0*/  MUFU.RCP R11, R11 ;  /* 0x0000000b000b7308 */ /* 0x000e620000001000 */
[----:B--2---:R-:W-:-:S07]  /*01f0*/  FADD.FTZ R6, R9, -RZ ;  /* 0x800000ff09067221 */ /* 0x004fce0000010000 */
[----:B------:R-:W2:Y:S01]  /*0200*/  MUFU.RCP R12, R12 ;  /* 0x0000000c000c7308 */ /* 0x000ea20000001000 */
[----:B0-----:R-:W-:-:S05]  /*0210*/  FADD.FTZ R7, R10, -RZ ;  /* 0x800000ff0a077221 */ /* 0x001fca0000010000 */
[----:B------:R-:W-:Y:S02]  /*0220*/  F2FP.PACK_AB R3, R7, R6 ;  /* 0x000000060703723e */ /* 0x000fe400000000ff */
[----:B------:R-:W0:Y:S01]  /*0230*/  MUFU.RCP R13, R13 ;  /* 0x0000000d000d7308 */ /* 0x000e220000001000 */
[----:B-1----:R-:W-:Y:S02]  /*0240*/  FADD.FTZ R8, R11, -RZ ;  /* 0x800000ff0b087221 */ /* 0x002fe40000010000 */
[----:B------:R-:W-:Y:S05]  /*0250*/  STG.E.64 [R4.64], R2 ;  /* 0x0000000204007986 */ /* 0x000fea000c101b04 */
[----:B------:R-:W1:Y:S01]  /*0260*/  MUFU.RCP R14, R14 ;  /* 0x0000000e000e7308 */ /* 0x000e620000001000 */
[----:B--2---:R-:W-:-:S05]  /*0270*/  FADD.FTZ R9, R12, -RZ ;  /* 0x800000ff0c097221 */ /* 0x004fca0000010000 */
[----:B------:R-:W-:Y:S01]  /*0280*/  F2FP.PACK_AB R8, R9, R8 ;  /* 0x000000080908723e */ /* 0x000fe200000000ff */
[----:B0-----:R-:W-:Y:S02]  /*0290*/  FADD.FTZ R10, R13, -RZ ;  /* 0x800000ff0d0a7221 */ /* 0x001fe40000010000 */
[----:B-1----:R-:W-:-:S05]  /*02a0*/  FADD.FTZ R11, R14, -RZ ;  /* 0x800000ff0e0b7221 */ /* 0x002fca0000010000 */
[----:B------:R-:W-:-:S05]  /*02b0*/  F2FP.PACK_AB R9, R11, R10 ;  /* 0x0000000a0b09723e */ /* 0x000fca00000000ff */
[----:B------:R-:W-:Y:S01]  /*02c0*/  STG.E.64 [R4.64+0x400], R8 ;  /* 0x0004000804007986 */ /* 0x000fe2000c101b04 */
[----:B------:R-:W-:Y:S05]  /*02d0*/  EXIT ;  /* 0x000000000000794d */ /* 0x000fea0003800000 */
.L_x_8361:
        /* <DEDUP_REMOVED lines=125> */
.L_x_8364:
[----:B------:R-:W-:-:S13]  /*0ab0*/  ISETP.GE.AND P0, PT, R3, R2, PT ;  /* 0x000000020300720c */ /* 0x000fda0003f06270 */
[----:B------:R-:W-:Y:S05]  /*0ac0*/  @P0 BRA `(.L_x_8366) ;  /* 0x000000d000000947 */ /* 0x000fea0003800000 */
[----:B0-----:R-:W-:Y:S01]  /*0ad0*/  IMAD.IADD R10, R0, 0x1, R3 ;  /* 0x00000001000a7824 */ /* 0x001fe200078e0203 */
[----:B------:R-:W-:Y:S01]  /*0ae0*/  IADD3 R3, R3, 0x80, RZ ;  /* 0x0000008003037810 */ /* 0x000fe20007ffe0ff */
[----:B------:R-:W-:-:S04]  /*0af0*/  IMAD.MOV.U32 R11, RZ, RZ, 0x2 ;  /* 0x00000002ff0b7424 */ /* 0x000fc800078e00ff */
[----:B------:R-:W-:-:S05]  /*0b00*/  IMAD.WIDE.U32 R10, R10, R11, c[0x0][0x168] ;  /* 0x00005a000a0a7625 */ /* 0x000fca00078e000b */
[----:B------:R0:W-:Y:S02]  /*0b10*/  STG.E.U16 [R10.64], R13 ;  /* 0x0000000d0a007986 */ /* 0x0001e4000c101504 */
.L_x_8365:
        /* <DEDUP_REMOVED lines=8> */
.L_x_8366:
        /* <DEDUP_REMOVED lines=8> */
.L_x_8367:
[----:B------:R-:W-:Y:S05]  /*0c20*/  BSYNC B1 ;  /* 0x0000000000017941 */ /* 0x000fea0003800000 */
.L_x_8363:
[----:B------:R-:W-:Y:S02]  /*0c30*/  ISETP.GE.AND P0, PT, R3, R2, PT ;  /* 0x000000020300720c */ /* 0x000fe40003f06270 */
[----:B0-----:R-:W-:-:S11]  /*0c40*/  PRMT R8, R6, 0x7610, R8 ;  /* 0x0000761006087816 */ /* 0x001fd60000000008 */
[----:B------:R-:W-:Y:S01]  /*0c50*/  @!P0 IMAD.IADD R7, R0, 0x1, R3 ;  /* 0x0000000100078824 */ /* 0x000fe200078e0203 */
[----:B------:R-:W-:Y:S01]  /*0c60*/  @!P0 IADD3 R3, R3, 0x80, RZ ;  /* 0x0000008003038810 */ /* 0x000fe20007ffe0ff */
[----:B------:R-:W-:-:S04]  /*0c70*/  @!P0 IMAD.MOV.U32 R4, RZ, RZ, 0x2 ;  /* 0x00000002ff048424 */ /* 0x000fc800078e00ff */
[----:B------:R-:W-:-:S05]  /*0c80*/  @!P0 IMAD.WIDE.U32 R6, R7, R4, c[0x0][0x168] ;  /* 0x00005a0007068625 */ /* 0x000fca00078e0004 */
[----:B------:R0:W-:Y:S02]  /*0c90*/  @!P0 STG.E.U16 [R6.64], R8 ;  /* 0x0000000806008986 */ /* 0x0001e4000c101504 */
.L_x_8368:
[----:B------:R-:W-:Y:S05]  /*0ca0*/  BSYNC B0 ;  /* 0x0000000000007941 */ /* 0x000fea0003800000 */
.L_x_8362:
        /* <DEDUP_REMOVED lines=8> */
.L_x_8369:
        /* <DEDUP_REMOVED lines=13> */
.L_x_18364:


//--------------------- .text._ZN2at6native29vectorized_elementwise_kernelILi8EZZZNS0_22reciprocal_kernel_cudaERNS_18TensorIteratorBaseEENKUlvE_clEvENKUlvE3_clEvEUlN3c104HalfEE_St5arrayIPcLm2EEEEviT0_T1_ --------------------------
	.section	.text._ZN2at6native29vectorized_elementwise_kernelILi8EZZZNS0_22reciprocal_kernel_cudaERNS_18TensorIteratorBaseEENKUlvE_clEvENKUlvE3_clEvEUlN3c104HalfEE_St5arrayIPcLm2EEEEviT0_T1_,"ax",@progbits
	.sectioninfo	@"SHI_REGISTERS=4"
	.align	128
        .global         _ZN2at6native29vectorized_elementwise_kernelILi8EZZZNS0_22reciprocal_kernel_cudaERNS_18TensorIteratorBaseEENKUlvE_clEvENKUlvE3_clEvEUlN3c104HalfEE_St5arrayIPcLm2EEEEviT0_T1_
        .type           _ZN2at6native29vectorized_elementwise_kernelILi8EZZZNS0_22reciprocal_kernel_cudaERNS_18TensorIteratorBaseEENKUlvE_clEvENKUlvE3_clEvEUlN3c104HalfEE_St5arrayIPcLm2EEEEviT0_T1_,@function
        .size           _ZN2at6native29vectorized_elementwise_kernelILi8EZZZNS0_22reciprocal_kernel_cudaERNS_18TensorIteratorBaseEENKUlvE_clEvENKUlvE3_clEvEUlN3c104HalfEE_St5arrayIPcLm2EEEEviT0_T1_,(.L_x_18365 - _ZN2at6native29vectorized_elementwise_kernelILi8EZZZNS0_22reciprocal_kernel_cudaERNS_18TensorIteratorBaseEENKUlvE_clEvENKUlvE3_clEvEUlN3c104HalfEE_St5arrayIPcLm2EEEEviT0_T1_)
        .other          _ZN2at6native29vectorized_elementwise_kernelILi8EZZZNS0_22reciprocal_kernel_cudaERNS_18TensorIteratorBaseEENKUlvE_clEvENKUlvE3_clEvEUlN3c104HalfEE_St5arrayIPcLm2EEEEviT0_T1_,@"STO_CUDA_ENTRY STV_DEFAULT"
_ZN2at6native29vectorized_elementwise_kernelILi8EZZZNS0_22reciprocal_kernel_cudaERNS_18TensorIteratorBaseEENKUlvE_clEvENKUlvE3_clEvEUlN3c104HalfEE_St5arrayIPcLm2EEEEviT0_T1_:
.text._ZN2at6native29vectorized_elementwise_kernelILi8EZZZNS0_22reciprocal_kernel_cudaERNS_18TensorIteratorBaseEENKUlvE_clEvENKUlvE3_clEvEUlN3c104HalfEE_St5arrayIPcLm2EEEEviT0_T1_:
[----:B------:R-:W-:Y:S02]  /*0000*/  MOV R1, c[0x0][0x28] ;  /* 0x00000a0000017a02 */ /* 0x000fe40000000f00 */
[----:B------:R-:W-:Y:S05]  /*0010*/  EXIT ;  /* 0x000000000000794d */ /* 0x000fea0003800000 */
.L_x_8370:
        /* <DEDUP_REMOVED lines=14> */
.L_x_18365:


//--------------------- .text._ZN2at6native18elementwise_kernelILi128ELi4EZNS0_15gpu_kernel_implIZZZNS0_22reciprocal_kernel_cudaERNS_18TensorIteratorBaseEENKUlvE_clEvENKUlvE2_clEvEUlN3c107complexIfEEE_EEvS4_RKT_EUliE_EEviT1_ --------------------------
	.section	.text._ZN2at6native18elementwise_kernelILi128ELi4EZNS0_15gpu_kernel_implIZZZNS0_22reciprocal_kernel_cudaERNS_18TensorIteratorBaseEENKUlvE_clEvENKUlvE2_clEvEUlN3c107complexIfEEE_EEvS4_RKT_EUliE_EEviT1_,"ax",@progbits
	.sectioninfo	@"SHI_REGISTERS=26"
	.align	128
        .global         _ZN2at6native18elementwise_kernelILi128ELi4EZNS0_15gpu_kernel_implIZZZNS0_22reciprocal_kernel_cudaERNS_18TensorIteratorBaseEENKUlvE_clEvENKUlvE2_clEvEUlN3c107complexIfEEE_EEvS4_RKT_EUliE_EEviT1_
        .type           _ZN2at6native18elementwise_kernelILi128ELi4EZNS0_15gpu_kernel_implIZZZNS0_22reciprocal_kernel_cudaERNS_18TensorIteratorBaseEENKUlvE_clEvENKUlvE2_clEvEUlN3c107complexIfEEE_EEvS4_RKT_EUliE_EEviT1_,@function
        .size           _ZN2at6native18elementwise_kernelILi128ELi4EZNS0_15gpu_kernel_implIZZZNS0_22reciprocal_kernel_cudaERNS_18TensorIteratorBaseEENKUlvE_clEvENKUlvE2_clEvEUlN3c107complexIfEEE_EEvS4_RKT_EUliE_EEviT1_,(.L_x_18366 - _ZN2at6native18elementwise_kernelILi128ELi4EZNS0_15gpu_kernel_implIZZZNS0_22reciprocal_kernel_cudaERNS_18TensorIteratorBaseEENKUlvE_clEvENKUlvE2_clEvEUlN3c107complexIfEEE_EEvS4_RKT_EUliE_EEviT1_)
        .other          _ZN2at6native18elementwise_kernelILi128ELi4EZNS0_15gpu_kernel_implIZZZNS0_22reciprocal_kernel_cudaERNS_18TensorIteratorBaseEENKUlvE_clEvENKUlvE2_clEvEUlN3c107complexIfEEE_EEvS4_RKT_EUliE_EEviT1_,@"STO_CUDA_ENTRY STV_DEFAULT"
_ZN2at6native18elementwise_kernelILi128ELi4EZNS0_15gpu_kernel_implIZZZNS0_22reciprocal_kernel_cudaERNS_18TensorIteratorBaseEENKUlvE_clEvENKUlvE2_clEvEUlN3c107complexIfEEE_EEvS4_RKT_EUliE_EEviT1_:
.text._ZN2at6native18elementwise_kernelILi128ELi4EZNS0_15gpu_kernel_implIZZZNS0_22reciprocal_kernel_cudaERNS_18TensorIteratorBaseEENKUlvE_clEvENKUlvE2_clEvEUlN3c107complexIfEEE_EEvS4_RKT_EUliE_EEviT1_:
        /* <DEDUP_REMOVED lines=236> */
.L_x_8373:
        /* <DEDUP_REMOVED lines=17> */
[----:B------:R-:W2:Y:S01]  /*0fd0*/  LDG.E.S8 R2, [R4.64] ;  /* 0x0000002404027981 */ /* 0x000ea2000c1e1300 */
[----:B------:R-:W-:Y:S01]  /*0fe0*/  IMAD.MOV.U32 R3, RZ, RZ, RZ ;  /* 0x000000ffff037224 */ /* 0x000fe200078e00ff */
[----:B--2---:R-:W0:Y:S01]  /*0ff0*/  I2F.S16 R2, R2 ;  /* 0x0000000200027306 */ /* 0x004e220000101400 */
[----:B------:R-:W-:Y:S05]  /*1000*/  BRA `(.L_x_8380) ;  /* 0x00000e2000007947 */ /* 0x000fea0003800000 */
.L_x_8378:
[----:B------:R-:W2:Y:S01]  /*1010*/  LDG.E.U8 R2, [R4.64] ;  /* 0x0000002404027981 */ /* 0x000ea2000c1e1100 */
[----:B------:R-:W-:Y:S01]  /*1020*/  IMAD.MOV.U32 R3, RZ, RZ, RZ ;  /* 0x000000ffff037224 */ /* 0x000fe200078e00ff */
[----:B--2---:R-:W0:Y:S01]  /*1030*/  I2F.U16 R2, R2 ;  /* 0x0000000200027306 */ /* 0x004e220000101000 */
[----:B------:R-:W-:Y:S05]  /*1040*/  BRA `(.L_x_8380) ;  /* 0x00000de000007947 */ /* 0x000fea0003800000 */
.L_x_8377:
[----:B------:R-:W-:-:S13]  /*1050*/  ISETP.NE.AND P0, PT, R2, 0x2, PT ;  /* 0x000000020200780c */ /* 0x000fda0003f05270 */
[----:B------:R-:W-:Y:S05]  /*1060*/  @!P0 BRA `(.L_x_8381) ;  /* 0x000000c000008947 */ /* 0x000fea0003800000 */
[----:B------:R-:W-:-:S13]  /*1070*/  ISETP.NE.AND P0, PT, R2, 0x3, PT ;  /* 0x000000030200780c */ /* 0x000fda0003f05270 */
[----:B------:R-:W-:Y:S05]  /*1080*/  @!P0 BRA `(.L_x_8382) ;  /* 0x0000006000008947 */ /* 0x000fea0003800000 */
[----:B------:R-:W-:-:S13]  /*1090*/  ISETP.NE.AND P0, PT, R2, 0x4, PT ;  /* 0x000000040200780c */ /* 0x000fda0003f05270 */
[----:B------:R-:W-:Y:S05]  /*10a0*/  @P0 BRA `(.L_x_8379) ;  /* 0x00000bc000000947 */ /* 0x000fea0003800000 */
[----:B------:R-:W2:Y:S01]  /*10b0*/  LDG.E.64 R4, [R4.64] ;  /* 0x0000002404047981 */ /* 0x000ea2000c1e1b00 */
[----:B------:R-:W-:Y:S01]  /*10c0*/  IMAD.MOV.U32 R3, RZ, RZ, RZ ;  /* 0x000000ffff037224 */ /* 0x000fe200078e00ff */
[----:B--2---:R0:W1:Y:S01]  /*10d0*/  I2F.S64 R2, R4 ;  /* 0x0000000400027312 */ /* 0x0040620000301400 */
[----:B------:R-:W-:Y:S05]  /*10e0*/  BRA `(.L_x_8380) ;  /* 0x00000d4000007947 */ /* 0x000fea0003800000 */
.L_x_8382:
[----:B------:R-:W2:Y:S01]  /*10f0*/  LDG.E R2, [R4.64] ;  /* 0x0000002404027981 */ /* 0x000ea2000c1e1900 */
[----:B------:R-:W-:Y:S01]  /*1100*/  IMAD.MOV.U32 R3, RZ, RZ, RZ ;  /* 0x000000ffff037224 */ /* 0x000fe200078e00ff */
[----:B--2---:R-:W0:Y:S01]  /*1110*/  I2F R2, R2 ;  /* 0x0000000200027306 */ /* 0x004e220000201400 */
[----:B------:R-:W-:Y:S05]  /*1120*/  BRA `(.L_x_8380) ;  /* 0x00000d0000007947 */ /* 0x000fea0003800000 */
.L_x_8381:
[----:B------:R-:W2:Y:S01]  /*1130*/  LDG.E.U16 R2, [R4.64] ;  /* 0x0000002404027981 */ /* 0x000ea2000c1e1500 */
[----:B------:R-:W-:Y:S01]  /*1140*/  IMAD.MOV.U32 R3, RZ, RZ, RZ ;  /* 0x000000ffff037224 */ /* 0x000fe200078e00ff */
[----:B--2---:R-:W0:Y:S01]  /*1150*/  I2F.S16 R2, R2 ;  /* 0x0000000200027306 */ /* 0x004e220000101400 */
[----:B------:R-:W-:Y:S05]  /*1160*/  BRA `(.L_x_8380) ;  /* 0x00000cc000007947 */ /* 0x000fea0003800000 */
.L_x_8376:
[----:B------:R-:W-:-:S13]  /*1170*/  ISETP.GT.AND P0, PT, R2, 0x6, PT ;  /* 0x000000060200780c */ /* 0x000fda0003f04270 */
[----:B------:R-:W-:Y:S05]  /*1180*/  @P0 BRA `(.L_x_8383) ;  /* 0x000000b000000947 */ /* 0x000fea0003800000 */
[----:B------:R-:W-:-:S13]  /*1190*/  ISETP.NE.AND P0, PT, R2, 0x5, PT ;  /* 0x000000050200780c */ /* 0x000fda0003f05270 */
[----:B------:R-:W-:Y:S05]  /*11a0*/  @!P0 BRA `(.L_x_8384) ;  /* 0x0000005000008947 */ /* 0x000fea0003800000 */
[----:B------:R-:W-:-:S13]  /*11b0*/  ISETP.NE.AND P0, PT, R2, 0x6, PT ;  /* 0x000000060200780c */ /* 0x000fda0003f05270 */
[----:B------:R-:W-:Y:S05]  /*11c0*/  @P0 BRA `(.L_x_8379) ;  /* 0x00000aa000000947 */ /* 0x000fea0003800000 */
[----:B------:R0:W5:Y:S01]  /*11d0*/  LDG.E R2, [R4.64] ;  /* 0x0000002404027981 */ /* 0x000162000c1e1900 */
[----:B------:R-:W-:Y:S01]  /*11e0*/  IMAD.MOV.U32 R3, RZ, RZ, RZ ;  /* 0x000000ffff037224 */ /* 0x000fe200078e00ff */
[----:B------:R-:W-:Y:S05]  /*11f0*/  BRA `(.L_x_8380) ;  /* 0x00000c3000007947 */ /* 0x000fea0003800000 */
.L_x_8384:
[----:B------:R-:W2:Y:S01]  /*1200*/  LDG.E.U16 R2, [R4.64] ;  /* 0x0000002404027981 */ /* 0x000ea2000c1e1500 */
[----:B------:R-:W-:Y:S01]  /*1210*/  IMAD.MOV.U32 R3, RZ, RZ, RZ ;  /* 0x000000ffff037224 */ /* 0x000fe200078e00ff */
[----:B--2---:R-:W-:Y:S01]  /*1220*/  HADD2.F32 R2, -RZ, R2.H0_H0 ;  /* 0x20000002ff027230 */ /* 0x004fe20000004100 */
[----:B------:R-:W-:Y:S05]  /*1230*/  BRA `(.L_x_8380) ;  /* 0x00000bf000007947 */ /* 0x000fea0003800000 */
.L_x_8383:
[----:B------:R-:W-:-:S13]  /*1240*/  ISETP.NE.AND P0, PT, R2, 0x7, PT ;  /* 0x000000070200780c */ /* 0x000fda0003f05270 */
[----:B------:R-:W-:Y:S05]  /*1250*/  @!P0 BRA `(.L_x_8385) ;  /* 0x000000a000008947 */ /* 0x000fea0003800000 */
[----:B------:R-:W-:-:S13]  /*1260*/  ISETP.NE.AND P0, PT, R2, 0x8, PT ;  /* 0x000000080200780c */ /* 0x000fda0003f05270 */
[----:B------:R-:W-:Y:S05]  /*1270*/  @!P0 BRA `(.L_x_8386) ;  /* 0x0000004000008947 */ /* 0x000fea0003800000 */
[----:B------:R-:W-:-:S13]  /*1280*/  ISETP.NE.AND P0, PT, R2, 0x9, PT ;  /* 0x000000090200780c */ /* 0x000fda0003f05270 */
[----:B------:R-:W-:Y:S05]  /*1290*/  @P0 BRA `(.L_x_8379) ;  /* 0x000009d000000947 */ /* 0x000fea0003800000 */
[----:B------:R0:W5:Y:S01]  /*12a0*/  LDG.E.64 R2, [R4.64] ;  /* 0x0000002404027981 */ /* 0x000162000c1e1b00 */
[----:B------:R-:W-:Y:S05]  /*12b0*/  BRA `(.L_x_8380) ;  /* 0x00000b7000007947 */ /* 0x000fea0003800000 */
.L_x_8386:
[----:B------:R-:W2:Y:S02]  /*12c0*/  LDG.E R2, [R4.64] ;  /* 0x0000002404027981 */ /* 0x000ea4000c1e1900 */
[--C-:B--2---:R-:W-:Y:S02]  /*12d0*/  HADD2.F32 R3, -RZ, R2.reuse.H1_H1 ;  /* 0x30000002ff037230 */ /* 0x104fe40000004100 */
[----:B------:R-:W-:Y:S01]  /*12e0*/  HADD2.F32 R2, -RZ, R2.H0_H0 ;  /* 0x20000002ff027230 */ /* 0x000fe20000004100 */
[----:B------:R-:W-:Y:S05]  /*12f0*/  BRA `(.L_x_8380) ;  /* 0x00000b3000007947 */ /* 0x000fea0003800000 */
.L_x_8385:
[----:B------:R-:W2:Y:S01]  /*1300*/  LDG.E.64 R4, [R4.64] ;  /* 0x0000002404047981 */ /* 0x000ea2000c1e1b00 */
[----:B------:R-:W-:Y:S01]  /*1310*/  IMAD.MOV.U32 R3, RZ, RZ, RZ ;  /* 0x000000ffff037224 */ /* 0x000fe200078e00ff */
[----:B--2---:R-:W0:Y:S01]  /*1320*/  F2F.F32.F64 R2, R4 ;  /* 0x0000000400027310 */ /* 0x004e220000301000 */
[----:B------:R-:W0:-:S14]  /*1330*/  DSETP.GEU.AND P0, PT, |R4|, c[0x2][0x0], PT ;  /* 0x008000000400762a */ /* 0x000e1c0003f0e200 */
[----:B0-----:R-:W-:Y:S01]  /*1340*/  @!P0 FMUL R2, R2, 1.175494350822287508e-38 ;  /* 0x0080000002028820 */ /* 0x001fe20000400000 */
[----:B------:R-:W-:Y:S05]  /*1350*/  BRA `(.L_x_8380) ;  /* 0x00000ad000007947 */ /* 0x000fea0003800000 */
.L_x_8375:
        /* <DEDUP_REMOVED lines=11> */
[----:B------:R-:W-:Y:S01]  /*1410*/  FSEL R2, RZ, 1, !P0 ;  /* 0x3f800000ff027808 */ /* 0x000fe20004000000 */
[----:B------:R-:W-:Y:S05]  /*1420*/  BRA `(.L_x_8380) ;  /* 0x00000a0000007947 */ /* 0x000fea0003800000 */
.L_x_8389:
[----:B------:R-:W2:Y:S02]  /*1430*/  LDG.E.128 R4, [R4.64] ;  /* 0x0000002404047981 */ /* 0x000ea4000c1e1d00 */
[----:B--2---:R-:W0:Y:S01]  /*1440*/  F2F.F32.F64 R3, R6 ;  /* 0x0000000600037310 */ /* 0x004e220000301000 */
[----:B------:R-:W0:-:S04]  /*1450*/  DSETP.GEU.AND P0, PT, |R6|, c[0x2][0x0], PT ;  /* 0x008000000600762a */ /* 0x000e080003f0e200 */
[----:B------:R-:W1:-:S03]  /*1460*/  DSETP.GEU.AND P1, PT, |R4|, c[0x2][0x0], PT ;  /* 0x008000000400762a */ /* 0x000e460003f2e200 */
[----:B------:R-:W1:Y:S07]  /*1470*/  F2F.F32.F64 R2, R4 ;  /* 0x0000000400027310 */ /* 0x000e6e0000301000 */
[----:B0-----:R-:W-:-:S04]  /*1480*/  @!P0 FMUL R3, R3, 1.175494350822287508e-38 ;  /* 0x0080000003038820 */ /* 0x001fc80000400000 */
[----:B-1----:R-:W-:Y:S01]  /*1490*/  @!P1 FMUL R2, R2, 1.175494350822287508e-38 ;  /* 0x0080000002029820 */ /* 0x002fe20000400000 */
[----:B------:R-:W-:Y:S05]  /*14a0*/  BRA `(.L_x_8380) ;  /* 0x0000098000007947 */ /* 0x000fea0003800000 */
.L_x_8388:
        /* <DEDUP_REMOVED lines=23> */
[----:B------:R-:W-:Y:S01]  /*1620*/  LOP3.LUT R5, R6, R3, RZ, 0x30, !PT ;  /* 0x0000000306057212 */ /* 0x000fe200078e30ff */
[----:B------:R-:W-:-:S03]  /*1630*/  IMAD.MOV.U32 R3, RZ, RZ, RZ ;  /* 0x000000ffff037224 */ /* 0x000fc600078e00ff */
[----:B------:R-:W-:Y:S01]  /*1640*/  LOP3.LUT R2, R5, 0x80000000, R2, 0xf8, !PT ;  /* 0x8000000005027812 */ /* 0x000fe200078ef802 */
[----:B------:R-:W-:Y:S05]  /*1650*/  BRA `(.L_x_8380) ;  /* 0x000007d000007947 */ /* 0x000fea0003800000 */
.L_x_8391:
[----:B------:R-:W2:Y:S01]  /*1660*/  LDG.E.U8 R4, [R4.64] ;  /* 0x0000002404047981 */ /* 0x000ea2000c1e1100 */
[----:B------:R-:W-:Y:S02]  /*1670*/  IMAD.MOV.U32 R3, RZ, RZ, RZ ;  /* 0x000000ffff037224 */ /* 0x000fe400078e00ff */
        /* <DEDUP_REMOVED lines=12> */
.L_x_8390:
[----:B------:R-:W2:Y:S01]  /*1740*/  LDG.E.U16 R2, [R4.64] ;  /* 0x0000002404027981 */ /* 0x000ea2000c1e1500 */
[----:B------:R-:W-:Y:S01]  /*1750*/  IMAD.MOV.U32 R3, RZ, RZ, RZ ;  /* 0x000000ffff037224 */ /* 0x000fe200078e00ff */
[----:B--2---:R-:W-:Y:S01]  /*1760*/  PRMT R2, RZ, 0x5410, R2 ;  /* 0x00005410ff027816 */ /* 0x004fe20000000002 */
[----:B------:R-:W-:Y:S05]  /*1770*/  BRA `(.L_x_8380) ;  /* 0x000006b000007947 */ /* 0x000fea0003800000 */
.L_x_8387:
        /* <DEDUP_REMOVED lines=8> */
[----:B------:R-:W2:Y:S01]  /*1800*/  LDG.E.U16 R2, [R4.64] ;  /* 0x0000002404027981 */ /* 0x000ea2000c1e1500 */
[----:B------:R-:W-:Y:S01]  /*1810*/  IMAD.MOV.U32 R3, RZ, RZ, RZ ;  /* 0x000000ffff037224 */ /* 0x000fe200078e00ff */
[----:B--2---:R-:W0:Y:S01]  /*1820*/  I2F.U16 R2, R2 ;  /* 0x0000000200027306 */ /* 0x004e220000101000 */
[----:B------:R-:W-:Y:S05]  /*1830*/  BRA `(.L_x_8380) ;  /* 0x000005f000007947 */ /* 0x000fea0003800000 */
.L_x_8394:
[----:B------:R-:W2:Y:S01]  /*1840*/  LDG.E.U8 R5, [R4.64] ;  /* 0x0000002404057981 */ /* 0x000ea2000c1e1100 */
[----:B------:R-:W-:Y:S01]  /*1850*/  CS2R R2, SRZ ;  /* 0x0000000000027805 */ /* 0x000fe2000001ff00 */
        /* <DEDUP_REMOVED lines=18> */
.L_x_8396:
[----:B------:R-:W-:Y:S05]  /*1980*/  BSYNC B0 ;  /* 0x0000000000007941 */ /* 0x000fea0003800000 */
.L_x_8395:
[----:B------:R-:W-:Y:S01]  /*1990*/  IMAD.SHL.U32 R2, R2, 0x100000, RZ ;  /* 0x0010000002027824 */ /* 0x000fe200078e00ff */
[----:B------:R-:W-:-:S04]  /*19a0*/  LEA R5, R0, 0x3b800000, 0x17 ;  /* 0x3b80000000057811 */ /* 0x000fc800078eb8ff */
[----:B------:R-:W-:Y:S01]  /*19b0*/  LOP3.LUT R2, R5, R2, R6, 0xfe, !PT ;  /* 0x0000000205027212 */ /* 0x000fe200078efe06 */
[----:B------:R-:W-:Y:S05]  /*19c0*/  BRA `(.L_x_8380) ;  /* 0x0000046000007947 */ /* 0x000fea0003800000 */
.L_x_8393:
        /* <DEDUP_REMOVED lines=20> */
.L_x_8398:
[----:B------:R-:W-:Y:S05]  /*1b10*/  BSYNC B0 ;  /* 0x0000000000007941 */ /* 0x000fea0003800000 */
.L_x_8397:
[----:B------:R-:W-:Y:S01]  /*1b20*/  IMAD.SHL.U32 R2, R2, 0x200000, RZ ;  /* 0x0020000002027824 */ /* 0x000fe200078e00ff */
[----:B------:R-:W-:-:S04]  /*1b30*/  LEA R5, R0, 0x37800000, 0x17 ;  /* 0x3780000000057811 */ /* 0x000fc800078eb8ff */
[----:B------:R-:W-:Y:S01]  /*1b40*/  LOP3.LUT R2, R5, R2, R6, 0xfe, !PT ;  /* 0x0000000205027212 */ /* 0x000fe200078efe06 */
[----:B------:R-:W-:Y:S05]  /*1b50*/  BRA `(.L_x_8380) ;  /* 0x000002d000007947 */ /* 0x000fea0003800000 */
.L_x_8392:
        /* <DEDUP_REMOVED lines=14> */
.L_x_8402:
[----:B------:R-:W-:Y:S05]  /*1c40*/  BSYNC B0 ;  /* 0x0000000000007941 */ /* 0x000fea0003800000 */
.L_x_8401:
[----:B------:R-:W-:Y:S01]  /*1c50*/  IMAD.MOV.U32 R3, RZ, RZ, RZ ;  /* 0x000000ffff037224 */ /* 0x000fe200078e00ff */
[----:B------:R-:W-:Y:S05]  /*1c60*/  BRA `(.L_x_8380) ;  /* 0x000001c000007947 */ /* 0x000fea0003800000 */
.L_x_8379:
        /* <DEDUP_REMOVED lines=19> */
[----:B------:R-:W-:Y:S01]  /*1da0*/  CS2R R2, SRZ ;  /* 0x0000000000027805 */ /* 0x000fe2000001ff00 */
[----:B------:R-:W-:Y:S05]  /*1db0*/  BRA `(.L_x_8380) ;  /* 0x0000007000007947 */ /* 0x000fea0003800000 */
.L_x_8400:
[----:B------:R-:W2:Y:S01]  /*1dc0*/  LDG.E.64 R4, [R4.64] ;  /* 0x0000002404047981 */ /* 0x000ea2000c1e1b00 */
[----:B------:R-:W-:Y:S01]  /*1dd0*/  IMAD.MOV.U32 R3, RZ, RZ, RZ ;  /* 0x000000ffff037224 */ /* 0x000fe200078e00ff */
[----:B--2---:R0:W1:Y:S01]  /*1de0*/  I2F.U64 R2, R4 ;  /* 0x0000000400027312 */ /* 0x0040620000301000 */
[----:B------:R-:W-:Y:S05]  /*1df0*/  BRA `(.L_x_8380) ;  /* 0x0000003000007947 */ /* 0x000fea0003800000 */
.L_x_8399:
[----:B------:R-:W2:Y:S01]  /*1e00*/  LDG.E R2, [R4.64] ;  /* 0x0000002404027981 */ /* 0x000ea2000c1e1900 */
[----:B------:R-:W-:Y:S01]  /*1e10*/  IMAD.MOV.U32 R3, RZ, RZ, RZ ;  /* 0x000000ffff037224 */ /* 0x000fe200078e00ff */
[----:B--2---:R-:W0:Y:S06]  /*1e20*/  I2F.U32 R2, R2 ;  /* 0x0000000200027306 */ /* 0x004e2c0000201000 */
.L_x_8380:
[----:B------:R-:W-:Y:S05]  /*1e30*/  BSYNC B6 ;  /* 0x0000000000067941 */ /* 0x000fea0003800000 */
.L_x_8374:
[----:B01---5:R-:W-:Y:S01]  /*1e40*/  FSETP.GTU.FTZ.AND P0, PT, |R2|, +INF , PT ;  /* 0x7f8000000200780b */ /* 0x023fe20003f1c200 */
[----:B------:R-:W-:Y:S01]  /*1e50*/  IMAD.MOV.U32 R0, RZ, RZ, 0x1 ;  /* 0x00000001ff007424 */ /* 0x000fe200078e00ff */
[----:B------:R-:W-:Y:S01]  /*1e60*/  BSSY B0, `(.L_x_8403) ;  /* 0x0000034000007945 */ /* 0x000fe20003800000 */
[----:B------:R-:W-:Y:S02]  /*1e70*/  IMAD.MOV.U32 R4, RZ, RZ, 0x7fc00000 ;  /* 0x7fc00000ff047424 */ /* 0x000fe400078e00ff */
[----:B------:R-:W-:-:S08]  /*1e80*/  IMAD.MOV.U32 R5, RZ, RZ, 0x7fc00000 ;  /* 0x7fc00000ff057424 */ /* 0x000fd000078e00ff */
[----:B------:R-:W-:-:S04]  /*1e90*/  @!P0 FSETP.GTU.FTZ.AND P1, PT, |R3|, +INF , PT ;  /* 0x7f8000000300880b */ /* 0x000fc80003f3c200 */
[----:B------:R-:W-:-:S04]  /*1ea0*/  @!P0 SEL R0, RZ, 0x1, !P1 ;  /* 0x00000001ff008807 */ /* 0x000fc80004800000 */
[----:B------:R-:W-:-:S04]  /*1eb0*/  PRMT R0, R0, 0x9910, RZ ;  /* 0x0000991000007816 */ /* 0x000fc800000000ff */
[----:B------:R-:W-:-:S13]  /*1ec0*/  ISETP.NE.AND P0, PT, R0, RZ, PT ;  /* 0x000000ff0000720c */ /* 0x000fda0003f05270 */
[----:B------:R-:W-:Y:S05]  /*1ed0*/  @P0 BRA `(.L_x_8404) ;  /* 0x000002c000000947 */ /* 0x000fea0003800000 */
[----:B------:R-:W-:Y:S01]  /*1ee0*/  FSETP.NEU.FTZ.AND P0, PT, |R2|, +INF , PT ;  /* 0x7f8000000200780b */ /* 0x000fe20003f1d200 */
[----:B------:R-:W-:Y:S01]  /*1ef0*/  IMAD.MOV.U32 R5, RZ, RZ, 0x7fc00000 ;  /* 0x7fc00000ff057424 */ /* 0x000fe200078e00ff */
[----:B------:R-:W-:-:S11]  /*1f00*/  PRMT R0, RZ, 0x7610, R0 ;  /* 0x00007610ff007816 */ /* 0x000fd60000000000 */
[----:B------:R-:W-:-:S04]  /*1f10*/  @!P0 FSETP.NEU.FTZ.AND P1, PT, |R3|, +INF , PT ;  /* 0x7f8000000300880b */ /* 0x000fc80003f3d200 */
[----:B------:R-:W-:-:S04]  /*1f20*/  @!P0 SEL R0, RZ, 0x1, P1 ;  /* 0x00000001ff008807 */ /* 0x000fc80000800000 */
[----:B------:R-:W-:-:S04]  /*1f30*/  PRMT R0, R0, 0x9910, RZ ;  /* 0x0000991000007816 */ /* 0x000fc800000000ff */
[----:B------:R-:W-:-:S13]  /*1f40*/  ISETP.NE.AND P1, PT, R0, RZ, PT ;  /* 0x000000ff0000720c */ /* 0x000fda0003f25270 */
[----:B------:R-:W-:Y:S05]  /*1f50*/  @P1 BRA `(.L_x_8404) ;  /* 0x0000024000001947 */ /* 0x000fea0003800000 */
[----:B------:R-:W-:Y:S01]  /*1f60*/  @P0 FSETP.NEU.FTZ.AND P1, PT, |R3|, +INF , PT ;  /* 0x7f8000000300080b */ /* 0x000fe20003f3d200 */
[----:B------:R-:W-:Y:S01]  /*1f70*/  IMAD.MOV.U32 R0, RZ, RZ, 0x1 ;  /* 0x00000001ff007424 */ /* 0x000fe200078e00ff */
[----:B------:R-:W-:Y:S02]  /*1f80*/  CS2R R4, SRZ ;  /* 0x0000000000047805 */ /* 0x000fe4000001ff00 */
[----:B------:R-:W-:-:S04]  /*1f90*/  @P0 SEL R0, RZ, 0x1, P1 ;  /* 0x00000001ff000807 */ /* 0x000fc80000800000 */
[----:B------:R-:W-:-:S04]  /*1fa0*/  PRMT R0, R0, 0x9910, RZ ;  /* 0x0000991000007816 */ /* 0x000fc800000000ff */
[----:B------:R-:W-:-:S13]  /*1fb0*/  ISETP.NE.AND P0, PT, R0, RZ, PT ;  /* 0x000000ff0000720c */ /* 0x000fda0003f05270 */
[----:B------:R-:W-:Y:S05]  /*1fc0*/  @P0 BRA `(.L_x_8404) ;  /* 0x000001d000000947 */ /* 0x000fea0003800000 */
[----:B------:R-:W-:-:S13]  /*1fd0*/  FSETP.GE.FTZ.AND P0, PT, |R2|, |R3|, PT ;  /* 0x400000030200720b */ /* 0x000fda0003f16200 */
[----:B------:R-:W-:Y:S05]  /*1fe0*/  @!P0 BRA `(.L_x_8405) ;  /* 0x0000013000008947 */ /* 0x000fea0003800000 */
[C---:B------:R-:W-:Y:S01]  /*1ff0*/  FSETP.NEU.FTZ.AND P1, PT, |R2|.reuse, RZ, PT ;  /* 0x000000ff0200720b */ /* 0x040fe20003f3d200 */
[----:B------:R-:W-:Y:S01]  /*2000*/  FADD.FTZ R0, |R2|, -RZ ;  /* 0x800000ff02007221 */ /* 0x000fe20000010200 */
[C---:B------:R-:W-:Y:S01]  /*2010*/  FSETP.NEU.FTZ.AND P0, PT, |R3|.reuse, RZ, PT ;  /* 0x000000ff0300720b */ /* 0x040fe20003f1d200 */
[----:B------:R-:W-:-:S12]  /*2020*/  FADD.FTZ R6, |R3|, -RZ ;  /* 0x800000ff03067221 */ /* 0x000fd80000010200 */
[----:B------:R-:W-:Y:S05]  /*2030*/  @!P0 BRA !P1, `(.L_x_8406) ;  /* 0x0000009000008947 */ /* 0x000fea0004800000 */
[----:B------:R-:W0:Y:S02]  /*2040*/  MUFU.RCP R0, R2 ;  /* 0x0000000200007308 */ /* 0x000e240000001000 */
[----:B0-----:R-:W-:-:S04]  /*2050*/  FMUL.FTZ R0, R0, R3 ;  /* 0x0000000300007220 */ /* 0x001fc80000410000 */
[----:B------:R-:W-:Y:S02]  /*2060*/  FFMA.FTZ R3, R0, R3, R2 ;  /* 0x0000000300037223 */ /* 0x000fe40000010002 */
[----:B------:R-:W-:Y:S02]  /*2070*/  FFMA.FTZ R4, RZ, R0, 1 ;  /* 0x3f800000ff047423 */ /* 0x000fe40000010000 */
[----:B------:R-:W-:Y:S02]  /*2080*/  FADD.FTZ R0, RZ, -R0 ;  /* 0x80000000ff007221 */ /* 0x000fe40000010000 */
[----:B------:R-:W0:Y:S02]  /*2090*/  MUFU.RCP R3, R3 ;  /* 0x0000000300037308 */ /* 0x000e240000001000 */
[C---:B0-----:R-:W-:Y:S02]  /*20a0*/  FMUL.FTZ R4, R3.reuse, R4 ;  /* 0x0000000403047220 */ /* 0x041fe40000410000 */
[----:B------:R-:W-:Y:S01]  /*20b0*/  FMUL.FTZ R5, R3, R0 ;  /* 0x0000000003057220 */ /* 0x000fe20000410000 */
[----:B------:R-:W-:Y:S05]  /*20c0*/  BRA `(.L_x_8404) ;  /* 0x000000d000007947 */ /* 0x000fea0003800000 */
.L_x_8406:
[----:B------:R-:W0:Y:S08]  /*20d0*/  MUFU.RCP R4, R0 ;  /* 0x0000000000047308 */ /* 0x000e300000001000 */
[----:B------:R-:W1:Y:S01]  /*20e0*/  MUFU.RCP R5, R6 ;  /* 0x0000000600057308 */ /* 0x000e620000001000 */
[----:B0-----:R-:W-:-:S02]  /*20f0*/  FADD.FTZ R4, R4, -RZ ;  /* 0x800000ff04047221 */ /* 0x001fc40000010000 */
[----:B-1----:R-:W-:Y:S01]  /*2100*/  FMUL.FTZ R5, RZ, R5 ;  /* 0x00000005ff057220 */ /* 0x002fe20000410000 */
[----:B------:R-:W-:Y:S05]  /*2110*/  BRA `(.L_x_8404) ;  /* 0x0000008000007947 */ /* 0x000fea0003800000 */
.L_x_8405:
[----:B------:R-:W0:Y:S02]  /*2120*/  MUFU.RCP R5, R3 ;  /* 0x0000000300057308 */ /* 0x000e240000001000 */
[----:B0-----:R-:W-:-:S04]  /*2130*/  FMUL.FTZ R0, R5, R2 ;  /* 0x0000000205007220 */ /* 0x001fc80000410000 */
[----:B------:R-:W-:Y:S02]  /*2140*/  FFMA.FTZ R2, R0, R2, R3 ;  /* 0x0000000200027223 */ /* 0x000fe40000010003 */
[----:B------:R-:W-:Y:S02]  /*2150*/  FADD.FTZ R5, RZ, R0 ;  /* 0x00000000ff057221 */ /* 0x000fe40000010000 */
[----:B------:R-:W-:Y:S02]  /*2160*/  FFMA.FTZ R7, RZ, R0, -1 ;  /* 0xbf800000ff077423 */ /* 0x000fe40000010000 */
[----:B------:R-:W0:Y:S02]  /*2170*/  MUFU.RCP R2, R2 ;  /* 0x0000000200027308 */ /* 0x000e240000001000 */
[C---:B0-----:R-:W-:Y:S02]  /*2180*/  FMUL.FTZ R4, R2.reuse, R5 ;  /* 0x0000000502047220 */ /* 0x041fe40000410000 */
[----:B------:R-:W-:-:S04]  /*2190*/  FMUL.FTZ R5, R2, R7 ;  /* 0x0000000702057220 */ /* 0x000fc80000410000 */
.L_x_8404:
[----:B------:R-:W-:Y:S05]  /*21a0*/  BSYNC B0 ;  /* 0x0000000000007941 */ /* 0x000fea0003800000 */
.L_x_8403:
[----:B------:R-:W0:Y:S02]  /*21b0*/  LDC.U8 R2, c[0x0][0x371] ;  /* 0x0000dc40ff027b82 */ /* 0x000e240000000000 */
        /* <DEDUP_REMOVED lines=14> */
.L_x_8410:
[----:B------:R-:W0:Y:S02]  /*22a0*/  F2I.S64.TRUNC R4, R4 ;  /* 0x0000000400047311 */ /* 0x000e24000020d900 */
[----:B0-----:R-:W-:-:S05]  /*22b0*/  IMAD.MOV.U32 R3, RZ, RZ, R4 ;  /* 0x000000ffff037224 */ /* 0x001fca00078e0004 */
[----:B------:R0:W-:Y:S01]  /*22c0*/  STG.E.U8 [R16.64], R3 ;  /* 0x0000000310007986 */ /* 0x0001e2000c101124 */
[----:B------:R-:W-:Y:S05]  /*22d0*/  BRA `(.L_x_8412) ;  /* 0x00000d4000007947 */ /* 0x000fea0003800000 */
.L_x_8409:
        /* <DEDUP_REMOVED lines=9> */
.L_x_8414:
[----:B------:R-:W0:Y:S02]  /*2370*/  F2I.FTZ.TRUNC.NTZ R3, R4 ;  /* 0x0000000400037305 */ /* 0x000e24000021f100 */
[----:B0-----:R0:W-:Y:S01]  /*2380*/  STG.E [R16.64], R3 ;  /* 0x0000000310007986 */ /* 0x0011e2000c101924 */
[----:B------:R-:W-:Y:S05]  /*2390*/  BRA `(.L_x_8412) ;  /* 0x00000c8000007947 */ /* 0x000fea0003800000 */
.L_x_8413:
[----:B------:R-:W0:Y:S02]  /*23a0*/  F2I.FTZ.TRUNC.NTZ R3, R4 ;  /* 0x0000000400037305 */ /* 0x000e24000021f100 */
[----:B0-----:R0:W-:Y:S01]  /*23b0*/  STG.E.U16 [R16.64], R3 ;  /* 0x0000000310007986 */ /* 0x0011e2000c101524 */
[----:B------:R-:W-:Y:S05]  /*23c0*/  BRA `(.L_x_8412) ;  /* 0x00000c5000007947 */ /* 0x000fea0003800000 */
.L_x_8408:
        /* <DEDUP_REMOVED lines=8> */
.L_x_8416:
[----:B------:R-:W-:-:S05]  /*2450*/  F2FP.PACK_AB R4, RZ, R4 ;  /* 0x00000004ff04723e */ /* 0x000fca00000000ff */
[----:B------:R0:W-:Y:S01]  /*2460*/  STG.E.U16 [R16.64], R4 ;  /* 0x0000000410007986 */ /* 0x0001e2000c101524 */
[----:B------:R-:W-:Y:S05]  /*2470*/  BRA `(.L_x_8412) ;  /* 0x00000ba000007947 */ /* 0x000fea0003800000 */
.L_x_8415:
[----:B------:R-:W-:-:S13]  /*2480*/  ISETP.NE.AND P0, PT, R0, 0x7, PT ;  /* 0x000000070000780c */ /* 0x000fda0003f05270 */
[----:B------:R-:W-:Y:S05]  /*2490*/  @!P0 BRA `(.L_x_8417) ;  /* 0x0000009000008947 */ /* 0x000fea0003800000 */
[----:B------:R-:W-:-:S13]  /*24a0*/  ISETP.NE.AND P0, PT, R0, 0x8, PT ;  /* 0x000000080000780c */ /* 0x000fda0003f05270 */
[----:B------:R-:W-:Y:S05]  /*24b0*/  @!P0 BRA `(.L_x_8418) ;  /* 0x0000004000008947 */ /* 0x000fea0003800000 */
[----:B------:R-:W-:-:S13]  /*24c0*/  ISETP.NE.AND P0, PT, R0, 0x9, PT ;  /* 0x000000090000780c */ /* 0x000fda0003f05270 */
[----:B------:R-:W-:Y:S05]  /*24d0*/  @P0 BRA `(.L_x_8411) ;  /* 0x000009b000000947 */ /* 0x000fea0003800000 */
[----:B------:R0:W-:Y:S01]  /*24e0*/  STG.E.64 [R16.64], R4 ;  /* 0x0000000410007986 */ /* 0x0001e2000c101b24 */
[----:B------:R-:W-:Y:S05]  /*24f0*/  BRA `(.L_x_8412) ;  /* 0x00000b2000007947 */ /* 0x000fea0003800000 */
.L_x_8418:
[----:B------:R-:W-:-:S05]  /*2500*/  F2FP.PACK_AB R5, R5, R4 ;  /* 0x000000040505723e */ /* 0x000fca00000000ff */
[----:B------:R0:W-:Y:S01]  /*2510*/  STG.E [R16.64], R5 ;  /* 0x0000000510007986 */ /* 0x0001e2000c101924 */
[----:B------:R-:W-:Y:S05]  /*2520*/  BRA `(.L_x_8412) ;  /* 0x00000af000007947 */ /* 0x000fea0003800000 */
.L_x_8417:
[----:B------:R-:W-:-:S06]  /*2530*/  FMUL.FTZ R2, R4, 1 ;  /* 0x3f80000004027820 */ /* 0x000fcc0000410000 */
[----:B------:R-:W0:Y:S02]  /*2540*/  F2F.F64.F32 R2, R2 ;  /* 0x0000000200027310 */ /* 0x000e240000201800 */
[----:B0-----:R0:W-:Y:S01]  /*2550*/  STG.E.64 [R16.64], R2 ;  /* 0x0000000210007986 */ /* 0x0011e2000c101b24 */
[----:B------:R-:W-:Y:S05]  /*2560*/  BRA `(.L_x_8412) ;  /* 0x00000ab000007947 */ /* 0x000fea0003800000 */
.L_x_8407:
        /* <DEDUP_REMOVED lines=8> */
[----:B------:R-:W-:Y:S02]  /*25f0*/  FSETP.NEU.FTZ.AND P0, PT, R4, RZ, PT ;  /* 0x000000ff0400720b */ /* 0x000fe40003f1d000 */
[----:B------:R-:W-:-:S04]  /*2600*/  FSETP.NEU.FTZ.AND P1, PT, R5, RZ, PT ;  /* 0x000000ff0500720b */ /* 0x000fc80003f3d000 */
[----:B------:R-:W-:-:S04]  /*2610*/  PLOP3.LUT P0, PT, P0, P1, PT, 0xa8, 0x0 ;  /* 0x000000000000781c */ /* 0x000fc80000703570 */
[----:B------:R-:W-:-:S05]  /*2620*/  SEL R3, RZ, 0x1, !P0 ;  /* 0x00000001ff037807 */ /* 0x000fca0004000000 */
[----:B------:R0:W-:Y:S01]  /*2630*/  STG.E.U8 [R16.64], R3 ;  /* 0x0000000310007986 */ /* 0x0001e2000c101124 */
[----:B------:R-:W-:Y:S05]  /*2640*/  BRA `(.L_x_8412) ;  /* 0x000009d000007947 */ /* 0x000fea0003800000 */
.L_x_8421:
[----:B------:R-:W-:Y:S02]  /*2650*/  FMUL.FTZ R8, R4, 1 ;  /* 0x3f80000004087820 */ /* 0x000fe40000410000 */
[----:B------:R-:W-:-:S04]  /*2660*/  FMUL.FTZ R10, R5, 1 ;  /* 0x3f800000050a7820 */ /* 0x000fc80000410000 */
[----:B------:R-:W-:Y:S08]  /*2670*/  F2F.F64.F32 R8, R8 ;  /* 0x0000000800087310 */ /* 0x000ff00000201800 */
[----:B------:R-:W0:Y:S02]  /*2680*/  F2F.F64.F32 R10, R10 ;  /* 0x0000000a000a7310 */ /* 0x000e240000201800 */
[----:B0-----:R0:W-:Y:S01]  /*2690*/  STG.E.128 [R16.64], R8 ;  /* 0x0000000810007986 */ /* 0x0011e2000c101d24 */
[----:B------:R-:W-:Y:S05]  /*26a0*/  BRA `(.L_x_8412) ;  /* 0x0000097000007947 */ /* 0x000fea0003800000 */
.L_x_8420:
        /* <DEDUP_REMOVED lines=20> */
.L_x_8425:
[----:B------:R-:W-:Y:S05]  /*27f0*/  BSYNC B0 ;  /* 0x0000000000007941 */ /* 0x000fea0003800000 */
.L_x_8424:
[----:B------:R-:W-:-:S05]  /*2800*/  LOP3.LUT R5, R0, R5, RZ, 0xfc, !PT ;  /* 0x0000000500057212 */ /* 0x000fca00078efcff */
[----:B------:R0:W-:Y:S01]  /*2810*/  STG.E.U8 [R16.64], R5 ;  /* 0x0000000510007986 */ /* 0x0001e2000c101124 */
[----:B------:R-:W-:Y:S05]  /*2820*/  BRA `(.L_x_8412) ;  /* 0x000007f000007947 */ /* 0x000fea0003800000 */
.L_x_8423:
        /* <DEDUP_REMOVED lines=12> */
.L_x_8427:
[----:B------:R-:W-:Y:S01]  /*28f0*/  IMAD.MOV.U32 R0, RZ, RZ, 0x7f ;  /* 0x0000007fff007424 */ /* 0x000fe200078e00ff */
[----:B------:R-:W-:-:S04]  /*2900*/  ISETP.GT.U32.AND P0, PT, R2, 0x7f800000, PT ;  /* 0x7f8000000200780c */ /* 0x000fc80003f04070 */
[----:B------:R-:W-:-:S04]  /*2910*/  SEL R0, R0, 0x7c, P0 ;  /* 0x0000007c00007807 */ /* 0x000fc80000000000 */
.L_x_8428:
[----:B------:R-:W-:Y:S05]  /*2920*/  BSYNC B0 ;  /* 0x0000000000007941 */ /* 0x000fea0003800000 */
.L_x_8426:
[----:B------:R-:W-:-:S04]  /*2930*/  LOP3.LUT R4, R4, 0x80000000, RZ, 0xc0, !PT ;  /* 0x8000000004047812 */ /* 0x000fc800078ec0ff */
[----:B------:R-:W-:-:S04]  /*2940*/  SHF.R.U32.HI R3, RZ, 0x18, R4 ;  /* 0x00000018ff037819 */ /* 0x000fc80000011604 */
[----:B------:R-:W-:-:S05]  /*2950*/  LOP3.LUT R3, R0, R3, RZ, 0xfc, !PT ;  /* 0x0000000300037212 */ /* 0x000fca00078efcff */
[----:B------:R0:W-:Y:S01]  /*2960*/  STG.E.U8 [R16.64], R3 ;  /* 0x0000000310007986 */ /* 0x0001e2000c101124 */
[----:B------:R-:W-:Y:S05]  /*2970*/  BRA `(.L_x_8412) ;  /* 0x000006a000007947 */ /* 0x000fea0003800000 */
.L_x_8422:
[----:B------:R-:W-:-:S05]  /*2980*/  F2FP.BF16.PACK_AB R4, RZ, R4 ;  /* 0x00000004ff04723e */ /* 0x000fca00000010ff */
[----:B------:R0:W-:Y:S01]  /*2990*/  STG.E.U16 [R16.64], R4 ;  /* 0x0000000410007986 */ /* 0x0001e2000c101524 */
[----:B------:R-:W-:Y:S05]  /*29a0*/  BRA `(.L_x_8412) ;  /* 0x0000067000007947 */ /* 0x000fea0003800000 */
.L_x_8419:
        /* <DEDUP_REMOVED lines=11> */
.L_x_8431:
        /* <DEDUP_REMOVED lines=16> */
.L_x_8434:
[----:B------:R-:W-:-:S04]  /*2b60*/  LOP3.LUT R4, R4, 0x80000000, RZ, 0xc0, !PT ;  /* 0x8000000004047812 */ /* 0x000fc800078ec0ff */
[----:B------:R-:W-:-:S04]  /*2b70*/  SHF.R.U32.HI R3, RZ, 0x18, R4 ;  /* 0x00000018ff037819 */ /* 0x000fc80000011604 */
[----:B------:R-:W-:-:S04]  /*2b80*/  LOP3.LUT R0, R0, R3, RZ, 0xfc, !PT ;  /* 0x0000000300007212 */ /* 0x000fc800078efcff */
[----:B------:R-:W-:Y:S02]  /*2b90*/  PRMT R8, R0, 0x7610, R8 ;  /* 0x0000761000087816 */ /* 0x000fe40000000008 */
.L_x_8433:
[----:B------:R-:W-:Y:S05]  /*2ba0*/  BSYNC B0 ;  /* 0x0000000000007941 */ /* 0x000fea0003800000 */
.L_x_8432:
[----:B------:R0:W-:Y:S01]  /*2bb0*/  STG.E.U8 [R16.64], R8 ;  /* 0x0000000810007986 */ /* 0x0001e2000c101124 */
[----:B------:R-:W-:Y:S05]  /*2bc0*/  BRA `(.L_x_8412) ;  /* 0x0000045000007947 */ /* 0x000fea0003800000 */
.L_x_8430:
        /* <DEDUP_REMOVED lines=16> */
.L_x_8437:
[----:B------:R-:W-:-:S04]  /*2cd0*/  LOP3.LUT R4, R4, 0x80000000, RZ, 0xc0, !PT ;  /* 0x8000000004047812 */ /* 0x000fc800078ec0ff */
[----:B------:R-:W-:-:S04]  /*2ce0*/  SHF.R.U32.HI R3, RZ, 0x18, R4 ;  /* 0x00000018ff037819 */ /* 0x000fc80000011604 */
[----:B------:R-:W-:-:S04]  /*2cf0*/  LOP3.LUT R0, R0, R3, RZ, 0xfc, !PT ;  /* 0x0000000300007212 */ /* 0x000fc800078efcff */
[----:B------:R-:W-:Y:S02]  /*2d00*/  PRMT R8, R0, 0x7610, R8 ;  /* 0x0000761000087816 */ /* 0x000fe40000000008 */
.L_x_8436:
[----:B------:R-:W-:Y:S05]  /*2d10*/  BSYNC B0 ;  /* 0x0000000000007941 */ /* 0x000fea0003800000 */
.L_x_8435:
[----:B------:R0:W-:Y:S01]  /*2d20*/  STG.E.U8 [R16.64], R8 ;  /* 0x0000000810007986 */ /* 0x0001e2000c101124 */
[----:B------:R-:W-:Y:S05]  /*2d30*/  BRA `(.L_x_8412) ;  /* 0x000002e000007947 */ /* 0x000fea0003800000 */
.L_x_8429:
        /* <DEDUP_REMOVED lines=21> */
.L_x_8411:
        /* <DEDUP_REMOVED lines=20> */
.L_x_8439:
[----:B------:R-:W0:Y:S02]  /*2fd0*/  F2I.U64.TRUNC R4, R4 ;  /* 0x0000000400047311 */ /* 0x000e24000020d800 */
[----:B0-----:R0:W-:Y:S01]  /*2fe0*/  STG.E.64 [R16.64], R4 ;  /* 0x0000000410007986 */ /* 0x0011e2000c101b24 */
[----:B------:R-:W-:Y:S05]  /*2ff0*/  BRA `(.L_x_8412) ;  /* 0x0000002000007947 */ /* 0x000fea0003800000 */
.L_x_8438:
[----:B------:R-:W0:Y:S02]  /*3000*/  F2I.FTZ.U32.TRUNC.NTZ R3, R4 ;  /* 0x0000000400037305 */ /* 0x000e24000021f000 */
[----:B0-----:R0:W-:Y:S02]  /*3010*/  STG.E [R16.64], R3 ;  /* 0x0000000310007986 */ /* 0x0011e4000c101924 */
.L_x_8412:
[----:B------:R-:W-:-:S05]  /*3020*/  IMAD R18, R18, 0x200, R23 ;  /* 0x0000020012127824 */ /* 0x000fca00078e0217 */
[----:B------:R-:W-:Y:S02]  /*3030*/  IADD3 R19, R18, 0x80, RZ ;  /* 0x0000008012137810 */ /* 0x000fe40007ffe0ff */
.L_x_8372:
[----:B------:R-:W-:Y:S05]  /*3040*/  BSYNC B7 ;  /* 0x0000000000077941 */ /* 0x000fea0003800000 */
.L_x_8371:
        /* <DEDUP_REMOVED lines=231> */
.L_x_8442:
        /* <DEDUP_REMOVED lines=21> */
.L_x_8447:
[----:B------:R-:W2:Y:S01]  /*4010*/  LDG.E.U8 R2, [R4.64] ;  /* 0x0000002404027981 */ /* 0x000ea2000c1e1100 */
[----:B------:R-:W-:Y:S01]  /*4020*/  IMAD.MOV.U32 R3, RZ, RZ, RZ ;  /* 0x000000ffff037224 */ /* 0x000fe200078e00ff */
[----:B--2---:R-:W0:Y:S01]  /*4030*/  I2F.U16 R2, R2 ;  /* 0x0000000200027306 */ /* 0x004e220000101000 */
[----:B------:R-:W-:Y:S05]  /*4040*/  BRA `(.L_x_8449) ;  /* 0x00000de000007947 */ /* 0x000fea0003800000 */
.L_x_8446:
        /* <DEDUP_REMOVED lines=10> */
.L_x_8451:
[----:B------:R-:W2:Y:S01]  /*40f0*/  LDG.E R2, [R4.64] ;  /* 0x0000002404027981 */ /* 0x000ea2000c1e1900 */
[----:B------:R-:W-:Y:S01]  /*4100*/  IMAD.MOV.U32 R3, RZ, RZ, RZ ;  /* 0x000000ffff037224 */ /* 0x000fe200078e00ff */
[----:B--2---:R-:W0:Y:S01]  /*4110*/  I2F R2, R2 ;  /* 0x0000000200027306 */ /* 0x004e220000201400 */
[----:B------:R-:W-:Y:S05]  /*4120*/  BRA `(.L_x_8449) ;  /* 0x00000d0000007947 */ /* 0x000fea0003800000 */
.L_x_8450:
[----:B------:R-:W2:Y:S01]  /*4130*/  LDG.E.U16 R2, [R4.64] ;  /* 0x0000002404027981 */ /* 0x000ea2000c1e1500 */
[----:B------:R-:W-:Y:S01]  /*4140*/  IMAD.MOV.U32 R3, RZ, RZ, RZ ;  /* 0x000000ffff037224 */ /* 0x000fe200078e00ff */
[----:B--2---:R-:W0:Y:S01]  /*4150*/  I2F.S16 R2, R2 ;  /* 0x0000000200027306 */ /* 0x004e220000101400 */
[----:B------:R-:W-:Y:S05]  /*4160*/  BRA `(.L_x_8449) ;  /* 0x00000cc000007947 */ /* 0x000fea0003800000 */
.L_x_8445:
        /* <DEDUP_REMOVED lines=9> */
.L_x_8453:
[----:B------:R-:W2:Y:S01]  /*4200*/  LDG.E.U16 R2, [R4.64] ;  /* 0x0000002404027981 */ /* 0x000ea2000c1e1500 */
[----:B------:R-:W-:Y:S01]  /*4210*/  IMAD.MOV.U32 R3, RZ, RZ, RZ ;  /* 0x000000ffff037224 */ /* 0x000fe200078e00ff */
[----:B--2---:R-:W-:Y:S01]  /*4220*/  HADD2.F32 R2, -RZ, R2.H0_H0 ;  /* 0x20000002ff027230 */ /* 0x004fe20000004100 */
[----:B------:R-:W-:Y:S05]  /*4230*/  BRA `(.L_x_8449) ;  /* 0x00000bf000007947 */ /* 0x000fea0003800000 */
.L_x_8452:
        /* <DEDUP_REMOVED lines=8> */
.L_x_8455:
[----:B------:R-:W2:Y:S02]  /*42c0*/  LDG.E R2, [R4.64] ;  /* 0x0000002404027981 */ /* 0x000ea4000c1e1900 */
[--C-:B--2---:R-:W-:Y:S02]  /*42d0*/  HADD2.F32 R3, -RZ, R2.reuse.H1_H1 ;  /* 0x30000002ff037230 */ /* 0x104fe40000004100 */
[----:B------:R-:W-:Y:S01]  /*42e0*/  HADD2.F32 R2, -RZ, R2.H0_H0 ;  /* 0x20000002ff027230 */ /* 0x000fe20000004100 */
[----:B------:R-:W-:Y:S05]  /*42f0*/  BRA `(.L_x_8449) ;  /* 0x00000b3000007947 */ /* 0x000fea0003800000 */
.L_x_8454:
[----:B------:R-:W2:Y:S01]  /*4300*/  LDG.E.64 R4, [R4.64] ;  /* 0x0000002404047981 */ /* 0x000ea2000c1e1b00 */
[----:B------:R-:W-:Y:S01]  /*4310*/  IMAD.MOV.U32 R3, RZ, RZ, RZ ;  /* 0x000000ffff037224 */ /* 0x000fe200078e00ff */
[----:B--2---:R-:W0:Y:S01]  /*4320*/  F2F.F32.F64 R2, R4 ;  /* 0x0000000400027310 */ /* 0x004e220000301000 */
[----:B------:R-:W0:-:S14]  /*4330*/  DSETP.GEU.AND P0, PT, |R4|, c[0x2][0x0], PT ;  /* 0x008000000400762a */ /* 0x000e1c0003f0e200 */
[----:B0-----:R-:W-:Y:S01]  /*4340*/  @!P0 FMUL R2, R2, 1.175494350822287508e-38 ;  /* 0x0080000002028820 */ /* 0x001fe20000400000 */
[----:B------:R-:W-:Y:S05]  /*4350*/  BRA `(.L_x_8449) ;  /* 0x00000ad000007947 */ /* 0x000fea0003800000 */
.L_x_8444:
        /* <DEDUP_REMOVED lines=13> */
.L_x_8458:
        /* <DEDUP_REMOVED lines=8> */
.L_x_8457:
        /* <DEDUP_REMOVED lines=27> */
.L_x_8460:
        /* <DEDUP_REMOVED lines=14> */
.L_x_8459:
[----:B------:R-:W2:Y:S01]  /*4740*/  LDG.E.U16 R2, [R4.64] ;  /* 0x0000002404027981 */ /* 0x000ea2000c1e1500 */
[----:B------:R-:W-:Y:S01]  /*4750*/  IMAD.MOV.U32 R3, RZ, RZ, RZ ;  /* 0x000000ffff037224 */ /* 0x000fe200078e00ff */
[----:B--2---:R-:W-:Y:S01]  /*4760*/  PRMT R2, RZ, 0x5410, R2 ;  /* 0x00005410ff027816 */ /* 0x004fe20000000002 */
[----:B------:R-:W-:Y:S05]  /*4770*/  BRA `(.L_x_8449) ;  /* 0x000006b000007947 */ /* 0x000fea0003800000 */
.L_x_8456:
        /* <DEDUP_REMOVED lines=12> */
.L_x_8463:
        /* <DEDUP_REMOVED lines=20> */
.L_x_8465:
[----:B------:R-:W-:Y:S05]  /*4980*/  BSYNC B0 ;  /* 0x0000000000007941 */ /* 0x000fea0003800000 */
.L_x_8464:
[----:B------:R-:W-:Y:S01]  /*4990*/  IMAD.SHL.U32 R2, R2, 0x100000, RZ ;  /* 0x0010000002027824 */ /* 0x000fe200078e00ff */
[----:B------:R-:W-:-:S04]  /*49a0*/  LEA R5, R0, 0x3b800000, 0x17 ;  /* 0x3b80000000057811 */ /* 0x000fc800078eb8ff */
[----:B------:R-:W-:Y:S01]  /*49b0*/  LOP3.LUT R2, R5, R2, R6, 0xfe, !PT ;  /* 0x0000000205027212 */ /* 0x000fe200078efe06 */
[----:B------:R-:W-:Y:S05]  /*49c0*/  BRA `(.L_x_8449) ;  /* 0x0000046000007947 */ /* 0x000fea0003800000 */
.L_x_8462:
        /* <DEDUP_REMOVED lines=20> */
.L_x_8467:
[----:B------:R-:W-:Y:S05]  /*4b10*/  BSYNC B0 ;  /* 0x0000000000007941 */ /* 0x000fea0003800000 */
.L_x_8466:
[----:B------:R-:W-:Y:S01]  /*4b20*/  IMAD.SHL.U32 R2, R2, 0x200000, RZ ;  /* 0x0020000002027824 */ /* 0x000fe200078e00ff */
[----:B------:R-:W-:-:S04]  /*4b30*/  LEA R5, R0, 0x37800000, 0x17 ;  /* 0x3780000000057811 */ /* 0x000fc800078eb8ff */
[----:B------:R-:W-:Y:S01]  /*4b40*/  LOP3.LUT R2, R5, R2, R6, 0xfe, !PT ;  /* 0x0000000205027212 */ /* 0x000fe200078efe06 */
[----:B------:R-:W-:Y:S05]  /*4b50*/  BRA `(.L_x_8449) ;  /* 0x000002d000007947 */ /* 0x000fea0003800000 */
.L_x_8461:
        /* <DEDUP_REMOVED lines=14> */
.L_x_8471:
[----:B------:R-:W-:Y:S05]  /*4c40*/  BSYNC B0 ;  /* 0x0000000000007941 */ /* 0x000fea0003800000 */
.L_x_8470:
[----:B------:R-:W-:Y:S01]  /*4c50*/  IMAD.MOV.U32 R3, RZ, RZ, RZ ;  /* 0x000000ffff037224 */ /* 0x000fe200078e00ff */
[----:B------:R-:W-:Y:S05]  /*4c60*/  BRA `(.L_x_8449) ;  /* 0x000001c000007947 */ /* 0x000fea0003800000 */
.L_x_8448:
        /* <DEDUP_REMOVED lines=21> */
.L_x_8469:
[----:B------:R-:W2:Y:S01]  /*4dc0*/  LDG.E.64 R4, [R4.64] ;  /* 0x0000002404047981 */ /* 0x000ea2000c1e1b00 */
[----:B------:R-:W-:Y:S01]  /*4dd0*/  IMAD.MOV.U32 R3, RZ, RZ, RZ ;  /* 0x000000ffff037224 */ /* 0x000fe200078e00ff */
[----:B--2---:R0:W1:Y:S01]  /*4de0*/  I2F.U64 R2, R4 ;  /* 0x0000000400027312 */ /* 0x0040620000301000 */
[----:B------:R-:W-:Y:S05]  /*4df0*/  BRA `(.L_x_8449) ;  /* 0x0000003000007947 */ /* 0x000fea0003800000 */
.L_x_8468:
[----:B------:R-:W2:Y:S01]  /*4e00*/  LDG.E R2, [R4.64] ;  /* 0x0000002404027981 */ /* 0x000ea2000c1e1900 */
[----:B------:R-:W-:Y:S01]  /*4e10*/  IMAD.MOV.U32 R3, RZ, RZ, RZ ;  /* 0x000000ffff037224 */ /* 0x000fe200078e00ff */
[----:B--2---:R-:W0:Y:S06]  /*4e20*/  I2F.U32 R2, R2 ;  /* 0x0000000200027306 */ /* 0x004e2c0000201000 */
.L_x_8449:
[----:B------:R-:W-:Y:S05]  /*4e30*/  BSYNC B6 ;  /* 0x0000000000067941 */ /* 0x000fea0003800000 */
.L_x_8443:
        /* <DEDUP_REMOVED lines=41> */
.L_x_8475:
[----:B------:R-:W0:Y:S08]  /*50d0*/  MUFU.RCP R4, R0 ;  /* 0x0000000000047308 */ /* 0x000e300000001000 */
[----:B------:R-:W1:Y:S01]  /*50e0*/  MUFU.RCP R5, R6 ;  /* 0x0000000600057308 */ /* 0x000e620000001000 */
[----:B0-----:R-:W-:-:S02]  /*50f0*/  FADD.FTZ R4, R4, -RZ ;  /* 0x800000ff04047221 */ /* 0x001fc40000010000 */
[----:B-1----:R-:W-:Y:S01]  /*5100*/  FMUL.FTZ R5, RZ, R5 ;  /* 0x00000005ff057220 */ /* 0x002fe20000410000 */
[----:B------:R-:W-:Y:S05]  /*5110*/  BRA `(.L_x_8473) ;  /* 0x0000008000007947 */ /* 0x000fea0003800000 */
.L_x_8474:
        /* <DEDUP_REMOVED lines=8> */
.L_x_8473:
[----:B------:R-:W-:Y:S05]  /*51a0*/  BSYNC B0 ;  /* 0x0000000000007941 */ /* 0x000fea0003800000 */
.L_x_8472:
        /* <DEDUP_REMOVED lines=15> */
.L_x_8479:
[----:B------:R-:W0:Y:S02]  /*52a0*/  F2I.S64.TRUNC R4, R4 ;  /* 0x0000000400047311 */ /* 0x000e24000020d900 */
[----:B0-----:R-:W-:-:S05]  /*52b0*/  IMAD.MOV.U32 R3, RZ, RZ, R4 ;  /* 0x000000ffff037224 */ /* 0x001fca00078e0004 */
[----:B------:R0:W-:Y:S01]  /*52c0*/  STG.E.U8 [R16.64], R3 ;  /* 0x0000000310007986 */ /* 0x0001e2000c101124 */
[----:B------:R-:W-:Y:S05]  /*52d0*/  BRA `(.L_x_8481) ;  /* 0x00000d4000007947 */ /* 0x000fea0003800000 */
.L_x_8478:
        /* <DEDUP_REMOVED lines=9> */
.L_x_8483:
[----:B------:R-:W0:Y:S02]  /*5370*/  F2I.FTZ.TRUNC.NTZ R3, R4 ;  /* 0x0000000400037305 */ /* 0x000e24000021f100 */
[----:B0-----:R0:W-:Y:S01]  /*5380*/  STG.E [R16.64], R3 ;  /* 0x0000000310007986 */ /* 0x0011e2000c101924 */
[----:B------:R-:W-:Y:S05]  /*5390*/  BRA `(.L_x_8481) ;  /* 0x00000c8000007947 */ /* 0x000fea0003800000 */
.L_x_8482:
[----:B------:R-:W0:Y:S02]  /*53a0*/  F2I.FTZ.TRUNC.NTZ R3, R4 ;  /* 0x0000000400037305 */ /* 0x000e24000021f100 */
[----:B0-----:R0:W-:Y:S01]  /*53b0*/  STG.E.U16 [R16.64], R3 ;  /* 0x0000000310007986 */ /* 0x0011e2000c101524 */
[----:B------:R-:W-:Y:S05]  /*53c0*/  BRA `(.L_x_8481) ;  /* 0x00000c5000007947 */ /* 0x000fea0003800000 */
.L_x_8477:
        /* <DEDUP_REMOVED lines=8> */
.L_x_8485:
[----:B------:R-:W-:-:S05]  /*5450*/  F2FP.PACK_AB R4, RZ, R4 ;  /* 0x00000004ff04723e */ /* 0x000fca00000000ff */
[----:B------:R0:W-:Y:S01]  /*5460*/  STG.E.U16 [R16.64], R4 ;  /* 0x0000000410007986 */ /* 0x0001e2000c101524 */
[----:B------:R-:W-:Y:S05]  /*5470*/  BRA `(.L_x_8481) ;  /* 0x00000ba000007947 */ /* 0x000fea0003800000 */
.L_x_8484:
        /* <DEDUP_REMOVED lines=8> */
.L_x_8487:
[----:B------:R-:W-:-:S05]  /*5500*/  F2FP.PACK_AB R5, R5, R4 ;  /* 0x000000040505723e */ /* 0x000fca00000000ff */
[----:B------:R0:W-:Y:S01]  /*5510*/  STG.E [R16.64], R5 ;  /* 0x0000000510007986 */ /* 0x0001e2000c101924 */
[----:B------:R-:W-:Y:S05]  /*5520*/  BRA `(.L_x_8481) ;  /* 0x00000af000007947 */ /* 0x000fea0003800000 */
.L_x_8486:
[----:B------:R-:W-:-:S06]  /*5530*/  FMUL.FTZ R2, R4, 1 ;  /* 0x3f80000004027820 */ /* 0x000fcc0000410000 */
[----:B------:R-:W0:Y:S02]  /*5540*/  F2F.F64.F32 R2, R2 ;  /* 0x0000000200027310 */ /* 0x000e240000201800 */
[----:B0-----:R0:W-:Y:S01]  /*5550*/  STG.E.64 [R16.64], R2 ;  /* 0x0000000210007986 */ /* 0x0011e2000c101b24 */
[----:B------:R-:W-:Y:S05]  /*5560*/  BRA `(.L_x_8481) ;  /* 0x00000ab000007947 */ /* 0x000fea0003800000 */
.L_x_8476:
        /* <DEDUP_REMOVED lines=14> */
.L_x_8490:
[----:B------:R-:W-:Y:S02]  /*5650*/  FMUL.FTZ R8, R4, 1 ;  /* 0x3f80000004087820 */ /* 0x000fe40000410000 */
[----:B------:R-:W-:-:S04]  /*5660*/  FMUL.FTZ R10, R5, 1 ;  /* 0x3f800000050a7820 */ /* 0x000fc80000410000 */
[----:B------:R-:W-:Y:S08]  /*5670*/  F2F.F64.F32 R8, R8 ;  /* 0x0000000800087310 */ /* 0x000ff00000201800 */
[----:B------:R-:W0:Y:S02]  /*5680*/  F2F.F64.F32 R10, R10 ;  /* 0x0000000a000a7310 */ /* 0x000e240000201800 */
[----:B0-----:R0:W-:Y:S01]  /*5690*/  STG.E.128 [R16.64], R8 ;  /* 0x0000000810007986 */ /* 0x0011e2000c101d24 */
[----:B------:R-:W-:Y:S05]  /*56a0*/  BRA `(.L_x_8481) ;  /* 0x0000097000007947 */ /* 0x000fea0003800000 */
.L_x_8489:
        /* <DEDUP_REMOVED lines=20> */
.L_x_8494:
[----:B------:R-:W-:Y:S05]  /*57f0*/  BSYNC B0 ;  /* 0x0000000000007941 */ /* 0x000fea0003800000 */
.L_x_8493:
[----:B------:R-:W-:-:S05]  /*5800*/  LOP3.LUT R5, R0, R5, RZ, 0xfc, !PT ;  /* 0x0000000500057212 */ /* 0x000fca00078efcff */
[----:B------:R0:W-:Y:S01]  /*5810*/  STG.E.U8 [R16.64], R5 ;  /* 0x0000000510007986 */ /* 0x0001e2000c101124 */
[----:B------:R-:W-:Y:S05]  /*5820*/  BRA `(.L_x_8481) ;  /* 0x000007f000007947 */ /* 0x000fea0003800000 */
.L_x_8492:
        /* <DEDUP_REMOVED lines=12> */
.L_x_8496:
[----:B------:R-:W-:Y:S01]  /*58f0*/  IMAD.MOV.U32 R0, RZ, RZ, 0x7f ;  /* 0x0000007fff007424 */ /* 0x000fe200078e00ff */
[----:B------:R-:W-:-:S04]  /*5900*/  ISETP.GT.U32.AND P0, PT, R2, 0x7f800000, PT ;  /* 0x7f8000000200780c */ /* 0x000fc80003f04070 */
[----:B------:R-:W-:-:S04]  /*5910*/  SEL R0, R0, 0x7c, P0 ;  /* 0x0000007c00007807 */ /* 0x000fc80000000000 */
.L_x_8497:
[----:B------:R-:W-:Y:S05]  /*5920*/  BSYNC B0 ;  /* 0x0000000000007941 */ /* 0x000fea0003800000 */
.L_x_8495:
[----:B------:R-:W-:-:S04]  /*5930*/  LOP3.LUT R4, R4, 0x80000000, RZ, 0xc0, !PT ;  /* 0x8000000004047812 */ /* 0x000fc800078ec0ff */
[----:B------:R-:W-:-:S04]  /*5940*/  SHF.R.U32.HI R3, RZ, 0x18, R4 ;  /* 0x00000018ff037819 */ /* 0x000fc80000011604 */
[----:B------:R-:W-:-:S05]  /*5950*/  LOP3.LUT R3, R0, R3, RZ, 0xfc, !PT ;  /* 0x0000000300037212 */ /* 0x000fca00078efcff */
[----:B------:R0:W-:Y:S01]  /*5960*/  STG.E.U8 [R16.64], R3 ;  /* 0x0000000310007986 */ /* 0x0001e2000c101124 */
[----:B------:R-:W-:Y:S05]  /*5970*/  BRA `(.L_x_8481) ;  /* 0x000006a000007947 */ /* 0x000fea0003800000 */
.L_x_8491:
[----:B------:R-:W-:-:S05]  /*5980*/  F2FP.BF16.PACK_AB R4, RZ, R4 ;  /* 0x00000004ff04723e */ /* 0x000fca00000010ff */
[----:B------:R0:W-:Y:S01]  /*5990*/  STG.E.U16 [R16.64], R4 ;  /* 0x0000000410007986 */ /* 0x0001e2000c101524 */
[----:B------:R-:W-:Y:S05]  /*59a0*/  BRA `(.L_x_8481) ;  /* 0x0000067000007947 */ /* 0x000fea0003800000 */
.L_x_8488:
        /* <DEDUP_REMOVED lines=11> */
.L_x_8500:
        /* <DEDUP_REMOVED lines=16> */
.L_x_8503:
[----:B------:R-:W-:-:S04]  /*5b60*/  LOP3.LUT R4, R4, 0x80000000, RZ, 0xc0, !PT ;  /* 0x8000000004047812 */ /* 0x000fc800078ec0ff */
[----:B------:R-:W-:-:S04]  /*5b70*/  SHF.R.U32.HI R3, RZ, 0x18, R4 ;  /* 0x00000018ff037819 */ /* 0x000fc80000011604 */
[----:B------:R-:W-:-:S04]  /*5b80*/  LOP3.LUT R0, R0, R3, RZ, 0xfc, !PT ;  /* 0x0000000300007212 */ /* 0x000fc800078efcff */
[----:B------:R-:W-:Y:S02]  /*5b90*/  PRMT R8, R0, 0x7610, R8 ;  /* 0x0000761000087816 */ /* 0x000fe40000000008 */
.L_x_8502:
[----:B------:R-:W-:Y:S05]  /*5ba0*/  BSYNC B0 ;  /* 0x0000000000007941 */ /* 0x000fea0003800000 */
.L_x_8501:
[----:B------:R0:W-:Y:S01]  /*5bb0*/  STG.E.U8 [R16.64], R8 ;  /* 0x0000000810007986 */ /* 0x0001e2000c101124 */
[----:B------:R-:W-:Y:S05]  /*5bc0*/  BRA `(.L_x_8481) ;  /* 0x0000045000007947 */ /* 0x000fea0003800000 */
.L_x_8499:
        /* <DEDUP_REMOVED lines=16> */
.L_x_8506:
[----:B------:R-:W-:-:S04]  /*5cd0*/  LOP3.LUT R4, R4, 0x80000000, RZ, 0xc0, !PT ;  /* 0x8000000004047812 */ /* 0x000fc800078ec0ff */
[----:B------:R-:W-:-:S04]  /*5ce0*/  SHF.R.U32.HI R3, RZ, 0x18, R4 ;  /* 0x00000018ff037819 */ /* 0x000fc80000011604 */
[----:B------:R-:W-:-:S04]  /*5cf0*/  LOP3.LUT R0, R0, R3, RZ, 0xfc, !PT ;  /* 0x0000000300007212 */ /* 0x000fc800078efcff */
[----:B------:R-:W-:Y:S02]  /*5d00*/  PRMT R8, R0, 0x7610, R8 ;  /* 0x0000761000087816 */ /* 0x000fe40000000008 */
.L_x_8505:
[----:B------:R-:W-:Y:S05]  /*5d10*/  BSYNC B0 ;  /* 0x0000000000007941 */ /* 0x000fea0003800000 */
.L_x_8504:
[----:B------:R0:W-:Y:S01]  /*5d20*/  STG.E.U8 [R16.64], R8 ;  /* 0x0000000810007986 */ /* 0x0001e2000c101124 */
[----:B------:R-:W-:Y:S05]  /*5d30*/  BRA `(.L_x_8481) ;  /* 0x000002e000007947 */ /* 0x000fea0003800000 */
.L_x_8498:
        /* <DEDUP_REMOVED lines=21> */
.L_x_8480:
        /* <DEDUP_REMOVED lines=20> */
.L_x_8508:
[----:B------:R-:W0:Y:S02]  /*5fd0*/  F2I.U64.TRUNC R4, R4 ;  /* 0x0000000400047311 */ /* 0x000e24000020d800 */
[----:B0-----:R0:W-:Y:S01]  /*5fe0*/  STG.E.64 [R16.64], R4 ;  /* 0x0000000410007986 */ /* 0x0011e2000c101b24 */
[----:B------:R-:W-:Y:S05]  /*5ff0*/  BRA `(.L_x_8481) ;  /* 0x0000002000007947 */ /* 0x000fea0003800000 */
.L_x_8507:
[----:B------:R-:W0:Y:S02]  /*6000*/  F2I.FTZ.U32.TRUNC.NTZ R3, R4 ;  /* 0x0000000400037305 */ /* 0x000e24000021f000 */
[----:B0-----:R0:W-:Y:S02]  /*6010*/  STG.E [R16.64], R3 ;  /* 0x0000000310007986 */ /* 0x0011e4000c101924 */
.L_x_8481:
        /* <DEDUP_REMOVED lines=231> */
.L_x_8509:
        /* <DEDUP_REMOVED lines=21> */
.L_x_8514:
[----:B------:R-:W2:Y:S01]  /*6fe0*/  LDG.E.U8 R2, [R4.64] ;  /* 0x0000002404027981 */ /* 0x000ea2000c1e1100 */
[----:B------:R-:W-:Y:S01]  /*6ff0*/  IMAD.MOV.U32 R3, RZ, RZ, RZ ;  /* 0x000000ffff037224 */ /* 0x000fe200078e00ff */
[----:B--2---:R-:W0:Y:S01]  /*7000*/  I2F.U16 R2, R2 ;  /* 0x0000000200027306 */ /* 0x004e220000101000 */
[----:B------:R-:W-:Y:S05]  /*7010*/  BRA `(.L_x_8516) ;  /* 0x00000de000007947 */ /* 0x000fea0003800000 */
.L_x_8513:
        /* <DEDUP_REMOVED lines=10> */
.L_x_8518:
[----:B------:R-:W2:Y:S01]  /*70c0*/  LDG.E R2, [R4.64] ;  /* 0x0000002404027981 */ /* 0x000ea2000c1e1900 */
[----:B------:R-:W-:Y:S01]  /*70d0*/  IMAD.MOV.U32 R3, RZ, RZ, RZ ;  /* 0x000000ffff037224 */ /* 0x000fe200078e00ff */
[----:B--2---:R-:W0:Y:S01]  /*70e0*/  I2F R2, R2 ;  /* 0x0000000200027306 */ /* 0x004e220000201400 */
[----:B------:R-:W-:Y:S05]  /*70f0*/  BRA `(.L_x_8516) ;  /* 0x00000d0000007947 */ /* 0x000fea0003800000 */
.L_x_8517:
[----:B------:R-:W2:Y:S01]  /*7100*/  LDG.E.U16 R2, [R4.64] ;  /* 0x0000002404027981 */ /* 0x000ea2000c1e1500 */
[----:B------:R-:W-:Y:S01]  /*7110*/  IMAD.MOV.U32 R3, RZ, RZ, RZ ;  /* 0x000000ffff037224 */ /* 0x000fe200078e00ff */
[----:B--2---:R-:W0:Y:S01]  /*7120*/  I2F.S16 R2, R2 ;  /* 0x0000000200027306 */ /* 0x004e220000101400 */
[----:B------:R-:W-:Y:S05]  /*7130*/  BRA `(.L_x_8516) ;  /* 0x00000cc000007947 */ /* 0x000fea0003800000 */
.L_x_8512:
        /* <DEDUP_REMOVED lines=9> */
.L_x_8520:
[----:B------:R-:W2:Y:S01]  /*71d0*/  LDG.E.U16 R2, [R4.64] ;  /* 0x0000002404027981 */ /* 0x000ea2000c1e1500 */
[----:B------:R-:W-:Y:S01]  /*71e0*/  IMAD.MOV.U32 R3, RZ, RZ, RZ ;  /* 0x000000ffff037224 */ /* 0x000fe200078e00ff */
[----:B--2---:R-:W-:Y:S01]  /*71f0*/  HADD2.F32 R2, -RZ, R2.H0_H0 ;  /* 0x20000002ff027230 */ /* 0x004fe20000004100 */
[----:B------:R-:W-:Y:S05]  /*7200*/  BRA `(.L_x_8516) ;  /* 0x00000bf000007947 */ /* 0x000fea0003800000 */
.L_x_8519:
        /* <DEDUP_REMOVED lines=8> */
.L_x_8522:
[----:B------:R-:W2:Y:S02]  /*7290*/  LDG.E R2, [R4.64] ;  /* 0x0000002404027981 */ /* 0x000ea4000c1e1900 */
[--C-:B--2---:R-:W-:Y:S02]  /*72a0*/  HADD2.F32 R3, -RZ, R2.reuse.H1_H1 ;  /* 0x30000002ff037230 */ /* 0x104fe40000004100 */
[----:B------:R-:W-:Y:S01]  /*72b0*/  HADD2.F32 R2, -RZ, R2.H0_H0 ;  /* 0x20000002ff027230 */ /* 0x000fe20000004100 */
[----:B------:R-:W-:Y:S05]  /*72c0*/  BRA `(.L_x_8516) ;  /* 0x00000b3000007947 */ /* 0x000fea0003800000 */
.L_x_8521:
[----:B------:R-:W2:Y:S01]  /*72d0*/  LDG.E.64 R4, [R4.64] ;  /* 0x0000002404047981 */ /* 0x000ea2000c1e1b00 */
[----:B------:R-:W-:Y:S01]  /*72e0*/  IMAD.MOV.U32 R3, RZ, RZ, RZ ;  /* 0x000000ffff037224 */ /* 0x000fe200078e00ff */
[----:B--2---:R-:W0:Y:S01]  /*72f0*/  F2F.F32.F64 R2, R4 ;  /* 0x0000000400027310 */ /* 0x004e220000301000 */
[----:B------:R-:W0:-:S14]  /*7300*/  DSETP.GEU.AND P0, PT, |R4|, c[0x2][0x0], PT ;  /* 0x008000000400762a */ /* 0x000e1c0003f0e200 */
[----:B0-----:R-:W-:Y:S01]  /*7310*/  @!P0 FMUL R2, R2, 1.175494350822287508e-38 ;  /* 0x0080000002028820 */ /* 0x001fe20000400000 */
[----:B------:R-:W-:Y:S05]  /*7320*/  BRA `(.L_x_8516) ;  /* 0x00000ad000007947 */ /* 0x000fea0003800000 */
.L_x_8511:
        /* <DEDUP_REMOVED lines=13> */
.L_x_8525:
        /* <DEDUP_REMOVED lines=8> */
.L_x_8524:
        /* <DEDUP_REMOVED lines=27> */
.L_x_8527:
        /* <DEDUP_REMOVED lines=14> */
.L_x_8526:
[----:B------:R-:W2:Y:S01]  /*7710*/  LDG.E.U16 R2, [R4.64] ;  /* 0x0000002404027981 */ /* 0x000ea2000c1e1500 */
[----:B------:R-:W-:Y:S01]  /*7720*/  IMAD.MOV.U32 R3, RZ, RZ, RZ ;  /* 0x000000ffff037224 */ /* 0x000fe200078e00ff */
[----:B--2---:R-:W-:Y:S01]  /*7730*/  PRMT R2, RZ, 0x5410, R2 ;  /* 0x00005410ff027816 */ /* 0x004fe20000000002 */
[----:B------:R-:W-:Y:S05]  /*7740*/  BRA `(.L_x_8516) ;  /* 0x000006b000007947 */ /* 0x000fea0003800000 */
.L_x_8523:
        /* <DEDUP_REMOVED lines=12> */
.L_x_8530:
        /* <DEDUP_REMOVED lines=20> */
.L_x_8532:
[----:B------:R-:W-:Y:S05]  /*7950*/  BSYNC B0 ;  /* 0x0000000000007941 */ /* 0x000fea0003800000 */
.L_x_8531:
[----:B------:R-:W-:Y:S01]  /*7960*/  IMAD.SHL.U32 R2, R2, 0x100000, RZ ;  /* 0x0010000002027824 */ /* 0x000fe200078e00ff */
[----:B------:R-:W-:-:S04]  /*7970*/  LEA R5, R0, 0x3b800000, 0x17 ;  /* 0x3b80000000057811 */ /* 0x000fc800078eb8ff */
[----:B------:R-:W-:Y:S01]  /*7980*/  LOP3.LUT R2, R5, R2, R6, 0xfe, !PT ;  /* 0x0000000205027212 */ /* 0x000fe200078efe06 */
[----:B------:R-:W-:Y:S05]  /*7990*/  BRA `(.L_x_8516) ;  /* 0x0000046000007947 */ /* 0x000fea0003800000 */
.L_x_8529:
        /* <DEDUP_REMOVED lines=20> */
.L_x_8534:
[----:B------:R-:W-:Y:S05]  /*7ae0*/  BSYNC B0 ;  /* 0x0000000000007941 */ /* 0x000fea0003800000 */
.L_x_8533:
[----:B------:R-:W-:Y:S01]  /*7af0*/  IMAD.SHL.U32 R2, R2, 0x200000, RZ ;  /* 0x0020000002027824 */ /* 0x000fe200078e00ff */
[----:B------:R-:W-:-:S04]  /*7b00*/  LEA R5, R0, 0x37800000, 0x17 ;  /* 0x3780000000057811 */ /* 0x000fc800078eb8ff */
[----:B------:R-:W-:Y:S01]  /*7b10*/  LOP3.LUT R2, R5, R2, R6, 0xfe, !PT ;  /* 0x0000000205027212 */ /* 0x000fe200078efe06 */
[----:B------:R-:W-:Y:S05]  /*7b20*/  BRA `(.L_x_8516) ;  /* 0x000002d000007947 */ /* 0x000fea0003800000 */
.L_x_8528:
        /* <DEDUP_REMOVED lines=14> */
.L_x_8538:
[----:B------:R-:W-:Y:S05]  /*7c10*/  BSYNC B0 ;  /* 0x0000000000007941 */ /* 0x000fea0003800000 */
.L_x_8537:
[----:B------:R-:W-:Y:S01]  /*7c20*/  IMAD.MOV.U32 R3, RZ, RZ, RZ ;  /* 0x000000ffff037224 */ /* 0x000fe200078e00ff */
[----:B------:R-:W-:Y:S05]  /*7c30*/  BRA `(.L_x_8516) ;  /* 0x000001c000007947 */ /* 0x000fea0003800000 */
.L_x_8515:
        /* <DEDUP_REMOVED lines=21> */
.L_x_8536:
[----:B------:R-:W2:Y:S01]  /*7d90*/  LDG.E.64 R4, [R4.64] ;  /* 0x0000002404047981 */ /* 0x000ea2000c1e1b00 */
[----:B------:R-:W-:Y:S01]  /*7da0*/  IMAD.MOV.U32 R3, RZ, RZ, RZ ;  /* 0x000000ffff037224 */ /* 0x000fe200078e00ff */
[----:B--2---:R0:W1:Y:S01]  /*7db0*/  I2F.U64 R2, R4 ;  /* 0x0000000400027312 */ /* 0x0040620000301000 */
[----:B------:R-:W-:Y:S05]  /*7dc0*/  BRA `(.L_x_8516) ;  /* 0x0000003000007947 */ /* 0x000fea0003800000 */
.L_x_8535:
[----:B------:R-:W2:Y:S01]  /*7dd0*/  LDG.E R2, [R4.64] ;  /* 0x0000002404027981 */ /* 0x000ea2000c1e1900 */
[----:B------:R-:W-:Y:S01]  /*7de0*/  IMAD.MOV.U32 R3, RZ, RZ, RZ ;  /* 0x000000ffff037224 */ /* 0x000fe200078e00ff */
[----:B--2---:R-:W0:Y:S06]  /*7df0*/  I2F.U32 R2, R2 ;  /* 0x0000000200027306 */ /* 0x004e2c0000201000 */
.L_x_8516:
[----:B------:R-:W-:Y:S05]  /*7e00*/  BSYNC B6 ;  /* 0x0000000000067941 */ /* 0x000fea0003800000 */
.L_x_8510:
        /* <DEDUP_REMOVED lines=41> */
.L_x_8542:
[----:B------:R-:W0:Y:S08]  /*80a0*/  MUFU.RCP R4, R0 ;  /* 0x0000000000047308 */ /* 0x000e300000001000 */
[----:B------:R-:W1:Y:S01]  /*80b0*/  MUFU.RCP R5, R6 ;  /* 0x0000000600057308 */ /* 0x000e620000001000 */
[----:B0-----:R-:W-:-:S02]  /*80c0*/  FADD.FTZ R4, R4, -RZ ;  /* 0x800000ff04047221 */ /* 0x001fc40000010000 */
[----:B-1----:R-:W-:Y:S01]  /*80d0*/  FMUL.FTZ R5, RZ, R5 ;  /* 0x00000005ff057220 */ /* 0x002fe20000410000 */
[----:B------:R-:W-:Y:S05]  /*80e0*/  BRA `(.L_x_8540) ;  /* 0x0000008000007947 */ /* 0x000fea0003800000 */
.L_x_8541:
        /* <DEDUP_REMOVED lines=8> */
.L_x_8540:
[----:B------:R-:W-:Y:S05]  /*8170*/  BSYNC B0 ;  /* 0x0000000000007941 */ /* 0x000fea0003800000 */
.L_x_8539:
        /* <DEDUP_REMOVED lines=15> */
.L_x_8546:
[----:B------:R-:W0:Y:S02]  /*8270*/  F2I.S64.TRUNC R4, R4 ;  /* 0x0000000400047311 */ /* 0x000e24000020d900 */
[----:B0-----:R-:W-:-:S05]  /*8280*/  IMAD.MOV.U32 R3, RZ, RZ, R4 ;  /* 0x000000ffff037224 */ /* 0x001fca00078e0004 */
[----:B------:R0:W-:Y:S01]  /*8290*/  STG.E.U8 [R16.64], R3 ;  /* 0x0000000310007986 */ /* 0x0001e2000c101124 */
[----:B------:R-:W-:Y:S05]  /*82a0*/  BRA `(.L_x_8548) ;  /* 0x00000d4000007947 */ /* 0x000fea0003800000 */
.L_x_8545:
        /* <DEDUP_REMOVED lines=9> */
.L_x_8550:
[----:B------:R-:W0:Y:S02]  /*8340*/  F2I.FTZ.TRUNC.NTZ R3, R4 ;  /* 0x0000000400037305 */ /* 0x000e24000021f100 */
[----:B0-----:R0:W-:Y:S01]  /*8350*/  STG.E [R16.64], R3 ;  /* 0x0000000310007986 */ /* 0x0011e2000c101924 */
[----:B------:R-:W-:Y:S05]  /*8360*/  BRA `(.L_x_8548) ;  /* 0x00000c8000007947 */ /* 0x000fea0003800000 */
.L_x_8549:
[----:B------:R-:W0:Y:S02]  /*8370*/  F2I.FTZ.TRUNC.NTZ R3, R4 ;  /* 0x0000000400037305 */ /* 0x000e24000021f100 */
[----:B0-----:R0:W-:Y:S01]  /*8380*/  STG.E.U16 [R16.64], R3 ;  /* 0x0000000310007986 */ /* 0x0011e2000c101524 */
[----:B------:R-:W-:Y:S05]  /*8390*/  BRA `(.L_x_8548) ;  /* 0x00000c5000007947 */ /* 0x000fea0003800000 */
.L_x_8544:
        /* <DEDUP_REMOVED lines=8> */
.L_x_8552:
[----:B------:R-:W-:-:S05]  /*8420*/  F2FP.PACK_AB R4, RZ, R4 ;  /* 0x00000004ff04723e */ /* 0x000fca00000000ff */
[----:B------:R0:W-:Y:S01]  /*8430*/  STG.E.U16 [R16.64], R4 ;  /* 0x0000000410007986 */ /* 0x0001e2000c101524 */
[----:B------:R-:W-:Y:S05]  /*8440*/  BRA `(.L_x_8548) ;  /* 0x00000ba000007947 */ /* 0x000fea0003800000 */
.L_x_8551:
        /* <DEDUP_REMOVED lines=8> */
.L_x_8554:
[----:B------:R-:W-:-:S05]  /*84d0*/  F2FP.PACK_AB R5, R5, R4 ;  /* 0x000000040505723e */ /* 0x000fca00000000ff */
[----:B------:R0:W-:Y:S01]  /*84e0*/  STG.E [R16.64], R5 ;  /* 0x0000000510007986 */ /* 0x0001e2000c101924 */
[----:B------:R-:W-:Y:S05]  /*84f0*/  BRA `(.L_x_8548) ;  /* 0x00000af000007947 */ /* 0x000fea0003800000 */
.L_x_8553:
[----:B------:R-:W-:-:S06]  /*8500*/  FMUL.FTZ R2, R4, 1 ;  /* 0x3f80000004027820 */ /* 0x000fcc0000410000 */
[----:B------:R-:W0:Y:S02]  /*8510*/  F2F.F64.F32 R2, R2 ;  /* 0x0000000200027310 */ /* 0x000e240000201800 */
[----:B0-----:R0:W-:Y:S01]  /*8520*/  STG.E.64 [R16.64], R2 ;  /* 0x0000000210007986 */ /* 0x0011e2000c101b24 */
[----:B------:R-:W-:Y:S05]  /*8530*/  BRA `(.L_x_8548) ;  /* 0x00000ab000007947 */ /* 0x000fea0003800000 */
.L_x_8543:
        /* <DEDUP_REMOVED lines=14> */
.L_x_8557:
[----:B------:R-:W-:Y:S02]  /*8620*/  FMUL.FTZ R8, R4, 1 ;  /* 0x3f80000004087820 */ /* 0x000fe40000410000 */
[----:B------:R-:W-:-:S04]  /*8630*/  FMUL.FTZ R10, R5, 1 ;  /* 0x3f800000050a7820 */ /* 0x000fc80000410000 */
[----:B------:R-:W-:Y:S08]  /*8640*/  F2F.F64.F32 R8, R8 ;  /* 0x0000000800087310 */ /* 0x000ff00000201800 */
[----:B------:R-:W0:Y:S02]  /*8650*/  F2F.F64.F32 R10, R10 ;  /* 0x0000000a000a7310 */ /* 0x000e240000201800 */
[----:B0-----:R0:W-:Y:S01]  /*8660*/  STG.E.128 [R16.64], R8 ;  /* 0x0000000810007986 */ /* 0x0011e2000c101d24 */
[----:B------:R-:W-:Y:S05]  /*8670*/  BRA `(.L_x_8548) ;  /* 0x0000097000007947 */ /* 0x000fea0003800000 */
.L_x_8556:
        /* <DEDUP_REMOVED lines=20> */
.L_x_8561:
[----:B------:R-:W-:Y:S05]  /*87c0*/  BSYNC B0 ;  /* 0x0000000000007941 */ /* 0x000fea0003800000 */
.L_x_8560:
[----:B------:R-:W-:-:S05]  /*87d0*/  LOP3.LUT R5, R0, R5, RZ, 0xfc, !PT ;  /* 0x0000000500057212 */ /* 0x000fca00078efcff */
[----:B------:R0:W-:Y:S01]  /*87e0*/  STG.E.U8 [R16.64], R5 ;  /* 0x0000000510007986 */ /* 0x0001e2000c101124 */
[----:B------:R-:W-:Y:S05]  /*87f0*/  BRA `(.L_x_8548) ;  /* 0x000007f000007947 */ /* 0x000fea0003800000 */
.L_x_8559:
        /* <DEDUP_REMOVED lines=12> */
.L_x_8563:
[----:B------:R-:W-:Y:S01]  /*88c0*/  IMAD.MOV.U32 R0, RZ, RZ, 0x7f ;  /* 0x0000007fff007424 */ /* 0x000fe200078e00ff */
[----:B------:R-:W-:-:S04]  /*88d0*/  ISETP.GT.U32.AND P0, PT, R2, 0x7f800000, PT ;  /* 0x7f8000000200780c */ /* 0x000fc80003f04070 */
[----:B------:R-:W-:-:S04]  /*88e0*/  SEL R0, R0, 0x7c, P0 ;  /* 0x0000007c00007807 */ /* 0x000fc80000000000 */
.L_x_8564:
[----:B------:R-:W-:Y:S05]  /*88f0*/  BSYNC B0 ;  /* 0x0000000000007941 */ /* 0x000fea0003800000 */
.L_x_8562:
[----:B------:R-:W-:-:S04]  /*8900*/  LOP3.LUT R4, R4, 0x80000000, RZ, 0xc0, !PT ;  /* 0x8000000004047812 */ /* 0x000fc800078ec0ff */
[----:B------:R-:W-:-:S04]  /*8910*/  SHF.R.U32.HI R3, RZ, 0x18, R4 ;  /* 0x00000018ff037819 */ /* 0x000fc80000011604 */
[----:B------:R-:W-:-:S05]  /*8920*/  LOP3.LUT R3, R0, R3, RZ, 0xfc, !PT ;  /* 0x0000000300037212 */ /* 0x000fca00078efcff */
[----:B------:R0:W-:Y:S01]  /*8930*/  STG.E.U8 [R16.64], R3 ;  /* 0x0000000310007986 */ /* 0x0001e2000c101124 */
[----:B------:R-:W-:Y:S05]  /*8940*/  BRA `(.L_x_8548) ;  /* 0x000006a000007947 */ /* 0x000fea0003800000 */
.L_x_8558:
[----:B------:R-:W-:-:S05]  /*8950*/  F2FP.BF16.PACK_AB R4, RZ, R4 ;  /* 0x00000004ff04723e */ /* 0x000fca00000010ff */
[----:B------:R0:W-:Y:S01]  /*8960*/  STG.E.U16 [R16.64], R4 ;  /* 0x0000000410007986 */ /* 0x0001e2000c101524 */
[----:B------:R-:W-:Y:S05]  /*8970*/  BRA `(.L_x_8548) ;  /* 0x0000067000007947 */ /* 0x000fea0003800000 */
.L_x_8555:
        /* <DEDUP_REMOVED lines=11> */
.L_x_8567:
        /* <DEDUP_REMOVED lines=16> */
.L_x_8570:
[----:B------:R-:W-:-:S04]  /*8b30*/  LOP3.LUT R4, R4, 0x80000000, RZ, 0xc0, !PT ;  /* 0x8000000004047812 */ /* 0x000fc800078ec0ff */
[----:B------:R-:W-:-:S04]  /*8b40*/  SHF.R.U32.HI R3, RZ, 0x18, R4 ;  /* 0x00000018ff037819 */ /* 0x000fc80000011604 */
[----:B------:R-:W-:-:S04]  /*8b50*/  LOP3.LUT R0, R0, R3, RZ, 0xfc, !PT ;  /* 0x0000000300007212 */ /* 0x000fc800078efcff */
[----:B------:R-:W-:Y:S02]  /*8b60*/  PRMT R8, R0, 0x7610, R8 ;  /* 0x0000761000087816 */ /* 0x000fe40000000008 */
.L_x_8569:
[----:B------:R-:W-:Y:S05]  /*8b70*/  BSYNC B0 ;  /* 0x0000000000007941 */ /* 0x000fea0003800000 */
.L_x_8568:
[----:B------:R0:W-:Y:S01]  /*8b80*/  STG.E.U8 [R16.64], R8 ;  /* 0x0000000810007986 */ /* 0x0001e2000c101124 */
[----:B------:R-:W-:Y:S05]  /*8b90*/  BRA `(.L_x_8548) ;  /* 0x0000045000007947 */ /* 0x000fea0003800000 */
.L_x_8566:
        /* <DEDUP_REMOVED lines=16> */
.L_x_8573:
[----:B------:R-:W-:-:S04]  /*8ca0*/  LOP3.LUT R4, R4, 0x80000000, RZ, 0xc0, !PT ;  /* 0x8000000004047812 */ /* 0x000fc800078ec0ff */
[----:B------:R-:W-:-:S04]  /*8cb0*/  SHF.R.U32.HI R3, RZ, 0x18, R4 ;  /* 0x00000018ff037819 */ /* 0x000fc80000011604 */
[----:B------:R-:W-:-:S04]  /*8cc0*/  LOP3.LUT R0, R0, R3, RZ, 0xfc, !PT ;  /* 0x0000000300007212 */ /* 0x000fc800078efcff */
[----:B------:R-:W-:Y:S02]  /*8cd0*/  PRMT R8, R0, 0x7610, R8 ;  /* 0x0000761000087816 */ /* 0x000fe40000000008 */
.L_x_8572:
[----:B------:R-:W-:Y:S05]  /*8ce0*/  BSYNC B0 ;  /* 0x0000000000007941 */ /* 0x000fea0003800000 */
.L_x_8571:
[----:B------:R0:W-:Y:S01]  /*8cf0*/  STG.E.U8 [R16.64], R8 ;  /* 0x0000000810007986 */ /* 0x0001e2000c101124 */
[----:B------:R-:W-:Y:S05]  /*8d00*/  BRA `(.L_x_8548) ;  /* 0x000002e000007947 */ /* 0x000fea0003800000 */
.L_x_8565:
        /* <DEDUP_REMOVED lines=21> */
.L_x_8547:
        /* <DEDUP_REMOVED lines=20> */
.L_x_8575:
[----:B------:R-:W0:Y:S02]  /*8fa0*/  F2I.U64.TRUNC R4, R4 ;  /* 0x0000000400047311 */ /* 0x000e24000020d800 */
[----:B0-----:R0:W-:Y:S01]  /*8fb0*/  STG.E.64 [R16.64], R4 ;  /* 0x0000000410007986 */ /* 0x0011e2000c101b24 */
[----:B------:R-:W-:Y:S05]  /*8fc0*/  BRA `(.L_x_8548) ;  /* 0x0000002000007947 */ /* 0x000fea0003800000 */
.L_x_8574:
[----:B------:R-:W0:Y:S02]  /*8fd0*/  F2I.FTZ.U32.TRUNC.NTZ R3, R4 ;  /* 0x0000000400037305 */ /* 0x000e24000021f000 */
[----:B0-----:R0:W-:Y:S02]  /*8fe0*/  STG.E [R16.64], R3 ;  /* 0x0000000310007986 */ /* 0x0011e4000c101924 */
.L_x_8548:
[----:B------:R-:W-:Y:S02]  /*8ff0*/  IADD3 R19, R19, 0x80, RZ ;  /* 0x0000008013137810 */ /* 0x000fe40007ffe0ff */
.L_x_8441:
[----:B------:R-:W-:Y:S05]  /*9000*/  BSYNC B7 ;  /* 0x0000000000077941 */ /* 0x000fea0003800000 */
.L_x_8440:
        /* <DEDUP_REMOVED lines=230> */
.L_x_8576:
        /* <DEDUP_REMOVED lines=21> */
.L_x_8581:
[----:B------:R-:W2:Y:S01]  /*9fc0*/  LDG.E.U8 R2, [R4.64] ;  /* 0x0000002404027981 */ /* 0x000ea2000c1e1100 */
[----:B------:R-:W-:Y:S01]  /*9fd0*/  IMAD.MOV.U32 R3, RZ, RZ, RZ ;  /* 0x000000ffff037224 */ /* 0x000fe200078e00ff */
[----:B--2---:R-:W0:Y:S01]  /*9fe0*/  I2F.U16 R2, R2 ;  /* 0x0000000200027306 */ /* 0x004e220000101000 */
[----:B------:R-:W-:Y:S05]  /*9ff0*/  BRA `(.L_x_8583) ;  /* 0x00000de000007947 */ /* 0x000fea0003800000 */
.L_x_8580:
        /* <DEDUP_REMOVED lines=10> */
.L_x_8585:
[----:B------:R-:W2:Y:S01]  /*a0a0*/  LDG.E R2, [R4.64] ;  /* 0x0000002404027981 */ /* 0x000ea2000c1e1900 */
[----:B------:R-:W-:Y:S01]  /*a0b0*/  IMAD.MOV.U32 R3, RZ, RZ, RZ ;  /* 0x000000ffff037224 */ /* 0x000fe200078e00ff */
[----:B--2---:R-:W0:Y:S01]  /*a0c0*/  I2F R2, R2 ;  /* 0x0000000200027306 */ /* 0x004e220000201400 */
[----:B------:R-:W-:Y:S05]  /*a0d0*/  BRA `(.L_x_8583) ;  /* 0x00000d0000007947 */ /* 0x000fea0003800000 */
.L_x_8584:
[----:B------:R-:W2:Y:S01]  /*a0e0*/  LDG.E.U16 R2, [R4.64] ;  /* 0x0000002404027981 */ /* 0x000ea2000c1e1500 */
[----:B------:R-:W-:Y:S01]  /*a0f0*/  IMAD.MOV.U32 R3, RZ, RZ, RZ ;  /* 0x000000ffff037224 */ /* 0x000fe200078e00ff */
[----:B--2---:R-:W0:Y:S01]  /*a100*/  I2F.S16 R2, R2 ;  /* 0x0000000200027306 */ /* 0x004e220000101400 */
[----:B------:R-:W-:Y:S05]  /*a110*/  BRA `(.L_x_8583) ;  /* 0x00000cc000007947 */ /* 0x000fea0003800000 */
.L_x_8579:
        /* <DEDUP_REMOVED lines=9> */
.L_x_8587:
[----:B------:R-:W2:Y:S01]  /*a1b0*/  LDG.E.U16 R2, [R4.64] ;  /* 0x0000002404027981 */ /* 0x000ea2000c1e1500 */
[----:B------:R-:W-:Y:S01]  /*a1c0*/  IMAD.MOV.U32 R3, RZ, RZ, RZ ;  /* 0x000000ffff037224 */ /* 0x000fe200078e00ff */
[----:B--2---:R-:W-:Y:S01]  /*a1d0*/  HADD2.F32 R2, -RZ, R2.H0_H0 ;  /* 0x20000002ff027230 */ /* 0x004fe20000004100 */
[----:B------:R-:W-:Y:S05]  /*a1e0*/  BRA `(.L_x_8583) ;  /* 0x00000bf000007947 */ /* 0x000fea0003800000 */
.L_x_8586:
        /* <DEDUP_REMOVED lines=8> */
.L_x_8589:
[----:B------:R-:W2:Y:S02]  /*a270*/  LDG.E R2, [R4.64] ;  /* 0x0000002404027981 */ /* 0x000ea4000c1e1900 */
[--C-:B--2---:R-:W-:Y:S02]  /*a280*/  HADD2.F32 R3, -RZ, R2.reuse.H1_H1 ;  /* 0x30000002ff037230 */ /* 0x104fe40000004100 */
[----:B------:R-:W-:Y:S01]  /*a290*/  HADD2.F32 R2, -RZ, R2.H0_H0 ;  /* 0x20000002ff027230 */ /* 0x000fe20000004100 */
[----:B------:R-:W-:Y:S05]  /*a2a0*/  BRA `(.L_x_8583) ;  /* 0x00000b3000007947 */ /* 0x000fea0003800000 */
.L_x_8588:
[----:B------:R-:W2:Y:S01]  /*a2b0*/  LDG.E.64 R4, [R4.64] ;  /* 0x0000002404047981 */ /* 0x000ea2000c1e1b00 */
[----:B------:R-:W-:Y:S01]  /*a2c0*/  IMAD.MOV.U32 R3, RZ, RZ, RZ ;  /* 0x000000ffff037224 */ /* 0x000fe200078e00ff */
[----:B--2---:R-:W0:Y:S01]  /*a2d0*/  F2F.F32.F64 R2, R4 ;  /* 0x0000000400027310 */ /* 0x004e220000301000 */
[----:B------:R-:W0:-:S14]  /*a2e0*/  DSETP.GEU.AND P0, PT, |R4|, c[0x2][0x0], PT ;  /* 0x008000000400762a */ /* 0x000e1c0003f0e200 */
[----:B0-----:R-:W-:Y:S01]  /*a2f0*/  @!P0 FMUL R2, R2, 1.175494350822287508e-38 ;  /* 0x0080000002028820 */ /* 0x001fe20000400000 */
[----:B------:R-:W-:Y:S05]  /*a300*/  BRA `(.L_x_8583) ;  /* 0x00000ad000007947 */ /* 0x000fea0003800000 */
.L_x_8578:
        /* <DEDUP_REMOVED lines=13> */
.L_x_8592:
        /* <DEDUP_REMOVED lines=8> */
.L_x_8591:
        /* <DEDUP_REMOVED lines=27> */
.L_x_8594:
        /* <DEDUP_REMOVED lines=14> */
.L_x_8593:
[----:B------:R-:W2:Y:S01]  /*a6f0*/  LDG.E.U16 R2, [R4.64] ;  /* 0x0000002404027981 */ /* 0x000ea2000c1e1500 */
[----:B------:R-:W-:Y:S01]  /*a700*/  IMAD.MOV.U32 R3, RZ, RZ, RZ ;  /* 0x000000ffff037224 */ /* 0x000fe200078e00ff */
[----:B--2---:R-:W-:Y:S01]  /*a710*/  PRMT R2, RZ, 0x5410, R2 ;  /* 0x00005410ff027816 */ /* 0x004fe20000000002 */
[----:B------:R-:W-:Y:S05]  /*a720*/  BRA `(.L_x_8583) ;  /* 0x000006b000007947 */ /* 0x000fea0003800000 */
.L_x_8590:
        /* <DEDUP_REMOVED lines=12> */
.L_x_8597:
        /* <DEDUP_REMOVED lines=20> */
.L_x_8599:
[----:B------:R-:W-:Y:S05]  /*a930*/  BSYNC B0 ;  /* 0x0000000000007941 */ /* 0x000fea0003800000 */
.L_x_8598:
[----:B------:R-:W-:Y:S01]  /*a940*/  IMAD.SHL.U32 R2, R2, 0x100000, RZ ;  /* 0x0010000002027824 */ /* 0x000fe200078e00ff */
[----:B------:R-:W-:-:S04]  /*a950*/  LEA R5, R0, 0x3b800000, 0x17 ;  /* 0x3b80000000057811 */ /* 0x000fc800078eb8ff */
[----:B------:R-:W-:Y:S01]  /*a960*/  LOP3.LUT R2, R5, R2, R6, 0xfe, !PT ;  /* 0x0000000205027212 */ /* 0x000fe200078efe06 */
[----:B------:R-:W-:Y:S05]  /*a970*/  BRA `(.L_x_8583) ;  /* 0x0000046000007947 */ /* 0x000fea0003800000 */
.L_x_8596:
        /* <DEDUP_REMOVED lines=20> */
.L_x_8601:
[----:B------:R-:W-:Y:S05]  /*aac0*/  BSYNC B0 ;  /* 0x0000000000007941 */ /* 0x000fea0003800000 */
.L_x_8600:
[----:B------:R-:W-:Y:S01]  /*aad0*/  IMAD.SHL.U32 R2, R2, 0x200000, RZ ;  /* 0x0020000002027824 */ /* 0x000fe200078e00ff */
[----:B------:R-:W-:-:S04]  /*aae0*/  LEA R5, R0, 0x37800000, 0x17 ;  /* 0x3780000000057811 */ /* 0x000fc800078eb8ff */
[----:B------:R-:W-:Y:S01]  /*aaf0*/  LOP3.LUT R2, R5, R2, R6, 0xfe, !PT ;  /* 0x0000000205027212 */ /* 0x000fe200078efe06 */
[----:B------:R-:W-:Y:S05]  /*ab00*/  BRA `(.L_x_8583) ;  /* 0x000002d000007947 */ /* 0x000fea0003800000 */
.L_x_8595:
        /* <DEDUP_REMOVED lines=14> */
.L_x_8605:
[----:B------:R-:W-:Y:S05]  /*abf0*/  BSYNC B0 ;  /* 0x0000000000007941 */ /* 0x000fea0003800000 */
.L_x_8604:
[----:B------:R-:W-:Y:S01]  /*ac00*/  IMAD.MOV.U32 R3, RZ, RZ, RZ ;  /* 0x000000ffff037224 */ /* 0x000fe200078e00ff */
[----:B------:R-:W-:Y:S05]  /*ac10*/  BRA `(.L_x_8583) ;  /* 0x000001c000007947 */ /* 0x000fea0003800000 */
.L_x_8582:
        /* <DEDUP_REMOVED lines=21> */
.L_x_8603:
[----:B------:R-:W2:Y:S01]  /*ad70*/  LDG.E.64 R4, [R4.64] ;  /* 0x0000002404047981 */ /* 0x000ea2000c1e1b00 */
[----:B------:R-:W-:Y:S01]  /*ad80*/  IMAD.MOV.U32 R3, RZ, RZ, RZ ;  /* 0x000000ffff037224 */ /* 0x000fe200078e00ff */
[----:B--2---:R0:W1:Y:S01]  /*ad90*/  I2F.U64 R2, R4 ;  /* 0x0000000400027312 */ /* 0x0040620000301000 */
[----:B------:R-:W-:Y:S05]  /*ada0*/  BRA `(.L_x_8583) ;  /* 0x0000003000007947 */ /* 0x000fea0003800000 */
.L_x_8602:
[----:B------:R-:W2:Y:S01]  /*adb0*/  LDG.E R2, [R4.64] ;  /* 0x0000002404027981 */ /* 0x000ea2000c1e1900 */
[----:B------:R-:W-:Y:S01]  /*adc0*/  IMAD.MOV.U32 R3, RZ, RZ, RZ ;  /* 0x000000ffff037224 */ /* 0x000fe200078e00ff */
[----:B--2---:R-:W0:Y:S06]  /*add0*/  I2F.U32 R2, R2 ;  /* 0x0000000200027306 */ /* 0x004e2c0000201000 */
.L_x_8583:
[----:B------:R-:W-:Y:S05]  /*ade0*/  BSYNC B6 ;  /* 0x0000000000067941 */ /* 0x000fea0003800000 */
.L_x_8577:
        /* <DEDUP_REMOVED lines=41> */
.L_x_8609:
[----:B------:R-:W0:Y:S08]  /*b080*/  MUFU.RCP R4, R0 ;  /* 0x0000000000047308 */ /* 0x000e300000001000 */
[----:B------:R-:W1:Y:S01]  /*b090*/  MUFU.RCP R5, R6 ;  /* 0x0000000600057308 */ /* 0x000e620000001000 */
[----:B0-----:R-:W-:-:S02]  /*b0a0*/  FADD.FTZ R4, R4, -RZ ;  /* 0x800000ff04047221 */ /* 0x001fc40000010000 */
[----:B-1----:R-:W-:Y:S01]  /*b0b0*/  FMUL.FTZ R5, RZ, R5 ;  /* 0x00000005ff057220 */ /* 0x002fe20000410000 */
[----:B------:R-:W-:Y:S05]  /*b0c0*/  BRA `(.L_x_8607) ;  /* 0x0000008000007947 */ /* 0x000fea0003800000 */
.L_x_8608:
        /* <DEDUP_REMOVED lines=8> */
.L_x_8607:
[----:B------:R-:W-:Y:S05]  /*b150*/  BSYNC B0 ;  /* 0x0000000000007941 */ /* 0x000fea0003800000 */
.L_x_8606:
        /* <DEDUP_REMOVED lines=15> */
.L_x_8613:
[----:B------:R-:W0:Y:S02]  /*b250*/  F2I.S64.TRUNC R4, R4 ;  /* 0x0000000400047311 */ /* 0x000e24000020d900 */
[----:B0-----:R-:W-:-:S05]  /*b260*/  IMAD.MOV.U32 R3, RZ, RZ, R4 ;  /* 0x000000ffff037224 */ /* 0x001fca00078e0004 */
[----:B------:R-:W-:Y:S01]  /*b270*/  STG.E.U8 [R16.64], R3 ;  /* 0x0000000310007986 */ /* 0x000fe2000c101124 */
[----:B------:R-:W-:Y:S05]  /*b280*/  EXIT ;  /* 0x000000000000794d */ /* 0x000fea0003800000 */
.L_x_8612:
        /* <DEDUP_REMOVED lines=9> */
.L_x_8616:
[----:B------:R-:W0:Y:S02]  /*b320*/  F2I.FTZ.TRUNC.NTZ R3, R4 ;  /* 0x0000000400037305 */ /* 0x000e24000021f100 */
[----:B0-----:R-:W-:Y:S01]  /*b330*/  STG.E [R16.64], R3 ;  /* 0x0000000310007986 */ /* 0x001fe2000c101924 */
[----:B------:R-:W-:Y:S05]  /*b340*/  EXIT ;  /* 0x000000000000794d */ /* 0x000fea0003800000 */
.L_x_8615:
[----:B------:R-:W0:Y:S02]  /*b350*/  F2I.FTZ.TRUNC.NTZ R3, R4 ;  /* 0x0000000400037305 */ /* 0x000e24000021f100 */
[----:B0-----:R-:W-:Y:S01]  /*b360*/  STG.E.U16 [R16.64], R3 ;  /* 0x0000000310007986 */ /* 0x001fe2000c101524 */
[----:B------:R-:W-:Y:S05]  /*b370*/  EXIT ;  /* 0x000000000000794d */ /* 0x000fea0003800000 */
.L_x_8611:
        /* <DEDUP_REMOVED lines=8> */
.L_x_8618:
[----:B------:R-:W-:-:S05]  /*b400*/  F2FP.PACK_AB R4, RZ, R4 ;  /* 0x00000004ff04723e */ /* 0x000fca00000000ff */
[----:B------:R-:W-:Y:S01]  /*b410*/  STG.E.U16 [R16.64], R4 ;  /* 0x0000000410007986 */ /* 0x000fe2000c101524 */
[----:B------:R-:W-:Y:S05]  /*b420*/  EXIT ;  /* 0x000000000000794d */ /* 0x000fea0003800000 */
.L_x_8617:
[----:B------:R-:W-:-:S13]  /*b430*/  ISETP.NE.AND P0, PT, R0, 0x7, PT ;  /* 0x000000070000780c */ /* 0x000fda0003f05270 */
[----:B------:R-:W-:Y:S05]  /*b440*/  @!P0 BRA `(.L_x_8619) ;  /* 0x0000009000008947 */ /* 0x000fea0003800000 */
[----:B------:R-:W-:-:S13]  /*b450*/  ISETP.NE.AND P0, PT, R0, 0x8, PT ;  /* 0x000000080000780c */ /* 0x000fda0003f05270 */
[----:B------:R-:W-:Y:S05]  /*b460*/  @!P0 BRA `(.L_x_8620) ;  /* 0x0000004000008947 */ /* 0x000fea0003800000 */
[----:B------:R-:W-:-:S13]  /*b470*/  ISETP.NE.AND P0, PT, R0, 0x9, PT ;  /* 0x000000090000780c */ /* 0x000fda0003f05270 */
[----:B------:R-:W-:Y:S05]  /*b480*/  @P0 BRA `(.L_x_8614) ;  /* 0x000009b000000947 */ /* 0x000fea0003800000 */
[----:B------:R-:W-:Y:S01]  /*b490*/  STG.E.64 [R16.64], R4 ;  /* 0x0000000410007986 */ /* 0x000fe2000c101b24 */
[----:B------:R-:W-:Y:S05]  /*b4a0*/  EXIT ;  /* 0x000000000000794d */ /* 0x000fea0003800000 */
.L_x_8620:
[----:B------:R-:W-:-:S05]  /*b4b0*/  F2FP.PACK_AB R5, R5, R4 ;  /* 0x000000040505723e */ /* 0x000fca00000000ff */
[----:B------:R-:W-:Y:S01]  /*b4c0*/  STG.E [R16.64], R5 ;  /* 0x0000000510007986 */ /* 0x000fe2000c101924 */
[----:B------:R-:W-:Y:S05]  /*b4d0*/  EXIT ;  /* 0x000000000000794d */ /* 0x000fea0003800000 */
.L_x_8619:
[----:B------:R-:W-:-:S06]  /*b4e0*/  FMUL.FTZ R2, R4, 1 ;  /* 0x3f80000004027820 */ /* 0x000fcc0000410000 */
[----:B------:R-:W0:Y:S02]  /*b4f0*/  F2F.F64.F32 R2, R2 ;  /* 0x0000000200027310 */ /* 0x000e240000201800 */
[----:B0-----:R-:W-:Y:S01]  /*b500*/  STG.E.64 [R16.64], R2 ;  /* 0x0000000210007986 */ /* 0x001fe2000c101b24 */
[----:B------:R-:W-:Y:S05]  /*b510*/  EXIT ;  /* 0x000000000000794d */ /* 0x000fea0003800000 */
.L_x_8610:
        /* <DEDUP_REMOVED lines=12> */
[----:B------:R-:W-:Y:S01]  /*b5e0*/  STG.E.U8 [R16.64], R3 ;  /* 0x0000000310007986 */ /* 0x000fe2000c101124 */
[----:B------:R-:W-:Y:S05]  /*b5f0*/  EXIT ;  /* 0x000000000000794d */ /* 0x000fea0003800000 */
.L_x_8623:
[----:B------:R-:W-:Y:S02]  /*b600*/  FMUL.FTZ R8, R4, 1 ;  /* 0x3f80000004087820 */ /* 0x000fe40000410000 */
[----:B------:R-:W-:-:S04]  /*b610*/  FMUL.FTZ R10, R5, 1 ;  /* 0x3f800000050a7820 */ /* 0x000fc80000410000 */
[----:B------:R-:W-:Y:S08]  /*b620*/  F2F.F64.F32 R8, R8 ;  /* 0x0000000800087310 */ /* 0x000ff00000201800 */
[----:B------:R-:W0:Y:S02]  /*b630*/  F2F.F64.F32 R10, R10 ;  /* 0x0000000a000a7310 */ /* 0x000e240000201800 */
[----:B0-----:R-:W-:Y:S01]  /*b640*/  STG.E.128 [R16.64], R8 ;  /* 0x0000000810007986 */ /* 0x001fe2000c101d24 */
[----:B------:R-:W-:Y:S05]  /*b650*/  EXIT ;  /* 0x000000000000794d */ /* 0x000fea0003800000 */
.L_x_8622:
        /* <DEDUP_REMOVED lines=20> */
.L_x_8627:
[----:B------:R-:W-:Y:S05]  /*b7a0*/  BSYNC B0 ;  /* 0x0000000000007941 */ /* 0x000fea0003800000 */
.L_x_8626:
[----:B------:R-:W-:-:S05]  /*b7b0*/  LOP3.LUT R5, R0, R5, RZ, 0xfc, !PT ;  /* 0x0000000500057212 */ /* 0x000fca00078efcff */
[----:B------:R-:W-:Y:S01]  /*b7c0*/  STG.E.U8 [R16.64], R5 ;  /* 0x0000000510007986 */ /* 0x000fe2000c101124 */
[----:B------:R-:W-:Y:S05]  /*b7d0*/  EXIT ;  /* 0x000000000000794d */ /* 0x000fea0003800000 */
.L_x_8625:
        /* <DEDUP_REMOVED lines=12> */
.L_x_8629:
[----:B------:R-:W-:Y:S01]  /*b8a0*/  IMAD.MOV.U32 R0, RZ, RZ, 0x7f ;  /* 0x0000007fff007424 */ /* 0x000fe200078e00ff */
[----:B------:R-:W-:-:S04]  /*b8b0*/  ISETP.GT.U32.AND P0, PT, R2, 0x7f800000, PT ;  /* 0x7f8000000200780c */ /* 0x000fc80003f04070 */
[----:B------:R-:W-:-:S04]  /*b8c0*/  SEL R0, R0, 0x7c, P0 ;  /* 0x0000007c00007807 */ /* 0x000fc80000000000 */
.L_x_8630:
[----:B------:R-:W-:Y:S05]  /*b8d0*/  BSYNC B0 ;  /* 0x0000000000007941 */ /* 0x000fea0003800000 */
.L_x_8628:
[----:B------:R-:W-:-:S04]  /*b8e0*/  LOP3.LUT R4, R4, 0x80000000, RZ, 0xc0, !PT ;  /* 0x8000000004047812 */ /* 0x000fc800078ec0ff */
[----:B------:R-:W-:-:S04]  /*b8f0*/  SHF.R.U32.HI R3, RZ, 0x18, R4 ;  /* 0x00000018ff037819 */ /* 0x000fc80000011604 */
[----:B------:R-:W-:-:S05]  /*b900*/  LOP3.LUT R3, R0, R3, RZ, 0xfc, !PT ;  /* 0x0000000300037212 */ /* 0x000fca00078efcff */
[----:B------:R-:W-:Y:S01]  /*b910*/  STG.E.U8 [R16.64], R3 ;  /* 0x0000000310007986 */ /* 0x000fe2000c101124 */
[----:B------:R-:W-:Y:S05]  /*b920*/  EXIT ;  /* 0x000000000000794d */ /* 0x000fea0003800000 */
.L_x_8624:
[----:B------:R-:W-:-:S05]  /*b930*/  F2FP.BF16.PACK_AB R4, RZ, R4 ;  /* 0x00000004ff04723e */ /* 0x000fca00000010ff */
[----:B------:R-:W-:Y:S01]  /*b940*/  STG.E.U16 [R16.64], R4 ;  /* 0x0000000410007986 */ /* 0x000fe2000c101524 */
[----:B------:R-:W-:Y:S05]  /*b950*/  EXIT ;  /* 0x000000000000794d */ /* 0x000fea0003800000 */
.L_x_8621:
        /* <DEDUP_REMOVED lines=11> */
.L_x_8633:
        /* <DEDUP_REMOVED lines=16> */
.L_x_8636:
[----:B------:R-:W-:-:S04]  /*bb10*/  LOP3.LUT R4, R4, 0x80000000, RZ, 0xc0, !PT ;  /* 0x8000000004047812 */ /* 0x000fc800078ec0ff */
[----:B------:R-:W-:-:S04]  /*bb20*/  SHF.R.U32.HI R3, RZ, 0x18, R4 ;  /* 0x00000018ff037819 */ /* 0x000fc80000011604 */
[----:B------:R-:W-:-:S04]  /*bb30*/  LOP3.LUT R0, R0, R3, RZ, 0xfc, !PT ;  /* 0x0000000300007212 */ /* 0x000fc800078efcff */
[----:B------:R-:W-:Y:S02]  /*bb40*/  PRMT R8, R0, 0x7610, R8 ;  /* 0x0000761000087816 */ /* 0x000fe40000000008 */
.L_x_8635:
[----:B------:R-:W-:Y:S05]  /*bb50*/  BSYNC B0 ;  /* 0x0000000000007941 */ /* 0x000fea0003800000 */
.L_x_8634:
[----:B------:R-:W-:Y:S01]  /*bb60*/  STG.E.U8 [R16.64], R8 ;  /* 0x0000000810007986 */ /* 0x000fe2000c101124 */
[----:B------:R-:W-:Y:S05]  /*bb70*/  EXIT ;  /* 0x000000000000794d */ /* 0x000fea0003800000 */
.L_x_8632:
        /* <DEDUP_REMOVED lines=16> */
.L_x_8639:
[----:B------:R-:W-:-:S04]  /*bc80*/  LOP3.LUT R4, R4, 0x80000000, RZ, 0xc0, !PT ;  /* 0x8000000004047812 */ /* 0x000fc800078ec0ff */
[----:B------:R-:W-:-:S04]  /*bc90*/  SHF.R.U32.HI R3, RZ, 0x18, R4 ;  /* 0x00000018ff037819 */ /* 0x000fc80000011604 */
[----:B------:R-:W-:-:S04]  /*bca0*/  LOP3.LUT R0, R0, R3, RZ, 0xfc, !PT ;  /* 0x0000000300007212 */ /* 0x000fc800078efcff */
[----:B------:R-:W-:Y:S02]  /*bcb0*/  PRMT R8, R0, 0x7610, R8 ;  /* 0x0000761000087816 */ /* 0x000fe40000000008 */
.L_x_8638:
[----:B------:R-:W-:Y:S05]  /*bcc0*/  BSYNC B0 ;  /* 0x0000000000007941 */ /* 0x000fea0003800000 */
.L_x_8637:
[----:B------:R-:W-:Y:S01]  /*bcd0*/  STG.E.U8 [R16.64], R8 ;  /* 0x0000000810007986 */ /* 0x000fe2000c101124 */
[----:B------:R-:W-:Y:S05]  /*bce0*/  EXIT ;  /* 0x000000000000794d */ /* 0x000fea0003800000 */
.L_x_8631:
        /* <DEDUP_REMOVED lines=21> */
.L_x_8614:
        /* <DEDUP_REMOVED lines=20> */
.L_x_8641:
[----:B------:R-:W0:Y:S02]  /*bf80*/  F2I.U64.TRUNC R4, R4 ;  /* 0x0000000400047311 */ /* 0x000e24000020d800 */
[----:B0-----:R-:W-:Y:S01]  /*bf90*/  STG.E.64 [R16.64], R4 ;  /* 0x0000000410007986 */ /* 0x001fe2000c101b24 */
[----:B------:R-:W-:Y:S05]  /*bfa0*/  EXIT ;  /* 0x000000000000794d */ /* 0x000fea0003800000 */
.L_x_8640:
[----:B------:R-:W0:Y:S02]  /*bfb0*/  F2I.FTZ.U32.TRUNC.NTZ R3, R4 ;  /* 0x0000000400037305 */ /* 0x000e24000021f000 */
[----:B0-----:R-:W-:Y:S01]  /*bfc0*/  STG.E [R16.64], R3 ;  /* 0x0000000310007986 */ /* 0x001fe2000c101924 */
[----:B------:R-:W-:Y:S05]  /*bfd0*/  EXIT ;  /* 0x000000000000794d */ /* 0x000fea0003800000 */
.L_x_8642:
        /* <DEDUP_REMOVED lines=10> */
.L_x_18366:


//--------------------- .text._ZN2at6native27unrolled_elementwise_kernelIZZZNS0_22reciprocal_kernel_cudaERNS_18TensorIteratorBaseEENKUlvE_clEvENKUlvE2_clEvEUlN3c107complexIfEEE_St5arrayIPcLm2EELi4E23TrivialOffsetCalculatorILi1EjESE_NS0_6memory12LoadWithCastILi1EEENSF_13StoreWithCastILi1EEEEEviT_T0_T2_T3_T4_T5_ --------------------------
	.section	.text._ZN2at6native27unrolled_elementwise_kernelIZZZNS0_22reciprocal_kernel_cudaERNS_18TensorIteratorBaseEENKUlvE_clEvENKUlvE2_clEvEUlN3c107complexIfEEE_St5arrayIPcLm2EELi4E23TrivialOffsetCalculatorILi1EjESE_NS0_6memory12LoadWithCastILi1EEENSF_13StoreWithCastILi1EEEEEviT_T0_T2_T3_T4_T5_,"ax",@progbits
	.sectioninfo	@"SHI_REGISTERS=32"
	.align	128
        .global         _ZN2at6native27unrolled_elementwise_kernelIZZZNS0_22reciprocal_kernel_cudaERNS_18TensorIteratorBaseEENKUlvE_clEvENKUlvE2_clEvEUlN3c107complexIfEEE_St5arrayIPcLm2EELi4E23TrivialOffsetCalculatorILi1EjESE_NS0_6memory12LoadWithCastILi1EEENSF_13StoreWithCastILi1EEEEEviT_T0_T2_T3_T4_T5_
        .type           _ZN2at6native27unrolled_elementwise_kernelIZZZNS0_22reciprocal_kernel_cudaERNS_18TensorIteratorBaseEENKUlvE_clEvENKUlvE2_clEvEUlN3c107complexIfEEE_St5arrayIPcLm2EELi4E23TrivialOffsetCalculatorILi1EjESE_NS0_6memory12LoadWithCastILi1EEENSF_13StoreWithCastILi1EEEEEviT_T0_T2_T3_T4_T5_,@function
        .size           _ZN2at6native27unrolled_elementwise_kernelIZZZNS0_22reciprocal_kernel_cudaERNS_18TensorIteratorBaseEENKUlvE_clEvENKUlvE2_clEvEUlN3c107complexIfEEE_St5arrayIPcLm2EELi4E23TrivialOffsetCalculatorILi1EjESE_NS0_6memory12LoadWithCastILi1EEENSF_13StoreWithCastILi1EEEEEviT_T0_T2_T3_T4_T5_,(.L_x_18367 - _ZN2at6native27unrolled_elementwise_kernelIZZZNS0_22reciprocal_kernel_cudaERNS_18TensorIteratorBaseEENKUlvE_clEvENKUlvE2_clEvEUlN3c107complexIfEEE_St5arrayIPcLm2EELi4E23TrivialOffsetCalculatorILi1EjESE_NS0_6memory12LoadWithCastILi1EEENSF_13StoreWithCastILi1EEEEEviT_T0_T2_T3_T4_T5_)
        .other          _ZN2at6native27unrolled_elementwise_kernelIZZZNS0_22reciprocal_kernel_cudaERNS_18TensorIteratorBaseEENKUlvE_clEvENKUlvE2_clEvEUlN3c107complexIfEEE_St5arrayIPcLm2EELi4E23TrivialOffsetCalculatorILi1EjESE_NS0_6memory12LoadWithCastILi1EEENSF_13StoreWithCastILi1EEEEEviT_T0_T2_T3_T4_T5_,@"STO_CUDA_ENTRY STV_DEFAULT"
_ZN2at6native27unrolled_elementwise_kernelIZZZNS0_22reciprocal_kernel_cudaERNS_18TensorIteratorBaseEENKUlvE_clEvENKUlvE2_clEvEUlN3c107complexIfEEE_St5arrayIPcLm2EELi4E23TrivialOffsetCalculatorILi1EjESE_NS0_6memory12LoadWithCastILi1EEENSF_13StoreWithCastILi1EEEEEviT_T0_T2_T3_T4_T5_:
.text._ZN2at6native27unrolled_elementwise_kernelIZZZNS0_22reciprocal_kernel_cudaERNS_18TensorIteratorBaseEENKUlvE_clEvENKUlvE2_clEvEUlN3c107complexIfEEE_St5arrayIPcLm2EELi4E23TrivialOffsetCalculatorILi1EjESE_NS0_6memory12LoadWithCastILi1EEENSF_13StoreWithCastILi1EEEEEviT_T0_T2_T3_T4_T5_:
[----:B------:R-:W-:Y:S02]  /*0000*/  IMAD.MOV.U32 R1, RZ, RZ, c[0x0][0x28] ;  /* 0x00000a00ff017624 */ /* 0x000fe400078e00ff */
[----:B------:R-:W0:Y:S01]  /*0010*/  S2R R28, SR_CTAID.X ;  /* 0x00000000001c7919 */ /* 0x000e220000002500 */
[----:B------:R-:W-:Y:S01]  /*0020*/  IMAD.MOV.U32 R0, RZ, RZ, -0x200 ;  /* 0xfffffe00ff007424 */ /* 0x000fe200078e00ff */
[----:B------:R-:W1:Y:S01]  /*0030*/  LDC.U8 R27, c[0x0][0x17c] ;  /* 0x00005f00ff1b7b82 */ /* 0x000e620000000000 */
[----:B------:R-:W-:Y:S01]  /*0040*/  ULDC.64 UR36, c[0x0][0x118] ;  /* 0x0000460000247ab9 */ /* 0x000fe20000000a00 */
[----:B------:R-:W2:Y:S01]  /*0050*/  S2R R26, SR_TID.X ;  /* 0x00000000001a7919 */ /* 0x000ea20000002100 */
[----:B------:R-:W-:Y:S01]  /*0060*/  BSSY B7, `(.L_x_8643) ;  /* 0x00000ff000077945 */ /* 0x000fe20003800000 */
[----:B------:R-:W-:Y:S01]  /*0070*/  IMAD.MOV.U32 R17, RZ, RZ, RZ ;  /* 0x000000ffff117224 */ /* 0x000fe200078e00ff */
[----:B------:R-:W-:Y:S01]  /*0080*/  CS2R R18, SRZ ;  /* 0x0000000000127805 */ /* 0x000fe2000001ff00 */
[----:B0-----:R-:W-:-:S05]  /*0090*/  IMAD R22, R28, R0, c[0x0][0x160] ;  /* 0x000058001c167624 */ /* 0x001fca00078e0200 */
[----:B--2---:R-:W-:-:S13]  /*00a0*/  ISETP.GE.AND P0, PT, R26, R22, PT ;  /* 0x000000161a00720c */ /* 0x004fda0003f06270 */
[----:B------:R-:W-:Y:S05]  /*00b0*/  @P0 BRA `(.L_x_8644) ;  /* 0x00000f9000000947 */ /* 0x000fea0003800000 */
[----:B-1----:R-:W-:Y:S01]  /*00c0*/  IMAD R0, R28, 0x200, R26 ;  /* 0x000002001c007824 */ /* 0x002fe200078e021a */
        /* <DEDUP_REMOVED lines=18> */
[----:B--2---:R0:W1:Y:S01]  /*01f0*/  I2F.S16 R18, R2 ;  /* 0x0000000200127306 */ /* 0x0040620000101400 */
[----:B------:R-:W-:Y:S05]  /*0200*/  BRA `(.L_x_8651) ;  /* 0x00000e2000007947 */ /* 0x000fea0003800000 */
.L_x_8649:
[----:B------:R-:W2:Y:S01]  /*0210*/  LDG.E.U8 R2, [R2.64] ;  /* 0x0000002402027981 */ /* 0x000ea2000c1e1100 */
[----:B------:R-:W-:Y:S01]  /*0220*/  IMAD.MOV.U32 R19, RZ, RZ, RZ ;  /* 0x000000ffff137224 */ /* 0x000fe200078e00ff */
[----:B--2---:R0:W1:Y:S01]  /*0230*/  I2F.U16 R18, R2 ;  /* 0x0000000200127306 */ /* 0x0040620000101000 */
[----:B------:R-:W-:Y:S05]  /*0240*/  BRA `(.L_x_8651) ;  /* 0x00000de000007947 */ /* 0x000fea0003800000 */
.L_x_8648:
        /* <DEDUP_REMOVED lines=10> */
.L_x_8653:
[----:B------:R-:W2:Y:S01]  /*02f0*/  LDG.E R2, [R2.64] ;  /* 0x0000002402027981 */ /* 0x000ea2000c1e1900 */
[----:B------:R-:W-:Y:S01]  /*0300*/  IMAD.MOV.U32 R19, RZ, RZ, RZ ;  /* 0x000000ffff137224 */ /* 0x000fe200078e00ff */
[----:B--2---:R0:W1:Y:S01]  /*0310*/  I2F R18, R2 ;  /* 0x0000000200127306 */ /* 0x0040620000201400 */
[----:B------:R-:W-:Y:S05]  /*0320*/  BRA `(.L_x_8651) ;  /* 0x00000d0000007947 */ /* 0x000fea0003800000 */
.L_x_8652:
[----:B------:R-:W2:Y:S01]  /*0330*/  LDG.E.U16 R2, [R2.64] ;  /* 0x0000002402027981 */ /* 0x000ea2000c1e1500 */
[----:B------:R-:W-:Y:S01]  /*0340*/  IMAD.MOV.U32 R19, RZ, RZ, RZ ;  /* 0x000000ffff137224 */ /* 0x000fe200078e00ff */
[----:B--2---:R0:W1:Y:S01]  /*0350*/  I2F.S16 R18, R2 ;  /* 0x0000000200127306 */ /* 0x0040620000101400 */
[----:B------:R-:W-:Y:S05]  /*0360*/  BRA `(.L_x_8651) ;  /* 0x00000cc000007947 */ /* 0x000fea0003800000 */
.L_x_8647:
        /* <DEDUP_REMOVED lines=9> */
.L_x_8655:
[----:B------:R-:W2:Y:S01]  /*0400*/  LDG.E.U16 R2, [R2.64] ;  /* 0x0000002402027981 */ /* 0x000ea2000c1e1500 */
[----:B------:R-:W-:Y:S01]  /*0410*/  IMAD.MOV.U32 R19, RZ, RZ, RZ ;  /* 0x000000ffff137224 */ /* 0x000fe200078e00ff */
[----:B--2---:R-:W-:Y:S01]  /*0420*/  HADD2.F32 R18, -RZ, R2.H0_H0 ;  /* 0x20000002ff127230 */ /* 0x004fe20000004100 */
[----:B------:R-:W-:Y:S05]  /*0430*/  BRA `(.L_x_8651) ;  /* 0x00000bf000007947 */ /* 0x000fea0003800000 */
.L_x_8654:
        /* <DEDUP_REMOVED lines=8> */
.L_x_8657:
[----:B------:R-:W2:Y:S02]  /*04c0*/  LDG.E R2, [R2.64] ;  /* 0x0000002402027981 */ /* 0x000ea4000c1e1900 */
[--C-:B--2---:R-:W-:Y:S02]  /*04d0*/  HADD2.F32 R19, -RZ, R2.reuse.H1_H1 ;  /* 0x30000002ff137230 */ /* 0x104fe40000004100 */
[----:B------:R-:W-:Y:S01]  /*04e0*/  HADD2.F32 R18, -RZ, R2.H0_H0 ;  /* 0x20000002ff127230 */ /* 0x000fe20000004100 */
[----:B------:R-:W-:Y:S05]  /*04f0*/  BRA `(.L_x_8651) ;  /* 0x00000b3000007947 */ /* 0x000fea0003800000 */
.L_x_8656:
[----:B------:R-:W2:Y:S01]  /*0500*/  LDG.E.64 R2, [R2.64] ;  /* 0x0000002402027981 */ /* 0x000ea2000c1e1b00 */
[----:B------:R-:W-:Y:S01]  /*0510*/  IMAD.MOV.U32 R19, RZ, RZ, RZ ;  /* 0x000000ffff137224 */ /* 0x000fe200078e00ff */
[----:B--2---:R-:W0:Y:S01]  /*0520*/  F2F.F32.F64 R18, R2 ;  /* 0x0000000200127310 */ /* 0x004e220000301000 */
[----:B------:R-:W0:-:S14]  /*0530*/  DSETP.GEU.AND P0, PT, |R2|, c[0x2][0x0], PT ;  /* 0x008000000200762a */ /* 0x000e1c0003f0e200 */
[----:B0-----:R-:W-:Y:S01]  /*0540*/  @!P0 FMUL R18, R18, 1.175494350822287508e-38 ;  /* 0x0080000012128820 */ /* 0x001fe20000400000 */
[----:B------:R-:W-:Y:S05]  /*0550*/  BRA `(.L_x_8651) ;  /* 0x00000ad000007947 */ /* 0x000fea0003800000 */
.L_x_8646:
        /* <DEDUP_REMOVED lines=13> */
.L_x_8660:
        /* <DEDUP_REMOVED lines=8> */
.L_x_8659:
        /* <DEDUP_REMOVED lines=8> */
[----:B------:R-:W-:Y:S02]  /*0730*/  IMAD.MOV.U32 R19, RZ, RZ, RZ ;  /* 0x000000ffff137224 */ /* 0x000fe400078e00ff */
        /* <DEDUP_REMOVED lines=18> */
.L_x_8662:
        /* <DEDUP_REMOVED lines=14> */
.L_x_8661:
[----:B------:R-:W2:Y:S01]  /*0940*/  LDG.E.U16 R2, [R2.64] ;  /* 0x0000002402027981 */ /* 0x000ea2000c1e1500 */
[----:B------:R-:W-:Y:S01]  /*0950*/  IMAD.MOV.U32 R19, RZ, RZ, RZ ;  /* 0x000000ffff137224 */ /* 0x000fe200078e00ff */
[----:B--2---:R-:W-:Y:S01]  /*0960*/  PRMT R18, RZ, 0x5410, R2 ;  /* 0x00005410ff127816 */ /* 0x004fe20000000002 */
[----:B------:R-:W-:Y:S05]  /*0970*/  BRA `(.L_x_8651) ;  /* 0x000006b000007947 */ /* 0x000fea0003800000 */
.L_x_8658:
        /* <DEDUP_REMOVED lines=10> */
[----:B--2---:R0:W1:Y:S01]  /*0a20*/  I2F.U16 R18, R2 ;  /* 0x0000000200127306 */ /* 0x0040620000101000 */
[----:B------:R-:W-:Y:S05]  /*0a30*/  BRA `(.L_x_8651) ;  /* 0x000005f000007947 */ /* 0x000fea0003800000 */
.L_x_8665:
        /* <DEDUP_REMOVED lines=20> */
.L_x_8667:
[----:B------:R-:W-:Y:S05]  /*0b80*/  BSYNC B0 ;  /* 0x0000000000007941 */ /* 0x000fea0003800000 */
.L_x_8666:
[----:B------:R-:W-:Y:S01]  /*0b90*/  IMAD.SHL.U32 R2, R2, 0x100000, RZ ;  /* 0x0010000002027824 */ /* 0x000fe200078e00ff */
[----:B------:R-:W-:-:S04]  /*0ba0*/  LEA R3, R0, 0x3b800000, 0x17 ;  /* 0x3b80000000037811 */ /* 0x000fc800078eb8ff */
[----:B------:R-:W-:Y:S01]  /*0bb0*/  LOP3.LUT R18, R3, R2, R18, 0xfe, !PT ;  /* 0x0000000203127212 */ /* 0x000fe200078efe12 */
[----:B------:R-:W-:Y:S05]  /*0bc0*/  BRA `(.L_x_8651) ;  /* 0x0000046000007947 */ /* 0x000fea0003800000 */
.L_x_8664:
        /* <DEDUP_REMOVED lines=20> */
.L_x_8669:
[----:B------:R-:W-:Y:S05]  /*0d10*/  BSYNC B0 ;  /* 0x0000000000007941 */ /* 0x000fea0003800000 */
.L_x_8668:
[----:B------:R-:W-:Y:S01]  /*0d20*/  IMAD.SHL.U32 R2, R2, 0x200000, RZ ;  /* 0x0020000002027824 */ /* 0x000fe200078e00ff */
[----:B------:R-:W-:-:S04]  /*0d30*/  LEA R3, R0, 0x37800000, 0x17 ;  /* 0x3780000000037811 */ /* 0x000fc800078eb8ff */
[----:B------:R-:W-:Y:S01]  /*0d40*/  LOP3.LUT R18, R3, R2, R18, 0xfe, !PT ;  /* 0x0000000203127212 */ /* 0x000fe200078efe12 */
[----:B------:R-:W-:Y:S05]  /*0d50*/  BRA `(.L_x_8651) ;  /* 0x000002d000007947 */ /* 0x000fea0003800000 */
.L_x_8663:
        /* <DEDUP_REMOVED lines=14> */
.L_x_8673:
[----:B------:R-:W-:Y:S05]  /*0e40*/  BSYNC B0 ;  /* 0x0000000000007941 */ /* 0x000fea0003800000 */
.L_x_8672:
[----:B------:R-:W-:Y:S01]  /*0e50*/  IMAD.MOV.U32 R19, RZ, RZ, RZ ;  /* 0x000000ffff137224 */ /* 0x000fe200078e00ff */
[----:B------:R-:W-:Y:S05]  /*0e60*/  BRA `(.L_x_8651) ;  /* 0x000001c000007947 */ /* 0x000fea0003800000 */
.L_x_8650:
        /* <DEDUP_REMOVED lines=21> */
.L_x_8671:
[----:B------:R-:W2:Y:S01]  /*0fc0*/  LDG.E.64 R2, [R2.64] ;  /* 0x0000002402027981 */ /* 0x000ea2000c1e1b00 */
[----:B------:R-:W-:Y:S01]  /*0fd0*/  IMAD.MOV.U32 R19, RZ, RZ, RZ ;  /* 0x000000ffff137224 */ /* 0x000fe200078e00ff */
[----:B--2---:R0:W1:Y:S01]  /*0fe0*/  I2F.U64 R18, R2 ;  /* 0x0000000200127312 */ /* 0x0040620000301000 */
[----:B------:R-:W-:Y:S05]  /*0ff0*/  BRA `(.L_x_8651) ;  /* 0x0000003000007947 */ /* 0x000fea0003800000 */
.L_x_8670:
[----:B------:R-:W2:Y:S01]  /*1000*/  LDG.E R2, [R2.64] ;  /* 0x0000002402027981 */ /* 0x000ea2000c1e1900 */
[----:B------:R-:W-:Y:S01]  /*1010*/  IMAD.MOV.U32 R19, RZ, RZ, RZ ;  /* 0x000000ffff137224 */ /* 0x000fe200078e00ff */
[----:B--2---:R0:W1:Y:S06]  /*1020*/  I2F.U32 R18, R2 ;  /* 0x0000000200127306 */ /* 0x00406c0000201000 */
.L_x_8651:
[----:B------:R-:W-:Y:S05]  /*1030*/  BSYNC B6 ;  /* 0x0000000000067941 */ /* 0x000fea0003800000 */
.L_x_8645:
[----:B------:R-:W-:Y:S02]  /*1040*/  IADD3 R26, R26, 0x80, RZ ;  /* 0x000000801a1a7810 */ /* 0x000fe40007ffe0ff */
.L_x_8644:
[----:B-1----:R-:W-:Y:S05]  /*1050*/  BSYNC B7 ;  /* 0x0000000000077941 */ /* 0x002fea0003800000 */
.L_x_8643:
[----:B------:R-:W-:Y:S01]  /*1060*/  ISETP.GE.AND P0, PT, R26, R22, PT ;  /* 0x000000161a00720c */ /* 0x000fe20003f06270 */
[----:B------:R-:W-:Y:S01]  /*1070*/  BSSY B7, `(.L_x_8674) ;  /* 0x00000fd000077945 */ /* 0x000fe20003800000 */
[----:B------:R-:W-:-:S11]  /*1080*/  IMAD.MOV.U32 R16, RZ, RZ, RZ ;  /* 0x000000ffff107224 */ /* 0x000fd600078e00ff */
        /* <DEDUP_REMOVED lines=22> */
.L_x_8680:
[----:B------:R-:W2:Y:S01]  /*11f0*/  LDG.E.U8 R2, [R2.64] ;  /* 0x0000002402027981 */ /* 0x000ea2000c1e1100 */
[----:B------:R-:W-:Y:S01]  /*1200*/  IMAD.MOV.U32 R17, RZ, RZ, RZ ;  /* 0x000000ffff117224 */ /* 0x000fe200078e00ff */
[----:B--2---:R0:W1:Y:S01]  /*1210*/  I2F.U16 R16, R2 ;  /* 0x0000000200107306 */ /* 0x0040620000101000 */
[----:B------:R-:W-:Y:S05]  /*1220*/  BRA `(.L_x_8682) ;  /* 0x00000df000007947 */ /* 0x000fea0003800000 */
.L_x_8679:
        /* <DEDUP_REMOVED lines=10> */
.L_x_8684:
[----:B------:R-:W2:Y:S01]  /*12d0*/  LDG.E R2, [R2.64] ;  /* 0x0000002402027981 */ /* 0x000ea2000c1e1900 */
[----:B------:R-:W-:Y:S01]  /*12e0*/  IMAD.MOV.U32 R17, RZ, RZ, RZ ;  /* 0x000000ffff117224 */ /* 0x000fe200078e00ff */
[----:B--2---:R0:W1:Y:S01]  /*12f0*/  I2F R16, R2 ;  /* 0x0000000200107306 */ /* 0x0040620000201400 */
[----:B------:R-:W-:Y:S05]  /*1300*/  BRA `(.L_x_8682) ;  /* 0x00000d1000007947 */ /* 0x000fea0003800000 */
.L_x_8683:
[----:B------:R-:W2:Y:S01]  /*1310*/  LDG.E.U16 R2, [R2.64] ;  /* 0x0000002402027981 */ /* 0x000ea2000c1e1500 */
[----:B------:R-:W-:Y:S01]  /*1320*/  IMAD.MOV.U32 R17, RZ, RZ, RZ ;  /* 0x000000ffff117224 */ /* 0x000fe200078e00ff */
[----:B--2---:R0:W1:Y:S01]  /*1330*/  I2F.S16 R16, R2 ;  /* 0x0000000200107306 */ /* 0x0040620000101400 */
[----:B------:R-:W-:Y:S05]  /*1340*/  BRA `(.L_x_8682) ;  /* 0x00000cd000007947 */ /* 0x000fea0003800000 */
.L_x_8678:
        /* <DEDUP_REMOVED lines=9> */
.L_x_8686:
[----:B------:R-:W2:Y:S01]  /*13e0*/  LDG.E.U16 R2, [R2.64] ;  /* 0x0000002402027981 */ /* 0x000ea2000c1e1500 */
[----:B------:R-:W-:Y:S01]  /*13f0*/  IMAD.MOV.U32 R17, RZ, RZ, RZ ;  /* 0x000000ffff117224 */ /* 0x000fe200078e00ff */
[----:B--2---:R-:W-:Y:S01]  /*1400*/  HADD2.F32 R16, -RZ, R2.H0_H0 ;  /* 0x20000002ff107230 */ /* 0x004fe20000004100 */
[----:B------:R-:W-:Y:S05]  /*1410*/  BRA `(.L_x_8682) ;  /* 0x00000c0000007947 */ /* 0x000fea0003800000 */
.L_x_8685:
        /* <DEDUP_REMOVED lines=8> */
.L_x_8688:
[----:B------:R-:W2:Y:S02]  /*14a0*/  LDG.E R2, [R2.64] ;  /* 0x0000002402027981 */ /* 0x000ea4000c1e1900 */
[--C-:B--2---:R-:W-:Y:S02]  /*14b0*/  HADD2.F32 R17, -RZ, R2.reuse.H1_H1 ;  /* 0x30000002ff117230 */ /* 0x104fe40000004100 */
[----:B------:R-:W-:Y:S01]  /*14c0*/  HADD2.F32 R16, -RZ, R2.H0_H0 ;  /* 0x20000002ff107230 */ /* 0x000fe20000004100 */
[----:B------:R-:W-:Y:S05]  /*14d0*/  BRA `(.L_x_8682) ;  /* 0x00000b4000007947 */ /* 0x000fea0003800000 */
.L_x_8687:
[----:B------:R-:W2:Y:S01]  /*14e0*/  LDG.E.64 R2, [R2.64] ;  /* 0x0000002402027981 */ /* 0x000ea2000c1e1b00 */
[----:B------:R-:W-:Y:S01]  /*14f0*/  IMAD.MOV.U32 R17, RZ, RZ, RZ ;  /* 0x000000ffff117224 */ /* 0x000fe200078e00ff */
[----:B--2---:R-:W0:Y:S01]  /*1500*/  F2F.F32.F64 R16, R2 ;  /* 0x0000000200107310 */ /* 0x004e220000301000 */
[----:B------:R-:W0:-:S14]  /*1510*/  DSETP.GEU.AND P0, PT, |R2|, c[0x2][0x0], PT ;  /* 0x008000000200762a */ /* 0x000e1c0003f0e200 */
[----:B0-----:R-:W-:Y:S01]  /*1520*/  @!P0 FMUL R16, R16, 1.175494350822287508e-38 ;  /* 0x0080000010108820 */ /* 0x001fe20000400000 */
[----:B------:R-:W-:Y:S05]  /*1530*/  BRA `(.L_x_8682) ;  /* 0x00000ae000007947 */ /* 0x000fea0003800000 */
.L_x_8677:
        /* <DEDUP_REMOVED lines=13> */
.L_x_8691:
        /* <DEDUP_REMOVED lines=8> */
.L_x_8690:
        /* <DEDUP_REMOVED lines=27> */
.L_x_8693:
[----:B------:R-:W2:Y:S01]  /*1840*/  LDG.E.U8 R3, [R2.64] ;  /* 0x0000002402037981 */ /* 0x000ea2000c1e1100 */
[----:B------:R-:W-:Y:S02]  /*1850*/  IMAD.MOV.U32 R17, RZ, RZ, RZ ;  /* 0x000000ffff117224 */ /* 0x000fe400078e00ff */
        /* <DEDUP_REMOVED lines=13> */
.L_x_8692:
[----:B------:R-:W2:Y:S01]  /*1930*/  LDG.E.U16 R2, [R2.64] ;  /* 0x0000002402027981 */ /* 0x000ea2000c1e1500 */
[----:B------:R-:W-:Y:S01]  /*1940*/  IMAD.MOV.U32 R17, RZ, RZ, RZ ;  /* 0x000000ffff117224 */ /* 0x000fe200078e00ff */
[----:B--2---:R-:W-:Y:S01]  /*1950*/  PRMT R16, RZ, 0x5410, R2 ;  /* 0x00005410ff107816 */ /* 0x004fe20000000002 */
[----:B------:R-:W-:Y:S05]  /*1960*/  BRA `(.L_x_8682) ;  /* 0x000006b000007947 */ /* 0x000fea0003800000 */
.L_x_8689:
        /* <DEDUP_REMOVED lines=12> */
.L_x_8696:
        /* <DEDUP_REMOVED lines=20> */
.L_x_8698:
[----:B------:R-:W-:Y:S05]  /*1b70*/  BSYNC B0 ;  /* 0x0000000000007941 */ /* 0x000fea0003800000 */
.L_x_8697:
[----:B------:R-:W-:Y:S01]  /*1b80*/  IMAD.SHL.U32 R2, R2, 0x100000, RZ ;  /* 0x0010000002027824 */ /* 0x000fe200078e00ff */
[----:B------:R-:W-:-:S04]  /*1b90*/  LEA R3, R0, 0x3b800000, 0x17 ;  /* 0x3b80000000037811 */ /* 0x000fc800078eb8ff */
[----:B------:R-:W-:Y:S01]  /*1ba0*/  LOP3.LUT R16, R3, R2, R16, 0xfe, !PT ;  /* 0x0000000203107212 */ /* 0x000fe200078efe10 */
[----:B------:R-:W-:Y:S05]  /*1bb0*/  BRA `(.L_x_8682) ;  /* 0x0000046000007947 */ /* 0x000fea0003800000 */
.L_x_8695:
        /* <DEDUP_REMOVED lines=20> */
.L_x_8700:
[----:B------:R-:W-:Y:S05]  /*1d00*/  BSYNC B0 ;  /* 0x0000000000007941 */ /* 0x000fea0003800000 */
.L_x_8699:
[----:B------:R-:W-:Y:S01]  /*1d10*/  IMAD.SHL.U32 R2, R2, 0x200000, RZ ;  /* 0x0020000002027824 */ /* 0x000fe200078e00ff */
[----:B------:R-:W-:-:S04]  /*1d20*/  LEA R3, R0, 0x37800000, 0x17 ;  /* 0x3780000000037811 */ /* 0x000fc800078eb8ff */
[----:B------:R-:W-:Y:S01]  /*1d30*/  LOP3.LUT R16, R3, R2, R16, 0xfe, !PT ;  /* 0x0000000203107212 */ /* 0x000fe200078efe10 */
[----:B------:R-:W-:Y:S05]  /*1d40*/  BRA `(.L_x_8682) ;  /* 0x000002d000007947 */ /* 0x000fea0003800000 */
.L_x_8694:
        /* <DEDUP_REMOVED lines=14> */
.L_x_8704:
[----:B------:R-:W-:Y:S05]  /*1e30*/  BSYNC B0 ;  /* 0x0000000000007941 */ /* 0x000fea0003800000 */
.L_x_8703:
[----:B------:R-:W-:Y:S01]  /*1e40*/  IMAD.MOV.U32 R17, RZ, RZ, RZ ;  /* 0x000000ffff117224 */ /* 0x000fe200078e00ff */
[----:B------:R-:W-:Y:S05]  /*1e50*/  BRA `(.L_x_8682) ;  /* 0x000001c000007947 */ /* 0x000fea0003800000 */
.L_x_8681:
        /* <DEDUP_REMOVED lines=19> */
[----:B------:R-:W-:Y:S01]  /*1f90*/  CS2R R16, SRZ ;  /* 0x0000000000107805 */ /* 0x000fe2000001ff00 */
[----:B------:R-:W-:Y:S05]  /*1fa0*/  BRA `(.L_x_8682) ;  /* 0x0000007000007947 */ /* 0x000fea0003800000 */
.L_x_8702:
[----:B------:R-:W2:Y:S01]  /*1fb0*/  LDG.E.64 R2, [R2.64] ;  /* 0x0000002402027981 */ /* 0x000ea2000c1e1b00 */
[----:B------:R-:W-:Y:S01]  /*1fc0*/  IMAD.MOV.U32 R17, RZ, RZ, RZ ;  /* 0x000000ffff117224 */ /* 0x000fe200078e00ff */
[----:B--2---:R0:W1:Y:S01]  /*1fd0*/  I2F.U64 R16, R2 ;  /* 0x0000000200107312 */ /* 0x0040620000301000 */
[----:B------:R-:W-:Y:S05]  /*1fe0*/  BRA `(.L_x_8682) ;  /* 0x0000003000007947 */ /* 0x000fea0003800000 */
.L_x_8701:
[----:B------:R-:W2:Y:S01]  /*1ff0*/  LDG.E R2, [R2.64] ;  /* 0x0000002402027981 */ /* 0x000ea2000c1e1900 */
[----:B------:R-:W-:Y:S01]  /*2000*/  IMAD.MOV.U32 R17, RZ, RZ, RZ ;  /* 0x000000ffff117224 */ /* 0x000fe200078e00ff */
[----:B--2---:R0:W1:Y:S06]  /*2010*/  I2F.U32 R16, R2 ;  /* 0x0000000200107306 */ /* 0x00406c0000201000 */
.L_x_8682:
[----:B------:R-:W-:Y:S05]  /*2020*/  BSYNC B6 ;  /* 0x0000000000067941 */ /* 0x000fea0003800000 */
.L_x_8676:
[----:B------:R-:W-:Y:S02]  /*2030*/  IADD3 R26, R26, 0x80, RZ ;  /* 0x000000801a1a7810 */ /* 0x000fe40007ffe0ff */
.L_x_8675:
[----:B------:R-:W-:Y:S05]  /*2040*/  BSYNC B7 ;  /* 0x0000000000077941 */ /* 0x000fea0003800000 */
.L_x_8674:
[----:B------:R-:W-:Y:S01]  /*2050*/  ISETP.GE.AND P0, PT, R26, R22, PT ;  /* 0x000000161a00720c */ /* 0x000fe20003f06270 */
[----:B------:R-:W-:Y:S01]  /*2060*/  BSSY B7, `(.L_x_8705) ;  /* 0x00000fd000077945 */ /* 0x000fe20003800000 */
[----:B------:R-:W-:Y:S01]  /*2070*/  IMAD.MOV.U32 R23, RZ, RZ, RZ ;  /* 0x000000ffff177224 */ /* 0x000fe200078e00ff */
[----:B------:R-:W-:-:S10]  /*2080*/  CS2R R24, SRZ ;  /* 0x0000000000187805 */ /* 0x000fd4000001ff00 */
        /* <DEDUP_REMOVED lines=20> */
[----:B--2---:R0:W2:Y:S01]  /*21d0*/  I2F.S16 R24, R2 ;  /* 0x0000000200187306 */ /* 0x0040a20000101400 */
[----:B------:R-:W-:Y:S05]  /*21e0*/  BRA `(.L_x_8713) ;  /* 0x00000e2000007947 */ /* 0x000fea0003800000 */
.L_x_8711:
[----:B------:R-:W2:Y:S01]  /*21f0*/  LDG.E.U8 R2, [R2.64] ;  /* 0x0000002402027981 */ /* 0x000ea2000c1e1100 */
[----:B------:R-:W-:Y:S01]  /*2200*/  IMAD.MOV.U32 R25, RZ, RZ, RZ ;  /* 0x000000ffff197224 */ /* 0x000fe200078e00ff */
[----:B--2---:R0:W2:Y:S01]  /*2210*/  I2F.U16 R24, R2 ;  /* 0x0000000200187306 */ /* 0x0040a20000101000 */
[----:B------:R-:W-:Y:S05]  /*2220*/  BRA `(.L_x_8713) ;  /* 0x00000de000007947 */ /* 0x000fea0003800000 */
.L_x_8710:
        /* <DEDUP_REMOVED lines=8> */
[----:B--2---:R0:W2:Y:S01]  /*22b0*/  I2F.S64 R24, R2 ;  /* 0x0000000200187312 */ /* 0x0040a20000301400 */
[----:B------:R-:W-:Y:S05]  /*22c0*/  BRA `(.L_x_8713) ;  /* 0x00000d4000007947 */ /* 0x000fea0003800000 */
.L_x_8715:
[----:B------:R-:W2:Y:S01]  /*22d0*/  LDG.E R2, [R2.64] ;  /* 0x0000002402027981 */ /* 0x000ea2000c1e1900 */
[----:B------:R-:W-:Y:S01]  /*22e0*/  IMAD.MOV.U32 R25, RZ, RZ, RZ ;  /* 0x000000ffff197224 */ /* 0x000fe200078e00ff */
[----:B--2---:R0:W2:Y:S01]  /*22f0*/  I2F R24, R2 ;  /* 0x0000000200187306 */ /* 0x0040a20000201400 */
[----:B------:R-:W-:Y:S05]  /*2300*/  BRA `(.L_x_8713) ;  /* 0x00000d0000007947 */ /* 0x000fea0003800000 */
.L_x_8714:
[----:B------:R-:W2:Y:S01]  /*2310*/  LDG.E.U16 R2, [R2.64] ;  /* 0x0000002402027981 */ /* 0x000ea2000c1e1500 */
[----:B------:R-:W-:Y:S01]  /*2320*/  IMAD.MOV.U32 R25, RZ, RZ, RZ ;  /* 0x000000ffff197224 */ /* 0x000fe200078e00ff */
[----:B--2---:R0:W2:Y:S01]  /*2330*/  I2F.S16 R24, R2 ;  /* 0x0000000200187306 */ /* 0x0040a20000101400 */
[----:B------:R-:W-:Y:S05]  /*2340*/  BRA `(.L_x_8713) ;  /* 0x00000cc000007947 */ /* 0x000fea0003800000 */
.L_x_8709:
        /* <DEDUP_REMOVED lines=9> */
.L_x_8717:
[----:B------:R-:W2:Y:S01]  /*23e0*/  LDG.E.U16 R2, [R2.64] ;  /* 0x0000002402027981 */ /* 0x000ea2000c1e1500 */
[----:B------:R-:W-:Y:S01]  /*23f0*/  IMAD.MOV.U32 R25, RZ, RZ, RZ ;  /* 0x000000ffff197224 */ /* 0x000fe200078e00ff */
[----:B--2---:R-:W-:Y:S01]  /*2400*/  HADD2.F32 R24, -RZ, R2.H0_H0 ;  /* 0x20000002ff187230 */ /* 0x004fe20000004100 */
[----:B------:R-:W-:Y:S05]  /*2410*/  BRA `(.L_x_8713) ;  /* 0x00000bf000007947 */ /* 0x000fea0003800000 */
.L_x_8716:
        /* <DEDUP_REMOVED lines=8> */
.L_x_8719:
[----:B------:R-:W2:Y:S02]  /*24a0*/  LDG.E R2, [R2.64] ;  /* 0x0000002402027981 */ /* 0x000ea4000c1e1900 */
[--C-:B--2---:R-:W-:Y:S02]  /*24b0*/  HADD2.F32 R25, -RZ, R2.reuse.H1_H1 ;  /* 0x30000002ff197230 */ /* 0x104fe40000004100 */
[----:B------:R-:W-:Y:S01]  /*24c0*/  HADD2.F32 R24, -RZ, R2.H0_H0 ;  /* 0x20000002ff187230 */ /* 0x000fe20000004100 */
[----:B------:R-:W-:Y:S05]  /*24d0*/  BRA `(.L_x_8713) ;  /* 0x00000b3000007947 */ /* 0x000fea0003800000 */
.L_x_8718:
[----:B------:R-:W2:Y:S01]  /*24e0*/  LDG.E.64 R2, [R2.64] ;  /* 0x0000002402027981 */ /* 0x000ea2000c1e1b00 */
[----:B------:R-:W-:Y:S01]  /*24f0*/  IMAD.MOV.U32 R25, RZ, RZ, RZ ;  /* 0x000000ffff197224 */ /* 0x000fe200078e00ff */
[----:B--2---:R-:W0:Y:S01]  /*2500*/  F2F.F32.F64 R24, R2 ;  /* 0x0000000200187310 */ /* 0x004e220000301000 */
[----:B------:R-:W0:-:S14]  /*2510*/  DSETP.GEU.AND P0, PT, |R2|, c[0x2][0x0], PT ;  /* 0x008000000200762a */ /* 0x000e1c0003f0e200 */
[----:B0-----:R-:W-:Y:S01]  /*2520*/  @!P0 FMUL R24, R24, 1.175494350822287508e-38 ;  /* 0x0080000018188820 */ /* 0x001fe20000400000 */
[----:B------:R-:W-:Y:S05]  /*2530*/  BRA `(.L_x_8713) ;  /* 0x00000ad000007947 */ /* 0x000fea0003800000 */
.L_x_8708:
        /* <DEDUP_REMOVED lines=13> */
.L_x_8722:
[----:B------:R-:W2:Y:S02]  /*2610*/  LDG.E.128 R4, [R2.64] ;  /* 0x0000002402047981 */ /* 0x000ea4000c1e1d00 */
[----:B--2---:R-:W0:Y:S01]  /*2620*/  F2F.F32.F64 R25, R6 ;  /* 0x0000000600197310 */ /* 0x004e220000301000 */
[----:B------:R-:W0:-:S04]  /*2630*/  DSETP.GEU.AND P0, PT, |R6|, c[0x2][0x0], PT ;  /* 0x008000000600762a */ /* 0x000e080003f0e200 */
[----:B------:R-:W2:-:S03]  /*2640*/  DSETP.GEU.AND P1, PT, |R4|, c[0x2][0x0], PT ;  /* 0x008000000400762a */ /* 0x000e860003f2e200 */
[----:B------:R-:W2:Y:S07]  /*2650*/  F2F.F32.F64 R24, R4 ;  /* 0x0000000400187310 */ /* 0x000eae0000301000 */
[----:B0-----:R-:W-:-:S04]  /*2660*/  @!P0 FMUL R25, R25, 1.175494350822287508e-38 ;  /* 0x0080000019198820 */ /* 0x001fc80000400000 */
[----:B--2---:R-:W-:Y:S01]  /*2670*/  @!P1 FMUL R24, R24, 1.175494350822287508e-38 ;  /* 0x0080000018189820 */ /* 0x004fe20000400000 */
[----:B------:R-:W-:Y:S05]  /*2680*/  BRA `(.L_x_8713) ;  /* 0x0000098000007947 */ /* 0x000fea0003800000 */
.L_x_8721:
        /* <DEDUP_REMOVED lines=27> */
.L_x_8724:
        /* <DEDUP_REMOVED lines=14> */
.L_x_8723:
[----:B------:R-:W2:Y:S01]  /*2920*/  LDG.E.U16 R2, [R2.64] ;  /* 0x0000002402027981 */ /* 0x000ea2000c1e1500 */
[----:B------:R-:W-:Y:S01]  /*2930*/  IMAD.MOV.U32 R25, RZ, RZ, RZ ;  /* 0x000000ffff197224 */ /* 0x000fe200078e00ff */
[----:B--2---:R-:W-:Y:S01]  /*2940*/  PRMT R24, RZ, 0x5410, R2 ;  /* 0x00005410ff187816 */ /* 0x004fe20000000002 */
[----:B------:R-:W-:Y:S05]  /*2950*/  BRA `(.L_x_8713) ;  /* 0x000006b000007947 */ /* 0x000fea0003800000 */
.L_x_8720:
        /* <DEDUP_REMOVED lines=10> */
[----:B--2---:R0:W2:Y:S01]  /*2a00*/  I2F.U16 R24, R2 ;  /* 0x0000000200187306 */ /* 0x0040a20000101000 */
[----:B------:R-:W-:Y:S05]  /*2a10*/  BRA `(.L_x_8713) ;  /* 0x000005f000007947 */ /* 0x000fea0003800000 */
.L_x_8727:
        /* <DEDUP_REMOVED lines=20> */
.L_x_8729:
[----:B------:R-:W-:Y:S05]  /*2b60*/  BSYNC B0 ;  /* 0x0000000000007941 */ /* 0x000fea0003800000 */
.L_x_8728:
[----:B------:R-:W-:Y:S01]  /*2b70*/  IMAD.SHL.U32 R2, R2, 0x100000, RZ ;  /* 0x0010000002027824 */ /* 0x000fe200078e00ff */
[----:B------:R-:W-:-:S04]  /*2b80*/  LEA R3, R0, 0x3b800000, 0x17 ;  /* 0x3b80000000037811 */ /* 0x000fc800078eb8ff */
[----:B------:R-:W-:Y:S01]  /*2b90*/  LOP3.LUT R24, R3, R2, R24, 0xfe, !PT ;  /* 0x0000000203187212 */ /* 0x000fe200078efe18 */
[----:B------:R-:W-:Y:S05]  /*2ba0*/  BRA `(.L_x_8713) ;  /* 0x0000046000007947 */ /* 0x000fea0003800000 */
.L_x_8726:
        /* <DEDUP_REMOVED lines=20> */
.L_x_8731:
[----:B------:R-:W-:Y:S05]  /*2cf0*/  BSYNC B0 ;  /* 0x0000000000007941 */ /* 0x000fea0003800000 */
.L_x_8730:
[----:B------:R-:W-:Y:S01]  /*2d00*/  IMAD.SHL.U32 R2, R2, 0x200000, RZ ;  /* 0x0020000002027824 */ /* 0x000fe200078e00ff */
[----:B------:R-:W-:-:S04]  /*2d10*/  LEA R3, R0, 0x37800000, 0x17 ;  /* 0x3780000000037811 */ /* 0x000fc800078eb8ff */
[----:B------:R-:W-:Y:S01]  /*2d20*/  LOP3.LUT R24, R3, R2, R24, 0xfe, !PT ;  /* 0x0000000203187212 */ /* 0x000fe200078efe18 */
[----:B------:R-:W-:Y:S05]  /*2d30*/  BRA `(.L_x_8713) ;  /* 0x000002d000007947 */ /* 0x000fea0003800000 */
.L_x_8725:
        /* <DEDUP_REMOVED lines=14> */
.L_x_8735:
[----:B------:R-:W-:Y:S05]  /*2e20*/  BSYNC B0 ;  /* 0x0000000000007941 */ /* 0x000fea0003800000 */
.L_x_8734:
[----:B------:R-:W-:Y:S01]  /*2e30*/  IMAD.MOV.U32 R25, RZ, RZ, RZ ;  /* 0x000000ffff197224 */ /* 0x000fe200078e00ff */
[----:B------:R-:W-:Y:S05]  /*2e40*/  BRA `(.L_x_8713) ;  /* 0x000001c000007947 */ /* 0x000fea0003800000 */
.L_x_8712:
        /* <DEDUP_REMOVED lines=19> */
[----:B------:R-:W-:Y:S01]  /*2f80*/  CS2R R24, SRZ ;  /* 0x0000000000187805 */ /* 0x000fe2000001ff00 */
[----:B------:R-:W-:Y:S05]  /*2f90*/  BRA `(.L_x_8713) ;  /* 0x0000007000007947 */ /* 0x000fea0003800000 */
.L_x_8733:
[----:B------:R-:W2:Y:S01]  /*2fa0*/  LDG.E.64 R2, [R2.64] ;  /* 0x0000002402027981 */ /* 0x000ea2000c1e1b00 */
[----:B------:R-:W-:Y:S01]  /*2fb0*/  IMAD.MOV.U32 R25, RZ, RZ, RZ ;  /* 0x000000ffff197224 */ /* 0x000fe200078e00ff */
[----:B--2---:R0:W2:Y:S01]  /*2fc0*/  I2F.U64 R24, R2 ;  /* 0x0000000200187312 */ /* 0x0040a20000301000 */
[----:B------:R-:W-:Y:S05]  /*2fd0*/  BRA `(.L_x_8713) ;  /* 0x0000003000007947 */ /* 0x000fea0003800000 */
.L_x_8732:
[----:B------:R-:W2:Y:S01]  /*2fe0*/  LDG.E R2, [R2.64] ;  /* 0x0000002402027981 */ /* 0x000ea2000c1e1900 */
[----:B------:R-:W-:Y:S01]  /*2ff0*/  IMAD.MOV.U32 R25, RZ, RZ, RZ ;  /* 0x000000ffff197224 */ /* 0x000fe200078e00ff */
[----:B--2---:R0:W2:Y:S06]  /*3000*/  I2F.U32 R24, R2 ;  /* 0x0000000200187306 */ /* 0x0040ac0000201000 */
.L_x_8713:
[----:B------:R-:W-:Y:S05]  /*3010*/  BSYNC B6 ;  /* 0x0000000000067941 */ /* 0x000fea0003800000 */
.L_x_8707:
[----:B------:R-:W-:Y:S02]  /*3020*/  IADD3 R26, R26, 0x80, RZ ;  /* 0x000000801a1a7810 */ /* 0x000fe40007ffe0ff */
.L_x_8706:
[----:B------:R-:W-:Y:S05]  /*3030*/  BSYNC B7 ;  /* 0x0000000000077941 */ /* 0x000fea0003800000 */
.L_x_8705:
[----:B------:R-:W-:Y:S01]  /*3040*/  ISETP.GE.AND P0, PT, R26, R22, PT ;  /* 0x000000161a00720c */ /* 0x000fe20003f06270 */
[----:B------:R-:W-:Y:S01]  /*3050*/  BSSY B6, `(.L_x_8736) ;  /* 0x00000f8000067945 */ /* 0x000fe20003800000 */
[----:B------:R-:W-:-:S11]  /*3060*/  IMAD.MOV.U32 R22, RZ, RZ, RZ ;  /* 0x000000ffff167224 */ /* 0x000fd600078e00ff */
        /* <DEDUP_REMOVED lines=16> */
[----:B------:R-:W3:Y:S01]  /*3170*/  LDG.E.S8 R2, [R2.64] ;  /* 0x0000002402027981 */ /* 0x000ee2000c1e1300 */
[----:B------:R-:W-:Y:S01]  /*3180*/  IMAD.MOV.U32 R23, RZ, RZ, RZ ;  /* 0x000000ffff177224 */ /* 0x000fe200078e00ff */
[----:B---3--:R0:W3:Y:S01]  /*3190*/  I2F.S16 R22, R2 ;  /* 0x0000000200167306 */ /* 0x0080e20000101400 */
[----:B------:R-:W-:Y:S05]  /*31a0*/  BRA `(.L_x_8737) ;  /* 0x00000e2000007947 */ /* 0x000fea0003800000 */
.L_x_8741:
[----:B------:R-:W3:Y:S01]  /*31b0*/  LDG.E.U8 R2, [R2.64] ;  /* 0x0000002402027981 */ /* 0x000ee2000c1e1100 */
[----:B------:R-:W-:Y:S01]  /*31c0*/  IMAD.MOV.U32 R23, RZ, RZ, RZ ;  /* 0x000000ffff177224 */ /* 0x000fe200078e00ff */
[----:B---3--:R0:W3:Y:S01]  /*31d0*/  I2F.U16 R22, R2 ;  /* 0x0000000200167306 */ /* 0x0080e20000101000 */
[----:B------:R-:W-:Y:S05]  /*31e0*/  BRA `(.L_x_8737) ;  /* 0x00000de000007947 */ /* 0x000fea0003800000 */
.L_x_8740:
[----:B------:R-:W-:-:S13]  /*31f0*/  ISETP.NE.AND P0, PT, R0, 0x2, PT ;  /* 0x000000020000780c */ /* 0x000fda0003f05270 */
[----:B------:R-:W-:Y:S05]  /*3200*/  @!P0 BRA `(.L_x_8743) ;  /* 0x000000c000008947 */ /* 0x000fea0003800000 */
[----:B------:R-:W-:-:S13]  /*3210*/  ISETP.NE.AND P0, PT, R0, 0x3, PT ;  /* 0x000000030000780c */ /* 0x000fda0003f05270 */
[----:B------:R-:W-:Y:S05]  /*3220*/  @!P0 BRA `(.L_x_8744) ;  /* 0x0000006000008947 */ /* 0x000fea0003800000 */
[----:B------:R-:W-:-:S13]  /*3230*/  ISETP.NE.AND P0, PT, R0, 0x4, PT ;  /* 0x000000040000780c */ /* 0x000fda0003f05270 */
[----:B------:R-:W-:Y:S05]  /*3240*/  @P0 BRA `(.L_x_8742) ;  /* 0x00000bc000000947 */ /* 0x000fea0003800000 */
[----:B------:R-:W3:Y:S01]  /*3250*/  LDG.E.64 R2, [R2.64] ;  /* 0x0000002402027981 */ /* 0x000ee2000c1e1b00 */
[----:B------:R-:W-:Y:S01]  /*3260*/  IMAD.MOV.U32 R23, RZ, RZ, RZ ;  /* 0x000000ffff177224 */ /* 0x000fe200078e00ff */
[----:B---3--:R0:W3:Y:S01]  /*3270*/  I2F.S64 R22, R2 ;  /* 0x0000000200167312 */ /* 0x0080e20000301400 */
[----:B------:R-:W-:Y:S05]  /*3280*/  BRA `(.L_x_8737) ;  /* 0x00000d4000007947 */ /* 0x000fea0003800000 */
.L_x_8744:
[----:B------:R-:W3:Y:S01]  /*3290*/  LDG.E R2, [R2.64] ;  /* 0x0000002402027981 */ /* 0x000ee2000c1e1900 */
[----:B------:R-:W-:Y:S01]  /*32a0*/  IMAD.MOV.U32 R23, RZ, RZ, RZ ;  /* 0x000000ffff177224 */ /* 0x000fe200078e00ff */
[----:B---3--:R0:W3:Y:S01]  /*32b0*/  I2F R22, R2 ;  /* 0x0000000200167306 */ /* 0x0080e20000201400 */
[----:B------:R-:W-:Y:S05]  /*32c0*/  BRA `(.L_x_8737) ;  /* 0x00000d0000007947 */ /* 0x000fea0003800000 */
.L_x_8743:
[----:B------:R-:W3:Y:S01]  /*32d0*/  LDG.E.U16 R2, [R2.64] ;  /* 0x0000002402027981 */ /* 0x000ee2000c1e1500 */
[----:B------:R-:W-:Y:S01]  /*32e0*/  IMAD.MOV.U32 R23, RZ, RZ, RZ ;  /* 0x000000ffff177224 */ /* 0x000fe200078e00ff */
[----:B---3--:R0:W3:Y:S01]  /*32f0*/  I2F.S16 R22, R2 ;  /* 0x0000000200167306 */ /* 0x0080e20000101400 */
[----:B------:R-:W-:Y:S05]  /*3300*/  BRA `(.L_x_8737) ;  /* 0x00000cc000007947 */ /* 0x000fea0003800000 */
.L_x_8739:
        /* <DEDUP_REMOVED lines=9> */
.L_x_8746:
[----:B------:R-:W3:Y:S01]  /*33a0*/  LDG.E.U16 R2, [R2.64] ;  /* 0x0000002402027981 */ /* 0x000ee2000c1e1500 */
[----:B------:R-:W-:Y:S01]  /*33b0*/  IMAD.MOV.U32 R23, RZ, RZ, RZ ;  /* 0x000000ffff177224 */ /* 0x000fe200078e00ff */
[----:B---3--:R-:W-:Y:S01]  /*33c0*/  HADD2.F32 R22, -RZ, R2.H0_H0 ;  /* 0x20000002ff167230 */ /* 0x008fe20000004100 */
[----:B------:R-:W-:Y:S05]  /*33d0*/  BRA `(.L_x_8737) ;  /* 0x00000bf000007947 */ /* 0x000fea0003800000 */
.L_x_8745:
        /* <DEDUP_REMOVED lines=8> */
.L_x_8748:
[----:B------:R-:W3:Y:S02]  /*3460*/  LDG.E R2, [R2.64] ;  /* 0x0000002402027981 */ /* 0x000ee4000c1e1900 */
[--C-:B---3--:R-:W-:Y:S02]  /*3470*/  HADD2.F32 R23, -RZ, R2.reuse.H1_H1 ;  /* 0x30000002ff177230 */ /* 0x108fe40000004100 */
[----:B------:R-:W-:Y:S01]  /*3480*/  HADD2.F32 R22, -RZ, R2.H0_H0 ;  /* 0x20000002ff167230 */ /* 0x000fe20000004100 */
[----:B------:R-:W-:Y:S05]  /*3490*/  BRA `(.L_x_8737) ;  /* 0x00000b3000007947 */ /* 0x000fea0003800000 */
.L_x_8747:
[----:B------:R-:W3:Y:S01]  /*34a0*/  LDG.E.64 R2, [R2.64] ;  /* 0x0000002402027981 */ /* 0x000ee2000c1e1b00 */
[----:B------:R-:W-:Y:S01]  /*34b0*/  IMAD.MOV.U32 R23, RZ, RZ, RZ ;  /* 0x000000ffff177224 */ /* 0x000fe200078e00ff */
[----:B---3--:R-:W0:Y:S01]  /*34c0*/  F2F.F32.F64 R22, R2 ;  /* 0x0000000200167310 */ /* 0x008e220000301000 */
[----:B------:R-:W0:-:S14]  /*34d0*/  DSETP.GEU.AND P0, PT, |R2|, c[0x2][0x0], PT ;  /* 0x008000000200762a */ /* 0x000e1c0003f0e200 */
[----:B0-----:R-:W-:Y:S01]  /*34e0*/  @!P0 FMUL R22, R22, 1.175494350822287508e-38 ;  /* 0x0080000016168820 */ /* 0x001fe20000400000 */
[----:B------:R-:W-:Y:S05]  /*34f0*/  BRA `(.L_x_8737) ;  /* 0x00000ad000007947 */ /* 0x000fea0003800000 */
.L_x_8738:
        /* <DEDUP_REMOVED lines=11> */
[----:B------:R-:W-:Y:S01]  /*35b0*/  FSEL R22, RZ, 1, !P0 ;  /* 0x3f800000ff167808 */ /* 0x000fe20004000000 */
[----:B------:R-:W-:Y:S05]  /*35c0*/  BRA `(.L_x_8737) ;  /* 0x00000a0000007947 */ /* 0x000fea0003800000 */
.L_x_8751:
[----:B------:R-:W3:Y:S02]  /*35d0*/  LDG.E.128 R4, [R2.64] ;  /* 0x0000002402047981 */ /* 0x000ee4000c1e1d00 */
[----:B---3--:R-:W0:Y:S01]  /*35e0*/  F2F.F32.F64 R23, R6 ;  /* 0x0000000600177310 */ /* 0x008e220000301000 */
[----:B------:R-:W0:-:S04]  /*35f0*/  DSETP.GEU.AND P0, PT, |R6|, c[0x2][0x0], PT ;  /* 0x008000000600762a */ /* 0x000e080003f0e200 */
[----:B------:R-:W3:-:S03]  /*3600*/  DSETP.GEU.AND P1, PT, |R4|, c[0x2][0x0], PT ;  /* 0x008000000400762a */ /* 0x000ec60003f2e200 */
[----:B------:R-:W3:Y:S07]  /*3610*/  F2F.F32.F64 R22, R4 ;  /* 0x0000000400167310 */ /* 0x000eee0000301000 */
[----:B0-----:R-:W-:-:S04]  /*3620*/  @!P0 FMUL R23, R23, 1.175494350822287508e-38 ;  /* 0x0080000017178820 */ /* 0x001fc80000400000 */
[----:B---3--:R-:W-:Y:S01]  /*3630*/  @!P1 FMUL R22, R22, 1.175494350822287508e-38 ;  /* 0x0080000016169820 */ /* 0x008fe20000400000 */
[----:B------:R-:W-:Y:S05]  /*3640*/  BRA `(.L_x_8737) ;  /* 0x0000098000007947 */ /* 0x000fea0003800000 */
.L_x_8750:
        /* <DEDUP_REMOVED lines=8> */
[----:B------:R-:W-:Y:S02]  /*36d0*/  IMAD.MOV.U32 R23, RZ, RZ, RZ ;  /* 0x000000ffff177224 */ /* 0x000fe400078e00ff */
[----:B---3--:R-:W-:-:S05]  /*36e0*/  IMAD.SHL.U32 R22, R22, 0x1000000, RZ ;  /* 0x0100000016167824 */ /* 0x008fca00078e00ff */
        /* <DEDUP_REMOVED lines=17> */
.L_x_8753:
[----:B------:R-:W3:Y:S01]  /*3800*/  LDG.E.U8 R2, [R2.64] ;  /* 0x0000002402027981 */ /* 0x000ee2000c1e1100 */
[----:B------:R-:W-:Y:S02]  /*3810*/  IMAD.MOV.U32 R23, RZ, RZ, RZ ;  /* 0x000000ffff177224 */ /* 0x000fe400078e00ff */
[C---:B---3--:R-:W-:Y:S02]  /*3820*/  IMAD.SHL.U32 R0, R2.reuse, 0x2000000, RZ ;  /* 0x0200000002007824 */ /* 0x048fe400078e00ff */
        /* <DEDUP_REMOVED lines=11> */
.L_x_8752:
[----:B------:R-:W3:Y:S01]  /*38e0*/  LDG.E.U16 R2, [R2.64] ;  /* 0x0000002402027981 */ /* 0x000ee2000c1e1500 */
[----:B------:R-:W-:Y:S01]  /*38f0*/  IMAD.MOV.U32 R23, RZ, RZ, RZ ;  /* 0x000000ffff177224 */ /* 0x000fe200078e00ff */
[----:B---3--:R-:W-:Y:S01]  /*3900*/  PRMT R22, RZ, 0x5410, R2 ;  /* 0x00005410ff167816 */ /* 0x008fe20000000002 */
[----:B------:R-:W-:Y:S05]  /*3910*/  BRA `(.L_x_8737) ;  /* 0x000006b000007947 */ /* 0x000fea0003800000 */
.L_x_8749:
        /* <DEDUP_REMOVED lines=8> */
[----:B------:R-:W3:Y:S01]  /*39a0*/  LDG.E.U16 R2, [R2.64] ;  /* 0x0000002402027981 */ /* 0x000ee2000c1e1500 */
[----:B------:R-:W-:Y:S01]  /*39b0*/  IMAD.MOV.U32 R23, RZ, RZ, RZ ;  /* 0x000000ffff177224 */ /* 0x000fe200078e00ff */
[----:B---3--:R0:W3:Y:S01]  /*39c0*/  I2F.U16 R22, R2 ;  /* 0x0000000200167306 */ /* 0x0080e20000101000 */
[----:B------:R-:W-:Y:S05]  /*39d0*/  BRA `(.L_x_8737) ;  /* 0x000005f000007947 */ /* 0x000fea0003800000 */
.L_x_8756:
[----:B------:R-:W3:Y:S01]  /*39e0*/  LDG.E.U8 R2, [R2.64] ;  /* 0x0000002402027981 */ /* 0x000ee2000c1e1100 */
[----:B------:R-:W-:Y:S01]  /*39f0*/  CS2R R22, SRZ ;  /* 0x0000000000167805 */ /* 0x000fe2000001ff00 */
        /* <DEDUP_REMOVED lines=18> */
.L_x_8758:
[----:B------:R-:W-:Y:S05]  /*3b20*/  BSYNC B0 ;  /* 0x0000000000007941 */ /* 0x000fea0003800000 */
.L_x_8757:
[----:B------:R-:W-:Y:S01]  /*3b30*/  IMAD.SHL.U32 R2, R2, 0x100000, RZ ;  /* 0x0010000002027824 */ /* 0x000fe200078e00ff */
[----:B------:R-:W-:-:S04]  /*3b40*/  LEA R3, R0, 0x3b800000, 0x17 ;  /* 0x3b80000000037811 */ /* 0x000fc800078eb8ff */
[----:B------:R-:W-:Y:S01]  /*3b50*/  LOP3.LUT R22, R3, R2, R22, 0xfe, !PT ;  /* 0x0000000203167212 */ /* 0x000fe200078efe16 */
[----:B------:R-:W-:Y:S05]  /*3b60*/  BRA `(.L_x_8737) ;  /* 0x0000046000007947 */ /* 0x000fea0003800000 */
.L_x_8755:
        /* <DEDUP_REMOVED lines=20> */
.L_x_8760:
[----:B------:R-:W-:Y:S05]  /*3cb0*/  BSYNC B0 ;  /* 0x0000000000007941 */ /* 0x000fea0003800000 */
.L_x_8759:
[----:B------:R-:W-:Y:S01]  /*3cc0*/  IMAD.SHL.U32 R2, R2, 0x200000, RZ ;  /* 0x0020000002027824 */ /* 0x000fe200078e00ff */
[----:B------:R-:W-:-:S04]  /*3cd0*/  LEA R3, R0, 0x37800000, 0x17 ;  /* 0x3780000000037811 */ /* 0x000fc800078eb8ff */
[----:B------:R-:W-:Y:S01]  /*3ce0*/  LOP3.LUT R22, R3, R2, R22, 0xfe, !PT ;  /* 0x0000000203167212 */ /* 0x000fe200078efe16 */
[----:B------:R-:W-:Y:S05]  /*3cf0*/  BRA `(.L_x_8737) ;  /* 0x000002d000007947 */ /* 0x000fea0003800000 */
.L_x_8754:
        /* <DEDUP_REMOVED lines=14> */
.L_x_8764:
[----:B------:R-:W-:Y:S05]  /*3de0*/  BSYNC B0 ;  /* 0x0000000000007941 */ /* 0x000fea0003800000 */
.L_x_8763:
[----:B------:R-:W-:Y:S01]  /*3df0*/  IMAD.MOV.U32 R23, RZ, RZ, RZ ;  /* 0x000000ffff177224 */ /* 0x000fe200078e00ff */
[----:B------:R-:W-:Y:S05]  /*3e00*/  BRA `(.L_x_8737) ;  /* 0x000001c000007947 */ /* 0x000fea0003800000 */
.L_x_8742:
        /* <DEDUP_REMOVED lines=19> */
[----:B------:R-:W-:Y:S01]  /*3f40*/  CS2R R22, SRZ ;  /* 0x0000000000167805 */ /* 0x000fe2000001ff00 */
[----:B------:R-:W-:Y:S05]  /*3f50*/  BRA `(.L_x_8737) ;  /* 0x0000007000007947 */ /* 0x000fea0003800000 */
.L_x_8762:
[----:B------:R-:W3:Y:S01]  /*3f60*/  LDG.E.64 R2, [R2.64] ;  /* 0x0000002402027981 */ /* 0x000ee2000c1e1b00 */
[----:B------:R-:W-:Y:S01]  /*3f70*/  IMAD.MOV.U32 R23, RZ, RZ, RZ ;  /* 0x000000ffff177224 */ /* 0x000fe200078e00ff */
[----:B---3--:R0:W3:Y:S01]  /*3f80*/  I2F.U64 R22, R2 ;  /* 0x0000000200167312 */ /* 0x0080e20000301000 */
[----:B------:R-:W-:Y:S05]  /*3f90*/  BRA `(.L_x_8737) ;  /* 0x0000003000007947 */ /* 0x000fea0003800000 */
.L_x_8761:
[----:B------:R-:W3:Y:S01]  /*3fa0*/  LDG.E R2, [R2.64] ;  /* 0x0000002402027981 */ /* 0x000ee2000c1e1900 */
[----:B------:R-:W-:Y:S01]  /*3fb0*/  IMAD.MOV.U32 R23, RZ, RZ, RZ ;  /* 0x000000ffff177224 */ /* 0x000fe200078e00ff */
[----:B---3--:R0:W3:Y:S06]  /*3fc0*/  I2F.U32 R22, R2 ;  /* 0x0000000200167306 */ /* 0x0080ec0000201000 */
.L_x_8737:
[----:B------:R-:W-:Y:S05]  /*3fd0*/  BSYNC B6 ;  /* 0x0000000000067941 */ /* 0x000fea0003800000 */
.L_x_8736:
[----:B------:R-:W-:Y:S01]  /*3fe0*/  IMAD.MOV.U32 R6, RZ, RZ, -0x200 ;  /* 0xfffffe00ff067424 */ /* 0x000fe200078e00ff */
[----:B------:R-:W-:Y:S01]  /*3ff0*/  BSSY B0, `(.L_x_8765) ;  /* 0x000003c000007945 */ /* 0x000fe20003800000 */
[----:B------:R-:W-:Y:S01]  /*4000*/  IMAD.MOV.U32 R27, RZ, RZ, RZ ;  /* 0x000000ffff1b7224 */ /* 0x000fe200078e00ff */
[----:B0-----:R-:W-:Y:S01]  /*4010*/  CS2R R2, SRZ ;  /* 0x0000000000027805 */ /* 0x001fe2000001ff00 */
[----:B------:R-:W-:-:S02]  /*4020*/  IMAD R6, R28, R6, c[0x0][0x160] ;  /* 0x000058001c067624 */ /* 0x000fc400078e0206 */
[----:B------:R-:W0:Y:S03]  /*4030*/  S2R R28, SR_TID.X ;  /* 0x00000000001c7919 */ /* 0x000e260000002100 */
[----:B0-----:R-:W-:-:S13]  /*4040*/  ISETP.GE.AND P0, PT, R28, R6, PT ;  /* 0x000000061c00720c */ /* 0x001fda0003f06270 */
[----:B------:R-:W-:Y:S05]  /*4050*/  @P0 BRA `(.L_x_8766) ;  /* 0x0000035000000947 */ /* 0x000fea0003800000 */
[----:B-----5:R-:W-:Y:S01]  /*4060*/  FSETP.GTU.FTZ.AND P1, PT, |R18|, +INF , PT ;  /* 0x7f8000001200780b */ /* 0x020fe20003f3c200 */
[----:B------:R-:W-:Y:S02]  /*4070*/  IMAD.MOV.U32 R0, RZ, RZ, 0x1 ;  /* 0x00000001ff007424 */ /* 0x000fe400078e00ff */
        /* <DEDUP_REMOVED lines=38> */
.L_x_8768:
[----:B------:R-:W0:Y:S08]  /*42e0*/  MUFU.RCP R2, R0 ;  /* 0x0000000000027308 */ /* 0x000e300000001000 */
[----:B------:R-:W4:Y:S01]  /*42f0*/  MUFU.RCP R3, R4 ;  /* 0x0000000400037308 */ /* 0x000f220000001000 */
[----:B0-----:R-:W-:-:S02]  /*4300*/  FADD.FTZ R2, R2, -RZ ;  /* 0x800000ff02027221 */ /* 0x001fc40000010000 */
[----:B----4-:R-:W-:Y:S01]  /*4310*/  FMUL.FTZ R3, RZ, R3 ;  /* 0x00000003ff037220 */ /* 0x010fe20000410000 */
[----:B------:R-:W-:Y:S05]  /*4320*/  BRA `(.L_x_8766) ;  /* 0x0000008000007947 */ /* 0x000fea0003800000 */
.L_x_8767:
        /* <DEDUP_REMOVED lines=8> */
.L_x_8766:
[----:B------:R-:W-:Y:S05]  /*43b0*/  BSYNC B0 ;  /* 0x0000000000007941 */ /* 0x000fea0003800000 */
.L_x_8765:
[----:B------:R-:W-:Y:S01]  /*43c0*/  IADD3 R29, R28, 0x80, RZ ;  /* 0x000000801c1d7810 */ /* 0x000fe20007ffe0ff */
[----:B------:R-:W-:Y:S01]  /*43d0*/  BSSY B0, `(.L_x_8769) ;  /* 0x0000039000007945 */ /* 0x000fe20003800000 */
[----:B------:R-:W-:-:S02]  /*43e0*/  IMAD.MOV.U32 R26, RZ, RZ, RZ ;  /* 0x000000ffff1a7224 */ /* 0x000fc400078e00ff */
[----:B------:R-:W-:-:S13]  /*43f0*/  ISETP.GE.AND P1, PT, R29, R6, PT ;  /* 0x000000061d00720c */ /* 0x000fda0003f26270 */
[----:B------:R-:W-:Y:S05]  /*4400*/  @P1 BRA `(.L_x_8770) ;  /* 0x0000035000001947 */ /* 0x000fea0003800000 */
[----:B-1---5:R-:W-:Y:S01]  /*4410*/  FSETP.GTU.FTZ.AND P1, PT, |R16|, +INF , PT ;  /* 0x7f8000001000780b */ /* 0x022fe20003f3c200 */
        /* <DEDUP_REMOVED lines=39> */
.L_x_8772:
[----:B------:R-:W0:Y:S08]  /*4690*/  MUFU.RCP R26, R0 ;  /* 0x00000000001a7308 */ /* 0x000e300000001000 */
[----:B------:R-:W1:Y:S01]  /*46a0*/  MUFU.RCP R27, R4 ;  /* 0x00000004001b7308 */ /* 0x000e620000001000 */
[----:B0-----:R-:W-:-:S02]  /*46b0*/  FADD.FTZ R26, R26, -RZ ;  /* 0x800000ff1a1a7221 */ /* 0x001fc40000010000 */
[----:B-1----:R-:W-:Y:S01]  /*46c0*/  FMUL.FTZ R27, RZ, R27 ;  /* 0x0000001bff1b7220 */ /* 0x002fe20000410000 */
[----:B------:R-:W-:Y:S05]  /*46d0*/  BRA `(.L_x_8770) ;  /* 0x0000008000007947 */ /* 0x000fea0003800000 */
.L_x_8771:
        /* <DEDUP_REMOVED lines=8> */
.L_x_8770:
[----:B------:R-:W-:Y:S05]  /*4760*/  BSYNC B0 ;  /* 0x0000000000007941 */ /* 0x000fea0003800000 */
.L_x_8769:
[----:B------:R-:W-:Y:S01]  /*4770*/  IADD3 R0, R28, 0x100, RZ ;  /* 0x000001001c007810 */ /* 0x000fe20007ffe0ff */
[----:B------:R-:W-:Y:S01]  /*4780*/  BSSY B0, `(.L_x_8773) ;  /* 0x000003a000007945 */ /* 0x000fe20003800000 */
[----:B-----5:R-:W-:Y:S01]  /*4790*/  IMAD.MOV.U32 R19, RZ, RZ, RZ ;  /* 0x000000ffff137224 */ /* 0x020fe200078e00ff */
[----:B-1----:R-:W-:Y:S01]  /*47a0*/  CS2R R16, SRZ ;  /* 0x0000000000107805 */ /* 0x002fe2000001ff00 */
[----:B------:R-:W-:-:S13]  /*47b0*/  ISETP.GE.AND P1, PT, R0, R6, PT ;  /* 0x000000060000720c */ /* 0x000fda0003f26270 */
[----:B------:R-:W-:Y:S05]  /*47c0*/  @P1 BRA `(.L_x_8774) ;  /* 0x0000035000001947 */ /* 0x000fea0003800000 */
[----:B--2---:R-:W-:Y:S01]  /*47d0*/  FSETP.GTU.FTZ.AND P1, PT, |R24|, +INF , PT ;  /* 0x7f8000001800780b */ /* 0x004fe20003f3c200 */
        /* <DEDUP_REMOVED lines=39> */
.L_x_8776:
[----:B------:R-:W0:Y:S08]  /*4a50*/  MUFU.RCP R16, R0 ;  /* 0x0000000000107308 */ /* 0x000e300000001000 */
[----:B------:R-:W1:Y:S01]  /*4a60*/  MUFU.RCP R17, R4 ;  /* 0x0000000400117308 */ /* 0x000e620000001000 */
[----:B0-----:R-:W-:-:S02]  /*4a70*/  FADD.FTZ R16, R16, -RZ ;  /* 0x800000ff10107221 */ /* 0x001fc40000010000 */
[----:B-1----:R-:W-:Y:S01]  /*4a80*/  FMUL.FTZ R17, RZ, R17 ;  /* 0x00000011ff117220 */ /* 0x002fe20000410000 */
[----:B------:R-:W-:Y:S05]  /*4a90*/  BRA `(.L_x_8774) ;  /* 0x0000008000007947 */ /* 0x000fea0003800000 */
.L_x_8775:
        /* <DEDUP_REMOVED lines=8> */
.L_x_8774:
[----:B------:R-:W-:Y:S05]  /*4b20*/  BSYNC B0 ;  /* 0x0000000000007941 */ /* 0x000fea0003800000 */
.L_x_8773:
[----:B------:R-:W0:Y:S01]  /*4b30*/  S2R R25, SR_CTAID.X ;  /* 0x0000000000197919 */ /* 0x000e220000002500 */
[----:B--2---:R-:W-:Y:S01]  /*4b40*/  IMAD.MOV.U32 R24, RZ, RZ, -0x200 ;  /* 0xfffffe00ff187424 */ /* 0x004fe200078e00ff */
[----:B------:R-:W-:Y:S01]  /*4b50*/  IADD3 R0, R28, 0x180, RZ ;  /* 0x000001801c007810 */ /* 0x000fe20007ffe0ff */
[----:B------:R-:W-:Y:S01]  /*4b60*/  BSSY B0, `(.L_x_8777) ;  /* 0x000003a000007945 */ /* 0x000fe20003800000 */
[----:B------:R-:W-:-:S02]  /*4b70*/  IMAD.MOV.U32 R18, RZ, RZ, RZ ;  /* 0x000000ffff127224 */ /* 0x000fc400078e00ff */
[----:B0-----:R-:W-:-:S05]  /*4b80*/  IMAD R24, R25, R24, c[0x0][0x160] ;  /* 0x0000580019187624 */ /* 0x001fca00078e0218 */
[----:B------:R-:W-:-:S13]  /*4b90*/  ISETP.GE.AND P1, PT, R0, R24, PT ;  /* 0x000000180000720c */ /* 0x000fda0003f26270 */
[----:B------:R-:W-:Y:S05]  /*4ba0*/  @P1 BRA `(.L_x_8778) ;  /* 0x0000035000001947 */ /* 0x000fea0003800000 */
[----:B---3--:R-:W-:Y:S01]  /*4bb0*/  FSETP.GTU.FTZ.AND P1, PT, |R22|, +INF , PT ;  /* 0x7f8000001600780b */ /* 0x008fe20003f3c200 */
        /* <DEDUP_REMOVED lines=39> */
.L_x_8780:
[----:B------:R-:W0:Y:S08]  /*4e30*/  MUFU.RCP R18, R0 ;  /* 0x0000000000127308 */ /* 0x000e300000001000 */
[----:B------:R-:W1:Y:S01]  /*4e40*/  MUFU.RCP R19, R4 ;  /* 0x0000000400137308 */ /* 0x000e620000001000 */
[----:B0-----:R-:W-:-:S02]  /*4e50*/  FADD.FTZ R18, R18, -RZ ;  /* 0x800000ff12127221 */ /* 0x001fc40000010000 */
[----:B-1----:R-:W-:Y:S01]  /*4e60*/  FMUL.FTZ R19, RZ, R19 ;  /* 0x00000013ff137220 */ /* 0x002fe20000410000 */
[----:B------:R-:W-:Y:S05]  /*4e70*/  BRA `(.L_x_8778) ;  /* 0x0000008000007947 */ /* 0x000fea0003800000 */
.L_x_8779:
        /* <DEDUP_REMOVED lines=8> */
.L_x_8778:
[----:B------:R-:W-:Y:S05]  /*4f00*/  BSYNC B0 ;  /* 0x0000000000007941 */ /* 0x000fea0003800000 */
.L_x_8777:
[----:B---3--:R-:W0:Y:S01]  /*4f10*/  LDC.U8 R22, c[0x0][0x184] ;  /* 0x00006100ff167b82 */ /* 0x008e220000000000 */
        /* <DEDUP_REMOVED lines=17> */
[----:B------:R-:W0:Y:S01]  /*5030*/  F2I.FTZ.TRUNC.NTZ R3, R2 ;  /* 0x0000000200037305 */ /* 0x000e22000021f100 */
[----:B------:R-:W-:Y:S01]  /*5040*/  IMAD.MOV.U32 R28, RZ, RZ, R29 ;  /* 0x000000ffff1c7224 */ /* 0x000fe200078e001d */
[----:B0-----:R0:W-:Y:S01]  /*5050*/  STG.E.U8 [R8.64], R3 ;  /* 0x0000000308007986 */ /* 0x0011e2000c101124 */
[----:B------:R-:W-:Y:S05]  /*5060*/  BRA `(.L_x_8782) ;  /* 0x00000ed000007947 */ /* 0x000fea0003800000 */
.L_x_8786:
[----:B------:R-:W0:Y:S01]  /*5070*/  F2I.S64.TRUNC R2, R2 ;  /* 0x0000000200027311 */ /* 0x000e22000020d900 */
[----:B------:R-:W-:Y:S02]  /*5080*/  IMAD.MOV.U32 R28, RZ, RZ, R29 ;  /* 0x000000ffff1c7224 */ /* 0x000fe400078e001d */
[----:B0-----:R-:W-:-:S05]  /*5090*/  IMAD.MOV.U32 R5, RZ, RZ, R2 ;  /* 0x000000ffff057224 */ /* 0x001fca00078e0002 */
[----:B------:R0:W-:Y:S01]  /*50a0*/  STG.E.U8 [R8.64], R5 ;  /* 0x0000000508007986 */ /* 0x0001e2000c101124 */
[----:B------:R-:W-:Y:S05]  /*50b0*/  BRA `(.L_x_8782) ;  /* 0x00000e8000007947 */ /* 0x000fea0003800000 */
.L_x_8785:
        /* <DEDUP_REMOVED lines=10> */
.L_x_8789:
[----:B------:R-:W0:Y:S01]  /*5160*/  F2I.FTZ.TRUNC.NTZ R3, R2 ;  /* 0x0000000200037305 */ /* 0x000e22000021f100 */
[----:B------:R-:W-:Y:S01]  /*5170*/  IMAD.MOV.U32 R28, RZ, RZ, R29 ;  /* 0x000000ffff1c7224 */ /* 0x000fe200078e001d */
[----:B0-----:R0:W-:Y:S01]  /*5180*/  STG.E [R8.64], R3 ;  /* 0x0000000308007986 */ /* 0x0011e2000c101924 */
[----:B------:R-:W-:Y:S05]  /*5190*/  BRA `(.L_x_8782) ;  /* 0x00000da000007947 */ /* 0x000fea0003800000 */
.L_x_8788:
[----:B------:R-:W0:Y:S01]  /*51a0*/  F2I.FTZ.TRUNC.NTZ R3, R2 ;  /* 0x0000000200037305 */ /* 0x000e22000021f100 */
[----:B------:R-:W-:Y:S01]  /*51b0*/  IMAD.MOV.U32 R28, RZ, RZ, R29 ;  /* 0x000000ffff1c7224 */ /* 0x000fe200078e001d */
[----:B0-----:R0:W-:Y:S01]  /*51c0*/  STG.E.U16 [R8.64], R3 ;  /* 0x0000000308007986 */ /* 0x0011e2000c101524 */
[----:B------:R-:W-:Y:S05]  /*51d0*/  BRA `(.L_x_8782) ;  /* 0x00000d6000007947 */ /* 0x000fea0003800000 */
.L_x_8784:
        /* <DEDUP_REMOVED lines=9> */
.L_x_8791:
[----:B------:R-:W-:Y:S01]  /*5270*/  F2FP.PACK_AB R2, RZ, R2 ;  /* 0x00000002ff02723e */ /* 0x000fe200000000ff */
[----:B------:R-:W-:-:S04]  /*5280*/  IMAD.MOV.U32 R28, RZ, RZ, R29 ;  /* 0x000000ffff1c7224 */ /* 0x000fc800078e001d */
[----:B------:R0:W-:Y:S01]  /*5290*/  STG.E.U16 [R8.64], R2 ;  /* 0x0000000208007986 */ /* 0x0001e2000c101524 */
[----:B------:R-:W-:Y:S05]  /*52a0*/  BRA `(.L_x_8782) ;  /* 0x00000c9000007947 */ /* 0x000fea0003800000 */
.L_x_8790:
[----:B------:R-:W-:-:S13]  /*52b0*/  ISETP.NE.AND P0, PT, R0, 0x7, PT ;  /* 0x000000070000780c */ /* 0x000fda0003f05270 */
[----:B------:R-:W-:Y:S05]  /*52c0*/  @!P0 BRA `(.L_x_8792) ;  /* 0x000000b000008947 */ /* 0x000fea0003800000 */
[----:B------:R-:W-:-:S13]  /*52d0*/  ISETP.NE.AND P0, PT, R0, 0x8, PT ;  /* 0x000000080000780c */ /* 0x000fda0003f05270 */
[----:B------:R-:W-:Y:S05]  /*52e0*/  @!P0 BRA `(.L_x_8793) ;  /* 0x0000005000008947 */ /* 0x000fea0003800000 */
[----:B------:R-:W-:-:S13]  /*52f0*/  ISETP.NE.AND P0, PT, R0, 0x9, PT ;  /* 0x000000090000780c */ /* 0x000fda0003f05270 */
[----:B------:R-:W-:Y:S05]  /*5300*/  @P0 BRA `(.L_x_8787) ;  /* 0x00000a7000000947 */ /* 0x000fea0003800000 */
[----:B------:R0:W-:Y:S01]  /*5310*/  STG.E.64 [R8.64], R2 ;  /* 0x0000000208007986 */ /* 0x0001e2000c101b24 */
[----:B------:R-:W-:Y:S01]  /*5320*/  IMAD.MOV.U32 R28, RZ, RZ, R29 ;  /* 0x000000ffff1c7224 */ /* 0x000fe200078e001d */
[----:B------:R-:W-:Y:S05]  /*5330*/  BRA `(.L_x_8782) ;  /* 0x00000c0000007947 */ /* 0x000fea0003800000 */
.L_x_8793:
[----:B------:R-:W-:Y:S01]  /*5340*/  F2FP.PACK_AB R3, R3, R2 ;  /* 0x000000020303723e */ /* 0x000fe200000000ff */
[----:B------:R-:W-:-:S04]  /*5350*/  IMAD.MOV.U32 R28, RZ, RZ, R29 ;  /* 0x000000ffff1c7224 */ /* 0x000fc800078e001d */
[----:B------:R0:W-:Y:S01]  /*5360*/  STG.E [R8.64], R3 ;  /* 0x0000000308007986 */ /* 0x0001e2000c101924 */
[----:B------:R-:W-:Y:S05]  /*5370*/  BRA `(.L_x_8782) ;  /* 0x00000bc000007947 */ /* 0x000fea0003800000 */
.L_x_8792:
[----:B------:R-:W-:Y:S02]  /*5380*/  FMUL.FTZ R2, R2, 1 ;  /* 0x3f80000002027820 */ /* 0x000fe40000410000 */
[----:B------:R-:W-:-:S04]  /*5390*/  IMAD.MOV.U32 R28, RZ, RZ, R29 ;  /* 0x000000ffff1c7224 */ /* 0x000fc800078e001d */
[----:B------:R-:W0:Y:S02]  /*53a0*/  F2F.F64.F32 R2, R2 ;  /* 0x0000000200027310 */ /* 0x000e240000201800 */
[----:B0-----:R0:W-:Y:S01]  /*53b0*/  STG.E.64 [R8.64], R2 ;  /* 0x0000000208007986 */ /* 0x0011e2000c101b24 */
[----:B------:R-:W-:Y:S05]  /*53c0*/  BRA `(.L_x_8782) ;  /* 0x00000b7000007947 */ /* 0x000fea0003800000 */
.L_x_8783:
        /* <DEDUP_REMOVED lines=9> */
[----:B------:R-:W-:Y:S01]  /*5460*/  IMAD.MOV.U32 R28, RZ, RZ, R29 ;  /* 0x000000ffff1c7224 */ /* 0x000fe200078e001d */
[----:B------:R-:W-:-:S04]  /*5470*/  FSETP.NEU.FTZ.AND P1, PT, R3, RZ, PT ;  /* 0x000000ff0300720b */ /* 0x000fc80003f3d000 */
[----:B------:R-:W-:-:S04]  /*5480*/  PLOP3.LUT P0, PT, P0, P1, PT, 0xa8, 0x0 ;  /* 0x000000000000781c */ /* 0x000fc80000703570 */
[----:B------:R-:W-:-:S05]  /*5490*/  SEL R3, RZ, 0x1, !P0 ;  /* 0x00000001ff037807 */ /* 0x000fca0004000000 */
[----:B------:R0:W-:Y:S01]  /*54a0*/  STG.E.U8 [R8.64], R3 ;  /* 0x0000000308007986 */ /* 0x0001e2000c101124 */
[----:B------:R-:W-:Y:S05]  /*54b0*/  BRA `(.L_x_8782) ;  /* 0x00000a8000007947 */ /* 0x000fea0003800000 */
.L_x_8796:
[----:B------:R-:W-:Y:S02]  /*54c0*/  FMUL.FTZ R6, R3, 1 ;  /* 0x3f80000003067820 */ /* 0x000fe40000410000 */
[----:B------:R-:W-:Y:S02]  /*54d0*/  FMUL.FTZ R4, R2, 1 ;  /* 0x3f80000002047820 */ /* 0x000fe40000410000 */
[----:B------:R-:W-:Y:S02]  /*54e0*/  IMAD.MOV.U32 R28, RZ, RZ, R29 ;  /* 0x000000ffff1c7224 */ /* 0x000fe400078e001d */
[----:B------:R-:W-:Y:S08]  /*54f0*/  F2F.F64.F32 R6, R6 ;  /* 0x0000000600067310 */ /* 0x000ff00000201800 */
[----:B------:R-:W0:Y:S02]  /*5500*/  F2F.F64.F32 R4, R4 ;  /* 0x0000000400047310 */ /* 0x000e240000201800 */
[----:B0-----:R0:W-:Y:S01]  /*5510*/  STG.E.128 [R8.64], R4 ;  /* 0x0000000408007986 */ /* 0x0011e2000c101d24 */
[----:B------:R-:W-:Y:S05]  /*5520*/  BRA `(.L_x_8782) ;  /* 0x00000a1000007947 */ /* 0x000fea0003800000 */
.L_x_8795:
        /* <DEDUP_REMOVED lines=20> */
.L_x_8800:
[----:B------:R-:W-:Y:S05]  /*5670*/  BSYNC B0 ;  /* 0x0000000000007941 */ /* 0x000fea0003800000 */
.L_x_8799:
[----:B------:R-:W-:Y:S01]  /*5680*/  LOP3.LUT R5, R0, R5, RZ, 0xfc, !PT ;  /* 0x0000000500057212 */ /* 0x000fe200078efcff */
[----:B------:R-:W-:-:S04]  /*5690*/  IMAD.MOV.U32 R28, RZ, RZ, R29 ;  /* 0x000000ffff1c7224 */ /* 0x000fc800078e001d */
[----:B------:R0:W-:Y:S01]  /*56a0*/  STG.E.U8 [R8.64], R5 ;  /* 0x0000000508007986 */ /* 0x0001e2000c101124 */
[----:B------:R-:W-:Y:S05]  /*56b0*/  BRA `(.L_x_8782) ;  /* 0x0000088000007947 */ /* 0x000fea0003800000 */
.L_x_8798:
        /* <DEDUP_REMOVED lines=12> */
.L_x_8802:
[----:B------:R-:W-:Y:S01]  /*5780*/  IMAD.MOV.U32 R0, RZ, RZ, 0x7f ;  /* 0x0000007fff007424 */ /* 0x000fe200078e00ff */
[----:B------:R-:W-:-:S04]  /*5790*/  ISETP.GT.U32.AND P0, PT, R4, 0x7f800000, PT ;  /* 0x7f8000000400780c */ /* 0x000fc80003f04070 */
[----:B------:R-:W-:-:S04]  /*57a0*/  SEL R0, R0, 0x7c, P0 ;  /* 0x0000007c00007807 */ /* 0x000fc80000000000 */
.L_x_8803:
[----:B------:R-:W-:Y:S05]  /*57b0*/  BSYNC B0 ;  /* 0x0000000000007941 */ /* 0x000fea0003800000 */
.L_x_8801:
[----:B------:R-:W-:Y:S01]  /*57c0*/  LOP3.LUT R2, R2, 0x80000000, RZ, 0xc0, !PT ;  /* 0x8000000002027812 */ /* 0x000fe200078ec0ff */
[----:B------:R-:W-:-:S03]  /*57d0*/  IMAD.MOV.U32 R28, RZ, RZ, R29 ;  /* 0x000000ffff1c7224 */ /* 0x000fc600078e001d */
[----:B------:R-:W-:-:S04]  /*57e0*/  SHF.R.U32.HI R3, RZ, 0x18, R2 ;  /* 0x00000018ff037819 */ /* 0x000fc80000011602 */
[----:B------:R-:W-:-:S05]  /*57f0*/  LOP3.LUT R3, R0, R3, RZ, 0xfc, !PT ;  /* 0x0000000300037212 */ /* 0x000fca00078efcff */
[----:B------:R0:W-:Y:S01]  /*5800*/  STG.E.U8 [R8.64], R3 ;  /* 0x0000000308007986 */ /* 0x0001e2000c101124 */
[----:B------:R-:W-:Y:S05]  /*5810*/  BRA `(.L_x_8782) ;  /* 0x0000072000007947 */ /* 0x000fea0003800000 */
.L_x_8797:
[----:B------:R-:W-:Y:S01]  /*5820*/  F2FP.BF16.PACK_AB R2, RZ, R2 ;  /* 0x00000002ff02723e */ /* 0x000fe200000010ff */
[----:B------:R-:W-:-:S04]  /*5830*/  IMAD.MOV.U32 R28, RZ, RZ, R29 ;  /* 0x000000ffff1c7224 */ /* 0x000fc800078e001d */
[----:B------:R0:W-:Y:S01]  /*5840*/  STG.E.U16 [R8.64], R2 ;  /* 0x0000000208007986 */ /* 0x0001e2000c101524 */
[----:B------:R-:W-:Y:S05]  /*5850*/  BRA `(.L_x_8782) ;  /* 0x000006e000007947 */ /* 0x000fea0003800000 */
.L_x_8794:
        /* <DEDUP_REMOVED lines=8> */
[----:B------:R-:W0:Y:S01]  /*58e0*/  F2I.FTZ.U32.TRUNC.NTZ R3, R2 ;  /* 0x0000000200037305 */ /* 0x000e22000021f000 */
[----:B------:R-:W-:Y:S01]  /*58f0*/  IMAD.MOV.U32 R28, RZ, RZ, R29 ;  /* 0x000000ffff1c7224 */ /* 0x000fe200078e001d */
[----:B0-----:R0:W-:Y:S01]  /*5900*/  STG.E.U16 [R8.64], R3 ;  /* 0x0000000308007986 */ /* 0x0011e2000c101524 */
[----:B------:R-:W-:Y:S05]  /*5910*/  BRA `(.L_x_8782) ;  /* 0x0000062000007947 */ /* 0x000fea0003800000 */
.L_x_8806:
        /* <DEDUP_REMOVED lines=16> */
.L_x_8809:
[----:B------:R-:W-:-:S04]  /*5a20*/  LOP3.LUT R2, R2, 0x80000000, RZ, 0xc0, !PT ;  /* 0x8000000002027812 */ /* 0x000fc800078ec0ff */
[----:B------:R-:W-:-:S04]  /*5a30*/  SHF.R.U32.HI R3, RZ, 0x18, R2 ;  /* 0x00000018ff037819 */ /* 0x000fc80000011602 */
[----:B------:R-:W-:-:S04]  /*5a40*/  LOP3.LUT R0, R0, R3, RZ, 0xfc, !PT ;  /* 0x0000000300007212 */ /* 0x000fc800078efcff */
[----:B------:R-:W-:Y:S02]  /*5a50*/  PRMT R4, R0, 0x7610, R4 ;  /* 0x0000761000047816 */ /* 0x000fe40000000004 */
.L_x_8808:
[----:B------:R-:W-:Y:S05]  /*5a60*/  BSYNC B0 ;  /* 0x0000000000007941 */ /* 0x000fea0003800000 */
.L_x_8807:
[----:B------:R0:W-:Y:S01]  /*5a70*/  STG.E.U8 [R8.64], R4 ;  /* 0x0000000408007986 */ /* 0x0001e2000c101124 */
[----:B------:R-:W-:Y:S01]  /*5a80*/  IMAD.MOV.U32 R28, RZ, RZ, R29 ;  /* 0x000000ffff1c7224 */ /* 0x000fe200078e001d */
[----:B------:R-:W-:Y:S05]  /*5a90*/  BRA `(.L_x_8782) ;  /* 0x000004a000007947 */ /* 0x000fea0003800000 */
.L_x_8805:
        /* <DEDUP_REMOVED lines=16> */
.L_x_8812:
[----:B------:R-:W-:-:S04]  /*5ba0*/  LOP3.LUT R2, R2, 0x80000000, RZ, 0xc0, !PT ;  /* 0x8000000002027812 */ /* 0x000fc800078ec0ff */
[----:B------:R-:W-:-:S04]  /*5bb0*/  SHF.R.U32.HI R3, RZ, 0x18, R2 ;  /* 0x00000018ff037819 */ /* 0x000fc80000011602 */
[----:B------:R-:W-:-:S04]  /*5bc0*/  LOP3.LUT R0, R0, R3, RZ, 0xfc, !PT ;  /* 0x0000000300007212 */ /* 0x000fc800078efcff */
[----:B------:R-:W-:Y:S02]  /*5bd0*/  PRMT R4, R0, 0x7610, R4 ;  /* 0x0000761000047816 */ /* 0x000fe40000000004 */
.L_x_8811:
[----:B------:R-:W-:Y:S05]  /*5be0*/  BSYNC B0 ;  /* 0x0000000000007941 */ /* 0x000fea0003800000 */
.L_x_8810:
[----:B------:R0:W-:Y:S01]  /*5bf0*/  STG.E.U8 [R8.64], R4 ;  /* 0x0000000408007986 */ /* 0x0001e2000c101124 */
[----:B------:R-:W-:Y:S01]  /*5c00*/  IMAD.MOV.U32 R28, RZ, RZ, R29 ;  /* 0x000000ffff1c7224 */ /* 0x000fe200078e001d */
[----:B------:R-:W-:Y:S05]  /*5c10*/  BRA `(.L_x_8782) ;  /* 0x0000032000007947 */ /* 0x000fea0003800000 */
.L_x_8804:
        /* <DEDUP_REMOVED lines=22> */
.L_x_8787:
        /* <DEDUP_REMOVED lines=21> */
.L_x_8814:
[----:B------:R-:W0:Y:S01]  /*5ed0*/  F2I.U64.TRUNC R2, R2 ;  /* 0x0000000200027311 */ /* 0x000e22000020d800 */
[----:B------:R-:W-:Y:S01]  /*5ee0*/  IMAD.MOV.U32 R28, RZ, RZ, R29 ;  /* 0x000000ffff1c7224 */ /* 0x000fe200078e001d */
[----:B0-----:R0:W-:Y:S01]  /*5ef0*/  STG.E.64 [R8.64], R2 ;  /* 0x0000000208007986 */ /* 0x0011e2000c101b24 */
[----:B------:R-:W-:Y:S05]  /*5f00*/  BRA `(.L_x_8782) ;  /* 0x0000003000007947 */ /* 0x000fea0003800000 */
.L_x_8813:
[----:B------:R-:W0:Y:S01]  /*5f10*/  F2I.FTZ.U32.TRUNC.NTZ R3, R2 ;  /* 0x0000000200037305 */ /* 0x000e22000021f000 */
[----:B------:R-:W-:Y:S01]  /*5f20*/  IMAD.MOV.U32 R28, RZ, RZ, R29 ;  /* 0x000000ffff1c7224 */ /* 0x000fe200078e001d */
[----:B0-----:R0:W-:Y:S06]  /*5f30*/  STG.E [R8.64], R3 ;  /* 0x0000000308007986 */ /* 0x0011ec000c101924 */
.L_x_8782:
[----:B------:R-:W-:Y:S05]  /*5f40*/  BSYNC B6 ;  /* 0x0000000000067941 */ /* 0x000fea0003800000 */
.L_x_8781:
        /* <DEDUP_REMOVED lines=22> */
.L_x_8820:
[----:B------:R-:W0:Y:S02]  /*60b0*/  F2I.S64.TRUNC R26, R26 ;  /* 0x0000001a001a7311 */ /* 0x000e24000020d900 */
[----:B0-----:R-:W-:-:S05]  /*60c0*/  IMAD.MOV.U32 R5, RZ, RZ, R26 ;  /* 0x000000ffff057224 */ /* 0x001fca00078e001a */
[----:B------:R0:W-:Y:S01]  /*60d0*/  STG.E.U8 [R2.64], R5 ;  /* 0x0000000502007986 */ /* 0x0001e2000c101124 */
[----:B------:R-:W-:Y:S05]  /*60e0*/  BRA `(.L_x_8822) ;  /* 0x00000d4000007947 */ /* 0x000fea0003800000 */
.L_x_8819:
        /* <DEDUP_REMOVED lines=9> */
.L_x_8824:
[----:B------:R-:W0:Y:S02]  /*6180*/  F2I.FTZ.TRUNC.NTZ R5, R26 ;  /* 0x0000001a00057305 */ /* 0x000e24000021f100 */
[----:B0-----:R0:W-:Y:S01]  /*6190*/  STG.E [R2.64], R5 ;  /* 0x0000000502007986 */ /* 0x0011e2000c101924 */
[----:B------:R-:W-:Y:S05]  /*61a0*/  BRA `(.L_x_8822) ;  /* 0x00000c8000007947 */ /* 0x000fea0003800000 */
.L_x_8823:
[----:B------:R-:W0:Y:S02]  /*61b0*/  F2I.FTZ.TRUNC.NTZ R5, R26 ;  /* 0x0000001a00057305 */ /* 0x000e24000021f100 */
[----:B0-----:R0:W-:Y:S01]  /*61c0*/  STG.E.U16 [R2.64], R5 ;  /* 0x0000000502007986 */ /* 0x0011e2000c101524 */
[----:B------:R-:W-:Y:S05]  /*61d0*/  BRA `(.L_x_8822) ;  /* 0x00000c5000007947 */ /* 0x000fea0003800000 */
.L_x_8818:
        /* <DEDUP_REMOVED lines=8> */
.L_x_8826:
[----:B------:R-:W-:-:S05]  /*6260*/  F2FP.PACK_AB R26, RZ, R26 ;  /* 0x0000001aff1a723e */ /* 0x000fca00000000ff */
[----:B------:R0:W-:Y:S01]  /*6270*/  STG.E.U16 [R2.64], R26 ;  /* 0x0000001a02007986 */ /* 0x0001e2000c101524 */
[----:B------:R-:W-:Y:S05]  /*6280*/  BRA `(.L_x_8822) ;  /* 0x00000ba000007947 */ /* 0x000fea0003800000 */
.L_x_8825:
        /* <DEDUP_REMOVED lines=8> */
.L_x_8828:
[----:B------:R-:W-:-:S05]  /*6310*/  F2FP.PACK_AB R27, R27, R26 ;  /* 0x0000001a1b1b723e */ /* 0x000fca00000000ff */
[----:B------:R0:W-:Y:S01]  /*6320*/  STG.E [R2.64], R27 ;  /* 0x0000001b02007986 */ /* 0x0001e2000c101924 */
[----:B------:R-:W-:Y:S05]  /*6330*/  BRA `(.L_x_8822) ;  /* 0x00000af000007947 */ /* 0x000fea0003800000 */
.L_x_8827:
[----:B------:R-:W-:-:S06]  /*6340*/  FMUL.FTZ R4, R26, 1 ;  /* 0x3f8000001a047820 */ /* 0x000fcc0000410000 */
[----:B------:R-:W0:Y:S02]  /*6350*/  F2F.F64.F32 R4, R4 ;  /* 0x0000000400047310 */ /* 0x000e240000201800 */
[----:B0-----:R0:W-:Y:S01]  /*6360*/  STG.E.64 [R2.64], R4 ;  /* 0x0000000402007986 */ /* 0x0011e2000c101b24 */
[----:B------:R-:W-:Y:S05]  /*6370*/  BRA `(.L_x_8822) ;  /* 0x00000ab000007947 */ /* 0x000fea0003800000 */
.L_x_8817:
        /* <DEDUP_REMOVED lines=14> */
.L_x_8831:
[----:B------:R-:W-:Y:S02]  /*6460*/  FMUL.FTZ R6, R27, 1 ;  /* 0x3f8000001b067820 */ /* 0x000fe40000410000 */
[----:B------:R-:W-:-:S04]  /*6470*/  FMUL.FTZ R4, R26, 1 ;  /* 0x3f8000001a047820 */ /* 0x000fc80000410000 */
[----:B------:R-:W-:Y:S08]  /*6480*/  F2F.F64.F32 R6, R6 ;  /* 0x0000000600067310 */ /* 0x000ff00000201800 */
[----:B------:R-:W0:Y:S02]  /*6490*/  F2F.F64.F32 R4, R4 ;  /* 0x0000000400047310 */ /* 0x000e240000201800 */
[----:B0-----:R0:W-:Y:S01]  /*64a0*/  STG.E.128 [R2.64], R4 ;  /* 0x0000000402007986 */ /* 0x0011e2000c101d24 */
[----:B------:R-:W-:Y:S05]  /*64b0*/  BRA `(.L_x_8822) ;  /* 0x0000097000007947 */ /* 0x000fea0003800000 */
.L_x_8830:
        /* <DEDUP_REMOVED lines=20> */
.L_x_8835:
[----:B------:R-:W-:Y:S05]  /*6600*/  BSYNC B0 ;  /* 0x0000000000007941 */ /* 0x000fea0003800000 */
.L_x_8834:
[----:B------:R-:W-:-:S05]  /*6610*/  LOP3.LUT R7, R0, R7, RZ, 0xfc, !PT ;  /* 0x0000000700077212 */ /* 0x000fca00078efcff */
[----:B------:R0:W-:Y:S01]  /*6620*/  STG.E.U8 [R2.64], R7 ;  /* 0x0000000702007986 */ /* 0x0001e2000c101124 */
[----:B------:R-:W-:Y:S05]  /*6630*/  BRA `(.L_x_8822) ;  /* 0x000007f000007947 */ /* 0x000fea0003800000 */
.L_x_8833:
        /* <DEDUP_REMOVED lines=12> */
.L_x_8837:
[----:B------:R-:W-:Y:S01]  /*6700*/  IMAD.MOV.U32 R0, RZ, RZ, 0x7f ;  /* 0x0000007fff007424 */ /* 0x000fe200078e00ff */
[----:B------:R-:W-:-:S04]  /*6710*/  ISETP.GT.U32.AND P0, PT, R4, 0x7f800000, PT ;  /* 0x7f8000000400780c */ /* 0x000fc80003f04070 */
[----:B------:R-:W-:-:S04]  /*6720*/  SEL R0, R0, 0x7c, P0 ;  /* 0x0000007c00007807 */ /* 0x000fc80000000000 */
.L_x_8838:
[----:B------:R-:W-:Y:S05]  /*6730*/  BSYNC B0 ;  /* 0x0000000000007941 */ /* 0x000fea0003800000 */
.L_x_8836:
[----:B------:R-:W-:-:S04]  /*6740*/  LOP3.LUT R26, R26, 0x80000000, RZ, 0xc0, !PT ;  /* 0x800000001a1a7812 */ /* 0x000fc800078ec0ff */
[----:B------:R-:W-:-:S04]  /*6750*/  SHF.R.U32.HI R5, RZ, 0x18, R26 ;  /* 0x00000018ff057819 */ /* 0x000fc8000001161a */
[----:B------:R-:W-:-:S05]  /*6760*/  LOP3.LUT R5, R0, R5, RZ, 0xfc, !PT ;  /* 0x0000000500057212 */ /* 0x000fca00078efcff */
[----:B------:R0:W-:Y:S01]  /*6770*/  STG.E.U8 [R2.64], R5 ;  /* 0x0000000502007986 */ /* 0x0001e2000c101124 */
[----:B------:R-:W-:Y:S05]  /*6780*/  BRA `(.L_x_8822) ;  /* 0x000006a000007947 */ /* 0x000fea0003800000 */
.L_x_8832:
[----:B------:R-:W-:-:S05]  /*6790*/  F2FP.BF16.PACK_AB R26, RZ, R26 ;  /* 0x0000001aff1a723e */ /* 0x000fca00000010ff */
[----:B------:R0:W-:Y:S01]  /*67a0*/  STG.E.U16 [R2.64], R26 ;  /* 0x0000001a02007986 */ /* 0x0001e2000c101524 */
[----:B------:R-:W-:Y:S05]  /*67b0*/  BRA `(.L_x_8822) ;  /* 0x0000067000007947 */ /* 0x000fea0003800000 */
.L_x_8829:
        /* <DEDUP_REMOVED lines=11> */
.L_x_8841:
        /* <DEDUP_REMOVED lines=16> */
.L_x_8844:
[----:B------:R-:W-:-:S04]  /*6970*/  LOP3.LUT R26, R26, 0x80000000, RZ, 0xc0, !PT ;  /* 0x800000001a1a7812 */ /* 0x000fc800078ec0ff */
[----:B------:R-:W-:-:S04]  /*6980*/  SHF.R.U32.HI R5, RZ, 0x18, R26 ;  /* 0x00000018ff057819 */ /* 0x000fc8000001161a */
[----:B------:R-:W-:-:S04]  /*6990*/  LOP3.LUT R4, R4, R5, RZ, 0xfc, !PT ;  /* 0x0000000504047212 */ /* 0x000fc800078efcff */
[----:B------:R-:W-:Y:S02]  /*69a0*/  PRMT R0, R4, 0x7610, R0 ;  /* 0x0000761004007816 */ /* 0x000fe40000000000 */
.L_x_8843:
[----:B------:R-:W-:Y:S05]  /*69b0*/  BSYNC B0 ;  /* 0x0000000000007941 */ /* 0x000fea0003800000 */
.L_x_8842:
[----:B------:R0:W-:Y:S01]  /*69c0*/  STG.E.U8 [R2.64], R0 ;  /* 0x0000000002007986 */ /* 0x0001e2000c101124 */
[----:B------:R-:W-:Y:S05]  /*69d0*/  BRA `(.L_x_8822) ;  /* 0x0000045000007947 */ /* 0x000fea0003800000 */
.L_x_8840:
        /* <DEDUP_REMOVED lines=16> */
.L_x_8847:
[----:B------:R-:W-:-:S04]  /*6ae0*/  LOP3.LUT R26, R26, 0x80000000, RZ, 0xc0, !PT ;  /* 0x800000001a1a7812 */ /* 0x000fc800078ec0ff */
[----:B------:R-:W-:-:S04]  /*6af0*/  SHF.R.U32.HI R5, RZ, 0x18, R26 ;  /* 0x00000018ff057819 */ /* 0x000fc8000001161a */
[----:B------:R-:W-:-:S04]  /*6b00*/  LOP3.LUT R4, R4, R5, RZ, 0xfc, !PT ;  /* 0x0000000504047212 */ /* 0x000fc800078efcff */
[----:B------:R-:W-:Y:S02]  /*6b10*/  PRMT R0, R4, 0x7610, R0 ;  /* 0x0000761004007816 */ /* 0x000fe40000000000 */
.L_x_8846:
[----:B------:R-:W-:Y:S05]  /*6b20*/  BSYNC B0 ;  /* 0x0000000000007941 */ /* 0x000fea0003800000 */
.L_x_8845:
[----:B------:R0:W-:Y:S01]  /*6b30*/  STG.E.U8 [R2.64], R0 ;  /* 0x0000000002007986 */ /* 0x0001e2000c101124 */
[----:B------:R-:W-:Y:S05]  /*6b40*/  BRA `(.L_x_8822) ;  /* 0x000002e000007947 */ /* 0x000fea0003800000 */
.L_x_8839:
        /* <DEDUP_REMOVED lines=21> */
.L_x_8821:
        /* <DEDUP_REMOVED lines=20> */
.L_x_8849:
[----:B------:R-:W0:Y:S02]  /*6de0*/  F2I.U64.TRUNC R26, R26 ;  /* 0x0000001a001a7311 */ /* 0x000e24000020d800 */
[----:B0-----:R0:W-:Y:S01]  /*6df0*/  STG.E.64 [R2.64], R26 ;  /* 0x0000001a02007986 */ /* 0x0011e2000c101b24 */
[----:B------:R-:W-:Y:S05]  /*6e00*/  BRA `(.L_x_8822) ;  /* 0x0000002000007947 */ /* 0x000fea0003800000 */
.L_x_8848:
[----:B------:R-:W0:Y:S02]  /*6e10*/  F2I.FTZ.U32.TRUNC.NTZ R5, R26 ;  /* 0x0000001a00057305 */ /* 0x000e24000021f000 */
[----:B0-----:R0:W-:Y:S02]  /*6e20*/  STG.E [R2.64], R5 ;  /* 0x0000000502007986 */ /* 0x0011e4000c101924 */
.L_x_8822:
        /* <DEDUP_REMOVED lines=22> */
.L_x_8853:
[----:B------:R-:W0:Y:S02]  /*6f90*/  F2I.S64.TRUNC R16, R16 ;  /* 0x0000001000107311 */ /* 0x000e24000020d900 */
[----:B0-----:R-:W-:-:S05]  /*6fa0*/  IMAD.MOV.U32 R5, RZ, RZ, R16 ;  /* 0x000000ffff057224 */ /* 0x001fca00078e0010 */
[----:B------:R0:W-:Y:S01]  /*6fb0*/  STG.E.U8 [R2.64], R5 ;  /* 0x0000000502007986 */ /* 0x0001e2000c101124 */
[----:B------:R-:W-:Y:S05]  /*6fc0*/  BRA `(.L_x_8855) ;  /* 0x00000d4000007947 */ /* 0x000fea0003800000 */
.L_x_8852:
        /* <DEDUP_REMOVED lines=9> */
.L_x_8857:
[----:B------:R-:W0:Y:S02]  /*7060*/  F2I.FTZ.TRUNC.NTZ R5, R16 ;  /* 0x0000001000057305 */ /* 0x000e24000021f100 */
[----:B0-----:R0:W-:Y:S01]  /*7070*/  STG.E [R2.64], R5 ;  /* 0x0000000502007986 */ /* 0x0011e2000c101924 */
[----:B------:R-:W-:Y:S05]  /*7080*/  BRA `(.L_x_8855) ;  /* 0x00000c8000007947 */ /* 0x000fea0003800000 */
.L_x_8856:
[----:B------:R-:W0:Y:S02]  /*7090*/  F2I.FTZ.TRUNC.NTZ R5, R16 ;  /* 0x0000001000057305 */ /* 0x000e24000021f100 */
[----:B0-----:R0:W-:Y:S01]  /*70a0*/  STG.E.U16 [R2.64], R5 ;  /* 0x0000000502007986 */ /* 0x0011e2000c101524 */
[----:B------:R-:W-:Y:S05]  /*70b0*/  BRA `(.L_x_8855) ;  /* 0x00000c5000007947 */ /* 0x000fea0003800000 */
.L_x_8851:
        /* <DEDUP_REMOVED lines=8> */
.L_x_8859:
[----:B------:R-:W-:-:S05]  /*7140*/  F2FP.PACK_AB R16, RZ, R16 ;  /* 0x00000010ff10723e */ /* 0x000fca00000000ff */
[----:B------:R0:W-:Y:S01]  /*7150*/  STG.E.U16 [R2.64], R16 ;  /* 0x0000001002007986 */ /* 0x0001e2000c101524 */
[----:B------:R-:W-:Y:S05]  /*7160*/  BRA `(.L_x_8855) ;  /* 0x00000ba000007947 */ /* 0x000fea0003800000 */
.L_x_8858:
        /* <DEDUP_REMOVED lines=8> */
.L_x_8861:
[----:B------:R-:W-:-:S05]  /*71f0*/  F2FP.PACK_AB R17, R17, R16 ;  /* 0x000000101111723e */ /* 0x000fca00000000ff */
[----:B------:R0:W-:Y:S01]  /*7200*/  STG.E [R2.64], R17 ;  /* 0x0000001102007986 */ /* 0x0001e2000c101924 */
[----:B------:R-:W-:Y:S05]  /*7210*/  BRA `(.L_x_8855) ;  /* 0x00000af000007947 */ /* 0x000fea0003800000 */
.L_x_8860:
[----:B------:R-:W-:-:S06]  /*7220*/  FMUL.FTZ R4, R16, 1 ;  /* 0x3f80000010047820 */ /* 0x000fcc0000410000 */
[----:B------:R-:W0:Y:S02]  /*7230*/  F2F.F64.F32 R4, R4 ;  /* 0x0000000400047310 */ /* 0x000e240000201800 */
[----:B0-----:R0:W-:Y:S01]  /*7240*/  STG.E.64 [R2.64], R4 ;  /* 0x0000000402007986 */ /* 0x0011e2000c101b24 */
[----:B------:R-:W-:Y:S05]  /*7250*/  BRA `(.L_x_8855) ;  /* 0x00000ab000007947 */ /* 0x000fea0003800000 */
.L_x_8850:
        /* <DEDUP_REMOVED lines=14> */
.L_x_8864:
[----:B------:R-:W-:Y:S02]  /*7340*/  FMUL.FTZ R6, R17, 1 ;  /* 0x3f80000011067820 */ /* 0x000fe40000410000 */
[----:B------:R-:W-:-:S04]  /*7350*/  FMUL.FTZ R4, R16, 1 ;  /* 0x3f80000010047820 */ /* 0x000fc80000410000 */
[----:B------:R-:W-:Y:S08]  /*7360*/  F2F.F64.F32 R6, R6 ;  /* 0x0000000600067310 */ /* 0x000ff00000201800 */
[----:B------:R-:W0:Y:S02]  /*7370*/  F2F.F64.F32 R4, R4 ;  /* 0x0000000400047310 */ /* 0x000e240000201800 */
[----:B0-----:R0:W-:Y:S01]  /*7380*/  STG.E.128 [R2.64], R4 ;  /* 0x0000000402007986 */ /* 0x0011e2000c101d24 */
[----:B------:R-:W-:Y:S05]  /*7390*/  BRA `(.L_x_8855) ;  /* 0x0000097000007947 */ /* 0x000fea0003800000 */
.L_x_8863:
        /* <DEDUP_REMOVED lines=20> */
.L_x_8868:
[----:B------:R-:W-:Y:S05]  /*74e0*/  BSYNC B0 ;  /* 0x0000000000007941 */ /* 0x000fea0003800000 */
.L_x_8867:
[----:B------:R-:W-:-:S05]  /*74f0*/  LOP3.LUT R7, R0, R7, RZ, 0xfc, !PT ;  /* 0x0000000700077212 */ /* 0x000fca00078efcff */
[----:B------:R0:W-:Y:S01]  /*7500*/  STG.E.U8 [R2.64], R7 ;  /* 0x0000000702007986 */ /* 0x0001e2000c101124 */
[----:B------:R-:W-:Y:S05]  /*7510*/  BRA `(.L_x_8855) ;  /* 0x000007f000007947 */ /* 0x000fea0003800000 */
.L_x_8866:
        /* <DEDUP_REMOVED lines=12> */
.L_x_8870:
[----:B------:R-:W-:Y:S01]  /*75e0*/  IMAD.MOV.U32 R0, RZ, RZ, 0x7f ;  /* 0x0000007fff007424 */ /* 0x000fe200078e00ff */
[----:B------:R-:W-:-:S04]  /*75f0*/  ISETP.GT.U32.AND P0, PT, R4, 0x7f800000, PT ;  /* 0x7f8000000400780c */ /* 0x000fc80003f04070 */
[----:B------:R-:W-:-:S04]  /*7600*/  SEL R0, R0, 0x7c, P0 ;  /* 0x0000007c00007807 */ /* 0x000fc80000000000 */
.L_x_8871:
[----:B------:R-:W-:Y:S05]  /*7610*/  BSYNC B0 ;  /* 0x0000000000007941 */ /* 0x000fea0003800000 */
.L_x_8869:
[----:B------:R-:W-:-:S04]  /*7620*/  LOP3.LUT R16, R16, 0x80000000, RZ, 0xc0, !PT ;  /* 0x8000000010107812 */ /* 0x000fc800078ec0ff */
[----:B------:R-:W-:-:S04]  /*7630*/  SHF.R.U32.HI R5, RZ, 0x18, R16 ;  /* 0x00000018ff057819 */ /* 0x000fc80000011610 */
[----:B------:R-:W-:-:S05]  /*7640*/  LOP3.LUT R5, R0, R5, RZ, 0xfc, !PT ;  /* 0x0000000500057212 */ /* 0x000fca00078efcff */
[----:B------:R0:W-:Y:S01]  /*7650*/  STG.E.U8 [R2.64], R5 ;  /* 0x0000000502007986 */ /* 0x0001e2000c101124 */
[----:B------:R-:W-:Y:S05]  /*7660*/  BRA `(.L_x_8855) ;  /* 0x000006a000007947 */ /* 0x000fea0003800000 */
.L_x_8865:
[----:B------:R-:W-:-:S05]  /*7670*/  F2FP.BF16.PACK_AB R16, RZ, R16 ;  /* 0x00000010ff10723e */ /* 0x000fca00000010ff */
[----:B------:R0:W-:Y:S01]  /*7680*/  STG.E.U16 [R2.64], R16 ;  /* 0x0000001002007986 */ /* 0x0001e2000c101524 */
[----:B------:R-:W-:Y:S05]  /*7690*/  BRA `(.L_x_8855) ;  /* 0x0000067000007947 */ /* 0x000fea0003800000 */
.L_x_8862:
        /* <DEDUP_REMOVED lines=11> */
.L_x_8874:
        /* <DEDUP_REMOVED lines=16> */
.L_x_8877:
[----:B------:R-:W-:-:S04]  /*7850*/  LOP3.LUT R16, R16, 0x80000000, RZ, 0xc0, !PT ;  /* 0x8000000010107812 */ /* 0x000fc800078ec0ff */
[----:B------:R-:W-:-:S04]  /*7860*/  SHF.R.U32.HI R5, RZ, 0x18, R16 ;  /* 0x00000018ff057819 */ /* 0x000fc80000011610 */
[----:B------:R-:W-:-:S04]  /*7870*/  LOP3.LUT R4, R4, R5, RZ, 0xfc, !PT ;  /* 0x0000000504047212 */ /* 0x000fc800078efcff */
[----:B------:R-:W-:Y:S02]  /*7880*/  PRMT R0, R4, 0x7610, R0 ;  /* 0x0000761004007816 */ /* 0x000fe40000000000 */
.L_x_8876:
[----:B------:R-:W-:Y:S05]  /*7890*/  BSYNC B0 ;  /* 0x0000000000007941 */ /* 0x000fea0003800000 */
.L_x_8875:
[----:B------:R0:W-:Y:S01]  /*78a0*/  STG.E.U8 [R2.64], R0 ;  /* 0x0000000002007986 */ /* 0x0001e2000c101124 */
[----:B------:R-:W-:Y:S05]  /*78b0*/  BRA `(.L_x_8855) ;  /* 0x0000045000007947 */ /* 0x000fea0003800000 */
.L_x_8873:
        /* <DEDUP_REMOVED lines=16> */
.L_x_8880:
[----:B------:R-:W-:-:S04]  /*79c0*/  LOP3.LUT R16, R16, 0x80000000, RZ, 0xc0, !PT ;  /* 0x8000000010107812 */ /* 0x000fc800078ec0ff */
[----:B------:R-:W-:-:S04]  /*79d0*/  SHF.R.U32.HI R5, RZ, 0x18, R16 ;  /* 0x00000018ff057819 */ /* 0x000fc80000011610 */
[----:B------:R-:W-:-:S04]  /*79e0*/  LOP3.LUT R4, R4, R5, RZ, 0xfc, !PT ;  /* 0x0000000504047212 */ /* 0x000fc800078efcff */
[----:B------:R-:W-:Y:S02]  /*79f0*/  PRMT R0, R4, 0x7610, R0 ;  /* 0x0000761004007816 */ /* 0x000fe40000000000 */
.L_x_8879:
[----:B------:R-:W-:Y:S05]  /*7a00*/  BSYNC B0 ;  /* 0x0000000000007941 */ /* 0x000fea0003800000 */
.L_x_8878:
[----:B------:R0:W-:Y:S01]  /*7a10*/  STG.E.U8 [R2.64], R0 ;  /* 0x0000000002007986 */ /* 0x0001e2000c101124 */
[----:B------:R-:W-:Y:S05]  /*7a20*/  BRA `(.L_x_8855) ;  /* 0x000002e000007947 */ /* 0x000fea0003800000 */
.L_x_8872:
        /* <DEDUP_REMOVED lines=21> */
.L_x_8854:
        /* <DEDUP_REMOVED lines=20> */
.L_x_8882:
[----:B------:R-:W0:Y:S02]  /*7cc0*/  F2I.U64.TRUNC R16, R16 ;  /* 0x0000001000107311 */ /* 0x000e24000020d800 */
[----:B0-----:R0:W-:Y:S01]  /*7cd0*/  STG.E.64 [R2.64], R16 ;  /* 0x0000001002007986 */ /* 0x0011e2000c101b24 */
[----:B------:R-:W-:Y:S05]  /*7ce0*/  BRA `(.L_x_8855) ;  /* 0x0000002000007947 */ /* 0x000fea0003800000 */
.L_x_8881:
[----:B------:R-:W0:Y:S02]  /*7cf0*/  F2I.FTZ.U32.TRUNC.NTZ R5, R16 ;  /* 0x0000001000057305 */ /* 0x000e24000021f000 */
[----:B0-----:R0:W-:Y:S02]  /*7d00*/  STG.E [R2.64], R5 ;  /* 0x0000000502007986 */ /* 0x0011e4000c101924 */
.L_x_8855:
[----:B------:R-:W-:Y:S02]  /*7d10*/  IADD3 R28, R28, 0x80, RZ ;  /* 0x000000801c1c7810 */ /* 0x000fe40007ffe0ff */
.L_x_8816:
[----:B------:R-:W-:Y:S05]  /*7d20*/  BSYNC B6 ;  /* 0x0000000000067941 */ /* 0x000fea0003800000 */
.L_x_8815:
[----:B------:R-:W-:-:S13]  /*7d30*/  ISETP.GE.AND P0, PT, R28, R24, PT ;  /* 0x000000181c00720c */ /* 0x000fda0003f06270 */
[----:B------:R-:W-:Y:S05]  /*7d40*/  @P0 EXIT ;  /* 0x000000000000094d */ /* 0x000fea0003800000 */
[----:B0-----:R-:W0:Y:S02]  /*7d50*/  S2R R0, SR_CTAID.X ;  /* 0x0000000000007919 */ /* 0x001e240000002500 */
[----:B0-----:R-:W-:Y:S01]  /*7d60*/  IMAD R28, R0, 0x200, R28 ;  /* 0x00000200001c7824 */ /* 0x001fe200078e021c */
[----:B------:R-:W-:-:S03]  /*7d70*/  PRMT R0, R22, 0x9910, RZ ;  /* 0x0000991016007816 */ /* 0x000fc600000000ff */
[----:B------:R-:W-:Y:S01]  /*7d80*/  IMAD R28, R28, c[0x0][0x188], RZ ;  /* 0x000062001c1c7a24 */ /* 0x000fe200078e02ff */
[----:B------:R-:W-:-:S04]  /*7d90*/  ISETP.GT.AND P1, PT, R0, 0x9, PT ;  /* 0x000000090000780c */ /* 0x000fc80003f24270 */
[----:B------:R-:W-:-:S05]  /*7da0*/  IADD3 R2, P0, R28, c[0x0][0x168], RZ ;  /* 0x00005a001c027a10 */ /* 0x000fca0007f1e0ff */
[----:B------:R-:W-:-:S04]  /*7db0*/  IMAD.X R3, RZ, RZ, c[0x0][0x16c], P0 ;  /* 0x00005b00ff037624 */ /* 0x000fc800000e06ff */
        /* <DEDUP_REMOVED lines=12> */
.L_x_8886:
[----:B------:R-:W0:Y:S02]  /*7e80*/  F2I.S64.TRUNC R18, R18 ;  /* 0x0000001200127311 */ /* 0x000e24000020d900 */
[----:B0-----:R-:W-:-:S05]  /*7e90*/  IMAD.MOV.U32 R5, RZ, RZ, R18 ;  /* 0x000000ffff057224 */ /* 0x001fca00078e0012 */
[----:B------:R-:W-:Y:S01]  /*7ea0*/  STG.E.U8 [R2.64], R5 ;  /* 0x0000000502007986 */ /* 0x000fe2000c101124 */
[----:B------:R-:W-:Y:S05]  /*7eb0*/  EXIT ;  /* 0x000000000000794d */ /* 0x000fea0003800000 */
.L_x_8885:
        /* <DEDUP_REMOVED lines=9> */
.L_x_8889:
[----:B------:R-:W0:Y:S02]  /*7f50*/  F2I.FTZ.TRUNC.NTZ R5, R18 ;  /* 0x0000001200057305 */ /* 0x000e24000021f100 */
[----:B0-----:R-:W-:Y:S01]  /*7f60*/  STG.E [R2.64], R5 ;  /* 0x0000000502007986 */ /* 0x001fe2000c101924 */
[----:B------:R-:W-:Y:S05]  /*7f70*/  EXIT ;  /* 0x000000000000794d */ /* 0x000fea0003800000 */
.L_x_8888:
[----:B------:R-:W0:Y:S02]  /*7f80*/  F2I.FTZ.TRUNC.NTZ R5, R18 ;  /* 0x0000001200057305 */ /* 0x000e24000021f100 */
[----:B0-----:R-:W-:Y:S01]  /*7f90*/  STG.E.U16 [R2.64], R5 ;  /* 0x0000000502007986 */ /* 0x001fe2000c101524 */
[----:B------:R-:W-:Y:S05]  /*7fa0*/  EXIT ;  /* 0x000000000000794d */ /* 0x000fea0003800000 */
.L_x_8884:
        /* <DEDUP_REMOVED lines=8> */
.L_x_8891:
[----:B------:R-:W-:-:S05]  /*8030*/  F2FP.PACK_AB R18, RZ, R18 ;  /* 0x00000012ff12723e */ /* 0x000fca00000000ff */
[----:B------:R-:W-:Y:S01]  /*8040*/  STG.E.U16 [R2.64], R18 ;  /* 0x0000001202007986 */ /* 0x000fe2000c101524 */
[----:B------:R-:W-:Y:S05]  /*8050*/  EXIT ;  /* 0x000000000000794d */ /* 0x000fea0003800000 */
.L_x_8890:
        /* <DEDUP_REMOVED lines=8> */
.L_x_8893:
[----:B------:R-:W-:-:S05]  /*80e0*/  F2FP.PACK_AB R19, R19, R18 ;  /* 0x000000121313723e */ /* 0x000fca00000000ff */
[----:B------:R-:W-:Y:S01]  /*80f0*/  STG.E [R2.64], R19 ;  /* 0x0000001302007986 */ /* 0x000fe2000c101924 */
[----:B------:R-:W-:Y:S05]  /*8100*/  EXIT ;  /* 0x000000000000794d */ /* 0x000fea0003800000 */
.L_x_8892:
[----:B------:R-:W-:-:S06]  /*8110*/  FMUL.FTZ R4, R18, 1 ;  /* 0x3f80000012047820 */ /* 0x000fcc0000410000 */
[----:B------:R-:W0:Y:S02]  /*8120*/  F2F.F64.F32 R4, R4 ;  /* 0x0000000400047310 */ /* 0x000e240000201800 */
[----:B0-----:R-:W-:Y:S01]  /*8130*/  STG.E.64 [R2.64], R4 ;  /* 0x0000000402007986 */ /* 0x001fe2000c101b24 */
[----:B------:R-:W-:Y:S05]  /*8140*/  EXIT ;  /* 0x000000000000794d */ /* 0x000fea0003800000 */
.L_x_8883:
        /* <DEDUP_REMOVED lines=14> */
.L_x_8896:
[----:B------:R-:W-:Y:S02]  /*8230*/  FMUL.FTZ R6, R19, 1 ;  /* 0x3f80000013067820 */ /* 0x000fe40000410000 */
[----:B------:R-:W-:-:S04]  /*8240*/  FMUL.FTZ R4, R18, 1 ;  /* 0x3f80000012047820 */ /* 0x000fc80000410000 */
[----:B------:R-:W-:Y:S08]  /*8250*/  F2F.F64.F32 R6, R6 ;  /* 0x0000000600067310 */ /* 0x000ff00000201800 */
[----:B------:R-:W0:Y:S02]  /*8260*/  F2F.F64.F32 R4, R4 ;  /* 0x0000000400047310 */ /* 0x000e240000201800 */
[----:B0-----:R-:W-:Y:S01]  /*8270*/  STG.E.128 [R2.64], R4 ;  /* 0x0000000402007986 */ /* 0x001fe2000c101d24 */
[----:B------:R-:W-:Y:S05]  /*8280*/  EXIT ;  /* 0x000000000000794d */ /* 0x000fea0003800000 */
.L_x_8895:
        /* <DEDUP_REMOVED lines=20> */
.L_x_8900:
[----:B------:R-:W-:Y:S05]  /*83d0*/  BSYNC B0 ;  /* 0x0000000000007941 */ /* 0x000fea0003800000 */
.L_x_8899:
[----:B------:R-:W-:-:S05]  /*83e0*/  LOP3.LUT R7, R0, R7, RZ, 0xfc, !PT ;  /* 0x0000000700077212 */ /* 0x000fca00078efcff */
[----:B------:R-:W-:Y:S01]  /*83f0*/  STG.E.U8 [R2.64], R7 ;  /* 0x0000000702007986 */ /* 0x000fe2000c101124 */
[----:B------:R-:W-:Y:S05]  /*8400*/  EXIT ;  /* 0x000000000000794d */ /* 0x000fea0003800000 */
.L_x_8898:
        /* <DEDUP_REMOVED lines=12> */
.L_x_8902:
[----:B------:R-:W-:Y:S01]  /*84d0*/  IMAD.MOV.U32 R0, RZ, RZ, 0x7f ;  /* 0x0000007fff007424 */ /* 0x000fe200078e00ff */
[----:B------:R-:W-:-:S04]  /*84e0*/  ISETP.GT.U32.AND P0, PT, R4, 0x7f800000, PT ;  /* 0x7f8000000400780c */ /* 0x000fc80003f04070 */
[----:B------:R-:W-:-:S04]  /*84f0*/  SEL R0, R0, 0x7c, P0 ;  /* 0x0000007c00007807 */ /* 0x000fc80000000000 */
.L_x_8903:
[----:B------:R-:W-:Y:S05]  /*8500*/  BSYNC B0 ;  /* 0x0000000000007941 */ /* 0x000fea0003800000 */
.L_x_8901:
[----:B------:R-:W-:-:S04]  /*8510*/  LOP3.LUT R18, R18, 0x80000000, RZ, 0xc0, !PT ;  /* 0x8000000012127812 */ /* 0x000fc800078ec0ff */
[----:B------:R-:W-:-:S04]  /*8520*/  SHF.R.U32.HI R5, RZ, 0x18, R18 ;  /* 0x00000018ff057819 */ /* 0x000fc80000011612 */
[----:B------:R-:W-:-:S05]  /*8530*/  LOP3.LUT R5, R0, R5, RZ, 0xfc, !PT ;  /* 0x0000000500057212 */ /* 0x000fca00078efcff */
[----:B------:R-:W-:Y:S01]  /*8540*/  STG.E.U8 [R2.64], R5 ;  /* 0x0000000502007986 */ /* 0x000fe2000c101124 */
[----:B------:R-:W-:Y:S05]  /*8550*/  EXIT ;  /* 0x000000000000794d */ /* 0x000fea0003800000 */
.L_x_8897:
[----:B------:R-:W-:-:S05]  /*8560*/  F2FP.BF16.PACK_AB R18, RZ, R18 ;  /* 0x00000012ff12723e */ /* 0x000fca00000010ff */
[----:B------:R-:W-:Y:S01]  /*8570*/  STG.E.U16 [R2.64], R18 ;  /* 0x0000001202007986 */ /* 0x000fe2000c101524 */
[----:B------:R-:W-:Y:S05]  /*8580*/  EXIT ;  /* 0x000000000000794d */ /* 0x000fea0003800000 */
.L_x_8894:
        /* <DEDUP_REMOVED lines=11> */
.L_x_8906:
        /* <DEDUP_REMOVED lines=16> */
.L_x_8909:
[----:B------:R-:W-:-:S04]  /*8740*/  LOP3.LUT R18, R18, 0x80000000, RZ, 0xc0, !PT ;  /* 0x8000000012127812 */ /* 0x000fc800078ec0ff */
[----:B------:R-:W-:-:S04]  /*8750*/  SHF.R.U32.HI R5, RZ, 0x18, R18 ;  /* 0x00000018ff057819 */ /* 0x000fc80000011612 */
[----:B------:R-:W-:-:S04]  /*8760*/  LOP3.LUT R4, R4, R5, RZ, 0xfc, !PT ;  /* 0x0000000504047212 */ /* 0x000fc800078efcff */
[----:B------:R-:W-:Y:S02]  /*8770*/  PRMT R0, R4, 0x7610, R0 ;  /* 0x0000761004007816 */ /* 0x000fe40000000000 */
.L_x_8908:
[----:B------:R-:W-:Y:S05]  /*8780*/  BSYNC B0 ;  /* 0x0000000000007941 */ /* 0x000fea0003800000 */
.L_x_8907:
[----:B------:R-:W-:Y:S01]  /*8790*/  STG.E.U8 [R2.64], R0 ;  /* 0x0000000002007986 */ /* 0x000fe2000c101124 */
[----:B------:R-:W-:Y:S05]  /*87a0*/  EXIT ;  /* 0x000000000000794d */ /* 0x000fea0003800000 */
.L_x_8905:
        /* <DEDUP_REMOVED lines=16> */
.L_x_8912:
[----:B------:R-:W-:-:S04]  /*88b0*/  LOP3.LUT R18, R18, 0x80000000, RZ, 0xc0, !PT ;  /* 0x8000000012127812 */ /* 0x000fc800078ec0ff */
[----:B------:R-:W-:-:S04]  /*88c0*/  SHF.R.U32.HI R5, RZ, 0x18, R18 ;  /* 0x00000018ff057819 */ /* 0x000fc80000011612 */
[----:B------:R-:W-:-:S04]  /*88d0*/  LOP3.LUT R4, R4, R5, RZ, 0xfc, !PT ;  /* 0x0000000504047212 */ /* 0x000fc800078efcff */
[----:B------:R-:W-:Y:S02]  /*88e0*/  PRMT R0, R4, 0x7610, R0 ;  /* 0x0000761004007816 */ /* 0x000fe40000000000 */
.L_x_8911:
[----:B------:R-:W-:Y:S05]  /*88f0*/  BSYNC B0 ;  /* 0x0000000000007941 */ /* 0x000fea0003800000 */
.L_x_8910:
[----:B------:R-:W-:Y:S01]  /*8900*/  STG.E.U8 [R2.64], R0 ;  /* 0x0000000002007986 */ /* 0x000fe2000c101124 */
[----:B------:R-:W-:Y:S05]  /*8910*/  EXIT ;  /* 0x000000000000794d */ /* 0x000fea0003800000 */
.L_x_8904:
        /* <DEDUP_REMOVED lines=21> */
.L_x_8887:
        /* <DEDUP_REMOVED lines=20> */
.L_x_8914:
[----:B------:R-:W0:Y:S02]  /*8bb0*/  F2I.U64.TRUNC R18, R18 ;  /* 0x0000001200127311 */ /* 0x000e24000020d800 */
[----:B0-----:R-:W-:Y:S01]  /*8bc0*/  STG.E.64 [R2.64], R18 ;  /* 0x0000001202007986 */ /* 0x001fe2000c101b24 */
[----:B------:R-:W-:Y:S05]  /*8bd0*/  EXIT ;  /* 0x000000000000794d */ /* 0x000fea0003800000 */
.L_x_8913:
[----:B------:R-:W0:Y:S02]  /*8be0*/  F2I.FTZ.U32.TRUNC.NTZ R5, R18 ;  /* 0x0000001200057305 */ /* 0x000e24000021f000 */
[----:B0-----:R-:W-:Y:S01]  /*8bf0*/  STG.E [R2.64], R5 ;  /* 0x0000000502007986 */ /* 0x001fe2000c101924 */
[----:B------:R-:W-:Y:S05]  /*8c00*/  EXIT ;  /* 0x000000000000794d */ /* 0x000fea0003800000 */
.L_x_8915:
        /* <DEDUP_REMOVED lines=15> */
.L_x_18367:


//--------------------- .text._ZN2at6native18elementwise_kernelILi128ELi2EZNS0_22gpu_kernel_impl_nocastIZZZNS0_22reciprocal_kernel_cudaERNS_18TensorIteratorBaseEENKUlvE_clEvENKUlvE2_clEvEUlN3c107complexIfEEE_EEvS4_RKT_EUliE_EEviT1_ --------------------------
	.section	.text._ZN2at6native18elementwise_kernelILi128ELi2EZNS0_22gpu_kernel_impl_nocastIZZZNS0_22reciprocal_kernel_cudaERNS_18TensorIteratorBaseEENKUlvE_clEvENKUlvE2_clEvEUlN3c107complexIfEEE_EEvS4_RKT_EUliE_EEviT1_,"ax",@progbits
	.sectioninfo	@"SHI_REGISTERS=12"
	.align	128
        .global         _ZN2at6native18elementwise_kernelILi128ELi2EZNS0_22gpu_kernel_impl_nocastIZZZNS0_22reciprocal_kernel_cudaERNS_18TensorIteratorBaseEENKUlvE_clEvENKUlvE2_clEvEUlN3c107complexIfEEE_EEvS4_RKT_EUliE_EEviT1_
        .type           _ZN2at6native18elementwise_kernelILi128ELi2EZNS0_22gpu_kernel_impl_nocastIZZZNS0_22reciprocal_kernel_cudaERNS_18TensorIteratorBaseEENKUlvE_clEvENKUlvE2_clEvEUlN3c107complexIfEEE_EEvS4_RKT_EUliE_EEviT1_,@function
        .size           _ZN2at6native18elementwise_kernelILi128ELi2EZNS0_22gpu_kernel_impl_nocastIZZZNS0_22reciprocal_kernel_cudaERNS_18TensorIteratorBaseEENKUlvE_clEvENKUlvE2_clEvEUlN3c107complexIfEEE_EEvS4_RKT_EUliE_EEviT1_,(.L_x_18368 - _ZN2at6native18elementwise_kernelILi128ELi2EZNS0_22gpu_kernel_impl_nocastIZZZNS0_22reciprocal_kernel_cudaERNS_18TensorIteratorBaseEENKUlvE_clEvENKUlvE2_clEvEUlN3c107complexIfEEE_EEvS4_RKT_EUliE_EEviT1_)
        .other          _ZN2at6native18elementwise_kernelILi128ELi2EZNS0_22gpu_kernel_impl_nocastIZZZNS0_22reciprocal_kernel_cudaERNS_18TensorIteratorBaseEENKUlvE_clEvENKUlvE2_clEvEUlN3c107complexIfEEE_EEvS4_RKT_EUliE_EEviT1_,@"STO_CUDA_ENTRY STV_DEFAULT"
_ZN2at6native18elementwise_kernelILi128ELi2EZNS0_22gpu_kernel_impl_nocastIZZZNS0_22reciprocal_kernel_cudaERNS_18TensorIteratorBaseEENKUlvE_clEvENKUlvE2_clEvEUlN3c107complexIfEEE_EEvS4_RKT_EUliE_EEviT1_:
.text._ZN2at6native18elementwise_kernelILi128ELi2EZNS0_22gpu_kernel_impl_nocastIZZZNS0_22reciprocal_kernel_cudaERNS_18TensorIteratorBaseEENKUlvE_clEvENKUlvE2_clEvEUlN3c107complexIfEEE_EEvS4_RKT_EUliE_EEviT1_:
        /* <DEDUP_REMOVED lines=29> */
[C---:B------:R-:W-:Y:S02]  /*01d0*/  IMAD R2, R4.reuse, c[0x0][0x2a0], RZ ;  /* 0x0000a80004027a24 */ /* 0x040fe400078e02ff */
[----:B------:R-:W-:Y:S02]  /*01e0*/  IMAD R3, R4, c[0x0][0x2a4], R3 ;  /* 0x0000a90004037a24 */ /* 0x000fe400078e0203 */
        /* <DEDUP_REMOVED lines=206> */
.L_x_8918:
[----:B------:R-:W-:-:S04]  /*0ed0*/  IADD3 R4, P0, R3, c[0x0][0x368], RZ ;  /* 0x0000da0003047a10 */ /* 0x000fc80007f1e0ff */
[----:B------:R-:W-:-:S06]  /*0ee0*/  IADD3.X R5, RZ, c[0x0][0x36c], RZ, P0, !PT ;  /* 0x0000db00ff057a10 */ /* 0x000fcc00007fe4ff */
[----:B------:R-:W2:Y:S01]  /*0ef0*/  LDG.E.64 R4, [R4.64] ;  /* 0x0000000404047981 */ /* 0x000ea2000c1e1b00 */
[----:B------:R-:W-:Y:S01]  /*0f00*/  MOV R3, 0x1 ;  /* 0x0000000100037802 */ /* 0x000fe20000000f00 */
[----:B------:R-:W-:Y:S01]  /*0f10*/  BSSY B1, `(.L_x_8919) ;  /* 0x0000036000017945 */ /* 0x000fe20003800000 */
[----:B------:R-:W-:Y:S02]  /*0f20*/  MOV R8, 0x7fc00000 ;  /* 0x7fc0000000087802 */ /* 0x000fe40000000f00 */
[----:B------:R-:W-:Y:S02]  /*0f30*/  MOV R9, 0x7fc00000 ;  /* 0x7fc0000000097802 */ /* 0x000fe40000000f00 */
[----:B--2---:R-:W-:-:S13]  /*0f40*/  FSETP.GTU.FTZ.AND P0, PT, |R4|, +INF , PT ;  /* 0x7f8000000400780b */ /* 0x004fda0003f1c200 */
[----:B------:R-:W-:-:S04]  /*0f50*/  @!P0 FSETP.GTU.FTZ.AND P1, PT, |R5|, +INF , PT ;  /* 0x7f8000000500880b */ /* 0x000fc80003f3c200 */
[----:B------:R-:W-:Y:S02]  /*0f60*/  @!P0 SEL R3, RZ, 0x1, !P1 ;  /* 0x00000001ff038807 */ /* 0x000fe40004800000 */
[----:B------:R-:W-:Y:S02]  /*0f70*/  IADD3 R2, P1, R2, c[0x0][0x360], RZ ;  /* 0x0000d80002027a10 */ /* 0x000fe40007f3e0ff */
[----:B------:R-:W-:-:S04]  /*0f80*/  PRMT R3, R3, 0x9910, RZ ;  /* 0x0000991003037816 */ /* 0x000fc800000000ff */
[----:B------:R-:W-:Y:S02]  /*0f90*/  ISETP.NE.AND P0, PT, R3, RZ, PT ;  /* 0x000000ff0300720c */ /* 0x000fe40003f05270 */
[----:B------:R-:W-:-:S11]  /*0fa0*/  IADD3.X R3, RZ, c[0x0][0x364], RZ, P1, !PT ;  /* 0x0000d900ff037a10 */ /* 0x000fd60000ffe4ff */
[----:B------:R-:W-:Y:S05]  /*0fb0*/  @P0 BRA `(.L_x_8920) ;  /* 0x000002b000000947 */ /* 0x000fea0003800000 */
[----:B------:R-:W-:Y:S02]  /*0fc0*/  FSETP.NEU.FTZ.AND P0, PT, |R4|, +INF , PT ;  /* 0x7f8000000400780b */ /* 0x000fe40003f1d200 */
[----:B------:R-:W-:-:S11]  /*0fd0*/  PRMT R6, RZ, 0x7610, R6 ;  /* 0x00007610ff067816 */ /* 0x000fd60000000006 */
[----:B------:R-:W-:-:S04]  /*0fe0*/  @!P0 FSETP.NEU.FTZ.AND P1, PT, |R5|, +INF , PT ;  /* 0x7f8000000500880b */ /* 0x000fc80003f3d200 */
[----:B------:R-:W-:-:S04]  /*0ff0*/  @!P0 SEL R6, RZ, 0x1, P1 ;  /* 0x00000001ff068807 */ /* 0x000fc80000800000 */
[----:B------:R-:W-:-:S04]  /*1000*/  PRMT R6, R6, 0x9910, RZ ;  /* 0x0000991006067816 */ /* 0x000fc800000000ff */
[----:B------:R-:W-:-:S13]  /*1010*/  ISETP.NE.AND P1, PT, R6, RZ, PT ;  /* 0x000000ff0600720c */ /* 0x000fda0003f25270 */
[----:B------:R-:W-:Y:S05]  /*1020*/  @P1 BRA `(.L_x_8920) ;  /* 0x0000024000001947 */ /* 0x000fea0003800000 */
[----:B------:R-:W-:Y:S01]  /*1030*/  HFMA2.MMA R6, -RZ, RZ, 0, 5.9604644775390625e-08 ;  /* 0x00000001ff067435 */ /* 0x000fe200000001ff */
[----:B------:R-:W-:Y:S01]  /*1040*/  @P0 FSETP.NEU.FTZ.AND P1, PT, |R5|, +INF , PT ;  /* 0x7f8000000500080b */ /* 0x000fe20003f3d200 */
[----:B------:R-:W-:-:S04]  /*1050*/  CS2R R8, SRZ ;  /* 0x0000000000087805 */ /* 0x000fc8000001ff00 */
        /* <DEDUP_REMOVED lines=13> */
[-C--:B------:R-:W-:Y:S02]  /*1130*/  FFMA.FTZ R5, R5, R6.reuse, R4 ;  /* 0x0000000605057223 */ /* 0x080fe40000010004 */
[----:B------:R-:W-:Y:S02]  /*1140*/  FFMA.FTZ R8, RZ, R6, 1 ;  /* 0x3f800000ff087423 */ /* 0x000fe40000010006 */
[----:B------:R-:W-:Y:S02]  /*1150*/  FADD.FTZ R6, RZ, -R6 ;  /* 0x80000006ff067221 */ /* 0x000fe40000010000 */
[----:B------:R-:W0:Y:S02]  /*1160*/  MUFU.RCP R5, R5 ;  /* 0x0000000500057308 */ /* 0x000e240000001000 */
[C---:B0-----:R-:W-:Y:S02]  /*1170*/  FMUL.FTZ R8, R5.reuse, R8 ;  /* 0x0000000805087220 */ /* 0x041fe40000410000 */
[----:B------:R-:W-:Y:S01]  /*1180*/  FMUL.FTZ R9, R5, R6 ;  /* 0x0000000605097220 */ /* 0x000fe20000410000 */
[----:B------:R-:W-:Y:S05]  /*1190*/  BRA `(.L_x_8920) ;  /* 0x000000d000007947 */ /* 0x000fea0003800000 */
.L_x_8922:
[----:B------:R-:W0:Y:S08]  /*11a0*/  MUFU.RCP R8, R6 ;  /* 0x0000000600087308 */ /* 0x000e300000001000 */
[----:B------:R-:W1:Y:S01]  /*11b0*/  MUFU.RCP R9, R7 ;  /* 0x0000000700097308 */ /* 0x000e620000001000 */
[----:B0-----:R-:W-:-:S02]  /*11c0*/  FADD.FTZ R8, R8, -RZ ;  /* 0x800000ff08087221 */ /* 0x001fc40000010000 */
[----:B-1----:R-:W-:Y:S01]  /*11d0*/  FMUL.FTZ R9, RZ, R9 ;  /* 0x00000009ff097220 */ /* 0x002fe20000410000 */
[----:B------:R-:W-:Y:S05]  /*11e0*/  BRA `(.L_x_8920) ;  /* 0x0000008000007947 */ /* 0x000fea0003800000 */
.L_x_8921:
[----:B------:R-:W0:Y:S02]  /*11f0*/  MUFU.RCP R7, R5 ;  /* 0x0000000500077308 */ /* 0x000e240000001000 */
[----:B0-----:R-:W-:-:S04]  /*1200*/  FMUL.FTZ R6, R4, R7 ;  /* 0x0000000704067220 */ /* 0x001fc80000410000 */
[-C--:B------:R-:W-:Y:S02]  /*1210*/  FFMA.FTZ R4, R4, R6.reuse, R5 ;  /* 0x0000000604047223 */ /* 0x080fe40000010005 */
[----:B------:R-:W-:Y:S02]  /*1220*/  FADD.FTZ R7, RZ, R6 ;  /* 0x00000006ff077221 */ /* 0x000fe40000010000 */
[----:B------:R-:W-:Y:S02]  /*1230*/  FFMA.FTZ R9, RZ, R6, -1 ;  /* 0xbf800000ff097423 */ /* 0x000fe40000010006 */
[----:B------:R-:W0:Y:S02]  /*1240*/  MUFU.RCP R4, R4 ;  /* 0x0000000400047308 */ /* 0x000e240000001000 */
[C---:B0-----:R-:W-:Y:S02]  /*1250*/  FMUL.FTZ R8, R4.reuse, R7 ;  /* 0x0000000704087220 */ /* 0x041fe40000410000 */
[----:B------:R-:W-:-:S04]  /*1260*/  FMUL.FTZ R9, R4, R9 ;  /* 0x0000000904097220 */ /* 0x000fc80000410000 */
.L_x_8920:
[----:B------:R-:W-:Y:S05]  /*1270*/  BSYNC B1 ;  /* 0x0000000000017941 */ /* 0x000fea0003800000 */
.L_x_8919:
[----:B------:R0:W-:Y:S01]  /*1280*/  STG.E.64 [R2.64], R8 ;  /* 0x0000000802007986 */ /* 0x0001e2000c101b04 */
[----:B------:R-:W-:-:S03]  /*1290*/  IADD3 R7, R0, 0x80, RZ ;  /* 0x0000008000077810 */ /* 0x000fc60007ffe0ff */
.L_x_8917:
[----:B------:R-:W-:Y:S05]  /*12a0*/  BSYNC B0 ;  /* 0x0000000000007941 */ /* 0x000fea0003800000 */
.L_x_8916:
[----:B------:R-:W-:-:S13]  /*12b0*/  ISETP.GE.AND P0, PT, R7, c[0x0][0x160], PT ;  /* 0x0000580007007a0c */ /* 0x000fda0003f06270 */
[----:B------:R-:W-:Y:S05]  /*12c0*/  @P0 EXIT ;  /* 0x000000000000094d */ /* 0x000fea0003800000 */
[----:B------:R-:W-:Y:S01]  /*12d0*/  ISETP.NE.AND P0, PT, RZ, c[0x0][0x168], PT ;  /* 0x00005a00ff007a0c */ /* 0x000fe20003f05270 */
[----:B------:R-:W-:Y:S01]  /*12e0*/  HFMA2.MMA R0, -RZ, RZ, 0, 0 ;  /* 0x00000000ff007435 */ /* 0x000fe200000001ff */
[----:B0-----:R-:W-:-:S11]  /*12f0*/  MOV R2, RZ ;  /* 0x000000ff00027202 */ /* 0x001fd60000000f00 */
[----:B------:R-:W-:Y:S05]  /*1300*/  @!P0 BRA `(.L_x_8923) ;  /* 0x00000e0000008947 */ /* 0x000fea0003800000 */
[----:B------:R-:W-:Y:S02]  /*1310*/  MOV R2, RZ ;  /* 0x000000ff00027202 */ /* 0x000fe40000000f00 */
[----:B------:R-:W-:-:S05]  /*1320*/  MOV R3, R7 ;  /* 0x0000000700037202 */ /* 0x000fca0000000f00 */
[----:B------:R-:W-:-:S04]  /*1330*/  IMAD.HI.U32 R4, R7, c[0x0][0x170], R2 ;  /* 0x00005c0007047a27 */ /* 0x000fc800078e0002 */
[----:B------:R-:W-:Y:S01]  /*1340*/  IMAD.MOV.U32 R3, RZ, RZ, c[0x0][0x168] ;  /* 0x00005a00ff037624 */ /* 0x000fe200078e00ff */
[----:B------:R-:W-:-:S04]  /*1350*/  SHF.R.U32.HI R5, RZ, c[0x0][0x174], R4 ;  /* 0x00005d00ff057a19 */ /* 0x000fc80000011604 */
[----:B------:R-:W-:Y:S02]  /*1360*/  ISETP.NE.AND P0, PT, R3, 0x1, PT ;  /* 0x000000010300780c */ /* 0x000fe40003f05270 */
        /* <DEDUP_REMOVED lines=218> */
.L_x_8923:
[----:B------:R-:W-:-:S04]  /*2110*/  IADD3 R4, P0, R2, c[0x0][0x368], RZ ;  /* 0x0000da0002047a10 */ /* 0x000fc80007f1e0ff */
[----:B------:R-:W-:-:S05]  /*2120*/  IADD3.X R5, RZ, c[0x0][0x36c], RZ, P0, !PT ;  /* 0x0000db00ff057a10 */ /* 0x000fca00007fe4ff */
[----:B------:R-:W2:Y:S01]  /*2130*/  LDG.E.64 R8, [R4.64] ;  /* 0x0000000404087981 */ /* 0x000ea2000c1e1b00 */
[----:B------:R-:W-:Y:S01]  /*2140*/  IADD3 R2, P1, R0, c[0x0][0x360], RZ ;  /* 0x0000d80000027a10 */ /* 0x000fe20007f3e0ff */
[----:B------:R-:W-:Y:S01]  /*2150*/  BSSY B0, `(.L_x_8924) ;  /* 0x000002d000007945 */ /* 0x000fe20003800000 */
[----:B------:R-:W-:Y:S02]  /*2160*/  MOV R6, 0x7fc00000 ;  /* 0x7fc0000000067802 */ /* 0x000fe40000000f00 */
[----:B------:R-:W-:Y:S02]  /*2170*/  MOV R7, 0x7fc00000 ;  /* 0x7fc0000000077802 */ /* 0x000fe40000000f00 */
[----:B------:R-:W-:Y:S02]  /*2180*/  IADD3.X R3, RZ, c[0x0][0x364], RZ, P1, !PT ;  /* 0x0000d900ff037a10 */ /* 0x000fe40000ffe4ff */
[----:B--2---:R-:W-:-:S13]  /*2190*/  FSETP.GTU.FTZ.AND P0, PT, |R8|, +INF , PT ;  /* 0x7f8000000800780b */ /* 0x004fda0003f1c200 */
[----:B------:R-:W-:Y:S05]  /*21a0*/  @P0 BRA `(.L_x_8925) ;  /* 0x0000027000000947 */ /* 0x000fea0003800000 */
[----:B------:R-:W-:-:S13]  /*21b0*/  FSETP.GTU.FTZ.AND P0, PT, |R9|, +INF , PT ;  /* 0x7f8000000900780b */ /* 0x000fda0003f1c200 */
[----:B------:R-:W-:Y:S05]  /*21c0*/  @P0 BRA `(.L_x_8925) ;  /* 0x0000025000000947 */ /* 0x000fea0003800000 */
[----:B------:R-:W-:Y:S02]  /*21d0*/  FSETP.NEU.FTZ.AND P2, PT, |R8|, +INF , PT ;  /* 0x7f8000000800780b */ /* 0x000fe40003f5d200 */
[----:B------:R-:W-:-:S04]  /*21e0*/  FSETP.NEU.FTZ.AND P0, PT, |R9|, +INF , PT ;  /* 0x7f8000000900780b */ /* 0x000fc80003f1d200 */
[----:B------:R-:W-:-:S04]  /*21f0*/  PLOP3.LUT P1, PT, P2, P0, PT, 0xa8, 0x0 ;  /* 0x000000000000781c */ /* 0x000fc80001721570 */
[----:B------:R-:W-:-:S04]  /*2200*/  FSEL R6, RZ, +QNAN , P1 ;  /* 0x7fc00000ff067808 */ /* 0x000fc80000800000 */
[----:B------:R-:W-:Y:S01]  /*2210*/  MOV R7, R6 ;  /* 0x0000000600077202 */ /* 0x000fe20000000f00 */
[----:B------:R-:W-:Y:S05]  /*2220*/  @!P2 BRA `(.L_x_8925) ;  /* 0x000001f00000a947 */ /* 0x000fea0003800000 */
[----:B------:R-:W-:Y:S01]  /*2230*/  CS2R R6, SRZ ;  /* 0x0000000000067805 */ /* 0x000fe2000001ff00 */
[----:B------:R-:W-:Y:S05]  /*2240*/  @!P0 BRA `(.L_x_8925) ;  /* 0x000001d000008947 */ /* 0x000fea0003800000 */
        /* <DEDUP_REMOVED lines=16> */
.L_x_8927:
[----:B------:R-:W0:Y:S08]  /*2350*/  MUFU.RCP R6, R0 ;  /* 0x0000000000067308 */ /* 0x000e300000001000 */
[----:B------:R-:W1:Y:S01]  /*2360*/  MUFU.RCP R7, R4 ;  /* 0x0000000400077308 */ /* 0x000e620000001000 */
[----:B0-----:R-:W-:-:S02]  /*2370*/  FADD.FTZ R6, R6, -RZ ;  /* 0x800000ff06067221 */ /* 0x001fc40000010000 */
[----:B-1----:R-:W-:Y:S01]  /*2380*/  FMUL.FTZ R7, RZ, R7 ;  /* 0x00000007ff077220 */ /* 0x002fe20000410000 */
[----:B------:R-:W-:Y:S05]  /*2390*/  BRA `(.L_x_8925) ;  /* 0x0000008000007947 */ /* 0x000fea0003800000 */
.L_x_8926:
        /* <DEDUP_REMOVED lines=8> */
.L_x_8925:
[----:B------:R-:W-:Y:S05]  /*2420*/  BSYNC B0 ;  /* 0x0000000000007941 */ /* 0x000fea0003800000 */
.L_x_8924:
[----:B------:R-:W-:Y:S01]  /*2430*/  STG.E.64 [R2.64], R6 ;  /* 0x0000000602007986 */ /* 0x000fe2000c101b04 */
[----:B------:R-:W-:Y:S05]  /*2440*/  EXIT ;  /* 0x000000000000794d */ /* 0x000fea0003800000 */
.L_x_8928:
        /* <DEDUP_REMOVED lines=11> */
.L_x_18368:


//--------------------- .text._ZN2at6native27unrolled_elementwise_kernelIZZZNS0_22reciprocal_kernel_cudaERNS_18TensorIteratorBaseEENKUlvE_clEvENKUlvE2_clEvEUlN3c107complexIfEEE_St5arrayIPcLm2EELi4E23TrivialOffsetCalculatorILi1EjESE_NS0_6memory15LoadWithoutCastENSF_16StoreWithoutCastEEEviT_T0_T2_T3_T4_T5_ --------------------------
	.section	.text._ZN2at6native27unrolled_elementwise_kernelIZZZNS0_22reciprocal_kernel_cudaERNS_18TensorIteratorBaseEENKUlvE_clEvENKUlvE2_clEvEUlN3c107complexIfEEE_St5arrayIPcLm2EELi4E23TrivialOffsetCalculatorILi1EjESE_NS0_6memory15LoadWithoutCastENSF_16StoreWithoutCastEEEviT_T0_T2_T3_T4_T5_,"ax",@progbits
	.sectioninfo	@"SHI_REGISTERS=26"
	.align	128
        .global         _ZN2at6native27unrolled_elementwise_kernelIZZZNS0_22reciprocal_kernel_cudaERNS_18TensorIteratorBaseEENKUlvE_clEvENKUlvE2_clEvEUlN3c107complexIfEEE_St5arrayIPcLm2EELi4E23TrivialOffsetCalculatorILi1EjESE_NS0_6memory15LoadWithoutCastENSF_16StoreWithoutCastEEEviT_T0_T2_T3_T4_T5_
        .type           _ZN2at6native27unrolled_elementwise_kernelIZZZNS0_22reciprocal_kernel_cudaERNS_18TensorIteratorBaseEENKUlvE_clEvENKUlvE2_clEvEUlN3c107complexIfEEE_St5arrayIPcLm2EELi4E23TrivialOffsetCalculatorILi1EjESE_NS0_6memory15LoadWithoutCastENSF_16StoreWithoutCastEEEviT_T0_T2_T3_T4_T5_,@function
        .size           _ZN2at6native27unrolled_elementwise_kernelIZZZNS0_22reciprocal_kernel_cudaERNS_18TensorIteratorBaseEENKUlvE_clEvENKUlvE2_clEvEUlN3c107complexIfEEE_St5arrayIPcLm2EELi4E23TrivialOffsetCalculatorILi1EjESE_NS0_6memory15LoadWithoutCastENSF_16StoreWithoutCastEEEviT_T0_T2_T3_T4_T5_,(.L_x_18369 - _ZN2at6native27unrolled_elementwise_kernelIZZZNS0_22reciprocal_kernel_cudaERNS_18TensorIteratorBaseEENKUlvE_clEvENKUlvE2_clEvEUlN3c107complexIfEEE_St5arrayIPcLm2EELi4E23TrivialOffsetCalculatorILi1EjESE_NS0_6memory15LoadWithoutCastENSF_16StoreWithoutCastEEEviT_T0_T2_T3_T4_T5_)
        .other          _ZN2at6native27unrolled_elementwise_kernelIZZZNS0_22reciprocal_kernel_cudaERNS_18TensorIteratorBaseEENKUlvE_clEvENKUlvE2_clEvEUlN3c107complexIfEEE_St5arrayIPcLm2EELi4E23TrivialOffsetCalculatorILi1EjESE_NS0_6memory15LoadWithoutCastENSF_16StoreWithoutCastEEEviT_T0_T2_T3_T4_T5_,@"STO_CUDA_ENTRY STV_DEFAULT"
_ZN2at6native27unrolled_elementwise_kernelIZZZNS0_22reciprocal_kernel_cudaERNS_18TensorIteratorBaseEENKUlvE_clEvENKUlvE2_clEvEUlN3c107complexIfEEE_St5arrayIPcLm2EELi4E23TrivialOffsetCalculatorILi1EjESE_NS0_6memory15LoadWithoutCastENSF_16StoreWithoutCastEEEviT_T0_T2_T3_T4_T5_:
.text._ZN2at6native27unrolled_elementwise_kernelIZZZNS0_22reciprocal_kernel_cudaERNS_18TensorIteratorBaseEENKUlvE_clEvENKUlvE2_clEvEUlN3c107complexIfEEE_St5arrayIPcLm2EELi4E23TrivialOffsetCalculatorILi1EjESE_NS0_6memory15LoadWithoutCastENSF_16StoreWithoutCastEEEviT_T0_T2_T3_T4_T5_:
        /* <DEDUP_REMOVED lines=8> */
[----:B0-----:R-:W-:Y:S02]  /*0080*/  IMAD R6, R0, R3, c[0x0][0x160] ;  /* 0x0000580000067624 */ /* 0x001fe400078e0203 */
[----:B------:R-:W-:Y:S01]  /*0090*/  CS2R R2, SRZ ;  /* 0x0000000000027805 */ /* 0x000fe2000001ff00 */
[----:B-1----:R-:W-:-:S02]  /*00a0*/  MOV R7, R9 ;  /* 0x0000000900077202 */ /* 0x002fc40000000f00 */
[----:B------:R-:W-:-:S13]  /*00b0*/  ISETP.GE.AND P1, PT, R9, R6, PT ;  /* 0x000000060900720c */ /* 0x000fda0003f26270 */
[----:B------:R-:W-:Y:S01]  /*00c0*/  @!P1 IADD3 R9, R7, 0x80, RZ ;  /* 0x0000008007099810 */ /* 0x000fe20007ffe0ff */
[----:B------:R-:W-:Y:S01]  /*00d0*/  @!P1 IMAD R16, R0, 0x200, R7 ;  /* 0x0000020000109824 */ /* 0x000fe200078e0207 */
[----:B------:R-:W-:Y:S02]  /*00e0*/  @!P1 MOV R17, 0x8 ;  /* 0x0000000800119802 */ /* 0x000fe40000000f00 */
[----:B------:R-:W-:-:S03]  /*00f0*/  ISETP.GE.AND P0, PT, R9, R6, PT ;  /* 0x000000060900720c */ /* 0x000fc60003f06270 */
[----:B------:R-:W-:-:S05]  /*0100*/  @!P1 IMAD.WIDE.U32 R16, R16, R17, c[0x0][0x170] ;  /* 0x00005c0010109625 */ /* 0x000fca00078e0011 */
[----:B------:R0:W5:Y:S05]  /*0110*/  @!P1 LDG.E.64 R12, [R16.64] ;  /* 0x00000004100c9981 */ /* 0x00016a000c1e1b00 */
[----:B------:R-:W-:Y:S01]  /*0120*/  @!P0 IMAD R18, R0, 0x200, R9 ;  /* 0x0000020000128824 */ /* 0x000fe200078e0209 */
[----:B------:R-:W-:Y:S01]  /*0130*/  @!P0 IADD3 R9, R9, 0x80, RZ ;  /* 0x0000008009098810 */ /* 0x000fe20007ffe0ff */
[----:B------:R-:W-:-:S03]  /*0140*/  @!P0 IMAD.MOV.U32 R19, RZ, RZ, 0x8 ;  /* 0x00000008ff138424 */ /* 0x000fc600078e00ff */
[----:B------:R-:W-:Y:S01]  /*0150*/  ISETP.GE.AND P3, PT, R9, R6, PT ;  /* 0x000000060900720c */ /* 0x000fe20003f66270 */
[----:B------:R-:W-:-:S05]  /*0160*/  @!P0 IMAD.WIDE.U32 R18, R18, R19, c[0x0][0x170] ;  /* 0x00005c0012128625 */ /* 0x000fca00078e0013 */
[----:B------:R0:W5:Y:S07]  /*0170*/  @!P0 LDG.E.64 R10, [R18.64] ;  /* 0x00000004120a8981 */ /* 0x00016e000c1e1b00 */
[----:B------:R-:W-:Y:S02]  /*0180*/  @!P3 LEA R22, R0, R9, 0x9 ;  /* 0x000000090016b211 */ /* 0x000fe400078e48ff */
[----:B------:R-:W-:Y:S02]  /*0190*/  @!P3 IADD3 R9, R9, 0x80, RZ ;  /* 0x000000800909b810 */ /* 0x000fe40007ffe0ff */
[----:B------:R-:W-:-:S02]  /*01a0*/  @!P3 MOV R23, 0x8 ;  /* 0x000000080017b802 */ /* 0x000fc40000000f00 */
[----:B------:R-:W-:-:S03]  /*01b0*/  ISETP.GE.AND P2, PT, R9, R6, PT ;  /* 0x000000060900720c */ /* 0x000fc60003f46270 */
[----:B------:R-:W-:-:S05]  /*01c0*/  @!P3 IMAD.WIDE.U32 R22, R22, R23, c[0x0][0x170] ;  /* 0x00005c001616b625 */ /* 0x000fca00078e0017 */
[----:B------:R0:W5:Y:S05]  /*01d0*/  @!P3 LDG.E.64 R2, [R22.64] ;  /* 0x000000041602b981 */ /* 0x00016a000c1e1b00 */
[----:B------:R-:W-:Y:S01]  /*01e0*/  @!P2 MOV R21, 0x8 ;  /* 0x000000080015a802 */ /* 0x000fe20000000f00 */
[----:B------:R-:W-:-:S04]  /*01f0*/  @!P2 IMAD R20, R0, 0x200, R9 ;  /* 0x000002000014a824 */ /* 0x000fc800078e0209 */
[----:B------:R-:W-:-:S05]  /*0200*/  @!P2 IMAD.WIDE.U32 R20, R20, R21, c[0x0][0x170] ;  /* 0x00005c001414a625 */ /* 0x000fca00078e0015 */
[----:B------:R0:W5:Y:S01]  /*0210*/  @!P2 LDG.E.64 R4, [R20.64] ;  /* 0x000000041404a981 */ /* 0x000162000c1e1b00 */
[----:B------:R-:W-:Y:S01]  /*0220*/  BSSY B0, `(.L_x_8929) ;  /* 0x0000038000007945 */ /* 0x000fe20003800000 */
[----:B------:R-:W-:Y:S01]  /*0230*/  IMAD.MOV.U32 R9, RZ, RZ, RZ ;  /* 0x000000ffff097224 */ /* 0x000fe200078e00ff */
[----:B------:R-:W-:Y:S01]  /*0240*/  CS2R R14, SRZ ;  /* 0x00000000000e7805 */ /* 0x000fe2000001ff00 */
[----:B------:R-:W-:Y:S05]  /*0250*/  @P1 BRA `(.L_x_8930) ;  /* 0x0000034000001947 */ /* 0x000fea0003800000 */
[----:B-----5:R-:W-:Y:S01]  /*0260*/  FSETP.GTU.FTZ.AND P0, PT, |R12|, +INF , PT ;  /* 0x7f8000000c00780b */ /* 0x020fe20003f1c200 */
[----:B------:R-:W-:Y:S01]  /*0270*/  HFMA2.MMA R8, -RZ, RZ, 0, 5.9604644775390625e-08 ;  /* 0x00000001ff087435 */ /* 0x000fe200000001ff */
[----:B------:R-:W-:Y:S01]  /*0280*/  IMAD.MOV.U32 R14, RZ, RZ, 0x7fc00000 ;  /* 0x7fc00000ff0e7424 */ /* 0x000fe200078e00ff */
[----:B------:R-:W-:-:S10]  /*0290*/  MOV R15, 0x7fc00000 ;  /* 0x7fc00000000f7802 */ /* 0x000fd40000000f00 */
[----:B------:R-:W-:-:S04]  /*02a0*/  @!P0 FSETP.GTU.FTZ.AND P2, PT, |R13|, +INF , PT ;  /* 0x7f8000000d00880b */ /* 0x000fc80003f5c200 */
[----:B------:R-:W-:-:S04]  /*02b0*/  @!P0 SEL R8, RZ, 0x1, !P2 ;  /* 0x00000001ff088807 */ /* 0x000fc80005000000 */
[----:B------:R-:W-:-:S04]  /*02c0*/  PRMT R8, R8, 0x9910, RZ ;  /* 0x0000991008087816 */ /* 0x000fc800000000ff */
[----:B------:R-:W-:-:S13]  /*02d0*/  ISETP.NE.AND P0, PT, R8, RZ, PT ;  /* 0x000000ff0800720c */ /* 0x000fda0003f05270 */
        /* <DEDUP_REMOVED lines=20> */
[----:B0-----:R-:W-:-:S12]  /*0420*/  FADD.FTZ R16, |R13|, -RZ ;  /* 0x800000ff0d107221 */ /* 0x001fd80000010200 */
        /* <DEDUP_REMOVED lines=10> */
.L_x_8932:
[----:B------:R-:W0:Y:S08]  /*04d0*/  MUFU.RCP R14, R8 ;  /* 0x00000008000e7308 */ /* 0x000e300000001000 */
[----:B------:R-:W1:Y:S01]  /*04e0*/  MUFU.RCP R15, R16 ;  /* 0x00000010000f7308 */ /* 0x000e620000001000 */
[----:B0-----:R-:W-:-:S02]  /*04f0*/  FADD.FTZ R14, R14, -RZ ;  /* 0x800000ff0e0e7221 */ /* 0x001fc40000010000 */
[----:B-1----:R-:W-:Y:S01]  /*0500*/  FMUL.FTZ R15, RZ, R15 ;  /* 0x0000000fff0f7220 */ /* 0x002fe20000410000 */
[----:B------:R-:W-:Y:S05]  /*0510*/  BRA `(.L_x_8930) ;  /* 0x0000008000007947 */ /* 0x000fea0003800000 */
.L_x_8931:
[----:B------:R-:W1:Y:S02]  /*0520*/  MUFU.RCP R15, R13 ;  /* 0x0000000d000f7308 */ /* 0x000e640000001000 */
[----:B-1----:R-:W-:-:S04]  /*0530*/  FMUL.FTZ R8, R15, R12 ;  /* 0x0000000c0f087220 */ /* 0x002fc80000410000 */
[----:B------:R-:W-:Y:S02]  /*0540*/  FFMA.FTZ R12, R8, R12, R13 ;  /* 0x0000000c080c7223 */ /* 0x000fe4000001000d */
[----:B------:R-:W-:Y:S02]  /*0550*/  FADD.FTZ R15, RZ, R8 ;  /* 0x00000008ff0f7221 */ /* 0x000fe40000010000 */
[----:B0-----:R-:W-:Y:S02]  /*0560*/  FFMA.FTZ R17, RZ, R8, -1 ;  /* 0xbf800000ff117423 */ /* 0x001fe40000010008 */
[----:B------:R-:W0:Y:S02]  /*0570*/  MUFU.RCP R12, R12 ;  /* 0x0000000c000c7308 */ /* 0x000e240000001000 */
[C---:B0-----:R-:W-:Y:S02]  /*0580*/  FMUL.FTZ R14, R12.reuse, R15 ;  /* 0x0000000f0c0e7220 */ /* 0x041fe40000410000 */
[----:B------:R-:W-:-:S04]  /*0590*/  FMUL.FTZ R15, R12, R17 ;  /* 0x000000110c0f7220 */ /* 0x000fc80000410000 */
.L_x_8930:
[----:B------:R-:W-:Y:S05]  /*05a0*/  BSYNC B0 ;  /* 0x0000000000007941 */ /* 0x000fea0003800000 */
.L_x_8929:
[----:B-----5:R-:W-:Y:S01]  /*05b0*/  IADD3 R13, R7, 0x80, RZ ;  /* 0x00000080070d7810 */ /* 0x020fe20007ffe0ff */
[----:B------:R-:W-:Y:S01]  /*05c0*/  BSSY B0, `(.L_x_8933) ;  /* 0x0000038000007945 */ /* 0x000fe20003800000 */
[----:B------:R-:W-:-:S02]  /*05d0*/  HFMA2.MMA R8, -RZ, RZ, 0, 0 ;  /* 0x00000000ff087435 */ /* 0x000fc400000001ff */
[----:B------:R-:W-:-:S13]  /*05e0*/  ISETP.GE.AND P0, PT, R13, R6, PT ;  /* 0x000000060d00720c */ /* 0x000fda0003f06270 */
[----:B------:R-:W-:Y:S05]  /*05f0*/  @P0 BRA `(.L_x_8934) ;  /* 0x0000034000000947 */ /* 0x000fea0003800000 */
[----:B------:R-:W-:Y:S01]  /*0600*/  FSETP.GTU.FTZ.AND P0, PT, |R10|, +INF , PT ;  /* 0x7f8000000a00780b */ /* 0x000fe20003f1c200 */
[----:B------:R-:W-:Y:S02]  /*0610*/  IMAD.MOV.U32 R8, RZ, RZ, 0x1 ;  /* 0x00000001ff087424 */ /* 0x000fe400078e00ff */
[----:B------:R-:W-:-:S10]  /*0620*/  IMAD.MOV.U32 R9, RZ, RZ, 0x7fc00000 ;  /* 0x7fc00000ff097424 */ /* 0x000fd400078e00ff */
[----:B------:R-:W-:-:S04]  /*0630*/  @!P0 FSETP.GTU.FTZ.AND P2, PT, |R11|, +INF , PT ;  /* 0x7f8000000b00880b */ /* 0x000fc80003f5c200 */
[----:B------:R-:W-:-:S04]  /*0640*/  @!P0 SEL R8, RZ, 0x1, !P2 ;  /* 0x00000001ff088807 */ /* 0x000fc80005000000 */
[----:B------:R-:W-:-:S04]  /*0650*/  PRMT R8, R8, 0x9910, RZ ;  /* 0x0000991008087816 */ /* 0x000fc800000000ff */
[----:B------:R-:W-:Y:S02]  /*0660*/  ISETP.NE.AND P0, PT, R8, RZ, PT ;  /* 0x000000ff0800720c */ /* 0x000fe40003f05270 */
[----:B------:R-:W-:-:S11]  /*0670*/  MOV R8, 0x7fc00000 ;  /* 0x7fc0000000087802 */ /* 0x000fd60000000f00 */
        /* <DEDUP_REMOVED lines=8> */
[----:B------:R-:W-:Y:S02]  /*0700*/  @P0 FSETP.NEU.FTZ.AND P2, PT, |R11|, +INF , PT ;  /* 0x7f8000000b00080b */ /* 0x000fe40003f5d200 */
[----:B------:R-:W-:Y:S02]  /*0710*/  MOV R8, 0x1 ;  /* 0x0000000100087802 */ /* 0x000fe40000000f00 */
[----:B------:R-:W-:-:S04]  /*0720*/  @P0 SEL R8, RZ, 0x1, P2 ;  /* 0x00000001ff080807 */ /* 0x000fc80001000000 */
[----:B------:R-:W-:-:S04]  /*0730*/  PRMT R8, R8, 0x9910, RZ ;  /* 0x0000991008087816 */ /* 0x000fc800000000ff */
[----:B------:R-:W-:Y:S02]  /*0740*/  ISETP.NE.AND P0, PT, R8, RZ, PT ;  /* 0x000000ff0800720c */ /* 0x000fe40003f05270 */
[----:B------:R-:W-:-:S11]  /*0750*/  CS2R R8, SRZ ;  /* 0x0000000000087805 */ /* 0x000fd6000001ff00 */
        /* <DEDUP_REMOVED lines=17> */
.L_x_8936:
[----:B------:R-:W0:Y:S08]  /*0870*/  MUFU.RCP R8, R12 ;  /* 0x0000000c00087308 */ /* 0x000e300000001000 */
[----:B------:R-:W1:Y:S01]  /*0880*/  MUFU.RCP R9, R16 ;  /* 0x0000001000097308 */ /* 0x000e620000001000 */
[----:B0-----:R-:W-:-:S02]  /*0890*/  FADD.FTZ R8, R8, -RZ ;  /* 0x800000ff08087221 */ /* 0x001fc40000010000 */
[----:B-1----:R-:W-:Y:S01]  /*08a0*/  FMUL.FTZ R9, RZ, R9 ;  /* 0x00000009ff097220 */ /* 0x002fe20000410000 */
[----:B------:R-:W-:Y:S05]  /*08b0*/  BRA `(.L_x_8934) ;  /* 0x0000008000007947 */ /* 0x000fea0003800000 */
.L_x_8935:
        /* <DEDUP_REMOVED lines=8> */
.L_x_8934:
[----:B------:R-:W-:Y:S05]  /*0940*/  BSYNC B0 ;  /* 0x0000000000007941 */ /* 0x000fea0003800000 */
.L_x_8933:
[----:B------:R-:W-:Y:S01]  /*0950*/  IADD3 R11, R7, 0x100, RZ ;  /* 0x00000100070b7810 */ /* 0x000fe20007ffe0ff */
[----:B------:R-:W-:Y:S01]  /*0960*/  BSSY B0, `(.L_x_8937) ;  /* 0x0000034000007945 */ /* 0x000fe20003800000 */
[----:B0-----:R-:W-:-:S02]  /*0970*/  CS2R R16, SRZ ;  /* 0x0000000000107805 */ /* 0x001fc4000001ff00 */
[----:B------:R-:W-:Y:S01]  /*0980*/  ISETP.GE.AND P0, PT, R11, R6, PT ;  /* 0x000000060b00720c */ /* 0x000fe20003f06270 */
[----:B------:R-:W-:-:S12]  /*0990*/  IMAD.MOV.U32 R11, RZ, RZ, RZ ;  /* 0x000000ffff0b7224 */ /* 0x000fd800078e00ff */
[----:B------:R-:W-:Y:S05]  /*09a0*/  @P0 BRA `(.L_x_8938) ;  /* 0x000002f000000947 */ /* 0x000fea0003800000 */
[----:B------:R-:W-:Y:S01]  /*09b0*/  FSETP.GTU.FTZ.AND P0, PT, |R2|, +INF , PT ;  /* 0x7f8000000200780b */ /* 0x000fe20003f1c200 */
        /* <DEDUP_REMOVED lines=8> */
[----:B------:R-:W-:-:S04]  /*0a40*/  FSETP.NEU.FTZ.AND P0, PT, |R2|, +INF , PT ;  /* 0x7f8000000200780b */ /* 0x000fc80003f1d200 */
[----:B------:R-:W-:-:S04]  /*0a50*/  FSETP.EQ.AND P2, PT, |R3|, +INF , !P0 ;  /* 0x7f8000000300780b */ /* 0x000fc80004742200 */
[----:B------:R-:W-:Y:S02]  /*0a60*/  PLOP3.LUT P0, PT, P2, P0, PT, 0xa2, 0x0 ;  /* 0x000000000000781c */ /* 0x000fe40001701472 */
[----:B------:R-:W-:-:S05]  /*0a70*/  FSEL R16, RZ, +QNAN , !P2 ;  /* 0x7fc00000ff107808 */ /* 0x000fca0005000000 */
[----:B------:R-:W-:-:S06]  /*0a80*/  IMAD.MOV.U32 R17, RZ, RZ, R16 ;  /* 0x000000ffff117224 */ /* 0x000fcc00078e0010 */
[----:B------:R-:W-:Y:S05]  /*0a90*/  @P0 BRA `(.L_x_8938) ;  /* 0x0000020000000947 */ /* 0x000fea0003800000 */
[----:B------:R-:W-:Y:S01]  /*0aa0*/  FSETP.NEU.FTZ.AND P0, PT, |R3|, +INF , PT ;  /* 0x7f8000000300780b */ /* 0x000fe20003f1d200 */
[----:B------:R-:W-:-:S12]  /*0ab0*/  CS2R R16, SRZ ;  /* 0x0000000000107805 */ /* 0x000fd8000001ff00 */
        /* <DEDUP_REMOVED lines=17> */
.L_x_8940:
[----:B------:R-:W0:Y:S08]  /*0bd0*/  MUFU.RCP R16, R10 ;  /* 0x0000000a00107308 */ /* 0x000e300000001000 */
[----:B------:R-:W1:Y:S01]  /*0be0*/  MUFU.RCP R17, R12 ;  /* 0x0000000c00117308 */ /* 0x000e620000001000 */
[----:B0-----:R-:W-:-:S02]  /*0bf0*/  FADD.FTZ R16, R16, -RZ ;  /* 0x800000ff10107221 */ /* 0x001fc40000010000 */
[----:B-1----:R-:W-:Y:S01]  /*0c00*/  FMUL.FTZ R17, RZ, R17 ;  /* 0x00000011ff117220 */ /* 0x002fe20000410000 */
[----:B------:R-:W-:Y:S05]  /*0c10*/  BRA `(.L_x_8938) ;  /* 0x0000008000007947 */ /* 0x000fea0003800000 */
.L_x_8939:
        /* <DEDUP_REMOVED lines=8> */
.L_x_8938:
[----:B------:R-:W-:Y:S05]  /*0ca0*/  BSYNC B0 ;  /* 0x0000000000007941 */ /* 0x000fea0003800000 */
.L_x_8937:
[----:B------:R-:W-:Y:S01]  /*0cb0*/  IADD3 R3, R7, 0x180, RZ ;  /* 0x0000018007037810 */ /* 0x000fe20007ffe0ff */
[----:B------:R-:W-:Y:S01]  /*0cc0*/  BSSY B0, `(.L_x_8941) ;  /* 0x000002f000007945 */ /* 0x000fe20003800000 */
[----:B------:R-:W-:-:S02]  /*0cd0*/  HFMA2.MMA R10, -RZ, RZ, 0, 0 ;  /* 0x00000000ff0a7435 */ /* 0x000fc400000001ff */
[----:B------:R-:W-:-:S13]  /*0ce0*/  ISETP.GE.AND P0, PT, R3, R6, PT ;  /* 0x000000060300720c */ /* 0x000fda0003f06270 */
[----:B------:R-:W-:Y:S05]  /*0cf0*/  @P0 BRA `(.L_x_8942) ;  /* 0x000002b000000947 */ /* 0x000fea0003800000 */
[----:B------:R-:W-:Y:S01]  /*0d00*/  FSETP.GTU.FTZ.AND P0, PT, |R4|, +INF , PT ;  /* 0x7f8000000400780b */ /* 0x000fe20003f1c200 */
[----:B------:R-:W-:Y:S01]  /*0d10*/  IMAD.MOV.U32 R10, RZ, RZ, 0x7fc00000 ;  /* 0x7fc00000ff0a7424 */ /* 0x000fe200078e00ff */
[----:B------:R-:W-:-:S11]  /*0d20*/  MOV R11, 0x7fc00000 ;  /* 0x7fc00000000b7802 */ /* 0x000fd60000000f00 */
[----:B------:R-:W-:Y:S05]  /*0d30*/  @P0 BRA `(.L_x_8942) ;  /* 0x0000027000000947 */ /* 0x000fea0003800000 */
[----:B------:R-:W-:-:S13]  /*0d40*/  FSETP.GTU.FTZ.AND P0, PT, |R5|, +INF , PT ;  /* 0x7f8000000500780b */ /* 0x000fda0003f1c200 */
[----:B------:R-:W-:Y:S05]  /*0d50*/  @P0 BRA `(.L_x_8942) ;  /* 0x0000025000000947 */ /* 0x000fea0003800000 */
[----:B------:R-:W-:Y:S02]  /*0d60*/  FSETP.NEU.FTZ.AND P3, PT, |R4|, +INF , PT ;  /* 0x7f8000000400780b */ /* 0x000fe40003f7d200 */
[----:B------:R-:W-:-:S04]  /*0d70*/  FSETP.NEU.FTZ.AND P0, PT, |R5|, +INF , PT ;  /* 0x7f8000000500780b */ /* 0x000fc80003f1d200 */
[----:B------:R-:W-:-:S04]  /*0d80*/  PLOP3.LUT P2, PT, P3, P0, PT, 0xa8, 0x0 ;  /* 0x000000000000781c */ /* 0x000fc80001f41570 */
[----:B------:R-:W-:-:S05]  /*0d90*/  FSEL R10, RZ, +QNAN , P2 ;  /* 0x7fc00000ff0a7808 */ /* 0x000fca0001000000 */
[----:B------:R-:W-:Y:S01]  /*0da0*/  IMAD.MOV.U32 R11, RZ, RZ, R10 ;  /* 0x000000ffff0b7224 */ /* 0x000fe200078e000a */
        /* <DEDUP_REMOVED lines=19> */
.L_x_8944:
[----:B------:R-:W0:Y:S08]  /*0ee0*/  MUFU.RCP R10, R2 ;  /* 0x00000002000a7308 */ /* 0x000e300000001000 */
[----:B------:R-:W1:Y:S01]  /*0ef0*/  MUFU.RCP R11, R3 ;  /* 0x00000003000b7308 */ /* 0x000e620000001000 */
[----:B0-----:R-:W-:-:S02]  /*0f00*/  FADD.FTZ R10, R10, -RZ ;  /* 0x800000ff0a0a7221 */ /* 0x001fc40000010000 */
[----:B-1----:R-:W-:Y:S01]  /*0f10*/  FMUL.FTZ R11, RZ, R11 ;  /* 0x0000000bff0b7220 */ /* 0x002fe20000410000 */
[----:B------:R-:W-:Y:S05]  /*0f20*/  BRA `(.L_x_8942) ;  /* 0x0000008000007947 */ /* 0x000fea0003800000 */
.L_x_8943:
        /* <DEDUP_REMOVED lines=8> */
.L_x_8942:
[----:B------:R-:W-:Y:S05]  /*0fb0*/  BSYNC B0 ;  /* 0x0000000000007941 */ /* 0x000fea0003800000 */
.L_x_8941:
[----:B------:R-:W-:Y:S01]  /*0fc0*/  @!P1 LEA R2, R0, R7, 0x9 ;  /* 0x0000000700029211 */ /* 0x000fe200078e48ff */
[----:B------:R-:W-:Y:S01]  /*0fd0*/  @!P1 IMAD.MOV.U32 R7, RZ, RZ, R13 ;  /* 0x000000ffff079224 */ /* 0x000fe200078e000d */
[----:B------:R-:W-:Y:S01]  /*0fe0*/  @!P1 MOV R3, 0x8 ;  /* 0x0000000800039802 */ /* 0x000fe20000000f00 */
[----:B------:R-:W-:Y:S03]  /*0ff0*/  BSSY B0, `(.L_x_8945) ;  /* 0x000000f000007945 */ /* 0x000fe60003800000 */
[----:B------:R-:W-:Y:S01]  /*1000*/  ISETP.GE.AND P0, PT, R7, R6, PT ;  /* 0x000000060700720c */ /* 0x000fe20003f06270 */
[----:B------:R-:W-:-:S05]  /*1010*/  @!P1 IMAD.WIDE.U32 R2, R2, R3, c[0x0][0x168] ;  /* 0x00005a0002029625 */ /* 0x000fca00078e0003 */
[----:B------:R0:W-:Y:S07]  /*1020*/  @!P1 STG.E.64 [R2.64], R14 ;  /* 0x0000000e02009986 */ /* 0x0001ee000c101b04 */
[----:B------:R-:W-:Y:S05]  /*1030*/  @P0 BRA `(.L_x_8946) ;  /* 0x000000a000000947 */ /* 0x000fea0003800000 */
[----:B0-----:R-:W-:Y:S01]  /*1040*/  IMAD R2, R0, 0x200, R7 ;  /* 0x0000020000027824 */ /* 0x001fe200078e0207 */
[----:B------:R-:W-:Y:S01]  /*1050*/  IADD3 R7, R7, 0x80, RZ ;  /* 0x0000008007077810 */ /* 0x000fe20007ffe0ff */
[----:B------:R-:W-:-:S03]  /*1060*/  HFMA2.MMA R5, -RZ, RZ, 0, 4.76837158203125e-07 ;  /* 0x00000008ff057435 */ /* 0x000fc600000001ff */
[----:B------:R-:W-:-:S07]  /*1070*/  ISETP.GE.AND P0, PT, R7, R6, PT ;  /* 0x000000060700720c */ /* 0x000fce0003f06270 */
[----:B------:R-:W-:-:S05]  /*1080*/  IMAD.WIDE.U32 R2, R2, R5, c[0x0][0x168] ;  /* 0x00005a0002027625 */ /* 0x000fca00078e0005 */
[----:B------:R0:W-:Y:S01]  /*1090*/  STG.E.64 [R2.64], R8 ;  /* 0x0000000802007986 */ /* 0x0001e2000c101b04 */
[----:B------:R-:W-:Y:S01]  /*10a0*/  @!P0 IMAD R4, R0, 0x200, R7 ;  /* 0x0000020000048824 */ /* 0x000fe200078e0207 */
[----:B------:R-:W-:-:S03]  /*10b0*/  @!P0 IADD3 R7, R7, 0x80, RZ ;  /* 0x0000008007078810 */ /* 0x000fc60007ffe0ff */
[----:B------:R-:W-:-:S05]  /*10c0*/  @!P0 IMAD.WIDE.U32 R4, R4, R5, c[0x0][0x168] ;  /* 0x00005a0004048625 */ /* 0x000fca00078e0005 */
[----:B------:R0:W-:Y:S02]  /*10d0*/  @!P0 STG.E.64 [R4.64], R16 ;  /* 0x0000001004008986 */ /* 0x0001e4000c101b04 */
.L_x_8946:
[----:B------:R-:W-:Y:S05]  /*10e0*/  BSYNC B0 ;  /* 0x0000000000007941 */ /* 0x000fea0003800000 */
.L_x_8945:
[----:B------:R-:W-:-:S13]  /*10f0*/  ISETP.GE.AND P0, PT, R7, R6, PT ;  /* 0x000000060700720c */ /* 0x000fda0003f06270 */
[----:B------:R-:W-:Y:S05]  /*1100*/  @P0 EXIT ;  /* 0x000000000000094d */ /* 0x000fea0003800000 */
[----:B0-----:R-:W-:Y:S01]  /*1110*/  LEA R2, R0, R7, 0x9 ;  /* 0x0000000700027211 */ /* 0x001fe200078e48ff */
[----:B------:R-:W-:-:S04]  /*1120*/  IMAD.MOV.U32 R3, RZ, RZ, 0x8 ;  /* 0x00000008ff037424 */ /* 0x000fc800078e00ff */
[----:B------:R-:W-:-:S05]  /*1130*/  IMAD.WIDE.U32 R2, R2, R3, c[0x0][0x168] ;  /* 0x00005a0002027625 */ /* 0x000fca00078e0003 */
[----:B------:R-:W-:Y:S01]  /*1140*/  STG.E.64 [R2.64], R10 ;  /* 0x0000000a02007986 */ /* 0x000fe2000c101b04 */
[----:B------:R-:W-:Y:S05]  /*1150*/  EXIT ;  /* 0x000000000000794d */ /* 0x000fea0003800000 */
.L_x_8947:
        /* <DEDUP_REMOVED lines=10> */
.L_x_18369:


//--------------------- .text._ZN2at6native29vectorized_elementwise_kernelILi2EZZZNS0_22reciprocal_kernel_cudaERNS_18TensorIteratorBaseEENKUlvE_clEvENKUlvE2_clEvEUlN3c107complexIfEEE_St5arrayIPcLm2EEEEviT0_T1_ --------------------------
	.section	.text._ZN2at6native29vectorized_elementwise_kernelILi2EZZZNS0_22reciprocal_kernel_cudaERNS_18TensorIteratorBaseEENKUlvE_clEvENKUlvE2_clEvEUlN3c107complexIfEEE_St5arrayIPcLm2EEEEviT0_T1_,"ax",@progbits
	.sectioninfo	@"SHI_REGISTERS=32"
	.align	128
        .global         _ZN2at6native29vectorized_elementwise_kernelILi2EZZZNS0_22reciprocal_kernel_cudaERNS_18TensorIteratorBaseEENKUlvE_clEvENKUlvE2_clEvEUlN3c107complexIfEEE_St5arrayIPcLm2EEEEviT0_T1_
        .type           _ZN2at6native29vectorized_elementwise_kernelILi2EZZZNS0_22reciprocal_kernel_cudaERNS_18TensorIteratorBaseEENKUlvE_clEvENKUlvE2_clEvEUlN3c107complexIfEEE_St5arrayIPcLm2EEEEviT0_T1_,@function
        .size           _ZN2at6native29vectorized_elementwise_kernelILi2EZZZNS0_22reciprocal_kernel_cudaERNS_18TensorIteratorBaseEENKUlvE_clEvENKUlvE2_clEvEUlN3c107complexIfEEE_St5arrayIPcLm2EEEEviT0_T1_,(.L_x_18370 - _ZN2at6native29vectorized_elementwise_kernelILi2EZZZNS0_22reciprocal_kernel_cudaERNS_18TensorIteratorBaseEENKUlvE_clEvENKUlvE2_clEvEUlN3c107complexIfEEE_St5arrayIPcLm2EEEEviT0_T1_)
        .other          _ZN2at6native29vectorized_elementwise_kernelILi2EZZZNS0_22reciprocal_kernel_cudaERNS_18TensorIteratorBaseEENKUlvE_clEvENKUlvE2_clEvEUlN3c107complexIfEEE_St5arrayIPcLm2EEEEviT0_T1_,@"STO_CUDA_ENTRY STV_DEFAULT"
_ZN2at6native29vectorized_elementwise_kernelILi2EZZZNS0_22reciprocal_kernel_cudaERNS_18TensorIteratorBaseEENKUlvE_clEvENKUlvE2_clEvEUlN3c107complexIfEEE_St5arrayIPcLm2EEEEviT0_T1_:
.text._ZN2at6native29vectorized_elementwise_kernelILi2EZZZNS0_22reciprocal_kernel_cudaERNS_18TensorIteratorBaseEENKUlvE_clEvENKUlvE2_clEvEUlN3c107complexIfEEE_St5arrayIPcLm2EEEEviT0_T1_:
        /* <DEDUP_REMOVED lines=8> */
[----:B------:R-:W-:-:S10]  /*0080*/  HFMA2.MMA R0, -RZ, RZ, 0, 4.76837158203125e-07 ;  /* 0x00000008ff007435 */ /* 0x000fd400000001ff */
[----:B------:R-:W-:-:S06]  /*0090*/  IMAD.WIDE R4, R3, R0, c[0x0][0x170] ;  /* 0x00005c0003047625 */ /* 0x000fcc00078e0200 */
[----:B0-----:R-:W-:-:S05]  /*00a0*/  IMAD.WIDE.U32 R10, R2, 0x10, R4 ;  /* 0x00000010020a7825 */ /* 0x001fca00078e0004 */
[----:B------:R-:W2:Y:S04]  /*00b0*/  LDG.E.128 R4, [R10.64] ;  /* 0x000000040a047981 */ /* 0x000ea8000c1e1d00 */
[----:B------:R0:W5:Y:S04]  /*00c0*/  LDG.E.128 R20, [R10.64+0x800] ;  /* 0x000800040a147981 */ /* 0x000168000c1e1d00 */
[----:B------:R0:W5:Y:S04]  /*00d0*/  LDG.E.128 R16, [R10.64+0x1000] ;  /* 0x001000040a107981 */ /* 0x000168000c1e1d00 */
[----:B------:R0:W5:Y:S01]  /*00e0*/  LDG.E.128 R12, [R10.64+0x1800] ;  /* 0x001800040a0c7981 */ /* 0x000162000c1e1d00 */
[----:B------:R-:W-:Y:S01]  /*00f0*/  IMAD.MOV.U32 R8, RZ, RZ, 0x1 ;  /* 0x00000001ff087424 */ /* 0x000fe200078e00ff */
[----:B------:R-:W-:Y:S01]  /*0100*/  BSSY B0, `(.L_x_8949) ;  /* 0x0000034000007945 */ /* 0x000fe20003800000 */
[----:B------:R-:W-:-:S02]  /*0110*/  MOV R9, 0x7fc00000 ;  /* 0x7fc0000000097802 */ /* 0x000fc40000000f00 */
[----:B--2---:R-:W-:-:S13]  /*0120*/  FSETP.GTU.FTZ.AND P0, PT, |R4|, +INF , PT ;  /* 0x7f8000000400780b */ /* 0x004fda0003f1c200 */
[----:B------:R-:W-:-:S04]  /*0130*/  @!P0 FSETP.GTU.FTZ.AND P1, PT, |R5|, +INF , PT ;  /* 0x7f8000000500880b */ /* 0x000fc80003f3c200 */
[----:B------:R-:W-:-:S04]  /*0140*/  @!P0 SEL R8, RZ, 0x1, !P1 ;  /* 0x00000001ff088807 */ /* 0x000fc80004800000 */
[----:B------:R-:W-:-:S04]  /*0150*/  PRMT R8, R8, 0x9910, RZ ;  /* 0x0000991008087816 */ /* 0x000fc800000000ff */
[----:B------:R-:W-:Y:S01]  /*0160*/  ISETP.NE.AND P0, PT, R8, RZ, PT ;  /* 0x000000ff0800720c */ /* 0x000fe20003f05270 */
[----:B------:R-:W-:-:S12]  /*0170*/  IMAD.MOV.U32 R8, RZ, RZ, 0x7fc00000 ;  /* 0x7fc00000ff087424 */ /* 0x000fd800078e00ff */
[----:B------:R-:W-:Y:S05]  /*0180*/  @P0 BRA `(.L_x_8950) ;  /* 0x000002b000000947 */ /* 0x000fea0003800000 */
[----:B0-----:R-:W-:Y:S02]  /*0190*/  FSETP.NEU.FTZ.AND P0, PT, |R4|, +INF , PT ;  /* 0x7f8000000400780b */ /* 0x001fe40003f1d200 */
[----:B------:R-:W-:-:S11]  /*01a0*/  PRMT R10, RZ, 0x7610, R10 ;  /* 0x00007610ff0a7816 */ /* 0x000fd6000000000a */
[----:B------:R-:W-:-:S04]  /*01b0*/  @!P0 FSETP.NEU.FTZ.AND P1, PT, |R5|, +INF , PT ;  /* 0x7f8000000500880b */ /* 0x000fc80003f3d200 */
[----:B------:R-:W-:-:S04]  /*01c0*/  @!P0 SEL R10, RZ, 0x1, P1 ;  /* 0x00000001ff0a8807 */ /* 0x000fc80000800000 */
[----:B------:R-:W-:-:S04]  /*01d0*/  PRMT R10, R10, 0x9910, RZ ;  /* 0x000099100a0a7816 */ /* 0x000fc800000000ff */
[----:B------:R-:W-:-:S13]  /*01e0*/  ISETP.NE.AND P1, PT, R10, RZ, PT ;  /* 0x000000ff0a00720c */ /* 0x000fda0003f25270 */
[----:B------:R-:W-:Y:S05]  /*01f0*/  @P1 BRA `(.L_x_8950) ;  /* 0x0000024000001947 */ /* 0x000fea0003800000 */
[----:B------:R-:W-:Y:S01]  /*0200*/  @P0 FSETP.NEU.FTZ.AND P1, PT, |R5|, +INF , PT ;  /* 0x7f8000000500080b */ /* 0x000fe20003f3d200 */
[----:B------:R-:W-:-:S03]  /*0210*/  IMAD.MOV.U32 R8, RZ, RZ, 0x1 ;  /* 0x00000001ff087424 */ /* 0x000fc600078e00ff */
        /* <DEDUP_REMOVED lines=21> */
.L_x_8952:
[----:B------:R-:W0:Y:S08]  /*0370*/  MUFU.RCP R10, R10 ;  /* 0x0000000a000a7308 */ /* 0x000e300000001000 */
[----:B------:R-:W1:Y:S01]  /*0380*/  MUFU.RCP R11, R11 ;  /* 0x0000000b000b7308 */ /* 0x000e620000001000 */
[----:B0-----:R-:W-:-:S02]  /*0390*/  FADD.FTZ R8, R10, -RZ ;  /* 0x800000ff0a087221 */ /* 0x001fc40000010000 */
[----:B-1----:R-:W-:Y:S01]  /*03a0*/  FMUL.FTZ R9, RZ, R11 ;  /* 0x0000000bff097220 */ /* 0x002fe20000410000 */
[----:B------:R-:W-:Y:S05]  /*03b0*/  BRA `(.L_x_8950) ;  /* 0x0000008000007947 */ /* 0x000fea0003800000 */
.L_x_8951:
        /* <DEDUP_REMOVED lines=8> */
.L_x_8950:
[----:B0-----:R-:W-:Y:S05]  /*0440*/  BSYNC B0 ;  /* 0x0000000000007941 */ /* 0x001fea0003800000 */
.L_x_8949:
[----:B------:R-:W-:Y:S01]  /*0450*/  FSETP.GTU.FTZ.AND P0, PT, |R6|, +INF , PT ;  /* 0x7f8000000600780b */ /* 0x000fe20003f1c200 */
[----:B------:R-:W-:Y:S01]  /*0460*/  IMAD.MOV.U32 R4, RZ, RZ, 0x1 ;  /* 0x00000001ff047424 */ /* 0x000fe200078e00ff */
[----:B------:R-:W-:Y:S01]  /*0470*/  BSSY B0, `(.L_x_8953) ;  /* 0x0000033000007945 */ /* 0x000fe20003800000 */
[----:B------:R-:W-:Y:S01]  /*0480*/  MOV R10, 0x7fc00000 ;  /* 0x7fc00000000a7802 */ /* 0x000fe20000000f00 */
[----:B------:R-:W-:-:S09]  /*0490*/  IMAD.MOV.U32 R11, RZ, RZ, 0x7fc00000 ;  /* 0x7fc00000ff0b7424 */ /* 0x000fd200078e00ff */
        /* <DEDUP_REMOVED lines=35> */
.L_x_8956:
[----:B------:R-:W0:Y:S08]  /*06d0*/  MUFU.RCP R4, R4 ;  /* 0x0000000400047308 */ /* 0x000e300000001000 */
[----:B------:R-:W1:Y:S01]  /*06e0*/  MUFU.RCP R5, R5 ;  /* 0x0000000500057308 */ /* 0x000e620000001000 */
[----:B0-----:R-:W-:-:S02]  /*06f0*/  FADD.FTZ R10, R4, -RZ ;  /* 0x800000ff040a7221 */ /* 0x001fc40000010000 */
[----:B-1----:R-:W-:Y:S01]  /*0700*/  FMUL.FTZ R11, RZ, R5 ;  /* 0x00000005ff0b7220 */ /* 0x002fe20000410000 */
[----:B------:R-:W-:Y:S05]  /*0710*/  BRA `(.L_x_8954) ;  /* 0x0000008000007947 */ /* 0x000fea0003800000 */
.L_x_8955:
        /* <DEDUP_REMOVED lines=8> */
.L_x_8954:
[----:B------:R-:W-:Y:S05]  /*07a0*/  BSYNC B0 ;  /* 0x0000000000007941 */ /* 0x000fea0003800000 */
.L_x_8953:
[----:B-----5:R-:W-:Y:S01]  /*07b0*/  FSETP.GTU.FTZ.AND P0, PT, |R20|, +INF , PT ;  /* 0x7f8000001400780b */ /* 0x020fe20003f1c200 */
[----:B------:R-:W-:Y:S01]  /*07c0*/  HFMA2.MMA R4, -RZ, RZ, 0, 5.9604644775390625e-08 ;  /* 0x00000001ff047435 */ /* 0x000fe200000001ff */
[----:B------:R-:W-:Y:S01]  /*07d0*/  BSSY B0, `(.L_x_8957) ;  /* 0x0000033000007945 */ /* 0x000fe20003800000 */
[----:B------:R-:W-:-:S10]  /*07e0*/  IMAD.MOV.U32 R5, RZ, RZ, 0x7fc00000 ;  /* 0x7fc00000ff057424 */ /* 0x000fd400078e00ff */
[----:B------:R-:W-:-:S04]  /*07f0*/  @!P0 FSETP.GTU.FTZ.AND P1, PT, |R21|, +INF , PT ;  /* 0x7f8000001500880b */ /* 0x000fc80003f3c200 */
[----:B------:R-:W-:-:S04]  /*0800*/  @!P0 SEL R4, RZ, 0x1, !P1 ;  /* 0x00000001ff048807 */ /* 0x000fc80004800000 */
[----:B------:R-:W-:-:S04]  /*0810*/  PRMT R4, R4, 0x9910, RZ ;  /* 0x0000991004047816 */ /* 0x000fc800000000ff */
[----:B------:R-:W-:Y:S01]  /*0820*/  ISETP.NE.AND P0, PT, R4, RZ, PT ;  /* 0x000000ff0400720c */ /* 0x000fe20003f05270 */
[----:B------:R-:W-:-:S12]  /*0830*/  IMAD.MOV.U32 R4, RZ, RZ, 0x7fc00000 ;  /* 0x7fc00000ff047424 */ /* 0x000fd800078e00ff */
        /* <DEDUP_REMOVED lines=31> */
.L_x_8960:
[----:B------:R-:W0:Y:S08]  /*0a30*/  MUFU.RCP R6, R6 ;  /* 0x0000000600067308 */ /* 0x000e300000001000 */
[----:B------:R-:W1:Y:S01]  /*0a40*/  MUFU.RCP R7, R7 ;  /* 0x0000000700077308 */ /* 0x000e620000001000 */
[----:B0-----:R-:W-:-:S02]  /*0a50*/  FADD.FTZ R4, R6, -RZ ;  /* 0x800000ff06047221 */ /* 0x001fc40000010000 */
[----:B-1----:R-:W-:Y:S01]  /*0a60*/  FMUL.FTZ R5, RZ, R7 ;  /* 0x00000007ff057220 */ /* 0x002fe20000410000 */
[----:B------:R-:W-:Y:S05]  /*0a70*/  BRA `(.L_x_8958) ;  /* 0x0000008000007947 */ /* 0x000fea0003800000 */
.L_x_8959:
        /* <DEDUP_REMOVED lines=8> */
.L_x_8958:
[----:B------:R-:W-:Y:S05]  /*0b00*/  BSYNC B0 ;  /* 0x0000000000007941 */ /* 0x000fea0003800000 */
.L_x_8957:
[----:B------:R-:W-:Y:S01]  /*0b10*/  FSETP.GTU.FTZ.AND P0, PT, |R22|, +INF , PT ;  /* 0x7f8000001600780b */ /* 0x000fe20003f1c200 */
[----:B------:R-:W-:Y:S01]  /*0b20*/  IMAD.MOV.U32 R6, RZ, RZ, 0x1 ;  /* 0x00000001ff067424 */ /* 0x000fe200078e00ff */
[----:B------:R-:W-:Y:S01]  /*0b30*/  BSSY B0, `(.L_x_8961) ;  /* 0x0000033000007945 */ /* 0x000fe20003800000 */
[----:B------:R-:W-:-:S10]  /*0b40*/  MOV R7, 0x7fc00000 ;  /* 0x7fc0000000077802 */ /* 0x000fd40000000f00 */
        /* <DEDUP_REMOVED lines=36> */
.L_x_8964:
[----:B------:R-:W0:Y:S08]  /*0d90*/  MUFU.RCP R20, R20 ;  /* 0x0000001400147308 */ /* 0x000e300000001000 */
[----:B------:R-:W1:Y:S01]  /*0da0*/  MUFU.RCP R21, R21 ;  /* 0x0000001500157308 */ /* 0x000e620000001000 */
[----:B0-----:R-:W-:-:S02]  /*0db0*/  FADD.FTZ R6, R20, -RZ ;  /* 0x800000ff14067221 */ /* 0x001fc40000010000 */
[----:B-1----:R-:W-:Y:S01]  /*0dc0*/  FMUL.FTZ R7, RZ, R21 ;  /* 0x00000015ff077220 */ /* 0x002fe20000410000 */
[----:B------:R-:W-:Y:S05]  /*0dd0*/  BRA `(.L_x_8962) ;  /* 0x0000008000007947 */ /* 0x000fea0003800000 */
.L_x_8963:
        /* <DEDUP_REMOVED lines=8> */
.L_x_8962:
[----:B------:R-:W-:Y:S05]  /*0e60*/  BSYNC B0 ;  /* 0x0000000000007941 */ /* 0x000fea0003800000 */
.L_x_8961:
[----:B------:R-:W-:Y:S01]  /*0e70*/  FSETP.GTU.FTZ.AND P0, PT, |R16|, +INF , PT ;  /* 0x7f8000001000780b */ /* 0x000fe20003f1c200 */
[----:B------:R-:W-:Y:S01]  /*0e80*/  IMAD.MOV.U32 R20, RZ, RZ, 0x1 ;  /* 0x00000001ff147424 */ /* 0x000fe200078e00ff */
[----:B------:R-:W-:Y:S01]  /*0e90*/  BSSY B0, `(.L_x_8965) ;  /* 0x0000033000007945 */ /* 0x000fe20003800000 */
        /* <DEDUP_REMOVED lines=37> */
.L_x_8968:
[----:B------:R-:W0:Y:S08]  /*10f0*/  MUFU.RCP R22, R22 ;  /* 0x0000001600167308 */ /* 0x000e300000001000 */
[----:B------:R-:W1:Y:S01]  /*1100*/  MUFU.RCP R23, R23 ;  /* 0x0000001700177308 */ /* 0x000e620000001000 */
[----:B0-----:R-:W-:-:S02]  /*1110*/  FADD.FTZ R20, R22, -RZ ;  /* 0x800000ff16147221 */ /* 0x001fc40000010000 */
[----:B-1----:R-:W-:Y:S01]  /*1120*/  FMUL.FTZ R21, RZ, R23 ;  /* 0x00000017ff157220 */ /* 0x002fe20000410000 */
[----:B------:R-:W-:Y:S05]  /*1130*/  BRA `(.L_x_8966) ;  /* 0x0000008000007947 */ /* 0x000fea0003800000 */
.L_x_8967:
        /* <DEDUP_REMOVED lines=8> */
.L_x_8966:
[----:B------:R-:W-:Y:S05]  /*11c0*/  BSYNC B0 ;  /* 0x0000000000007941 */ /* 0x000fea0003800000 */
.L_x_8965:
[----:B------:R-:W-:Y:S01]  /*11d0*/  FSETP.GTU.FTZ.AND P0, PT, |R18|, +INF , PT ;  /* 0x7f8000001200780b */ /* 0x000fe20003f1c200 */
[----:B------:R-:W-:Y:S01]  /*11e0*/  HFMA2.MMA R16, -RZ, RZ, 0, 5.9604644775390625e-08 ;  /* 0x00000001ff107435 */ /* 0x000fe200000001ff */
[----:B------:R-:W-:Y:S01]  /*11f0*/  BSSY B0, `(.L_x_8969) ;  /* 0x0000030000007945 */ /* 0x000fe20003800000 */
[----:B------:R-:W-:Y:S01]  /*1200*/  IMAD.MOV.U32 R22, RZ, RZ, 0x7fc00000 ;  /* 0x7fc00000ff167424 */ /* 0x000fe200078e00ff */
[----:B------:R-:W-:-:S09]  /*1210*/  MOV R23, 0x7fc00000 ;  /* 0x7fc0000000177802 */ /* 0x000fd20000000f00 */
        /* <DEDUP_REMOVED lines=13> */
[----:B------:R-:W-:Y:S01]  /*12f0*/  FSETP.NEU.AND P0, PT, |R19|, +INF , P0 ;  /* 0x7f8000001300780b */ /* 0x000fe2000070d200 */
        /* <DEDUP_REMOVED lines=18> */
.L_x_8972:
[----:B------:R-:W0:Y:S08]  /*1420*/  MUFU.RCP R17, R17 ;  /* 0x0000001100117308 */ /* 0x000e300000001000 */
[----:B------:R-:W1:Y:S01]  /*1430*/  MUFU.RCP R24, R24 ;  /* 0x0000001800187308 */ /* 0x000e620000001000 */
[----:B0-----:R-:W-:-:S02]  /*1440*/  FADD.FTZ R22, R17, -RZ ;  /* 0x800000ff11167221 */ /* 0x001fc40000010000 */
[----:B-1----:R-:W-:Y:S01]  /*1450*/  FMUL.FTZ R23, RZ, R24 ;  /* 0x00000018ff177220 */ /* 0x002fe20000410000 */
[----:B------:R-:W-:Y:S05]  /*1460*/  BRA `(.L_x_8970) ;  /* 0x0000008000007947 */ /* 0x000fea0003800000 */
.L_x_8971:
        /* <DEDUP_REMOVED lines=8> */
.L_x_8970:
[----:B------:R-:W-:Y:S05]  /*14f0*/  BSYNC B0 ;  /* 0x0000000000007941 */ /* 0x000fea0003800000 */
.L_x_8969:
[----:B------:R-:W-:Y:S01]  /*1500*/  FSETP.GTU.FTZ.AND P0, PT, |R12|, +INF , PT ;  /* 0x7f8000000c00780b */ /* 0x000fe20003f1c200 */
[----:B------:R-:W-:Y:S01]  /*1510*/  BSSY B0, `(.L_x_8973) ;  /* 0x000002a000007945 */ /* 0x000fe20003800000 */
[----:B------:R-:W-:-:S11]  /*1520*/  IMAD.MOV.U32 R17, RZ, RZ, 0x7fc00000 ;  /* 0x7fc00000ff117424 */ /* 0x000fd600078e00ff */
[----:B------:R-:W-:Y:S05]  /*1530*/  @P0 BRA `(.L_x_8974) ;  /* 0x0000027000000947 */ /* 0x000fea0003800000 */
[----:B------:R-:W-:-:S13]  /*1540*/  FSETP.GTU.FTZ.AND P0, PT, |R13|, +INF , PT ;  /* 0x7f8000000d00780b */ /* 0x000fda0003f1c200 */
[----:B------:R-:W-:Y:S05]  /*1550*/  @P0 BRA `(.L_x_8974) ;  /* 0x0000025000000947 */ /* 0x000fea0003800000 */
[----:B------:R-:W-:-:S13]  /*1560*/  FSETP.NEU.FTZ.AND P0, PT, |R12|, +INF , PT ;  /* 0x7f8000000c00780b */ /* 0x000fda0003f1d200 */
[----:B------:R-:W-:-:S04]  /*1570*/  @!P0 FSETP.NEU.FTZ.AND P1, PT, |R13|, +INF , PT ;  /* 0x7f8000000d00880b */ /* 0x000fc80003f3d200 */
[----:B------:R-:W-:-:S05]  /*1580*/  @!P0 FSEL R16, RZ, +QNAN , P1 ;  /* 0x7fc00000ff108808 */ /* 0x000fca0000800000 */
[----:B------:R-:W-:Y:S01]  /*1590*/  @!P0 IMAD.MOV.U32 R17, RZ, RZ, R16 ;  /* 0x000000ffff118224 */ /* 0x000fe200078e0010 */
[----:B------:R-:W-:Y:S05]  /*15a0*/  @!P0 BRA `(.L_x_8974) ;  /* 0x0000020000008947 */ /* 0x000fea0003800000 */
        /* <DEDUP_REMOVED lines=19> */
.L_x_8976:
[----:B------:R-:W0:Y:S08]  /*16e0*/  MUFU.RCP R18, R18 ;  /* 0x0000001200127308 */ /* 0x000e300000001000 */
[----:B------:R-:W1:Y:S01]  /*16f0*/  MUFU.RCP R19, R19 ;  /* 0x0000001300137308 */ /* 0x000e620000001000 */
[----:B0-----:R-:W-:-:S02]  /*1700*/  FADD.FTZ R16, R18, -RZ ;  /* 0x800000ff12107221 */ /* 0x001fc40000010000 */
[----:B-1----:R-:W-:Y:S01]  /*1710*/  FMUL.FTZ R17, RZ, R19 ;  /* 0x00000013ff117220 */ /* 0x002fe20000410000 */
[----:B------:R-:W-:Y:S05]  /*1720*/  BRA `(.L_x_8974) ;  /* 0x0000008000007947 */ /* 0x000fea0003800000 */
.L_x_8975:
        /* <DEDUP_REMOVED lines=8> */
.L_x_8974:
[----:B------:R-:W-:Y:S05]  /*17b0*/  BSYNC B0 ;  /* 0x0000000000007941 */ /* 0x000fea0003800000 */
.L_x_8973:
[----:B------:R-:W-:Y:S01]  /*17c0*/  FSETP.GTU.FTZ.AND P0, PT, |R14|, +INF , PT ;  /* 0x7f8000000e00780b */ /* 0x000fe20003f1c200 */
[----:B------:R-:W-:Y:S01]  /*17d0*/  BSSY B0, `(.L_x_8977) ;  /* 0x000002b000007945 */ /* 0x000fe20003800000 */
[----:B------:R-:W-:Y:S01]  /*17e0*/  MOV R18, 0x7fc00000 ;  /* 0x7fc0000000127802 */ /* 0x000fe20000000f00 */
[----:B------:R-:W-:-:S10]  /*17f0*/  IMAD.MOV.U32 R19, RZ, RZ, 0x7fc00000 ;  /* 0x7fc00000ff137424 */ /* 0x000fd400078e00ff */
        /* <DEDUP_REMOVED lines=27> */
.L_x_8980:
[----:B------:R-:W0:Y:S08]  /*19b0*/  MUFU.RCP R12, R12 ;  /* 0x0000000c000c7308 */ /* 0x000e300000001000 */
[----:B------:R-:W1:Y:S01]  /*19c0*/  MUFU.RCP R13, R13 ;  /* 0x0000000d000d7308 */ /* 0x000e620000001000 */
[----:B0-----:R-:W-:-:S02]  /*19d0*/  FADD.FTZ R18, R12, -RZ ;  /* 0x800000ff0c127221 */ /* 0x001fc40000010000 */
[----:B-1----:R-:W-:Y:S01]  /*19e0*/  FMUL.FTZ R19, RZ, R13 ;  /* 0x0000000dff137220 */ /* 0x002fe20000410000 */
[----:B------:R-:W-:Y:S05]  /*19f0*/  BRA `(.L_x_8978) ;  /* 0x0000008000007947 */ /* 0x000fea0003800000 */
.L_x_8979:
        /* <DEDUP_REMOVED lines=8> */
.L_x_8978:
[----:B------:R-:W-:Y:S05]  /*1a80*/  BSYNC B0 ;  /* 0x0000000000007941 */ /* 0x000fea0003800000 */
.L_x_8977:
[----:B------:R-:W-:-:S06]  /*1a90*/  IMAD.WIDE.U32 R12, R3, R0, c[0x0][0x168] ;  /* 0x00005a00030c7625 */ /* 0x000fcc00078e0000 */
[----:B------:R-:W-:-:S05]  /*1aa0*/  IMAD.WIDE R12, R2, 0x10, R12 ;  /* 0x00000010020c7825 */ /* 0x000fca00078e020c */
[----:B------:R-:W-:Y:S04]  /*1ab0*/  STG.E.128 [R12.64], R8 ;  /* 0x000000080c007986 */ /* 0x000fe8000c101d04 */
[----:B------:R-:W-:Y:S04]  /*1ac0*/  STG.E.128 [R12.64+0x800], R4 ;  /* 0x000800040c007986 */ /* 0x000fe8000c101d04 */
[----:B------:R-:W-:Y:S04]  /*1ad0*/  STG.E.128 [R12.64+0x1000], R20 ;  /* 0x001000140c007986 */ /* 0x000fe8000c101d04 */
[----:B------:R-:W-:Y:S01]  /*1ae0*/  STG.E.128 [R12.64+0x1800], R16 ;  /* 0x001800100c007986 */ /* 0x000fe2000c101d04 */
[----:B------:R-:W-:Y:S05]  /*1af0*/  EXIT ;  /* 0x000000000000794d */ /* 0x000fea0003800000 */
.L_x_8948:
[----:B------:R-:W0:Y:S01]  /*1b00*/  S2R R2, SR_TID.X ;  /* 0x0000000000027919 */ /* 0x000e220000002100 */
[----:B------:R-:W-:Y:S01]  /*1b10*/  CS2R R20, SRZ ;  /* 0x0000000000147805 */ /* 0x000fe2000001ff00 */
[----:B------:R-:W-:Y:S01]  /*1b20*/  CS2R R22, SRZ ;  /* 0x0000000000167805 */ /* 0x000fe2000001ff00 */
[----:B0-----:R-:W-:-:S02]  /*1b30*/  ISETP.GE.AND P0, PT, R2, R0, PT ;  /* 0x000000000200720c */ /* 0x001fc40003f06270 */
[----:B------:R-:W-:-:S11]  /*1b40*/  MOV R10, R2 ;  /* 0x00000002000a7202 */ /* 0x000fd60000000f00 */
[----:B------:R-:W-:Y:S01]  /*1b50*/  @!P0 IMAD.IADD R7, R3, 0x1, R10 ;  /* 0x0000000103078824 */ /* 0x000fe200078e020a */
[----:B------:R-:W-:-:S04]  /*1b60*/  @!P0 IADD3 R10, R10, 0x80, RZ ;  /* 0x000000800a0a8810 */ /* 0x000fc80007ffe0ff */
[----:B------:R-:W-:-:S13]  /*1b70*/  ISETP.GE.AND P6, PT, R10, R0, PT ;  /* 0x000000000a00720c */ /* 0x000fda0003fc6270 */
[----:B------:R-:W-:Y:S01]  /*1b80*/  @!P6 IMAD.IADD R4, R3, 0x1, R10 ;  /* 0x000000010304e824 */ /* 0x000fe200078e020a */
[----:B------:R-:W-:Y:S02]  /*1b90*/  @!P6 IADD3 R10, R10, 0x80, RZ ;  /* 0x000000800a0ae810 */ /* 0x000fe40007ffe0ff */
[----:B------:R-:W-:Y:S02]  /*1ba0*/  @!P6 MOV R5, 0x8 ;  /* 0x000000080005e802 */ /* 0x000fe40000000f00 */
[----:B------:R-:W-:-:S03]  /*1bb0*/  ISETP.GE.AND P5, PT, R10, R0, PT ;  /* 0x000000000a00720c */ /* 0x000fc60003fa6270 */
[----:B------:R-:W-:-:S05]  /*1bc0*/  @!P6 IMAD.WIDE.U32 R4, R4, R5, c[0x0][0x170] ;  /* 0x00005c000404e625 */ /* 0x000fca00078e0005 */
[----:B------:R0:W5:Y:S05]  /*1bd0*/  @!P6 LDG.E.64 R20, [R4.64] ;  /* 0x000000040414e981 */ /* 0x00016a000c1e1b00 */
[----:B------:R-:W-:Y:S02]  /*1be0*/  @!P5 IADD3 R6, R3, R10, RZ ;  /* 0x0000000a0306d210 */ /* 0x000fe40007ffe0ff */
        /* <DEDUP_REMOVED lines=11> */
[----:B------:R-:W-:Y:S01]  /*1ca0*/  @!P4 IMAD.MOV.U32 R25, RZ, RZ, 0x8 ;  /* 0x00000008ff19c424 */ /* 0x000fe200078e00ff */
[----:B------:R-:W-:Y:S01]  /*1cb0*/  @!P3 MOV R27, 0x8 ;  /* 0x00000008001bb802 */ /* 0x000fe20000000f00 */
[----:B------:R-:W-:-:S10]  /*1cc0*/  CS2R R16, SRZ ;  /* 0x0000000000107805 */ /* 0x000fd4000001ff00 */
[----:B------:R-:W-:Y:S01]  /*1cd0*/  @!P1 IMAD.IADD R8, R3, 0x1, R10 ;  /* 0x0000000103089824 */ /* 0x000fe200078e020a */
[----:B------:R-:W-:-:S04]  /*1ce0*/  @!P1 IADD3 R10, R10, 0x80, RZ ;  /* 0x000000800a0a9810 */ /* 0x000fc80007ffe0ff */
[----:B------:R-:W-:Y:S01]  /*1cf0*/  ISETP.GE.AND P6, PT, R10, R0, PT ;  /* 0x000000000a00720c */ /* 0x000fe20003fc6270 */
[----:B------:R-:W-:Y:S01]  /*1d00*/  CS2R R14, SRZ ;  /* 0x00000000000e7805 */ /* 0x000fe2000001ff00 */
[----:B------:R-:W-:-:S04]  /*1d10*/  @!P4 IMAD.WIDE.U32 R24, R24, R25, c[0x0][0x170] ;  /* 0x00005c001818c625 */ /* 0x000fc800078e0019 */
[----:B------:R-:W-:Y:S01]  /*1d20*/  @!P3 IMAD.WIDE.U32 R26, R26, R27, c[0x0][0x170] ;  /* 0x00005c001a1ab625 */ /* 0x000fe200078e001b */
[----:B------:R-:W-:Y:S01]  /*1d30*/  @!P5 MOV R9, 0x8 ;  /* 0x000000080009d802 */ /* 0x000fe20000000f00 */
[----:B------:R1:W5:Y:S02]  /*1d40*/  @!P4 LDG.E.64 R16, [R24.64] ;  /* 0x000000041810c981 */ /* 0x000364000c1e1b00 */
[----:B------:R-:W-:Y:S02]  /*1d50*/  @!P0 IMAD.MOV.U32 R12, RZ, RZ, 0x8 ;  /* 0x00000008ff0c8424 */ /* 0x000fe400078e00ff */
[----:B------:R2:W5:Y:S01]  /*1d60*/  @!P3 LDG.E.64 R14, [R26.64] ;  /* 0x000000041a0eb981 */ /* 0x000562000c1e1b00 */
[----:B------:R-:W-:Y:S02]  /*1d70*/  @!P2 IMAD.MOV.U32 R29, RZ, RZ, 0x8 ;  /* 0x00000008ff1da424 */ /* 0x000fe400078e00ff */
[----:B0-----:R-:W-:-:S04]  /*1d80*/  @!P0 IMAD.WIDE.U32 R4, R7, R12, c[0x0][0x170] ;  /* 0x00005c0007048625 */ /* 0x001fc800078e000c */
[----:B-1----:R-:W-:Y:S01]  /*1d90*/  @!P1 IMAD.MOV.U32 R25, RZ, RZ, 0x8 ;  /* 0x00000008ff199424 */ /* 0x002fe200078e00ff */
[----:B--2---:R-:W-:Y:S01]  /*1da0*/  @!P6 IADD3 R26, R3, R10, RZ ;  /* 0x0000000a031ae210 */ /* 0x004fe20007ffe0ff */
[----:B------:R-:W-:Y:S01]  /*1db0*/  @!P6 IMAD.MOV.U32 R27, RZ, RZ, 0x8 ;  /* 0x00000008ff1be424 */ /* 0x000fe200078e00ff */
[----:B------:R-:W-:Y:S01]  /*1dc0*/  CS2R R12, SRZ ;  /* 0x00000000000c7805 */ /* 0x000fe2000001ff00 */
[----:B------:R-:W-:Y:S01]  /*1dd0*/  @!P5 IMAD.WIDE.U32 R6, R6, R9, c[0x0][0x170] ;  /* 0x00005c000606d625 */ /* 0x000fe200078e0009 */
[----:B------:R-:W-:Y:S01]  /*1de0*/  CS2R R10, SRZ ;  /* 0x00000000000a7805 */ /* 0x000fe2000001ff00 */
[----:B------:R-:W-:Y:S01]  /*1df0*/  CS2R R18, SRZ ;  /* 0x0000000000127805 */ /* 0x000fe2000001ff00 */
[----:B------:R-:W-:Y:S01]  /*1e00*/  BSSY B0, `(.L_x_8981) ;  /* 0x0000041000007945 */ /* 0x000fe20003800000 */
[----:B------:R-:W-:Y:S01]  /*1e10*/  @!P1 IMAD.WIDE.U32 R24, R8, R25, c[0x0][0x170] ;  /* 0x00005c0008189625 */ /* 0x000fe200078e0019 */
[----:B------:R0:W5:Y:S01]  /*1e20*/  @!P0 LDG.E.64 R22, [R4.64] ;  /* 0x0000000404168981 */ /* 0x000162000c1e1b00 */
[----:B------:R-:W-:-:S02]  /*1e30*/  CS2R R8, SRZ ;  /* 0x0000000000087805 */ /* 0x000fc4000001ff00 */
[----:B------:R-:W-:Y:S01]  /*1e40*/  @!P2 IMAD.WIDE.U32 R28, R28, R29, c[0x0][0x170] ;  /* 0x00005c001c1ca625 */ /* 0x000fe200078e001d */
[----:B------:R1:W5:Y:S03]  /*1e50*/  @!P1 LDG.E.64 R10, [R24.64] ;  /* 0x00000004180a9981 */ /* 0x000366000c1e1b00 */
[----:B------:R-:W-:Y:S01]  /*1e60*/  @!P6 IMAD.WIDE.U32 R26, R26, R27, c[0x0][0x170] ;  /* 0x00005c001a1ae625 */ /* 0x000fe200078e001b */
[----:B------:R1:W5:Y:S04]  /*1e70*/  @!P2 LDG.E.64 R12, [R28.64] ;  /* 0x000000041c0ca981 */ /* 0x000368000c1e1b00 */
[----:B------:R1:W5:Y:S01]  /*1e80*/  @!P6 LDG.E.64 R8, [R26.64] ;  /* 0x000000041a08e981 */ /* 0x000362000c1e1b00 */
[----:B0-----:R-:W-:-:S03]  /*1e90*/  IMAD.MOV.U32 R5, RZ, RZ, RZ ;  /* 0x000000ffff057224 */ /* 0x001fc600078e00ff */
[----:B------:R0:W5:Y:S02]  /*1ea0*/  @!P5 LDG.E.64 R18, [R6.64] ;  /* 0x000000040612d981 */ /* 0x000164000c1e1b00 */
[----:B0-----:R-:W-:Y:S01]  /*1eb0*/  CS2R R6, SRZ ;  /* 0x0000000000067805 */ /* 0x001fe2000001ff00 */
[----:B------:R-:W-:Y:S05]  /*1ec0*/  @P0 BRA `(.L_x_8982) ;  /* 0x0000034000000947 */ /* 0x000fea0003800000 */
[----:B-1---5:R-:W-:Y:S01]  /*1ed0*/  FSETP.GTU.FTZ.AND P1, PT, |R22|, +INF , PT ;  /* 0x7f8000001600780b */ /* 0x022fe20003f3c200 */
[----:B------:R-:W-:Y:S01]  /*1ee0*/  HFMA2.MMA R4, -RZ, RZ, 0, 5.9604644775390625e-08 ;  /* 0x00000001ff047435 */ /* 0x000fe200000001ff */
[----:B------:R-:W-:Y:S02]  /*1ef0*/  IMAD.MOV.U32 R6, RZ, RZ, 0x7fc00000 ;  /* 0x7fc00000ff067424 */ /* 0x000fe400078e00ff */
        /* <DEDUP_REMOVED lines=14> */
[----:B------:R-:W-:Y:S01]  /*1fe0*/  CS2R R6, SRZ ;  /* 0x0000000000067805 */ /* 0x000fe2000001ff00 */
[----:B------:R-:W-:Y:S02]  /*1ff0*/  MOV R4, 0x1 ;  /* 0x0000000100047802 */ /* 0x000fe40000000f00 */
        /* <DEDUP_REMOVED lines=20> */
.L_x_8984:
[----:B------:R-:W0:Y:S08]  /*2140*/  MUFU.RCP R6, R4 ;  /* 0x0000000400067308 */ /* 0x000e300000001000 */
[----:B------:R-:W1:Y:S01]  /*2150*/  MUFU.RCP R7, R24 ;  /* 0x0000001800077308 */ /* 0x000e620000001000 */
[----:B0-----:R-:W-:-:S02]  /*2160*/  FADD.FTZ R6, R6, -RZ ;  /* 0x800000ff06067221 */ /* 0x001fc40000010000 */
[----:B-1----:R-:W-:Y:S01]  /*2170*/  FMUL.FTZ R7, RZ, R7 ;  /* 0x00000007ff077220 */ /* 0x002fe20000410000 */
[----:B------:R-:W-:Y:S05]  /*2180*/  BRA `(.L_x_8982) ;  /* 0x0000008000007947 */ /* 0x000fea0003800000 */
.L_x_8983:
        /* <DEDUP_REMOVED lines=8> */
.L_x_8982:
[----:B-1----:R-:W-:Y:S05]  /*2210*/  BSYNC B0 ;  /* 0x0000000000007941 */ /* 0x002fea0003800000 */
.L_x_8981:
[----:B-----5:R-:W-:Y:S01]  /*2220*/  IADD3 R23, R2, 0x80, RZ ;  /* 0x0000008002177810 */ /* 0x020fe20007ffe0ff */
[----:B------:R-:W-:Y:S01]  /*2230*/  BSSY B0, `(.L_x_8985) ;  /* 0x0000038000007945 */ /* 0x000fe20003800000 */
[----:B------:R-:W-:-:S02]  /*2240*/  IMAD.MOV.U32 R4, RZ, RZ, RZ ;  /* 0x000000ffff047224 */ /* 0x000fc400078e00ff */
        /* <DEDUP_REMOVED lines=41> */
.L_x_8988:
[----:B------:R-:W0:Y:S08]  /*24e0*/  MUFU.RCP R4, R22 ;  /* 0x0000001600047308 */ /* 0x000e300000001000 */
[----:B------:R-:W1:Y:S01]  /*24f0*/  MUFU.RCP R5, R23 ;  /* 0x0000001700057308 */ /* 0x000e620000001000 */
[----:B0-----:R-:W-:-:S02]  /*2500*/  FADD.FTZ R4, R4, -RZ ;  /* 0x800000ff04047221 */ /* 0x001fc40000010000 */
[----:B-1----:R-:W-:Y:S01]  /*2510*/  FMUL.FTZ R5, RZ, R5 ;  /* 0x00000005ff057220 */ /* 0x002fe20000410000 */
[----:B------:R-:W-:Y:S05]  /*2520*/  BRA `(.L_x_8986) ;  /* 0x0000008000007947 */ /* 0x000fea0003800000 */
.L_x_8987:
        /* <DEDUP_REMOVED lines=8> */
.L_x_8986:
[----:B------:R-:W-:Y:S05]  /*25b0*/  BSYNC B0 ;  /* 0x0000000000007941 */ /* 0x000fea0003800000 */
.L_x_8985:
[----:B------:R-:W-:Y:S01]  /*25c0*/  IADD3 R21, R2, 0x100, RZ ;  /* 0x0000010002157810 */ /* 0x000fe20007ffe0ff */
[----:B------:R-:W-:Y:S01]  /*25d0*/  BSSY B0, `(.L_x_8989) ;  /* 0x0000039000007945 */ /* 0x000fe20003800000 */
[----:B------:R-:W-:-:S02]  /*25e0*/  CS2R R22, SRZ ;  /* 0x0000000000167805 */ /* 0x000fc4000001ff00 */
[----:B------:R-:W-:Y:S01]  /*25f0*/  ISETP.GE.AND P1, PT, R21, R0, PT ;  /* 0x000000001500720c */ /* 0x000fe20003f26270 */
[----:B------:R-:W-:-:S12]  /*2600*/  HFMA2.MMA R21, -RZ, RZ, 0, 0 ;  /* 0x00000000ff157435 */ /* 0x000fd800000001ff */
[----:B------:R-:W-:Y:S05]  /*2610*/  @P1 BRA `(.L_x_8990) ;  /* 0x0000034000001947 */ /* 0x000fea0003800000 */
[----:B------:R-:W-:Y:S01]  /*2620*/  FSETP.GTU.FTZ.AND P1, PT, |R18|, +INF , PT ;  /* 0x7f8000001200780b */ /* 0x000fe20003f3c200 */
[----:B------:R-:W-:Y:S01]  /*2630*/  IMAD.MOV.U32 R20, RZ, RZ, 0x1 ;  /* 0x00000001ff147424 */ /* 0x000fe200078e00ff */
[----:B------:R-:W-:Y:S01]  /*2640*/  MOV R23, 0x7fc00000 ;  /* 0x7fc0000000177802 */ /* 0x000fe20000000f00 */
[----:B------:R-:W-:-:S10]  /*2650*/  IMAD.MOV.U32 R22, RZ, RZ, 0x7fc00000 ;  /* 0x7fc00000ff167424 */ /* 0x000fd400078e00ff */
        /* <DEDUP_REMOVED lines=35> */
.L_x_8992:
[----:B------:R-:W0:Y:S08]  /*2890*/  MUFU.RCP R22, R20 ;  /* 0x0000001400167308 */ /* 0x000e300000001000 */
[----:B------:R-:W1:Y:S01]  /*28a0*/  MUFU.RCP R23, R24 ;  /* 0x0000001800177308 */ /* 0x000e620000001000 */
[----:B0-----:R-:W-:-:S02]  /*28b0*/  FADD.FTZ R22, R22, -RZ ;  /* 0x800000ff16167221 */ /* 0x001fc40000010000 */
[----:B-1----:R-:W-:Y:S01]  /*28c0*/  FMUL.FTZ R23, RZ, R23 ;  /* 0x00000017ff177220 */ /* 0x002fe20000410000 */
[----:B------:R-:W-:Y:S05]  /*28d0*/  BRA `(.L_x_8990) ;  /* 0x0000008000007947 */ /* 0x000fea0003800000 */
.L_x_8991:
        /* <DEDUP_REMOVED lines=8> */
.L_x_8990:
[----:B------:R-:W-:Y:S05]  /*2960*/  BSYNC B0 ;  /* 0x0000000000007941 */ /* 0x000fea0003800000 */
.L_x_8989:
[----:B------:R-:W-:Y:S01]  /*2970*/  IADD3 R19, R2, 0x180, RZ ;  /* 0x0000018002137810 */ /* 0x000fe20007ffe0ff */
[----:B------:R-:W-:Y:S01]  /*2980*/  BSSY B0, `(.L_x_8993) ;  /* 0x0000038000007945 */ /* 0x000fe20003800000 */
[----:B------:R-:W-:-:S02]  /*2990*/  IMAD.MOV.U32 R20, RZ, RZ, RZ ;  /* 0x000000ffff147224 */ /* 0x000fc400078e00ff */
[----:B------:R-:W-:-:S13]  /*29a0*/  ISETP.GE.AND P1, PT, R19, R0, PT ;  /* 0x000000001300720c */ /* 0x000fda0003f26270 */
        /* <DEDUP_REMOVED lines=40> */
.L_x_8996:
[----:B------:R-:W0:Y:S08]  /*2c30*/  MUFU.RCP R20, R18 ;  /* 0x0000001200147308 */ /* 0x000e300000001000 */
[----:B------:R-:W1:Y:S01]  /*2c40*/  MUFU.RCP R21, R19 ;  /* 0x0000001300157308 */ /* 0x000e620000001000 */
[----:B0-----:R-:W-:-:S02]  /*2c50*/  FADD.FTZ R20, R20, -RZ ;  /* 0x800000ff14147221 */ /* 0x001fc40000010000 */
[----:B-1----:R-:W-:Y:S01]  /*2c60*/  FMUL.FTZ R21, RZ, R21 ;  /* 0x00000015ff157220 */ /* 0x002fe20000410000 */
[----:B------:R-:W-:Y:S05]  /*2c70*/  BRA `(.L_x_8994) ;  /* 0x0000008000007947 */ /* 0x000fea0003800000 */
.L_x_8995:
        /* <DEDUP_REMOVED lines=8> */
.L_x_8994:
[----:B------:R-:W-:Y:S05]  /*2d00*/  BSYNC B0 ;  /* 0x0000000000007941 */ /* 0x000fea0003800000 */
.L_x_8993:
[----:B------:R-:W-:Y:S01]  /*2d10*/  IADD3 R17, R2, 0x200, RZ ;  /* 0x0000020002117810 */ /* 0x000fe20007ffe0ff */
[----:B------:R-:W-:Y:S01]  /*2d20*/  BSSY B0, `(.L_x_8997) ;  /* 0x0000039000007945 */ /* 0x000fe20003800000 */
[----:B------:R-:W-:-:S02]  /*2d30*/  CS2R R18, SRZ ;  /* 0x0000000000127805 */ /* 0x000fc4000001ff00 */
[----:B------:R-:W-:Y:S01]  /*2d40*/  ISETP.GE.AND P1, PT, R17, R0, PT ;  /* 0x000000001100720c */ /* 0x000fe20003f26270 */
[----:B------:R-:W-:-:S12]  /*2d50*/  IMAD.MOV.U32 R17, RZ, RZ, RZ ;  /* 0x000000ffff117224 */ /* 0x000fd800078e00ff */
        /* <DEDUP_REMOVED lines=40> */
.L_x_9000:
[----:B------:R-:W0:Y:S08]  /*2fe0*/  MUFU.RCP R18, R16 ;  /* 0x0000001000127308 */ /* 0x000e300000001000 */
[----:B------:R-:W1:Y:S01]  /*2ff0*/  MUFU.RCP R19, R24 ;  /* 0x0000001800137308 */ /* 0x000e620000001000 */
[----:B0-----:R-:W-:-:S02]  /*3000*/  FADD.FTZ R18, R18, -RZ ;  /* 0x800000ff12127221 */ /* 0x001fc40000010000 */
[----:B-1----:R-:W-:Y:S01]  /*3010*/  FMUL.FTZ R19, RZ, R19 ;  /* 0x00000013ff137220 */ /* 0x002fe20000410000 */
[----:B------:R-:W-:Y:S05]  /*3020*/  BRA `(.L_x_8998) ;  /* 0x0000008000007947 */ /* 0x000fea0003800000 */
.L_x_8999:
        /* <DEDUP_REMOVED lines=8> */
.L_x_8998:
[----:B------:R-:W-:Y:S05]  /*30b0*/  BSYNC B0 ;  /* 0x0000000000007941 */ /* 0x000fea0003800000 */
.L_x_8997:
[----:B------:R-:W-:Y:S01]  /*30c0*/  IADD3 R15, R2, 0x280, RZ ;  /* 0x00000280020f7810 */ /* 0x000fe20007ffe0ff */
[----:B------:R-:W-:Y:S01]  /*30d0*/  BSSY B0, `(.L_x_9001) ;  /* 0x0000038000007945 */ /* 0x000fe20003800000 */
[----:B------:R-:W-:-:S02]  /*30e0*/  IMAD.MOV.U32 R16, RZ, RZ, RZ ;  /* 0x000000ffff107224 */ /* 0x000fc400078e00ff */
[----:B------:R-:W-:-:S13]  /*30f0*/  ISETP.GE.AND P1, PT, R15, R0, PT ;  /* 0x000000000f00720c */ /* 0x000fda0003f26270 */
[----:B------:R-:W-:Y:S05]  /*3100*/  @P1 BRA `(.L_x_9002) ;  /* 0x0000034000001947 */ /* 0x000fea0003800000 */
[----:B------:R-:W-:Y:S01]  /*3110*/  FSETP.GTU.FTZ.AND P1, PT, |R12|, +INF , PT ;  /* 0x7f8000000c00780b */ /* 0x000fe20003f3c200 */
[----:B------:R-:W-:Y:S01]  /*3120*/  IMAD.MOV.U32 R16, RZ, RZ, 0x7fc00000 ;  /* 0x7fc00000ff107424 */ /* 0x000fe200078e00ff */
[----:B------:R-:W-:Y:S02]  /*3130*/  MOV R14, 0x1 ;  /* 0x00000001000e7802 */ /* 0x000fe40000000f00 */
[----:B------:R-:W-:-:S09]  /*3140*/  MOV R17, 0x7fc00000 ;  /* 0x7fc0000000117802 */ /* 0x000fd20000000f00 */
        /* <DEDUP_REMOVED lines=35> */
.L_x_9004:
[----:B------:R-:W0:Y:S08]  /*3380*/  MUFU.RCP R16, R14 ;  /* 0x0000000e00107308 */ /* 0x000e300000001000 */
[----:B------:R-:W1:Y:S01]  /*3390*/  MUFU.RCP R17, R15 ;  /* 0x0000000f00117308 */ /* 0x000e620000001000 */
[----:B0-----:R-:W-:-:S02]  /*33a0*/  FADD.FTZ R16, R16, -RZ ;  /* 0x800000ff10107221 */ /* 0x001fc40000010000 */
[----:B-1----:R-:W-:Y:S01]  /*33b0*/  FMUL.FTZ R17, RZ, R17 ;  /* 0x00000011ff117220 */ /* 0x002fe20000410000 */
[----:B------:R-:W-:Y:S05]  /*33c0*/  BRA `(.L_x_9002) ;  /* 0x0000008000007947 */ /* 0x000fea0003800000 */
.L_x_9003:
        /* <DEDUP_REMOVED lines=8> */
.L_x_9002:
[----:B------:R-:W-:Y:S05]  /*3450*/  BSYNC B0 ;  /* 0x0000000000007941 */ /* 0x000fea0003800000 */
.L_x_9001:
[----:B------:R-:W-:Y:S01]  /*3460*/  IADD3 R13, R2, 0x300, RZ ;  /* 0x00000300020d7810 */ /* 0x000fe20007ffe0ff */
[----:B------:R-:W-:Y:S01]  /*3470*/  BSSY B0, `(.L_x_9005) ;  /* 0x0000039000007945 */ /* 0x000fe20003800000 */
[----:B------:R-:W-:-:S02]  /*3480*/  HFMA2.MMA R15, -RZ, RZ, 0, 0 ;  /* 0x00000000ff0f7435 */ /* 0x000fc400000001ff */
[----:B------:R-:W-:Y:S02]  /*3490*/  ISETP.GE.AND P1, PT, R13, R0, PT ;  /* 0x000000000d00720c */ /* 0x000fe40003f26270 */
[----:B------:R-:W-:-:S11]  /*34a0*/  CS2R R12, SRZ ;  /* 0x00000000000c7805 */ /* 0x000fd6000001ff00 */
        /* <DEDUP_REMOVED lines=40> */
.L_x_9008:
[----:B------:R-:W0:Y:S08]  /*3730*/  MUFU.RCP R12, R14 ;  /* 0x0000000e000c7308 */ /* 0x000e300000001000 */
[----:B------:R-:W1:Y:S01]  /*3740*/  MUFU.RCP R13, R24 ;  /* 0x00000018000d7308 */ /* 0x000e620000001000 */
[----:B0-----:R-:W-:-:S02]  /*3750*/  FADD.FTZ R12, R12, -RZ ;  /* 0x800000ff0c0c7221 */ /* 0x001fc40000010000 */
[----:B-1----:R-:W-:Y:S01]  /*3760*/  FMUL.FTZ R13, RZ, R13 ;  /* 0x0000000dff0d7220 */ /* 0x002fe20000410000 */
[----:B------:R-:W-:Y:S05]  /*3770*/  BRA `(.L_x_9006) ;  /* 0x0000008000007947 */ /* 0x000fea0003800000 */
.L_x_9007:
        /* <DEDUP_REMOVED lines=8> */
.L_x_9006:
[----:B------:R-:W-:Y:S05]  /*3800*/  BSYNC B0 ;  /* 0x0000000000007941 */ /* 0x000fea0003800000 */
.L_x_9005:
[----:B------:R-:W-:Y:S01]  /*3810*/  IADD3 R11, R2, 0x380, RZ ;  /* 0x00000380020b7810 */ /* 0x000fe20007ffe0ff */
[----:B------:R-:W-:Y:S01]  /*3820*/  BSSY B0, `(.L_x_9009) ;  /* 0x000002f000007945 */ /* 0x000fe20003800000 */
[----:B------:R-:W-:-:S02]  /*3830*/  IMAD.MOV.U32 R14, RZ, RZ, RZ ;  /* 0x000000ffff0e7224 */ /* 0x000fc400078e00ff */
        /* <DEDUP_REMOVED lines=8> */
[----:B------:R-:W-:-:S13]  /*38c0*/  FSETP.NEU.FTZ.AND P1, PT, |R8|, +INF , PT ;  /* 0x7f8000000800780b */ /* 0x000fda0003f3d200 */
[----:B------:R-:W-:-:S04]  /*38d0*/  @!P1 FSETP.NEU.FTZ.AND P2, PT, |R9|, +INF , PT ;  /* 0x7f8000000900980b */ /* 0x000fc80003f5d200 */
[----:B------:R-:W-:-:S04]  /*38e0*/  @!P1 FSEL R14, RZ, +QNAN , P2 ;  /* 0x7fc00000ff0e9808 */ /* 0x000fc80001000000 */
[----:B------:R-:W-:Y:S01]  /*38f0*/  @!P1 MOV R15, R14 ;  /* 0x0000000e000f9202 */ /* 0x000fe20000000f00 */
        /* <DEDUP_REMOVED lines=20> */
.L_x_9012:
[----:B------:R-:W0:Y:S08]  /*3a40*/  MUFU.RCP R14, R10 ;  /* 0x0000000a000e7308 */ /* 0x000e300000001000 */
[----:B------:R-:W1:Y:S01]  /*3a50*/  MUFU.RCP R15, R11 ;  /* 0x0000000b000f7308 */ /* 0x000e620000001000 */
[----:B0-----:R-:W-:-:S02]  /*3a60*/  FADD.FTZ R14, R14, -RZ ;  /* 0x800000ff0e0e7221 */ /* 0x001fc40000010000 */
[----:B-1----:R-:W-:Y:S01]  /*3a70*/  FMUL.FTZ R15, RZ, R15 ;  /* 0x0000000fff0f7220 */ /* 0x002fe20000410000 */
[----:B------:R-:W-:Y:S05]  /*3a80*/  BRA `(.L_x_9010) ;  /* 0x0000008000007947 */ /* 0x000fea0003800000 */
.L_x_9011:
        /* <DEDUP_REMOVED lines=8> */
.L_x_9010:
[----:B------:R-:W-:Y:S05]  /*3b10*/  BSYNC B0 ;  /* 0x0000000000007941 */ /* 0x000fea0003800000 */
.L_x_9009:
[----:B------:R-:W-:Y:S01]  /*3b20*/  @!P0 MOV R9, 0x8 ;  /* 0x0000000800098802 */ /* 0x000fe20000000f00 */
[----:B------:R-:W-:Y:S01]  /*3b30*/  @!P0 IMAD.IADD R8, R3, 0x1, R2 ;  /* 0x0000000103088824 */ /* 0x000fe200078e0202 */
[----:B------:R-:W-:Y:S01]  /*3b40*/  @!P0 IADD3 R2, R2, 0x80, RZ ;  /* 0x0000008002028810 */ /* 0x000fe20007ffe0ff */
[----:B------:R-:W-:Y:S01]  /*3b50*/  BSSY B0, `(.L_x_9013) ;  /* 0x000002f000007945 */ /* 0x000fe20003800000 */
[----:B------:R-:W-:Y:S01]  /*3b60*/  BSSY B1, `(.L_x_9014) ;  /* 0x0000027000017945 */ /* 0x000fe20003800000 */
[----:B------:R-:W-:-:S05]  /*3b70*/  @!P0 IMAD.WIDE.U32 R8, R8, R9, c[0x0][0x168] ;  /* 0x00005a0008088625 */ /* 0x000fca00078e0009 */
[----:B------:R0:W-:Y:S01]  /*3b80*/  @!P0 STG.E.64 [R8.64], R6 ;  /* 0x0000000608008986 */ /* 0x0001e2000c101b04 */
[----:B------:R-:W-:-:S13]  /*3b90*/  ISETP.GE.AND P0, PT, R2, R0, PT ;  /* 0x000000000200720c */ /* 0x000fda0003f06270 */
[----:B------:R-:W-:Y:S05]  /*3ba0*/  @P0 BRA `(.L_x_9015) ;  /* 0x000000c000000947 */ /* 0x000fea0003800000 */
[----:B0-----:R-:W-:Y:S01]  /*3bb0*/  HFMA2.MMA R7, -RZ, RZ, 0, 4.76837158203125e-07 ;  /* 0x00000008ff077435 */ /* 0x001fe200000001ff */
[----:B------:R-:W-:Y:S01]  /*3bc0*/  IMAD.IADD R6, R3, 0x1, R2 ;  /* 0x0000000103067824 */ /* 0x000fe200078e0202 */
[----:B------:R-:W-:-:S04]  /*3bd0*/  IADD3 R2, R2, 0x80, RZ ;  /* 0x0000008002027810 */ /* 0x000fc80007ffe0ff */
[----:B------:R-:W-:-:S04]  /*3be0*/  ISETP.GE.AND P0, PT, R2, R0, PT ;  /* 0x000000000200720c */ /* 0x000fc80003f06270 */
[----:B------:R-:W-:-:S05]  /*3bf0*/  IMAD.WIDE.U32 R6, R6, R7, c[0x0][0x168] ;  /* 0x00005a0006067625 */ /* 0x000fca00078e0007 */
[----:B------:R0:W-:Y:S04]  /*3c00*/  STG.E.64 [R6.64], R4 ;  /* 0x0000000406007986 */ /* 0x0001e8000c101b04 */
[----:B------:R-:W-:Y:S05]  /*3c10*/  @P0 BRA `(.L_x_9016) ;  /* 0x000000c000000947 */ /* 0x000fea0003800000 */
[----:B0-----:R-:W-:Y:S01]  /*3c20*/  MOV R5, 0x8 ;  /* 0x0000000800057802 */ /* 0x001fe20000000f00 */
[----:B------:R-:W-:Y:S01]  /*3c30*/  IMAD.IADD R4, R3, 0x1, R2 ;  /* 0x0000000103047824 */ /* 0x000fe200078e0202 */
[----:B------:R-:W-:-:S03]  /*3c40*/  IADD3 R2, R2, 0x80, RZ ;  /* 0x0000008002027810 */ /* 0x000fc60007ffe0ff */
[----:B------:R-:W-:-:S05]  /*3c50*/  IMAD.WIDE.U32 R4, R4, R5, c[0x0][0x168] ;  /* 0x00005a0004047625 */ /* 0x000fca00078e0005 */
[----:B------:R0:W-:Y:S02]  /*3c60*/  STG.E.64 [R4.64], R22 ;  /* 0x0000001604007986 */ /* 0x0001e4000c101b04 */
.L_x_9015:
[----:B0-----:R-:W-:-:S13]  /*3c70*/  ISETP.GE.AND P0, PT, R2, R0, PT ;  /* 0x000000000200720c */ /* 0x001fda0003f06270 */
[----:B------:R-:W-:Y:S05]  /*3c80*/  @P0 BRA `(.L_x_9017) ;  /* 0x000000c000000947 */ /* 0x000fea0003800000 */
[----:B------:R-:W-:Y:S01]  /*3c90*/  MOV R5, 0x8 ;  /* 0x0000000800057802 */ /* 0x000fe20000000f00 */
[----:B------:R-:W-:Y:S01]  /*3ca0*/  IMAD.IADD R4, R3, 0x1, R2 ;  /* 0x0000000103047824 */ /* 0x000fe200078e0202 */
[----:B------:R-:W-:-:S03]  /*3cb0*/  IADD3 R2, R2, 0x80, RZ ;  /* 0x0000008002027810 */ /* 0x000fc60007ffe0ff */
[----:B------:R-:W-:-:S05]  /*3cc0*/  IMAD.WIDE.U32 R4, R4, R5, c[0x0][0x168] ;  /* 0x00005a0004047625 */ /* 0x000fca00078e0005 */
[----:B------:R0:W-:Y:S02]  /*3cd0*/  STG.E.64 [R4.64], R20 ;  /* 0x0000001404007986 */ /* 0x0001e4000c101b04 */
.L_x_9016:
[----:B------:R-:W-:-:S13]  /*3ce0*/  ISETP.GE.AND P0, PT, R2, R0, PT ;  /* 0x000000000200720c */ /* 0x000fda0003f06270 */
[----:B------:R-:W-:Y:S05]  /*3cf0*/  @P0 BRA `(.L_x_9018) ;  /* 0x000000d000000947 */ /* 0x000fea0003800000 */
[----:B0-----:R-:W-:Y:S01]  /*3d00*/  HFMA2.MMA R5, -RZ, RZ, 0, 4.76837158203125e-07 ;  /* 0x00000008ff057435 */ /* 0x001fe200000001ff */
[----:B------:R-:W-:Y:S01]  /*3d10*/  IMAD.IADD R4, R3, 0x1, R2 ;  /* 0x0000000103047824 */ /* 0x000fe200078e0202 */
[----:B------:R-:W-:-:S08]  /*3d20*/  IADD3 R2, R2, 0x80, RZ ;  /* 0x0000008002027810 */ /* 0x000fd00007ffe0ff */
[----:B------:R-:W-:-:S05]  /*3d30*/  IMAD.WIDE.U32 R4, R4, R5, c[0x0][0x168] ;  /* 0x00005a0004047625 */ /* 0x000fca00078e0005 */
[----:B------:R0:W-:Y:S02]  /*3d40*/  STG.E.64 [R4.64], R18 ;  /* 0x0000001204007986 */ /* 0x0001e4000c101b04 */
.L_x_9017:
[----:B------:R-:W-:-:S13]  /*3d50*/  ISETP.GE.AND P0, PT, R2, R0, PT ;  /* 0x000000000200720c */ /* 0x000fda0003f06270 */
[----:B------:R-:W-:Y:S01]  /*3d60*/  @P0 BREAK B1 ;  /* 0x0000000000010942 */ /* 0x000fe20003800000 */
[----:B------:R-:W-:Y:S05]  /*3d70*/  @P0 BRA `(.L_x_9019) ;  /* 0x000000c000000947 */ /* 0x000fea0003800000 */
[----:B0-----:R-:W-:Y:S01]  /*3d80*/  MOV R5, 0x8 ;  /* 0x0000000800057802 */ /* 0x001fe20000000f00 */
[----:B------:R-:W-:Y:S01]  /*3d90*/  IMAD.IADD R4, R3, 0x1, R2 ;  /* 0x0000000103047824 */ /* 0x000fe200078e0202 */
[----:B------:R-:W-:-:S03]  /*3da0*/  IADD3 R2, R2, 0x80, RZ ;  /* 0x0000008002027810 */ /* 0x000fc60007ffe0ff */
[----:B------:R-:W-:-:S05]  /*3db0*/  IMAD.WIDE.U32 R4, R4, R5, c[0x0][0x168] ;  /* 0x00005a0004047625 */ /* 0x000fca00078e0005 */
[----:B------:R0:W-:Y:S02]  /*3dc0*/  STG.E.64 [R4.64], R16 ;  /* 0x0000001004007986 */ /* 0x0001e4000c101b04 */
.L_x_9018:
[----:B------:R-:W-:Y:S05]  /*3dd0*/  BSYNC B1 ;  /* 0x0000000000017941 */ /* 0x000fea0003800000 */
.L_x_9014:
[----:B------:R-:W-:-:S13]  /*3de0*/  ISETP.GE.AND P0, PT, R2, R0, PT ;  /* 0x000000000200720c */ /* 0x000fda0003f06270 */
[----:B0-----:R-:W-:Y:S01]  /*3df0*/  @!P0 MOV R5, 0x8 ;  /* 0x0000000800058802 */ /* 0x001fe20000000f00 */
[----:B------:R-:W-:Y:S01]  /*3e00*/  @!P0 IMAD.IADD R4, R3, 0x1, R2 ;  /* 0x0000000103048824 */ /* 0x000fe200078e0202 */
[----:B------:R-:W-:-:S03]  /*3e10*/  @!P0 IADD3 R2, R2, 0x80, RZ ;  /* 0x0000008002028810 */ /* 0x000fc60007ffe0ff */
[----:B------:R-:W-:-:S05]  /*3e20*/  @!P0 IMAD.WIDE.U32 R4, R4, R5, c[0x0][0x168] ;  /* 0x00005a0004048625 */ /* 0x000fca00078e0005 */
[----:B------:R0:W-:Y:S02]  /*3e30*/  @!P0 STG.E.64 [R4.64], R12 ;  /* 0x0000000c04008986 */ /* 0x0001e4000c101b04 */
.L_x_9019:
[----:B------:R-:W-:Y:S05]  /*3e40*/  BSYNC B0 ;  /* 0x0000000000007941 */ /* 0x000fea0003800000 */
.L_x_9013:
[----:B------:R-:W-:Y:S01]  /*3e50*/  WARPSYNC 0xffffffff ;  /* 0xffffffff00007948 */ /* 0x000fe20003800000 */
[----:B------:R-:W-:-:S13]  /*3e60*/  ISETP.GE.AND P0, PT, R2, R0, PT ;  /* 0x000000000200720c */ /* 0x000fda0003f06270 */
[----:B------:R-:W-:Y:S05]  /*3e70*/  @P0 EXIT ;  /* 0x000000000000094d */ /* 0x000fea0003800000 */
[----:B------:R-:W-:Y:S01]  /*3e80*/  IMAD.IADD R2, R3, 0x1, R2 ;  /* 0x0000000103027824 */ /* 0x000fe200078e0202 */
[----:B------:R-:W-:-:S10]  /*3e90*/  HFMA2.MMA R3, -RZ, RZ, 0, 4.76837158203125e-07 ;  /* 0x00000008ff037435 */ /* 0x000fd400000001ff */
[----:B------:R-:W-:-:S05]  /*3ea0*/  IMAD.WIDE.U32 R2, R2, R3, c[0x0][0x168] ;  /* 0x00005a0002027625 */ /* 0x000fca00078e0003 */
[----:B------:R-:W-:Y:S01]  /*3eb0*/  STG.E.64 [R2.64], R14 ;  /* 0x0000000e02007986 */ /* 0x000fe2000c101b04 */
[----:B------:R-:W-:Y:S05]  /*3ec0*/  EXIT ;  /* 0x000000000000794d */ /* 0x000fea0003800000 */
.L_x_9020:
        /* <DEDUP_REMOVED lines=11> */
.L_x_18370:


//--------------------- .text._ZN2at6native29vectorized_elementwise_kernelILi4EZZZNS0_22reciprocal_kernel_cudaERNS_18TensorIteratorBaseEENKUlvE_clEvENKUlvE2_clEvEUlN3c107complexIfEEE_St5arrayIPcLm2EEEEviT0_T1_ --------------------------
	.section	.text._ZN2at6native29vectorized_elementwise_kernelILi4EZZZNS0_22reciprocal_kernel_cudaERNS_18TensorIteratorBaseEENKUlvE_clEvENKUlvE2_clEvEUlN3c107complexIfEEE_St5arrayIPcLm2EEEEviT0_T1_,"ax",@progbits
	.sectioninfo	@"SHI_REGISTERS=32"
	.align	128
        .global         _ZN2at6native29vectorized_elementwise_kernelILi4EZZZNS0_22reciprocal_kernel_cudaERNS_18TensorIteratorBaseEENKUlvE_clEvENKUlvE2_clEvEUlN3c107complexIfEEE_St5arrayIPcLm2EEEEviT0_T1_
        .type           _ZN2at6native29vectorized_elementwise_kernelILi4EZZZNS0_22reciprocal_kernel_cudaERNS_18TensorIteratorBaseEENKUlvE_clEvENKUlvE2_clEvEUlN3c107complexIfEEE_St5arrayIPcLm2EEEEviT0_T1_,@function
        .size           _ZN2at6native29vectorized_elementwise_kernelILi4EZZZNS0_22reciprocal_kernel_cudaERNS_18TensorIteratorBaseEENKUlvE_clEvENKUlvE2_clEvEUlN3c107complexIfEEE_St5arrayIPcLm2EEEEviT0_T1_,(.L_x_18371 - _ZN2at6native29vectorized_elementwise_kernelILi4EZZZNS0_22reciprocal_kernel_cudaERNS_18TensorIteratorBaseEENKUlvE_clEvENKUlvE2_clEvEUlN3c107complexIfEEE_St5arrayIPcLm2EEEEviT0_T1_)
        .other          _ZN2at6native29vectorized_elementwise_kernelILi4EZZZNS0_22reciprocal_kernel_cudaERNS_18TensorIteratorBaseEENKUlvE_clEvENKUlvE2_clEvEUlN3c107complexIfEEE_St5arrayIPcLm2EEEEviT0_T1_,@"STO_CUDA_ENTRY STV_DEFAULT"
_ZN2at6native29vectorized_elementwise_kernelILi4EZZZNS0_22reciprocal_kernel_cudaERNS_18TensorIteratorBaseEENKUlvE_clEvENKUlvE2_clEvEUlN3c107complexIfEEE_St5arrayIPcLm2EEEEviT0_T1_:
.text._ZN2at6native29vectorized_elementwise_kernelILi4EZZZNS0_22reciprocal_kernel_cudaERNS_18TensorIteratorBaseEENKUlvE_clEvENKUlvE2_clEvEUlN3c107complexIfEEE_St5arrayIPcLm2EEEEviT0_T1_:
        /* <DEDUP_REMOVED lines=55> */
.L_x_9025:
[----:B------:R-:W0:Y:S08]  /*0370*/  MUFU.RCP R10, R10 ;  /* 0x0000000a000a7308 */ /* 0x000e300000001000 */
[----:B------:R-:W1:Y:S01]  /*0380*/  MUFU.RCP R11, R11 ;  /* 0x0000000b000b7308 */ /* 0x000e620000001000 */
[----:B0-----:R-:W-:-:S02]  /*0390*/  FADD.FTZ R8, R10, -RZ ;  /* 0x800000ff0a087221 */ /* 0x001fc40000010000 */
[----:B-1----:R-:W-:Y:S01]  /*03a0*/  FMUL.FTZ R9, RZ, R11 ;  /* 0x0000000bff097220 */ /* 0x002fe20000410000 */
[----:B------:R-:W-:Y:S05]  /*03b0*/  BRA `(.L_x_9023) ;  /* 0x0000008000007947 */ /* 0x000fea0003800000 */
.L_x_9024:
        /* <DEDUP_REMOVED lines=8> */
.L_x_9023:
[----:B0-----:R-:W-:Y:S05]  /*0440*/  BSYNC B0 ;  /* 0x0000000000007941 */ /* 0x001fea0003800000 */
.L_x_9022:
        /* <DEDUP_REMOVED lines=40> */
.L_x_9029:
[----:B------:R-:W0:Y:S08]  /*06d0*/  MUFU.RCP R4, R4 ;  /* 0x0000000400047308 */ /* 0x000e300000001000 */
[----:B------:R-:W1:Y:S01]  /*06e0*/  MUFU.RCP R5, R5 ;  /* 0x0000000500057308 */ /* 0x000e620000001000 */
[----:B0-----:R-:W-:-:S02]  /*06f0*/  FADD.FTZ R10, R4, -RZ ;  /* 0x800000ff040a7221 */ /* 0x001fc40000010000 */
[----:B-1----:R-:W-:Y:S01]  /*0700*/  FMUL.FTZ R11, RZ, R5 ;  /* 0x00000005ff0b7220 */ /* 0x002fe20000410000 */
[----:B------:R-:W-:Y:S05]  /*0710*/  BRA `(.L_x_9027) ;  /* 0x0000008000007947 */ /* 0x000fea0003800000 */
.L_x_9028:
        /* <DEDUP_REMOVED lines=8> */
.L_x_9027:
[----:B------:R-:W-:Y:S05]  /*07a0*/  BSYNC B0 ;  /* 0x0000000000007941 */ /* 0x000fea0003800000 */
.L_x_9026:
        /* <DEDUP_REMOVED lines=40> */
.L_x_9033:
[----:B------:R-:W0:Y:S08]  /*0a30*/  MUFU.RCP R6, R6 ;  /* 0x0000000600067308 */ /* 0x000e300000001000 */
[----:B------:R-:W1:Y:S01]  /*0a40*/  MUFU.RCP R7, R7 ;  /* 0x0000000700077308 */ /* 0x000e620000001000 */
[----:B0-----:R-:W-:-:S02]  /*0a50*/  FADD.FTZ R4, R6, -RZ ;  /* 0x800000ff06047221 */ /* 0x001fc40000010000 */
[----:B-1----:R-:W-:Y:S01]  /*0a60*/  FMUL.FTZ R5, RZ, R7 ;  /* 0x00000007ff057220 */ /* 0x002fe20000410000 */
[----:B------:R-:W-:Y:S05]  /*0a70*/  BRA `(.L_x_9031) ;  /* 0x0000008000007947 */ /* 0x000fea0003800000 */
.L_x_9032:
        /* <DEDUP_REMOVED lines=8> */
.L_x_9031:
[----:B------:R-:W-:Y:S05]  /*0b00*/  BSYNC B0 ;  /* 0x0000000000007941 */ /* 0x000fea0003800000 */
.L_x_9030:
        /* <DEDUP_REMOVED lines=40> */
.L_x_9037:
[----:B------:R-:W0:Y:S08]  /*0d90*/  MUFU.RCP R20, R20 ;  /* 0x0000001400147308 */ /* 0x000e300000001000 */
[----:B------:R-:W1:Y:S01]  /*0da0*/  MUFU.RCP R21, R21 ;  /* 0x0000001500157308 */ /* 0x000e620000001000 */
[----:B0-----:R-:W-:-:S02]  /*0db0*/  FADD.FTZ R6, R20, -RZ ;  /* 0x800000ff14067221 */ /* 0x001fc40000010000 */
[----:B-1----:R-:W-:Y:S01]  /*0dc0*/  FMUL.FTZ R7, RZ, R21 ;  /* 0x00000015ff077220 */ /* 0x002fe20000410000 */
[----:B------:R-:W-:Y:S05]  /*0dd0*/  BRA `(.L_x_9035) ;  /* 0x0000008000007947 */ /* 0x000fea0003800000 */
.L_x_9036:
        /* <DEDUP_REMOVED lines=8> */
.L_x_9035:
[----:B------:R-:W-:Y:S05]  /*0e60*/  BSYNC B0 ;  /* 0x0000000000007941 */ /* 0x000fea0003800000 */
.L_x_9034:
        /* <DEDUP_REMOVED lines=40> */
.L_x_9041:
[----:B------:R-:W0:Y:S08]  /*10f0*/  MUFU.RCP R22, R22 ;  /* 0x0000001600167308 */ /* 0x000e300000001000 */
[----:B------:R-:W1:Y:S01]  /*1100*/  MUFU.RCP R23, R23 ;  /* 0x0000001700177308 */ /* 0x000e620000001000 */
[----:B0-----:R-:W-:-:S02]  /*1110*/  FADD.FTZ R20, R22, -RZ ;  /* 0x800000ff16147221 */ /* 0x001fc40000010000 */
[----:B-1----:R-:W-:Y:S01]  /*1120*/  FMUL.FTZ R21, RZ, R23 ;  /* 0x00000017ff157220 */ /* 0x002fe20000410000 */
[----:B------:R-:W-:Y:S05]  /*1130*/  BRA `(.L_x_9039) ;  /* 0x0000008000007947 */ /* 0x000fea0003800000 */
.L_x_9040:
        /* <DEDUP_REMOVED lines=8> */
.L_x_9039:
[----:B------:R-:W-:Y:S05]  /*11c0*/  BSYNC B0 ;  /* 0x0000000000007941 */ /* 0x000fea0003800000 */
.L_x_9038:
        /* <DEDUP_REMOVED lines=37> */
.L_x_9045:
[----:B------:R-:W0:Y:S08]  /*1420*/  MUFU.RCP R17, R17 ;  /* 0x0000001100117308 */ /* 0x000e300000001000 */
[----:B------:R-:W1:Y:S01]  /*1430*/  MUFU.RCP R24, R24 ;  /* 0x0000001800187308 */ /* 0x000e620000001000 */
[----:B0-----:R-:W-:-:S02]  /*1440*/  FADD.FTZ R22, R17, -RZ ;  /* 0x800000ff11167221 */ /* 0x001fc40000010000 */
[----:B-1----:R-:W-:Y:S01]  /*1450*/  FMUL.FTZ R23, RZ, R24 ;  /* 0x00000018ff177220 */ /* 0x002fe20000410000 */
[----:B------:R-:W-:Y:S05]  /*1460*/  BRA `(.L_x_9043) ;  /* 0x0000008000007947 */ /* 0x000fea0003800000 */
.L_x_9044:
        /* <DEDUP_REMOVED lines=8> */
.L_x_9043:
[----:B------:R-:W-:Y:S05]  /*14f0*/  BSYNC B0 ;  /* 0x0000000000007941 */ /* 0x000fea0003800000 */
.L_x_9042:
        /* <DEDUP_REMOVED lines=30> */
.L_x_9049:
[----:B------:R-:W0:Y:S08]  /*16e0*/  MUFU.RCP R18, R18 ;  /* 0x0000001200127308 */ /* 0x000e300000001000 */
[----:B------:R-:W1:Y:S01]  /*16f0*/  MUFU.RCP R19, R19 ;  /* 0x0000001300137308 */ /* 0x000e620000001000 */
[----:B0-----:R-:W-:-:S02]  /*1700*/  FADD.FTZ R16, R18, -RZ ;  /* 0x800000ff12107221 */ /* 0x001fc40000010000 */
[----:B-1----:R-:W-:Y:S01]  /*1710*/  FMUL.FTZ R17, RZ, R19 ;  /* 0x00000013ff117220 */ /* 0x002fe20000410000 */
[----:B------:R-:W-:Y:S05]  /*1720*/  BRA `(.L_x_9047) ;  /* 0x0000008000007947 */ /* 0x000fea0003800000 */
.L_x_9048:
        /* <DEDUP_REMOVED lines=8> */
.L_x_9047:
[----:B------:R-:W-:Y:S05]  /*17b0*/  BSYNC B0 ;  /* 0x0000000000007941 */ /* 0x000fea0003800000 */
.L_x_9046:
        /* <DEDUP_REMOVED lines=31> */
.L_x_9053:
[----:B------:R-:W0:Y:S08]  /*19b0*/  MUFU.RCP R12, R12 ;  /* 0x0000000c000c7308 */ /* 0x000e300000001000 */
[----:B------:R-:W1:Y:S01]  /*19c0*/  MUFU.RCP R13, R13 ;  /* 0x0000000d000d7308 */ /* 0x000e620000001000 */
[----:B0-----:R-:W-:-:S02]  /*19d0*/  FADD.FTZ R18, R12, -RZ ;  /* 0x800000ff0c127221 */ /* 0x001fc40000010000 */
[----:B-1----:R-:W-:Y:S01]  /*19e0*/  FMUL.FTZ R19, RZ, R13 ;  /* 0x0000000dff137220 */ /* 0x002fe20000410000 */
[----:B------:R-:W-:Y:S05]  /*19f0*/  BRA `(.L_x_9051) ;  /* 0x0000008000007947 */ /* 0x000fea0003800000 */
.L_x_9052:
        /* <DEDUP_REMOVED lines=8> */
.L_x_9051:
[----:B------:R-:W-:Y:S05]  /*1a80*/  BSYNC B0 ;  /* 0x0000000000007941 */ /* 0x000fea0003800000 */
.L_x_9050:
[----:B------:R-:W-:-:S06]  /*1a90*/  IMAD.WIDE.U32 R12, R3, R0, c[0x0][0x168] ;  /* 0x00005a00030c7625 */ /* 0x000fcc00078e0000 */
[----:B------:R-:W-:-:S05]  /*1aa0*/  IMAD.WIDE R12, R2, 0x20, R12 ;  /* 0x00000020020c7825 */ /* 0x000fca00078e020c */
[----:B------:R-:W-:Y:S04]  /*1ab0*/  STG.E.128 [R12.64], R8 ;  /* 0x000000080c007986 */ /* 0x000fe8000c101d04 */
[----:B------:R-:W-:Y:S04]  /*1ac0*/  STG.E.128 [R12.64+0x10], R4 ;  /* 0x000010040c007986 */ /* 0x000fe8000c101d04 */
[----:B------:R-:W-:Y:S04]  /*1ad0*/  STG.E.128 [R12.64+0x1000], R20 ;  /* 0x001000140c007986 */ /* 0x000fe8000c101d04 */
[----:B------:R-:W-:Y:S01]  /*1ae0*/  STG.E.128 [R12.64+0x1010], R16 ;  /* 0x001010100c007986 */ /* 0x000fe2000c101d04 */
[----:B------:R-:W-:Y:S05]  /*1af0*/  EXIT ;  /* 0x000000000000794d */ /* 0x000fea0003800000 */
.L_x_9021:
        /* <DEDUP_REMOVED lines=100> */
.L_x_9057:
[----:B------:R-:W0:Y:S08]  /*2140*/  MUFU.RCP R6, R4 ;  /* 0x0000000400067308 */ /* 0x000e300000001000 */
[----:B------:R-:W1:Y:S01]  /*2150*/  MUFU.RCP R7, R24 ;  /* 0x0000001800077308 */ /* 0x000e620000001000 */
[----:B0-----:R-:W-:-:S02]  /*2160*/  FADD.FTZ R6, R6, -RZ ;  /* 0x800000ff06067221 */ /* 0x001fc40000010000 */
[----:B-1----:R-:W-:Y:S01]  /*2170*/  FMUL.FTZ R7, RZ, R7 ;  /* 0x00000007ff077220 */ /* 0x002fe20000410000 */
[----:B------:R-:W-:Y:S05]  /*2180*/  BRA `(.L_x_9055) ;  /* 0x0000008000007947 */ /* 0x000fea0003800000 */
.L_x_9056:
        /* <DEDUP_REMOVED lines=8> */
.L_x_9055:
[----:B-1----:R-:W-:Y:S05]  /*2210*/  BSYNC B0 ;  /* 0x0000000000007941 */ /* 0x002fea0003800000 */
.L_x_9054:
        /* <DEDUP_REMOVED lines=44> */
.L_x_9061:
[----:B------:R-:W0:Y:S08]  /*24e0*/  MUFU.RCP R4, R22 ;  /* 0x0000001600047308 */ /* 0x000e300000001000 */
[----:B------:R-:W1:Y:S01]  /*24f0*/  MUFU.RCP R5, R23 ;  /* 0x0000001700057308 */ /* 0x000e620000001000 */
[----:B0-----:R-:W-:-:S02]  /*2500*/  FADD.FTZ R4, R4, -RZ ;  /* 0x800000ff04047221 */ /* 0x001fc40000010000 */
[----:B-1----:R-:W-:Y:S01]  /*2510*/  FMUL.FTZ R5, RZ, R5 ;  /* 0x00000005ff057220 */ /* 0x002fe20000410000 */
[----:B------:R-:W-:Y:S05]  /*2520*/  BRA `(.L_x_9059) ;  /* 0x0000008000007947 */ /* 0x000fea0003800000 */
.L_x_9060:
        /* <DEDUP_REMOVED lines=8> */
.L_x_9059:
[----:B------:R-:W-:Y:S05]  /*25b0*/  BSYNC B0 ;  /* 0x0000000000007941 */ /* 0x000fea0003800000 */
.L_x_9058:
        /* <DEDUP_REMOVED lines=45> */
.L_x_9065:
[----:B------:R-:W0:Y:S08]  /*2890*/  MUFU.RCP R22, R20 ;  /* 0x0000001400167308 */ /* 0x000e300000001000 */
[----:B------:R-:W1:Y:S01]  /*28a0*/  MUFU.RCP R23, R24 ;  /* 0x0000001800177308 */ /* 0x000e620000001000 */
[----:B0-----:R-:W-:-:S02]  /*28b0*/  FADD.FTZ R22, R22, -RZ ;  /* 0x800000ff16167221 */ /* 0x001fc40000010000 */
[----:B-1----:R-:W-:Y:S01]  /*28c0*/  FMUL.FTZ R23, RZ, R23 ;  /* 0x00000017ff177220 */ /* 0x002fe20000410000 */
[----:B------:R-:W-:Y:S05]  /*28d0*/  BRA `(.L_x_9063) ;  /* 0x0000008000007947 */ /* 0x000fea0003800000 */
.L_x_9064:
        /* <DEDUP_REMOVED lines=8> */
.L_x_9063:
[----:B------:R-:W-:Y:S05]  /*2960*/  BSYNC B0 ;  /* 0x0000000000007941 */ /* 0x000fea0003800000 */
.L_x_9062:
        /* <DEDUP_REMOVED lines=44> */
.L_x_9069:
[----:B------:R-:W0:Y:S08]  /*2c30*/  MUFU.RCP R20, R18 ;  /* 0x0000001200147308 */ /* 0x000e300000001000 */
[----:B------:R-:W1:Y:S01]  /*2c40*/  MUFU.RCP R21, R19 ;  /* 0x0000001300157308 */ /* 0x000e620000001000 */
[----:B0-----:R-:W-:-:S02]  /*2c50*/  FADD.FTZ R20, R20, -RZ ;  /* 0x800000ff14147221 */ /* 0x001fc40000010000 */
[----:B-1----:R-:W-:Y:S01]  /*2c60*/  FMUL.FTZ R21, RZ, R21 ;  /* 0x00000015ff157220 */ /* 0x002fe20000410000 */
[----:B------:R-:W-:Y:S05]  /*2c70*/  BRA `(.L_x_9067) ;  /* 0x0000008000007947 */ /* 0x000fea0003800000 */
.L_x_9068:
        /* <DEDUP_REMOVED lines=8> */
.L_x_9067:
[----:B------:R-:W-:Y:S05]  /*2d00*/  BSYNC B0 ;  /* 0x0000000000007941 */ /* 0x000fea0003800000 */
.L_x_9066:
        /* <DEDUP_REMOVED lines=45> */
.L_x_9073:
[----:B------:R-:W0:Y:S08]  /*2fe0*/  MUFU.RCP R18, R16 ;  /* 0x0000001000127308 */ /* 0x000e300000001000 */
[----:B------:R-:W1:Y:S01]  /*2ff0*/  MUFU.RCP R19, R24 ;  /* 0x0000001800137308 */ /* 0x000e620000001000 */
[----:B0-----:R-:W-:-:S02]  /*3000*/  FADD.FTZ R18, R18, -RZ ;  /* 0x800000ff12127221 */ /* 0x001fc40000010000 */
[----:B-1----:R-:W-:Y:S01]  /*3010*/  FMUL.FTZ R19, RZ, R19 ;  /* 0x00000013ff137220 */ /* 0x002fe20000410000 */
[----:B------:R-:W-:Y:S05]  /*3020*/  BRA `(.L_x_9071) ;  /* 0x0000008000007947 */ /* 0x000fea0003800000 */
.L_x_9072:
        /* <DEDUP_REMOVED lines=8> */
.L_x_9071:
[----:B------:R-:W-:Y:S05]  /*30b0*/  BSYNC B0 ;  /* 0x0000000000007941 */ /* 0x000fea0003800000 */
.L_x_9070:
        /* <DEDUP_REMOVED lines=44> */
.L_x_9077:
[----:B------:R-:W0:Y:S08]  /*3380*/  MUFU.RCP R16, R14 ;  /* 0x0000000e00107308 */ /* 0x000e300000001000 */
[----:B------:R-:W1:Y:S01]  /*3390*/  MUFU.RCP R17, R15 ;  /* 0x0000000f00117308 */ /* 0x000e620000001000 */
[----:B0-----:R-:W-:-:S02]  /*33a0*/  FADD.FTZ R16, R16, -RZ ;  /* 0x800000ff10107221 */ /* 0x001fc40000010000 */
[----:B-1----:R-:W-:Y:S01]  /*33b0*/  FMUL.FTZ R17, RZ, R17 ;  /* 0x00000011ff117220 */ /* 0x002fe20000410000 */
[----:B------:R-:W-:Y:S05]  /*33c0*/  BRA `(.L_x_9075) ;  /* 0x0000008000007947 */ /* 0x000fea0003800000 */
.L_x_9076:
        /* <DEDUP_REMOVED lines=8> */
.L_x_9075:
[----:B------:R-:W-:Y:S05]  /*3450*/  BSYNC B0 ;  /* 0x0000000000007941 */ /* 0x000fea0003800000 */
.L_x_9074:
        /* <DEDUP_REMOVED lines=45> */
.L_x_9081:
[----:B------:R-:W0:Y:S08]  /*3730*/  MUFU.RCP R12, R14 ;  /* 0x0000000e000c7308 */ /* 0x000e300000001000 */
[----:B------:R-:W1:Y:S01]  /*3740*/  MUFU.RCP R13, R24 ;  /* 0x00000018000d7308 */ /* 0x000e620000001000 */
[----:B0-----:R-:W-:-:S02]  /*3750*/  FADD.FTZ R12, R12, -RZ ;  /* 0x800000ff0c0c7221 */ /* 0x001fc40000010000 */
[----:B-1----:R-:W-:Y:S01]  /*3760*/  FMUL.FTZ R13, RZ, R13 ;  /* 0x0000000dff0d7220 */ /* 0x002fe20000410000 */
[----:B------:R-:W-:Y:S05]  /*3770*/  BRA `(.L_x_9079) ;  /* 0x0000008000007947 */ /* 0x000fea0003800000 */
.L_x_9080:
        /* <DEDUP_REMOVED lines=8> */
.L_x_9079:
[----:B------:R-:W-:Y:S05]  /*3800*/  BSYNC B0 ;  /* 0x0000000000007941 */ /* 0x000fea0003800000 */
.L_x_9078:
        /* <DEDUP_REMOVED lines=35> */
.L_x_9085:
[----:B------:R-:W0:Y:S08]  /*3a40*/  MUFU.RCP R14, R10 ;  /* 0x0000000a000e7308 */ /* 0x000e300000001000 */
[----:B------:R-:W1:Y:S01]  /*3a50*/  MUFU.RCP R15, R11 ;  /* 0x0000000b000f7308 */ /* 0x000e620000001000 */
[----:B0-----:R-:W-:-:S02]  /*3a60*/  FADD.FTZ R14, R14, -RZ ;  /* 0x800000ff0e0e7221 */ /* 0x001fc40000010000 */
[----:B-1----:R-:W-:Y:S01]  /*3a70*/  FMUL.FTZ R15, RZ, R15 ;  /* 0x0000000fff0f7220 */ /* 0x002fe20000410000 */
[----:B------:R-:W-:Y:S05]  /*3a80*/  BRA `(.L_x_9083) ;  /* 0x0000008000007947 */ /* 0x000fea0003800000 */
.L_x_9084:
        /* <DEDUP_REMOVED lines=8> */
.L_x_9083:
[----:B------:R-:W-:Y:S05]  /*3b10*/  BSYNC B0 ;  /* 0x0000000000007941 */ /* 0x000fea0003800000 */
.L_x_9082:
        /* <DEDUP_REMOVED lines=21> */
.L_x_9088:
[----:B0-----:R-:W-:-:S13]  /*3c70*/  ISETP.GE.AND P0, PT, R2, R0, PT ;  /* 0x000000000200720c */ /* 0x001fda0003f06270 */
[----:B------:R-:W-:Y:S05]  /*3c80*/  @P0 BRA `(.L_x_9090) ;  /* 0x000000c000000947 */ /* 0x000fea0003800000 */
[----:B------:R-:W-:Y:S01]  /*3c90*/  MOV R5, 0x8 ;  /* 0x0000000800057802 */ /* 0x000fe20000000f00 */
[----:B------:R-:W-:Y:S01]  /*3ca0*/  IMAD.IADD R4, R3, 0x1, R2 ;  /* 0x0000000103047824 */ /* 0x000fe200078e0202 */
[----:B------:R-:W-:-:S03]  /*3cb0*/  IADD3 R2, R2, 0x80, RZ ;  /* 0x0000008002027810 */ /* 0x000fc60007ffe0ff */
[----:B------:R-:W-:-:S05]  /*3cc0*/  IMAD.WIDE.U32 R4, R4, R5, c[0x0][0x168] ;  /* 0x00005a0004047625 */ /* 0x000fca00078e0005 */
[----:B------:R0:W-:Y:S02]  /*3cd0*/  STG.E.64 [R4.64], R20 ;  /* 0x0000001404007986 */ /* 0x0001e4000c101b04 */
.L_x_9089:
[----:B------:R-:W-:-:S13]  /*3ce0*/  ISETP.GE.AND P0, PT, R2, R0, PT ;  /* 0x000000000200720c */ /* 0x000fda0003f06270 */
[----:B------:R-:W-:Y:S05]  /*3cf0*/  @P0 BRA `(.L_x_9091) ;  /* 0x000000d000000947 */ /* 0x000fea0003800000 */
[----:B0-----:R-:W-:Y:S01]  /*3d00*/  HFMA2.MMA R5, -RZ, RZ, 0, 4.76837158203125e-07 ;  /* 0x00000008ff057435 */ /* 0x001fe200000001ff */
[----:B------:R-:W-:Y:S01]  /*3d10*/  IMAD.IADD R4, R3, 0x1, R2 ;  /* 0x0000000103047824 */ /* 0x000fe200078e0202 */
[----:B------:R-:W-:-:S08]  /*3d20*/  IADD3 R2, R2, 0x80, RZ ;  /* 0x0000008002027810 */ /* 0x000fd00007ffe0ff */
[----:B------:R-:W-:-:S05]  /*3d30*/  IMAD.WIDE.U32 R4, R4, R5, c[0x0][0x168] ;  /* 0x00005a0004047625 */ /* 0x000fca00078e0005 */
[----:B------:R0:W-:Y:S02]  /*3d40*/  STG.E.64 [R4.64], R18 ;  /* 0x0000001204007986 */ /* 0x0001e4000c101b04 */
.L_x_9090:
        /* <DEDUP_REMOVED lines=8> */
.L_x_9091:
[----:B------:R-:W-:Y:S05]  /*3dd0*/  BSYNC B1 ;  /* 0x0000000000017941 */ /* 0x000fea0003800000 */
.L_x_9087:
[----:B------:R-:W-:-:S13]  /*3de0*/  ISETP.GE.AND P0, PT, R2, R0, PT ;  /* 0x000000000200720c */ /* 0x000fda0003f06270 */
[----:B0-----:R-:W-:Y:S01]  /*3df0*/  @!P0 MOV R5, 0x8 ;  /* 0x0000000800058802 */ /* 0x001fe20000000f00 */
[----:B------:R-:W-:Y:S01]  /*3e00*/  @!P0 IMAD.IADD R4, R3, 0x1, R2 ;  /* 0x0000000103048824 */ /* 0x000fe200078e0202 */
[----:B------:R-:W-:-:S03]  /*3e10*/  @!P0 IADD3 R2, R2, 0x80, RZ ;  /* 0x0000008002028810 */ /* 0x000fc60007ffe0ff */
[----:B------:R-:W-:-:S05]  /*3e20*/  @!P0 IMAD.WIDE.U32 R4, R4, R5, c[0x0][0x168] ;  /* 0x00005a0004048625 */ /* 0x000fca00078e0005 */
[----:B------:R0:W-:Y:S02]  /*3e30*/  @!P0 STG.E.64 [R4.64], R12 ;  /* 0x0000000c04008986 */ /* 0x0001e4000c101b04 */
.L_x_9092:
[----:B------:R-:W-:Y:S05]  /*3e40*/  BSYNC B0 ;  /* 0x0000000000007941 */ /* 0x000fea0003800000 */
.L_x_9086:
        /* <DEDUP_REMOVED lines=8> */
.L_x_9093:
        /* <DEDUP_REMOVED lines=11> */
.L_x_18371:


//--------------------- .text._ZN2at6native29vectorized_elementwise_kernelILi8EZZZNS0_22reciprocal_kernel_cudaERNS_18TensorIteratorBaseEENKUlvE_clEvENKUlvE2_clEvEUlN3c107complexIfEEE_St5arrayIPcLm2EEEEviT0_T1_ --------------------------
	.section	.text._ZN2at6native29vectorized_elementwise_kernelILi8EZZZNS0_22reciprocal_kernel_cudaERNS_18TensorIteratorBaseEENKUlvE_clEvENKUlvE2_clEvEUlN3c107complexIfEEE_St5arrayIPcLm2EEEEviT0_T1_,"ax",@progbits
	.sectioninfo	@"SHI_REGISTERS=4"
	.align	128
        .global         _ZN2at6native29vectorized_elementwise_kernelILi8EZZZNS0_22reciprocal_kernel_cudaERNS_18TensorIteratorBaseEENKUlvE_clEvENKUlvE2_clEvEUlN3c107complexIfEEE_St5arrayIPcLm2EEEEviT0_T1_
        .type           _ZN2at6native29vectorized_elementwise_kernelILi8EZZZNS0_22reciprocal_kernel_cudaERNS_18TensorIteratorBaseEENKUlvE_clEvENKUlvE2_clEvEUlN3c107complexIfEEE_St5arrayIPcLm2EEEEviT0_T1_,@function
        .size           _ZN2at6native29vectorized_elementwise_kernelILi8EZZZNS0_22reciprocal_kernel_cudaERNS_18TensorIteratorBaseEENKUlvE_clEvENKUlvE2_clEvEUlN3c107complexIfEEE_St5arrayIPcLm2EEEEviT0_T1_,(.L_x_18372 - _ZN2at6native29vectorized_elementwise_kernelILi8EZZZNS0_22reciprocal_kernel_cudaERNS_18TensorIteratorBaseEENKUlvE_clEvENKUlvE2_clEvEUlN3c107complexIfEEE_St5arrayIPcLm2EEEEviT0_T1_)
        .other          _ZN2at6native29vectorized_elementwise_kernelILi8EZZZNS0_22reciprocal_kernel_cudaERNS_18TensorIteratorBaseEENKUlvE_clEvENKUlvE2_clEvEUlN3c107complexIfEEE_St5arrayIPcLm2EEEEviT0_T1_,@"STO_CUDA_ENTRY STV_DEFAULT"
_ZN2at6native29vectorized_elementwise_kernelILi8EZZZNS0_22reciprocal_kernel_cudaERNS_18TensorIteratorBaseEENKUlvE_clEvENKUlvE2_clEvEUlN3c107complexIfEEE_St5arrayIPcLm2EEEEviT0_T1_:
.text._ZN2at6native29vectorized_elementwise_kernelILi8EZZZNS0_22reciprocal_kernel_cudaERNS_18TensorIteratorBaseEENKUlvE_clEvENKUlvE2_clEvEUlN3c107complexIfEEE_St5arrayIPcLm2EEEEviT0_T1_:
[----:B------:R-:W-:Y:S02]  /*0000*/  MOV R1, c[0x0][0x28] ;  /* 0x00000a0000017a02 */ /* 0x000fe40000000f00 */
[----:B------:R-:W-:Y:S05]  /*0010*/  EXIT ;  /* 0x000000000000794d */ /* 0x000fea0003800000 */
.L_x_9094:
        /* <DEDUP_REMOVED lines=14> */
.L_x_18372:


//--------------------- .text._ZN2at6native18elementwise_kernelILi128ELi4EZNS0_15gpu_kernel_implIZZZNS0_22reciprocal_kernel_cudaERNS_18TensorIteratorBaseEENKUlvE_clEvENKUlvE1_clEvEUlN3c107complexIdEEE_EEvS4_RKT_EUliE_EEviT1_ --------------------------
	.section	.text._ZN2at6native18elementwise_kernelILi128ELi4EZNS0_15gpu_kernel_implIZZZNS0_22reciprocal_kernel_cudaERNS_18TensorIteratorBaseEENKUlvE_clEvENKUlvE1_clEvEUlN3c107complexIdEEE_EEvS4_RKT_EUliE_EEviT1_,"ax",@progbits
	.sectioninfo	@"SHI_REGISTERS=34"
	.align	128
        .global         _ZN2at6native18elementwise_kernelILi128ELi4EZNS0_15gpu_kernel_implIZZZNS0_22reciprocal_kernel_cudaERNS_18TensorIteratorBaseEENKUlvE_clEvENKUlvE1_clEvEUlN3c107complexIdEEE_EEvS4_RKT_EUliE_EEviT1_
        .type           _ZN2at6native18elementwise_kernelILi128ELi4EZNS0_15gpu_kernel_implIZZZNS0_22reciprocal_kernel_cudaERNS_18TensorIteratorBaseEENKUlvE_clEvENKUlvE1_clEvEUlN3c107complexIdEEE_EEvS4_RKT_EUliE_EEviT1_,@function
        .size           _ZN2at6native18elementwise_kernelILi128ELi4EZNS0_15gpu_kernel_implIZZZNS0_22reciprocal_kernel_cudaERNS_18TensorIteratorBaseEENKUlvE_clEvENKUlvE1_clEvEUlN3c107complexIdEEE_EEvS4_RKT_EUliE_EEviT1_,(.L_x_18251 - _ZN2at6native18elementwise_kernelILi128ELi4EZNS0_15gpu_kernel_implIZZZNS0_22reciprocal_kernel_cudaERNS_18TensorIteratorBaseEENKUlvE_clEvENKUlvE1_clEvEUlN3c107complexIdEEE_EEvS4_RKT_EUliE_EEviT1_)
        .other          _ZN2at6native18elementwise_kernelILi128ELi4EZNS0_15gpu_kernel_implIZZZNS0_22reciprocal_kernel_cudaERNS_18TensorIteratorBaseEENKUlvE_clEvENKUlvE1_clEvEUlN3c107complexIdEEE_EEvS4_RKT_EUliE_EEviT1_,@"STO_CUDA_ENTRY STV_DEFAULT"
_ZN2at6native18elementwise_kernelILi128ELi4EZNS0_15gpu_kernel_implIZZZNS0_22reciprocal_kernel_cudaERNS_18TensorIteratorBaseEENKUlvE_clEvENKUlvE1_clEvEUlN3c107complexIdEEE_EEvS4_RKT_EUliE_EEviT1_:
.text._ZN2at6native18elementwise_kernelILi128ELi4EZNS0_15gpu_kernel_implIZZZNS0_22reciprocal_kernel_cudaERNS_18TensorIteratorBaseEENKUlvE_clEvENKUlvE1_clEvEUlN3c107complexIdEEE_EEvS4_RKT_EUliE_EEviT1_:
        /* <DEDUP_REMOVED lines=235> */
.L_x_9097:
        /* <DEDUP_REMOVED lines=17> */
[----:B------:R-:W-:Y:S01]  /*0fc0*/  CS2R R14, SRZ ;  /* 0x00000000000e7805 */ /* 0x000fe2000001ff00 */
[----:B--2---:R0:W1:Y:S01]  /*0fd0*/  I2F.F64.S16 R12, R2 ;  /* 0x00000002000c7312 */ /* 0x0040620000101c00 */
[----:B------:R-:W-:Y:S05]  /*0fe0*/  BRA `(.L_x_9103) ;  /* 0x00000f9000007947 */ /* 0x000fea0003800000 */
.L_x_9101:
[----:B------:R-:W2:Y:S01]  /*0ff0*/  LDG.E.U8 R2, [R2.64] ;  /* 0x0000002402027981 */ /* 0x000ea2000c1e1100 */
[----:B------:R-:W-:Y:S01]  /*1000*/  CS2R R14, SRZ ;  /* 0x00000000000e7805 */ /* 0x000fe2000001ff00 */
[----:B--2---:R0:W1:Y:S01]  /*1010*/  I2F.F64.U16 R12, R2 ;  /* 0x00000002000c7312 */ /* 0x0040620000101800 */
[----:B------:R-:W-:Y:S05]  /*1020*/  BRA `(.L_x_9103) ;  /* 0x00000f5000007947 */ /* 0x000fea0003800000 */
.L_x_9100:
[----:B------:R-:W-:-:S13]  /*1030*/  ISETP.NE.AND P0, PT, R4, 0x2, PT ;  /* 0x000000020400780c */ /* 0x000fda0003f05270 */
[----:B------:R-:W-:Y:S05]  /*1040*/  @!P0 BRA `(.L_x_9104) ;  /* 0x000000c000008947 */ /* 0x000fea0003800000 */
[----:B------:R-:W-:-:S13]  /*1050*/  ISETP.NE.AND P0, PT, R4, 0x3, PT ;  /* 0x000000030400780c */ /* 0x000fda0003f05270 */
[----:B------:R-:W-:Y:S05]  /*1060*/  @!P0 BRA `(.L_x_9105) ;  /* 0x0000006000008947 */ /* 0x000fea0003800000 */
[----:B------:R-:W-:-:S13]  /*1070*/  ISETP.NE.AND P0, PT, R4, 0x4, PT ;  /* 0x000000040400780c */ /* 0x000fda0003f05270 */
[----:B------:R-:W-:Y:S05]  /*1080*/  @P0 BRA `(.L_x_9102) ;  /* 0x00000d2000000947 */ /* 0x000fea0003800000 */
[----:B------:R-:W2:Y:S01]  /*1090*/  LDG.E.64 R12, [R2.64] ;  /* 0x00000024020c7981 */ /* 0x000ea2000c1e1b00 */
[----:B------:R-:W-:Y:S01]  /*10a0*/  CS2R R14, SRZ ;  /* 0x00000000000e7805 */ /* 0x000fe2000001ff00 */
[----:B--2---:R-:W0:Y:S01]  /*10b0*/  I2F.F64.S64 R12, R12 ;  /* 0x0000000c000c7312 */ /* 0x004e220000301c00 */
[----:B------:R-:W-:Y:S05]  /*10c0*/  BRA `(.L_x_9103) ;  /* 0x00000eb000007947 */ /* 0x000fea0003800000 */
.L_x_9105:
[----:B------:R-:W2:Y:S01]  /*10d0*/  LDG.E R2, [R2.64] ;  /* 0x0000002402027981 */ /* 0x000ea2000c1e1900 */
[----:B------:R-:W-:Y:S01]  /*10e0*/  CS2R R14, SRZ ;  /* 0x00000000000e7805 */ /* 0x000fe2000001ff00 */
[----:B--2---:R0:W1:Y:S01]  /*10f0*/  I2F.F64 R12, R2 ;  /* 0x00000002000c7312 */ /* 0x0040620000201c00 */
[----:B------:R-:W-:Y:S05]  /*1100*/  BRA `(.L_x_9103) ;  /* 0x00000e7000007947 */ /* 0x000fea0003800000 */
.L_x_9104:
[----:B------:R-:W2:Y:S01]  /*1110*/  LDG.E.U16 R2, [R2.64] ;  /* 0x0000002402027981 */ /* 0x000ea2000c1e1500 */
[----:B------:R-:W-:Y:S01]  /*1120*/  CS2R R14, SRZ ;  /* 0x00000000000e7805 */ /* 0x000fe2000001ff00 */
[----:B--2---:R0:W1:Y:S01]  /*1130*/  I2F.F64.S16 R12, R2 ;  /* 0x00000002000c7312 */ /* 0x0040620000101c00 */
[----:B------:R-:W-:Y:S05]  /*1140*/  BRA `(.L_x_9103) ;  /* 0x00000e3000007947 */ /* 0x000fea0003800000 */
.L_x_9099:
[----:B------:R-:W-:-:S13]  /*1150*/  ISETP.GT.AND P0, PT, R4, 0x6, PT ;  /* 0x000000060400780c */ /* 0x000fda0003f04270 */
[----:B------:R-:W-:Y:S05]  /*1160*/  @P0 BRA `(.L_x_9106) ;  /* 0x000000f000000947 */ /* 0x000fea0003800000 */
[----:B------:R-:W-:-:S13]  /*1170*/  ISETP.NE.AND P0, PT, R4, 0x5, PT ;  /* 0x000000050400780c */ /* 0x000fda0003f05270 */
[----:B------:R-:W-:Y:S05]  /*1180*/  @!P0 BRA `(.L_x_9107) ;  /* 0x0000007000008947 */ /* 0x000fea0003800000 */
[----:B------:R-:W-:-:S13]  /*1190*/  ISETP.NE.AND P0, PT, R4, 0x6, PT ;  /* 0x000000060400780c */ /* 0x000fda0003f05270 */
[----:B------:R-:W-:Y:S05]  /*11a0*/  @P0 BRA `(.L_x_9102) ;  /* 0x00000c0000000947 */ /* 0x000fea0003800000 */
[----:B------:R-:W2:Y:S01]  /*11b0*/  LDG.E R12, [R2.64] ;  /* 0x00000024020c7981 */ /* 0x000ea2000c1e1900 */
[----:B------:R-:W-:Y:S01]  /*11c0*/  CS2R R14, SRZ ;  /* 0x00000000000e7805 */ /* 0x000fe2000001ff00 */
[----:B--2---:R-:W-:-:S06]  /*11d0*/  FMUL.FTZ R12, R12, 1 ;  /* 0x3f8000000c0c7820 */ /* 0x004fcc0000410000 */
[----:B------:R-:W0:Y:S01]  /*11e0*/  F2F.F64.F32 R12, R12 ;  /* 0x0000000c000c7310 */ /* 0x000e220000201800 */
[----:B------:R-:W-:Y:S05]  /*11f0*/  BRA `(.L_x_9103) ;  /* 0x00000d8000007947 */ /* 0x000fea0003800000 */
.L_x_9107:
[----:B------:R-:W2:Y:S01]  /*1200*/  LDG.E.U16 R0, [R2.64] ;  /* 0x0000002402007981 */ /* 0x000ea2000c1e1500 */
[----:B------:R-:W-:Y:S01]  /*1210*/  CS2R R14, SRZ ;  /* 0x00000000000e7805 */ /* 0x000fe2000001ff00 */
[----:B--2---:R-:W-:-:S05]  /*1220*/  HADD2.F32 R0, -RZ, R0.H0_H0 ;  /* 0x20000000ff007230 */ /* 0x004fca0000004100 */
[----:B------:R-:W-:-:S04]  /*1230*/  FMUL.FTZ R0, R0, 1 ;  /* 0x3f80000000007820 */ /* 0x000fc80000410000 */
[----:B------:R0:W1:Y:S01]  /*1240*/  F2F.F64.F32 R12, R0 ;  /* 0x00000000000c7310 */ /* 0x0000620000201800 */
[----:B------:R-:W-:Y:S05]  /*1250*/  BRA `(.L_x_9103) ;  /* 0x00000d2000007947 */ /* 0x000fea0003800000 */
.L_x_9106:
[----:B------:R-:W-:-:S13]  /*1260*/  ISETP.NE.AND P0, PT, R4, 0x7, PT ;  /* 0x000000070400780c */ /* 0x000fda0003f05270 */
[----:B------:R-:W-:Y:S05]  /*1270*/  @!P0 BRA `(.L_x_9108) ;  /* 0x0000012000008947 */ /* 0x000fea0003800000 */
[----:B------:R-:W-:-:S13]  /*1280*/  ISETP.NE.AND P0, PT, R4, 0x8, PT ;  /* 0x000000080400780c */ /* 0x000fda0003f05270 */
[----:B------:R-:W-:Y:S05]  /*1290*/  @!P0 BRA `(.L_x_9109) ;  /* 0x0000008000008947 */ /* 0x000fea0003800000 */
[----:B------:R-:W-:-:S13]  /*12a0*/  ISETP.NE.AND P0, PT, R4, 0x9, PT ;  /* 0x000000090400780c */ /* 0x000fda0003f05270 */
[----:B------:R-:W-:Y:S05]  /*12b0*/  @P0 BRA `(.L_x_9102) ;  /* 0x00000af000000947 */ /* 0x000fea0003800000 */
[----:B------:R-:W2:Y:S02]  /*12c0*/  LDG.E.64 R2, [R2.64] ;  /* 0x0000002402027981 */ /* 0x000ea4000c1e1b00 */
[----:B--2---:R-:W-:Y:S02]  /*12d0*/  FMUL.FTZ R14, R3, 1 ;  /* 0x3f800000030e7820 */ /* 0x004fe40000410000 */
[----:B------:R-:W-:-:S04]  /*12e0*/  FMUL.FTZ R12, R2, 1 ;  /* 0x3f800000020c7820 */ /* 0x000fc80000410000 */
[----:B------:R-:W0:Y:S08]  /*12f0*/  F2F.F64.F32 R14, R14 ;  /* 0x0000000e000e7310 */ /* 0x000e300000201800 */
[----:B------:R-:W1:Y:S01]  /*1300*/  F2F.F64.F32 R12, R12 ;  /* 0x0000000c000c7310 */ /* 0x000e620000201800 */
[----:B------:R-:W-:Y:S05]  /*1310*/  BRA `(.L_x_9103) ;  /* 0x00000c6000007947 */ /* 0x000fea0003800000 */
.L_x_9109:
[----:B------:R-:W2:Y:S02]  /*1320*/  LDG.E R0, [R2.64] ;  /* 0x0000002402007981 */ /* 0x000ea4000c1e1900 */
[----:B--2---:R-:W-:-:S02]  /*1330*/  HADD2.F32 R4, -RZ, R0.H1_H1 ;  /* 0x30000000ff047230 */ /* 0x004fc40000004100 */
[----:B------:R-:W-:-:S03]  /*1340*/  HADD2.F32 R0, -RZ, R0.H0_H0 ;  /* 0x20000000ff007230 */ /* 0x000fc60000004100 */
[----:B------:R-:W-:Y:S02]  /*1350*/  FMUL.FTZ R4, R4, 1 ;  /* 0x3f80000004047820 */ /* 0x000fe40000410000 */
[----:B------:R-:W-:Y:S02]  /*1360*/  FMUL.FTZ R0, R0, 1 ;  /* 0x3f80000000007820 */ /* 0x000fe40000410000 */
[----:B------:R0:W1:Y:S08]  /*1370*/  F2F.F64.F32 R14, R4 ;  /* 0x00000004000e7310 */ /* 0x0000700000201800 */
[----:B------:R0:W2:Y:S01]  /*1380*/  F2F.F64.F32 R12, R0 ;  /* 0x00000000000c7310 */ /* 0x0000a20000201800 */
[----:B------:R-:W-:Y:S05]  /*1390*/  BRA `(.L_x_9103) ;  /* 0x00000be000007947 */ /* 0x000fea0003800000 */
.L_x_9108:
[----:B------:R0:W5:Y:S01]  /*13a0*/  LDG.E.64 R12, [R2.64] ;  /* 0x00000024020c7981 */ /* 0x000162000c1e1b00 */
[----:B------:R-:W-:Y:S01]  /*13b0*/  CS2R R14, SRZ ;  /* 0x00000000000e7805 */ /* 0x000fe2000001ff00 */
[----:B------:R-:W-:Y:S05]  /*13c0*/  BRA `(.L_x_9103) ;  /* 0x00000bb000007947 */ /* 0x000fea0003800000 */
.L_x_9098:
        /* <DEDUP_REMOVED lines=9> */
[----:B------:R-:W-:Y:S01]  /*1460*/  CS2R R14, SRZ ;  /* 0x00000000000e7805 */ /* 0x000fe2000001ff00 */
[----:B------:R-:W-:Y:S01]  /*1470*/  IMAD.MOV.U32 R12, RZ, RZ, RZ ;  /* 0x000000ffff0c7224 */ /* 0x000fe200078e00ff */
[----:B--2---:R-:W-:-:S04]  /*1480*/  ISETP.NE.AND P0, PT, R2, RZ, PT ;  /* 0x000000ff0200720c */ /* 0x004fc80003f05270 */
[----:B------:R-:W-:Y:S01]  /*1490*/  FSEL R13, RZ, 1.875, !P0 ;  /* 0x3ff00000ff0d7808 */ /* 0x000fe20004000000 */
[----:B------:R-:W-:Y:S05]  /*14a0*/  BRA `(.L_x_9103) ;  /* 0x00000ad000007947 */ /* 0x000fea0003800000 */
.L_x_9112:
[----:B------:R0:W5:Y:S01]  /*14b0*/  LDG.E.128 R12, [R2.64] ;  /* 0x00000024020c7981 */ /* 0x000162000c1e1d00 */
[----:B------:R-:W-:Y:S05]  /*14c0*/  BRA `(.L_x_9103) ;  /* 0x00000ab000007947 */ /* 0x000fea0003800000 */
.L_x_9111:
[----:B------:R-:W-:-:S13]  /*14d0*/  ISETP.NE.AND P0, PT, R4, 0xf, PT ;  /* 0x0000000f0400780c */ /* 0x000fda0003f05270 */
[----:B------:R-:W-:Y:S05]  /*14e0*/  @!P0 BRA `(.L_x_9113) ;  /* 0x000002b000008947 */ /* 0x000fea0003800000 */
[----:B------:R-:W-:-:S13]  /*14f0*/  ISETP.NE.AND P0, PT, R4, 0x17, PT ;  /* 0x000000170400780c */ /* 0x000fda0003f05270 */
[----:B------:R-:W-:Y:S05]  /*1500*/  @!P0 BRA `(.L_x_9114) ;  /* 0x0000019000008947 */ /* 0x000fea0003800000 */
[----:B------:R-:W-:-:S13]  /*1510*/  ISETP.NE.AND P0, PT, R4, 0x18, PT ;  /* 0x000000180400780c */ /* 0x000fda0003f05270 */
[----:B------:R-:W-:Y:S05]  /*1520*/  @P0 BRA `(.L_x_9102) ;  /* 0x0000088000000947 */ /* 0x000fea0003800000 */
[----:B------:R-:W2:Y:S01]  /*1530*/  LDG.E.U8 R0, [R2.64] ;  /* 0x0000002402007981 */ /* 0x000ea2000c1e1100 */
[----:B------:R-:W-:Y:S01]  /*1540*/  IMAD.MOV.U32 R8, RZ, RZ, -0x800000 ;  /* 0xff800000ff087424 */ /* 0x000fe200078e00ff */
[----:B------:R-:W-:Y:S01]  /*1550*/  CS2R R14, SRZ ;  /* 0x00000000000e7805 */ /* 0x000fe2000001ff00 */
        /* <DEDUP_REMOVED lines=20> */
.L_x_9114:
[----:B------:R-:W2:Y:S01]  /*16a0*/  LDG.E.U8 R2, [R2.64] ;  /* 0x0000002402027981 */ /* 0x000ea2000c1e1100 */
[----:B------:R-:W-:Y:S01]  /*16b0*/  CS2R R14, SRZ ;  /* 0x00000000000e7805 */ /* 0x000fe2000001ff00 */
        /* <DEDUP_REMOVED lines=11> */
[----:B------:R-:W-:-:S04]  /*1770*/  FMUL.FTZ R4, R4, 1 ;  /* 0x3f80000004047820 */ /* 0x000fc80000410000 */
[----:B------:R0:W1:Y:S01]  /*1780*/  F2F.F64.F32 R12, R4 ;  /* 0x00000004000c7310 */ /* 0x0000620000201800 */
[----:B------:R-:W-:Y:S05]  /*1790*/  BRA `(.L_x_9103) ;  /* 0x000007e000007947 */ /* 0x000fea0003800000 */
.L_x_9113:
[----:B------:R-:W2:Y:S01]  /*17a0*/  LDG.E.U16 R0, [R2.64] ;  /* 0x0000002402007981 */ /* 0x000ea2000c1e1500 */
[----:B------:R-:W-:Y:S01]  /*17b0*/  CS2R R14, SRZ ;  /* 0x00000000000e7805 */ /* 0x000fe2000001ff00 */
[----:B--2---:R-:W-:-:S05]  /*17c0*/  PRMT R0, RZ, 0x5410, R0 ;  /* 0x00005410ff007816 */ /* 0x004fca0000000000 */
[----:B------:R-:W-:-:S04]  /*17d0*/  FMUL.FTZ R0, R0, 1 ;  /* 0x3f80000000007820 */ /* 0x000fc80000410000 */
[----:B------:R0:W1:Y:S01]  /*17e0*/  F2F.F64.F32 R12, R0 ;  /* 0x00000000000c7310 */ /* 0x0000620000201800 */
[----:B------:R-:W-:Y:S05]  /*17f0*/  BRA `(.L_x_9103) ;  /* 0x0000078000007947 */ /* 0x000fea0003800000 */
.L_x_9110:
        /* <DEDUP_REMOVED lines=9> */
[----:B------:R-:W-:Y:S01]  /*1890*/  CS2R R14, SRZ ;  /* 0x00000000000e7805 */ /* 0x000fe2000001ff00 */
[----:B--2---:R0:W1:Y:S01]  /*18a0*/  I2F.F64.U16 R12, R2 ;  /* 0x00000002000c7312 */ /* 0x0040620000101800 */
[----:B------:R-:W-:Y:S05]  /*18b0*/  BRA `(.L_x_9103) ;  /* 0x000006c000007947 */ /* 0x000fea0003800000 */
.L_x_9117:
        /* <DEDUP_REMOVED lines=21> */
.L_x_9121:
[----:B------:R-:W-:Y:S05]  /*1a10*/  BSYNC B1 ;  /* 0x0000000000017941 */ /* 0x000fea0003800000 */
.L_x_9120:
[----:B------:R-:W-:Y:S01]  /*1a20*/  LEA R3, R0, 0x3b800000, 0x17 ;  /* 0x3b80000000037811 */ /* 0x000fe200078eb8ff */
[----:B------:R-:W-:-:S05]  /*1a30*/  IMAD.SHL.U32 R0, R2, 0x100000, RZ ;  /* 0x0010000002007824 */ /* 0x000fca00078e00ff */
[----:B------:R-:W-:Y:S02]  /*1a40*/  LOP3.LUT R0, R3, R0, R4, 0xfe, !PT ;  /* 0x0000000003007212 */ /* 0x000fe400078efe04 */
.L_x_9119:
[----:B------:R-:W-:Y:S05]  /*1a50*/  BSYNC B0 ;  /* 0x0000000000007941 */ /* 0x000fea0003800000 */
.L_x_9118:
[----:B------:R-:W-:Y:S01]  /*1a60*/  FMUL.FTZ R0, R0, 1 ;  /* 0x3f80000000007820 */ /* 0x000fe20000410000 */
[----:B------:R-:W-:-:S03]  /*1a70*/  CS2R R14, SRZ ;  /* 0x00000000000e7805 */ /* 0x000fc6000001ff00 */
[----:B------:R0:W1:Y:S01]  /*1a80*/  F2F.F64.F32 R12, R0 ;  /* 0x00000000000c7310 */ /* 0x0000620000201800 */
[----:B------:R-:W-:Y:S05]  /*1a90*/  BRA `(.L_x_9103) ;  /* 0x000004e000007947 */ /* 0x000fea0003800000 */
.L_x_9116:
        /* <DEDUP_REMOVED lines=21> */
.L_x_9125:
[----:B------:R-:W-:Y:S05]  /*1bf0*/  BSYNC B1 ;  /* 0x0000000000017941 */ /* 0x000fea0003800000 */
.L_x_9124:
[----:B------:R-:W-:Y:S01]  /*1c00*/  LEA R3, R0, 0x37800000, 0x17 ;  /* 0x3780000000037811 */ /* 0x000fe200078eb8ff */
[----:B------:R-:W-:-:S05]  /*1c10*/  IMAD.SHL.U32 R0, R2, 0x200000, RZ ;  /* 0x0020000002007824 */ /* 0x000fca00078e00ff */
[----:B------:R-:W-:Y:S02]  /*1c20*/  LOP3.LUT R0, R3, R0, R4, 0xfe, !PT ;  /* 0x0000000003007212 */ /* 0x000fe400078efe04 */
.L_x_9123:
[----:B------:R-:W-:Y:S05]  /*1c30*/  BSYNC B0 ;  /* 0x0000000000007941 */ /* 0x000fea0003800000 */
.L_x_9122:
[----:B------:R-:W-:Y:S01]  /*1c40*/  FMUL.FTZ R0, R0, 1 ;  /* 0x3f80000000007820 */ /* 0x000fe20000410000 */
[----:B------:R-:W-:-:S03]  /*1c50*/  CS2R R14, SRZ ;  /* 0x00000000000e7805 */ /* 0x000fc6000001ff00 */
[----:B------:R0:W1:Y:S01]  /*1c60*/  F2F.F64.F32 R12, R0 ;  /* 0x00000000000c7310 */ /* 0x0000620000201800 */
[----:B------:R-:W-:Y:S05]  /*1c70*/  BRA `(.L_x_9103) ;  /* 0x0000030000007947 */ /* 0x000fea0003800000 */
.L_x_9115:
        /* <DEDUP_REMOVED lines=14> */
.L_x_9129:
[----:B------:R-:W-:Y:S05]  /*1d60*/  BSYNC B0 ;  /* 0x0000000000007941 */ /* 0x000fea0003800000 */
.L_x_9128:
[----:B------:R-:W-:Y:S01]  /*1d70*/  FMUL.FTZ R0, R0, 1 ;  /* 0x3f80000000007820 */ /* 0x000fe20000410000 */
[----:B------:R-:W-:-:S03]  /*1d80*/  CS2R R14, SRZ ;  /* 0x00000000000e7805 */ /* 0x000fc6000001ff00 */
[----:B------:R0:W1:Y:S01]  /*1d90*/  F2F.F64.F32 R12, R0 ;  /* 0x00000000000c7310 */ /* 0x0000620000201800 */
[----:B------:R-:W-:Y:S05]  /*1da0*/  BRA `(.L_x_9103) ;  /* 0x000001d000007947 */ /* 0x000fea0003800000 */
.L_x_9102:
        /* <DEDUP_REMOVED lines=18> */
[----:B-1----:R-:W-:Y:S05]  /*1ed0*/  CALL.ABS.NOINC R2 ;  /* 0x0000000002007343 */ /* 0x002fea0003c00000 */
[----:B------:R-:W-:Y:S01]  /*1ee0*/  CS2R R12, SRZ ;  /* 0x00000000000c7805 */ /* 0x000fe2000001ff00 */
[----:B------:R-:W-:Y:S01]  /*1ef0*/  CS2R R14, SRZ ;  /* 0x00000000000e7805 */ /* 0x000fe2000001ff00 */
[----:B------:R-:W-:Y:S05]  /*1f00*/  BRA `(.L_x_9103) ;  /* 0x0000007000007947 */ /* 0x000fea0003800000 */
.L_x_9127:
[----:B------:R-:W2:Y:S01]  /*1f10*/  LDG.E.64 R12, [R2.64] ;  /* 0x00000024020c7981 */ /* 0x000ea2000c1e1b00 */
[----:B------:R-:W-:Y:S01]  /*1f20*/  CS2R R14, SRZ ;  /* 0x00000000000e7805 */ /* 0x000fe2000001ff00 */
[----:B--2---:R-:W0:Y:S01]  /*1f30*/  I2F.F64.U64 R12, R12 ;  /* 0x0000000c000c7312 */ /* 0x004e220000301800 */
[----:B------:R-:W-:Y:S05]  /*1f40*/  BRA `(.L_x_9103) ;  /* 0x0000003000007947 */ /* 0x000fea0003800000 */
.L_x_9126:
[----:B------:R-:W2:Y:S01]  /*1f50*/  LDG.E R2, [R2.64] ;  /* 0x0000002402027981 */ /* 0x000ea2000c1e1900 */
[----:B------:R-:W-:Y:S01]  /*1f60*/  CS2R R14, SRZ ;  /* 0x00000000000e7805 */ /* 0x000fe2000001ff00 */
[----:B--2---:R0:W1:Y:S06]  /*1f70*/  I2F.F64.U32 R12, R2 ;  /* 0x00000002000c7312 */ /* 0x00406c0000201800 */
.L_x_9103:
[----:B012--5:R-:W0:Y:S01]  /*1f80*/  DSETP.GTU.AND P1, PT, |R12|, +INF , PT ;  /* 0x7ff000000c00742a */ /* 0x027e220003f2c200 */
[----:B------:R-:W-:Y:S01]  /*1f90*/  IMAD.MOV.U32 R0, RZ, RZ, 0x1 ;  /* 0x00000001ff007424 */ /* 0x000fe200078e00ff */
[----:B------:R-:W-:Y:S01]  /*1fa0*/  BSSY B1, `(.L_x_9130) ;  /* 0x0000092000017945 */ /* 0x000fe20003800000 */
[----:B------:R-:W-:-:S02]  /*1fb0*/  IMAD.MOV.U32 R8, RZ, RZ, 0x0 ;  /* 0x00000000ff087424 */ /* 0x000fc400078e00ff */
[----:B------:R-:W-:Y:S02]  /*1fc0*/  IMAD.MOV.U32 R9, RZ, RZ, 0x7ff80000 ;  /* 0x7ff80000ff097424 */ /* 0x000fe400078e00ff */
[----:B------:R-:W-:Y:S02]  /*1fd0*/  IMAD.MOV.U32 R10, RZ, RZ, 0x0 ;  /* 0x00000000ff0a7424 */ /* 0x000fe400078e00ff */
[----:B------:R-:W-:-:S05]  /*1fe0*/  IMAD.MOV.U32 R11, RZ, RZ, 0x7ff80000 ;  /* 0x7ff80000ff0b7424 */ /* 0x000fca00078e00ff */
[----:B0-----:R-:W0:-:S06]  /*1ff0*/  @!P1 DSETP.GTU.AND P0, PT, |R14|, +INF , PT ;  /* 0x7ff000000e00942a */ /* 0x001e0c0003f0c200 */
[----:B0-----:R-:W-:-:S04]  /*2000*/  @!P1 SEL R0, RZ, 0x1, !P0 ;  /* 0x00000001ff009807 */ /* 0x001fc80004000000 */
[----:B------:R-:W-:-:S04]  /*2010*/  PRMT R0, R0, 0x9910, RZ ;  /* 0x0000991000007816 */ /* 0x000fc800000000ff */
[----:B------:R-:W-:-:S13]  /*2020*/  ISETP.NE.AND P0, PT, R0, RZ, PT ;  /* 0x000000ff0000720c */ /* 0x000fda0003f05270 */
[----:B------:R-:W-:Y:S05]  /*2030*/  @P0 BRA `(.L_x_9131) ;  /* 0x0000088000000947 */ /* 0x000fea0003800000 */
[----:B------:R-:W0:Y:S01]  /*2040*/  DSETP.NEU.AND P0, PT, |R12|, +INF , PT ;  /* 0x7ff000000c00742a */ /* 0x000e220003f0d200 */
[----:B------:R-:W-:Y:S01]  /*2050*/  PRMT R0, RZ, 0x7610, R0 ;  /* 0x00007610ff007816 */ /* 0x000fe20000000000 */
[----:B------:R-:W-:Y:S02]  /*2060*/  IMAD.MOV.U32 R10, RZ, RZ, 0x0 ;  /* 0x00000000ff0a7424 */ /* 0x000fe400078e00ff */
[----:B------:R-:W-:-:S10]  /*2070*/  IMAD.MOV.U32 R11, RZ, RZ, 0x7ff80000 ;  /* 0x7ff80000ff0b7424 */ /* 0x000fd400078e00ff */
[----:B0-----:R-:W0:-:S06]  /*2080*/  @!P0 DSETP.NEU.AND P1, PT, |R14|, +INF , PT ;  /* 0x7ff000000e00842a */ /* 0x001e0c0003f2d200 */
[----:B0-----:R-:W-:-:S04]  /*2090*/  @!P0 SEL R0, RZ, 0x1, P1 ;  /* 0x00000001ff008807 */ /* 0x001fc80000800000 */
[----:B------:R-:W-:-:S04]  /*20a0*/  PRMT R0, R0, 0x9910, RZ ;  /* 0x0000991000007816 */ /* 0x000fc800000000ff */
[----:B------:R-:W-:-:S13]  /*20b0*/  ISETP.NE.AND P1, PT, R0, RZ, PT ;  /* 0x000000ff0000720c */ /* 0x000fda0003f25270 */
[----:B------:R-:W-:Y:S05]  /*20c0*/  @P1 BRA `(.L_x_9131) ;  /* 0x000007f000001947 */ /* 0x000fea0003800000 */
[----:B------:R-:W0:Y:S01]  /*20d0*/  @P0 DSETP.NEU.AND P1, PT, |R14|, +INF , PT ;  /* 0x7ff000000e00042a */ /* 0x000e220003f2d200 */
[----:B------:R-:W-:Y:S01]  /*20e0*/  IMAD.MOV.U32 R0, RZ, RZ, 0x1 ;  /* 0x00000001ff007424 */ /* 0x000fe200078e00ff */
[----:B------:R-:W-:Y:S01]  /*20f0*/  CS2R R8, SRZ ;  /* 0x0000000000087805 */ /* 0x000fe2000001ff00 */
[----:B------:R-:W-:-:S03]  /*2100*/  CS2R R10, SRZ ;  /* 0x00000000000a7805 */ /* 0x000fc6000001ff00 */
[----:B0-----:R-:W-:-:S04]  /*2110*/  @P0 SEL R0, RZ, 0x1, P1 ;  /* 0x00000001ff000807 */ /* 0x001fc80000800000 */
[----:B------:R-:W-:-:S04]  /*2120*/  PRMT R0, R0, 0x9910, RZ ;  /* 0x0000991000007816 */ /* 0x000fc800000000ff */
[----:B------:R-:W-:-:S13]  /*2130*/  ISETP.NE.AND P0, PT, R0, RZ, PT ;  /* 0x000000ff0000720c */ /* 0x000fda0003f05270 */
[----:B------:R-:W-:Y:S05]  /*2140*/  @P0 BRA `(.L_x_9131) ;  /* 0x0000077000000947 */ /* 0x000fea0003800000 */
[----:B------:R-:W0:-:S14]  /*2150*/  DSETP.GE.AND P0, PT, |R12|, |R14|, PT ;  /* 0x4000000e0c00722a */ /* 0x000e1c0003f06200 */
[----:B0-----:R-:W-:Y:S05]  /*2160*/  @!P0 BRA `(.L_x_9132) ;  /* 0x0000049000008947 */ /* 0x001fea0003800000 */
[----:B------:R-:W-:-:S04]  /*2170*/  DSETP.NEU.AND P0, PT, |R14|, RZ, PT ;  /* 0x000000ff0e00722a */ /* 0x000fc80003f0d200 */
[----:B------:R-:W0:-:S04]  /*2180*/  DSETP.EQ.AND P1, PT, |R12|, RZ, PT ;  /* 0x000000ff0c00722a */ /* 0x000e080003f22200 */
[----:B------:R1:W2:-:S10]  /*2190*/  DADD R6, -RZ, |R12| ;  /* 0x00000000ff067229 */ /* 0x000294000000050c */
[----:B0-----:R-:W-:Y:S05]  /*21a0*/  @!P0 BRA P1, `(.L_x_9133) ;  /* 0x000002d000008947 */ /* 0x001fea0000800000 */
[----:B-12---:R-:W0:Y:S01]  /*21b0*/  MUFU.RCP64H R3, R13 ;  /* 0x0000000d00037308 */ /* 0x006e220000001800 */
        /* <DEDUP_REMOVED lines=9> */
[----:B0-----:R-:W0:-:S06]  /*2250*/  DFMA R4, R10, -R12, R14 ;  /* 0x8000000c0a04722b */ /* 0x001e0c000000000e */
[----:B0-----:R-:W0:-:S10]  /*2260*/  DFMA R10, R2, R4, R10 ;  /* 0x00000004020a722b */ /* 0x001e14000000000a */
[----:B0-----:R-:W-:-:S05]  /*2270*/  FFMA R0, RZ, R13, R11 ;  /* 0x0000000dff007223 */ /* 0x001fca000000000b */
[----:B------:R-:W-:-:S13]  /*2280*/  FSETP.GT.AND P0, PT, |R0|, 1.469367938527859385e-39, PT ;  /* 0x001000000000780b */ /* 0x000fda0003f04200 */
[----:B------:R-:W-:Y:S05]  /*2290*/  @P0 BRA P1, `(.L_x_9135) ;  /* 0x0000006000000947 */ /* 0x000fea0000800000 */
[----:B------:R-:W-:Y:S01]  /*22a0*/  IMAD.MOV.U32 R10, RZ, RZ, R14 ;  /* 0x000000ffff0a7224 */ /* 0x000fe200078e000e */
[----:B------:R-:W-:Y:S01]  /*22b0*/  MOV R0, 0x2300 ;  /* 0x0000230000007802 */ /* 0x000fe20000000f00 */
[----:B------:R-:W-:Y:S02]  /*22c0*/  IMAD.MOV.U32 R11, RZ, RZ, R15 ;  /* 0x000000ffff0b7224 */ /* 0x000fe400078e000f */
[----:B------:R-:W-:Y:S02]  /*22d0*/  IMAD.MOV.U32 R6, RZ, RZ, R12 ;  /* 0x000000ffff067224 */ /* 0x000fe400078e000c */
[----:B------:R-:W-:Y:S02]  /*22e0*/  IMAD.MOV.U32 R7, RZ, RZ, R13 ;  /* 0x000000ffff077224 */ /* 0x000fe400078e000d */
[----:B------:R-:W-:Y:S05]  /*22f0*/  CALL.REL.NOINC `($__internal_7_$__cuda_sm20_div_rn_f64_full) ;  /* 0x0000c39000007944 */ /* 0x000fea0003c00000 */
.L_x_9135:
[----:B------:R-:W-:Y:S05]  /*2300*/  BSYNC B2 ;  /* 0x0000000000027941 */ /* 0x000fea0003800000 */
.L_x_9134:
[----:B------:R-:W0:Y:S01]  /*2310*/  DFMA R12, R10, R14, R12 ;  /* 0x0000000e0a0c722b */ /* 0x000e22000000000c */
[----:B------:R-:W-:Y:S05]  /*2320*/  BSSY B2, `(.L_x_9136) ;  /* 0x0000010000027945 */ /* 0x000fea0003800000 */
[----:B0-----:R-:W0:Y:S04]  /*2330*/  MUFU.RCP64H R3, R13 ;  /* 0x0000000d00037308 */ /* 0x001e280000001800 */
[----:B------:R-:W-:-:S04]  /*2340*/  IADD3 R2, R13, 0x300402, RZ ;  /* 0x003004020d027810 */ /* 0x000fc80007ffe0ff */
[----:B------:R-:W-:Y:S02]  /*2350*/  FSETP.GEU.AND P0, PT, |R2|, 5.8789094863358348022e-39, PT ;  /* 0x004004020200780b */ /* 0x000fe40003f0e200 */
[----:B0-----:R-:W0:-:S06]  /*2360*/  DFMA R4, -R12, R2, 1 ;  /* 0x3ff000000c04742b */ /* 0x001e0c0000000102 */
[----:B0-----:R-:W0:-:S06]  /*2370*/  DFMA R4, R4, R4, R4 ;  /* 0x000000040404722b */ /* 0x001e0c0000000004 */
[----:B0-----:R-:W0:-:S06]  /*2380*/  DFMA R4, R2, R4, R2 ;  /* 0x000000040204722b */ /* 0x001e0c0000000002 */
[----:B0-----:R-:W0:-:S06]  /*2390*/  DFMA R6, -R12, R4, 1 ;  /* 0x3ff000000c06742b */ /* 0x001e0c0000000104 */
[----:B0-----:R0:W2:Y:S01]  /*23a0*/  DFMA R4, R4, R6, R4 ;  /* 0x000000060404722b */ /* 0x0010a20000000004 */
[----:B------:R-:W-:Y:S05]  /*23b0*/  @P0 BRA `(.L_x_9137) ;  /* 0x0000006000000947 */ /* 0x000fea0003800000 */
[----:B0-----:R-:W-:Y:S01]  /*23c0*/  LOP3.LUT R6, R13, 0x7fffffff, RZ, 0xc0, !PT ;  /* 0x7fffffff0d067812 */ /* 0x001fe200078ec0ff */
[----:B------:R-:W-:Y:S01]  /*23d0*/  IMAD.MOV.U32 R2, RZ, RZ, R12 ;  /* 0x000000ffff027224 */ /* 0x000fe200078e000c */
[----:B------:R-:W-:Y:S01]  /*23e0*/  MOV R0, 0x2420 ;  /* 0x0000242000007802 */ /* 0x000fe20000000f00 */
[----:B------:R-:W-:Y:S01]  /*23f0*/  IMAD.MOV.U32 R3, RZ, RZ, R13 ;  /* 0x000000ffff037224 */ /* 0x000fe200078e000d */
[----:B------:R-:W-:Y:S02]  /*2400*/  IADD3 R6, R6, -0x100000, RZ ;  /* 0xfff0000006067810 */ /* 0x000fe40007ffe0ff */
[----:B-12---:R-:W-:Y:S05]  /*2410*/  CALL.REL.NOINC `($__internal_6_$__cuda_sm20_dblrcp_rn_slowpath_v3) ;  /* 0x0000bff000007944 */ /* 0x006fea0003c00000 */
.L_x_9137:
[----:B------:R-:W-:Y:S05]  /*2420*/  BSYNC B2 ;  /* 0x0000000000027941 */ /* 0x000fea0003800000 */
.L_x_9136:
[----:B------:R-:W3:-:S04]  /*2430*/  DFMA R8, RZ, R10, 1 ;  /* 0x3ff00000ff08742b */ /* 0x000ec8000000000a */
[----:B------:R-:W4:-:S04]  /*2440*/  DADD R10, RZ, -R10 ;  /* 0x00000000ff0a7229 */ /* 0x000f08000000080a */
[----:B-123--:R1:W2:-:S04]  /*2450*/  DMUL R8, R8, R4 ;  /* 0x0000000408087228 */ /* 0x00e2880000000000 */
[----:B----4-:R1:W3:Y:S01]  /*2460*/  DMUL R10, R10, R4 ;  /* 0x000000040a0a7228 */ /* 0x0102e20000000000 */
[----:B------:R-:W-:Y:S05]  /*2470*/  BRA `(.L_x_9131) ;  /* 0x0000044000007947 */ /* 0x000fea0003800000 */
.L_x_9133:
[----:B-12---:R-:W0:Y:S01]  /*2480*/  MUFU.RCP64H R3, R7 ;  /* 0x0000000700037308 */ /* 0x006e220000001800 */
[----:B------:R-:W-:Y:S01]  /*2490*/  IADD3 R2, R7, 0x300402, RZ ;  /* 0x0030040207027810 */ /* 0x000fe20007ffe0ff */
[----:B------:R-:W-:Y:S03]  /*24a0*/  BSSY B2, `(.L_x_9138) ;  /* 0x0000010000027945 */ /* 0x000fe60003800000 */
[----:B------:R-:W-:Y:S02]  /*24b0*/  FSETP.GEU.AND P0, PT, |R2|, 5.8789094863358348022e-39, PT ;  /* 0x004004020200780b */ /* 0x000fe40003f0e200 */
[----:B0-----:R-:W0:-:S06]  /*24c0*/  DFMA R4, R2, -|R12|, 1 ;  /* 0x3ff000000204742b */ /* 0x001e0c0000000c0c */
[----:B0-----:R-:W0:-:S06]  /*24d0*/  DFMA R4, R4, R4, R4 ;  /* 0x000000040404722b */ /* 0x001e0c0000000004 */
[----:B0-----:R-:W0:-:S06]  /*24e0*/  DFMA R4, R2, R4, R2 ;  /* 0x000000040204722b */ /* 0x001e0c0000000002 */
[----:B0-----:R-:W0:-:S06]  /*24f0*/  DFMA R12, R4, -|R12|, 1 ;  /* 0x3ff00000040c742b */ /* 0x001e0c0000000c0c */
[----:B0-----:R0:W1:Y:S01]  /*2500*/  DFMA R8, R4, R12, R4 ;  /* 0x0000000c0408722b */ /* 0x0010620000000004 */
[----:B------:R-:W-:Y:S05]  /*2510*/  @P0 BRA `(.L_x_9139) ;  /* 0x0000008000000947 */ /* 0x000fea0003800000 */
[----:B------:R-:W-:Y:S01]  /*2520*/  LOP3.LUT R0, R7, 0x7fffffff, RZ, 0xc0, !PT ;  /* 0x7fffffff07007812 */ /* 0x000fe200078ec0ff */
[----:B------:R-:W-:Y:S02]  /*2530*/  IMAD.MOV.U32 R2, RZ, RZ, R6 ;  /* 0x000000ffff027224 */ /* 0x000fe400078e0006 */
[----:B------:R-:W-:Y:S01]  /*2540*/  IMAD.MOV.U32 R3, RZ, RZ, R7 ;  /* 0x000000ffff037224 */ /* 0x000fe200078e0007 */
[----:B------:R-:W-:Y:S02]  /*2550*/  IADD3 R6, R0, -0x100000, RZ ;  /* 0xfff0000000067810 */ /* 0x000fe40007ffe0ff */
[----:B------:R-:W-:Y:S02]  /*2560*/  MOV R0, 0x2580 ;  /* 0x0000258000007802 */ /* 0x000fe40000000f00 */
[----:B01----:R-:W-:Y:S05]  /*2570*/  CALL.REL.NOINC `($__internal_6_$__cuda_sm20_dblrcp_rn_slowpath_v3) ;  /* 0x0000be9000007944 */ /* 0x003fea0003c00000 */
[----:B-1----:R-:W-:Y:S02]  /*2580*/  IMAD.MOV.U32 R8, RZ, RZ, R4 ;  /* 0x000000ffff087224 */ /* 0x002fe400078e0004 */
[----:B------:R-:W-:Y:S02]  /*2590*/  IMAD.MOV.U32 R9, RZ, RZ, R5 ;  /* 0x000000ffff097224 */ /* 0x000fe400078e0005 */
.L_x_9139:
[----:B------:R-:W-:Y:S05]  /*25a0*/  BSYNC B2 ;  /* 0x0000000000027941 */ /* 0x000fea0003800000 */
.L_x_9138:
[----:B------:R2:W3:Y:S01]  /*25b0*/  DADD R6, -RZ, |R14| ;  /* 0x00000000ff067229 */ /* 0x0004e2000000050e */
[----:B------:R-:W-:Y:S01]  /*25c0*/  CS2R R10, SRZ ;  /* 0x00000000000a7805 */ /* 0x000fe2000001ff00 */
[----:B------:R-:W-:-:S04]  /*25d0*/  MOV R0, 0x25f0 ;  /* 0x000025f000007802 */ /* 0x000fc80000000f00 */
[----:B0123--:R-:W-:Y:S05]  /*25e0*/  CALL.REL.NOINC `($__internal_7_$__cuda_sm20_div_rn_f64_full) ;  /* 0x0000c0a000007944 */ /* 0x00ffea0003c00000 */
[----:B------:R-:W-:Y:S05]  /*25f0*/  BRA `(.L_x_9131) ;  /* 0x000002c000007947 */ /* 0x000fea0003800000 */
.L_x_9132:
[----:B------:R-:W0:Y:S01]  /*2600*/  MUFU.RCP64H R3, R15 ;  /* 0x0000000f00037308 */ /* 0x000e220000001800 */
        /* <DEDUP_REMOVED lines=20> */
.L_x_9141:
[----:B------:R-:W-:Y:S05]  /*2750*/  BSYNC B2 ;  /* 0x0000000000027941 */ /* 0x000fea0003800000 */
.L_x_9140:
        /* <DEDUP_REMOVED lines=17> */
.L_x_9143:
[----:B------:R-:W-:Y:S05]  /*2870*/  BSYNC B2 ;  /* 0x0000000000027941 */ /* 0x000fea0003800000 */
.L_x_9142:
[----:B------:R-:W3:-:S04]  /*2880*/  DADD R8, RZ, R10 ;  /* 0x00000000ff087229 */ /* 0x000ec8000000000a */
[----:B------:R-:W4:-:S04]  /*2890*/  DFMA R10, RZ, R10, -1 ;  /* 0xbff00000ff0a742b */ /* 0x000f08000000000a */
[----:B-123--:R1:W2:-:S04]  /*28a0*/  DMUL R8, R8, R4 ;  /* 0x0000000408087228 */ /* 0x00e2880000000000 */
[----:B----4-:R1:W3:-:S06]  /*28b0*/  DMUL R10, R10, R4 ;  /* 0x000000040a0a7228 */ /* 0x0102cc0000000000 */
.L_x_9131:
[----:B--2---:R-:W-:Y:S05]  /*28c0*/  BSYNC B1 ;  /* 0x0000000000017941 */ /* 0x004fea0003800000 */
.L_x_9130:
        /* <DEDUP_REMOVED lines=12> */
[----:B------:R-:W2:Y:S02]  /*2990*/  F2I.F64.TRUNC R9, R8 ;  /* 0x0000000800097311 */ /* 0x000ea4000030d100 */
[----:B--2---:R2:W-:Y:S01]  /*29a0*/  STG.E.U8 [R16.64], R9 ;  /* 0x0000000910007986 */ /* 0x0045e2000c101124 */
[----:B------:R-:W-:Y:S05]  /*29b0*/  BRA `(.L_x_9149) ;  /* 0x00000f5000007947 */ /* 0x000fea0003800000 */
.L_x_9147:
[----:B------:R-:W2:Y:S02]  /*29c0*/  F2I.S64.F64.TRUNC R8, R8 ;  /* 0x0000000800087311 */ /* 0x000ea4000030d900 */
[----:B--2---:R-:W-:-:S05]  /*29d0*/  IMAD.MOV.U32 R3, RZ, RZ, R8 ;  /* 0x000000ffff037224 */ /* 0x004fca00078e0008 */
[----:B------:R2:W-:Y:S01]  /*29e0*/  STG.E.U8 [R16.64], R3 ;  /* 0x0000000310007986 */ /* 0x0005e2000c101124 */
[----:B------:R-:W-:Y:S05]  /*29f0*/  BRA `(.L_x_9149) ;  /* 0x00000f1000007947 */ /* 0x000fea0003800000 */
.L_x_9146:
[----:B------:R-:W-:-:S13]  /*2a00*/  ISETP.NE.AND P0, PT, R0, 0x2, PT ;  /* 0x000000020000780c */ /* 0x000fda0003f05270 */
[----:B------:R-:W-:Y:S05]  /*2a10*/  @!P0 BRA `(.L_x_9150) ;  /* 0x000000a000008947 */ /* 0x000fea0003800000 */
[----:B------:R-:W-:-:S13]  /*2a20*/  ISETP.NE.AND P0, PT, R0, 0x3, PT ;  /* 0x000000030000780c */ /* 0x000fda0003f05270 */
[----:B------:R-:W-:Y:S05]  /*2a30*/  @!P0 BRA `(.L_x_9151) ;  /* 0x0000005000008947 */ /* 0x000fea0003800000 */
[----:B------:R-:W-:-:S13]  /*2a40*/  ISETP.NE.AND P0, PT, R0, 0x4, PT ;  /* 0x000000040000780c */ /* 0x000fda0003f05270 */
[----:B------:R-:W-:Y:S05]  /*2a50*/  @P0 BRA `(.L_x_9148) ;  /* 0x00000d2000000947 */ /* 0x000fea0003800000 */
[----:B------:R-:W2:Y:S02]  /*2a60*/  F2I.S64.F64.TRUNC R8, R8 ;  /* 0x0000000800087311 */ /* 0x000ea4000030d900 */
[----:B--2---:R2:W-:Y:S01]  /*2a70*/  STG.E.64 [R16.64], R8 ;  /* 0x0000000810007986 */ /* 0x0045e2000c101b24 */
[----:B------:R-:W-:Y:S05]  /*2a80*/  BRA `(.L_x_9149) ;  /* 0x00000e8000007947 */ /* 0x000fea0003800000 */
.L_x_9151:
[----:B------:R-:W2:Y:S02]  /*2a90*/  F2I.F64.TRUNC R9, R8 ;  /* 0x0000000800097311 */ /* 0x000ea4000030d100 */
[----:B--2---:R2:W-:Y:S01]  /*2aa0*/  STG.E [R16.64], R9 ;  /* 0x0000000910007986 */ /* 0x0045e2000c101924 */
[----:B------:R-:W-:Y:S05]  /*2ab0*/  BRA `(.L_x_9149) ;  /* 0x00000e5000007947 */ /* 0x000fea0003800000 */
.L_x_9150:
[----:B------:R-:W2:Y:S02]  /*2ac0*/  F2I.F64.TRUNC R9, R8 ;  /* 0x0000000800097311 */ /* 0x000ea4000030d100 */
[----:B--2---:R2:W-:Y:S01]  /*2ad0*/  STG.E.U16 [R16.64], R9 ;  /* 0x0000000910007986 */ /* 0x0045e2000c101524 */
[----:B------:R-:W-:Y:S05]  /*2ae0*/  BRA `(.L_x_9149) ;  /* 0x00000e2000007947 */ /* 0x000fea0003800000 */
.L_x_9145:
[----:B------:R-:W-:-:S13]  /*2af0*/  ISETP.GT.AND P0, PT, R0, 0x6, PT ;  /* 0x000000060000780c */ /* 0x000fda0003f04270 */
[----:B------:R-:W-:Y:S05]  /*2b00*/  @P0 BRA `(.L_x_9152) ;  /* 0x000000f000000947 */ /* 0x000fea0003800000 */
[----:B------:R-:W-:-:S13]  /*2b10*/  ISETP.NE.AND P0, PT, R0, 0x5, PT ;  /* 0x000000050000780c */ /* 0x000fda0003f05270 */
[----:B------:R-:W-:Y:S05]  /*2b20*/  @!P0 BRA `(.L_x_9153) ;  /* 0x0000007000008947 */ /* 0x000fea0003800000 */
[----:B------:R-:W-:-:S13]  /*2b30*/  ISETP.NE.AND P0, PT, R0, 0x6, PT ;  /* 0x000000060000780c */ /* 0x000fda0003f05270 */
[----:B------:R-:W-:Y:S05]  /*2b40*/  @P0 BRA `(.L_x_9148) ;  /* 0x00000c3000000947 */ /* 0x000fea0003800000 */
[----:B------:R-:W2:Y:S01]  /*2b50*/  F2F.F32.F64 R3, R8 ;  /* 0x0000000800037310 */ /* 0x000ea20000301000 */
[----:B------:R-:W2:-:S14]  /*2b60*/  DSETP.GEU.AND P0, PT, |R8|, c[0x2][0x0], PT ;  /* 0x008000000800762a */ /* 0x000e9c0003f0e200 */
[----:B--2---:R-:W-:-:S05]  /*2b70*/  @!P0 FMUL R3, R3, 1.175494350822287508e-38 ;  /* 0x0080000003038820 */ /* 0x004fca0000400000 */
[----:B------:R2:W-:Y:S01]  /*2b80*/  STG.E [R16.64], R3 ;  /* 0x0000000310007986 */ /* 0x0005e2000c101924 */
[----:B------:R-:W-:Y:S05]  /*2b90*/  BRA `(.L_x_9149) ;  /* 0x00000d7000007947 */ /* 0x000fea0003800000 */
.L_x_9153:
[----:B------:R-:W2:Y:S01]  /*2ba0*/  F2F.F32.F64 R0, R8 ;  /* 0x0000000800007310 */ /* 0x000ea20000301000 */
[----:B------:R-:W2:-:S14]  /*2bb0*/  DSETP.GEU.AND P0, PT, |R8|, c[0x2][0x0], PT ;  /* 0x008000000800762a */ /* 0x000e9c0003f0e200 */
[----:B--2---:R-:W-:-:S05]  /*2bc0*/  @!P0 FMUL R0, R0, 1.175494350822287508e-38 ;  /* 0x0080000000008820 */ /* 0x004fca0000400000 */
[----:B------:R-:W-:-:S05]  /*2bd0*/  F2FP.PACK_AB R0, RZ, R0 ;  /* 0x00000000ff00723e */ /* 0x000fca00000000ff */
[----:B------:R2:W-:Y:S01]  /*2be0*/  STG.E.U16 [R16.64], R0 ;  /* 0x0000000010007986 */ /* 0x0005e2000c101524 */
[----:B------:R-:W-:Y:S05]  /*2bf0*/  BRA `(.L_x_9149) ;  /* 0x00000d1000007947 */ /* 0x000fea0003800000 */
.L_x_9152:
[----:B------:R-:W-:-:S13]  /*2c00*/  ISETP.NE.AND P0, PT, R0, 0x7, PT ;  /* 0x000000070000780c */ /* 0x000fda0003f05270 */
[----:B------:R-:W-:Y:S05]  /*2c10*/  @!P0 BRA `(.L_x_9154) ;  /* 0x0000015000008947 */ /* 0x000fea0003800000 */
[----:B------:R-:W-:-:S13]  /*2c20*/  ISETP.NE.AND P0, PT, R0, 0x8, PT ;  /* 0x000000080000780c */ /* 0x000fda0003f05270 */
[----:B------:R-:W-:Y:S05]  /*2c30*/  @!P0 BRA `(.L_x_9155) ;  /* 0x000000a000008947 */ /* 0x000fea0003800000 */
[----:B------:R-:W-:-:S13]  /*2c40*/  ISETP.NE.AND P0, PT, R0, 0x9, PT ;  /* 0x000000090000780c */ /* 0x000fda0003f05270 */
[----:B------:R-:W-:Y:S05]  /*2c50*/  @P0 BRA `(.L_x_9148) ;  /* 0x00000b2000000947 */ /* 0x000fea0003800000 */
[----:B------:R-:W2:Y:S01]  /*2c60*/  F2F.F32.F64 R2, R8 ;  /* 0x0000000800027310 */ /* 0x000ea20000301000 */
[----:B------:R-:W2:-:S04]  /*2c70*/  DSETP.GEU.AND P1, PT, |R8|, c[0x2][0x0], PT ;  /* 0x008000000800762a */ /* 0x000e880003f2e200 */
[----:B---3--:R-:W3:-:S03]  /*2c80*/  DSETP.GEU.AND P0, PT, |R10|, c[0x2][0x0], PT ;  /* 0x008000000a00762a */ /* 0x008ec60003f0e200 */
[----:B------:R-:W3:Y:S07]  /*2c90*/  F2F.F32.F64 R3, R10 ;  /* 0x0000000a00037310 */ /* 0x000eee0000301000 */
[----:B--2---:R-:W-:-:S04]  /*2ca0*/  @!P1 FMUL R2, R2, 1.175494350822287508e-38 ;  /* 0x0080000002029820 */ /* 0x004fc80000400000 */
[----:B---3--:R-:W-:-:S05]  /*2cb0*/  @!P0 FMUL R3, R3, 1.175494350822287508e-38 ;  /* 0x0080000003038820 */ /* 0x008fca0000400000 */
[----:B------:R2:W-:Y:S01]  /*2cc0*/  STG.E.64 [R16.64], R2 ;  /* 0x0000000210007986 */ /* 0x0005e2000c101b24 */
[----:B------:R-:W-:Y:S05]  /*2cd0*/  BRA `(.L_x_9149) ;  /* 0x00000c3000007947 */ /* 0x000fea0003800000 */
.L_x_9155:
[----:B------:R-:W2:Y:S01]  /*2ce0*/  F2F.F32.F64 R3, R8 ;  /* 0x0000000800037310 */ /* 0x000ea20000301000 */
[----:B------:R-:W2:-:S04]  /*2cf0*/  DSETP.GEU.AND P0, PT, |R8|, c[0x2][0x0], PT ;  /* 0x008000000800762a */ /* 0x000e880003f0e200 */
[----:B---3--:R-:W3:-:S03]  /*2d00*/  DSETP.GEU.AND P1, PT, |R10|, c[0x2][0x0], PT ;  /* 0x008000000a00762a */ /* 0x008ec60003f2e200 */
[----:B------:R-:W3:Y:S07]  /*2d10*/  F2F.F32.F64 R0, R10 ;  /* 0x0000000a00007310 */ /* 0x000eee0000301000 */
[----:B--2---:R-:W-:-:S04]  /*2d20*/  @!P0 FMUL R3, R3, 1.175494350822287508e-38 ;  /* 0x0080000003038820 */ /* 0x004fc80000400000 */
[----:B---3--:R-:W-:-:S05]  /*2d30*/  @!P1 FMUL R0, R0, 1.175494350822287508e-38 ;  /* 0x0080000000009820 */ /* 0x008fca0000400000 */
[----:B------:R-:W-:-:S05]  /*2d40*/  F2FP.PACK_AB R3, R0, R3 ;  /* 0x000000030003723e */ /* 0x000fca00000000ff */
[----:B------:R2:W-:Y:S01]  /*2d50*/  STG.E [R16.64], R3 ;  /* 0x0000000310007986 */ /* 0x0005e2000c101924 */
[----:B------:R-:W-:Y:S05]  /*2d60*/  BRA `(.L_x_9149) ;  /* 0x00000ba000007947 */ /* 0x000fea0003800000 */
.L_x_9154:
[----:B------:R2:W-:Y:S01]  /*2d70*/  STG.E.64 [R16.64], R8 ;  /* 0x0000000810007986 */ /* 0x0005e2000c101b24 */
[----:B------:R-:W-:Y:S05]  /*2d80*/  BRA `(.L_x_9149) ;  /* 0x00000b8000007947 */ /* 0x000fea0003800000 */
.L_x_9144:
        /* <DEDUP_REMOVED lines=8> */
[----:B---3--:R-:W2:-:S06]  /*2e10*/  DSETP.NEU.AND P0, PT, R10, RZ, PT ;  /* 0x000000ff0a00722a */ /* 0x008e8c0003f0d000 */
[----:B--2---:R-:W2:-:S06]  /*2e20*/  DSETP.NEU.OR P0, PT, R8, RZ, P0 ;  /* 0x000000ff0800722a */ /* 0x004e8c000070d400 */
[----:B--2---:R-:W-:-:S05]  /*2e30*/  SEL R3, RZ, 0x1, !P0 ;  /* 0x00000001ff037807 */ /* 0x004fca0004000000 */
[----:B------:R2:W-:Y:S01]  /*2e40*/  STG.E.U8 [R16.64], R3 ;  /* 0x0000000310007986 */ /* 0x0005e2000c101124 */
[----:B------:R-:W-:Y:S05]  /*2e50*/  BRA `(.L_x_9149) ;  /* 0x00000ab000007947 */ /* 0x000fea0003800000 */
.L_x_9158:
[----:B---3--:R2:W-:Y:S01]  /*2e60*/  STG.E.128 [R16.64], R8 ;  /* 0x0000000810007986 */ /* 0x0085e2000c101d24 */
[----:B------:R-:W-:Y:S05]  /*2e70*/  BRA `(.L_x_9149) ;  /* 0x00000a9000007947 */ /* 0x000fea0003800000 */
.L_x_9157:
[----:B------:R-:W-:-:S13]  /*2e80*/  ISETP.NE.AND P0, PT, R0, 0xf, PT ;  /* 0x0000000f0000780c */ /* 0x000fda0003f05270 */
[----:B------:R-:W-:Y:S05]  /*2e90*/  @!P0 BRA `(.L_x_9159) ;  /* 0x0000031000008947 */ /* 0x000fea0003800000 */
[----:B------:R-:W-:-:S13]  /*2ea0*/  ISETP.NE.AND P0, PT, R0, 0x17, PT ;  /* 0x000000170000780c */ /* 0x000fda0003f05270 */
[----:B------:R-:W-:Y:S05]  /*2eb0*/  @!P0 BRA `(.L_x_9160) ;  /* 0x0000017000008947 */ /* 0x000fea0003800000 */
[----:B------:R-:W-:-:S13]  /*2ec0*/  ISETP.NE.AND P0, PT, R0, 0x18, PT ;  /* 0x000000180000780c */ /* 0x000fda0003f05270 */
[----:B------:R-:W-:Y:S05]  /*2ed0*/  @P0 BRA `(.L_x_9148) ;  /* 0x000008a000000947 */ /* 0x000fea0003800000 */
[----:B-1----:R-:W1:Y:S01]  /*2ee0*/  F2F.F32.F64 R5, R8 ;  /* 0x0000000800057310 */ /* 0x002e620000301000 */
        /* <DEDUP_REMOVED lines=16> */
.L_x_9162:
[----:B------:R-:W-:Y:S05]  /*2ff0*/  BSYNC B0 ;  /* 0x0000000000007941 */ /* 0x000fea0003800000 */
.L_x_9161:
[----:B------:R-:W-:-:S05]  /*3000*/  LOP3.LUT R3, R0, R3, RZ, 0xfc, !PT ;  /* 0x0000000300037212 */ /* 0x000fca00078efcff */
[----:B------:R1:W-:Y:S01]  /*3010*/  STG.E.U8 [R16.64], R3 ;  /* 0x0000000310007986 */ /* 0x0003e2000c101124 */
[----:B------:R-:W-:Y:S05]  /*3020*/  BRA `(.L_x_9149) ;  /* 0x000008e000007947 */ /* 0x000fea0003800000 */
.L_x_9160:
[----:B------:R-:W2:Y:S01]  /*3030*/  F2F.F32.F64 R3, R8 ;  /* 0x0000000800037310 */ /* 0x000ea20000301000 */
[----:B------:R-:W2:Y:S01]  /*3040*/  DSETP.GEU.AND P0, PT, |R8|, c[0x2][0x0], PT ;  /* 0x008000000800762a */ /* 0x000ea20003f0e200 */
[----:B------:R-:W-:-:S13]  /*3050*/  BSSY B0, `(.L_x_9163) ;  /* 0x0000010000007945 */ /* 0x000fda0003800000 */
[----:B--2---:R-:W-:-:S05]  /*3060*/  @!P0 FMUL R3, R3, 1.175494350822287508e-38 ;  /* 0x0080000003038820 */ /* 0x004fca0000400000 */
        /* <DEDUP_REMOVED lines=11> */
.L_x_9164:
[----:B------:R-:W-:Y:S01]  /*3120*/  IMAD.MOV.U32 R0, RZ, RZ, 0x7f ;  /* 0x0000007fff007424 */ /* 0x000fe200078e00ff */
[----:B------:R-:W-:-:S04]  /*3130*/  ISETP.GT.U32.AND P0, PT, R2, 0x7f800000, PT ;  /* 0x7f8000000200780c */ /* 0x000fc80003f04070 */
[----:B------:R-:W-:-:S04]  /*3140*/  SEL R0, R0, 0x7c, P0 ;  /* 0x0000007c00007807 */ /* 0x000fc80000000000 */
.L_x_9165:
[----:B------:R-:W-:Y:S05]  /*3150*/  BSYNC B0 ;  /* 0x0000000000007941 */ /* 0x000fea0003800000 */
.L_x_9163:
[----:B------:R-:W-:-:S04]  /*3160*/  LOP3.LUT R2, R3, 0x80000000, RZ, 0xc0, !PT ;  /* 0x8000000003027812 */ /* 0x000fc800078ec0ff */
[----:B------:R-:W-:-:S04]  /*3170*/  SHF.R.U32.HI R3, RZ, 0x18, R2 ;  /* 0x00000018ff037819 */ /* 0x000fc80000011602 */
[----:B------:R-:W-:-:S05]  /*3180*/  LOP3.LUT R3, R0, R3, RZ, 0xfc, !PT ;  /* 0x0000000300037212 */ /* 0x000fca00078efcff */
[----:B------:R2:W-:Y:S01]  /*3190*/  STG.E.U8 [R16.64], R3 ;  /* 0x0000000310007986 */ /* 0x0005e2000c101124 */
[----:B------:R-:W-:Y:S05]  /*31a0*/  BRA `(.L_x_9149) ;  /* 0x0000076000007947 */ /* 0x000fea0003800000 */
.L_x_9159:
[----:B------:R-:W2:Y:S01]  /*31b0*/  F2F.F32.F64 R0, R8 ;  /* 0x0000000800007310 */ /* 0x000ea20000301000 */
[----:B------:R-:W2:-:S14]  /*31c0*/  DSETP.GEU.AND P0, PT, |R8|, c[0x2][0x0], PT ;  /* 0x008000000800762a */ /* 0x000e9c0003f0e200 */
[----:B--2---:R-:W-:-:S05]  /*31d0*/  @!P0 FMUL R0, R0, 1.175494350822287508e-38 ;  /* 0x0080000000008820 */ /* 0x004fca0000400000 */
[----:B------:R-:W-:-:S05]  /*31e0*/  F2FP.BF16.PACK_AB R0, RZ, R0 ;  /* 0x00000000ff00723e */ /* 0x000fca00000010ff */
[----:B------:R2:W-:Y:S01]  /*31f0*/  STG.E.U16 [R16.64], R0 ;  /* 0x0000000010007986 */ /* 0x0005e2000c101524 */
[----:B------:R-:W-:Y:S05]  /*3200*/  BRA `(.L_x_9149) ;  /* 0x0000070000007947 */ /* 0x000fea0003800000 */
.L_x_9156:
        /* <DEDUP_REMOVED lines=8> */
[----:B------:R-:W2:Y:S02]  /*3290*/  F2I.U32.F64.TRUNC R9, R8 ;  /* 0x0000000800097311 */ /* 0x000ea4000030d000 */
[----:B--2---:R2:W-:Y:S01]  /*32a0*/  STG.E.U16 [R16.64], R9 ;  /* 0x0000000910007986 */ /* 0x0045e2000c101524 */
[----:B------:R-:W-:Y:S05]  /*32b0*/  BRA `(.L_x_9149) ;  /* 0x0000065000007947 */ /* 0x000fea0003800000 */
.L_x_9168:
[----:B-1----:R-:W1:Y:S01]  /*32c0*/  F2F.F32.F64 R5, R8 ;  /* 0x0000000800057310 */ /* 0x002e620000301000 */
        /* <DEDUP_REMOVED lines=18> */
.L_x_9171:
[----:B------:R-:W-:-:S04]  /*33f0*/  LOP3.LUT R0, R5, 0x80000000, RZ, 0xc0, !PT ;  /* 0x8000000005007812 */ /* 0x000fc800078ec0ff */
[----:B------:R-:W-:-:S04]  /*3400*/  SHF.R.U32.HI R3, RZ, 0x18, R0 ;  /* 0x00000018ff037819 */ /* 0x000fc80000011600 */
[----:B------:R-:W-:-:S04]  /*3410*/  LOP3.LUT R2, R2, R3, RZ, 0xfc, !PT ;  /* 0x0000000302027212 */ /* 0x000fc800078efcff */
[----:B------:R-:W-:Y:S02]  /*3420*/  PRMT R0, R2, 0x7610, R0 ;  /* 0x0000761002007816 */ /* 0x000fe40000000000 */
.L_x_9170:
[----:B------:R-:W-:Y:S05]  /*3430*/  BSYNC B0 ;  /* 0x0000000000007941 */ /* 0x000fea0003800000 */
.L_x_9169:
[----:B------:R1:W-:Y:S01]  /*3440*/  STG.E.U8 [R16.64], R0 ;  /* 0x0000000010007986 */ /* 0x0003e2000c101124 */
[----:B------:R-:W-:Y:S05]  /*3450*/  BRA `(.L_x_9149) ;  /* 0x000004b000007947 */ /* 0x000fea0003800000 */
.L_x_9167:
        /* <DEDUP_REMOVED lines=19> */
.L_x_9174:
[----:B------:R-:W-:-:S04]  /*3590*/  LOP3.LUT R0, R5, 0x80000000, RZ, 0xc0, !PT ;  /* 0x8000000005007812 */ /* 0x000fc800078ec0ff */
[----:B------:R-:W-:-:S04]  /*35a0*/  SHF.R.U32.HI R3, RZ, 0x18, R0 ;  /* 0x00000018ff037819 */ /* 0x000fc80000011600 */
[----:B------:R-:W-:-:S04]  /*35b0*/  LOP3.LUT R2, R2, R3, RZ, 0xfc, !PT ;  /* 0x0000000302027212 */ /* 0x000fc800078efcff */
[----:B------:R-:W-:Y:S02]  /*35c0*/  PRMT R0, R2, 0x7610, R0 ;  /* 0x0000761002007816 */ /* 0x000fe40000000000 */
.L_x_9173:
[----:B------:R-:W-:Y:S05]  /*35d0*/  BSYNC B0 ;  /* 0x0000000000007941 */ /* 0x000fea0003800000 */
.L_x_9172:
[----:B------:R1:W-:Y:S01]  /*35e0*/  STG.E.U8 [R16.64], R0 ;  /* 0x0000000010007986 */ /* 0x0003e2000c101124 */
[----:B------:R-:W-:Y:S05]  /*35f0*/  BRA `(.L_x_9149) ;  /* 0x0000031000007947 */ /* 0x000fea0003800000 */
.L_x_9166:
[----:B------:R-:W-:-:S13]  /*3600*/  ISETP.NE.AND P0, PT, R0, 0x1c, PT ;  /* 0x0000001c0000780c */ /* 0x000fda0003f05270 */
[----:B------:R-:W-:Y:S05]  /*3610*/  @!P0 BRA `(.L_x_9175) ;  /* 0x000002d000008947 */ /* 0x000fea0003800000 */
[----:B------:R-:W-:-:S13]  /*3620*/  ISETP.NE.AND P0, PT, R0, 0x1d, PT ;  /* 0x0000001d0000780c */ /* 0x000fda0003f05270 */
[----:B------:R-:W-:Y:S05]  /*3630*/  @!P0 BRA `(.L_x_9176) ;  /* 0x0000028000008947 */ /* 0x000fea0003800000 */
[----:B------:R-:W-:-:S13]  /*3640*/  ISETP.NE.AND P0, PT, R0, 0x2c, PT ;  /* 0x0000002c0000780c */ /* 0x000fda0003f05270 */
[----:B------:R-:W-:Y:S05]  /*3650*/  @P0 BRA `(.L_x_9148) ;  /* 0x0000012000000947 */ /* 0x000fea0003800000 */
[----:B-1----:R-:W1:Y:S01]  /*3660*/  F2F.F32.F64 R4, R8 ;  /* 0x0000000800047310 */ /* 0x002e620000301000 */
        /* <DEDUP_REMOVED lines=17> */
.L_x_9148:
[----:B------:R-:W-:Y:S01]  /*3780*/  MOV R0, 0x0 ;  /* 0x0000000000007802 */ /* 0x000fe20000000f00 */
[----:B-1----:R-:W-:Y:S02]  /*3790*/  IMAD.MOV.U32 R4, RZ, RZ, c[0x4][0x148] ;  /* 0x01005200ff047624 */ /* 0x002fe400078e00ff */
[----:B------:R-:W-:Y:S01]  /*37a0*/  IMAD.MOV.U32 R5, RZ, RZ, c[0x4][0x14c] ;  /* 0x01005300ff057624 */ /* 0x000fe200078e00ff */
[----:B------:R1:W2:Y:S01]  /*37b0*/  LDC.64 R2, c[0x4][R0] ;  /* 0x0100000000027b82 */ /* 0x0002a20000000a00 */
[----:B0-----:R-:W-:Y:S02]  /*37c0*/  IMAD.MOV.U32 R6, RZ, RZ, c[0x4][0x150] ;  /* 0x01005400ff067624 */ /* 0x001fe400078e00ff */
[----:B------:R-:W-:Y:S02]  /*37d0*/  IMAD.MOV.U32 R7, RZ, RZ, c[0x4][0x154] ;  /* 0x01005500ff077624 */ /* 0x000fe400078e00ff */
[----:B------:R-:W-:-:S02]  /*37e0*/  IMAD.MOV.U32 R8, RZ, RZ, 0x65 ;  /* 0x00000065ff087424 */ /* 0x000fc400078e00ff */
[----:B---3--:R-:W-:Y:S02]  /*37f0*/  IMAD.MOV.U32 R10, RZ, RZ, c[0x4][0x50] ;  /* 0x01001400ff0a7624 */ /* 0x008fe400078e00ff */
[----:B------:R-:W-:Y:S02]  /*3800*/  IMAD.MOV.U32 R11, RZ, RZ, c[0x4][0x54] ;  /* 0x01001500ff0b7624 */ /* 0x000fe400078e00ff */
[----:B------:R-:W-:Y:S02]  /*3810*/  IMAD.MOV.U32 R12, RZ, RZ, 0x1 ;  /* 0x00000001ff0c7424 */ /* 0x000fe400078e00ff */
[----:B------:R-:W-:Y:S02]  /*3820*/  IMAD.MOV.U32 R13, RZ, RZ, RZ ;  /* 0x000000ffff0d7224 */ /* 0x000fe400078e00ff */
[----:B-1----:R-:W-:Y:S01]  /*3830*/  LEPC R14 ;  /* 0x00000000000e734e */ /* 0x002fe20000000000 */
[----:B------:R-:W-:Y:S02]  /*3840*/  MOV R9, 0x38b0 ;  /* 0x000038b000097802 */ /* 0x000fe40000000f00 */
[----:B------:R-:W-:Y:S02]  /*3850*/  MOV R20, 0x3830 ;  /* 0x0000383000147802 */ /* 0x000fe40000000f00 */
[----:B------:R-:W-:-:S02]  /*3860*/  MOV R21, 0x0 ;  /* 0x0000000000157802 */ /* 0x000fc40000000f00 */
[----:B------:R-:W-:Y:S02]  /*3870*/  MOV R0, 0x0 ;  /* 0x0000000000007802 */ /* 0x000fe40000000f00 */
[----:B------:R-:W-:-:S04]  /*3880*/  IADD3 R20, P0, P1, -R20, R9, R14 ;  /* 0x0000000914147210 */ /* 0x000fc8000791e10e */
[----:B------:R-:W-:-:S04]  /*3890*/  IADD3.X R21, ~R0, R21, R15, P0, P1 ;  /* 0x0000001500157210 */ /* 0x000fc800007e250f */
[----:B--2---:R-:W-:Y:S05]  /*38a0*/  CALL.ABS.NOINC R2 ;  /* 0x0000000002007343 */ /* 0x004fea0003c00000 */
[----:B------:R-:W-:Y:S05]  /*38b0*/  BRA `(.L_x_9149) ;  /* 0x0000005000007947 */ /* 0x000fea0003800000 */
.L_x_9176:
[----:B------:R-:W2:Y:S02]  /*38c0*/  F2I.U64.F64.TRUNC R8, R8 ;  /* 0x0000000800087311 */ /* 0x000ea4000030d800 */
[----:B--2---:R2:W-:Y:S01]  /*38d0*/  STG.E.64 [R16.64], R8 ;  /* 0x0000000810007986 */ /* 0x0045e2000c101b24 */
[----:B------:R-:W-:Y:S05]  /*38e0*/  BRA `(.L_x_9149) ;  /* 0x0000002000007947 */ /* 0x000fea0003800000 */
.L_x_9175:
[----:B------:R-:W2:Y:S02]  /*38f0*/  F2I.U32.F64.TRUNC R9, R8 ;  /* 0x0000000800097311 */ /* 0x000ea4000030d000 */
[----:B--2---:R2:W-:Y:S02]  /*3900*/  STG.E [R16.64], R9 ;  /* 0x0000000910007986 */ /* 0x0045e4000c101924 */
.L_x_9149:
[----:B-12---:R-:W-:-:S05]  /*3910*/  IMAD R17, R19, 0x200, R18 ;  /* 0x0000020013117824 */ /* 0x006fca00078e0212 */
[----:B------:R-:W-:Y:S02]  /*3920*/  IADD3 R17, R17, 0x80, RZ ;  /* 0x0000008011117810 */ /* 0x000fe40007ffe0ff */
.L_x_9096:
[----:B------:R-:W-:Y:S05]  /*3930*/  BSYNC B6 ;  /* 0x0000000000067941 */ /* 0x000fea0003800000 */
.L_x_9095:
[----:B------:R-:W-:Y:S01]  /*3940*/  ISETP.GE.AND P0, PT, R17, c[0x0][0x160], PT ;  /* 0x0000580011007a0c */ /* 0x000fe20003f06270 */
[----:B------:R-:W-:-:S12]  /*3950*/  BSSY B6, `(.L_x_9177) ;  /* 0x000071e000067945 */ /* 0x000fd80003800000 */
[----:B------:R-:W-:Y:S05]  /*3960*/  @P0 BRA `(.L_x_9178) ;  /* 0x000071c000000947 */ /* 0x000fea0003800000 */
[----:B------:R-:W-:Y:S01]  /*3970*/  ISETP.NE.AND P0, PT, RZ, c[0x0][0x168], PT ;  /* 0x00005a00ff007a0c */ /* 0x000fe20003f05270 */
[----:B------:R-:W-:Y:S02]  /*3980*/  IMAD.MOV.U32 R0, RZ, RZ, RZ ;  /* 0x000000ffff007224 */ /* 0x000fe400078e00ff */
        /* <DEDUP_REMOVED lines=13> */
[----:B0-----:R-:W-:Y:S02]  /*3a60*/  IMAD.MOV.U32 R6, RZ, RZ, c[0x0][0x168] ;  /* 0x00005a00ff067624 */ /* 0x001fe400078e00ff */
        /* <DEDUP_REMOVED lines=212> */
.L_x_9179:
[----:B------:R-:W1:Y:S01]  /*47b0*/  LDC.U8 R5, c[0x0][0x372] ;  /* 0x0000dc80ff057b82 */ /* 0x000e620000000000 */
[----:B------:R-:W-:Y:S02]  /*47c0*/  IADD3 R18, P0, R18, c[0x0][0x360], RZ ;  /* 0x0000d80012127a10 */ /* 0x000fe40007f1e0ff */
[----:B------:R-:W-:-:S03]  /*47d0*/  IADD3 R2, P1, R0, c[0x0][0x368], RZ ;  /* 0x0000da0000027a10 */ /* 0x000fc60007f3e0ff */
[----:B------:R-:W-:Y:S02]  /*47e0*/  IMAD.X R19, RZ, RZ, c[0x0][0x364], P0 ;  /* 0x0000d900ff137624 */ /* 0x000fe400000e06ff */
[----:B------:R-:W-:Y:S01]  /*47f0*/  IMAD.X R3, RZ, RZ, c[0x0][0x36c], P1 ;  /* 0x0000db00ff037624 */ /* 0x000fe200008e06ff */
        /* <DEDUP_REMOVED lines=13> */
[----:B--2---:R1:W2:Y:S01]  /*48d0*/  I2F.F64.S16 R12, R2 ;  /* 0x00000002000c7312 */ /* 0x0042a20000101c00 */
[----:B------:R-:W-:Y:S05]  /*48e0*/  BRA `(.L_x_9185) ;  /* 0x00000f9000007947 */ /* 0x000fea0003800000 */
.L_x_9183:
[----:B------:R-:W2:Y:S01]  /*48f0*/  LDG.E.U8 R2, [R2.64] ;  /* 0x0000002402027981 */ /* 0x000ea2000c1e1100 */
[----:B------:R-:W-:Y:S01]  /*4900*/  CS2R R14, SRZ ;  /* 0x00000000000e7805 */ /* 0x000fe2000001ff00 */
[----:B--2---:R1:W2:Y:S01]  /*4910*/  I2F.F64.U16 R12, R2 ;  /* 0x00000002000c7312 */ /* 0x0042a20000101800 */
[----:B------:R-:W-:Y:S05]  /*4920*/  BRA `(.L_x_9185) ;  /* 0x00000f5000007947 */ /* 0x000fea0003800000 */
.L_x_9182:
        /* <DEDUP_REMOVED lines=8> */
[----:B--2---:R-:W1:Y:S01]  /*49b0*/  I2F.F64.S64 R12, R12 ;  /* 0x0000000c000c7312 */ /* 0x004e620000301c00 */
[----:B------:R-:W-:Y:S05]  /*49c0*/  BRA `(.L_x_9185) ;  /* 0x00000eb000007947 */ /* 0x000fea0003800000 */
.L_x_9187:
[----:B------:R-:W2:Y:S01]  /*49d0*/  LDG.E R2, [R2.64] ;  /* 0x0000002402027981 */ /* 0x000ea2000c1e1900 */
[----:B------:R-:W-:Y:S01]  /*49e0*/  CS2R R14, SRZ ;  /* 0x00000000000e7805 */ /* 0x000fe2000001ff00 */
[----:B--2---:R1:W2:Y:S01]  /*49f0*/  I2F.F64 R12, R2 ;  /* 0x00000002000c7312 */ /* 0x0042a20000201c00 */
[----:B------:R-:W-:Y:S05]  /*4a00*/  BRA `(.L_x_9185) ;  /* 0x00000e7000007947 */ /* 0x000fea0003800000 */
.L_x_9186:
[----:B------:R-:W2:Y:S01]  /*4a10*/  LDG.E.U16 R2, [R2.64] ;  /* 0x0000002402027981 */ /* 0x000ea2000c1e1500 */
[----:B------:R-:W-:Y:S01]  /*4a20*/  CS2R R14, SRZ ;  /* 0x00000000000e7805 */ /* 0x000fe2000001ff00 */
[----:B--2---:R1:W2:Y:S01]  /*4a30*/  I2F.F64.S16 R12, R2 ;  /* 0x00000002000c7312 */ /* 0x0042a20000101c00 */
[----:B------:R-:W-:Y:S05]  /*4a40*/  BRA `(.L_x_9185) ;  /* 0x00000e3000007947 */ /* 0x000fea0003800000 */
.L_x_9181:
        /* <DEDUP_REMOVED lines=9> */
[----:B------:R-:W1:Y:S01]  /*4ae0*/  F2F.F64.F32 R12, R12 ;  /* 0x0000000c000c7310 */ /* 0x000e620000201800 */
[----:B------:R-:W-:Y:S05]  /*4af0*/  BRA `(.L_x_9185) ;  /* 0x00000d8000007947 */ /* 0x000fea0003800000 */
.L_x_9189:
[----:B------:R-:W2:Y:S01]  /*4b00*/  LDG.E.U16 R0, [R2.64] ;  /* 0x0000002402007981 */ /* 0x000ea2000c1e1500 */
[----:B------:R-:W-:Y:S01]  /*4b10*/  CS2R R14, SRZ ;  /* 0x00000000000e7805 */ /* 0x000fe2000001ff00 */
[----:B--2---:R-:W-:-:S05]  /*4b20*/  HADD2.F32 R0, -RZ, R0.H0_H0 ;  /* 0x20000000ff007230 */ /* 0x004fca0000004100 */
[----:B------:R-:W-:-:S04]  /*4b30*/  FMUL.FTZ R0, R0, 1 ;  /* 0x3f80000000007820 */ /* 0x000fc80000410000 */
[----:B------:R1:W2:Y:S01]  /*4b40*/  F2F.F64.F32 R12, R0 ;  /* 0x00000000000c7310 */ /* 0x0002a20000201800 */
[----:B------:R-:W-:Y:S05]  /*4b50*/  BRA `(.L_x_9185) ;  /* 0x00000d2000007947 */ /* 0x000fea0003800000 */
.L_x_9188:
        /* <DEDUP_REMOVED lines=9> */
[----:B------:R-:W1:Y:S08]  /*4bf0*/  F2F.F64.F32 R14, R14 ;  /* 0x0000000e000e7310 */ /* 0x000e700000201800 */
[----:B------:R-:W2:Y:S01]  /*4c00*/  F2F.F64.F32 R12, R12 ;  /* 0x0000000c000c7310 */ /* 0x000ea20000201800 */
[----:B------:R-:W-:Y:S05]  /*4c10*/  BRA `(.L_x_9185) ;  /* 0x00000c6000007947 */ /* 0x000fea0003800000 */
.L_x_9191:
[----:B------:R-:W2:Y:S02]  /*4c20*/  LDG.E R0, [R2.64] ;  /* 0x0000002402007981 */ /* 0x000ea4000c1e1900 */
[----:B--2---:R-:W-:-:S02]  /*4c30*/  HADD2.F32 R4, -RZ, R0.H1_H1 ;  /* 0x30000000ff047230 */ /* 0x004fc40000004100 */
[----:B------:R-:W-:-:S03]  /*4c40*/  HADD2.F32 R0, -RZ, R0.H0_H0 ;  /* 0x20000000ff007230 */ /* 0x000fc60000004100 */
[----:B------:R-:W-:Y:S02]  /*4c50*/  FMUL.FTZ R4, R4, 1 ;  /* 0x3f80000004047820 */ /* 0x000fe40000410000 */
[----:B------:R-:W-:Y:S02]  /*4c60*/  FMUL.FTZ R0, R0, 1 ;  /* 0x3f80000000007820 */ /* 0x000fe40000410000 */
[----:B------:R1:W2:Y:S08]  /*4c70*/  F2F.F64.F32 R14, R4 ;  /* 0x00000004000e7310 */ /* 0x0002b00000201800 */
[----:B------:R1:W4:Y:S01]  /*4c80*/  F2F.F64.F32 R12, R0 ;  /* 0x00000000000c7310 */ /* 0x0003220000201800 */
[----:B------:R-:W-:Y:S05]  /*4c90*/  BRA `(.L_x_9185) ;  /* 0x00000be000007947 */ /* 0x000fea0003800000 */
.L_x_9190:
[----:B------:R1:W5:Y:S01]  /*4ca0*/  LDG.E.64 R12, [R2.64] ;  /* 0x00000024020c7981 */ /* 0x000362000c1e1b00 */
[----:B------:R-:W-:Y:S01]  /*4cb0*/  CS2R R14, SRZ ;  /* 0x00000000000e7805 */ /* 0x000fe2000001ff00 */
[----:B------:R-:W-:Y:S05]  /*4cc0*/  BRA `(.L_x_9185) ;  /* 0x00000bb000007947 */ /* 0x000fea0003800000 */
.L_x_9180:
        /* <DEDUP_REMOVED lines=14> */
.L_x_9194:
[----:B------:R1:W5:Y:S01]  /*4db0*/  LDG.E.128 R12, [R2.64] ;  /* 0x00000024020c7981 */ /* 0x000362000c1e1d00 */
[----:B------:R-:W-:Y:S05]  /*4dc0*/  BRA `(.L_x_9185) ;  /* 0x00000ab000007947 */ /* 0x000fea0003800000 */
.L_x_9193:
        /* <DEDUP_REMOVED lines=11> */
[----:B------:R-:W1:Y:S01]  /*4e80*/  FLO.U32 R5, R4 ;  /* 0x0000000400057300 */ /* 0x000e6200000e0000 */
[C---:B0-----:R-:W-:Y:S02]  /*4e90*/  IADD3 R6, R4.reuse, 0x1000000, RZ ;  /* 0x0100000004067810 */ /* 0x041fe40007ffe0ff */
[----:B------:R-:W-:Y:S02]  /*4ea0*/  IADD3 R2, R4, -0x1, RZ ;  /* 0xffffffff04027810 */ /* 0x000fe40007ffe0ff */
[----:B------:R-:W-:Y:S02]  /*4eb0*/  SHF.R.S32.HI R6, RZ, 0x8, R6 ;  /* 0x00000008ff067819 */ /* 0x000fe40000011406 */
[----:B------:R-:W-:Y:S02]  /*4ec0*/  SHF.R.S32.HI R2, RZ, 0x1f, R2 ;  /* 0x0000001fff027819 */ /* 0x000fe40000011402 */
[----:B-1----:R-:W-:-:S04]  /*4ed0*/  IADD3 R5, -R5, 0x1f, RZ ;  /* 0x0000001f05057810 */ /* 0x002fc80007ffe1ff */
        /* <DEDUP_REMOVED lines=12> */
.L_x_9196:
        /* <DEDUP_REMOVED lines=14> */
[----:B------:R1:W2:Y:S01]  /*5080*/  F2F.F64.F32 R12, R4 ;  /* 0x00000004000c7310 */ /* 0x0002a20000201800 */
[----:B------:R-:W-:Y:S05]  /*5090*/  BRA `(.L_x_9185) ;  /* 0x000007e000007947 */ /* 0x000fea0003800000 */
.L_x_9195:
[----:B------:R-:W2:Y:S01]  /*50a0*/  LDG.E.U16 R0, [R2.64] ;  /* 0x0000002402007981 */ /* 0x000ea2000c1e1500 */
[----:B------:R-:W-:Y:S01]  /*50b0*/  CS2R R14, SRZ ;  /* 0x00000000000e7805 */ /* 0x000fe2000001ff00 */
[----:B--2---:R-:W-:-:S05]  /*50c0*/  PRMT R0, RZ, 0x5410, R0 ;  /* 0x00005410ff007816 */ /* 0x004fca0000000000 */
[----:B------:R-:W-:-:S04]  /*50d0*/  FMUL.FTZ R0, R0, 1 ;  /* 0x3f80000000007820 */ /* 0x000fc80000410000 */
[----:B------:R1:W2:Y:S01]  /*50e0*/  F2F.F64.F32 R12, R0 ;  /* 0x00000000000c7310 */ /* 0x0002a20000201800 */
[----:B------:R-:W-:Y:S05]  /*50f0*/  BRA `(.L_x_9185) ;  /* 0x0000078000007947 */ /* 0x000fea0003800000 */
.L_x_9192:
        /* <DEDUP_REMOVED lines=10> */
[----:B--2---:R1:W2:Y:S01]  /*51a0*/  I2F.F64.U16 R12, R2 ;  /* 0x00000002000c7312 */ /* 0x0042a20000101800 */
[----:B------:R-:W-:Y:S05]  /*51b0*/  BRA `(.L_x_9185) ;  /* 0x000006c000007947 */ /* 0x000fea0003800000 */
.L_x_9199:
        /* <DEDUP_REMOVED lines=15> */
[----:B------:R-:W1:Y:S02]  /*52b0*/  FLO.U32 R3, R2 ;  /* 0x0000000200037300 */ /* 0x000e6400000e0000 */
[----:B-1----:R-:W-:-:S04]  /*52c0*/  IADD3 R3, -R3, 0x1f, RZ ;  /* 0x0000001f03037810 */ /* 0x002fc80007ffe1ff */
[----:B------:R-:W-:Y:S02]  /*52d0*/  IADD3 R5, R3, -0x1c, RZ ;  /* 0xffffffe403057810 */ /* 0x000fe40007ffe0ff */
[----:B------:R-:W-:Y:S02]  /*52e0*/  IADD3 R0, R0, 0x1d, -R3 ;  /* 0x0000001d00007810 */ /* 0x000fe40007ffe803 */
[----:B------:R-:W-:-:S04]  /*52f0*/  SHF.L.U32 R5, R2, R5, RZ ;  /* 0x0000000502057219 */ /* 0x000fc800000006ff */
[----:B------:R-:W-:Y:S02]  /*5300*/  LOP3.LUT R2, R5, 0x7, RZ, 0xc0, !PT ;  /* 0x0000000705027812 */ /* 0x000fe400078ec0ff */
.L_x_9203:
[----:B------:R-:W-:Y:S05]  /*5310*/  BSYNC B1 ;  /* 0x0000000000017941 */ /* 0x000fea0003800000 */
.L_x_9202:
[----:B------:R-:W-:Y:S01]  /*5320*/  LEA R3, R0, 0x3b800000, 0x17 ;  /* 0x3b80000000037811 */ /* 0x000fe200078eb8ff */
[----:B------:R-:W-:-:S05]  /*5330*/  IMAD.SHL.U32 R0, R2, 0x100000, RZ ;  /* 0x0010000002007824 */ /* 0x000fca00078e00ff */
[----:B------:R-:W-:Y:S02]  /*5340*/  LOP3.LUT R0, R3, R0, R4, 0xfe, !PT ;  /* 0x0000000003007212 */ /* 0x000fe400078efe04 */
.L_x_9201:
[----:B------:R-:W-:Y:S05]  /*5350*/  BSYNC B0 ;  /* 0x0000000000007941 */ /* 0x000fea0003800000 */
.L_x_9200:
[----:B------:R-:W-:Y:S01]  /*5360*/  FMUL.FTZ R0, R0, 1 ;  /* 0x3f80000000007820 */ /* 0x000fe20000410000 */
[----:B------:R-:W-:-:S03]  /*5370*/  CS2R R14, SRZ ;  /* 0x00000000000e7805 */ /* 0x000fc6000001ff00 */
[----:B------:R1:W2:Y:S01]  /*5380*/  F2F.F64.F32 R12, R0 ;  /* 0x00000000000c7310 */ /* 0x0002a20000201800 */
[----:B------:R-:W-:Y:S05]  /*5390*/  BRA `(.L_x_9185) ;  /* 0x000004e000007947 */ /* 0x000fea0003800000 */
.L_x_9198:
        /* <DEDUP_REMOVED lines=21> */
.L_x_9207:
[----:B------:R-:W-:Y:S05]  /*54f0*/  BSYNC B1 ;  /* 0x0000000000017941 */ /* 0x000fea0003800000 */
.L_x_9206:
[----:B------:R-:W-:Y:S01]  /*5500*/  LEA R3, R0, 0x37800000, 0x17 ;  /* 0x3780000000037811 */ /* 0x000fe200078eb8ff */
[----:B------:R-:W-:-:S05]  /*5510*/  IMAD.SHL.U32 R0, R2, 0x200000, RZ ;  /* 0x0020000002007824 */ /* 0x000fca00078e00ff */
[----:B------:R-:W-:Y:S02]  /*5520*/  LOP3.LUT R0, R3, R0, R4, 0xfe, !PT ;  /* 0x0000000003007212 */ /* 0x000fe400078efe04 */
.L_x_9205:
[----:B------:R-:W-:Y:S05]  /*5530*/  BSYNC B0 ;  /* 0x0000000000007941 */ /* 0x000fea0003800000 */
.L_x_9204:
[----:B------:R-:W-:Y:S01]  /*5540*/  FMUL.FTZ R0, R0, 1 ;  /* 0x3f80000000007820 */ /* 0x000fe20000410000 */
[----:B------:R-:W-:-:S03]  /*5550*/  CS2R R14, SRZ ;  /* 0x00000000000e7805 */ /* 0x000fc6000001ff00 */
[----:B------:R1:W2:Y:S01]  /*5560*/  F2F.F64.F32 R12, R0 ;  /* 0x00000000000c7310 */ /* 0x0002a20000201800 */
[----:B------:R-:W-:Y:S05]  /*5570*/  BRA `(.L_x_9185) ;  /* 0x0000030000007947 */ /* 0x000fea0003800000 */
.L_x_9197:
        /* <DEDUP_REMOVED lines=14> */
.L_x_9211:
[----:B------:R-:W-:Y:S05]  /*5660*/  BSYNC B0 ;  /* 0x0000000000007941 */ /* 0x000fea0003800000 */
.L_x_9210:
[----:B------:R-:W-:Y:S01]  /*5670*/  FMUL.FTZ R0, R0, 1 ;  /* 0x3f80000000007820 */ /* 0x000fe20000410000 */
[----:B------:R-:W-:-:S03]  /*5680*/  CS2R R14, SRZ ;  /* 0x00000000000e7805 */ /* 0x000fc6000001ff00 */
[----:B------:R1:W2:Y:S01]  /*5690*/  F2F.F64.F32 R12, R0 ;  /* 0x00000000000c7310 */ /* 0x0002a20000201800 */
[----:B------:R-:W-:Y:S05]  /*56a0*/  BRA `(.L_x_9185) ;  /* 0x000001d000007947 */ /* 0x000fea0003800000 */
.L_x_9184:
[----:B------:R-:W-:Y:S01]  /*56b0*/  MOV R0, 0x0 ;  /* 0x0000000000007802 */ /* 0x000fe20000000f00 */
[----:B------:R-:W-:Y:S02]  /*56c0*/  IMAD.MOV.U32 R4, RZ, RZ, c[0x4][0x148] ;  /* 0x01005200ff047624 */ /* 0x000fe400078e00ff */
        /* <DEDUP_REMOVED lines=17> */
[----:B------:R-:W-:Y:S01]  /*57e0*/  CS2R R12, SRZ ;  /* 0x00000000000c7805 */ /* 0x000fe2000001ff00 */
[----:B------:R-:W-:Y:S01]  /*57f0*/  CS2R R14, SRZ ;  /* 0x00000000000e7805 */ /* 0x000fe2000001ff00 */
[----:B------:R-:W-:Y:S05]  /*5800*/  BRA `(.L_x_9185) ;  /* 0x0000007000007947 */ /* 0x000fea0003800000 */
.L_x_9209:
[----:B------:R-:W2:Y:S01]  /*5810*/  LDG.E.64 R12, [R2.64] ;  /* 0x00000024020c7981 */ /* 0x000ea2000c1e1b00 */
[----:B------:R-:W-:Y:S01]  /*5820*/  CS2R R14, SRZ ;  /* 0x00000000000e7805 */ /* 0x000fe2000001ff00 */
[----:B--2---:R-:W1:Y:S01]  /*5830*/  I2F.F64.U64 R12, R12 ;  /* 0x0000000c000c7312 */ /* 0x004e620000301800 */
[----:B------:R-:W-:Y:S05]  /*5840*/  BRA `(.L_x_9185) ;  /* 0x0000003000007947 */ /* 0x000fea0003800000 */
.L_x_9208:
[----:B------:R-:W2:Y:S01]  /*5850*/  LDG.E R2, [R2.64] ;  /* 0x0000002402027981 */ /* 0x000ea2000c1e1900 */
[----:B------:R-:W-:Y:S01]  /*5860*/  CS2R R14, SRZ ;  /* 0x00000000000e7805 */ /* 0x000fe2000001ff00 */
[----:B--2---:R1:W2:Y:S06]  /*5870*/  I2F.F64.U32 R12, R2 ;  /* 0x00000002000c7312 */ /* 0x0042ac0000201800 */
.L_x_9185:
[----:B-12-45:R-:W1:Y:S01]  /*5880*/  DSETP.GTU.AND P1, PT, |R12|, +INF , PT ;  /* 0x7ff000000c00742a */ /* 0x036e620003f2c200 */
[----:B------:R-:W-:Y:S01]  /*5890*/  IMAD.MOV.U32 R0, RZ, RZ, 0x1 ;  /* 0x00000001ff007424 */ /* 0x000fe200078e00ff */
[----:B------:R-:W-:Y:S01]  /*58a0*/  BSSY B1, `(.L_x_9212) ;  /* 0x0000092000017945 */ /* 0x000fe20003800000 */
[----:B------:R-:W-:-:S02]  /*58b0*/  IMAD.MOV.U32 R8, RZ, RZ, 0x0 ;  /* 0x00000000ff087424 */ /* 0x000fc400078e00ff */
[----:B------:R-:W-:Y:S02]  /*58c0*/  IMAD.MOV.U32 R9, RZ, RZ, 0x7ff80000 ;  /* 0x7ff80000ff097424 */ /* 0x000fe400078e00ff */
[----:B---3--:R-:W-:Y:S02]  /*58d0*/  IMAD.MOV.U32 R10, RZ, RZ, 0x0 ;  /* 0x00000000ff0a7424 */ /* 0x008fe400078e00ff */
[----:B------:R-:W-:-:S05]  /*58e0*/  IMAD.MOV.U32 R11, RZ, RZ, 0x7ff80000 ;  /* 0x7ff80000ff0b7424 */ /* 0x000fca00078e00ff */
[----:B-1----:R-:W1:-:S06]  /*58f0*/  @!P1 DSETP.GTU.AND P0, PT, |R14|, +INF , PT ;  /* 0x7ff000000e00942a */ /* 0x002e4c0003f0c200 */
[----:B-1----:R-:W-:-:S04]  /*5900*/  @!P1 SEL R0, RZ, 0x1, !P0 ;  /* 0x00000001ff009807 */ /* 0x002fc80004000000 */
[----:B------:R-:W-:-:S04]  /*5910*/  PRMT R0, R0, 0x9910, RZ ;  /* 0x0000991000007816 */ /* 0x000fc800000000ff */
[----:B------:R-:W-:-:S13]  /*5920*/  ISETP.NE.AND P0, PT, R0, RZ, PT ;  /* 0x000000ff0000720c */ /* 0x000fda0003f05270 */
[----:B------:R-:W-:Y:S05]  /*5930*/  @P0 BRA `(.L_x_9213) ;  /* 0x0000088000000947 */ /* 0x000fea0003800000 */
[----:B------:R-:W1:Y:S01]  /*5940*/  DSETP.NEU.AND P0, PT, |R12|, +INF , PT ;  /* 0x7ff000000c00742a */ /* 0x000e620003f0d200 */
[----:B------:R-:W-:Y:S01]  /*5950*/  PRMT R0, RZ, 0x7610, R0 ;  /* 0x00007610ff007816 */ /* 0x000fe20000000000 */
[----:B------:R-:W-:Y:S02]  /*5960*/  IMAD.MOV.U32 R10, RZ, RZ, 0x0 ;  /* 0x00000000ff0a7424 */ /* 0x000fe400078e00ff */
[----:B------:R-:W-:-:S10]  /*5970*/  IMAD.MOV.U32 R11, RZ, RZ, 0x7ff80000 ;  /* 0x7ff80000ff0b7424 */ /* 0x000fd400078e00ff */
[----:B-1----:R-:W1:-:S06]  /*5980*/  @!P0 DSETP.NEU.AND P1, PT, |R14|, +INF , PT ;  /* 0x7ff000000e00842a */ /* 0x002e4c0003f2d200 */
[----:B-1----:R-:W-:-:S04]  /*5990*/  @!P0 SEL R0, RZ, 0x1, P1 ;  /* 0x00000001ff008807 */ /* 0x002fc80000800000 */
[----:B------:R-:W-:-:S04]  /*59a0*/  PRMT R0, R0, 0x9910, RZ ;  /* 0x0000991000007816 */ /* 0x000fc800000000ff */
[----:B------:R-:W-:-:S13]  /*59b0*/  ISETP.NE.AND P1, PT, R0, RZ, PT ;  /* 0x000000ff0000720c */ /* 0x000fda0003f25270 */
[----:B------:R-:W-:Y:S05]  /*59c0*/  @P1 BRA `(.L_x_9213) ;  /* 0x000007f000001947 */ /* 0x000fea0003800000 */
[----:B------:R-:W1:Y:S01]  /*59d0*/  @P0 DSETP.NEU.AND P1, PT, |R14|, +INF , PT ;  /* 0x7ff000000e00042a */ /* 0x000e620003f2d200 */
[----:B------:R-:W-:Y:S01]  /*59e0*/  IMAD.MOV.U32 R0, RZ, RZ, 0x1 ;  /* 0x00000001ff007424 */ /* 0x000fe200078e00ff */
[----:B------:R-:W-:Y:S01]  /*59f0*/  CS2R R8, SRZ ;  /* 0x0000000000087805 */ /* 0x000fe2000001ff00 */
[----:B------:R-:W-:-:S03]  /*5a00*/  CS2R R10, SRZ ;  /* 0x00000000000a7805 */ /* 0x000fc6000001ff00 */
[----:B-1----:R-:W-:-:S04]  /*5a10*/  @P0 SEL R0, RZ, 0x1, P1 ;  /* 0x00000001ff000807 */ /* 0x002fc80000800000 */
[----:B------:R-:W-:-:S04]  /*5a20*/  PRMT R0, R0, 0x9910, RZ ;  /* 0x0000991000007816 */ /* 0x000fc800000000ff */
[----:B------:R-:W-:-:S13]  /*5a30*/  ISETP.NE.AND P0, PT, R0, RZ, PT ;  /* 0x000000ff0000720c */ /* 0x000fda0003f05270 */
[----:B------:R-:W-:Y:S05]  /*5a40*/  @P0 BRA `(.L_x_9213) ;  /* 0x0000077000000947 */ /* 0x000fea0003800000 */
[----:B------:R-:W1:-:S14]  /*5a50*/  DSETP.GE.AND P0, PT, |R12|, |R14|, PT ;  /* 0x4000000e0c00722a */ /* 0x000e5c0003f06200 */
[----:B-1----:R-:W-:Y:S05]  /*5a60*/  @!P0 BRA `(.L_x_9214) ;  /* 0x0000049000008947 */ /* 0x002fea0003800000 */
[----:B------:R-:W-:-:S04]  /*5a70*/  DSETP.NEU.AND P0, PT, |R14|, RZ, PT ;  /* 0x000000ff0e00722a */ /* 0x000fc80003f0d200 */
[----:B------:R-:W1:-:S04]  /*5a80*/  DSETP.EQ.AND P1, PT, |R12|, RZ, PT ;  /* 0x000000ff0c00722a */ /* 0x000e480003f22200 */
[----:B0-----:R0:W2:-:S10]  /*5a90*/  DADD R6, -RZ, |R12| ;  /* 0x00000000ff067229 */ /* 0x001094000000050c */
[----:B-1----:R-:W-:Y:S05]  /*5aa0*/  @!P0 BRA P1, `(.L_x_9215) ;  /* 0x000002d000008947 */ /* 0x002fea0000800000 */
[----:B0-2---:R-:W0:Y:S01]  /*5ab0*/  MUFU.RCP64H R3, R13 ;  /* 0x0000000d00037308 */ /* 0x005e220000001800 */
        /* <DEDUP_REMOVED lines=20> */
.L_x_9217:
[----:B------:R-:W-:Y:S05]  /*5c00*/  BSYNC B2 ;  /* 0x0000000000027941 */ /* 0x000fea0003800000 */
.L_x_9216:
        /* <DEDUP_REMOVED lines=17> */
.L_x_9219:
[----:B------:R-:W-:Y:S05]  /*5d20*/  BSYNC B2 ;  /* 0x0000000000027941 */ /* 0x000fea0003800000 */
.L_x_9218:
[----:B------:R-:W3:-:S04]  /*5d30*/  DFMA R8, RZ, R10, 1 ;  /* 0x3ff00000ff08742b */ /* 0x000ec8000000000a */
[----:B------:R-:W4:-:S04]  /*5d40*/  DADD R10, RZ, -R10 ;  /* 0x00000000ff0a7229 */ /* 0x000f08000000080a */
[----:B-123--:R1:W2:-:S04]  /*5d50*/  DMUL R8, R8, R4 ;  /* 0x0000000408087228 */ /* 0x00e2880000000000 */
[----:B----4-:R1:W3:Y:S01]  /*5d60*/  DMUL R10, R10, R4 ;  /* 0x000000040a0a7228 */ /* 0x0102e20000000000 */
[----:B------:R-:W-:Y:S05]  /*5d70*/  BRA `(.L_x_9213) ;  /* 0x0000044000007947 */ /* 0x000fea0003800000 */
.L_x_9215:
[----:B0-2---:R-:W0:Y:S01]  /*5d80*/  MUFU.RCP64H R3, R7 ;  /* 0x0000000700037308 */ /* 0x005e220000001800 */
        /* <DEDUP_REMOVED lines=17> */
.L_x_9221:
[----:B------:R-:W-:Y:S05]  /*5ea0*/  BSYNC B2 ;  /* 0x0000000000027941 */ /* 0x000fea0003800000 */
.L_x_9220:
[----:B------:R2:W3:Y:S01]  /*5eb0*/  DADD R6, -RZ, |R14| ;  /* 0x00000000ff067229 */ /* 0x0004e2000000050e */
[----:B------:R-:W-:Y:S01]  /*5ec0*/  CS2R R10, SRZ ;  /* 0x00000000000a7805 */ /* 0x000fe2000001ff00 */
[----:B------:R-:W-:-:S04]  /*5ed0*/  MOV R0, 0x5ef0 ;  /* 0x00005ef000007802 */ /* 0x000fc80000000f00 */
[----:B0123--:R-:W-:Y:S05]  /*5ee0*/  CALL.REL.NOINC `($__internal_7_$__cuda_sm20_div_rn_f64_full) ;  /* 0x000087a000007944 */ /* 0x00ffea0003c00000 */
[----:B------:R-:W-:Y:S05]  /*5ef0*/  BRA `(.L_x_9213) ;  /* 0x000002c000007947 */ /* 0x000fea0003800000 */
.L_x_9214:
[----:B------:R-:W1:Y:S01]  /*5f00*/  MUFU.RCP64H R3, R15 ;  /* 0x0000000f00037308 */ /* 0x000e620000001800 */
[----:B------:R-:W-:Y:S01]  /*5f10*/  IMAD.MOV.U32 R2, RZ, RZ, 0x1 ;  /* 0x00000001ff027424 */ /* 0x000fe200078e00ff */
[----:B------:R-:W-:Y:S01]  /*5f20*/  FSETP.GEU.AND P1, PT, |R13|, 6.5827683646048100446e-37, PT ;  /* 0x036000000d00780b */ /* 0x000fe20003f2e200 */
[----:B------:R-:W-:Y:S04]  /*5f30*/  BSSY B2, `(.L_x_9222) ;  /* 0x0000012000027945 */ /* 0x000fe80003800000 */
[----:B01----:R-:W0:-:S06]  /*5f40*/  DFMA R4, R2, -R14, 1 ;  /* 0x3ff000000204742b */ /* 0x003e0c000000080e */
        /* <DEDUP_REMOVED lines=16> */
.L_x_9223:
[----:B------:R-:W-:Y:S05]  /*6050*/  BSYNC B2 ;  /* 0x0000000000027941 */ /* 0x000fea0003800000 */
.L_x_9222:
        /* <DEDUP_REMOVED lines=17> */
.L_x_9225:
[----:B------:R-:W-:Y:S05]  /*6170*/  BSYNC B2 ;  /* 0x0000000000027941 */ /* 0x000fea0003800000 */
.L_x_9224:
[----:B------:R-:W3:-:S04]  /*6180*/  DADD R8, RZ, R10 ;  /* 0x00000000ff087229 */ /* 0x000ec8000000000a */
[----:B------:R-:W4:-:S04]  /*6190*/  DFMA R10, RZ, R10, -1 ;  /* 0xbff00000ff0a742b */ /* 0x000f08000000000a */
[----:B-123--:R1:W2:-:S04]  /*61a0*/  DMUL R8, R8, R4 ;  /* 0x0000000408087228 */ /* 0x00e2880000000000 */
[----:B----4-:R1:W3:-:S06]  /*61b0*/  DMUL R10, R10, R4 ;  /* 0x000000040a0a7228 */ /* 0x0102cc0000000000 */
.L_x_9213:
[----:B--2---:R-:W-:Y:S05]  /*61c0*/  BSYNC B1 ;  /* 0x0000000000017941 */ /* 0x004fea0003800000 */
.L_x_9212:
        /* <DEDUP_REMOVED lines=15> */
.L_x_9229:
[----:B------:R-:W2:Y:S02]  /*62c0*/  F2I.S64.F64.TRUNC R8, R8 ;  /* 0x0000000800087311 */ /* 0x000ea4000030d900 */
[----:B--2---:R-:W-:-:S05]  /*62d0*/  IMAD.MOV.U32 R3, RZ, RZ, R8 ;  /* 0x000000ffff037224 */ /* 0x004fca00078e0008 */
[----:B------:R2:W-:Y:S01]  /*62e0*/  STG.E.U8 [R18.64], R3 ;  /* 0x0000000312007986 */ /* 0x0005e2000c101124 */
[----:B------:R-:W-:Y:S05]  /*62f0*/  BRA `(.L_x_9231) ;  /* 0x00000f3000007947 */ /* 0x000fea0003800000 */
.L_x_9228:
        /* <DEDUP_REMOVED lines=9> */
.L_x_9233:
[----:B------:R-:W2:Y:S02]  /*6390*/  F2I.F64.TRUNC R9, R8 ;  /* 0x0000000800097311 */ /* 0x000ea4000030d100 */
[----:B--2---:R2:W-:Y:S01]  /*63a0*/  STG.E [R18.64], R9 ;  /* 0x0000000912007986 */ /* 0x0045e2000c101924 */
[----:B------:R-:W-:Y:S05]  /*63b0*/  BRA `(.L_x_9231) ;  /* 0x00000e7000007947 */ /* 0x000fea0003800000 */
.L_x_9232:
[----:B------:R-:W2:Y:S02]  /*63c0*/  F2I.F64.TRUNC R9, R8 ;  /* 0x0000000800097311 */ /* 0x000ea4000030d100 */
[----:B--2---:R2:W-:Y:S01]  /*63d0*/  STG.E.U16 [R18.64], R9 ;  /* 0x0000000912007986 */ /* 0x0045e2000c101524 */
[----:B------:R-:W-:Y:S05]  /*63e0*/  BRA `(.L_x_9231) ;  /* 0x00000e4000007947 */ /* 0x000fea0003800000 */
.L_x_9227:
        /* <DEDUP_REMOVED lines=11> */
.L_x_9235:
[----:B------:R-:W2:Y:S01]  /*64a0*/  F2F.F32.F64 R0, R8 ;  /* 0x0000000800007310 */ /* 0x000ea20000301000 */
[----:B------:R-:W2:-:S14]  /*64b0*/  DSETP.GEU.AND P0, PT, |R8|, c[0x2][0x0], PT ;  /* 0x008000000800762a */ /* 0x000e9c0003f0e200 */
[----:B--2---:R-:W-:-:S05]  /*64c0*/  @!P0 FMUL R0, R0, 1.175494350822287508e-38 ;  /* 0x0080000000008820 */ /* 0x004fca0000400000 */
[----:B------:R-:W-:-:S05]  /*64d0*/  F2FP.PACK_AB R0, RZ, R0 ;  /* 0x00000000ff00723e */ /* 0x000fca00000000ff */
[----:B------:R2:W-:Y:S01]  /*64e0*/  STG.E.U16 [R18.64], R0 ;  /* 0x0000000012007986 */ /* 0x0005e2000c101524 */
[----:B------:R-:W-:Y:S05]  /*64f0*/  BRA `(.L_x_9231) ;  /* 0x00000d3000007947 */ /* 0x000fea0003800000 */
.L_x_9234:
        /* <DEDUP_REMOVED lines=14> */
.L_x_9237:
        /* <DEDUP_REMOVED lines=9> */
.L_x_9236:
[----:B------:R2:W-:Y:S01]  /*6670*/  STG.E.64 [R18.64], R8 ;  /* 0x0000000812007986 */ /* 0x0005e2000c101b24 */
[----:B------:R-:W-:Y:S05]  /*6680*/  BRA `(.L_x_9231) ;  /* 0x00000ba000007947 */ /* 0x000fea0003800000 */
.L_x_9226:
        /* <DEDUP_REMOVED lines=13> */
.L_x_9240:
[----:B---3--:R2:W-:Y:S01]  /*6760*/  STG.E.128 [R18.64], R8 ;  /* 0x0000000812007986 */ /* 0x0085e2000c101d24 */
[----:B------:R-:W-:Y:S05]  /*6770*/  BRA `(.L_x_9231) ;  /* 0x00000ab000007947 */ /* 0x000fea0003800000 */
.L_x_9239:
[----:B------:R-:W-:-:S13]  /*6780*/  ISETP.NE.AND P0, PT, R0, 0xf, PT ;  /* 0x0000000f0000780c */ /* 0x000fda0003f05270 */
[----:B------:R-:W-:Y:S05]  /*6790*/  @!P0 BRA `(.L_x_9241) ;  /* 0x0000031000008947 */ /* 0x000fea0003800000 */
[----:B------:R-:W-:-:S13]  /*67a0*/  ISETP.NE.AND P0, PT, R0, 0x17, PT ;  /* 0x000000170000780c */ /* 0x000fda0003f05270 */
[----:B------:R-:W-:Y:S05]  /*67b0*/  @!P0 BRA `(.L_x_9242) ;  /* 0x0000017000008947 */ /* 0x000fea0003800000 */
[----:B------:R-:W-:-:S13]  /*67c0*/  ISETP.NE.AND P0, PT, R0, 0x18, PT ;  /* 0x000000180000780c */ /* 0x000fda0003f05270 */
[----:B------:R-:W-:Y:S05]  /*67d0*/  @P0 BRA `(.L_x_9230) ;  /* 0x000008c000000947 */ /* 0x000fea0003800000 */
[----:B01----:R-:W0:Y:S01]  /*67e0*/  F2F.F32.F64 R5, R8 ;  /* 0x0000000800057310 */ /* 0x003e220000301000 */
        /* <DEDUP_REMOVED lines=16> */
.L_x_9244:
[----:B------:R-:W-:Y:S05]  /*68f0*/  BSYNC B0 ;  /* 0x0000000000007941 */ /* 0x000fea0003800000 */
.L_x_9243:
[----:B------:R-:W-:-:S05]  /*6900*/  LOP3.LUT R3, R0, R3, RZ, 0xfc, !PT ;  /* 0x0000000300037212 */ /* 0x000fca00078efcff */
[----:B------:R0:W-:Y:S01]  /*6910*/  STG.E.U8 [R18.64], R3 ;  /* 0x0000000312007986 */ /* 0x0001e2000c101124 */
[----:B------:R-:W-:Y:S05]  /*6920*/  BRA `(.L_x_9231) ;  /* 0x0000090000007947 */ /* 0x000fea0003800000 */
.L_x_9242:
        /* <DEDUP_REMOVED lines=15> */
.L_x_9246:
[----:B------:R-:W-:Y:S01]  /*6a20*/  IMAD.MOV.U32 R0, RZ, RZ, 0x7f ;  /* 0x0000007fff007424 */ /* 0x000fe200078e00ff */
[----:B------:R-:W-:-:S04]  /*6a30*/  ISETP.GT.U32.AND P0, PT, R2, 0x7f800000, PT ;  /* 0x7f8000000200780c */ /* 0x000fc80003f04070 */
[----:B------:R-:W-:-:S04]  /*6a40*/  SEL R0, R0, 0x7c, P0 ;  /* 0x0000007c00007807 */ /* 0x000fc80000000000 */
.L_x_9247:
[----:B------:R-:W-:Y:S05]  /*6a50*/  BSYNC B0 ;  /* 0x0000000000007941 */ /* 0x000fea0003800000 */
.L_x_9245:
[----:B------:R-:W-:-:S04]  /*6a60*/  LOP3.LUT R2, R3, 0x80000000, RZ, 0xc0, !PT ;  /* 0x8000000003027812 */ /* 0x000fc800078ec0ff */
[----:B------:R-:W-:-:S04]  /*6a70*/  SHF.R.U32.HI R3, RZ, 0x18, R2 ;  /* 0x00000018ff037819 */ /* 0x000fc80000011602 */
[----:B------:R-:W-:-:S05]  /*6a80*/  LOP3.LUT R3, R0, R3, RZ, 0xfc, !PT ;  /* 0x0000000300037212 */ /* 0x000fca00078efcff */
[----:B------:R2:W-:Y:S01]  /*6a90*/  STG.E.U8 [R18.64], R3 ;  /* 0x0000000312007986 */ /* 0x0005e2000c101124 */
[----:B------:R-:W-:Y:S05]  /*6aa0*/  BRA `(.L_x_9231) ;  /* 0x0000078000007947 */ /* 0x000fea0003800000 */
.L_x_9241:
[----:B------:R-:W2:Y:S01]  /*6ab0*/  F2F.F32.F64 R0, R8 ;  /* 0x0000000800007310 */ /* 0x000ea20000301000 */
[----:B------:R-:W2:-:S14]  /*6ac0*/  DSETP.GEU.AND P0, PT, |R8|, c[0x2][0x0], PT ;  /* 0x008000000800762a */ /* 0x000e9c0003f0e200 */
[----:B--2---:R-:W-:-:S05]  /*6ad0*/  @!P0 FMUL R0, R0, 1.175494350822287508e-38 ;  /* 0x0080000000008820 */ /* 0x004fca0000400000 */
[----:B------:R-:W-:-:S05]  /*6ae0*/  F2FP.BF16.PACK_AB R0, RZ, R0 ;  /* 0x00000000ff00723e */ /* 0x000fca00000010ff */
[----:B------:R2:W-:Y:S01]  /*6af0*/  STG.E.U16 [R18.64], R0 ;  /* 0x0000000012007986 */ /* 0x0005e2000c101524 */
[----:B------:R-:W-:Y:S05]  /*6b00*/  BRA `(.L_x_9231) ;  /* 0x0000072000007947 */ /* 0x000fea0003800000 */
.L_x_9238:
        /* <DEDUP_REMOVED lines=11> */
.L_x_9250:
[----:B------:R2:W4:Y:S01]  /*6bc0*/  F2F.F32.F64 R3, R8 ;  /* 0x0000000800037310 */ /* 0x0005220000301000 */
[----:B------:R2:W4:Y:S01]  /*6bd0*/  DSETP.GEU.AND P0, PT, |R8|, c[0x2][0x0], PT ;  /* 0x008000000800762a */ /* 0x0005220003f0e200 */
[----:B------:R-:W-:Y:S01]  /*6be0*/  IMAD.MOV.U32 R0, RZ, RZ, 0x80 ;  /* 0x00000080ff007424 */ /* 0x000fe200078e00ff */
[----:B------:R-:W-:Y:S04]  /*6bf0*/  BSSY B0, `(.L_x_9251) ;  /* 0x0000015000007945 */ /* 0x000fe80003800000 */
[----:B--2---:R-:W-:-:S08]  /*6c00*/  PRMT R9, R0, 0x7610, R9 ;  /* 0x0000761000097816 */ /* 0x004fd00000000009 */
[----:B----4-:R-:W-:-:S05]  /*6c10*/  @!P0 FMUL R3, R3, 1.175494350822287508e-38 ;  /* 0x0080000003038820 */ /* 0x010fca0000400000 */
        /* <DEDUP_REMOVED lines=14> */
.L_x_9253:
[----:B------:R-:W-:-:S04]  /*6d00*/  LOP3.LUT R2, R3, 0x80000000, RZ, 0xc0, !PT ;  /* 0x8000000003027812 */ /* 0x000fc800078ec0ff */
[----:B------:R-:W-:-:S04]  /*6d10*/  SHF.R.U32.HI R3, RZ, 0x18, R2 ;  /* 0x00000018ff037819 */ /* 0x000fc80000011602 */
[----:B------:R-:W-:-:S04]  /*6d20*/  LOP3.LUT R0, R0, R3, RZ, 0xfc, !PT ;  /* 0x0000000300007212 */ /* 0x000fc800078efcff */
[----:B------:R-:W-:Y:S02]  /*6d30*/  PRMT R9, R0, 0x7610, R9 ;  /* 0x0000761000097816 */ /* 0x000fe40000000009 */
.L_x_9252:
[----:B------:R-:W-:Y:S05]  /*6d40*/  BSYNC B0 ;  /* 0x0000000000007941 */ /* 0x000fea0003800000 */
.L_x_9251:
[----:B------:R2:W-:Y:S01]  /*6d50*/  STG.E.U8 [R18.64], R9 ;  /* 0x0000000912007986 */ /* 0x0005e2000c101124 */
[----:B------:R-:W-:Y:S05]  /*6d60*/  BRA `(.L_x_9231) ;  /* 0x000004c000007947 */ /* 0x000fea0003800000 */
.L_x_9249:
        /* <DEDUP_REMOVED lines=20> */
.L_x_9256:
[----:B------:R-:W-:-:S04]  /*6eb0*/  LOP3.LUT R2, R3, 0x80000000, RZ, 0xc0, !PT ;  /* 0x8000000003027812 */ /* 0x000fc800078ec0ff */
[----:B------:R-:W-:-:S04]  /*6ec0*/  SHF.R.U32.HI R3, RZ, 0x18, R2 ;  /* 0x00000018ff037819 */ /* 0x000fc80000011602 */
[----:B------:R-:W-:-:S04]  /*6ed0*/  LOP3.LUT R0, R0, R3, RZ, 0xfc, !PT ;  /* 0x0000000300007212 */ /* 0x000fc800078efcff */
[----:B------:R-:W-:Y:S02]  /*6ee0*/  PRMT R9, R0, 0x7610, R9 ;  /* 0x0000761000097816 */ /* 0x000fe40000000009 */
.L_x_9255:
[----:B------:R-:W-:Y:S05]  /*6ef0*/  BSYNC B0 ;  /* 0x0000000000007941 */ /* 0x000fea0003800000 */
.L_x_9254:
[----:B------:R2:W-:Y:S01]  /*6f00*/  STG.E.U8 [R18.64], R9 ;  /* 0x0000000912007986 */ /* 0x0005e2000c101124 */
[----:B------:R-:W-:Y:S05]  /*6f10*/  BRA `(.L_x_9231) ;  /* 0x0000031000007947 */ /* 0x000fea0003800000 */
.L_x_9248:
        /* <DEDUP_REMOVED lines=24> */
.L_x_9230:
[----:B------:R-:W-:Y:S01]  /*70a0*/  MOV R0, 0x0 ;  /* 0x0000000000007802 */ /* 0x000fe20000000f00 */
[----:B-1----:R-:W-:Y:S02]  /*70b0*/  IMAD.MOV.U32 R4, RZ, RZ, c[0x4][0x148] ;  /* 0x01005200ff047624 */ /* 0x002fe400078e00ff */
[----:B0-----:R-:W-:Y:S01]  /*70c0*/  IMAD.MOV.U32 R5, RZ, RZ, c[0x4][0x14c] ;  /* 0x01005300ff057624 */ /* 0x001fe200078e00ff */
[----:B------:R0:W1:Y:S01]  /*70d0*/  LDC.64 R2, c[0x4][R0] ;  /* 0x0100000000027b82 */ /* 0x0000620000000a00 */
[----:B------:R-:W-:Y:S02]  /*70e0*/  IMAD.MOV.U32 R6, RZ, RZ, c[0x4][0x150] ;  /* 0x01005400ff067624 */ /* 0x000fe400078e00ff */
[----:B------:R-:W-:Y:S02]  /*70f0*/  IMAD.MOV.U32 R7, RZ, RZ, c[0x4][0x154] ;  /* 0x01005500ff077624 */ /* 0x000fe400078e00ff */
[----:B------:R-:W-:-:S02]  /*7100*/  IMAD.MOV.U32 R8, RZ, RZ, 0x65 ;  /* 0x00000065ff087424 */ /* 0x000fc400078e00ff */
[----:B---3--:R-:W-:Y:S02]  /*7110*/  IMAD.MOV.U32 R10, RZ, RZ, c[0x4][0x50] ;  /* 0x01001400ff0a7624 */ /* 0x008fe400078e00ff */
        /* <DEDUP_REMOVED lines=11> */
[----:B------:R-:W-:Y:S05]  /*71d0*/  BRA `(.L_x_9231) ;  /* 0x0000005000007947 */ /* 0x000fea0003800000 */
.L_x_9258:
[----:B------:R-:W2:Y:S02]  /*71e0*/  F2I.U64.F64.TRUNC R8, R8 ;  /* 0x0000000800087311 */ /* 0x000ea4000030d800 */
[----:B--2---:R2:W-:Y:S01]  /*71f0*/  STG.E.64 [R18.64], R8 ;  /* 0x0000000812007986 */ /* 0x0045e2000c101b24 */
[----:B------:R-:W-:Y:S05]  /*7200*/  BRA `(.L_x_9231) ;  /* 0x0000002000007947 */ /* 0x000fea0003800000 */
.L_x_9257:
[----:B------:R-:W2:Y:S02]  /*7210*/  F2I.U32.F64.TRUNC R9, R8 ;  /* 0x0000000800097311 */ /* 0x000ea4000030d000 */
[----:B--2---:R2:W-:Y:S02]  /*7220*/  STG.E [R18.64], R9 ;  /* 0x0000000912007986 */ /* 0x0045e4000c101924 */
.L_x_9231:
[----:B------:R-:W-:-:S04]  /*7230*/  IADD3 R17, R17, 0x80, RZ ;  /* 0x0000008011117810 */ /* 0x000fc80007ffe0ff */
[----:B------:R-:W-:-:S13]  /*7240*/  ISETP.GE.AND P0, PT, R17, c[0x0][0x160], PT ;  /* 0x0000580011007a0c */ /* 0x000fda0003f06270 */
[----:B------:R-:W-:Y:S05]  /*7250*/  @P0 BRA `(.L_x_9178) ;  /* 0x000038d000000947 */ /* 0x000fea0003800000 */
[----:B------:R-:W-:Y:S01]  /*7260*/  ISETP.NE.AND P0, PT, RZ, c[0x0][0x168], PT ;  /* 0x00005a00ff007a0c */ /* 0x000fe20003f05270 */
[----:B--2---:R-:W-:Y:S02]  /*7270*/  IMAD.MOV.U32 R0, RZ, RZ, RZ ;  /* 0x000000ffff007224 */ /* 0x004fe400078e00ff */
[----:B01----:R-:W-:-:S10]  /*7280*/  IMAD.MOV.U32 R18, RZ, RZ, RZ ;  /* 0x000000ffff127224 */ /* 0x003fd400078e00ff */
        /* <DEDUP_REMOVED lines=225> */
.L_x_9259:
        /* <DEDUP_REMOVED lines=20> */
.L_x_9263:
[----:B------:R-:W2:Y:S01]  /*81e0*/  LDG.E.U8 R2, [R2.64] ;  /* 0x0000002402027981 */ /* 0x000ea2000c1e1100 */
[----:B------:R-:W-:Y:S01]  /*81f0*/  CS2R R14, SRZ ;  /* 0x00000000000e7805 */ /* 0x000fe2000001ff00 */
[----:B--2---:R0:W1:Y:S01]  /*8200*/  I2F.F64.U16 R12, R2 ;  /* 0x00000002000c7312 */ /* 0x0040620000101800 */
[----:B------:R-:W-:Y:S05]  /*8210*/  BRA `(.L_x_9265) ;  /* 0x00000f5000007947 */ /* 0x000fea0003800000 */
.L_x_9262:
        /* <DEDUP_REMOVED lines=10> */
.L_x_9267:
[----:B------:R-:W2:Y:S01]  /*82c0*/  LDG.E R2, [R2.64] ;  /* 0x0000002402027981 */ /* 0x000ea2000c1e1900 */
[----:B------:R-:W-:Y:S01]  /*82d0*/  CS2R R14, SRZ ;  /* 0x00000000000e7805 */ /* 0x000fe2000001ff00 */
[----:B--2---:R0:W1:Y:S01]  /*82e0*/  I2F.F64 R12, R2 ;  /* 0x00000002000c7312 */ /* 0x0040620000201c00 */
[----:B------:R-:W-:Y:S05]  /*82f0*/  BRA `(.L_x_9265) ;  /* 0x00000e7000007947 */ /* 0x000fea0003800000 */
.L_x_9266:
[----:B------:R-:W2:Y:S01]  /*8300*/  LDG.E.U16 R2, [R2.64] ;  /* 0x0000002402027981 */ /* 0x000ea2000c1e1500 */
[----:B------:R-:W-:Y:S01]  /*8310*/  CS2R R14, SRZ ;  /* 0x00000000000e7805 */ /* 0x000fe2000001ff00 */
[----:B--2---:R0:W1:Y:S01]  /*8320*/  I2F.F64.S16 R12, R2 ;  /* 0x00000002000c7312 */ /* 0x0040620000101c00 */
[----:B------:R-:W-:Y:S05]  /*8330*/  BRA `(.L_x_9265) ;  /* 0x00000e3000007947 */ /* 0x000fea0003800000 */
.L_x_9261:
        /* <DEDUP_REMOVED lines=11> */
.L_x_9269:
[----:B------:R-:W2:Y:S01]  /*83f0*/  LDG.E.U16 R0, [R2.64] ;  /* 0x0000002402007981 */ /* 0x000ea2000c1e1500 */
[----:B------:R-:W-:Y:S01]  /*8400*/  CS2R R14, SRZ ;  /* 0x00000000000e7805 */ /* 0x000fe2000001ff00 */
[----:B--2---:R-:W-:-:S05]  /*8410*/  HADD2.F32 R0, -RZ, R0.H0_H0 ;  /* 0x20000000ff007230 */ /* 0x004fca0000004100 */
[----:B------:R-:W-:-:S04]  /*8420*/  FMUL.FTZ R0, R0, 1 ;  /* 0x3f80000000007820 */ /* 0x000fc80000410000 */
[----:B------:R0:W1:Y:S01]  /*8430*/  F2F.F64.F32 R12, R0 ;  /* 0x00000000000c7310 */ /* 0x0000620000201800 */
[----:B------:R-:W-:Y:S05]  /*8440*/  BRA `(.L_x_9265) ;  /* 0x00000d2000007947 */ /* 0x000fea0003800000 */
.L_x_9268:
        /* <DEDUP_REMOVED lines=12> */
.L_x_9271:
        /* <DEDUP_REMOVED lines=8> */
.L_x_9270:
[----:B------:R0:W5:Y:S01]  /*8590*/  LDG.E.64 R12, [R2.64] ;  /* 0x00000024020c7981 */ /* 0x000162000c1e1b00 */
[----:B------:R-:W-:Y:S01]  /*85a0*/  CS2R R14, SRZ ;  /* 0x00000000000e7805 */ /* 0x000fe2000001ff00 */
[----:B------:R-:W-:Y:S05]  /*85b0*/  BRA `(.L_x_9265) ;  /* 0x00000bb000007947 */ /* 0x000fea0003800000 */
.L_x_9260:
        /* <DEDUP_REMOVED lines=14> */
.L_x_9274:
[----:B------:R0:W5:Y:S01]  /*86a0*/  LDG.E.128 R12, [R2.64] ;  /* 0x00000024020c7981 */ /* 0x000162000c1e1d00 */
[----:B------:R-:W-:Y:S05]  /*86b0*/  BRA `(.L_x_9265) ;  /* 0x00000ab000007947 */ /* 0x000fea0003800000 */
.L_x_9273:
        /* <DEDUP_REMOVED lines=29> */
.L_x_9276:
        /* <DEDUP_REMOVED lines=16> */
.L_x_9275:
[----:B------:R-:W2:Y:S01]  /*8990*/  LDG.E.U16 R0, [R2.64] ;  /* 0x0000002402007981 */ /* 0x000ea2000c1e1500 */
[----:B------:R-:W-:Y:S01]  /*89a0*/  CS2R R14, SRZ ;  /* 0x00000000000e7805 */ /* 0x000fe2000001ff00 */
[----:B--2---:R-:W-:-:S05]  /*89b0*/  PRMT R0, RZ, 0x5410, R0 ;  /* 0x00005410ff007816 */ /* 0x004fca0000000000 */
[----:B------:R-:W-:-:S04]  /*89c0*/  FMUL.FTZ R0, R0, 1 ;  /* 0x3f80000000007820 */ /* 0x000fc80000410000 */
[----:B------:R0:W1:Y:S01]  /*89d0*/  F2F.F64.F32 R12, R0 ;  /* 0x00000000000c7310 */ /* 0x0000620000201800 */
[----:B------:R-:W-:Y:S05]  /*89e0*/  BRA `(.L_x_9265) ;  /* 0x0000078000007947 */ /* 0x000fea0003800000 */
.L_x_9272:
        /* <DEDUP_REMOVED lines=12> */
.L_x_9279:
        /* <DEDUP_REMOVED lines=21> */
.L_x_9283:
[----:B------:R-:W-:Y:S05]  /*8c00*/  BSYNC B1 ;  /* 0x0000000000017941 */ /* 0x000fea0003800000 */
.L_x_9282:
[----:B------:R-:W-:Y:S01]  /*8c10*/  LEA R3, R0, 0x3b800000, 0x17 ;  /* 0x3b80000000037811 */ /* 0x000fe200078eb8ff */
[----:B------:R-:W-:-:S05]  /*8c20*/  IMAD.SHL.U32 R0, R2, 0x100000, RZ ;  /* 0x0010000002007824 */ /* 0x000fca00078e00ff */
[----:B------:R-:W-:Y:S02]  /*8c30*/  LOP3.LUT R0, R3, R0, R4, 0xfe, !PT ;  /* 0x0000000003007212 */ /* 0x000fe400078efe04 */
.L_x_9281:
[----:B------:R-:W-:Y:S05]  /*8c40*/  BSYNC B0 ;  /* 0x0000000000007941 */ /* 0x000fea0003800000 */
.L_x_9280:
[----:B------:R-:W-:Y:S01]  /*8c50*/  FMUL.FTZ R0, R0, 1 ;  /* 0x3f80000000007820 */ /* 0x000fe20000410000 */
[----:B------:R-:W-:-:S03]  /*8c60*/  CS2R R14, SRZ ;  /* 0x00000000000e7805 */ /* 0x000fc6000001ff00 */
[----:B------:R0:W1:Y:S01]  /*8c70*/  F2F.F64.F32 R12, R0 ;  /* 0x00000000000c7310 */ /* 0x0000620000201800 */
[----:B------:R-:W-:Y:S05]  /*8c80*/  BRA `(.L_x_9265) ;  /* 0x000004e000007947 */ /* 0x000fea0003800000 */
.L_x_9278:
        /* <DEDUP_REMOVED lines=21> */
.L_x_9287:
[----:B------:R-:W-:Y:S05]  /*8de0*/  BSYNC B1 ;  /* 0x0000000000017941 */ /* 0x000fea0003800000 */
.L_x_9286:
[----:B------:R-:W-:Y:S01]  /*8df0*/  LEA R3, R0, 0x37800000, 0x17 ;  /* 0x3780000000037811 */ /* 0x000fe200078eb8ff */
[----:B------:R-:W-:-:S05]  /*8e00*/  IMAD.SHL.U32 R0, R2, 0x200000, RZ ;  /* 0x0020000002007824 */ /* 0x000fca00078e00ff */
[----:B------:R-:W-:Y:S02]  /*8e10*/  LOP3.LUT R0, R3, R0, R4, 0xfe, !PT ;  /* 0x0000000003007212 */ /* 0x000fe400078efe04 */
.L_x_9285:
[----:B------:R-:W-:Y:S05]  /*8e20*/  BSYNC B0 ;  /* 0x0000000000007941 */ /* 0x000fea0003800000 */
.L_x_9284:
[----:B------:R-:W-:Y:S01]  /*8e30*/  FMUL.FTZ R0, R0, 1 ;  /* 0x3f80000000007820 */ /* 0x000fe20000410000 */
[----:B------:R-:W-:-:S03]  /*8e40*/  CS2R R14, SRZ ;  /* 0x00000000000e7805 */ /* 0x000fc6000001ff00 */
[----:B------:R0:W1:Y:S01]  /*8e50*/  F2F.F64.F32 R12, R0 ;  /* 0x00000000000c7310 */ /* 0x0000620000201800 */
[----:B------:R-:W-:Y:S05]  /*8e60*/  BRA `(.L_x_9265) ;  /* 0x0000030000007947 */ /* 0x000fea0003800000 */
.L_x_9277:
        /* <DEDUP_REMOVED lines=14> */
.L_x_9291:
[----:B------:R-:W-:Y:S05]  /*8f50*/  BSYNC B0 ;  /* 0x0000000000007941 */ /* 0x000fea0003800000 */
.L_x_9290:
[----:B------:R-:W-:Y:S01]  /*8f60*/  FMUL.FTZ R0, R0, 1 ;  /* 0x3f80000000007820 */ /* 0x000fe20000410000 */
[----:B------:R-:W-:-:S03]  /*8f70*/  CS2R R14, SRZ ;  /* 0x00000000000e7805 */ /* 0x000fc6000001ff00 */
[----:B------:R0:W1:Y:S01]  /*8f80*/  F2F.F64.F32 R12, R0 ;  /* 0x00000000000c7310 */ /* 0x0000620000201800 */
[----:B------:R-:W-:Y:S05]  /*8f90*/  BRA `(.L_x_9265) ;  /* 0x000001d000007947 */ /* 0x000fea0003800000 */
.L_x_9264:
[----:B------:R-:W-:Y:S01]  /*8fa0*/  MOV R0, 0x0 ;  /* 0x0000000000007802 */ /* 0x000fe20000000f00 */
[----:B------:R-:W-:Y:S02]  /*8fb0*/  IMAD.MOV.U32 R4, RZ, RZ, c[0x4][0x148] ;  /* 0x01005200ff047624 */ /* 0x000fe400078e00ff */
[----:B------:R-:W-:Y:S01]  /*8fc0*/  IMAD.MOV.U32 R5, RZ, RZ, c[0x4][0x14c] ;  /* 0x01005300ff057624 */ /* 0x000fe200078e00ff */
        /* <DEDUP_REMOVED lines=19> */
.L_x_9289:
[----:B------:R-:W2:Y:S01]  /*9100*/  LDG.E.64 R12, [R2.64] ;  /* 0x00000024020c7981 */ /* 0x000ea2000c1e1b00 */
[----:B------:R-:W-:Y:S01]  /*9110*/  CS2R R14, SRZ ;  /* 0x00000000000e7805 */ /* 0x000fe2000001ff00 */
[----:B--2---:R-:W0:Y:S01]  /*9120*/  I2F.F64.U64 R12, R12 ;  /* 0x0000000c000c7312 */ /* 0x004e220000301800 */
[----:B------:R-:W-:Y:S05]  /*9130*/  BRA `(.L_x_9265) ;  /* 0x0000003000007947 */ /* 0x000fea0003800000 */
.L_x_9288:
[----:B------:R-:W2:Y:S01]  /*9140*/  LDG.E R2, [R2.64] ;  /* 0x0000002402027981 */ /* 0x000ea2000c1e1900 */
[----:B------:R-:W-:Y:S01]  /*9150*/  CS2R R14, SRZ ;  /* 0x00000000000e7805 */ /* 0x000fe2000001ff00 */
[----:B--2---:R0:W1:Y:S06]  /*9160*/  I2F.F64.U32 R12, R2 ;  /* 0x00000002000c7312 */ /* 0x00406c0000201800 */
.L_x_9265:
[----:B012--5:R-:W0:Y:S01]  /*9170*/  DSETP.GTU.AND P1, PT, |R12|, +INF , PT ;  /* 0x7ff000000c00742a */ /* 0x027e220003f2c200 */
[----:B------:R-:W-:Y:S01]  /*9180*/  IMAD.MOV.U32 R0, RZ, RZ, 0x1 ;  /* 0x00000001ff007424 */ /* 0x000fe200078e00ff */
[----:B------:R-:W-:Y:S01]  /*9190*/  BSSY B1, `(.L_x_9292) ;  /* 0x0000092000017945 */ /* 0x000fe20003800000 */
[----:B------:R-:W-:-:S02]  /*91a0*/  IMAD.MOV.U32 R8, RZ, RZ, 0x0 ;  /* 0x00000000ff087424 */ /* 0x000fc400078e00ff */
[----:B------:R-:W-:Y:S02]  /*91b0*/  IMAD.MOV.U32 R9, RZ, RZ, 0x7ff80000 ;  /* 0x7ff80000ff097424 */ /* 0x000fe400078e00ff */
[----:B---3--:R-:W-:Y:S02]  /*91c0*/  IMAD.MOV.U32 R10, RZ, RZ, 0x0 ;  /* 0x00000000ff0a7424 */ /* 0x008fe400078e00ff */
        /* <DEDUP_REMOVED lines=50> */
.L_x_9297:
[----:B------:R-:W-:Y:S05]  /*94f0*/  BSYNC B2 ;  /* 0x0000000000027941 */ /* 0x000fea0003800000 */
.L_x_9296:
        /* <DEDUP_REMOVED lines=17> */
.L_x_9299:
[----:B------:R-:W-:Y:S05]  /*9610*/  BSYNC B2 ;  /* 0x0000000000027941 */ /* 0x000fea0003800000 */
.L_x_9298:
[----:B------:R-:W3:-:S04]  /*9620*/  DFMA R8, RZ, R10, 1 ;  /* 0x3ff00000ff08742b */ /* 0x000ec8000000000a */
[----:B------:R-:W4:-:S04]  /*9630*/  DADD R10, RZ, -R10 ;  /* 0x00000000ff0a7229 */ /* 0x000f08000000080a */
[----:B-123--:R1:W2:-:S04]  /*9640*/  DMUL R8, R8, R4 ;  /* 0x0000000408087228 */ /* 0x00e2880000000000 */
[----:B----4-:R1:W3:Y:S01]  /*9650*/  DMUL R10, R10, R4 ;  /* 0x000000040a0a7228 */ /* 0x0102e20000000000 */
[----:B------:R-:W-:Y:S05]  /*9660*/  BRA `(.L_x_9293) ;  /* 0x0000044000007947 */ /* 0x000fea0003800000 */
.L_x_9295:
        /* <DEDUP_REMOVED lines=18> */
.L_x_9301:
[----:B------:R-:W-:Y:S05]  /*9790*/  BSYNC B2 ;  /* 0x0000000000027941 */ /* 0x000fea0003800000 */
.L_x_9300:
[----:B------:R2:W3:Y:S01]  /*97a0*/  DADD R6, -RZ, |R14| ;  /* 0x00000000ff067229 */ /* 0x0004e2000000050e */
[----:B------:R-:W-:Y:S01]  /*97b0*/  CS2R R10, SRZ ;  /* 0x00000000000a7805 */ /* 0x000fe2000001ff00 */
[----:B------:R-:W-:-:S04]  /*97c0*/  MOV R0, 0x97e0 ;  /* 0x000097e000007802 */ /* 0x000fc80000000f00 */
[----:B0123--:R-:W-:Y:S05]  /*97d0*/  CALL.REL.NOINC `($__internal_7_$__cuda_sm20_div_rn_f64_full) ;  /* 0x00004eb000007944 */ /* 0x00ffea0003c00000 */
[----:B------:R-:W-:Y:S05]  /*97e0*/  BRA `(.L_x_9293) ;  /* 0x000002c000007947 */ /* 0x000fea0003800000 */
.L_x_9294:
        /* <DEDUP_REMOVED lines=21> */
.L_x_9303:
[----:B------:R-:W-:Y:S05]  /*9940*/  BSYNC B2 ;  /* 0x0000000000027941 */ /* 0x000fea0003800000 */
.L_x_9302:
        /* <DEDUP_REMOVED lines=17> */
.L_x_9305:
[----:B------:R-:W-:Y:S05]  /*9a60*/  BSYNC B2 ;  /* 0x0000000000027941 */ /* 0x000fea0003800000 */
.L_x_9304:
[----:B------:R-:W3:-:S04]  /*9a70*/  DADD R8, RZ, R10 ;  /* 0x00000000ff087229 */ /* 0x000ec8000000000a */
[----:B------:R-:W4:-:S04]  /*9a80*/  DFMA R10, RZ, R10, -1 ;  /* 0xbff00000ff0a742b */ /* 0x000f08000000000a */
[----:B-123--:R1:W2:-:S04]  /*9a90*/  DMUL R8, R8, R4 ;  /* 0x0000000408087228 */ /* 0x00e2880000000000 */
[----:B----4-:R1:W3:-:S06]  /*9aa0*/  DMUL R10, R10, R4 ;  /* 0x000000040a0a7228 */ /* 0x0102cc0000000000 */
.L_x_9293:
[----:B--2---:R-:W-:Y:S05]  /*9ab0*/  BSYNC B1 ;  /* 0x0000000000017941 */ /* 0x004fea0003800000 */
.L_x_9292:
        /* <DEDUP_REMOVED lines=15> */
.L_x_9309:
[----:B------:R-:W2:Y:S02]  /*9bb0*/  F2I.S64.F64.TRUNC R8, R8 ;  /* 0x0000000800087311 */ /* 0x000ea4000030d900 */
[----:B--2---:R-:W-:-:S05]  /*9bc0*/  IMAD.MOV.U32 R3, RZ, RZ, R8 ;  /* 0x000000ffff037224 */ /* 0x004fca00078e0008 */
[----:B------:R2:W-:Y:S01]  /*9bd0*/  STG.E.U8 [R18.64], R3 ;  /* 0x0000000312007986 */ /* 0x0005e2000c101124 */
[----:B------:R-:W-:Y:S05]  /*9be0*/  BRA `(.L_x_9311) ;  /* 0x00000f3000007947 */ /* 0x000fea0003800000 */
.L_x_9308:
        /* <DEDUP_REMOVED lines=9> */
.L_x_9313:
[----:B------:R-:W2:Y:S02]  /*9c80*/  F2I.F64.TRUNC R9, R8 ;  /* 0x0000000800097311 */ /* 0x000ea4000030d100 */
[----:B--2---:R2:W-:Y:S01]  /*9c90*/  STG.E [R18.64], R9 ;  /* 0x0000000912007986 */ /* 0x0045e2000c101924 */
[----:B------:R-:W-:Y:S05]  /*9ca0*/  BRA `(.L_x_9311) ;  /* 0x00000e7000007947 */ /* 0x000fea0003800000 */
.L_x_9312:
[----:B------:R-:W2:Y:S02]  /*9cb0*/  F2I.F64.TRUNC R9, R8 ;  /* 0x0000000800097311 */ /* 0x000ea4000030d100 */
[----:B--2---:R2:W-:Y:S01]  /*9cc0*/  STG.E.U16 [R18.64], R9 ;  /* 0x0000000912007986 */ /* 0x0045e2000c101524 */
[----:B------:R-:W-:Y:S05]  /*9cd0*/  BRA `(.L_x_9311) ;  /* 0x00000e4000007947 */ /* 0x000fea0003800000 */
.L_x_9307:
        /* <DEDUP_REMOVED lines=11> */
.L_x_9315:
[----:B------:R-:W2:Y:S01]  /*9d90*/  F2F.F32.F64 R0, R8 ;  /* 0x0000000800007310 */ /* 0x000ea20000301000 */
[----:B------:R-:W2:-:S14]  /*9da0*/  DSETP.GEU.AND P0, PT, |R8|, c[0x2][0x0], PT ;  /* 0x008000000800762a */ /* 0x000e9c0003f0e200 */
[----:B--2---:R-:W-:-:S05]  /*9db0*/  @!P0 FMUL R0, R0, 1.175494350822287508e-38 ;  /* 0x0080000000008820 */ /* 0x004fca0000400000 */
[----:B------:R-:W-:-:S05]  /*9dc0*/  F2FP.PACK_AB R0, RZ, R0 ;  /* 0x00000000ff00723e */ /* 0x000fca00000000ff */
[----:B------:R2:W-:Y:S01]  /*9dd0*/  STG.E.U16 [R18.64], R0 ;  /* 0x0000000012007986 */ /* 0x0005e2000c101524 */
[----:B------:R-:W-:Y:S05]  /*9de0*/  BRA `(.L_x_9311) ;  /* 0x00000d3000007947 */ /* 0x000fea0003800000 */
.L_x_9314:
        /* <DEDUP_REMOVED lines=14> */
.L_x_9317:
        /* <DEDUP_REMOVED lines=9> */
.L_x_9316:
[----:B------:R2:W-:Y:S01]  /*9f60*/  STG.E.64 [R18.64], R8 ;  /* 0x0000000812007986 */ /* 0x0005e2000c101b24 */
[----:B------:R-:W-:Y:S05]  /*9f70*/  BRA `(.L_x_9311) ;  /* 0x00000ba000007947 */ /* 0x000fea0003800000 */
.L_x_9306:
        /* <DEDUP_REMOVED lines=13> */
.L_x_9320:
[----:B---3--:R2:W-:Y:S01]  /*a050*/  STG.E.128 [R18.64], R8 ;  /* 0x0000000812007986 */ /* 0x0085e2000c101d24 */
[----:B------:R-:W-:Y:S05]  /*a060*/  BRA `(.L_x_9311) ;  /* 0x00000ab000007947 */ /* 0x000fea0003800000 */
.L_x_9319:
        /* <DEDUP_REMOVED lines=23> */
.L_x_9324:
[----:B------:R-:W-:Y:S05]  /*a1e0*/  BSYNC B0 ;  /* 0x0000000000007941 */ /* 0x000fea0003800000 */
.L_x_9323:
[----:B------:R-:W-:-:S05]  /*a1f0*/  LOP3.LUT R3, R0, R3, RZ, 0xfc, !PT ;  /* 0x0000000300037212 */ /* 0x000fca00078efcff */
[----:B------:R1:W-:Y:S01]  /*a200*/  STG.E.U8 [R18.64], R3 ;  /* 0x0000000312007986 */ /* 0x0003e2000c101124 */
[----:B------:R-:W-:Y:S05]  /*a210*/  BRA `(.L_x_9311) ;  /* 0x0000090000007947 */ /* 0x000fea0003800000 */
.L_x_9322:
        /* <DEDUP_REMOVED lines=15> */
.L_x_9326:
[----:B------:R-:W-:Y:S01]  /*a310*/  IMAD.MOV.U32 R0, RZ, RZ, 0x7f ;  /* 0x0000007fff007424 */ /* 0x000fe200078e00ff */
[----:B------:R-:W-:-:S04]  /*a320*/  ISETP.GT.U32.AND P0, PT, R2, 0x7f800000, PT ;  /* 0x7f8000000200780c */ /* 0x000fc80003f04070 */
[----:B------:R-:W-:-:S04]  /*a330*/  SEL R0, R0, 0x7c, P0 ;  /* 0x0000007c00007807 */ /* 0x000fc80000000000 */
.L_x_9327:
[----:B------:R-:W-:Y:S05]  /*a340*/  BSYNC B0 ;  /* 0x0000000000007941 */ /* 0x000fea0003800000 */
.L_x_9325:
[----:B------:R-:W-:-:S04]  /*a350*/  LOP3.LUT R2, R3, 0x80000000, RZ, 0xc0, !PT ;  /* 0x8000000003027812 */ /* 0x000fc800078ec0ff */
[----:B------:R-:W-:-:S04]  /*a360*/  SHF.R.U32.HI R3, RZ, 0x18, R2 ;  /* 0x00000018ff037819 */ /* 0x000fc80000011602 */
[----:B------:R-:W-:-:S05]  /*a370*/  LOP3.LUT R3, R0, R3, RZ, 0xfc, !PT ;  /* 0x0000000300037212 */ /* 0x000fca00078efcff */
[----:B------:R2:W-:Y:S01]  /*a380*/  STG.E.U8 [R18.64], R3 ;  /* 0x0000000312007986 */ /* 0x0005e2000c101124 */
[----:B------:R-:W-:Y:S05]  /*a390*/  BRA `(.L_x_9311) ;  /* 0x0000078000007947 */ /* 0x000fea0003800000 */
.L_x_9321:
[----:B------:R-:W2:Y:S01]  /*a3a0*/  F2F.F32.F64 R0, R8 ;  /* 0x0000000800007310 */ /* 0x000ea20000301000 */
[----:B------:R-:W2:-:S14]  /*a3b0*/  DSETP.GEU.AND P0, PT, |R8|, c[0x2][0x0], PT ;  /* 0x008000000800762a */ /* 0x000e9c0003f0e200 */
[----:B--2---:R-:W-:-:S05]  /*a3c0*/  @!P0 FMUL R0, R0, 1.175494350822287508e-38 ;  /* 0x0080000000008820 */ /* 0x004fca0000400000 */
[----:B------:R-:W-:-:S05]  /*a3d0*/  F2FP.BF16.PACK_AB R0, RZ, R0 ;  /* 0x00000000ff00723e */ /* 0x000fca00000010ff */
[----:B------:R2:W-:Y:S01]  /*a3e0*/  STG.E.U16 [R18.64], R0 ;  /* 0x0000000012007986 */ /* 0x0005e2000c101524 */
[----:B------:R-:W-:Y:S05]  /*a3f0*/  BRA `(.L_x_9311) ;  /* 0x0000072000007947 */ /* 0x000fea0003800000 */
.L_x_9318:
        /* <DEDUP_REMOVED lines=11> */
.L_x_9330:
        /* <DEDUP_REMOVED lines=20> */
.L_x_9333:
[----:B------:R-:W-:-:S04]  /*a5f0*/  LOP3.LUT R2, R3, 0x80000000, RZ, 0xc0, !PT ;  /* 0x8000000003027812 */ /* 0x000fc800078ec0ff */
[----:B------:R-:W-:-:S04]  /*a600*/  SHF.R.U32.HI R3, RZ, 0x18, R2 ;  /* 0x00000018ff037819 */ /* 0x000fc80000011602 */
[----:B------:R-:W-:-:S04]  /*a610*/  LOP3.LUT R0, R0, R3, RZ, 0xfc, !PT ;  /* 0x0000000300007212 */ /* 0x000fc800078efcff */
[----:B------:R-:W-:Y:S02]  /*a620*/  PRMT R9, R0, 0x7610, R9 ;  /* 0x0000761000097816 */ /* 0x000fe40000000009 */
.L_x_9332:
[----:B------:R-:W-:Y:S05]  /*a630*/  BSYNC B0 ;  /* 0x0000000000007941 */ /* 0x000fea0003800000 */
.L_x_9331:
[----:B------:R2:W-:Y:S01]  /*a640*/  STG.E.U8 [R18.64], R9 ;  /* 0x0000000912007986 */ /* 0x0005e2000c101124 */
[----:B------:R-:W-:Y:S05]  /*a650*/  BRA `(.L_x_9311) ;  /* 0x000004c000007947 */ /* 0x000fea0003800000 */
.L_x_9329:
        /* <DEDUP_REMOVED lines=20> */
.L_x_9336:
[----:B------:R-:W-:-:S04]  /*a7a0*/  LOP3.LUT R2, R3, 0x80000000, RZ, 0xc0, !PT ;  /* 0x8000000003027812 */ /* 0x000fc800078ec0ff */
[----:B------:R-:W-:-:S04]  /*a7b0*/  SHF.R.U32.HI R3, RZ, 0x18, R2 ;  /* 0x00000018ff037819 */ /* 0x000fc80000011602 */
[----:B------:R-:W-:-:S04]  /*a7c0*/  LOP3.LUT R0, R0, R3, RZ, 0xfc, !PT ;  /* 0x0000000300007212 */ /* 0x000fc800078efcff */
[----:B------:R-:W-:Y:S02]  /*a7d0*/  PRMT R9, R0, 0x7610, R9 ;  /* 0x0000761000097816 */ /* 0x000fe40000000009 */
.L_x_9335:
[----:B------:R-:W-:Y:S05]  /*a7e0*/  BSYNC B0 ;  /* 0x0000000000007941 */ /* 0x000fea0003800000 */
.L_x_9334:
[----:B------:R2:W-:Y:S01]  /*a7f0*/  STG.E.U8 [R18.64], R9 ;  /* 0x0000000912007986 */ /* 0x0005e2000c101124 */
[----:B------:R-:W-:Y:S05]  /*a800*/  BRA `(.L_x_9311) ;  /* 0x0000031000007947 */ /* 0x000fea0003800000 */
.L_x_9328:
        /* <DEDUP_REMOVED lines=24> */
.L_x_9310:
        /* <DEDUP_REMOVED lines=20> */
.L_x_9338:
[----:B------:R-:W2:Y:S02]  /*aad0*/  F2I.U64.F64.TRUNC R8, R8 ;  /* 0x0000000800087311 */ /* 0x000ea4000030d800 */
[----:B--2---:R2:W-:Y:S01]  /*aae0*/  STG.E.64 [R18.64], R8 ;  /* 0x0000000812007986 */ /* 0x0045e2000c101b24 */
[----:B------:R-:W-:Y:S05]  /*aaf0*/  BRA `(.L_x_9311) ;  /* 0x0000002000007947 */ /* 0x000fea0003800000 */
.L_x_9337:
[----:B------:R-:W2:Y:S02]  /*ab00*/  F2I.U32.F64.TRUNC R9, R8 ;  /* 0x0000000800097311 */ /* 0x000ea4000030d000 */
[----:B--2---:R2:W-:Y:S02]  /*ab10*/  STG.E [R18.64], R9 ;  /* 0x0000000912007986 */ /* 0x0045e4000c101924 */
.L_x_9311:
[----:B------:R-:W-:Y:S02]  /*ab20*/  IADD3 R17, R17, 0x80, RZ ;  /* 0x0000008011117810 */ /* 0x000fe40007ffe0ff */
.L_x_9178:
[----:B------:R-:W-:Y:S05]  /*ab30*/  BSYNC B6 ;  /* 0x0000000000067941 */ /* 0x000fea0003800000 */
.L_x_9177:
[----:B------:R-:W-:-:S13]  /*ab40*/  ISETP.GE.AND P0, PT, R17, c[0x0][0x160], PT ;  /* 0x0000580011007a0c */ /* 0x000fda0003f06270 */
[----:B------:R-:W-:Y:S05]  /*ab50*/  @P0 EXIT ;  /* 0x000000000000094d */ /* 0x000fea0003800000 */
[----:B------:R-:W-:Y:S01]  /*ab60*/  ISETP.NE.AND P0, PT, RZ, c[0x0][0x168], PT ;  /* 0x00005a00ff007a0c */ /* 0x000fe20003f05270 */
[----:B--2---:R-:W-:Y:S02]  /*ab70*/  IMAD.MOV.U32 R0, RZ, RZ, RZ ;  /* 0x000000ffff007224 */ /* 0x004fe400078e00ff */
[----:B------:R-:W-:-:S10]  /*ab80*/  IMAD.MOV.U32 R16, RZ, RZ, RZ ;  /* 0x000000ffff107224 */ /* 0x000fd400078e00ff */
[----:B------:R-:W-:Y:S05]  /*ab90*/  @!P0 BRA `(.L_x_9339) ;  /* 0x00000e0000008947 */ /* 0x000fea0003800000 */
[----:B------:R-:W-:Y:S02]  /*aba0*/  IMAD.MOV.U32 R16, RZ, RZ, RZ ;  /* 0x000000ffff107224 */ /* 0x000fe400078e00ff */
[----:B-1----:R-:W-:Y:S02]  /*abb0*/  IMAD.MOV.U32 R4, RZ, RZ, 0x1 ;  /* 0x00000001ff047424 */ /* 0x002fe400078e00ff */
[----:B------:R-:W-:-:S03]  /*abc0*/  IMAD.HI.U32 R2, R17, c[0x0][0x170], R16 ;  /* 0x00005c0011027a27 */ /* 0x000fc600078e0010 */
[----:B------:R-:W-:Y:S02]  /*abd0*/  ISETP.NE.AND P0, PT, R4, c[0x0][0x168], PT ;  /* 0x00005a0004007a0c */ /* 0x000fe40003f05270 */
[----:B0-----:R-:W-:-:S05]  /*abe0*/  SHF.R.U32.HI R3, RZ, c[0x0][0x174], R2 ;  /* 0x00005d00ff037a19 */ /* 0x001fca0000011602 */
        /* <DEDUP_REMOVED lines=219> */
.L_x_9339:
[----:B01----:R-:W0:Y:S01]  /*b9a0*/  LDC.U8 R5, c[0x0][0x372] ;  /* 0x0000dc80ff057b82 */ /* 0x003e220000000000 */
        /* <DEDUP_REMOVED lines=19> */
.L_x_9343:
[----:B------:R-:W2:Y:S01]  /*bae0*/  LDG.E.U8 R2, [R2.64] ;  /* 0x0000002402027981 */ /* 0x000ea2000c1e1100 */
[----:B------:R-:W-:Y:S01]  /*baf0*/  CS2R R14, SRZ ;  /* 0x00000000000e7805 */ /* 0x000fe2000001ff00 */
[----:B--2---:R0:W1:Y:S01]  /*bb00*/  I2F.F64.U16 R12, R2 ;  /* 0x00000002000c7312 */ /* 0x0040620000101800 */
[----:B------:R-:W-:Y:S05]  /*bb10*/  BRA `(.L_x_9345) ;  /* 0x00000f5000007947 */ /* 0x000fea0003800000 */
.L_x_9342:
        /* <DEDUP_REMOVED lines=10> */
.L_x_9347:
[----:B------:R-:W2:Y:S01]  /*bbc0*/  LDG.E R2, [R2.64] ;  /* 0x0000002402027981 */ /* 0x000ea2000c1e1900 */
[----:B------:R-:W-:Y:S01]  /*bbd0*/  CS2R R14, SRZ ;  /* 0x00000000000e7805 */ /* 0x000fe2000001ff00 */
[----:B--2---:R0:W1:Y:S01]  /*bbe0*/  I2F.F64 R12, R2 ;  /* 0x00000002000c7312 */ /* 0x0040620000201c00 */
[----:B------:R-:W-:Y:S05]  /*bbf0*/  BRA `(.L_x_9345) ;  /* 0x00000e7000007947 */ /* 0x000fea0003800000 */
.L_x_9346:
[----:B------:R-:W2:Y:S01]  /*bc00*/  LDG.E.U16 R2, [R2.64] ;  /* 0x0000002402027981 */ /* 0x000ea2000c1e1500 */
[----:B------:R-:W-:Y:S01]  /*bc10*/  CS2R R14, SRZ ;  /* 0x00000000000e7805 */ /* 0x000fe2000001ff00 */
[----:B--2---:R0:W1:Y:S01]  /*bc20*/  I2F.F64.S16 R12, R2 ;  /* 0x00000002000c7312 */ /* 0x0040620000101c00 */
[----:B------:R-:W-:Y:S05]  /*bc30*/  BRA `(.L_x_9345) ;  /* 0x00000e3000007947 */ /* 0x000fea0003800000 */
.L_x_9341:
        /* <DEDUP_REMOVED lines=11> */
.L_x_9349:
[----:B------:R-:W2:Y:S01]  /*bcf0*/  LDG.E.U16 R0, [R2.64] ;  /* 0x0000002402007981 */ /* 0x000ea2000c1e1500 */
[----:B------:R-:W-:Y:S01]  /*bd00*/  CS2R R14, SRZ ;  /* 0x00000000000e7805 */ /* 0x000fe2000001ff00 */
[----:B--2---:R-:W-:-:S05]  /*bd10*/  HADD2.F32 R0, -RZ, R0.H0_H0 ;  /* 0x20000000ff007230 */ /* 0x004fca0000004100 */
[----:B------:R-:W-:-:S04]  /*bd20*/  FMUL.FTZ R0, R0, 1 ;  /* 0x3f80000000007820 */ /* 0x000fc80000410000 */
[----:B------:R0:W1:Y:S01]  /*bd30*/  F2F.F64.F32 R12, R0 ;  /* 0x00000000000c7310 */ /* 0x0000620000201800 */
[----:B------:R-:W-:Y:S05]  /*bd40*/  BRA `(.L_x_9345) ;  /* 0x00000d2000007947 */ /* 0x000fea0003800000 */
.L_x_9348:
        /* <DEDUP_REMOVED lines=12> */
.L_x_9351:
        /* <DEDUP_REMOVED lines=8> */
.L_x_9350:
[----:B------:R0:W5:Y:S01]  /*be90*/  LDG.E.64 R12, [R2.64] ;  /* 0x00000024020c7981 */ /* 0x000162000c1e1b00 */
[----:B------:R-:W-:Y:S01]  /*bea0*/  CS2R R14, SRZ ;  /* 0x00000000000e7805 */ /* 0x000fe2000001ff00 */
[----:B------:R-:W-:Y:S05]  /*beb0*/  BRA `(.L_x_9345) ;  /* 0x00000bb000007947 */ /* 0x000fea0003800000 */
.L_x_9340:
        /* <DEDUP_REMOVED lines=14> */
.L_x_9354:
[----:B------:R0:W5:Y:S01]  /*bfa0*/  LDG.E.128 R12, [R2.64] ;  /* 0x00000024020c7981 */ /* 0x000162000c1e1d00 */
[----:B------:R-:W-:Y:S05]  /*bfb0*/  BRA `(.L_x_9345) ;  /* 0x00000ab000007947 */ /* 0x000fea0003800000 */
.L_x_9353:
        /* <DEDUP_REMOVED lines=29> */
.L_x_9356:
        /* <DEDUP_REMOVED lines=16> */
.L_x_9355:
[----:B------:R-:W2:Y:S01]  /*c290*/  LDG.E.U16 R0, [R2.64] ;  /* 0x0000002402007981 */ /* 0x000ea2000c1e1500 */
[----:B------:R-:W-:Y:S01]  /*c2a0*/  CS2R R14, SRZ ;  /* 0x00000000000e7805 */ /* 0x000fe2000001ff00 */
[----:B--2---:R-:W-:-:S05]  /*c2b0*/  PRMT R0, RZ, 0x5410, R0 ;  /* 0x00005410ff007816 */ /* 0x004fca0000000000 */
[----:B------:R-:W-:-:S04]  /*c2c0*/  FMUL.FTZ R0, R0, 1 ;  /* 0x3f80000000007820 */ /* 0x000fc80000410000 */
[----:B------:R0:W1:Y:S01]  /*c2d0*/  F2F.F64.F32 R12, R0 ;  /* 0x00000000000c7310 */ /* 0x0000620000201800 */
[----:B------:R-:W-:Y:S05]  /*c2e0*/  BRA `(.L_x_9345) ;  /* 0x0000078000007947 */ /* 0x000fea0003800000 */
.L_x_9352:
        /* <DEDUP_REMOVED lines=12> */
.L_x_9359:
        /* <DEDUP_REMOVED lines=21> */
.L_x_9363:
[----:B------:R-:W-:Y:S05]  /*c500*/  BSYNC B1 ;  /* 0x0000000000017941 */ /* 0x000fea0003800000 */
.L_x_9362:
[----:B------:R-:W-:Y:S01]  /*c510*/  LEA R3, R0, 0x3b800000, 0x17 ;  /* 0x3b80000000037811 */ /* 0x000fe200078eb8ff */
[----:B------:R-:W-:-:S05]  /*c520*/  IMAD.SHL.U32 R0, R2, 0x100000, RZ ;  /* 0x0010000002007824 */ /* 0x000fca00078e00ff */
[----:B------:R-:W-:Y:S02]  /*c530*/  LOP3.LUT R0, R3, R0, R4, 0xfe, !PT ;  /* 0x0000000003007212 */ /* 0x000fe400078efe04 */
.L_x_9361:
[----:B------:R-:W-:Y:S05]  /*c540*/  BSYNC B0 ;  /* 0x0000000000007941 */ /* 0x000fea0003800000 */
.L_x_9360:
[----:B------:R-:W-:Y:S01]  /*c550*/  FMUL.FTZ R0, R0, 1 ;  /* 0x3f80000000007820 */ /* 0x000fe20000410000 */
[----:B------:R-:W-:-:S03]  /*c560*/  CS2R R14, SRZ ;  /* 0x00000000000e7805 */ /* 0x000fc6000001ff00 */
[----:B------:R0:W1:Y:S01]  /*c570*/  F2F.F64.F32 R12, R0 ;  /* 0x00000000000c7310 */ /* 0x0000620000201800 */
[----:B------:R-:W-:Y:S05]  /*c580*/  BRA `(.L_x_9345) ;  /* 0x000004e000007947 */ /* 0x000fea0003800000 */
.L_x_9358:
        /* <DEDUP_REMOVED lines=21> */
.L_x_9367:
[----:B------:R-:W-:Y:S05]  /*c6e0*/  BSYNC B1 ;  /* 0x0000000000017941 */ /* 0x000fea0003800000 */
.L_x_9366:
[----:B------:R-:W-:Y:S01]  /*c6f0*/  LEA R3, R0, 0x37800000, 0x17 ;  /* 0x3780000000037811 */ /* 0x000fe200078eb8ff */
[----:B------:R-:W-:-:S05]  /*c700*/  IMAD.SHL.U32 R0, R2, 0x200000, RZ ;  /* 0x0020000002007824 */ /* 0x000fca00078e00ff */
[----:B------:R-:W-:Y:S02]  /*c710*/  LOP3.LUT R0, R3, R0, R4, 0xfe, !PT ;  /* 0x0000000003007212 */ /* 0x000fe400078efe04 */
.L_x_9365:
[----:B------:R-:W-:Y:S05]  /*c720*/  BSYNC B0 ;  /* 0x0000000000007941 */ /* 0x000fea0003800000 */
.L_x_9364:
[----:B------:R-:W-:Y:S01]  /*c730*/  FMUL.FTZ R0, R0, 1 ;  /* 0x3f80000000007820 */ /* 0x000fe20000410000 */
[----:B------:R-:W-:-:S03]  /*c740*/  CS2R R14, SRZ ;  /* 0x00000000000e7805 */ /* 0x000fc6000001ff00 */
[----:B------:R0:W1:Y:S01]  /*c750*/  F2F.F64.F32 R12, R0 ;  /* 0x00000000000c7310 */ /* 0x0000620000201800 */
[----:B------:R-:W-:Y:S05]  /*c760*/  BRA `(.L_x_9345) ;  /* 0x0000030000007947 */ /* 0x000fea0003800000 */
.L_x_9357:
        /* <DEDUP_REMOVED lines=14> */
.L_x_9371:
[----:B------:R-:W-:Y:S05]  /*c850*/  BSYNC B0 ;  /* 0x0000000000007941 */ /* 0x000fea0003800000 */
.L_x_9370:
[----:B------:R-:W-:Y:S01]  /*c860*/  FMUL.FTZ R0, R0, 1 ;  /* 0x3f80000000007820 */ /* 0x000fe20000410000 */
[----:B------:R-:W-:-:S03]  /*c870*/  CS2R R14, SRZ ;  /* 0x00000000000e7805 */ /* 0x000fc6000001ff00 */
[----:B------:R0:W1:Y:S01]  /*c880*/  F2F.F64.F32 R12, R0 ;  /* 0x00000000000c7310 */ /* 0x0000620000201800 */
[----:B------:R-:W-:Y:S05]  /*c890*/  BRA `(.L_x_9345) ;  /* 0x000001d000007947 */ /* 0x000fea0003800000 */
.L_x_9344:
        /* <DEDUP_REMOVED lines=22> */
.L_x_9369:
[----:B------:R-:W2:Y:S01]  /*ca00*/  LDG.E.64 R12, [R2.64] ;  /* 0x00000024020c7981 */ /* 0x000ea2000c1e1b00 */
[----:B------:R-:W-:Y:S01]  /*ca10*/  CS2R R14, SRZ ;  /* 0x00000000000e7805 */ /* 0x000fe2000001ff00 */
[----:B--2---:R-:W0:Y:S01]  /*ca20*/  I2F.F64.U64 R12, R12 ;  /* 0x0000000c000c7312 */ /* 0x004e220000301800 */
[----:B------:R-:W-:Y:S05]  /*ca30*/  BRA `(.L_x_9345) ;  /* 0x0000003000007947 */ /* 0x000fea0003800000 */
.L_x_9368:
[----:B------:R-:W2:Y:S01]  /*ca40*/  LDG.E R2, [R2.64] ;  /* 0x0000002402027981 */ /* 0x000ea2000c1e1900 */
[----:B------:R-:W-:Y:S01]  /*ca50*/  CS2R R14, SRZ ;  /* 0x00000000000e7805 */ /* 0x000fe2000001ff00 */
[----:B--2---:R0:W1:Y:S06]  /*ca60*/  I2F.F64.U32 R12, R2 ;  /* 0x00000002000c7312 */ /* 0x00406c0000201800 */
.L_x_9345:
        /* <DEDUP_REMOVED lines=56> */
.L_x_9377:
[----:B------:R-:W-:Y:S05]  /*cdf0*/  BSYNC B2 ;  /* 0x0000000000027941 */ /* 0x000fea0003800000 */
.L_x_9376:
        /* <DEDUP_REMOVED lines=17> */
.L_x_9379:
[----:B------:R-:W-:Y:S05]  /*cf10*/  BSYNC B2 ;  /* 0x0000000000027941 */ /* 0x000fea0003800000 */
.L_x_9378:
[----:B------:R-:W3:-:S04]  /*cf20*/  DFMA R8, RZ, R10, 1 ;  /* 0x3ff00000ff08742b */ /* 0x000ec8000000000a */
[----:B------:R-:W4:-:S04]  /*cf30*/  DADD R10, RZ, -R10 ;  /* 0x00000000ff0a7229 */ /* 0x000f08000000080a */
[----:B-123--:R1:W2:-:S04]  /*cf40*/  DMUL R8, R8, R4 ;  /* 0x0000000408087228 */ /* 0x00e2880000000000 */
[----:B----4-:R1:W3:Y:S01]  /*cf50*/  DMUL R10, R10, R4 ;  /* 0x000000040a0a7228 */ /* 0x0102e20000000000 */
[----:B------:R-:W-:Y:S05]  /*cf60*/  BRA `(.L_x_9373) ;  /* 0x0000044000007947 */ /* 0x000fea0003800000 */
.L_x_9375:
        /* <DEDUP_REMOVED lines=18> */
.L_x_9381:
[----:B------:R-:W-:Y:S05]  /*d090*/  BSYNC B2 ;  /* 0x0000000000027941 */ /* 0x000fea0003800000 */
.L_x_9380:
[----:B------:R2:W3:Y:S01]  /*d0a0*/  DADD R6, -RZ, |R14| ;  /* 0x00000000ff067229 */ /* 0x0004e2000000050e */
[----:B------:R-:W-:Y:S01]  /*d0b0*/  CS2R R10, SRZ ;  /* 0x00000000000a7805 */ /* 0x000fe2000001ff00 */
[----:B------:R-:W-:-:S04]  /*d0c0*/  MOV R0, 0xd0e0 ;  /* 0x0000d0e000007802 */ /* 0x000fc80000000f00 */
[----:B0123--:R-:W-:Y:S05]  /*d0d0*/  CALL.REL.NOINC `($__internal_7_$__cuda_sm20_div_rn_f64_full) ;  /* 0x000015b000007944 */ /* 0x00ffea0003c00000 */
[----:B------:R-:W-:Y:S05]  /*d0e0*/  BRA `(.L_x_9373) ;  /* 0x000002c000007947 */ /* 0x000fea0003800000 */
.L_x_9374:
        /* <DEDUP_REMOVED lines=21> */
.L_x_9383:
[----:B------:R-:W-:Y:S05]  /*d240*/  BSYNC B2 ;  /* 0x0000000000027941 */ /* 0x000fea0003800000 */
.L_x_9382:
        /* <DEDUP_REMOVED lines=17> */
.L_x_9385:
[----:B------:R-:W-:Y:S05]  /*d360*/  BSYNC B2 ;  /* 0x0000000000027941 */ /* 0x000fea0003800000 */
.L_x_9384:
[----:B------:R-:W3:-:S04]  /*d370*/  DADD R8, RZ, R10 ;  /* 0x00000000ff087229 */ /* 0x000ec8000000000a */
[----:B------:R-:W4:-:S04]  /*d380*/  DFMA R10, RZ, R10, -1 ;  /* 0xbff00000ff0a742b */ /* 0x000f08000000000a */
[----:B-123--:R1:W2:-:S04]  /*d390*/  DMUL R8, R8, R4 ;  /* 0x0000000408087228 */ /* 0x00e2880000000000 */
[----:B----4-:R1:W3:-:S06]  /*d3a0*/  DMUL R10, R10, R4 ;  /* 0x000000040a0a7228 */ /* 0x0102cc0000000000 */
.L_x_9373:
[----:B--2---:R-:W-:Y:S05]  /*d3b0*/  BSYNC B1 ;  /* 0x0000000000017941 */ /* 0x004fea0003800000 */
.L_x_9372:
        /* <DEDUP_REMOVED lines=13> */
[----:B--2---:R-:W-:Y:S01]  /*d490*/  STG.E.U8 [R16.64], R9 ;  /* 0x0000000910007986 */ /* 0x004fe2000c101124 */
[----:B------:R-:W-:Y:S05]  /*d4a0*/  EXIT ;  /* 0x000000000000794d */ /* 0x000fea0003800000 */
.L_x_9389:
[----:B------:R-:W2:Y:S02]  /*d4b0*/  F2I.S64.F64.TRUNC R8, R8 ;  /* 0x0000000800087311 */ /* 0x000ea4000030d900 */
[----:B--2---:R-:W-:-:S05]  /*d4c0*/  IMAD.MOV.U32 R3, RZ, RZ, R8 ;  /* 0x000000ffff037224 */ /* 0x004fca00078e0008 */
[----:B------:R-:W-:Y:S01]  /*d4d0*/  STG.E.U8 [R16.64], R3 ;  /* 0x0000000310007986 */ /* 0x000fe2000c101124 */
[----:B------:R-:W-:Y:S05]  /*d4e0*/  EXIT ;  /* 0x000000000000794d */ /* 0x000fea0003800000 */
.L_x_9388:
[----:B------:R-:W-:-:S13]  /*d4f0*/  ISETP.NE.AND P0, PT, R0, 0x2, PT ;  /* 0x000000020000780c */ /* 0x000fda0003f05270 */
[----:B------:R-:W-:Y:S05]  /*d500*/  @!P0 BRA `(.L_x_9391) ;  /* 0x000000a000008947 */ /* 0x000fea0003800000 */
[----:B------:R-:W-:-:S13]  /*d510*/  ISETP.NE.AND P0, PT, R0, 0x3, PT ;  /* 0x000000030000780c */ /* 0x000fda0003f05270 */
[----:B------:R-:W-:Y:S05]  /*d520*/  @!P0 BRA `(.L_x_9392) ;  /* 0x0000005000008947 */ /* 0x000fea0003800000 */
[----:B------:R-:W-:-:S13]  /*d530*/  ISETP.NE.AND P0, PT, R0, 0x4, PT ;  /* 0x000000040000780c */ /* 0x000fda0003f05270 */
[----:B------:R-:W-:Y:S05]  /*d540*/  @P0 BRA `(.L_x_9390) ;  /* 0x00000d2000000947 */ /* 0x000fea0003800000 */
[----:B------:R-:W2:Y:S02]  /*d550*/  F2I.S64.F64.TRUNC R8, R8 ;  /* 0x0000000800087311 */ /* 0x000ea4000030d900 */
[----:B--2---:R-:W-:Y:S01]  /*d560*/  STG.E.64 [R16.64], R8 ;  /* 0x0000000810007986 */ /* 0x004fe2000c101b24 */
[----:B------:R-:W-:Y:S05]  /*d570*/  EXIT ;  /* 0x000000000000794d */ /* 0x000fea0003800000 */
.L_x_9392:
[----:B------:R-:W2:Y:S02]  /*d580*/  F2I.F64.TRUNC R9, R8 ;  /* 0x0000000800097311 */ /* 0x000ea4000030d100 */
[----:B--2---:R-:W-:Y:S01]  /*d590*/  STG.E [R16.64], R9 ;  /* 0x0000000910007986 */ /* 0x004fe2000c101924 */
[----:B------:R-:W-:Y:S05]  /*d5a0*/  EXIT ;  /* 0x000000000000794d */ /* 0x000fea0003800000 */
.L_x_9391:
[----:B------:R-:W2:Y:S02]  /*d5b0*/  F2I.F64.TRUNC R9, R8 ;  /* 0x0000000800097311 */ /* 0x000ea4000030d100 */
[----:B--2---:R-:W-:Y:S01]  /*d5c0*/  STG.E.U16 [R16.64], R9 ;  /* 0x0000000910007986 */ /* 0x004fe2000c101524 */
[----:B------:R-:W-:Y:S05]  /*d5d0*/  EXIT ;  /* 0x000000000000794d */ /* 0x000fea0003800000 */
.L_x_9387:
        /* <DEDUP_REMOVED lines=9> */
[----:B------:R-:W-:Y:S01]  /*d670*/  STG.E [R16.64], R3 ;  /* 0x0000000310007986 */ /* 0x000fe2000c101924 */
[----:B------:R-:W-:Y:S05]  /*d680*/  EXIT ;  /* 0x000000000000794d */ /* 0x000fea0003800000 */
.L_x_9394:
[----:B------:R-:W2:Y:S01]  /*d690*/  F2F.F32.F64 R0, R8 ;  /* 0x0000000800007310 */ /* 0x000ea20000301000 */
[----:B------:R-:W2:-:S14]  /*d6a0*/  DSETP.GEU.AND P0, PT, |R8|, c[0x2][0x0], PT ;  /* 0x008000000800762a */ /* 0x000e9c0003f0e200 */
[----:B--2---:R-:W-:-:S05]  /*d6b0*/  @!P0 FMUL R0, R0, 1.175494350822287508e-38 ;  /* 0x0080000000008820 */ /* 0x004fca0000400000 */
[----:B------:R-:W-:-:S05]  /*d6c0*/  F2FP.PACK_AB R0, RZ, R0 ;  /* 0x00000000ff00723e */ /* 0x000fca00000000ff */
[----:B------:R-:W-:Y:S01]  /*d6d0*/  STG.E.U16 [R16.64], R0 ;  /* 0x0000000010007986 */ /* 0x000fe2000c101524 */
[----:B------:R-:W-:Y:S05]  /*d6e0*/  EXIT ;  /* 0x000000000000794d */ /* 0x000fea0003800000 */
.L_x_9393:
        /* <DEDUP_REMOVED lines=12> */
[----:B------:R-:W-:Y:S01]  /*d7b0*/  STG.E.64 [R16.64], R2 ;  /* 0x0000000210007986 */ /* 0x000fe2000c101b24 */
[----:B------:R-:W-:Y:S05]  /*d7c0*/  EXIT ;  /* 0x000000000000794d */ /* 0x000fea0003800000 */
.L_x_9396:
[----:B------:R-:W2:Y:S01]  /*d7d0*/  F2F.F32.F64 R3, R8 ;  /* 0x0000000800037310 */ /* 0x000ea20000301000 */
[----:B------:R-:W2:-:S04]  /*d7e0*/  DSETP.GEU.AND P0, PT, |R8|, c[0x2][0x0], PT ;  /* 0x008000000800762a */ /* 0x000e880003f0e200 */
[----:B---3--:R-:W3:-:S03]  /*d7f0*/  DSETP.GEU.AND P1, PT, |R10|, c[0x2][0x0], PT ;  /* 0x008000000a00762a */ /* 0x008ec60003f2e200 */
[----:B------:R-:W3:Y:S07]  /*d800*/  F2F.F32.F64 R0, R10 ;  /* 0x0000000a00007310 */ /* 0x000eee0000301000 */
[----:B--2---:R-:W-:-:S04]  /*d810*/  @!P0 FMUL R3, R3, 1.175494350822287508e-38 ;  /* 0x0080000003038820 */ /* 0x004fc80000400000 */
[----:B---3--:R-:W-:-:S05]  /*d820*/  @!P1 FMUL R0, R0, 1.175494350822287508e-38 ;  /* 0x0080000000009820 */ /* 0x008fca0000400000 */
[----:B------:R-:W-:-:S05]  /*d830*/  F2FP.PACK_AB R3, R0, R3 ;  /* 0x000000030003723e */ /* 0x000fca00000000ff */
[----:B------:R-:W-:Y:S01]  /*d840*/  STG.E [R16.64], R3 ;  /* 0x0000000310007986 */ /* 0x000fe2000c101924 */
[----:B------:R-:W-:Y:S05]  /*d850*/  EXIT ;  /* 0x000000000000794d */ /* 0x000fea0003800000 */
.L_x_9395:
[----:B------:R-:W-:Y:S01]  /*d860*/  STG.E.64 [R16.64], R8 ;  /* 0x0000000810007986 */ /* 0x000fe2000c101b24 */
[----:B------:R-:W-:Y:S05]  /*d870*/  EXIT ;  /* 0x000000000000794d */ /* 0x000fea0003800000 */
.L_x_9386:
        /* <DEDUP_REMOVED lines=11> */
[----:B------:R-:W-:Y:S01]  /*d930*/  STG.E.U8 [R16.64], R3 ;  /* 0x0000000310007986 */ /* 0x000fe2000c101124 */
[----:B------:R-:W-:Y:S05]  /*d940*/  EXIT ;  /* 0x000000000000794d */ /* 0x000fea0003800000 */
.L_x_9399:
[----:B---3--:R-:W-:Y:S01]  /*d950*/  STG.E.128 [R16.64], R8 ;  /* 0x0000000810007986 */ /* 0x008fe2000c101d24 */
[----:B------:R-:W-:Y:S05]  /*d960*/  EXIT ;  /* 0x000000000000794d */ /* 0x000fea0003800000 */
.L_x_9398:
        /* <DEDUP_REMOVED lines=23> */
.L_x_9403:
[----:B------:R-:W-:Y:S05]  /*dae0*/  BSYNC B0 ;  /* 0x0000000000007941 */ /* 0x000fea0003800000 */
.L_x_9402:
[----:B------:R-:W-:-:S05]  /*daf0*/  LOP3.LUT R3, R0, R3, RZ, 0xfc, !PT ;  /* 0x0000000300037212 */ /* 0x000fca00078efcff */
[----:B------:R-:W-:Y:S01]  /*db00*/  STG.E.U8 [R16.64], R3 ;  /* 0x0000000310007986 */ /* 0x000fe2000c101124 */
[----:B------:R-:W-:Y:S05]  /*db10*/  EXIT ;  /* 0x000000000000794d */ /* 0x000fea0003800000 */
.L_x_9401:
        /* <DEDUP_REMOVED lines=15> */
.L_x_9405:
[----:B------:R-:W-:Y:S01]  /*dc10*/  IMAD.MOV.U32 R0, RZ, RZ, 0x7f ;  /* 0x0000007fff007424 */ /* 0x000fe200078e00ff */
[----:B------:R-:W-:-:S04]  /*dc20*/  ISETP.GT.U32.AND P0, PT, R2, 0x7f800000, PT ;  /* 0x7f8000000200780c */ /* 0x000fc80003f04070 */
[----:B------:R-:W-:-:S04]  /*dc30*/  SEL R0, R0, 0x7c, P0 ;  /* 0x0000007c00007807 */ /* 0x000fc80000000000 */
.L_x_9406:
[----:B------:R-:W-:Y:S05]  /*dc40*/  BSYNC B0 ;  /* 0x0000000000007941 */ /* 0x000fea0003800000 */
.L_x_9404:
[----:B------:R-:W-:-:S04]  /*dc50*/  LOP3.LUT R2, R3, 0x80000000, RZ, 0xc0, !PT ;  /* 0x8000000003027812 */ /* 0x000fc800078ec0ff */
[----:B------:R-:W-:-:S04]  /*dc60*/  SHF.R.U32.HI R3, RZ, 0x18, R2 ;  /* 0x00000018ff037819 */ /* 0x000fc80000011602 */
[----:B------:R-:W-:-:S05]  /*dc70*/  LOP3.LUT R3, R0, R3, RZ, 0xfc, !PT ;  /* 0x0000000300037212 */ /* 0x000fca00078efcff */
[----:B------:R-:W-:Y:S01]  /*dc80*/  STG.E.U8 [R16.64], R3 ;  /* 0x0000000310007986 */ /* 0x000fe2000c101124 */
[----:B------:R-:W-:Y:S05]  /*dc90*/  EXIT ;  /* 0x000000000000794d */ /* 0x000fea0003800000 */
.L_x_9400:
[----:B------:R-:W2:Y:S01]  /*dca0*/  F2F.F32.F64 R0, R8 ;  /* 0x0000000800007310 */ /* 0x000ea20000301000 */
[----:B------:R-:W2:-:S14]  /*dcb0*/  DSETP.GEU.AND P0, PT, |R8|, c[0x2][0x0], PT ;  /* 0x008000000800762a */ /* 0x000e9c0003f0e200 */
[----:B--2---:R-:W-:-:S05]  /*dcc0*/  @!P0 FMUL R0, R0, 1.175494350822287508e-38 ;  /* 0x0080000000008820 */ /* 0x004fca0000400000 */
[----:B------:R-:W-:-:S05]  /*dcd0*/  F2FP.BF16.PACK_AB R0, RZ, R0 ;  /* 0x00000000ff00723e */ /* 0x000fca00000010ff */
[----:B------:R-:W-:Y:S01]  /*dce0*/  STG.E.U16 [R16.64], R0 ;  /* 0x0000000010007986 */ /* 0x000fe2000c101524 */
[----:B------:R-:W-:Y:S05]  /*dcf0*/  EXIT ;  /* 0x000000000000794d */ /* 0x000fea0003800000 */
.L_x_9397:
        /* <DEDUP_REMOVED lines=9> */
[----:B--2---:R-:W-:Y:S01]  /*dd90*/  STG.E.U16 [R16.64], R9 ;  /* 0x0000000910007986 */ /* 0x004fe2000c101524 */
[----:B------:R-:W-:Y:S05]  /*dda0*/  EXIT ;  /* 0x000000000000794d */ /* 0x000fea0003800000 */
.L_x_9409:
        /* <DEDUP_REMOVED lines=19> */
.L_x_9412:
[----:B------:R-:W-:-:S04]  /*dee0*/  LOP3.LUT R0, R5, 0x80000000, RZ, 0xc0, !PT ;  /* 0x8000000005007812 */ /* 0x000fc800078ec0ff */
[----:B------:R-:W-:-:S04]  /*def0*/  SHF.R.U32.HI R3, RZ, 0x18, R0 ;  /* 0x00000018ff037819 */ /* 0x000fc80000011600 */
[----:B------:R-:W-:-:S04]  /*df00*/  LOP3.LUT R2, R2, R3, RZ, 0xfc, !PT ;  /* 0x0000000302027212 */ /* 0x000fc800078efcff */
[----:B------:R-:W-:Y:S02]  /*df10*/  PRMT R0, R2, 0x7610, R0 ;  /* 0x0000761002007816 */ /* 0x000fe40000000000 */
.L_x_9411:
[----:B------:R-:W-:Y:S05]  /*df20*/  BSYNC B0 ;  /* 0x0000000000007941 */ /* 0x000fea0003800000 */
.L_x_9410:
[----:B------:R-:W-:Y:S01]  /*df30*/  STG.E.U8 [R16.64], R0 ;  /* 0x0000000010007986 */ /* 0x000fe2000c101124 */
[----:B------:R-:W-:Y:S05]  /*df40*/  EXIT ;  /* 0x000000000000794d */ /* 0x000fea0003800000 */
.L_x_9408:
        /* <DEDUP_REMOVED lines=19> */
.L_x_9415:
[----:B------:R-:W-:-:S04]  /*e080*/  LOP3.LUT R0, R5, 0x80000000, RZ, 0xc0, !PT ;  /* 0x8000000005007812 */ /* 0x000fc800078ec0ff */
[----:B------:R-:W-:-:S04]  /*e090*/  SHF.R.U32.HI R3, RZ, 0x18, R0 ;  /* 0x00000018ff037819 */ /* 0x000fc80000011600 */
[----:B------:R-:W-:-:S04]  /*e0a0*/  LOP3.LUT R2, R2, R3, RZ, 0xfc, !PT ;  /* 0x0000000302027212 */ /* 0x000fc800078efcff */
[----:B------:R-:W-:Y:S02]  /*e0b0*/  PRMT R0, R2, 0x7610, R0 ;  /* 0x0000761002007816 */ /* 0x000fe40000000000 */
.L_x_9414:
[----:B------:R-:W-:Y:S05]  /*e0c0*/  BSYNC B0 ;  /* 0x0000000000007941 */ /* 0x000fea0003800000 */
.L_x_9413:
[----:B------:R-:W-:Y:S01]  /*e0d0*/  STG.E.U8 [R16.64], R0 ;  /* 0x0000000010007986 */ /* 0x000fe2000c101124 */
[----:B------:R-:W-:Y:S05]  /*e0e0*/  EXIT ;  /* 0x000000000000794d */ /* 0x000fea0003800000 */
.L_x_9407:
        /* <DEDUP_REMOVED lines=24> */
.L_x_9390:
        /* <DEDUP_REMOVED lines=19> */
[----:B------:R-:W-:Y:S05]  /*e3a0*/  EXIT ;  /* 0x000000000000794d */ /* 0x000fea0003800000 */
.L_x_9417:
[----:B------:R-:W2:Y:S02]  /*e3b0*/  F2I.U64.F64.TRUNC R8, R8 ;  /* 0x0000000800087311 */ /* 0x000ea4000030d800 */
[----:B--2---:R-:W-:Y:S01]  /*e3c0*/  STG.E.64 [R16.64], R8 ;  /* 0x0000000810007986 */ /* 0x004fe2000c101b24 */
[----:B------:R-:W-:Y:S05]  /*e3d0*/  EXIT ;  /* 0x000000000000794d */ /* 0x000fea0003800000 */
.L_x_9416:
[----:B------:R-:W2:Y:S02]  /*e3e0*/  F2I.U32.F64.TRUNC R9, R8 ;  /* 0x0000000800097311 */ /* 0x000ea4000030d000 */
[----:B--2---:R-:W-:Y:S01]  /*e3f0*/  STG.E [R16.64], R9 ;  /* 0x0000000910007986 */ /* 0x004fe2000c101924 */
[----:B------:R-:W-:Y:S05]  /*e400*/  EXIT ;  /* 0x000000000000794d */ /* 0x000fea0003800000 */
        .weak           $__internal_6_$__cuda_sm20_dblrcp_rn_slowpath_v3
        .type           $__internal_6_$__cuda_sm20_dblrcp_rn_slowpath_v3,@function
        .size           $__internal_6_$__cuda_sm20_dblrcp_rn_slowpath_v3,($__internal_7_$__cuda_sm20_div_rn_f64_full - $__internal_6_$__cuda_sm20_dblrcp_rn_slowpath_v3)
$__internal_6_$__cuda_sm20_dblrcp_rn_slowpath_v3:
[----:B------:R-:W0:Y:S01]  /*e410*/  DSETP.GTU.AND P0, PT, |R2|, +INF , PT ;  /* 0x7ff000000200742a */ /* 0x000e220003f0c200 */
[----:B------:R-:W-:-:S13]  /*e420*/  BSSY B0, `(.L_x_9418) ;  /* 0x0000023000007945 */ /* 0x000fda0003800000 */
[----:B0-----:R-:W-:Y:S05]  /*e430*/  @P0 BRA `(.L_x_9419) ;  /* 0x000001f000000947 */ /* 0x001fea0003800000 */
[----:B------:R-:W-:-:S04]  /*e440*/  LOP3.LUT R7, R3, 0x7fffffff, RZ, 0xc0, !PT ;  /* 0x7fffffff03077812 */ /* 0x000fc800078ec0ff */
[----:B------:R-:W-:-:S04]  /*e450*/  IADD3 R4, R7, -0x1, RZ ;  /* 0xffffffff07047810 */ /* 0x000fc80007ffe0ff */
[----:B------:R-:W-:-:S13]  /*e460*/  ISETP.GE.U32.AND P0, PT, R4, 0x7fefffff, PT ;  /* 0x7fefffff0400780c */ /* 0x000fda0003f06070 */
[----:B------:R-:W-:Y:S01]  /*e470*/  @P0 LOP3.LUT R5, R3, 0x7ff00000, RZ, 0x3c, !PT ;  /* 0x7ff0000003050812 */ /* 0x000fe200078e3cff */
[----:B------:R-:W-:Y:S01]  /*e480*/  @P0 IMAD.MOV.U32 R4, RZ, RZ, RZ ;  /* 0x000000ffff040224 */ /* 0x000fe200078e00ff */
[----:B------:R-:W-:Y:S05]  /*e490*/  @P0 BRA `(.L_x_9420) ;  /* 0x000001b000000947 */ /* 0x000fea0003800000 */
[----:B------:R-:W-:-:S13]  /*e4a0*/  ISETP.GE.U32.AND P0, PT, R7, 0x1000001, PT ;  /* 0x010000010700780c */ /* 0x000fda0003f06070 */
[----:B------:R-:W-:Y:S05]  /*e4b0*/  @!P0 BRA `(.L_x_9421) ;  /* 0x000000d000008947 */ /* 0x000fea0003800000 */
[----:B------:R-:W-:Y:S01]  /*e4c0*/  IADD3 R5, R3, -0x3fe00000, RZ ;  /* 0xc020000003057810 */ /* 0x000fe20007ffe0ff */
[----:B------:R-:W-:-:S03]  /*e4d0*/  IMAD.MOV.U32 R4, RZ, RZ, R2 ;  /* 0x000000ffff047224 */ /* 0x000fc600078e0002 */
[----:B------:R-:W0:Y:S03]  /*e4e0*/  MUFU.RCP64H R7, R5 ;  /* 0x0000000500077308 */ /* 0x000e260000001800 */
[----:B0-----:R-:W0:-:S06]  /*e4f0*/  DFMA R8, -R4, R6, 1 ;  /* 0x3ff000000408742b */ /* 0x001e0c0000000106 */
[----:B0-----:R-:W0:-:S06]  /*e500*/  DFMA R8, R8, R8, R8 ;  /* 0x000000080808722b */ /* 0x001e0c0000000008 */
[----:B0-----:R-:W0:-:S06]  /*e510*/  DFMA R8, R6, R8, R6 ;  /* 0x000000080608722b */ /* 0x001e0c0000000006 */
[----:B0-----:R-:W0:-:S06]  /*e520*/  DFMA R6, -R4, R8, 1 ;  /* 0x3ff000000406742b */ /* 0x001e0c0000000108 */
[----:B0-----:R-:W0:-:S06]  /*e530*/  DFMA R6, R8, R6, R8 ;  /* 0x000000060806722b */ /* 0x001e0c0000000008 */
[----:B0-----:R-:W0:-:S06]  /*e540*/  DMUL R6, R6, 2.2250738585072013831e-308 ;  /* 0x0010000006067828 */ /* 0x001e0c0000000000 */
[----:B0-----:R-:W0:-:S06]  /*e550*/  DFMA R2, -R2, R6, 1 ;  /* 0x3ff000000202742b */ /* 0x001e0c0000000106 */
[----:B0-----:R-:W0:-:S06]  /*e560*/  DFMA R2, R2, R2, R2 ;  /* 0x000000020202722b */ /* 0x001e0c0000000002 */
[----:B0-----:R0:W1:Y:S01]  /*e570*/  DFMA R4, R6, R2, R6 ;  /* 0x000000020604722b */ /* 0x0010620000000006 */
[----:B------:R-:W-:Y:S05]  /*e580*/  BRA `(.L_x_9420) ;  /* 0x000000c000007947 */ /* 0x000fea0003800000 */
.L_x_9421:
[----:B------:R-:W0:Y:S01]  /*e590*/  DMUL R2, R2, 8.11296384146066816958e+31 ;  /* 0x4690000002027828 */ /* 0x000e220000000000 */
[----:B------:R-:W-:-:S05]  /*e5a0*/  IMAD.MOV.U32 R4, RZ, RZ, R6 ;  /* 0x000000ffff047224 */ /* 0x000fca00078e0006 */
[----:B0-----:R-:W0:Y:S02]  /*e5b0*/  MUFU.RCP64H R5, R3 ;  /* 0x0000000300057308 */ /* 0x001e240000001800 */
[----:B0-----:R-:W0:-:S06]  /*e5c0*/  DFMA R6, -R2, R4, 1 ;  /* 0x3ff000000206742b */ /* 0x001e0c0000000104 */
[----:B0-----:R-:W0:-:S06]  /*e5d0*/  DFMA R6, R6, R6, R6 ;  /* 0x000000060606722b */ /* 0x001e0c0000000006 */
[----:B0-----:R-:W0:-:S06]  /*e5e0*/  DFMA R6, R4, R6, R4 ;  /* 0x000000060406722b */ /* 0x001e0c0000000004 */
[----:B0-----:R-:W0:-:S06]  /*e5f0*/  DFMA R4, -R2, R6, 1 ;  /* 0x3ff000000204742b */ /* 0x001e0c0000000106 */
[----:B0-----:R-:W0:-:S06]  /*e600*/  DFMA R4, R6, R4, R6 ;  /* 0x000000040604722b */ /* 0x001e0c0000000006 */
[----:B0-----:R-:W0:Y:S01]  /*e610*/  DMUL R4, R4, 8.11296384146066816958e+31 ;  /* 0x4690000004047828 */ /* 0x001e220000000000 */
[----:B------:R-:W-:Y:S05]  /*e620*/  BRA `(.L_x_9420) ;  /* 0x0000002000007947 */ /* 0x000fea0003800000 */
.L_x_9419:
[----:B------:R-:W-:Y:S01]  /*e630*/  LOP3.LUT R5, R3, 0x80000, RZ, 0xfc, !PT ;  /* 0x0008000003057812 */ /* 0x000fe200078efcff */
[----:B------:R-:W-:Y:S02]  /*e640*/  IMAD.MOV.U32 R4, RZ, RZ, R2 ;  /* 0x000000ffff047224 */ /* 0x000fe400078e0002 */
.L_x_9420:
[----:B------:R-:W-:Y:S05]  /*e650*/  BSYNC B0 ;  /* 0x0000000000007941 */ /* 0x000fea0003800000 */
.L_x_9418:
[----:B0-----:R-:W-:Y:S02]  /*e660*/  IMAD.MOV.U32 R2, RZ, RZ, R0 ;  /* 0x000000ffff027224 */ /* 0x001fe400078e0000 */
[----:B------:R-:W-:-:S04]  /*e670*/  IMAD.MOV.U32 R3, RZ, RZ, 0x0 ;  /* 0x00000000ff037424 */ /* 0x000fc800078e00ff */
[----:B------:R-:W-:Y:S05]  /*e680*/  RET.REL.NODEC R2 `(_ZN2at6native18elementwise_kernelILi128ELi4EZNS0_15gpu_kernel_implIZZZNS0_22reciprocal_kernel_cudaERNS_18TensorIteratorBaseEENKUlvE_clEvENKUlvE1_clEvEUlN3c107complexIdEEE_EEvS4_RKT_EUliE_EEviT1_) ;  /* 0xffff197002007950 */ /* 0x000fea0003c3ffff */
        .weak           $__internal_7_$__cuda_sm20_div_rn_f64_full
        .type           $__internal_7_$__cuda_sm20_div_rn_f64_full,@function
        .size           $__internal_7_$__cuda_sm20_div_rn_f64_full,(.L_x_18251 - $__internal_7_$__cuda_sm20_div_rn_f64_full)
$__internal_7_$__cuda_sm20_div_rn_f64_full:
[----:B------:R-:W-:Y:S01]  /*e690*/  FSETP.GEU.AND P0, PT, |R7|, 1.469367938527859385e-39, PT ;  /* 0x001000000700780b */ /* 0x000fe20003f0e200 */
[----:B------:R-:W-:Y:S01]  /*e6a0*/  IMAD.MOV.U32 R28, RZ, RZ, 0x1 ;  /* 0x00000001ff1c7424 */ /* 0x000fe200078e00ff */
[----:B------:R-:W-:Y:S01]  /*e6b0*/  FSETP.GEU.AND P2, PT, |R11|, 1.469367938527859385e-39, PT ;  /* 0x001000000b00780b */ /* 0x000fe20003f4e200 */
[----:B------:R-:W-:Y:S01]  /*e6c0*/  IMAD.MOV.U32 R26, RZ, RZ, R10 ;  /* 0x000000ffff1a7224 */ /* 0x000fe200078e000a */
[----:B------:R-:W-:Y:S01]  /*e6d0*/  LOP3.LUT R24, R7, 0x800fffff, RZ, 0xc0, !PT ;  /* 0x800fffff07187812 */ /* 0x000fe200078ec0ff */
[----:B------:R-:W-:Y:S01]  /*e6e0*/  BSSY B0, `(.L_x_9422) ;  /* 0x0000053000007945 */ /* 0x000fe20003800000 */
[----:B------:R-:W-:Y:S02]  /*e6f0*/  LOP3.LUT R2, R11, 0x7ff00000, RZ, 0xc0, !PT ;  /* 0x7ff000000b027812 */ /* 0x000fe400078ec0ff */
[----:B------:R-:W-:Y:S01]  /*e700*/  LOP3.LUT R25, R24, 0x3ff00000, RZ, 0xfc, !PT ;  /* 0x3ff0000018197812 */ /* 0x000fe200078efcff */
[----:B------:R-:W-:Y:S01]  /*e710*/  IMAD.MOV.U32 R24, RZ, RZ, R6 ;  /* 0x000000ffff187224 */ /* 0x000fe200078e0006 */
[----:B------:R-:W-:Y:S01]  /*e720*/  LOP3.LUT R5, R7, 0x7ff00000, RZ, 0xc0, !PT ;  /* 0x7ff0000007057812 */ /* 0x000fe200078ec0ff */
[----:B------:R-:W-:-:S02]  /*e730*/  IMAD.MOV.U32 R4, RZ, RZ, R2 ;  /* 0x000000ffff047224 */ /* 0x000fc400078e0002 */
[----:B------:R-:W0:Y:S01]  /*e740*/  @!P0 DMUL R24, R6, 8.98846567431157953865e+307 ;  /* 0x7fe0000006188828 */ /* 0x000e220000000000 */
[----:B------:R-:W-:Y:S01]  /*e750*/  ISETP.GE.U32.AND P1, PT, R2, R5, PT ;  /* 0x000000050200720c */ /* 0x000fe20003f26070 */
[----:B------:R-:W-:Y:S01]  /*e760*/  @!P2 IMAD.MOV.U32 R20, RZ, RZ, RZ ;  /* 0x000000ffff14a224 */ /* 0x000fe200078e00ff */
[----:B------:R-:W-:-:S03]  /*e770*/  @!P2 LOP3.LUT R3, R7, 0x7ff00000, RZ, 0xc0, !PT ;  /* 0x7ff000000703a812 */ /* 0x000fc600078ec0ff */
[----:B0-----:R-:W0:Y:S01]  /*e780*/  MUFU.RCP64H R29, R25 ;  /* 0x00000019001d7308 */ /* 0x001e220000001800 */
[----:B------:R-:W-:Y:S01]  /*e790*/  @!P2 ISETP.GE.U32.AND P3, PT, R2, R3, PT ;  /* 0x000000030200a20c */ /* 0x000fe20003f66070 */
[----:B------:R-:W-:Y:S02]  /*e7a0*/  IMAD.MOV.U32 R3, RZ, RZ, 0x1ca00000 ;  /* 0x1ca00000ff037424 */ /* 0x000fe400078e00ff */
[----:B------:R-:W-:-:S03]  /*e7b0*/  @!P0 LOP3.LUT R5, R25, 0x7ff00000, RZ, 0xc0, !PT ;  /* 0x7ff0000019058812 */ /* 0x000fc600078ec0ff */
[C---:B------:R-:W-:Y:S02]  /*e7c0*/  @!P2 SEL R23, R3.reuse, 0x63400000, !P3 ;  /* 0x634000000317a807 */ /* 0x040fe40005800000 */
[----:B------:R-:W-:Y:S02]  /*e7d0*/  SEL R21, R3, 0x63400000, !P1 ;  /* 0x6340000003157807 */ /* 0x000fe40004800000 */
[--C-:B------:R-:W-:Y:S02]  /*e7e0*/  @!P2 LOP3.LUT R23, R23, 0x80000000, R11.reuse, 0xf8, !PT ;  /* 0x800000001717a812 */ /* 0x100fe400078ef80b */
[----:B------:R-:W-:Y:S02]  /*e7f0*/  LOP3.LUT R27, R21, 0x800fffff, R11, 0xf8, !PT ;  /* 0x800fffff151b7812 */ /* 0x000fe400078ef80b */
[----:B------:R-:W-:Y:S01]  /*e800*/  @!P2 LOP3.LUT R21, R23, 0x100000, RZ, 0xfc, !PT ;  /* 0x001000001715a812 */ /* 0x000fe200078efcff */
[----:B0-----:R-:W0:-:S05]  /*e810*/  DFMA R30, R28, -R24, 1 ;  /* 0x3ff000001c1e742b */ /* 0x001e0a0000000818 */
[----:B------:R1:W-:Y:S02]  /*e820*/  @!P2 DFMA R26, R26, 2, -R20 ;  /* 0x400000001a1aa82b */ /* 0x0003e40000000814 */
[----:B-1----:R-:W-:Y:S02]  /*e830*/  IADD3 R21, R5, -0x1, RZ ;  /* 0xffffffff05157810 */ /* 0x002fe40007ffe0ff */
[----:B0-----:R-:W0:-:S06]  /*e840*/  DFMA R30, R30, R30, R30 ;  /* 0x0000001e1e1e722b */ /* 0x001e0c000000001e */
[----:B0-----:R-:W0:Y:S01]  /*e850*/  DFMA R30, R28, R30, R28 ;  /* 0x0000001e1c1e722b */ /* 0x001e22000000001c */
[----:B------:R-:W-:-:S04]  /*e860*/  @!P2 LOP3.LUT R4, R27, 0x7ff00000, RZ, 0xc0, !PT ;  /* 0x7ff000001b04a812 */ /* 0x000fc800078ec0ff */
[----:B------:R-:W-:Y:S01]  /*e870*/  IADD3 R20, R4, -0x1, RZ ;  /* 0xffffffff04147810 */ /* 0x000fe20007ffe0ff */
[----:B0-----:R-:W0:-:S03]  /*e880*/  DFMA R22, R30, -R24, 1 ;  /* 0x3ff000001e16742b */ /* 0x001e060000000818 */
[----:B------:R-:W-:-:S03]  /*e890*/  ISETP.GT.U32.AND P0, PT, R20, 0x7feffffe, PT ;  /* 0x7feffffe1400780c */ /* 0x000fc60003f04070 */
[----:B0-----:R-:W0:Y:S01]  /*e8a0*/  DFMA R22, R30, R22, R30 ;  /* 0x000000161e16722b */ /* 0x001e22000000001e */
[----:B------:R-:W-:-:S05]  /*e8b0*/  ISETP.GT.U32.OR P0, PT, R21, 0x7feffffe, P0 ;  /* 0x7feffffe1500780c */ /* 0x000fca0000704470 */
        /* <DEDUP_REMOVED lines=32> */
.L_x_9423:
        /* <DEDUP_REMOVED lines=16> */
.L_x_9426:
[----:B0-----:R-:W-:Y:S01]  /*ebc0*/  LOP3.LUT R23, R7, 0x80000, RZ, 0xfc, !PT ;  /* 0x0008000007177812 */ /* 0x001fe200078efcff */
[----:B------:R-:W-:Y:S01]  /*ebd0*/  IMAD.MOV.U32 R22, RZ, RZ, R6 ;  /* 0x000000ffff167224 */ /* 0x000fe200078e0006 */
[----:B------:R-:W-:Y:S05]  /*ebe0*/  BRA `(.L_x_9424) ;  /* 0x0000002000007947 */ /* 0x000fea0003800000 */
.L_x_9425:
[----:B0-----:R-:W-:Y:S01]  /*ebf0*/  LOP3.LUT R23, R11, 0x80000, RZ, 0xfc, !PT ;  /* 0x000800000b177812 */ /* 0x001fe200078efcff */
[----:B------:R-:W-:Y:S02]  /*ec00*/  IMAD.MOV.U32 R22, RZ, RZ, R10 ;  /* 0x000000ffff167224 */ /* 0x000fe400078e000a */
.L_x_9424:
[----:B------:R-:W-:Y:S05]  /*ec10*/  BSYNC B0 ;  /* 0x0000000000007941 */ /* 0x000fea0003800000 */
.L_x_9422:
[----:B------:R-:W-:Y:S02]  /*ec20*/  IMAD.MOV.U32 R2, RZ, RZ, R0 ;  /* 0x000000ffff027224 */ /* 0x000fe400078e0000 */
[----:B------:R-:W-:-:S02]  /*ec30*/  IMAD.MOV.U32 R3, RZ, RZ, 0x0 ;  /* 0x00000000ff037424 */ /* 0x000fc400078e00ff */
[----:B------:R-:W-:Y:S02]  /*ec40*/  IMAD.MOV.U32 R10, RZ, RZ, R22 ;  /* 0x000000ffff0a7224 */ /* 0x000fe400078e0016 */
[----:B------:R-:W-:Y:S01]  /*ec50*/  IMAD.MOV.U32 R11, RZ, RZ, R23 ;  /* 0x000000ffff0b7224 */ /* 0x000fe200078e0017 */
[----:B------:R-:W-:Y:S06]  /*ec60*/  RET.REL.NODEC R2 `(_ZN2at6native18elementwise_kernelILi128ELi4EZNS0_15gpu_kernel_implIZZZNS0_22reciprocal_kernel_cudaERNS_18TensorIteratorBaseEENKUlvE_clEvENKUlvE1_clEvEUlN3c107complexIdEEE_EEvS4_RKT_EUliE_EEviT1_) ;  /* 0xffff139002007950 */ /* 0x000fec0003c3ffff */
.L_x_9427:
        /* <DEDUP_REMOVED lines=9> */
.L_x_18251:


//--------------------- .text._ZN2at6native27unrolled_elementwise_kernelIZZZNS0_22reciprocal_kernel_cudaERNS_18TensorIteratorBaseEENKUlvE_clEvENKUlvE1_clEvEUlN3c107complexIdEEE_St5arrayIPcLm2EELi4E23TrivialOffsetCalculatorILi1EjESE_NS0_6memory12LoadWithCastILi1EEENSF_13StoreWithCastILi1EEEEEviT_T0_T2_T3_T4_T5_ --------------------------
	.section	.text._ZN2at6native27unrolled_elementwise_kernelIZZZNS0_22reciprocal_kernel_cudaERNS_18TensorIteratorBaseEENKUlvE_clEvENKUlvE1_clEvEUlN3c107complexIdEEE_St5arrayIPcLm2EELi4E23TrivialOffsetCalculatorILi1EjESE_NS0_6memory12LoadWithCastILi1EEENSF_13StoreWithCastILi1EEEEEviT_T0_T2_T3_T4_T5_,"ax",@progbits
	.sectioninfo	@"SHI_REGISTERS=52"
	.align	128
        .global         _ZN2at6native27unrolled_elementwise_kernelIZZZNS0_22reciprocal_kernel_cudaERNS_18TensorIteratorBaseEENKUlvE_clEvENKUlvE1_clEvEUlN3c107complexIdEEE_St5arrayIPcLm2EELi4E23TrivialOffsetCalculatorILi1EjESE_NS0_6memory12LoadWithCastILi1EEENSF_13StoreWithCastILi1EEEEEviT_T0_T2_T3_T4_T5_
        .type           _ZN2at6native27unrolled_elementwise_kernelIZZZNS0_22reciprocal_kernel_cudaERNS_18TensorIteratorBaseEENKUlvE_clEvENKUlvE1_clEvEUlN3c107complexIdEEE_St5arrayIPcLm2EELi4E23TrivialOffsetCalculatorILi1EjESE_NS0_6memory12LoadWithCastILi1EEENSF_13StoreWithCastILi1EEEEEviT_T0_T2_T3_T4_T5_,@function
        .size           _ZN2at6native27unrolled_elementwise_kernelIZZZNS0_22reciprocal_kernel_cudaERNS_18TensorIteratorBaseEENKUlvE_clEvENKUlvE1_clEvEUlN3c107complexIdEEE_St5arrayIPcLm2EELi4E23TrivialOffsetCalculatorILi1EjESE_NS0_6memory12LoadWithCastILi1EEENSF_13StoreWithCastILi1EEEEEviT_T0_T2_T3_T4_T5_,(.L_x_18253 - _ZN2at6native27unrolled_elementwise_kernelIZZZNS0_22reciprocal_kernel_cudaERNS_18TensorIteratorBaseEENKUlvE_clEvENKUlvE1_clEvEUlN3c107complexIdEEE_St5arrayIPcLm2EELi4E23TrivialOffsetCalculatorILi1EjESE_NS0_6memory12LoadWithCastILi1EEENSF_13StoreWithCastILi1EEEEEviT_T0_T2_T3_T4_T5_)
        .other          _ZN2at6native27unrolled_elementwise_kernelIZZZNS0_22reciprocal_kernel_cudaERNS_18TensorIteratorBaseEENKUlvE_clEvENKUlvE1_clEvEUlN3c107complexIdEEE_St5arrayIPcLm2EELi4E23TrivialOffsetCalculatorILi1EjESE_NS0_6memory12LoadWithCastILi1EEENSF_13StoreWithCastILi1EEEEEviT_T0_T2_T3_T4_T5_,@"STO_CUDA_ENTRY STV_DEFAULT"
_ZN2at6native27unrolled_elementwise_kernelIZZZNS0_22reciprocal_kernel_cudaERNS_18TensorIteratorBaseEENKUlvE_clEvENKUlvE1_clEvEUlN3c107complexIdEEE_St5arrayIPcLm2EELi4E23TrivialOffsetCalculatorILi1EjESE_NS0_6memory12LoadWithCastILi1EEENSF_13StoreWithCastILi1EEEEEviT_T0_T2_T3_T4_T5_:
.text._ZN2at6native27unrolled_elementwise_kernelIZZZNS0_22reciprocal_kernel_cudaERNS_18TensorIteratorBaseEENKUlvE_clEvENKUlvE1_clEvEUlN3c107complexIdEEE_St5arrayIPcLm2EELi4E23TrivialOffsetCalculatorILi1EjESE_NS0_6memory12LoadWithCastILi1EEENSF_13StoreWithCastILi1EEEEEviT_T0_T2_T3_T4_T5_:
        /* <DEDUP_REMOVED lines=31> */
.L_x_9433:
[----:B------:R-:W2:Y:S01]  /*01f0*/  LDG.E.U8 R4, [R4.64] ;  /* 0x0000002404047981 */ /* 0x000ea2000c1e1100 */
[----:B------:R-:W-:Y:S01]  /*0200*/  CS2R R26, SRZ ;  /* 0x00000000001a7805 */ /* 0x000fe2000001ff00 */
[----:B--2---:R0:W1:Y:S01]  /*0210*/  I2F.F64.U16 R24, R4 ;  /* 0x0000000400187312 */ /* 0x0040620000101800 */
[----:B------:R-:W-:Y:S05]  /*0220*/  BRA `(.L_x_9435) ;  /* 0x00000f5000007947 */ /* 0x000fea0003800000 */
.L_x_9432:
        /* <DEDUP_REMOVED lines=10> */
.L_x_9437:
[----:B------:R-:W2:Y:S01]  /*02d0*/  LDG.E R4, [R4.64] ;  /* 0x0000002404047981 */ /* 0x000ea2000c1e1900 */
[----:B------:R-:W-:Y:S01]  /*02e0*/  CS2R R26, SRZ ;  /* 0x00000000001a7805 */ /* 0x000fe2000001ff00 */
[----:B--2---:R0:W1:Y:S01]  /*02f0*/  I2F.F64 R24, R4 ;  /* 0x0000000400187312 */ /* 0x0040620000201c00 */
[----:B------:R-:W-:Y:S05]  /*0300*/  BRA `(.L_x_9435) ;  /* 0x00000e7000007947 */ /* 0x000fea0003800000 */
.L_x_9436:
[----:B------:R-:W2:Y:S01]  /*0310*/  LDG.E.U16 R4, [R4.64] ;  /* 0x0000002404047981 */ /* 0x000ea2000c1e1500 */
[----:B------:R-:W-:Y:S01]  /*0320*/  CS2R R26, SRZ ;  /* 0x00000000001a7805 */ /* 0x000fe2000001ff00 */
[----:B--2---:R0:W1:Y:S01]  /*0330*/  I2F.F64.S16 R24, R4 ;  /* 0x0000000400187312 */ /* 0x0040620000101c00 */
[----:B------:R-:W-:Y:S05]  /*0340*/  BRA `(.L_x_9435) ;  /* 0x00000e3000007947 */ /* 0x000fea0003800000 */
.L_x_9431:
        /* <DEDUP_REMOVED lines=11> */
.L_x_9439:
[----:B------:R-:W2:Y:S01]  /*0400*/  LDG.E.U16 R0, [R4.64] ;  /* 0x0000002404007981 */ /* 0x000ea2000c1e1500 */
[----:B------:R-:W-:Y:S01]  /*0410*/  CS2R R26, SRZ ;  /* 0x00000000001a7805 */ /* 0x000fe2000001ff00 */
[----:B--2---:R-:W-:-:S05]  /*0420*/  HADD2.F32 R0, -RZ, R0.H0_H0 ;  /* 0x20000000ff007230 */ /* 0x004fca0000004100 */
[----:B------:R-:W-:-:S04]  /*0430*/  FMUL.FTZ R0, R0, 1 ;  /* 0x3f80000000007820 */ /* 0x000fc80000410000 */
[----:B------:R0:W1:Y:S01]  /*0440*/  F2F.F64.F32 R24, R0 ;  /* 0x0000000000187310 */ /* 0x0000620000201800 */
[----:B------:R-:W-:Y:S05]  /*0450*/  BRA `(.L_x_9435) ;  /* 0x00000d2000007947 */ /* 0x000fea0003800000 */
.L_x_9438:
        /* <DEDUP_REMOVED lines=12> */
.L_x_9441:
        /* <DEDUP_REMOVED lines=8> */
.L_x_9440:
[----:B------:R0:W5:Y:S01]  /*05a0*/  LDG.E.64 R24, [R4.64] ;  /* 0x0000002404187981 */ /* 0x000162000c1e1b00 */
[----:B------:R-:W-:Y:S01]  /*05b0*/  CS2R R26, SRZ ;  /* 0x00000000001a7805 */ /* 0x000fe2000001ff00 */
[----:B------:R-:W-:Y:S05]  /*05c0*/  BRA `(.L_x_9435) ;  /* 0x00000bb000007947 */ /* 0x000fea0003800000 */
.L_x_9430:
        /* <DEDUP_REMOVED lines=14> */
.L_x_9444:
[----:B------:R0:W5:Y:S01]  /*06b0*/  LDG.E.128 R24, [R4.64] ;  /* 0x0000002404187981 */ /* 0x000162000c1e1d00 */
[----:B------:R-:W-:Y:S05]  /*06c0*/  BRA `(.L_x_9435) ;  /* 0x00000ab000007947 */ /* 0x000fea0003800000 */
.L_x_9443:
        /* <DEDUP_REMOVED lines=29> */
.L_x_9446:
[----:B------:R-:W2:Y:S01]  /*08a0*/  LDG.E.U8 R4, [R4.64] ;  /* 0x0000002404047981 */ /* 0x000ea2000c1e1100 */
[----:B------:R-:W-:Y:S01]  /*08b0*/  CS2R R26, SRZ ;  /* 0x00000000001a7805 */ /* 0x000fe2000001ff00 */
        /* <DEDUP_REMOVED lines=14> */
.L_x_9445:
[----:B------:R-:W2:Y:S01]  /*09a0*/  LDG.E.U16 R0, [R4.64] ;  /* 0x0000002404007981 */ /* 0x000ea2000c1e1500 */
[----:B------:R-:W-:Y:S01]  /*09b0*/  CS2R R26, SRZ ;  /* 0x00000000001a7805 */ /* 0x000fe2000001ff00 */
[----:B--2---:R-:W-:-:S05]  /*09c0*/  PRMT R0, RZ, 0x5410, R0 ;  /* 0x00005410ff007816 */ /* 0x004fca0000000000 */
[----:B------:R-:W-:-:S04]  /*09d0*/  FMUL.FTZ R0, R0, 1 ;  /* 0x3f80000000007820 */ /* 0x000fc80000410000 */
[----:B------:R0:W1:Y:S01]  /*09e0*/  F2F.F64.F32 R24, R0 ;  /* 0x0000000000187310 */ /* 0x0000620000201800 */
[----:B------:R-:W-:Y:S05]  /*09f0*/  BRA `(.L_x_9435) ;  /* 0x0000078000007947 */ /* 0x000fea0003800000 */
.L_x_9442:
        /* <DEDUP_REMOVED lines=12> */
.L_x_9449:
        /* <DEDUP_REMOVED lines=21> */
.L_x_9453:
[----:B------:R-:W-:Y:S05]  /*0c10*/  BSYNC B1 ;  /* 0x0000000000017941 */ /* 0x000fea0003800000 */
.L_x_9452:
[----:B------:R-:W-:Y:S01]  /*0c20*/  LEA R5, R0, 0x3b800000, 0x17 ;  /* 0x3b80000000057811 */ /* 0x000fe200078eb8ff */
[----:B------:R-:W-:-:S05]  /*0c30*/  IMAD.SHL.U32 R0, R3, 0x100000, RZ ;  /* 0x0010000003007824 */ /* 0x000fca00078e00ff */
[----:B------:R-:W-:Y:S02]  /*0c40*/  LOP3.LUT R0, R5, R0, R6, 0xfe, !PT ;  /* 0x0000000005007212 */ /* 0x000fe400078efe06 */
.L_x_9451:
[----:B------:R-:W-:Y:S05]  /*0c50*/  BSYNC B0 ;  /* 0x0000000000007941 */ /* 0x000fea0003800000 */
.L_x_9450:
[----:B------:R-:W-:Y:S01]  /*0c60*/  FMUL.FTZ R0, R0, 1 ;  /* 0x3f80000000007820 */ /* 0x000fe20000410000 */
[----:B------:R-:W-:-:S03]  /*0c70*/  CS2R R26, SRZ ;  /* 0x00000000001a7805 */ /* 0x000fc6000001ff00 */
[----:B------:R0:W1:Y:S01]  /*0c80*/  F2F.F64.F32 R24, R0 ;  /* 0x0000000000187310 */ /* 0x0000620000201800 */
[----:B------:R-:W-:Y:S05]  /*0c90*/  BRA `(.L_x_9435) ;  /* 0x000004e000007947 */ /* 0x000fea0003800000 */
.L_x_9448:
        /* <DEDUP_REMOVED lines=21> */
.L_x_9457:
[----:B------:R-:W-:Y:S05]  /*0df0*/  BSYNC B1 ;  /* 0x0000000000017941 */ /* 0x000fea0003800000 */
.L_x_9456:
[----:B------:R-:W-:Y:S01]  /*0e00*/  LEA R5, R0, 0x37800000, 0x17 ;  /* 0x3780000000057811 */ /* 0x000fe200078eb8ff */
[----:B------:R-:W-:-:S05]  /*0e10*/  IMAD.SHL.U32 R0, R3, 0x200000, RZ ;  /* 0x0020000003007824 */ /* 0x000fca00078e00ff */
[----:B------:R-:W-:Y:S02]  /*0e20*/  LOP3.LUT R0, R5, R0, R6, 0xfe, !PT ;  /* 0x0000000005007212 */ /* 0x000fe400078efe06 */
.L_x_9455:
[----:B------:R-:W-:Y:S05]  /*0e30*/  BSYNC B0 ;  /* 0x0000000000007941 */ /* 0x000fea0003800000 */
.L_x_9454:
[----:B------:R-:W-:Y:S01]  /*0e40*/  FMUL.FTZ R0, R0, 1 ;  /* 0x3f80000000007820 */ /* 0x000fe20000410000 */
[----:B------:R-:W-:-:S03]  /*0e50*/  CS2R R26, SRZ ;  /* 0x00000000001a7805 */ /* 0x000fc6000001ff00 */
[----:B------:R0:W1:Y:S01]  /*0e60*/  F2F.F64.F32 R24, R0 ;  /* 0x0000000000187310 */ /* 0x0000620000201800 */
[----:B------:R-:W-:Y:S05]  /*0e70*/  BRA `(.L_x_9435) ;  /* 0x0000030000007947 */ /* 0x000fea0003800000 */
.L_x_9447:
        /* <DEDUP_REMOVED lines=14> */
.L_x_9461:
[----:B------:R-:W-:Y:S05]  /*0f60*/  BSYNC B0 ;  /* 0x0000000000007941 */ /* 0x000fea0003800000 */
.L_x_9460:
[----:B------:R-:W-:Y:S01]  /*0f70*/  FMUL.FTZ R0, R0, 1 ;  /* 0x3f80000000007820 */ /* 0x000fe20000410000 */
[----:B------:R-:W-:-:S03]  /*0f80*/  CS2R R26, SRZ ;  /* 0x00000000001a7805 */ /* 0x000fc6000001ff00 */
[----:B------:R0:W1:Y:S01]  /*0f90*/  F2F.F64.F32 R24, R0 ;  /* 0x0000000000187310 */ /* 0x0000620000201800 */
[----:B------:R-:W-:Y:S05]  /*0fa0*/  BRA `(.L_x_9435) ;  /* 0x000001d000007947 */ /* 0x000fea0003800000 */
.L_x_9434:
        /* <DEDUP_REMOVED lines=22> */
.L_x_9459:
[----:B------:R-:W2:Y:S01]  /*1110*/  LDG.E.64 R24, [R4.64] ;  /* 0x0000002404187981 */ /* 0x000ea2000c1e1b00 */
[----:B------:R-:W-:Y:S01]  /*1120*/  CS2R R26, SRZ ;  /* 0x00000000001a7805 */ /* 0x000fe2000001ff00 */
[----:B--2---:R-:W0:Y:S01]  /*1130*/  I2F.F64.U64 R24, R24 ;  /* 0x0000001800187312 */ /* 0x004e220000301800 */
[----:B------:R-:W-:Y:S05]  /*1140*/  BRA `(.L_x_9435) ;  /* 0x0000003000007947 */ /* 0x000fea0003800000 */
.L_x_9458:
[----:B------:R-:W2:Y:S01]  /*1150*/  LDG.E R4, [R4.64] ;  /* 0x0000002404047981 */ /* 0x000ea2000c1e1900 */
[----:B------:R-:W-:Y:S01]  /*1160*/  CS2R R26, SRZ ;  /* 0x00000000001a7805 */ /* 0x000fe2000001ff00 */
[----:B--2---:R0:W1:Y:S06]  /*1170*/  I2F.F64.U32 R24, R4 ;  /* 0x0000000400187312 */ /* 0x00406c0000201800 */
.L_x_9435:
[----:B------:R-:W3:Y:S02]  /*1180*/  S2R R29, SR_TID.X ;  /* 0x00000000001d7919 */ /* 0x000ee40000002100 */
[----:B---3--:R-:W-:Y:S02]  /*1190*/  IADD3 R29, R29, 0x80, RZ ;  /* 0x000000801d1d7810 */ /* 0x008fe40007ffe0ff */
.L_x_9429:
[----:B-1----:R-:W-:Y:S05]  /*11a0*/  BSYNC B6 ;  /* 0x0000000000067941 */ /* 0x002fea0003800000 */
.L_x_9428:
        /* <DEDUP_REMOVED lines=22> */
[----:B------:R-:W-:Y:S01]  /*1310*/  CS2R R18, SRZ ;  /* 0x0000000000127805 */ /* 0x000fe2000001ff00 */
[----:B---3--:R0:W1:Y:S01]  /*1320*/  I2F.F64.S16 R16, R4 ;  /* 0x0000000400107312 */ /* 0x0080620000101c00 */
[----:B------:R-:W-:Y:S05]  /*1330*/  BRA `(.L_x_9469) ;  /* 0x00000fa000007947 */ /* 0x000fea0003800000 */
.L_x_9467:
[----:B------:R-:W3:Y:S01]  /*1340*/  LDG.E.U8 R4, [R4.64] ;  /* 0x0000002404047981 */ /* 0x000ee2000c1e1100 */
[----:B------:R-:W-:Y:S01]  /*1350*/  CS2R R18, SRZ ;  /* 0x0000000000127805 */ /* 0x000fe2000001ff00 */
[----:B---3--:R0:W1:Y:S01]  /*1360*/  I2F.F64.U16 R16, R4 ;  /* 0x0000000400107312 */ /* 0x0080620000101800 */
[----:B------:R-:W-:Y:S05]  /*1370*/  BRA `(.L_x_9469) ;  /* 0x00000f6000007947 */ /* 0x000fea0003800000 */
.L_x_9466:
[----:B------:R-:W-:-:S13]  /*1380*/  ISETP.NE.AND P0, PT, R0, 0x2, PT ;  /* 0x000000020000780c */ /* 0x000fda0003f05270 */
[----:B------:R-:W-:Y:S05]  /*1390*/  @!P0 BRA `(.L_x_9470) ;  /* 0x000000c000008947 */ /* 0x000fea0003800000 */
[----:B------:R-:W-:-:S13]  /*13a0*/  ISETP.NE.AND P0, PT, R0, 0x3, PT ;  /* 0x000000030000780c */ /* 0x000fda0003f05270 */
[----:B------:R-:W-:Y:S05]  /*13b0*/  @!P0 BRA `(.L_x_9471) ;  /* 0x0000006000008947 */ /* 0x000fea0003800000 */
[----:B------:R-:W-:-:S13]  /*13c0*/  ISETP.NE.AND P0, PT, R0, 0x4, PT ;  /* 0x000000040000780c */ /* 0x000fda0003f05270 */
[----:B------:R-:W-:Y:S05]  /*13d0*/  @P0 BRA `(.L_x_9468) ;  /* 0x00000d3000000947 */ /* 0x000fea0003800000 */
[----:B------:R-:W3:Y:S01]  /*13e0*/  LDG.E.64 R16, [R4.64] ;  /* 0x0000002404107981 */ /* 0x000ee2000c1e1b00 */
[----:B------:R-:W-:Y:S01]  /*13f0*/  CS2R R18, SRZ ;  /* 0x0000000000127805 */ /* 0x000fe2000001ff00 */
[----:B---3--:R-:W0:Y:S01]  /*1400*/  I2F.F64.S64 R16, R16 ;  /* 0x0000001000107312 */ /* 0x008e220000301c00 */
[----:B------:R-:W-:Y:S05]  /*1410*/  BRA `(.L_x_9469) ;  /* 0x00000ec000007947 */ /* 0x000fea0003800000 */
.L_x_9471:
[----:B------:R-:W3:Y:S01]  /*1420*/  LDG.E R4, [R4.64] ;  /* 0x0000002404047981 */ /* 0x000ee2000c1e1900 */
[----:B------:R-:W-:Y:S01]  /*1430*/  CS2R R18, SRZ ;  /* 0x0000000000127805 */ /* 0x000fe2000001ff00 */
[----:B---3--:R0:W1:Y:S01]  /*1440*/  I2F.F64 R16, R4 ;  /* 0x0000000400107312 */ /* 0x0080620000201c00 */
[----:B------:R-:W-:Y:S05]  /*1450*/  BRA `(.L_x_9469) ;  /* 0x00000e8000007947 */ /* 0x000fea0003800000 */
.L_x_9470:
[----:B------:R-:W3:Y:S01]  /*1460*/  LDG.E.U16 R4, [R4.64] ;  /* 0x0000002404047981 */ /* 0x000ee2000c1e1500 */
[----:B------:R-:W-:Y:S01]  /*1470*/  CS2R R18, SRZ ;  /* 0x0000000000127805 */ /* 0x000fe2000001ff00 */
[----:B---3--:R0:W1:Y:S01]  /*1480*/  I2F.F64.S16 R16, R4 ;  /* 0x0000000400107312 */ /* 0x0080620000101c00 */
[----:B------:R-:W-:Y:S05]  /*1490*/  BRA `(.L_x_9469) ;  /* 0x00000e4000007947 */ /* 0x000fea0003800000 */
.L_x_9465:
[----:B------:R-:W-:-:S13]  /*14a0*/  ISETP.GT.AND P0, PT, R0, 0x6, PT ;  /* 0x000000060000780c */ /* 0x000fda0003f04270 */
[----:B------:R-:W-:Y:S05]  /*14b0*/  @P0 BRA `(.L_x_9472) ;  /* 0x000000f000000947 */ /* 0x000fea0003800000 */
[----:B------:R-:W-:-:S13]  /*14c0*/  ISETP.NE.AND P0, PT, R0, 0x5, PT ;  /* 0x000000050000780c */ /* 0x000fda0003f05270 */
[----:B------:R-:W-:Y:S05]  /*14d0*/  @!P0 BRA `(.L_x_9473) ;  /* 0x0000007000008947 */ /* 0x000fea0003800000 */
[----:B------:R-:W-:-:S13]  /*14e0*/  ISETP.NE.AND P0, PT, R0, 0x6, PT ;  /* 0x000000060000780c */ /* 0x000fda0003f05270 */
[----:B------:R-:W-:Y:S05]  /*14f0*/  @P0 BRA `(.L_x_9468) ;  /* 0x00000c1000000947 */ /* 0x000fea0003800000 */
[----:B------:R-:W3:Y:S01]  /*1500*/  LDG.E R16, [R4.64] ;  /* 0x0000002404107981 */ /* 0x000ee2000c1e1900 */
[----:B------:R-:W-:Y:S01]  /*1510*/  CS2R R18, SRZ ;  /* 0x0000000000127805 */ /* 0x000fe2000001ff00 */
[----:B---3--:R-:W-:-:S06]  /*1520*/  FMUL.FTZ R16, R16, 1 ;  /* 0x3f80000010107820 */ /* 0x008fcc0000410000 */
[----:B------:R-:W0:Y:S01]  /*1530*/  F2F.F64.F32 R16, R16 ;  /* 0x0000001000107310 */ /* 0x000e220000201800 */
[----:B------:R-:W-:Y:S05]  /*1540*/  BRA `(.L_x_9469) ;  /* 0x00000d9000007947 */ /* 0x000fea0003800000 */
.L_x_9473:
[----:B------:R-:W3:Y:S01]  /*1550*/  LDG.E.U16 R0, [R4.64] ;  /* 0x0000002404007981 */ /* 0x000ee2000c1e1500 */
[----:B------:R-:W-:Y:S01]  /*1560*/  CS2R R18, SRZ ;  /* 0x0000000000127805 */ /* 0x000fe2000001ff00 */
[----:B---3--:R-:W-:-:S05]  /*1570*/  HADD2.F32 R0, -RZ, R0.H0_H0 ;  /* 0x20000000ff007230 */ /* 0x008fca0000004100 */
[----:B------:R-:W-:-:S04]  /*1580*/  FMUL.FTZ R0, R0, 1 ;  /* 0x3f80000000007820 */ /* 0x000fc80000410000 */
[----:B------:R0:W1:Y:S01]  /*1590*/  F2F.F64.F32 R16, R0 ;  /* 0x0000000000107310 */ /* 0x0000620000201800 */
[----:B------:R-:W-:Y:S05]  /*15a0*/  BRA `(.L_x_9469) ;  /* 0x00000d3000007947 */ /* 0x000fea0003800000 */
.L_x_9472:
[----:B------:R-:W-:-:S13]  /*15b0*/  ISETP.NE.AND P0, PT, R0, 0x7, PT ;  /* 0x000000070000780c */ /* 0x000fda0003f05270 */
[----:B------:R-:W-:Y:S05]  /*15c0*/  @!P0 BRA `(.L_x_9474) ;  /* 0x0000012000008947 */ /* 0x000fea0003800000 */
[----:B------:R-:W-:-:S13]  /*15d0*/  ISETP.NE.AND P0, PT, R0, 0x8, PT ;  /* 0x000000080000780c */ /* 0x000fda0003f05270 */
[----:B------:R-:W-:Y:S05]  /*15e0*/  @!P0 BRA `(.L_x_9475) ;  /* 0x0000008000008947 */ /* 0x000fea0003800000 */
[----:B------:R-:W-:-:S13]  /*15f0*/  ISETP.NE.AND P0, PT, R0, 0x9, PT ;  /* 0x000000090000780c */ /* 0x000fda0003f05270 */
[----:B------:R-:W-:Y:S05]  /*1600*/  @P0 BRA `(.L_x_9468) ;  /* 0x00000b0000000947 */ /* 0x000fea0003800000 */
[----:B------:R-:W3:Y:S02]  /*1610*/  LDG.E.64 R4, [R4.64] ;  /* 0x0000002404047981 */ /* 0x000ee4000c1e1b00 */
[----:B---3--:R-:W-:Y:S02]  /*1620*/  FMUL.FTZ R18, R5, 1 ;  /* 0x3f80000005127820 */ /* 0x008fe40000410000 */
[----:B------:R-:W-:-:S04]  /*1630*/  FMUL.FTZ R16, R4, 1 ;  /* 0x3f80000004107820 */ /* 0x000fc80000410000 */
[----:B------:R-:W0:Y:S08]  /*1640*/  F2F.F64.F32 R18, R18 ;  /* 0x0000001200127310 */ /* 0x000e300000201800 */
[----:B------:R-:W1:Y:S01]  /*1650*/  F2F.F64.F32 R16, R16 ;  /* 0x0000001000107310 */ /* 0x000e620000201800 */
[----:B------:R-:W-:Y:S05]  /*1660*/  BRA `(.L_x_9469) ;  /* 0x00000c7000007947 */ /* 0x000fea0003800000 */
.L_x_9475:
[----:B------:R-:W3:Y:S02]  /*1670*/  LDG.E R0, [R4.64] ;  /* 0x0000002404007981 */ /* 0x000ee4000c1e1900 */
[----:B---3--:R-:W-:-:S02]  /*1680*/  HADD2.F32 R3, -RZ, R0.H1_H1 ;  /* 0x30000000ff037230 */ /* 0x008fc40000004100 */
[----:B------:R-:W-:-:S03]  /*1690*/  HADD2.F32 R0, -RZ, R0.H0_H0 ;  /* 0x20000000ff007230 */ /* 0x000fc60000004100 */
[----:B------:R-:W-:Y:S02]  /*16a0*/  FMUL.FTZ R3, R3, 1 ;  /* 0x3f80000003037820 */ /* 0x000fe40000410000 */
[----:B------:R-:W-:Y:S02]  /*16b0*/  FMUL.FTZ R0, R0, 1 ;  /* 0x3f80000000007820 */ /* 0x000fe40000410000 */
[----:B------:R0:W1:Y:S08]  /*16c0*/  F2F.F64.F32 R18, R3 ;  /* 0x0000000300127310 */ /* 0x0000700000201800 */
[----:B------:R0:W3:Y:S01]  /*16d0*/  F2F.F64.F32 R16, R0 ;  /* 0x0000000000107310 */ /* 0x0000e20000201800 */
[----:B------:R-:W-:Y:S05]  /*16e0*/  BRA `(.L_x_9469) ;  /* 0x00000bf000007947 */ /* 0x000fea0003800000 */
.L_x_9474:
[----:B------:R0:W5:Y:S01]  /*16f0*/  LDG.E.64 R16, [R4.64] ;  /* 0x0000002404107981 */ /* 0x000162000c1e1b00 */
[----:B------:R-:W-:Y:S01]  /*1700*/  CS2R R18, SRZ ;  /* 0x0000000000127805 */ /* 0x000fe2000001ff00 */
[----:B------:R-:W-:Y:S05]  /*1710*/  BRA `(.L_x_9469) ;  /* 0x00000bc000007947 */ /* 0x000fea0003800000 */
.L_x_9464:
        /* <DEDUP_REMOVED lines=9> */
[----:B------:R-:W-:Y:S01]  /*17b0*/  CS2R R18, SRZ ;  /* 0x0000000000127805 */ /* 0x000fe2000001ff00 */
[----:B------:R-:W-:Y:S01]  /*17c0*/  IMAD.MOV.U32 R16, RZ, RZ, RZ ;  /* 0x000000ffff107224 */ /* 0x000fe200078e00ff */
[----:B---3--:R-:W-:-:S04]  /*17d0*/  ISETP.NE.AND P0, PT, R4, RZ, PT ;  /* 0x000000ff0400720c */ /* 0x008fc80003f05270 */
[----:B------:R-:W-:Y:S01]  /*17e0*/  FSEL R17, RZ, 1.875, !P0 ;  /* 0x3ff00000ff117808 */ /* 0x000fe20004000000 */
[----:B------:R-:W-:Y:S05]  /*17f0*/  BRA `(.L_x_9469) ;  /* 0x00000ae000007947 */ /* 0x000fea0003800000 */
.L_x_9478:
[----:B------:R0:W5:Y:S01]  /*1800*/  LDG.E.128 R16, [R4.64] ;  /* 0x0000002404107981 */ /* 0x000162000c1e1d00 */
[----:B------:R-:W-:Y:S05]  /*1810*/  BRA `(.L_x_9469) ;  /* 0x00000ac000007947 */ /* 0x000fea0003800000 */
.L_x_9477:
[----:B------:R-:W-:-:S13]  /*1820*/  ISETP.NE.AND P0, PT, R0, 0xf, PT ;  /* 0x0000000f0000780c */ /* 0x000fda0003f05270 */
[----:B------:R-:W-:Y:S05]  /*1830*/  @!P0 BRA `(.L_x_9479) ;  /* 0x000002c000008947 */ /* 0x000fea0003800000 */
[----:B------:R-:W-:-:S13]  /*1840*/  ISETP.NE.AND P0, PT, R0, 0x17, PT ;  /* 0x000000170000780c */ /* 0x000fda0003f05270 */
[----:B------:R-:W-:Y:S05]  /*1850*/  @!P0 BRA `(.L_x_9480) ;  /* 0x0000019000008947 */ /* 0x000fea0003800000 */
[----:B------:R-:W-:-:S13]  /*1860*/  ISETP.NE.AND P0, PT, R0, 0x18, PT ;  /* 0x000000180000780c */ /* 0x000fda0003f05270 */
[----:B------:R-:W-:Y:S05]  /*1870*/  @P0 BRA `(.L_x_9468) ;  /* 0x0000089000000947 */ /* 0x000fea0003800000 */
[----:B------:R-:W3:Y:S01]  /*1880*/  LDG.E.U8 R0, [R4.64] ;  /* 0x0000002404007981 */ /* 0x000ee2000c1e1100 */
[----:B------:R-:W-:Y:S01]  /*1890*/  IMAD.MOV.U32 R9, RZ, RZ, -0x800000 ;  /* 0xff800000ff097424 */ /* 0x000fe200078e00ff */
[----:B------:R-:W-:Y:S01]  /*18a0*/  CS2R R18, SRZ ;  /* 0x0000000000127805 */ /* 0x000fe2000001ff00 */
        /* <DEDUP_REMOVED lines=20> */
.L_x_9480:
[----:B------:R-:W3:Y:S01]  /*19f0*/  LDG.E.U8 R4, [R4.64] ;  /* 0x0000002404047981 */ /* 0x000ee2000c1e1100 */
[----:B------:R-:W-:Y:S01]  /*1a00*/  CS2R R18, SRZ ;  /* 0x0000000000127805 */ /* 0x000fe2000001ff00 */
[----:B---3--:R-:W-:-:S05]  /*1a10*/  IMAD.SHL.U32 R0, R4, 0x2000000, RZ ;  /* 0x0200000004007824 */ /* 0x008fca00078e00ff */
        /* <DEDUP_REMOVED lines=14> */
.L_x_9479:
[----:B------:R-:W3:Y:S01]  /*1b00*/  LDG.E.U16 R0, [R4.64] ;  /* 0x0000002404007981 */ /* 0x000ee2000c1e1500 */
[----:B------:R-:W-:Y:S01]  /*1b10*/  CS2R R18, SRZ ;  /* 0x0000000000127805 */ /* 0x000fe2000001ff00 */
[----:B---3--:R-:W-:-:S05]  /*1b20*/  PRMT R0, RZ, 0x5410, R0 ;  /* 0x00005410ff007816 */ /* 0x008fca0000000000 */
[----:B------:R-:W-:-:S04]  /*1b30*/  FMUL.FTZ R0, R0, 1 ;  /* 0x3f80000000007820 */ /* 0x000fc80000410000 */
[----:B------:R0:W1:Y:S01]  /*1b40*/  F2F.F64.F32 R16, R0 ;  /* 0x0000000000107310 */ /* 0x0000620000201800 */
[----:B------:R-:W-:Y:S05]  /*1b50*/  BRA `(.L_x_9469) ;  /* 0x0000078000007947 */ /* 0x000fea0003800000 */
.L_x_9476:
        /* <DEDUP_REMOVED lines=9> */
[----:B------:R-:W-:Y:S01]  /*1bf0*/  CS2R R18, SRZ ;  /* 0x0000000000127805 */ /* 0x000fe2000001ff00 */
[----:B---3--:R0:W1:Y:S01]  /*1c00*/  I2F.F64.U16 R16, R4 ;  /* 0x0000000400107312 */ /* 0x0080620000101800 */
[----:B------:R-:W-:Y:S05]  /*1c10*/  BRA `(.L_x_9469) ;  /* 0x000006c000007947 */ /* 0x000fea0003800000 */
.L_x_9483:
        /* <DEDUP_REMOVED lines=21> */
.L_x_9487:
[----:B------:R-:W-:Y:S05]  /*1d70*/  BSYNC B1 ;  /* 0x0000000000017941 */ /* 0x000fea0003800000 */
.L_x_9486:
[----:B------:R-:W-:Y:S01]  /*1d80*/  LEA R5, R0, 0x3b800000, 0x17 ;  /* 0x3b80000000057811 */ /* 0x000fe200078eb8ff */
[----:B------:R-:W-:-:S05]  /*1d90*/  IMAD.SHL.U32 R0, R3, 0x100000, RZ ;  /* 0x0010000003007824 */ /* 0x000fca00078e00ff */
[----:B------:R-:W-:Y:S02]  /*1da0*/  LOP3.LUT R0, R5, R0, R6, 0xfe, !PT ;  /* 0x0000000005007212 */ /* 0x000fe400078efe06 */
.L_x_9485:
[----:B------:R-:W-:Y:S05]  /*1db0*/  BSYNC B0 ;  /* 0x0000000000007941 */ /* 0x000fea0003800000 */
.L_x_9484:
[----:B------:R-:W-:Y:S01]  /*1dc0*/  FMUL.FTZ R0, R0, 1 ;  /* 0x3f80000000007820 */ /* 0x000fe20000410000 */
[----:B------:R-:W-:-:S03]  /*1dd0*/  CS2R R18, SRZ ;  /* 0x0000000000127805 */ /* 0x000fc6000001ff00 */
[----:B------:R0:W1:Y:S01]  /*1de0*/  F2F.F64.F32 R16, R0 ;  /* 0x0000000000107310 */ /* 0x0000620000201800 */
[----:B------:R-:W-:Y:S05]  /*1df0*/  BRA `(.L_x_9469) ;  /* 0x000004e000007947 */ /* 0x000fea0003800000 */
.L_x_9482:
        /* <DEDUP_REMOVED lines=21> */
.L_x_9491:
[----:B------:R-:W-:Y:S05]  /*1f50*/  BSYNC B1 ;  /* 0x0000000000017941 */ /* 0x000fea0003800000 */
.L_x_9490:
[----:B------:R-:W-:Y:S01]  /*1f60*/  LEA R5, R0, 0x37800000, 0x17 ;  /* 0x3780000000057811 */ /* 0x000fe200078eb8ff */
[----:B------:R-:W-:-:S05]  /*1f70*/  IMAD.SHL.U32 R0, R3, 0x200000, RZ ;  /* 0x0020000003007824 */ /* 0x000fca00078e00ff */
[----:B------:R-:W-:Y:S02]  /*1f80*/  LOP3.LUT R0, R5, R0, R6, 0xfe, !PT ;  /* 0x0000000005007212 */ /* 0x000fe400078efe06 */
.L_x_9489:
[----:B------:R-:W-:Y:S05]  /*1f90*/  BSYNC B0 ;  /* 0x0000000000007941 */ /* 0x000fea0003800000 */
.L_x_9488:
[----:B------:R-:W-:Y:S01]  /*1fa0*/  FMUL.FTZ R0, R0, 1 ;  /* 0x3f80000000007820 */ /* 0x000fe20000410000 */
[----:B------:R-:W-:-:S03]  /*1fb0*/  CS2R R18, SRZ ;  /* 0x0000000000127805 */ /* 0x000fc6000001ff00 */
[----:B------:R0:W1:Y:S01]  /*1fc0*/  F2F.F64.F32 R16, R0 ;  /* 0x0000000000107310 */ /* 0x0000620000201800 */
[----:B------:R-:W-:Y:S05]  /*1fd0*/  BRA `(.L_x_9469) ;  /* 0x0000030000007947 */ /* 0x000fea0003800000 */
.L_x_9481:
        /* <DEDUP_REMOVED lines=14> */
.L_x_9495:
[----:B------:R-:W-:Y:S05]  /*20c0*/  BSYNC B0 ;  /* 0x0000000000007941 */ /* 0x000fea0003800000 */
.L_x_9494:
[----:B------:R-:W-:Y:S01]  /*20d0*/  FMUL.FTZ R0, R0, 1 ;  /* 0x3f80000000007820 */ /* 0x000fe20000410000 */
[----:B------:R-:W-:-:S03]  /*20e0*/  CS2R R18, SRZ ;  /* 0x0000000000127805 */ /* 0x000fc6000001ff00 */
[----:B------:R0:W1:Y:S01]  /*20f0*/  F2F.F64.F32 R16, R0 ;  /* 0x0000000000107310 */ /* 0x0000620000201800 */
[----:B------:R-:W-:Y:S05]  /*2100*/  BRA `(.L_x_9469) ;  /* 0x000001d000007947 */ /* 0x000fea0003800000 */
.L_x_9468:
        /* <DEDUP_REMOVED lines=18> */
[----:B0-2--5:R-:W-:Y:S05]  /*2230*/  CALL.ABS.NOINC R14 ;  /* 0x000000000e007343 */ /* 0x025fea0003c00000 */
[----:B------:R-:W-:Y:S01]  /*2240*/  CS2R R16, SRZ ;  /* 0x0000000000107805 */ /* 0x000fe2000001ff00 */
[----:B------:R-:W-:Y:S01]  /*2250*/  CS2R R18, SRZ ;  /* 0x0000000000127805 */ /* 0x000fe2000001ff00 */
[----:B------:R-:W-:Y:S05]  /*2260*/  BRA `(.L_x_9469) ;  /* 0x0000007000007947 */ /* 0x000fea0003800000 */
.L_x_9493:
[----:B------:R-:W3:Y:S01]  /*2270*/  LDG.E.64 R16, [R4.64] ;  /* 0x0000002404107981 */ /* 0x000ee2000c1e1b00 */
[----:B------:R-:W-:Y:S01]  /*2280*/  CS2R R18, SRZ ;  /* 0x0000000000127805 */ /* 0x000fe2000001ff00 */
[----:B---3--:R-:W0:Y:S01]  /*2290*/  I2F.F64.U64 R16, R16 ;  /* 0x0000001000107312 */ /* 0x008e220000301800 */
[----:B------:R-:W-:Y:S05]  /*22a0*/  BRA `(.L_x_9469) ;  /* 0x0000003000007947 */ /* 0x000fea0003800000 */
.L_x_9492:
[----:B------:R-:W3:Y:S01]  /*22b0*/  LDG.E R4, [R4.64] ;  /* 0x0000002404047981 */ /* 0x000ee2000c1e1900 */
[----:B------:R-:W-:Y:S01]  /*22c0*/  CS2R R18, SRZ ;  /* 0x0000000000127805 */ /* 0x000fe2000001ff00 */
[----:B---3--:R0:W1:Y:S06]  /*22d0*/  I2F.F64.U32 R16, R4 ;  /* 0x0000000400107312 */ /* 0x00806c0000201800 */
.L_x_9469:
[----:B------:R-:W-:-:S03]  /*22e0*/  IADD3 R29, R29, 0x80, RZ ;  /* 0x000000801d1d7810 */ /* 0x000fc60007ffe0ff */
.L_x_9463:
[----:B------:R-:W-:Y:S05]  /*22f0*/  BSYNC B6 ;  /* 0x0000000000067941 */ /* 0x000fea0003800000 */
.L_x_9462:
        /* <DEDUP_REMOVED lines=21> */
[----:B------:R-:W4:Y:S01]  /*2450*/  LDG.E.S8 R4, [R4.64] ;  /* 0x0000002404047981 */ /* 0x000f22000c1e1300 */
[----:B------:R-:W-:Y:S01]  /*2460*/  CS2R R34, SRZ ;  /* 0x0000000000227805 */ /* 0x000fe2000001ff00 */
[----:B----4-:R0:W4:Y:S01]  /*2470*/  I2F.F64.S16 R32, R4 ;  /* 0x0000000400207312 */ /* 0x0101220000101c00 */
[----:B------:R-:W-:Y:S05]  /*2480*/  BRA `(.L_x_9503) ;  /* 0x00000f9000007947 */ /* 0x000fea0003800000 */
.L_x_9501:
[----:B------:R-:W4:Y:S01]  /*2490*/  LDG.E.U8 R4, [R4.64] ;  /* 0x0000002404047981 */ /* 0x000f22000c1e1100 */
[----:B------:R-:W-:Y:S01]  /*24a0*/  CS2R R34, SRZ ;  /* 0x0000000000227805 */ /* 0x000fe2000001ff00 */
[----:B----4-:R0:W4:Y:S01]  /*24b0*/  I2F.F64.U16 R32, R4 ;  /* 0x0000000400207312 */ /* 0x0101220000101800 */
[----:B------:R-:W-:Y:S05]  /*24c0*/  BRA `(.L_x_9503) ;  /* 0x00000f5000007947 */ /* 0x000fea0003800000 */
.L_x_9500:
[----:B------:R-:W-:-:S13]  /*24d0*/  ISETP.NE.AND P0, PT, R0, 0x2, PT ;  /* 0x000000020000780c */ /* 0x000fda0003f05270 */
[----:B------:R-:W-:Y:S05]  /*24e0*/  @!P0 BRA `(.L_x_9504) ;  /* 0x000000c000008947 */ /* 0x000fea0003800000 */
[----:B------:R-:W-:-:S13]  /*24f0*/  ISETP.NE.AND P0, PT, R0, 0x3, PT ;  /* 0x000000030000780c */ /* 0x000fda0003f05270 */
[----:B------:R-:W-:Y:S05]  /*2500*/  @!P0 BRA `(.L_x_9505) ;  /* 0x0000006000008947 */ /* 0x000fea0003800000 */
[----:B------:R-:W-:-:S13]  /*2510*/  ISETP.NE.AND P0, PT, R0, 0x4, PT ;  /* 0x000000040000780c */ /* 0x000fda0003f05270 */
[----:B------:R-:W-:Y:S05]  /*2520*/  @P0 BRA `(.L_x_9502) ;  /* 0x00000d2000000947 */ /* 0x000fea0003800000 */
[----:B------:R-:W4:Y:S01]  /*2530*/  LDG.E.64 R32, [R4.64] ;  /* 0x0000002404207981 */ /* 0x000f22000c1e1b00 */
[----:B------:R-:W-:Y:S01]  /*2540*/  CS2R R34, SRZ ;  /* 0x0000000000227805 */ /* 0x000fe2000001ff00 */
[----:B----4-:R-:W0:Y:S01]  /*2550*/  I2F.F64.S64 R32, R32 ;  /* 0x0000002000207312 */ /* 0x010e220000301c00 */
[----:B------:R-:W-:Y:S05]  /*2560*/  BRA `(.L_x_9503) ;  /* 0x00000eb000007947 */ /* 0x000fea0003800000 */
.L_x_9505:
[----:B------:R-:W4:Y:S01]  /*2570*/  LDG.E R4, [R4.64] ;  /* 0x0000002404047981 */ /* 0x000f22000c1e1900 */
[----:B------:R-:W-:Y:S01]  /*2580*/  CS2R R34, SRZ ;  /* 0x0000000000227805 */ /* 0x000fe2000001ff00 */
[----:B----4-:R0:W4:Y:S01]  /*2590*/  I2F.F64 R32, R4 ;  /* 0x0000000400207312 */ /* 0x0101220000201c00 */
[----:B------:R-:W-:Y:S05]  /*25a0*/  BRA `(.L_x_9503) ;  /* 0x00000e7000007947 */ /* 0x000fea0003800000 */
.L_x_9504:
[----:B------:R-:W4:Y:S01]  /*25b0*/  LDG.E.U16 R4, [R4.64] ;  /* 0x0000002404047981 */ /* 0x000f22000c1e1500 */
[----:B------:R-:W-:Y:S01]  /*25c0*/  CS2R R34, SRZ ;  /* 0x0000000000227805 */ /* 0x000fe2000001ff00 */
[----:B----4-:R0:W4:Y:S01]  /*25d0*/  I2F.F64.S16 R32, R4 ;  /* 0x0000000400207312 */ /* 0x0101220000101c00 */
[----:B------:R-:W-:Y:S05]  /*25e0*/  BRA `(.L_x_9503) ;  /* 0x00000e3000007947 */ /* 0x000fea0003800000 */
.L_x_9499:
[----:B------:R-:W-:-:S13]  /*25f0*/  ISETP.GT.AND P0, PT, R0, 0x6, PT ;  /* 0x000000060000780c */ /* 0x000fda0003f04270 */
[----:B------:R-:W-:Y:S05]  /*2600*/  @P0 BRA `(.L_x_9506) ;  /* 0x000000f000000947 */ /* 0x000fea0003800000 */
[----:B------:R-:W-:-:S13]  /*2610*/  ISETP.NE.AND P0, PT, R0, 0x5, PT ;  /* 0x000000050000780c */ /* 0x000fda0003f05270 */
[----:B------:R-:W-:Y:S05]  /*2620*/  @!P0 BRA `(.L_x_9507) ;  /* 0x0000007000008947 */ /* 0x000fea0003800000 */
[----:B------:R-:W-:-:S13]  /*2630*/  ISETP.NE.AND P0, PT, R0, 0x6, PT ;  /* 0x000000060000780c */ /* 0x000fda0003f05270 */
[----:B------:R-:W-:Y:S05]  /*2640*/  @P0 BRA `(.L_x_9502) ;  /* 0x00000c0000000947 */ /* 0x000fea0003800000 */
[----:B------:R-:W4:Y:S01]  /*2650*/  LDG.E R32, [R4.64] ;  /* 0x0000002404207981 */ /* 0x000f22000c1e1900 */
[----:B------:R-:W-:Y:S01]  /*2660*/  CS2R R34, SRZ ;  /* 0x0000000000227805 */ /* 0x000fe2000001ff00 */
[----:B----4-:R-:W-:-:S06]  /*2670*/  FMUL.FTZ R32, R32, 1 ;  /* 0x3f80000020207820 */ /* 0x010fcc0000410000 */
[----:B------:R-:W0:Y:S01]  /*2680*/  F2F.F64.F32 R32, R32 ;  /* 0x0000002000207310 */ /* 0x000e220000201800 */
[----:B------:R-:W-:Y:S05]  /*2690*/  BRA `(.L_x_9503) ;  /* 0x00000d8000007947 */ /* 0x000fea0003800000 */
.L_x_9507:
[----:B------:R-:W4:Y:S01]  /*26a0*/  LDG.E.U16 R0, [R4.64] ;  /* 0x0000002404007981 */ /* 0x000f22000c1e1500 */
[----:B------:R-:W-:Y:S01]  /*26b0*/  CS2R R34, SRZ ;  /* 0x0000000000227805 */ /* 0x000fe2000001ff00 */
[----:B----4-:R-:W-:-:S05]  /*26c0*/  HADD2.F32 R0, -RZ, R0.H0_H0 ;  /* 0x20000000ff007230 */ /* 0x010fca0000004100 */
[----:B------:R-:W-:-:S04]  /*26d0*/  FMUL.FTZ R0, R0, 1 ;  /* 0x3f80000000007820 */ /* 0x000fc80000410000 */
[----:B------:R0:W4:Y:S01]  /*26e0*/  F2F.F64.F32 R32, R0 ;  /* 0x0000000000207310 */ /* 0x0001220000201800 */
[----:B------:R-:W-:Y:S05]  /*26f0*/  BRA `(.L_x_9503) ;  /* 0x00000d2000007947 */ /* 0x000fea0003800000 */
.L_x_9506:
[----:B------:R-:W-:-:S13]  /*2700*/  ISETP.NE.AND P0, PT, R0, 0x7, PT ;  /* 0x000000070000780c */ /* 0x000fda0003f05270 */
[----:B------:R-:W-:Y:S05]  /*2710*/  @!P0 BRA `(.L_x_9508) ;  /* 0x0000012000008947 */ /* 0x000fea0003800000 */
[----:B------:R-:W-:-:S13]  /*2720*/  ISETP.NE.AND P0, PT, R0, 0x8, PT ;  /* 0x000000080000780c */ /* 0x000fda0003f05270 */
[----:B------:R-:W-:Y:S05]  /*2730*/  @!P0 BRA `(.L_x_9509) ;  /* 0x0000008000008947 */ /* 0x000fea0003800000 */
[----:B------:R-:W-:-:S13]  /*2740*/  ISETP.NE.AND P0, PT, R0, 0x9, PT ;  /* 0x000000090000780c */ /* 0x000fda0003f05270 */
[----:B------:R-:W-:Y:S05]  /*2750*/  @P0 BRA `(.L_x_9502) ;  /* 0x00000af000000947 */ /* 0x000fea0003800000 */
[----:B------:R-:W4:Y:S02]  /*2760*/  LDG.E.64 R4, [R4.64] ;  /* 0x0000002404047981 */ /* 0x000f24000c1e1b00 */
[----:B----4-:R-:W-:Y:S02]  /*2770*/  FMUL.FTZ R34, R5, 1 ;  /* 0x3f80000005227820 */ /* 0x010fe40000410000 */
[----:B------:R-:W-:-:S04]  /*2780*/  FMUL.FTZ R32, R4, 1 ;  /* 0x3f80000004207820 */ /* 0x000fc80000410000 */
[----:B------:R-:W0:Y:S08]  /*2790*/  F2F.F64.F32 R34, R34 ;  /* 0x0000002200227310 */ /* 0x000e300000201800 */
[----:B------:R-:W4:Y:S01]  /*27a0*/  F2F.F64.F32 R32, R32 ;  /* 0x0000002000207310 */ /* 0x000f220000201800 */
[----:B------:R-:W-:Y:S05]  /*27b0*/  BRA `(.L_x_9503) ;  /* 0x00000c6000007947 */ /* 0x000fea0003800000 */
.L_x_9509:
[----:B------:R-:W4:Y:S02]  /*27c0*/  LDG.E R0, [R4.64] ;  /* 0x0000002404007981 */ /* 0x000f24000c1e1900 */
[----:B----4-:R-:W-:-:S02]  /*27d0*/  HADD2.F32 R3, -RZ, R0.H1_H1 ;  /* 0x30000000ff037230 */ /* 0x010fc40000004100 */
[----:B------:R-:W-:-:S03]  /*27e0*/  HADD2.F32 R0, -RZ, R0.H0_H0 ;  /* 0x20000000ff007230 */ /* 0x000fc60000004100 */
[----:B------:R-:W-:Y:S02]  /*27f0*/  FMUL.FTZ R3, R3, 1 ;  /* 0x3f80000003037820 */ /* 0x000fe40000410000 */
[----:B------:R-:W-:Y:S02]  /*2800*/  FMUL.FTZ R0, R0, 1 ;  /* 0x3f80000000007820 */ /* 0x000fe40000410000 */
[----:B------:R0:W4:Y:S08]  /*2810*/  F2F.F64.F32 R34, R3 ;  /* 0x0000000300227310 */ /* 0x0001300000201800 */
[----:B------:R0:W3:Y:S01]  /*2820*/  F2F.F64.F32 R32, R0 ;  /* 0x0000000000207310 */ /* 0x0000e20000201800 */
[----:B------:R-:W-:Y:S05]  /*2830*/  BRA `(.L_x_9503) ;  /* 0x00000be000007947 */ /* 0x000fea0003800000 */
.L_x_9508:
[----:B------:R0:W5:Y:S01]  /*2840*/  LDG.E.64 R32, [R4.64] ;  /* 0x0000002404207981 */ /* 0x000162000c1e1b00 */
[----:B------:R-:W-:Y:S01]  /*2850*/  CS2R R34, SRZ ;  /* 0x0000000000227805 */ /* 0x000fe2000001ff00 */
[----:B------:R-:W-:Y:S05]  /*2860*/  BRA `(.L_x_9503) ;  /* 0x00000bb000007947 */ /* 0x000fea0003800000 */
.L_x_9498:
        /* <DEDUP_REMOVED lines=9> */
[----:B------:R-:W-:Y:S01]  /*2900*/  CS2R R34, SRZ ;  /* 0x0000000000227805 */ /* 0x000fe2000001ff00 */
[----:B------:R-:W-:Y:S01]  /*2910*/  IMAD.MOV.U32 R32, RZ, RZ, RZ ;  /* 0x000000ffff207224 */ /* 0x000fe200078e00ff */
[----:B----4-:R-:W-:-:S04]  /*2920*/  ISETP.NE.AND P0, PT, R4, RZ, PT ;  /* 0x000000ff0400720c */ /* 0x010fc80003f05270 */
[----:B------:R-:W-:Y:S01]  /*2930*/  FSEL R33, RZ, 1.875, !P0 ;  /* 0x3ff00000ff217808 */ /* 0x000fe20004000000 */
[----:B------:R-:W-:Y:S05]  /*2940*/  BRA `(.L_x_9503) ;  /* 0x00000ad000007947 */ /* 0x000fea0003800000 */
.L_x_9512:
[----:B------:R0:W5:Y:S01]  /*2950*/  LDG.E.128 R32, [R4.64] ;  /* 0x0000002404207981 */ /* 0x000162000c1e1d00 */
[----:B------:R-:W-:Y:S05]  /*2960*/  BRA `(.L_x_9503) ;  /* 0x00000ab000007947 */ /* 0x000fea0003800000 */
.L_x_9511:
[----:B------:R-:W-:-:S13]  /*2970*/  ISETP.NE.AND P0, PT, R0, 0xf, PT ;  /* 0x0000000f0000780c */ /* 0x000fda0003f05270 */
[----:B------:R-:W-:Y:S05]  /*2980*/  @!P0 BRA `(.L_x_9513) ;  /* 0x000002b000008947 */ /* 0x000fea0003800000 */
[----:B------:R-:W-:-:S13]  /*2990*/  ISETP.NE.AND P0, PT, R0, 0x17, PT ;  /* 0x000000170000780c */ /* 0x000fda0003f05270 */
[----:B------:R-:W-:Y:S05]  /*29a0*/  @!P0 BRA `(.L_x_9514) ;  /* 0x0000019000008947 */ /* 0x000fea0003800000 */
[----:B------:R-:W-:-:S13]  /*29b0*/  ISETP.NE.AND P0, PT, R0, 0x18, PT ;  /* 0x000000180000780c */ /* 0x000fda0003f05270 */
[----:B------:R-:W-:Y:S05]  /*29c0*/  @P0 BRA `(.L_x_9502) ;  /* 0x0000088000000947 */ /* 0x000fea0003800000 */
[----:B------:R-:W4:Y:S01]  /*29d0*/  LDG.E.U8 R0, [R4.64] ;  /* 0x0000002404007981 */ /* 0x000f22000c1e1100 */
[----:B------:R-:W-:Y:S01]  /*29e0*/  IMAD.MOV.U32 R9, RZ, RZ, -0x800000 ;  /* 0xff800000ff097424 */ /* 0x000fe200078e00ff */
[----:B------:R-:W-:Y:S01]  /*29f0*/  CS2R R34, SRZ ;  /* 0x0000000000227805 */ /* 0x000fe2000001ff00 */
        /* <DEDUP_REMOVED lines=20> */
.L_x_9514:
[----:B------:R-:W4:Y:S01]  /*2b40*/  LDG.E.U8 R4, [R4.64] ;  /* 0x0000002404047981 */ /* 0x000f22000c1e1100 */
[----:B------:R-:W-:Y:S01]  /*2b50*/  CS2R R34, SRZ ;  /* 0x0000000000227805 */ /* 0x000fe2000001ff00 */
        /* <DEDUP_REMOVED lines=14> */
.L_x_9513:
[----:B------:R-:W4:Y:S01]  /*2c40*/  LDG.E.U16 R0, [R4.64] ;  /* 0x0000002404007981 */ /* 0x000f22000c1e1500 */
[----:B------:R-:W-:Y:S01]  /*2c50*/  CS2R R34, SRZ ;  /* 0x0000000000227805 */ /* 0x000fe2000001ff00 */
[----:B----4-:R-:W-:-:S05]  /*2c60*/  PRMT R0, RZ, 0x5410, R0 ;  /* 0x00005410ff007816 */ /* 0x010fca0000000000 */
[----:B------:R-:W-:-:S04]  /*2c70*/  FMUL.FTZ R0, R0, 1 ;  /* 0x3f80000000007820 */ /* 0x000fc80000410000 */
[----:B------:R0:W4:Y:S01]  /*2c80*/  F2F.F64.F32 R32, R0 ;  /* 0x0000000000207310 */ /* 0x0001220000201800 */
[----:B------:R-:W-:Y:S05]  /*2c90*/  BRA `(.L_x_9503) ;  /* 0x0000078000007947 */ /* 0x000fea0003800000 */
.L_x_9510:
        /* <DEDUP_REMOVED lines=8> */
[----:B------:R-:W4:Y:S01]  /*2d20*/  LDG.E.U16 R4, [R4.64] ;  /* 0x0000002404047981 */ /* 0x000f22000c1e1500 */
[----:B------:R-:W-:Y:S01]  /*2d30*/  CS2R R34, SRZ ;  /* 0x0000000000227805 */ /* 0x000fe2000001ff00 */
[----:B----4-:R0:W4:Y:S01]  /*2d40*/  I2F.F64.U16 R32, R4 ;  /* 0x0000000400207312 */ /* 0x0101220000101800 */
[----:B------:R-:W-:Y:S05]  /*2d50*/  BRA `(.L_x_9503) ;  /* 0x000006c000007947 */ /* 0x000fea0003800000 */
.L_x_9517:
        /* <DEDUP_REMOVED lines=21> */
.L_x_9521:
[----:B------:R-:W-:Y:S05]  /*2eb0*/  BSYNC B1 ;  /* 0x0000000000017941 */ /* 0x000fea0003800000 */
.L_x_9520:
[----:B------:R-:W-:Y:S01]  /*2ec0*/  LEA R5, R0, 0x3b800000, 0x17 ;  /* 0x3b80000000057811 */ /* 0x000fe200078eb8ff */
[----:B------:R-:W-:-:S05]  /*2ed0*/  IMAD.SHL.U32 R0, R3, 0x100000, RZ ;  /* 0x0010000003007824 */ /* 0x000fca00078e00ff */
[----:B------:R-:W-:Y:S02]  /*2ee0*/  LOP3.LUT R0, R5, R0, R6, 0xfe, !PT ;  /* 0x0000000005007212 */ /* 0x000fe400078efe06 */
.L_x_9519:
[----:B------:R-:W-:Y:S05]  /*2ef0*/  BSYNC B0 ;  /* 0x0000000000007941 */ /* 0x000fea0003800000 */
.L_x_9518:
[----:B------:R-:W-:Y:S01]  /*2f00*/  FMUL.FTZ R0, R0, 1 ;  /* 0x3f80000000007820 */ /* 0x000fe20000410000 */
[----:B------:R-:W-:-:S03]  /*2f10*/  CS2R R34, SRZ ;  /* 0x0000000000227805 */ /* 0x000fc6000001ff00 */
[----:B------:R0:W4:Y:S01]  /*2f20*/  F2F.F64.F32 R32, R0 ;  /* 0x0000000000207310 */ /* 0x0001220000201800 */
[----:B------:R-:W-:Y:S05]  /*2f30*/  BRA `(.L_x_9503) ;  /* 0x000004e000007947 */ /* 0x000fea0003800000 */
.L_x_9516:
        /* <DEDUP_REMOVED lines=21> */
.L_x_9525:
[----:B------:R-:W-:Y:S05]  /*3090*/  BSYNC B1 ;  /* 0x0000000000017941 */ /* 0x000fea0003800000 */
.L_x_9524:
[----:B------:R-:W-:Y:S01]  /*30a0*/  LEA R5, R0, 0x37800000, 0x17 ;  /* 0x3780000000057811 */ /* 0x000fe200078eb8ff */
[----:B------:R-:W-:-:S05]  /*30b0*/  IMAD.SHL.U32 R0, R3, 0x200000, RZ ;  /* 0x0020000003007824 */ /* 0x000fca00078e00ff */
[----:B------:R-:W-:Y:S02]  /*30c0*/  LOP3.LUT R0, R5, R0, R6, 0xfe, !PT ;  /* 0x0000000005007212 */ /* 0x000fe400078efe06 */
.L_x_9523:
[----:B------:R-:W-:Y:S05]  /*30d0*/  BSYNC B0 ;  /* 0x0000000000007941 */ /* 0x000fea0003800000 */
.L_x_9522:
[----:B------:R-:W-:Y:S01]  /*30e0*/  FMUL.FTZ R0, R0, 1 ;  /* 0x3f80000000007820 */ /* 0x000fe20000410000 */
[----:B------:R-:W-:-:S03]  /*30f0*/  CS2R R34, SRZ ;  /* 0x0000000000227805 */ /* 0x000fc6000001ff00 */
[----:B------:R0:W4:Y:S01]  /*3100*/  F2F.F64.F32 R32, R0 ;  /* 0x0000000000207310 */ /* 0x0001220000201800 */
[----:B------:R-:W-:Y:S05]  /*3110*/  BRA `(.L_x_9503) ;  /* 0x0000030000007947 */ /* 0x000fea0003800000 */
.L_x_9515:
        /* <DEDUP_REMOVED lines=14> */
.L_x_9529:
[----:B------:R-:W-:Y:S05]  /*3200*/  BSYNC B0 ;  /* 0x0000000000007941 */ /* 0x000fea0003800000 */
.L_x_9528:
[----:B------:R-:W-:Y:S01]  /*3210*/  FMUL.FTZ R0, R0, 1 ;  /* 0x3f80000000007820 */ /* 0x000fe20000410000 */
[----:B------:R-:W-:-:S03]  /*3220*/  CS2R R34, SRZ ;  /* 0x0000000000227805 */ /* 0x000fc6000001ff00 */
[----:B------:R0:W4:Y:S01]  /*3230*/  F2F.F64.F32 R32, R0 ;  /* 0x0000000000207310 */ /* 0x0001220000201800 */
[----:B------:R-:W-:Y:S05]  /*3240*/  BRA `(.L_x_9503) ;  /* 0x000001d000007947 */ /* 0x000fea0003800000 */
.L_x_9502:
        /* <DEDUP_REMOVED lines=19> */
[----:B------:R-:W-:Y:S01]  /*3380*/  CS2R R32, SRZ ;  /* 0x0000000000207805 */ /* 0x000fe2000001ff00 */
[----:B------:R-:W-:Y:S01]  /*3390*/  CS2R R34, SRZ ;  /* 0x0000000000227805 */ /* 0x000fe2000001ff00 */
[----:B------:R-:W-:Y:S05]  /*33a0*/  BRA `(.L_x_9503) ;  /* 0x0000007000007947 */ /* 0x000fea0003800000 */
.L_x_9527:
[----:B------:R-:W4:Y:S01]  /*33b0*/  LDG.E.64 R32, [R4.64] ;  /* 0x0000002404207981 */ /* 0x000f22000c1e1b00 */
[----:B------:R-:W-:Y:S01]  /*33c0*/  CS2R R34, SRZ ;  /* 0x0000000000227805 */ /* 0x000fe2000001ff00 */
[----:B----4-:R-:W0:Y:S01]  /*33d0*/  I2F.F64.U64 R32, R32 ;  /* 0x0000002000207312 */ /* 0x010e220000301800 */
[----:B------:R-:W-:Y:S05]  /*33e0*/  BRA `(.L_x_9503) ;  /* 0x0000003000007947 */ /* 0x000fea0003800000 */
.L_x_9526:
[----:B------:R-:W4:Y:S01]  /*33f0*/  LDG.E R4, [R4.64] ;  /* 0x0000002404047981 */ /* 0x000f22000c1e1900 */
[----:B------:R-:W-:Y:S01]  /*3400*/  CS2R R34, SRZ ;  /* 0x0000000000227805 */ /* 0x000fe2000001ff00 */
[----:B----4-:R0:W4:Y:S06]  /*3410*/  I2F.F64.U32 R32, R4 ;  /* 0x0000000400207312 */ /* 0x01012c0000201800 */
.L_x_9503:
[----:B------:R-:W-:-:S03]  /*3420*/  IADD3 R29, R29, 0x80, RZ ;  /* 0x000000801d1d7810 */ /* 0x000fc60007ffe0ff */
.L_x_9497:
[----:B------:R-:W-:Y:S05]  /*3430*/  BSYNC B6 ;  /* 0x0000000000067941 */ /* 0x000fea0003800000 */
.L_x_9496:
[----:B------:R-:W-:Y:S01]  /*3440*/  ISETP.GE.AND P0, PT, R29, R22, PT ;  /* 0x000000161d00720c */ /* 0x000fe20003f06270 */
[----:B------:R-:W-:Y:S01]  /*3450*/  BSSY B6, `(.L_x_9530) ;  /* 0x0000110000067945 */ /* 0x000fe20003800000 */
[----:B0-----:R-:W-:Y:S01]  /*3460*/  CS2R R6, SRZ ;  /* 0x0000000000067805 */ /* 0x001fe2000001ff00 */
[----:B------:R-:W-:-:S10]  /*3470*/  CS2R R4, SRZ ;  /* 0x0000000000047805 */ /* 0x000fd4000001ff00 */
[----:B------:R-:W-:Y:S05]  /*3480*/  @P0 BRA `(.L_x_9531) ;  /* 0x000010c000000947 */ /* 0x000fea0003800000 */
[----:B------:R-:W-:Y:S01]  /*3490*/  PRMT R0, R23, 0x9910, RZ ;  /* 0x0000991017007816 */ /* 0x000fe200000000ff */
        /* <DEDUP_REMOVED lines=14> */
[----:B----4-:R-:W4:Y:S01]  /*3580*/  LDG.E.S8 R4, [R8.64] ;  /* 0x0000002408047981 */ /* 0x010f22000c1e1300 */
[----:B------:R-:W-:Y:S01]  /*3590*/  CS2R R6, SRZ ;  /* 0x0000000000067805 */ /* 0x000fe2000001ff00 */
[----:B----4-:R-:W0:Y:S01]  /*35a0*/  I2F.F64.S16 R4, R4 ;  /* 0x0000000400047312 */ /* 0x010e220000101c00 */
[----:B------:R-:W-:Y:S05]  /*35b0*/  BRA `(.L_x_9531) ;  /* 0x00000f9000007947 */ /* 0x000fea0003800000 */
.L_x_9535:
[----:B----4-:R-:W4:Y:S01]  /*35c0*/  LDG.E.U8 R4, [R8.64] ;  /* 0x0000002408047981 */ /* 0x010f22000c1e1100 */
[----:B------:R-:W-:Y:S01]  /*35d0*/  CS2R R6, SRZ ;  /* 0x0000000000067805 */ /* 0x000fe2000001ff00 */
[----:B----4-:R-:W0:Y:S01]  /*35e0*/  I2F.F64.U16 R4, R4 ;  /* 0x0000000400047312 */ /* 0x010e220000101800 */
[----:B------:R-:W-:Y:S05]  /*35f0*/  BRA `(.L_x_9531) ;  /* 0x00000f5000007947 */ /* 0x000fea0003800000 */
.L_x_9534:
[----:B------:R-:W-:-:S13]  /*3600*/  ISETP.NE.AND P0, PT, R0, 0x2, PT ;  /* 0x000000020000780c */ /* 0x000fda0003f05270 */
[----:B------:R-:W-:Y:S05]  /*3610*/  @!P0 BRA `(.L_x_9537) ;  /* 0x000000c000008947 */ /* 0x000fea0003800000 */
[----:B------:R-:W-:-:S13]  /*3620*/  ISETP.NE.AND P0, PT, R0, 0x3, PT ;  /* 0x000000030000780c */ /* 0x000fda0003f05270 */
[----:B------:R-:W-:Y:S05]  /*3630*/  @!P0 BRA `(.L_x_9538) ;  /* 0x0000006000008947 */ /* 0x000fea0003800000 */
[----:B------:R-:W-:-:S13]  /*3640*/  ISETP.NE.AND P0, PT, R0, 0x4, PT ;  /* 0x000000040000780c */ /* 0x000fda0003f05270 */
[----:B------:R-:W-:Y:S05]  /*3650*/  @P0 BRA `(.L_x_9536) ;  /* 0x00000d2000000947 */ /* 0x000fea0003800000 */
[----:B----4-:R-:W4:Y:S01]  /*3660*/  LDG.E.64 R4, [R8.64] ;  /* 0x0000002408047981 */ /* 0x010f22000c1e1b00 */
[----:B------:R-:W-:Y:S01]  /*3670*/  CS2R R6, SRZ ;  /* 0x0000000000067805 */ /* 0x000fe2000001ff00 */
[----:B----4-:R-:W0:Y:S01]  /*3680*/  I2F.F64.S64 R4, R4 ;  /* 0x0000000400047312 */ /* 0x010e220000301c00 */
[----:B------:R-:W-:Y:S05]  /*3690*/  BRA `(.L_x_9531) ;  /* 0x00000eb000007947 */ /* 0x000fea0003800000 */
.L_x_9538:
[----:B----4-:R-:W4:Y:S01]  /*36a0*/  LDG.E R4, [R8.64] ;  /* 0x0000002408047981 */ /* 0x010f22000c1e1900 */
[----:B------:R-:W-:Y:S01]  /*36b0*/  CS2R R6, SRZ ;  /* 0x0000000000067805 */ /* 0x000fe2000001ff00 */
[----:B----4-:R-:W0:Y:S01]  /*36c0*/  I2F.F64 R4, R4 ;  /* 0x0000000400047312 */ /* 0x010e220000201c00 */
[----:B------:R-:W-:Y:S05]  /*36d0*/  BRA `(.L_x_9531) ;  /* 0x00000e7000007947 */ /* 0x000fea0003800000 */
.L_x_9537:
[----:B----4-:R-:W4:Y:S01]  /*36e0*/  LDG.E.U16 R4, [R8.64] ;  /* 0x0000002408047981 */ /* 0x010f22000c1e1500 */
[----:B------:R-:W-:Y:S01]  /*36f0*/  CS2R R6, SRZ ;  /* 0x0000000000067805 */ /* 0x000fe2000001ff00 */
[----:B----4-:R-:W0:Y:S01]  /*3700*/  I2F.F64.S16 R4, R4 ;  /* 0x0000000400047312 */ /* 0x010e220000101c00 */
[----:B------:R-:W-:Y:S05]  /*3710*/  BRA `(.L_x_9531) ;  /* 0x00000e3000007947 */ /* 0x000fea0003800000 */
.L_x_9533:
[----:B------:R-:W-:-:S13]  /*3720*/  ISETP.GT.AND P0, PT, R0, 0x6, PT ;  /* 0x000000060000780c */ /* 0x000fda0003f04270 */
[----:B------:R-:W-:Y:S05]  /*3730*/  @P0 BRA `(.L_x_9539) ;  /* 0x000000f000000947 */ /* 0x000fea0003800000 */
[----:B------:R-:W-:-:S13]  /*3740*/  ISETP.NE.AND P0, PT, R0, 0x5, PT ;  /* 0x000000050000780c */ /* 0x000fda0003f05270 */
[----:B------:R-:W-:Y:S05]  /*3750*/  @!P0 BRA `(.L_x_9540) ;  /* 0x0000007000008947 */ /* 0x000fea0003800000 */
[----:B------:R-:W-:-:S13]  /*3760*/  ISETP.NE.AND P0, PT, R0, 0x6, PT ;  /* 0x000000060000780c */ /* 0x000fda0003f05270 */
[----:B------:R-:W-:Y:S05]  /*3770*/  @P0 BRA `(.L_x_9536) ;  /* 0x00000c0000000947 */ /* 0x000fea0003800000 */
[----:B----4-:R-:W4:Y:S01]  /*3780*/  LDG.E R4, [R8.64] ;  /* 0x0000002408047981 */ /* 0x010f22000c1e1900 */
[----:B------:R-:W-:Y:S01]  /*3790*/  CS2R R6, SRZ ;  /* 0x0000000000067805 */ /* 0x000fe2000001ff00 */
[----:B----4-:R-:W-:-:S06]  /*37a0*/  FMUL.FTZ R4, R4, 1 ;  /* 0x3f80000004047820 */ /* 0x010fcc0000410000 */
[----:B------:R-:W0:Y:S01]  /*37b0*/  F2F.F64.F32 R4, R4 ;  /* 0x0000000400047310 */ /* 0x000e220000201800 */
[----:B------:R-:W-:Y:S05]  /*37c0*/  BRA `(.L_x_9531) ;  /* 0x00000d8000007947 */ /* 0x000fea0003800000 */
.L_x_9540:
[----:B----4-:R-:W4:Y:S01]  /*37d0*/  LDG.E.U16 R0, [R8.64] ;  /* 0x0000002408007981 */ /* 0x010f22000c1e1500 */
[----:B------:R-:W-:Y:S01]  /*37e0*/  CS2R R6, SRZ ;  /* 0x0000000000067805 */ /* 0x000fe2000001ff00 */
[----:B----4-:R-:W-:-:S05]  /*37f0*/  HADD2.F32 R0, -RZ, R0.H0_H0 ;  /* 0x20000000ff007230 */ /* 0x010fca0000004100 */
[----:B------:R-:W-:-:S04]  /*3800*/  FMUL.FTZ R0, R0, 1 ;  /* 0x3f80000000007820 */ /* 0x000fc80000410000 */
[----:B------:R0:W4:Y:S01]  /*3810*/  F2F.F64.F32 R4, R0 ;  /* 0x0000000000047310 */ /* 0x0001220000201800 */
[----:B------:R-:W-:Y:S05]  /*3820*/  BRA `(.L_x_9531) ;  /* 0x00000d2000007947 */ /* 0x000fea0003800000 */
.L_x_9539:
[----:B------:R-:W-:-:S13]  /*3830*/  ISETP.NE.AND P0, PT, R0, 0x7, PT ;  /* 0x000000070000780c */ /* 0x000fda0003f05270 */
[----:B------:R-:W-:Y:S05]  /*3840*/  @!P0 BRA `(.L_x_9541) ;  /* 0x0000012000008947 */ /* 0x000fea0003800000 */
[----:B------:R-:W-:-:S13]  /*3850*/  ISETP.NE.AND P0, PT, R0, 0x8, PT ;  /* 0x000000080000780c */ /* 0x000fda0003f05270 */
[----:B------:R-:W-:Y:S05]  /*3860*/  @!P0 BRA `(.L_x_9542) ;  /* 0x0000008000008947 */ /* 0x000fea0003800000 */
[----:B------:R-:W-:-:S13]  /*3870*/  ISETP.NE.AND P0, PT, R0, 0x9, PT ;  /* 0x000000090000780c */ /* 0x000fda0003f05270 */
[----:B------:R-:W-:Y:S05]  /*3880*/  @P0 BRA `(.L_x_9536) ;  /* 0x00000af000000947 */ /* 0x000fea0003800000 */
[----:B----4-:R-:W4:Y:S02]  /*3890*/  LDG.E.64 R8, [R8.64] ;  /* 0x0000002408087981 */ /* 0x010f24000c1e1b00 */
[----:B----4-:R-:W-:Y:S02]  /*38a0*/  FMUL.FTZ R6, R9, 1 ;  /* 0x3f80000009067820 */ /* 0x010fe40000410000 */
[----:B------:R-:W-:-:S04]  /*38b0*/  FMUL.FTZ R4, R8, 1 ;  /* 0x3f80000008047820 */ /* 0x000fc80000410000 */
[----:B------:R-:W0:Y:S08]  /*38c0*/  F2F.F64.F32 R6, R6 ;  /* 0x0000000600067310 */ /* 0x000e300000201800 */
[----:B------:R-:W4:Y:S01]  /*38d0*/  F2F.F64.F32 R4, R4 ;  /* 0x0000000400047310 */ /* 0x000f220000201800 */
[----:B------:R-:W-:Y:S05]  /*38e0*/  BRA `(.L_x_9531) ;  /* 0x00000c6000007947 */ /* 0x000fea0003800000 */
.L_x_9542:
[----:B----4-:R-:W4:Y:S02]  /*38f0*/  LDG.E R0, [R8.64] ;  /* 0x0000002408007981 */ /* 0x010f24000c1e1900 */
[----:B----4-:R-:W-:-:S02]  /*3900*/  HADD2.F32 R3, -RZ, R0.H1_H1 ;  /* 0x30000000ff037230 */ /* 0x010fc40000004100 */
[----:B------:R-:W-:-:S03]  /*3910*/  HADD2.F32 R0, -RZ, R0.H0_H0 ;  /* 0x20000000ff007230 */ /* 0x000fc60000004100 */
[----:B------:R-:W-:Y:S02]  /*3920*/  FMUL.FTZ R3, R3, 1 ;  /* 0x3f80000003037820 */ /* 0x000fe40000410000 */
[----:B------:R-:W-:Y:S02]  /*3930*/  FMUL.FTZ R0, R0, 1 ;  /* 0x3f80000000007820 */ /* 0x000fe40000410000 */
[----:B------:R0:W4:Y:S08]  /*3940*/  F2F.F64.F32 R6, R3 ;  /* 0x0000000300067310 */ /* 0x0001300000201800 */
[----:B------:R0:W3:Y:S01]  /*3950*/  F2F.F64.F32 R4, R0 ;  /* 0x0000000000047310 */ /* 0x0000e20000201800 */
[----:B------:R-:W-:Y:S05]  /*3960*/  BRA `(.L_x_9531) ;  /* 0x00000be000007947 */ /* 0x000fea0003800000 */
.L_x_9541:
[----:B------:R0:W5:Y:S01]  /*3970*/  LDG.E.64 R4, [R8.64] ;  /* 0x0000002408047981 */ /* 0x000162000c1e1b00 */
[----:B------:R-:W-:Y:S01]  /*3980*/  CS2R R6, SRZ ;  /* 0x0000000000067805 */ /* 0x000fe2000001ff00 */
[----:B------:R-:W-:Y:S05]  /*3990*/  BRA `(.L_x_9531) ;  /* 0x00000bb000007947 */ /* 0x000fea0003800000 */
.L_x_9532:
        /* <DEDUP_REMOVED lines=8> */
[----:B----4-:R-:W4:Y:S01]  /*3a20*/  LDG.E.U8 R8, [R8.64] ;  /* 0x0000002408087981 */ /* 0x010f22000c1e1100 */
[----:B------:R-:W-:Y:S01]  /*3a30*/  CS2R R6, SRZ ;  /* 0x0000000000067805 */ /* 0x000fe2000001ff00 */
[----:B------:R-:W-:Y:S01]  /*3a40*/  IMAD.MOV.U32 R4, RZ, RZ, RZ ;  /* 0x000000ffff047224 */ /* 0x000fe200078e00ff */
[----:B----4-:R-:W-:-:S04]  /*3a50*/  ISETP.NE.AND P0, PT, R8, RZ, PT ;  /* 0x000000ff0800720c */ /* 0x010fc80003f05270 */
[----:B------:R-:W-:Y:S01]  /*3a60*/  FSEL R5, RZ, 1.875, !P0 ;  /* 0x3ff00000ff057808 */ /* 0x000fe20004000000 */
[----:B------:R-:W-:Y:S05]  /*3a70*/  BRA `(.L_x_9531) ;  /* 0x00000ad000007947 */ /* 0x000fea0003800000 */
.L_x_9545:
[----:B------:R0:W5:Y:S01]  /*3a80*/  LDG.E.128 R4, [R8.64] ;  /* 0x0000002408047981 */ /* 0x000162000c1e1d00 */
[----:B------:R-:W-:Y:S05]  /*3a90*/  BRA `(.L_x_9531) ;  /* 0x00000ab000007947 */ /* 0x000fea0003800000 */
.L_x_9544:
[----:B------:R-:W-:-:S13]  /*3aa0*/  ISETP.NE.AND P0, PT, R0, 0xf, PT ;  /* 0x0000000f0000780c */ /* 0x000fda0003f05270 */
[----:B------:R-:W-:Y:S05]  /*3ab0*/  @!P0 BRA `(.L_x_9546) ;  /* 0x000002b000008947 */ /* 0x000fea0003800000 */
[----:B------:R-:W-:-:S13]  /*3ac0*/  ISETP.NE.AND P0, PT, R0, 0x17, PT ;  /* 0x000000170000780c */ /* 0x000fda0003f05270 */
[----:B------:R-:W-:Y:S05]  /*3ad0*/  @!P0 BRA `(.L_x_9547) ;  /* 0x0000019000008947 */ /* 0x000fea0003800000 */
[----:B------:R-:W-:-:S13]  /*3ae0*/  ISETP.NE.AND P0, PT, R0, 0x18, PT ;  /* 0x000000180000780c */ /* 0x000fda0003f05270 */
[----:B------:R-:W-:Y:S05]  /*3af0*/  @P0 BRA `(.L_x_9536) ;  /* 0x0000088000000947 */ /* 0x000fea0003800000 */
[----:B----4-:R-:W4:Y:S01]  /*3b00*/  LDG.E.U8 R0, [R8.64] ;  /* 0x0000002408007981 */ /* 0x010f22000c1e1100 */
[----:B------:R-:W-:Y:S02]  /*3b10*/  IMAD.MOV.U32 R7, RZ, RZ, -0x800000 ;  /* 0xff800000ff077424 */ /* 0x000fe400078e00ff */
[----:B----4-:R-:W-:-:S05]  /*3b20*/  IMAD.SHL.U32 R0, R0, 0x1000000, RZ ;  /* 0x0100000000007824 */ /* 0x010fca00078e00ff */
        /* <DEDUP_REMOVED lines=13> */
[----:B------:R-:W-:Y:S02]  /*3c00*/  LOP3.LUT R5, R6, 0x7f800000, R5, 0xf8, !PT ;  /* 0x7f80000006057812 */ /* 0x000fe400078ef805 */
[----:B------:R-:W-:Y:S02]  /*3c10*/  CS2R R6, SRZ ;  /* 0x0000000000067805 */ /* 0x000fe4000001ff00 */
[----:B------:R-:W-:-:S04]  /*3c20*/  LOP3.LUT R5, R5, R4, RZ, 0x30, !PT ;  /* 0x0000000405057212 */ /* 0x000fc800078e30ff */
[----:B------:R-:W-:-:S05]  /*3c30*/  LOP3.LUT R5, R5, 0x80000000, R0, 0xf8, !PT ;  /* 0x8000000005057812 */ /* 0x000fca00078ef800 */
[----:B------:R-:W-:-:S06]  /*3c40*/  FMUL.FTZ R5, R5, 1 ;  /* 0x3f80000005057820 */ /* 0x000fcc0000410000 */
[----:B------:R-:W0:Y:S01]  /*3c50*/  F2F.F64.F32 R4, R5 ;  /* 0x0000000500047310 */ /* 0x000e220000201800 */
[----:B------:R-:W-:Y:S05]  /*3c60*/  BRA `(.L_x_9531) ;  /* 0x000008e000007947 */ /* 0x000fea0003800000 */
.L_x_9547:
[----:B----4-:R-:W4:Y:S01]  /*3c70*/  LDG.E.U8 R8, [R8.64] ;  /* 0x0000002408087981 */ /* 0x010f22000c1e1100 */
        /* <DEDUP_REMOVED lines=15> */
.L_x_9546:
[----:B----4-:R-:W4:Y:S01]  /*3d70*/  LDG.E.U16 R0, [R8.64] ;  /* 0x0000002408007981 */ /* 0x010f22000c1e1500 */
[----:B------:R-:W-:Y:S01]  /*3d80*/  CS2R R6, SRZ ;  /* 0x0000000000067805 */ /* 0x000fe2000001ff00 */
[----:B----4-:R-:W-:-:S05]  /*3d90*/  PRMT R0, RZ, 0x5410, R0 ;  /* 0x00005410ff007816 */ /* 0x010fca0000000000 */
[----:B------:R-:W-:-:S04]  /*3da0*/  FMUL.FTZ R0, R0, 1 ;  /* 0x3f80000000007820 */ /* 0x000fc80000410000 */
[----:B------:R0:W4:Y:S01]  /*3db0*/  F2F.F64.F32 R4, R0 ;  /* 0x0000000000047310 */ /* 0x0001220000201800 */
[----:B------:R-:W-:Y:S05]  /*3dc0*/  BRA `(.L_x_9531) ;  /* 0x0000078000007947 */ /* 0x000fea0003800000 */
.L_x_9543:
        /* <DEDUP_REMOVED lines=8> */
[----:B----4-:R-:W4:Y:S01]  /*3e50*/  LDG.E.U16 R4, [R8.64] ;  /* 0x0000002408047981 */ /* 0x010f22000c1e1500 */
[----:B------:R-:W-:Y:S01]  /*3e60*/  CS2R R6, SRZ ;  /* 0x0000000000067805 */ /* 0x000fe2000001ff00 */
[----:B----4-:R-:W0:Y:S01]  /*3e70*/  I2F.F64.U16 R4, R4 ;  /* 0x0000000400047312 */ /* 0x010e220000101800 */
[----:B------:R-:W-:Y:S05]  /*3e80*/  BRA `(.L_x_9531) ;  /* 0x000006c000007947 */ /* 0x000fea0003800000 */
.L_x_9550:
[----:B----4-:R-:W4:Y:S01]  /*3e90*/  LDG.E.U8 R3, [R8.64] ;  /* 0x0000002408037981 */ /* 0x010f22000c1e1100 */
        /* <DEDUP_REMOVED lines=20> */
.L_x_9554:
[----:B------:R-:W-:Y:S05]  /*3fe0*/  BSYNC B1 ;  /* 0x0000000000017941 */ /* 0x000fea0003800000 */
.L_x_9553:
[----:B------:R-:W-:Y:S01]  /*3ff0*/  LEA R5, R0, 0x3b800000, 0x17 ;  /* 0x3b80000000057811 */ /* 0x000fe200078eb8ff */
[----:B------:R-:W-:-:S05]  /*4000*/  IMAD.SHL.U32 R0, R3, 0x100000, RZ ;  /* 0x0010000003007824 */ /* 0x000fca00078e00ff */
[----:B------:R-:W-:Y:S02]  /*4010*/  LOP3.LUT R0, R5, R0, R6, 0xfe, !PT ;  /* 0x0000000005007212 */ /* 0x000fe400078efe06 */
.L_x_9552:
[----:B------:R-:W-:Y:S05]  /*4020*/  BSYNC B0 ;  /* 0x0000000000007941 */ /* 0x000fea0003800000 */
.L_x_9551:
[----:B------:R-:W-:Y:S01]  /*4030*/  FMUL.FTZ R0, R0, 1 ;  /* 0x3f80000000007820 */ /* 0x000fe20000410000 */
[----:B------:R-:W-:-:S03]  /*4040*/  CS2R R6, SRZ ;  /* 0x0000000000067805 */ /* 0x000fc6000001ff00 */
[----:B------:R0:W4:Y:S01]  /*4050*/  F2F.F64.F32 R4, R0 ;  /* 0x0000000000047310 */ /* 0x0001220000201800 */
[----:B------:R-:W-:Y:S05]  /*4060*/  BRA `(.L_x_9531) ;  /* 0x000004e000007947 */ /* 0x000fea0003800000 */
.L_x_9549:
        /* <DEDUP_REMOVED lines=21> */
.L_x_9558:
[----:B------:R-:W-:Y:S05]  /*41c0*/  BSYNC B1 ;  /* 0x0000000000017941 */ /* 0x000fea0003800000 */
.L_x_9557:
[----:B------:R-:W-:Y:S01]  /*41d0*/  LEA R5, R0, 0x37800000, 0x17 ;  /* 0x3780000000057811 */ /* 0x000fe200078eb8ff */
[----:B------:R-:W-:-:S05]  /*41e0*/  IMAD.SHL.U32 R0, R3, 0x200000, RZ ;  /* 0x0020000003007824 */ /* 0x000fca00078e00ff */
[----:B------:R-:W-:Y:S02]  /*41f0*/  LOP3.LUT R0, R5, R0, R6, 0xfe, !PT ;  /* 0x0000000005007212 */ /* 0x000fe400078efe06 */
.L_x_9556:
[----:B------:R-:W-:Y:S05]  /*4200*/  BSYNC B0 ;  /* 0x0000000000007941 */ /* 0x000fea0003800000 */
.L_x_9555:
[----:B------:R-:W-:Y:S01]  /*4210*/  FMUL.FTZ R0, R0, 1 ;  /* 0x3f80000000007820 */ /* 0x000fe20000410000 */
[----:B------:R-:W-:-:S03]  /*4220*/  CS2R R6, SRZ ;  /* 0x0000000000067805 */ /* 0x000fc6000001ff00 */
[----:B------:R0:W4:Y:S01]  /*4230*/  F2F.F64.F32 R4, R0 ;  /* 0x0000000000047310 */ /* 0x0001220000201800 */
[----:B------:R-:W-:Y:S05]  /*4240*/  BRA `(.L_x_9531) ;  /* 0x0000030000007947 */ /* 0x000fea0003800000 */
.L_x_9548:
[----:B------:R-:W-:-:S13]  /*4250*/  ISETP.NE.AND P0, PT, R0, 0x1c, PT ;  /* 0x0000001c0000780c */ /* 0x000fda0003f05270 */
[----:B------:R-:W-:Y:S05]  /*4260*/  @!P0 BRA `(.L_x_9559) ;  /* 0x000002b000008947 */ /* 0x000fea0003800000 */
[----:B------:R-:W-:-:S13]  /*4270*/  ISETP.NE.AND P0, PT, R0, 0x1d, PT ;  /* 0x0000001d0000780c */ /* 0x000fda0003f05270 */
[----:B------:R-:W-:Y:S05]  /*4280*/  @!P0 BRA `(.L_x_9560) ;  /* 0x0000025000008947 */ /* 0x000fea0003800000 */
[----:B------:R-:W-:-:S13]  /*4290*/  ISETP.NE.AND P0, PT, R0, 0x2c, PT ;  /* 0x0000002c0000780c */ /* 0x000fda0003f05270 */
[----:B------:R-:W-:Y:S05]  /*42a0*/  @P0 BRA `(.L_x_9536) ;  /* 0x000000d000000947 */ /* 0x000fea0003800000 */
[----:B----4-:R-:W4:Y:S01]  /*42b0*/  LDG.E.U8 R8, [R8.64] ;  /* 0x0000002408087981 */ /* 0x010f22000c1e1100 */
[----:B------:R-:W-:Y:S01]  /*42c0*/  BSSY B0, `(.L_x_9561) ;  /* 0x0000007000007945 */ /* 0x000fe20003800000 */
[----:B------:R-:W-:Y:S01]  /*42d0*/  IMAD.MOV.U32 R0, RZ, RZ, 0x400000 ;  /* 0x00400000ff007424 */ /* 0x000fe200078e00ff */
[----:B----4-:R-:W-:-:S13]  /*42e0*/  ISETP.NE.AND P0, PT, R8, RZ, PT ;  /* 0x000000ff0800720c */ /* 0x010fda0003f05270 */
[----:B------:R-:W-:Y:S05]  /*42f0*/  @!P0 BRA `(.L_x_9562) ;  /* 0x0000003000008947 */ /* 0x000fea0003800000 */
[----:B------:R-:W-:-:S13]  /*4300*/  ISETP.NE.AND P0, PT, R8, 0xff, PT ;  /* 0x000000ff0800780c */ /* 0x000fda0003f05270 */
[----:B------:R-:W-:Y:S02]  /*4310*/  @!P0 IMAD.MOV.U32 R0, RZ, RZ, 0x7f800001 ;  /* 0x7f800001ff008424 */ /* 0x000fe400078e00ff */
[----:B------:R-:W-:Y:S02]  /*4320*/  @P0 IMAD.SHL.U32 R0, R8, 0x800000, RZ ;  /* 0x0080000008000824 */ /* 0x000fe400078e00ff */
.L_x_9562:
[----:B------:R-:W-:Y:S05]  /*4330*/  BSYNC B0 ;  /* 0x0000000000007941 */ /* 0x000fea0003800000 */
.L_x_9561:
[----:B------:R-:W-:Y:S01]  /*4340*/  FMUL.FTZ R0, R0, 1 ;  /* 0x3f80000000007820 */ /* 0x000fe20000410000 */
[----:B------:R-:W-:-:S03]  /*4350*/  CS2R R6, SRZ ;  /* 0x0000000000067805 */ /* 0x000fc6000001ff00 */
[----:B------:R0:W4:Y:S01]  /*4360*/  F2F.F64.F32 R4, R0 ;  /* 0x0000000000047310 */ /* 0x0001220000201800 */
[----:B------:R-:W-:Y:S05]  /*4370*/  BRA `(.L_x_9531) ;  /* 0x000001d000007947 */ /* 0x000fea0003800000 */
.L_x_9536:
        /* <DEDUP_REMOVED lines=18> */
[----:B012345:R-:W-:Y:S05]  /*44a0*/  CALL.ABS.NOINC R14 ;  /* 0x000000000e007343 */ /* 0x03ffea0003c00000 */
[----:B------:R-:W-:Y:S01]  /*44b0*/  CS2R R4, SRZ ;  /* 0x0000000000047805 */ /* 0x000fe2000001ff00 */
[----:B------:R-:W-:Y:S01]  /*44c0*/  CS2R R6, SRZ ;  /* 0x0000000000067805 */ /* 0x000fe2000001ff00 */
[----:B------:R-:W-:Y:S05]  /*44d0*/  BRA `(.L_x_9531) ;  /* 0x0000007000007947 */ /* 0x000fea0003800000 */
.L_x_9560:
[----:B----4-:R-:W4:Y:S01]  /*44e0*/  LDG.E.64 R4, [R8.64] ;  /* 0x0000002408047981 */ /* 0x010f22000c1e1b00 */
[----:B------:R-:W-:Y:S01]  /*44f0*/  CS2R R6, SRZ ;  /* 0x0000000000067805 */ /* 0x000fe2000001ff00 */
[----:B----4-:R-:W0:Y:S01]  /*4500*/  I2F.F64.U64 R4, R4 ;  /* 0x0000000400047312 */ /* 0x010e220000301800 */
[----:B------:R-:W-:Y:S05]  /*4510*/  BRA `(.L_x_9531) ;  /* 0x0000003000007947 */ /* 0x000fea0003800000 */
.L_x_9559:
[----:B----4-:R-:W4:Y:S01]  /*4520*/  LDG.E R4, [R8.64] ;  /* 0x0000002408047981 */ /* 0x010f22000c1e1900 */
[----:B------:R-:W-:Y:S01]  /*4530*/  CS2R R6, SRZ ;  /* 0x0000000000067805 */ /* 0x000fe2000001ff00 */
[----:B----4-:R-:W0:Y:S06]  /*4540*/  I2F.F64.U32 R4, R4 ;  /* 0x0000000400047312 */ /* 0x010e2c0000201800 */
.L_x_9531:
[----:B------:R-:W-:Y:S05]  /*4550*/  BSYNC B6 ;  /* 0x0000000000067941 */ /* 0x000fea0003800000 */
.L_x_9530:
[----:B------:R-:W4:Y:S01]  /*4560*/  S2R R23, SR_TID.X ;  /* 0x0000000000177919 */ /* 0x000f220000002100 */
[----:B------:R-:W-:Y:S01]  /*4570*/  BSSY B1, `(.L_x_9563) ;  /* 0x000009c000017945 */ /* 0x000fe20003800000 */
[----:B------:R-:W-:Y:S01]  /*4580*/  CS2R R10, SRZ ;  /* 0x00000000000a7805 */ /* 0x000fe2000001ff00 */
[----:B0-----:R-:W-:Y:S01]  /*4590*/  CS2R R8, SRZ ;  /* 0x0000000000087805 */ /* 0x001fe2000001ff00 */
[----:B----4-:R-:W-:-:S13]  /*45a0*/  ISETP.GE.AND P1, PT, R23, R22, PT ;  /* 0x000000161700720c */ /* 0x010fda0003f26270 */
[----:B------:R-:W-:Y:S05]  /*45b0*/  @P1 BRA `(.L_x_9564) ;  /* 0x0000097000001947 */ /* 0x000fea0003800000 */
[----:B--2--5:R-:W0:Y:S01]  /*45c0*/  DSETP.GTU.AND P2, PT, |R24|, +INF , PT ;  /* 0x7ff000001800742a */ /* 0x024e220003f4c200 */
[----:B------:R-:W-:Y:S02]  /*45d0*/  IMAD.MOV.U32 R0, RZ, RZ, 0x1 ;  /* 0x00000001ff007424 */ /* 0x000fe400078e00ff */
[----:B------:R-:W-:Y:S02]  /*45e0*/  IMAD.MOV.U32 R8, RZ, RZ, 0x0 ;  /* 0x00000000ff087424 */ /* 0x000fe400078e00ff */
        /* <DEDUP_REMOVED lines=29> */
[----:B------:R2:W4:-:S10]  /*47c0*/  DADD R12, -RZ, |R24| ;  /* 0x00000000ff0c7229 */ /* 0x0005140000000518 */
[----:B0-----:R-:W-:Y:S05]  /*47d0*/  @!P0 BRA P2, `(.L_x_9566) ;  /* 0x000002f000008947 */ /* 0x001fea0001000000 */
[----:B--2-4-:R-:W0:Y:S01]  /*47e0*/  MUFU.RCP64H R9, R25 ;  /* 0x0000001900097308 */ /* 0x014e220000001800 */
        /* <DEDUP_REMOVED lines=19> */
[----:B-1-3--:R-:W-:Y:S05]  /*4920*/  CALL.REL.NOINC `($__internal_9_$__cuda_sm20_div_rn_f64_full) ;  /* 0x00006a7000007944 */ /* 0x00afea0003c00000 */
[----:B------:R-:W-:Y:S02]  /*4930*/  IMAD.MOV.U32 R8, RZ, RZ, R46 ;  /* 0x000000ffff087224 */ /* 0x000fe400078e002e */
[----:B------:R-:W-:Y:S02]  /*4940*/  IMAD.MOV.U32 R9, RZ, RZ, R47 ;  /* 0x000000ffff097224 */ /* 0x000fe400078e002f */
.L_x_9568:
[----:B------:R-:W-:Y:S05]  /*4950*/  BSYNC B2 ;  /* 0x0000000000027941 */ /* 0x000fea0003800000 */
.L_x_9567:
        /* <DEDUP_REMOVED lines=11> */
[----:B------:R-:W-:Y:S01]  /*4a10*/  LOP3.LUT R20, R25, 0x7fffffff, RZ, 0xc0, !PT ;  /* 0x7fffffff19147812 */ /* 0x000fe200078ec0ff */
[----:B0-----:R-:W-:Y:S01]  /*4a20*/  IMAD.MOV.U32 R12, RZ, RZ, R24 ;  /* 0x000000ffff0c7224 */ /* 0x001fe200078e0018 */
[----:B------:R-:W-:Y:S01]  /*4a30*/  MOV R0, 0x4a70 ;  /* 0x00004a7000007802 */ /* 0x000fe20000000f00 */
[----:B------:R-:W-:Y:S01]  /*4a40*/  IMAD.MOV.U32 R13, RZ, RZ, R25 ;  /* 0x000000ffff0d7224 */ /* 0x000fe200078e0019 */
[----:B------:R-:W-:Y:S02]  /*4a50*/  IADD3 R20, R20, -0x100000, RZ ;  /* 0xfff0000014147810 */ /* 0x000fe40007ffe0ff */
[----:B-123--:R-:W-:Y:S05]  /*4a60*/  CALL.REL.NOINC `($__internal_8_$__cuda_sm20_dblrcp_rn_slowpath_v3) ;  /* 0x000066c000007944 */ /* 0x00efea0003c00000 */
.L_x_9570:
[----:B------:R-:W-:Y:S05]  /*4a70*/  BSYNC B2 ;  /* 0x0000000000027941 */ /* 0x000fea0003800000 */
.L_x_9569:
[----:B------:R-:W4:-:S04]  /*4a80*/  DFMA R10, RZ, R8, 1 ;  /* 0x3ff00000ff0a742b */ /* 0x000f080000000008 */
[----:B0-----:R-:W0:-:S04]  /*4a90*/  DADD R12, RZ, -R8 ;  /* 0x00000000ff0c7229 */ /* 0x001e080000000808 */
[----:B-12-4-:R1:W2:-:S04]  /*4aa0*/  DMUL R8, R10, R14 ;  /* 0x0000000e0a087228 */ /* 0x0162880000000000 */
[----:B0-----:R1:W0:Y:S01]  /*4ab0*/  DMUL R10, R12, R14 ;  /* 0x0000000e0c0a7228 */ /* 0x0012220000000000 */
[----:B------:R-:W-:Y:S05]  /*4ac0*/  BRA `(.L_x_9564) ;  /* 0x0000046000007947 */ /* 0x000fea0003800000 */
.L_x_9566:
[----:B--2-4-:R-:W0:Y:S01]  /*4ad0*/  MUFU.RCP64H R9, R13 ;  /* 0x0000000d00097308 */ /* 0x014e220000001800 */
[----:B------:R-:W-:Y:S01]  /*4ae0*/  IADD3 R8, R13, 0x300402, RZ ;  /* 0x003004020d087810 */ /* 0x000fe20007ffe0ff */
[----:B------:R-:W-:Y:S03]  /*4af0*/  BSSY B2, `(.L_x_9571) ;  /* 0x000000c000027945 */ /* 0x000fe60003800000 */
[----:B------:R-:W-:Y:S02]  /*4b00*/  FSETP.GEU.AND P0, PT, |R8|, 5.8789094863358348022e-39, PT ;  /* 0x004004020800780b */ /* 0x000fe40003f0e200 */
[----:B0-----:R-:W0:-:S06]  /*4b10*/  DFMA R10, R8, -|R24|, 1 ;  /* 0x3ff00000080a742b */ /* 0x001e0c0000000c18 */
[----:B0-----:R-:W0:-:S06]  /*4b20*/  DFMA R10, R10, R10, R10 ;  /* 0x0000000a0a0a722b */ /* 0x001e0c000000000a */
[----:B0-----:R-:W0:-:S06]  /*4b30*/  DFMA R10, R8, R10, R8 ;  /* 0x0000000a080a722b */ /* 0x001e0c0000000008 */
[----:B0-----:R-:W0:-:S06]  /*4b40*/  DFMA R24, R10, -|R24|, 1 ;  /* 0x3ff000000a18742b */ /* 0x001e0c0000000c18 */
[----:B0-----:R0:W2:Y:S01]  /*4b50*/  DFMA R14, R10, R24, R10 ;  /* 0x000000180a0e722b */ /* 0x0010a2000000000a */
[----:B------:R-:W-:Y:S05]  /*4b60*/  @P0 BRA `(.L_x_9572) ;  /* 0x0000004000000947 */ /* 0x000fea0003800000 */
[----:B------:R-:W-:Y:S02]  /*4b70*/  LOP3.LUT R20, R13, 0x7fffffff, RZ, 0xc0, !PT ;  /* 0x7fffffff0d147812 */ /* 0x000fe400078ec0ff */
[----:B------:R-:W-:Y:S02]  /*4b80*/  MOV R0, 0x4bb0 ;  /* 0x00004bb000007802 */ /* 0x000fe40000000f00 */
[----:B------:R-:W-:Y:S02]  /*4b90*/  IADD3 R20, R20, -0x100000, RZ ;  /* 0xfff0000014147810 */ /* 0x000fe40007ffe0ff */
[----:B0123--:R-:W-:Y:S05]  /*4ba0*/  CALL.REL.NOINC `($__internal_8_$__cuda_sm20_dblrcp_rn_slowpath_v3) ;  /* 0x0000658000007944 */ /* 0x00ffea0003c00000 */
.L_x_9572:
[----:B------:R-:W-:Y:S05]  /*4bb0*/  BSYNC B2 ;  /* 0x0000000000027941 */ /* 0x000fea0003800000 */
.L_x_9571:
[----:B------:R4:W0:Y:S01]  /*4bc0*/  DADD R12, -RZ, |R26| ;  /* 0x00000000ff0c7229 */ /* 0x000822000000051a */
[----:B-12---:R-:W-:Y:S01]  /*4bd0*/  IMAD.MOV.U32 R8, RZ, RZ, R14 ;  /* 0x000000ffff087224 */ /* 0x006fe200078e000e */
[----:B------:R-:W-:Y:S01]  /*4be0*/  CS2R R38, SRZ ;  /* 0x0000000000267805 */ /* 0x000fe2000001ff00 */
[----:B------:R-:W-:Y:S01]  /*4bf0*/  IMAD.MOV.U32 R9, RZ, RZ, R15 ;  /* 0x000000ffff097224 */ /* 0x000fe200078e000f */
[----:B------:R-:W-:Y:S02]  /*4c00*/  MOV R14, 0x4c20 ;  /* 0x00004c20000e7802 */ /* 0x000fe40000000f00 */
[----:B0--34-:R-:W-:Y:S05]  /*4c10*/  CALL.REL.NOINC `($__internal_9_$__cuda_sm20_div_rn_f64_full) ;  /* 0x0000678000007944 */ /* 0x019fea0003c00000 */
[----:B------:R-:W-:Y:S02]  /*4c20*/  IMAD.MOV.U32 R10, RZ, RZ, R46 ;  /* 0x000000ffff0a7224 */ /* 0x000fe400078e002e */
[----:B------:R-:W-:Y:S01]  /*4c30*/  IMAD.MOV.U32 R11, RZ, RZ, R47 ;  /* 0x000000ffff0b7224 */ /* 0x000fe200078e002f */
[----:B------:R-:W-:Y:S05]  /*4c40*/  BRA `(.L_x_9564) ;  /* 0x000002e000007947 */ /* 0x000fea0003800000 */
.L_x_9565:
        /* <DEDUP_REMOVED lines=23> */
.L_x_9574:
[----:B------:R-:W-:Y:S05]  /*4dc0*/  BSYNC B2 ;  /* 0x0000000000027941 */ /* 0x000fea0003800000 */
.L_x_9573:
        /* <DEDUP_REMOVED lines=17> */
.L_x_9576:
[----:B------:R-:W-:Y:S05]  /*4ee0*/  BSYNC B2 ;  /* 0x0000000000027941 */ /* 0x000fea0003800000 */
.L_x_9575:
[----:B------:R-:W4:-:S04]  /*4ef0*/  DADD R10, RZ, R8 ;  /* 0x00000000ff0a7229 */ /* 0x000f080000000008 */
[----:B0-----:R-:W0:-:S04]  /*4f00*/  DFMA R12, RZ, R8, -1 ;  /* 0xbff00000ff0c742b */ /* 0x001e080000000008 */
[----:B-12-4-:R1:W2:-:S04]  /*4f10*/  DMUL R8, R10, R14 ;  /* 0x0000000e0a087228 */ /* 0x0162880000000000 */
[----:B0-----:R1:W0:-:S06]  /*4f20*/  DMUL R10, R12, R14 ;  /* 0x0000000e0c0a7228 */ /* 0x00120c0000000000 */
.L_x_9564:
[----:B--2---:R-:W-:Y:S05]  /*4f30*/  BSYNC B1 ;  /* 0x0000000000017941 */ /* 0x004fea0003800000 */
.L_x_9563:
[----:B------:R-:W-:Y:S01]  /*4f40*/  IADD3 R37, R23, 0x80, RZ ;  /* 0x0000008017257810 */ /* 0x000fe20007ffe0ff */
[----:B------:R-:W-:Y:S01]  /*4f50*/  BSSY B1, `(.L_x_9577) ;  /* 0x000009e000017945 */ /* 0x000fe20003800000 */
[----:B------:R-:W-:Y:S01]  /*4f60*/  CS2R R30, SRZ ;  /* 0x00000000001e7805 */ /* 0x000fe2000001ff00 */
[----:B------:R-:W-:Y:S01]  /*4f70*/  CS2R R28, SRZ ;  /* 0x00000000001c7805 */ /* 0x000fe2000001ff00 */
[----:B------:R-:W-:-:S13]  /*4f80*/  ISETP.GE.AND P0, PT, R37, R22, PT ;  /* 0x000000162500720c */ /* 0x000fda0003f06270 */
[----:B------:R-:W-:Y:S05]  /*4f90*/  @P0 BRA `(.L_x_9578) ;  /* 0x0000099000000947 */ /* 0x000fea0003800000 */
[----:B-1-3-5:R-:W1:Y:S01]  /*4fa0*/  DSETP.GTU.AND P2, PT, |R16|, +INF , PT ;  /* 0x7ff000001000742a */ /* 0x02ae620003f4c200 */
[----:B------:R-:W-:Y:S02]  /*4fb0*/  IMAD.MOV.U32 R0, RZ, RZ, 0x1 ;  /* 0x00000001ff007424 */ /* 0x000fe400078e00ff */
[----:B------:R-:W-:Y:S02]  /*4fc0*/  IMAD.MOV.U32 R28, RZ, RZ, 0x0 ;  /* 0x00000000ff1c7424 */ /* 0x000fe400078e00ff */
[----:B------:R-:W-:Y:S02]  /*4fd0*/  IMAD.MOV.U32 R29, RZ, RZ, 0x7ff80000 ;  /* 0x7ff80000ff1d7424 */ /* 0x000fe400078e00ff */
[----:B------:R-:W-:Y:S02]  /*4fe0*/  IMAD.MOV.U32 R30, RZ, RZ, 0x0 ;  /* 0x00000000ff1e7424 */ /* 0x000fe400078e00ff */
        /* <DEDUP_REMOVED lines=27> */
[----:B------:R2:W3:-:S10]  /*51a0*/  DADD R20, -RZ, |R16| ;  /* 0x00000000ff147229 */ /* 0x0004d40000000510 */
[----:B-1----:R-:W-:Y:S05]  /*51b0*/  @!P0 BRA P2, `(.L_x_9580) ;  /* 0x000002f000008947 */ /* 0x002fea0001000000 */
[----:B--23--:R-:W1:Y:S01]  /*51c0*/  MUFU.RCP64H R13, R17 ;  /* 0x00000011000d7308 */ /* 0x00ce620000001800 */
[----:B------:R-:W-:Y:S01]  /*51d0*/  IMAD.MOV.U32 R12, RZ, RZ, 0x1 ;  /* 0x00000001ff0c7424 */ /* 0x000fe200078e00ff */
[----:B------:R-:W-:Y:S01]  /*51e0*/  FSETP.GEU.AND P2, PT, |R19|, 6.5827683646048100446e-37, PT ;  /* 0x036000001300780b */ /* 0x000fe20003f4e200 */
[----:B------:R-:W-:Y:S04]  /*51f0*/  BSSY B2, `(.L_x_9581) ;  /* 0x0000014000027945 */ /* 0x000fe80003800000 */
[----:B-1----:R-:W1:-:S06]  /*5200*/  DFMA R14, R12, -R16, 1 ;  /* 0x3ff000000c0e742b */ /* 0x002e4c0000000810 */
[----:B-1----:R-:W1:-:S06]  /*5210*/  DFMA R14, R14, R14, R14 ;  /* 0x0000000e0e0e722b */ /* 0x002e4c000000000e */
[----:B-1----:R-:W1:-:S06]  /*5220*/  DFMA R14, R12, R14, R12 ;  /* 0x0000000e0c0e722b */ /* 0x002e4c000000000c */
[----:B-1----:R-:W1:-:S06]  /*5230*/  DFMA R12, R14, -R16, 1 ;  /* 0x3ff000000e0c742b */ /* 0x002e4c0000000810 */
[----:B-1----:R-:W1:-:S06]  /*5240*/  DFMA R12, R14, R12, R14 ;  /* 0x0000000c0e0c722b */ /* 0x002e4c000000000e */
[----:B-1----:R-:W1:-:S06]  /*5250*/  DMUL R24, R12, R18 ;  /* 0x000000120c187228 */ /* 0x002e4c0000000000 */
[----:B-1----:R-:W1:-:S06]  /*5260*/  DFMA R14, R24, -R16, R18 ;  /* 0x80000010180e722b */ /* 0x002e4c0000000012 */
[----:B-1----:R-:W1:-:S10]  /*5270*/  DFMA R24, R12, R14, R24 ;  /* 0x0000000e0c18722b */ /* 0x002e540000000018 */
[----:B-1----:R-:W-:-:S05]  /*5280*/  FFMA R0, RZ, R17, R25 ;  /* 0x00000011ff007223 */ /* 0x002fca0000000019 */
[----:B------:R-:W-:-:S13]  /*5290*/  FSETP.GT.AND P0, PT, |R0|, 1.469367938527859385e-39, PT ;  /* 0x001000000000780b */ /* 0x000fda0003f04200 */
[----:B------:R-:W-:Y:S05]  /*52a0*/  @P0 BRA P2, `(.L_x_9582) ;  /* 0x0000008000000947 */ /* 0x000fea0001000000 */
[----:B------:R-:W-:Y:S01]  /*52b0*/  IMAD.MOV.U32 R38, RZ, RZ, R18 ;  /* 0x000000ffff267224 */ /* 0x000fe200078e0012 */
[----:B------:R-:W-:Y:S01]  /*52c0*/  MOV R14, 0x5310 ;  /* 0x00005310000e7802 */ /* 0x000fe20000000f00 */
[----:B------:R-:W-:Y:S02]  /*52d0*/  IMAD.MOV.U32 R39, RZ, RZ, R19 ;  /* 0x000000ffff277224 */ /* 0x000fe400078e0013 */
[----:B------:R-:W-:Y:S02]  /*52e0*/  IMAD.MOV.U32 R12, RZ, RZ, R16 ;  /* 0x000000ffff0c7224 */ /* 0x000fe400078e0010 */
[----:B------:R-:W-:Y:S02]  /*52f0*/  IMAD.MOV.U32 R13, RZ, RZ, R17 ;  /* 0x000000ffff0d7224 */ /* 0x000fe400078e0011 */
[----:B0-----:R-:W-:Y:S05]  /*5300*/  CALL.REL.NOINC `($__internal_9_$__cuda_sm20_div_rn_f64_full) ;  /* 0x0000609000007944 */ /* 0x001fea0003c00000 */
[----:B------:R-:W-:Y:S02]  /*5310*/  IMAD.MOV.U32 R24, RZ, RZ, R46 ;  /* 0x000000ffff187224 */ /* 0x000fe400078e002e */
[----:B------:R-:W-:Y:S02]  /*5320*/  IMAD.MOV.U32 R25, RZ, RZ, R47 ;  /* 0x000000ffff197224 */ /* 0x000fe400078e002f */
.L_x_9582:
[----:B------:R-:W-:Y:S05]  /*5330*/  BSYNC B2 ;  /* 0x0000000000027941 */ /* 0x000fea0003800000 */
.L_x_9581:
[----:B------:R-:W2:Y:S01]  /*5340*/  DFMA R18, R24, R18, R16 ;  /* 0x000000121812722b */ /* 0x000ea20000000010 */
[----:B------:R-:W-:Y:S05]  /*5350*/  BSSY B2, `(.L_x_9583) ;  /* 0x0000010000027945 */ /* 0x000fea0003800000 */
[----:B--2---:R-:W2:Y:S04]  /*5360*/  MUFU.RCP64H R13, R19 ;  /* 0x00000013000d7308 */ /* 0x004ea80000001800 */
[----:B------:R-:W-:-:S04]  /*5370*/  IADD3 R12, R19, 0x300402, RZ ;  /* 0x00300402130c7810 */ /* 0x000fc80007ffe0ff */
[----:B------:R-:W-:Y:S02]  /*5380*/  FSETP.GEU.AND P0, PT, |R12|, 5.8789094863358348022e-39, PT ;  /* 0x004004020c00780b */ /* 0x000fe40003f0e200 */
[----:B--2---:R-:W2:-:S06]  /*5390*/  DFMA R14, -R18, R12, 1 ;  /* 0x3ff00000120e742b */ /* 0x004e8c000000010c */
[----:B--2---:R-:W2:-:S06]  /*53a0*/  DFMA R14, R14, R14, R14 ;  /* 0x0000000e0e0e722b */ /* 0x004e8c000000000e */
[----:B--2---:R-:W2:-:S06]  /*53b0*/  DFMA R14, R12, R14, R12 ;  /* 0x0000000e0c0e722b */ /* 0x004e8c000000000c */
[----:B--2---:R-:W2:-:S06]  /*53c0*/  DFMA R16, -R18, R14, 1 ;  /* 0x3ff000001210742b */ /* 0x004e8c000000010e */
[----:B--2---:R2:W3:Y:S01]  /*53d0*/  DFMA R14, R14, R16, R14 ;  /* 0x000000100e0e722b */ /* 0x0044e2000000000e */
[----:B------:R-:W-:Y:S05]  /*53e0*/  @P0 BRA `(.L_x_9584) ;  /* 0x0000006000000947 */ /* 0x000fea0003800000 */
[----:B------:R-:W-:Y:S01]  /*53f0*/  LOP3.LUT R20, R19, 0x7fffffff, RZ, 0xc0, !PT ;  /* 0x7fffffff13147812 */ /* 0x000fe200078ec0ff */
[----:B------:R-:W-:Y:S01]  /*5400*/  IMAD.MOV.U32 R12, RZ, RZ, R18 ;  /* 0x000000ffff0c7224 */ /* 0x000fe200078e0012 */
[----:B------:R-:W-:Y:S01]  /*5410*/  MOV R0, 0x5450 ;  /* 0x0000545000007802 */ /* 0x000fe20000000f00 */
[----:B------:R-:W-:Y:S01]  /*5420*/  IMAD.MOV.U32 R13, RZ, RZ, R19 ;  /* 0x000000ffff0d7224 */ /* 0x000fe200078e0013 */
[----:B------:R-:W-:Y:S02]  /*5430*/  IADD3 R20, R20, -0x100000, RZ ;  /* 0xfff0000014147810 */ /* 0x000fe40007ffe0ff */
[----:B0123--:R-:W-:Y:S05]  /*5440*/  CALL.REL.NOINC `($__internal_8_$__cuda_sm20_dblrcp_rn_slowpath_v3) ;  /* 0x00005ce000007944 */ /* 0x00ffea0003c00000 */
.L_x_9584:
[----:B------:R-:W-:Y:S05]  /*5450*/  BSYNC B2 ;  /* 0x0000000000027941 */ /* 0x000fea0003800000 */
.L_x_9583:
[----:B------:R-:W4:-:S04]  /*5460*/  DFMA R28, RZ, R24, 1 ;  /* 0x3ff00000ff1c742b */ /* 0x000f080000000018 */
[----:B------:R-:W5:-:S04]  /*5470*/  DADD R24, RZ, -R24 ;  /* 0x00000000ff187229 */ /* 0x000f480000000818 */
[----:B-1-34-:R1:W3:-:S04]  /*5480*/  DMUL R28, R28, R14 ;  /* 0x0000000e1c1c7228 */ /* 0x01a2c80000000000 */
[----:B-----5:R1:W4:Y:S01]  /*5490*/  DMUL R30, R24, R14 ;  /* 0x0000000e181e7228 */ /* 0x0203220000000000 */
[----:B------:R-:W-:Y:S05]  /*54a0*/  BRA `(.L_x_9578) ;  /* 0x0000048000007947 */ /* 0x000fea0003800000 */
.L_x_9580:
[----:B--23--:R-:W1:Y:S01]  /*54b0*/  MUFU.RCP64H R13, R21 ;  /* 0x00000015000d7308 */ /* 0x00ce620000001800 */
[----:B------:R-:W-:Y:S01]  /*54c0*/  IADD3 R12, R21, 0x300402, RZ ;  /* 0x00300402150c7810 */ /* 0x000fe20007ffe0ff */
[----:B------:R-:W-:Y:S03]  /*54d0*/  BSSY B2, `(.L_x_9585) ;  /* 0x000000e000027945 */ /* 0x000fe60003800000 */
[----:B------:R-:W-:Y:S02]  /*54e0*/  FSETP.GEU.AND P0, PT, |R12|, 5.8789094863358348022e-39, PT ;  /* 0x004004020c00780b */ /* 0x000fe40003f0e200 */
[----:B-1----:R-:W1:-:S06]  /*54f0*/  DFMA R14, R12, -|R16|, 1 ;  /* 0x3ff000000c0e742b */ /* 0x002e4c0000000c10 */
[----:B-1----:R-:W1:-:S06]  /*5500*/  DFMA R14, R14, R14, R14 ;  /* 0x0000000e0e0e722b */ /* 0x002e4c000000000e */
[----:B-1----:R-:W1:-:S06]  /*5510*/  DFMA R14, R12, R14, R12 ;  /* 0x0000000e0c0e722b */ /* 0x002e4c000000000c */
[----:B-1----:R-:W1:-:S06]  /*5520*/  DFMA R16, R14, -|R16|, 1 ;  /* 0x3ff000000e10742b */ /* 0x002e4c0000000c10 */
[----:B-1----:R1:W2:Y:S01]  /*5530*/  DFMA R14, R14, R16, R14 ;  /* 0x000000100e0e722b */ /* 0x0022a2000000000e */
[----:B------:R-:W-:Y:S05]  /*5540*/  @P0 BRA `(.L_x_9586) ;  /* 0x0000006000000947 */ /* 0x000fea0003800000 */
[----:B------:R-:W-:Y:S01]  /*5550*/  LOP3.LUT R0, R21, 0x7fffffff, RZ, 0xc0, !PT ;  /* 0x7fffffff15007812 */ /* 0x000fe200078ec0ff */
[----:B------:R-:W-:Y:S02]  /*5560*/  IMAD.MOV.U32 R12, RZ, RZ, R20 ;  /* 0x000000ffff0c7224 */ /* 0x000fe400078e0014 */
[----:B------:R-:W-:Y:S01]  /*5570*/  IMAD.MOV.U32 R13, RZ, RZ, R21 ;  /* 0x000000ffff0d7224 */ /* 0x000fe200078e0015 */
[----:B------:R-:W-:Y:S02]  /*5580*/  IADD3 R20, R0, -0x100000, RZ ;  /* 0xfff0000000147810 */ /* 0x000fe40007ffe0ff */
[----:B------:R-:W-:Y:S02]  /*5590*/  MOV R0, 0x55b0 ;  /* 0x000055b000007802 */ /* 0x000fe40000000f00 */
[----:B012---:R-:W-:Y:S05]  /*55a0*/  CALL.REL.NOINC `($__internal_8_$__cuda_sm20_dblrcp_rn_slowpath_v3) ;  /* 0x00005b8000007944 */ /* 0x007fea0003c00000 */
.L_x_9586:
[----:B------:R-:W-:Y:S05]  /*55b0*/  BSYNC B2 ;  /* 0x0000000000027941 */ /* 0x000fea0003800000 */
.L_x_9585:
[----:B------:R3:W4:Y:S01]  /*55c0*/  DADD R12, -RZ, |R18| ;  /* 0x00000000ff0c7229 */ /* 0x0007220000000512 */
[----:B-12---:R-:W-:Y:S01]  /*55d0*/  IMAD.MOV.U32 R28, RZ, RZ, R14 ;  /* 0x000000ffff1c7224 */ /* 0x006fe200078e000e */
[----:B------:R-:W-:Y:S01]  /*55e0*/  CS2R R38, SRZ ;  /* 0x0000000000267805 */ /* 0x000fe2000001ff00 */
[----:B------:R-:W-:Y:S01]  /*55f0*/  IMAD.MOV.U32 R29, RZ, RZ, R15 ;  /* 0x000000ffff1d7224 */ /* 0x000fe200078e000f */
[----:B------:R-:W-:-:S02]  /*5600*/  MOV R14, 0x5620 ;  /* 0x00005620000e7802 */ /* 0x000fc40000000f00 */
[----:B0--34-:R-:W-:Y:S05]  /*5610*/  CALL.REL.NOINC `($__internal_9_$__cuda_sm20_div_rn_f64_full) ;  /* 0x00005d8000007944 */ /* 0x019fea0003c00000 */
[----:B------:R-:W-:Y:S02]  /*5620*/  IMAD.MOV.U32 R30, RZ, RZ, R46 ;  /* 0x000000ffff1e7224 */ /* 0x000fe400078e002e */
[----:B------:R-:W-:Y:S01]  /*5630*/  IMAD.MOV.U32 R31, RZ, RZ, R47 ;  /* 0x000000ffff1f7224 */ /* 0x000fe200078e002f */
[----:B------:R-:W-:Y:S05]  /*5640*/  BRA `(.L_x_9578) ;  /* 0x000002e000007947 */ /* 0x000fea0003800000 */
.L_x_9579:
[----:B------:R-:W1:Y:S01]  /*5650*/  MUFU.RCP64H R13, R19 ;  /* 0x00000013000d7308 */ /* 0x000e620000001800 */
        /* <DEDUP_REMOVED lines=22> */
.L_x_9588:
[----:B------:R-:W-:Y:S05]  /*57c0*/  BSYNC B2 ;  /* 0x0000000000027941 */ /* 0x000fea0003800000 */
.L_x_9587:
        /* <DEDUP_REMOVED lines=17> */
.L_x_9590:
[----:B------:R-:W-:Y:S05]  /*58e0*/  BSYNC B2 ;  /* 0x0000000000027941 */ /* 0x000fea0003800000 */
.L_x_9589:
[----:B------:R-:W4:-:S04]  /*58f0*/  DADD R28, RZ, R24 ;  /* 0x00000000ff1c7229 */ /* 0x000f080000000018 */
[----:B------:R-:W5:-:S04]  /*5900*/  DFMA R24, RZ, R24, -1 ;  /* 0xbff00000ff18742b */ /* 0x000f480000000018 */
[----:B-1-34-:R1:W3:-:S04]  /*5910*/  DMUL R28, R28, R14 ;  /* 0x0000000e1c1c7228 */ /* 0x01a2c80000000000 */
[----:B-----5:R1:W4:-:S06]  /*5920*/  DMUL R30, R24, R14 ;  /* 0x0000000e181e7228 */ /* 0x02030c0000000000 */
.L_x_9578:
[----:B---3--:R-:W-:Y:S05]  /*5930*/  BSYNC B1 ;  /* 0x0000000000017941 */ /* 0x008fea0003800000 */
.L_x_9577:
[----:B------:R-:W-:Y:S01]  /*5940*/  IADD3 R3, R23, 0x100, RZ ;  /* 0x0000010017037810 */ /* 0x000fe20007ffe0ff */
[----:B------:R-:W-:Y:S01]  /*5950*/  BSSY B1, `(.L_x_9591) ;  /* 0x000009f000017945 */ /* 0x000fe20003800000 */
[----:B-1---5:R-:W-:Y:S01]  /*5960*/  CS2R R18, SRZ ;  /* 0x0000000000127805 */ /* 0x022fe2000001ff00 */
[----:B------:R-:W-:Y:S01]  /*5970*/  CS2R R26, SRZ ;  /* 0x00000000001a7805 */ /* 0x000fe2000001ff00 */
[----:B------:R-:W-:Y:S01]  /*5980*/  ISETP.GE.AND P0, PT, R3, R22, PT ;  /* 0x000000160300720c */ /* 0x000fe20003f06270 */
[----:B------:R-:W-:-:S12]  /*5990*/  CS2R R24, SRZ ;  /* 0x0000000000187805 */ /* 0x000fd8000001ff00 */
[----:B------:R-:W-:Y:S05]  /*59a0*/  @P0 BRA `(.L_x_9592) ;  /* 0x0000099000000947 */ /* 0x000fea0003800000 */
[----:B------:R-:W1:Y:S01]  /*59b0*/  DSETP.GTU.AND P2, PT, |R32|, +INF , PT ;  /* 0x7ff000002000742a */ /* 0x000e620003f4c200 */
        /* <DEDUP_REMOVED lines=31> */
[----:B--2---:R2:W3:-:S10]  /*5bb0*/  DADD R16, -RZ, |R32| ;  /* 0x00000000ff107229 */ /* 0x0044d40000000520 */
        /* <DEDUP_REMOVED lines=21> */
[----:B0---4-:R-:W-:Y:S05]  /*5d10*/  CALL.REL.NOINC `($__internal_9_$__cuda_sm20_div_rn_f64_full) ;  /* 0x0000568000007944 */ /* 0x011fea0003c00000 */
[----:B------:R-:W-:Y:S02]  /*5d20*/  IMAD.MOV.U32 R16, RZ, RZ, R46 ;  /* 0x000000ffff107224 */ /* 0x000fe400078e002e */
[----:B------:R-:W-:Y:S02]  /*5d30*/  IMAD.MOV.U32 R17, RZ, RZ, R47 ;  /* 0x000000ffff117224 */ /* 0x000fe400078e002f */
.L_x_9596:
[----:B------:R-:W-:Y:S05]  /*5d40*/  BSYNC B2 ;  /* 0x0000000000027941 */ /* 0x000fea0003800000 */
.L_x_9595:
        /* <DEDUP_REMOVED lines=11> */
[----:B--2---:R-:W-:Y:S01]  /*5e00*/  LOP3.LUT R20, R33, 0x7fffffff, RZ, 0xc0, !PT ;  /* 0x7fffffff21147812 */ /* 0x004fe200078ec0ff */
[----:B------:R-:W-:Y:S01]  /*5e10*/  IMAD.MOV.U32 R12, RZ, RZ, R32 ;  /* 0x000000ffff0c7224 */ /* 0x000fe200078e0020 */
[----:B------:R-:W-:Y:S01]  /*5e20*/  MOV R0, 0x5e60 ;  /* 0x00005e6000007802 */ /* 0x000fe20000000f00 */
[----:B------:R-:W-:Y:S01]  /*5e30*/  IMAD.MOV.U32 R13, RZ, RZ, R33 ;  /* 0x000000ffff0d7224 */ /* 0x000fe200078e0021 */
[----:B------:R-:W-:Y:S02]  /*5e40*/  IADD3 R20, R20, -0x100000, RZ ;  /* 0xfff0000014147810 */ /* 0x000fe40007ffe0ff */
[----:B01-34-:R-:W-:Y:S05]  /*5e50*/  CALL.REL.NOINC `($__internal_8_$__cuda_sm20_dblrcp_rn_slowpath_v3) ;  /* 0x000052d000007944 */ /* 0x01bfea0003c00000 */
.L_x_9598:
[----:B------:R-:W-:Y:S05]  /*5e60*/  BSYNC B2 ;  /* 0x0000000000027941 */ /* 0x000fea0003800000 */
.L_x_9597:
[----:B------:R-:W5:-:S04]  /*5e70*/  DFMA R24, RZ, R16, 1 ;  /* 0x3ff00000ff18742b */ /* 0x000f480000000010 */
[----:B------:R-:W2:-:S04]  /*5e80*/  DADD R16, RZ, -R16 ;  /* 0x00000000ff107229 */ /* 0x000e880000000810 */
[----:B-1-3-5:R1:W3:-:S04]  /*5e90*/  DMUL R24, R24, R14 ;  /* 0x0000000e18187228 */ /* 0x02a2c80000000000 */
[----:B--2---:R1:W2:Y:S01]  /*5ea0*/  DMUL R26, R16, R14 ;  /* 0x0000000e101a7228 */ /* 0x0042a20000000000 */
[----:B------:R-:W-:Y:S05]  /*5eb0*/  BRA `(.L_x_9592) ;  /* 0x0000048000007947 */ /* 0x000fea0003800000 */
.L_x_9594:
        /* <DEDUP_REMOVED lines=11> */
[----:B------:R-:W-:Y:S01]  /*5f70*/  IMAD.MOV.U32 R12, RZ, RZ, R16 ;  /* 0x000000ffff0c7224 */ /* 0x000fe200078e0010 */
[----:B------:R-:W-:Y:S01]  /*5f80*/  MOV R0, 0x5fc0 ;  /* 0x00005fc000007802 */ /* 0x000fe20000000f00 */
[----:B------:R-:W-:Y:S01]  /*5f90*/  IMAD.MOV.U32 R13, RZ, RZ, R17 ;  /* 0x000000ffff0d7224 */ /* 0x000fe200078e0011 */
[----:B------:R-:W-:Y:S02]  /*5fa0*/  IADD3 R20, R20, -0x100000, RZ ;  /* 0xfff0000014147810 */ /* 0x000fe40007ffe0ff */
[----:B012-4-:R-:W-:Y:S05]  /*5fb0*/  CALL.REL.NOINC `($__internal_8_$__cuda_sm20_dblrcp_rn_slowpath_v3) ;  /* 0x0000517000007944 */ /* 0x017fea0003c00000 */
.L_x_9600:
[----:B------:R-:W-:Y:S05]  /*5fc0*/  BSYNC B2 ;  /* 0x0000000000027941 */ /* 0x000fea0003800000 */
.L_x_9599:
[----:B------:R3:W4:Y:S01]  /*5fd0*/  DADD R12, -RZ, |R34| ;  /* 0x00000000ff0c7229 */ /* 0x0007220000000522 */
        /* <DEDUP_REMOVED lines=8> */
.L_x_9593:
        /* <DEDUP_REMOVED lines=9> */
[----:B-12---:R-:W1:-:S06]  /*60f0*/  DMUL R16, R12, R32 ;  /* 0x000000200c107228 */ /* 0x006e4c0000000000 */
        /* <DEDUP_REMOVED lines=13> */
.L_x_9602:
[----:B------:R-:W-:Y:S05]  /*61d0*/  BSYNC B2 ;  /* 0x0000000000027941 */ /* 0x000fea0003800000 */
.L_x_9601:
        /* <DEDUP_REMOVED lines=17> */
.L_x_9604:
[----:B------:R-:W-:Y:S05]  /*62f0*/  BSYNC B2 ;  /* 0x0000000000027941 */ /* 0x000fea0003800000 */
.L_x_9603:
[----:B------:R-:W5:-:S04]  /*6300*/  DADD R24, RZ, R16 ;  /* 0x00000000ff187229 */ /* 0x000f480000000010 */
[----:B------:R-:W2:-:S04]  /*6310*/  DFMA R16, RZ, R16, -1 ;  /* 0xbff00000ff10742b */ /* 0x000e880000000010 */
[----:B-1-3-5:R1:W3:-:S04]  /*6320*/  DMUL R24, R24, R14 ;  /* 0x0000000e18187228 */ /* 0x02a2c80000000000 */
[----:B--2---:R1:W2:-:S06]  /*6330*/  DMUL R26, R16, R14 ;  /* 0x0000000e101a7228 */ /* 0x00428c0000000000 */
.L_x_9592:
[----:B---3--:R-:W-:Y:S05]  /*6340*/  BSYNC B1 ;  /* 0x0000000000017941 */ /* 0x008fea0003800000 */
.L_x_9591:
[----:B------:R-:W-:Y:S01]  /*6350*/  IADD3 R3, R23, 0x180, RZ ;  /* 0x0000018017037810 */ /* 0x000fe20007ffe0ff */
[----:B------:R-:W-:Y:S01]  /*6360*/  BSSY B1, `(.L_x_9605) ;  /* 0x000009d000017945 */ /* 0x000fe20003800000 */
[----:B-12---:R-:W-:Y:S02]  /*6370*/  CS2R R16, SRZ ;  /* 0x0000000000107805 */ /* 0x006fe4000001ff00 */
[----:B------:R-:W-:-:S13]  /*6380*/  ISETP.GE.AND P0, PT, R3, R22, PT ;  /* 0x000000160300720c */ /* 0x000fda0003f06270 */
        /* <DEDUP_REMOVED lines=58> */
.L_x_9610:
[----:B------:R-:W-:Y:S05]  /*6730*/  BSYNC B2 ;  /* 0x0000000000027941 */ /* 0x000fea0003800000 */
.L_x_9609:
        /* <DEDUP_REMOVED lines=12> */
[----:B--2---:R-:W-:Y:S01]  /*6800*/  IMAD.MOV.U32 R12, RZ, RZ, R18 ;  /* 0x000000ffff0c7224 */ /* 0x004fe200078e0012 */
[----:B------:R-:W-:Y:S01]  /*6810*/  MOV R0, 0x6850 ;  /* 0x0000685000007802 */ /* 0x000fe20000000f00 */
[----:B------:R-:W-:Y:S01]  /*6820*/  IMAD.MOV.U32 R13, RZ, RZ, R19 ;  /* 0x000000ffff0d7224 */ /* 0x000fe200078e0013 */
[----:B------:R-:W-:Y:S02]  /*6830*/  IADD3 R20, R20, -0x100000, RZ ;  /* 0xfff0000014147810 */ /* 0x000fe40007ffe0ff */
[----:B01-34-:R-:W-:Y:S05]  /*6840*/  CALL.REL.NOINC `($__internal_8_$__cuda_sm20_dblrcp_rn_slowpath_v3) ;  /* 0x000048e000007944 */ /* 0x01bfea0003c00000 */
.L_x_9612:
[----:B------:R-:W-:Y:S05]  /*6850*/  BSYNC B2 ;  /* 0x0000000000027941 */ /* 0x000fea0003800000 */
.L_x_9611:
[----:B------:R-:W5:-:S04]  /*6860*/  DFMA R4, RZ, R16, 1 ;  /* 0x3ff00000ff04742b */ /* 0x000f480000000010 */
[----:B------:R-:W2:-:S04]  /*6870*/  DADD R18, RZ, -R16 ;  /* 0x00000000ff127229 */ /* 0x000e880000000810 */
[----:B-1-3-5:R1:W3:-:S04]  /*6880*/  DMUL R16, R4, R14 ;  /* 0x0000000e04107228 */ /* 0x02a2c80000000000 */
[----:B--2---:R1:W2:Y:S01]  /*6890*/  DMUL R18, R18, R14 ;  /* 0x0000000e12127228 */ /* 0x0042a20000000000 */
[----:B------:R-:W-:Y:S05]  /*68a0*/  BRA `(.L_x_9606) ;  /* 0x0000048000007947 */ /* 0x000fea0003800000 */
.L_x_9608:
        /* <DEDUP_REMOVED lines=16> */
.L_x_9614:
[----:B------:R-:W-:Y:S05]  /*69b0*/  BSYNC B2 ;  /* 0x0000000000027941 */ /* 0x000fea0003800000 */
.L_x_9613:
        /* <DEDUP_REMOVED lines=9> */
.L_x_9607:
        /* <DEDUP_REMOVED lines=23> */
.L_x_9616:
[----:B------:R-:W-:Y:S05]  /*6bc0*/  BSYNC B2 ;  /* 0x0000000000027941 */ /* 0x000fea0003800000 */
.L_x_9615:
        /* <DEDUP_REMOVED lines=17> */
.L_x_9618:
[----:B------:R-:W-:Y:S05]  /*6ce0*/  BSYNC B2 ;  /* 0x0000000000027941 */ /* 0x000fea0003800000 */
.L_x_9617:
[----:B------:R-:W5:-:S04]  /*6cf0*/  DADD R4, RZ, R16 ;  /* 0x00000000ff047229 */ /* 0x000f480000000010 */
[----:B------:R-:W2:-:S04]  /*6d00*/  DFMA R18, RZ, R16, -1 ;  /* 0xbff00000ff12742b */ /* 0x000e880000000010 */
[----:B-1-3-5:R1:W3:-:S04]  /*6d10*/  DMUL R16, R4, R14 ;  /* 0x0000000e04107228 */ /* 0x02a2c80000000000 */
[----:B--2---:R1:W2:-:S06]  /*6d20*/  DMUL R18, R18, R14 ;  /* 0x0000000e12127228 */ /* 0x00428c0000000000 */
.L_x_9606:
[----:B---3--:R-:W-:Y:S05]  /*6d30*/  BSYNC B1 ;  /* 0x0000000000017941 */ /* 0x008fea0003800000 */
.L_x_9605:
[----:B------:R-:W3:Y:S01]  /*6d40*/  LDC.U8 R32, c[0x0][0x184] ;  /* 0x00006100ff207b82 */ /* 0x000ee20000000000 */
[----:B------:R-:W-:Y:S01]  /*6d50*/  BSSY B6, `(.L_x_9619) ;  /* 0x000011f000067945 */ /* 0x000fe20003800000 */
[----:B------:R-:W-:Y:S05]  /*6d60*/  @P1 BRA `(.L_x_9620) ;  /* 0x000011d000001947 */ /* 0x000fea0003800000 */
[----:B------:R-:W5:Y:S02]  /*6d70*/  S2R R3, SR_TID.X ;  /* 0x0000000000037919 */ /* 0x000f640000002100 */
[----:B-----5:R-:W-:Y:S01]  /*6d80*/  IMAD R0, R2, 0x200, R3 ;  /* 0x0000020002007824 */ /* 0x020fe200078e0203 */
[----:B---3--:R-:W-:-:S03]  /*6d90*/  PRMT R3, R32, 0x9910, RZ ;  /* 0x0000991020037816 */ /* 0x008fc600000000ff */
[----:B-1----:R-:W-:Y:S02]  /*6da0*/  IMAD R4, R0, c[0x0][0x188], RZ ;  /* 0x0000620000047a24 */ /* 0x002fe400078e02ff */
        /* <DEDUP_REMOVED lines=17> */
.L_x_9624:
[----:B------:R-:W1:Y:S01]  /*6ec0*/  F2I.S64.F64.TRUNC R8, R8 ;  /* 0x0000000800087311 */ /* 0x000e62000030d900 */
[----:B------:R-:W-:Y:S02]  /*6ed0*/  IMAD.MOV.U32 R23, RZ, RZ, R37 ;  /* 0x000000ffff177224 */ /* 0x000fe400078e0025 */
[----:B-1----:R-:W-:-:S05]  /*6ee0*/  IMAD.MOV.U32 R3, RZ, RZ, R8 ;  /* 0x000000ffff037224 */ /* 0x002fca00078e0008 */
[----:B------:R1:W-:Y:S01]  /*6ef0*/  STG.E.U8 [R4.64], R3 ;  /* 0x0000000304007986 */ /* 0x0003e2000c101124 */
[----:B------:R-:W-:Y:S05]  /*6f00*/  BRA `(.L_x_9620) ;  /* 0x0000103000007947 */ /* 0x000fea0003800000 */
.L_x_9623:
        /* <DEDUP_REMOVED lines=10> */
.L_x_9627:
[----:B------:R-:W1:Y:S01]  /*6fb0*/  F2I.F64.TRUNC R9, R8 ;  /* 0x0000000800097311 */ /* 0x000e62000030d100 */
[----:B------:R-:W-:Y:S01]  /*6fc0*/  IMAD.MOV.U32 R23, RZ, RZ, R37 ;  /* 0x000000ffff177224 */ /* 0x000fe200078e0025 */
[----:B-1----:R1:W-:Y:S01]  /*6fd0*/  STG.E [R4.64], R9 ;  /* 0x0000000904007986 */ /* 0x0023e2000c101924 */
[----:B------:R-:W-:Y:S05]  /*6fe0*/  BRA `(.L_x_9620) ;  /* 0x00000f5000007947 */ /* 0x000fea0003800000 */
.L_x_9626:
[----:B------:R-:W1:Y:S01]  /*6ff0*/  F2I.F64.TRUNC R9, R8 ;  /* 0x0000000800097311 */ /* 0x000e62000030d100 */
[----:B------:R-:W-:Y:S01]  /*7000*/  IMAD.MOV.U32 R23, RZ, RZ, R37 ;  /* 0x000000ffff177224 */ /* 0x000fe200078e0025 */
[----:B-1----:R1:W-:Y:S01]  /*7010*/  STG.E.U16 [R4.64], R9 ;  /* 0x0000000904007986 */ /* 0x0023e2000c101524 */
[----:B------:R-:W-:Y:S05]  /*7020*/  BRA `(.L_x_9620) ;  /* 0x00000f1000007947 */ /* 0x000fea0003800000 */
.L_x_9622:
        /* <DEDUP_REMOVED lines=12> */
.L_x_9629:
[----:B------:R-:W1:Y:S01]  /*70f0*/  F2F.F32.F64 R0, R8 ;  /* 0x0000000800007310 */ /* 0x000e620000301000 */
[----:B------:R-:W1:Y:S01]  /*7100*/  DSETP.GEU.AND P0, PT, |R8|, c[0x2][0x0], PT ;  /* 0x008000000800762a */ /* 0x000e620003f0e200 */
[----:B------:R-:W-:-:S13]  /*7110*/  IMAD.MOV.U32 R23, RZ, RZ, R37 ;  /* 0x000000ffff177224 */ /* 0x000fda00078e0025 */
[----:B-1----:R-:W-:-:S05]  /*7120*/  @!P0 FMUL R0, R0, 1.175494350822287508e-38 ;  /* 0x0080000000008820 */ /* 0x002fca0000400000 */
[----:B------:R-:W-:-:S05]  /*7130*/  F2FP.PACK_AB R0, RZ, R0 ;  /* 0x00000000ff00723e */ /* 0x000fca00000000ff */
[----:B------:R1:W-:Y:S01]  /*7140*/  STG.E.U16 [R4.64], R0 ;  /* 0x0000000004007986 */ /* 0x0003e2000c101524 */
[----:B------:R-:W-:Y:S05]  /*7150*/  BRA `(.L_x_9620) ;  /* 0x00000de000007947 */ /* 0x000fea0003800000 */
.L_x_9628:
        /* <DEDUP_REMOVED lines=8> */
[----:B------:R-:W-:-:S03]  /*71e0*/  IMAD.MOV.U32 R23, RZ, RZ, R37 ;  /* 0x000000ffff177224 */ /* 0x000fc600078e0025 */
[----:B------:R-:W1:-:S03]  /*71f0*/  DSETP.GEU.AND P1, PT, |R8|, c[0x2][0x0], PT ;  /* 0x008000000800762a */ /* 0x000e460003f2e200 */
[----:B------:R-:W1:Y:S07]  /*7200*/  F2F.F32.F64 R6, R8 ;  /* 0x0000000800067310 */ /* 0x000e6e0000301000 */
[----:B0-----:R-:W-:-:S04]  /*7210*/  @!P0 FMUL R7, R7, 1.175494350822287508e-38 ;  /* 0x0080000007078820 */ /* 0x001fc80000400000 */
[----:B-1----:R-:W-:-:S05]  /*7220*/  @!P1 FMUL R6, R6, 1.175494350822287508e-38 ;  /* 0x0080000006069820 */ /* 0x002fca0000400000 */
[----:B------:R0:W-:Y:S01]  /*7230*/  STG.E.64 [R4.64], R6 ;  /* 0x0000000604007986 */ /* 0x0001e2000c101b24 */
[----:B------:R-:W-:Y:S05]  /*7240*/  BRA `(.L_x_9620) ;  /* 0x00000cf000007947 */ /* 0x000fea0003800000 */
.L_x_9631:
[----:B------:R-:W1:Y:S01]  /*7250*/  F2F.F32.F64 R3, R8 ;  /* 0x0000000800037310 */ /* 0x000e620000301000 */
[----:B------:R-:W1:Y:S01]  /*7260*/  DSETP.GEU.AND P0, PT, |R8|, c[0x2][0x0], PT ;  /* 0x008000000800762a */ /* 0x000e620003f0e200 */
[----:B------:R-:W-:-:S03]  /*7270*/  IMAD.MOV.U32 R23, RZ, RZ, R37 ;  /* 0x000000ffff177224 */ /* 0x000fc600078e0025 */
[----:B0-----:R-:W0:-:S03]  /*7280*/  DSETP.GEU.AND P1, PT, |R10|, c[0x2][0x0], PT ;  /* 0x008000000a00762a */ /* 0x001e060003f2e200 */
[----:B------:R-:W0:Y:S07]  /*7290*/  F2F.F32.F64 R0, R10 ;  /* 0x0000000a00007310 */ /* 0x000e2e0000301000 */
[----:B-1----:R-:W-:-:S04]  /*72a0*/  @!P0 FMUL R3, R3, 1.175494350822287508e-38 ;  /* 0x0080000003038820 */ /* 0x002fc80000400000 */
[----:B0-----:R-:W-:-:S05]  /*72b0*/  @!P1 FMUL R0, R0, 1.175494350822287508e-38 ;  /* 0x0080000000009820 */ /* 0x001fca0000400000 */
[----:B------:R-:W-:-:S05]  /*72c0*/  F2FP.PACK_AB R3, R0, R3 ;  /* 0x000000030003723e */ /* 0x000fca00000000ff */
[----:B------:R0:W-:Y:S01]  /*72d0*/  STG.E [R4.64], R3 ;  /* 0x0000000304007986 */ /* 0x0001e2000c101924 */
[----:B------:R-:W-:Y:S05]  /*72e0*/  BRA `(.L_x_9620) ;  /* 0x00000c5000007947 */ /* 0x000fea0003800000 */
.L_x_9630:
[----:B------:R1:W-:Y:S01]  /*72f0*/  STG.E.64 [R4.64], R8 ;  /* 0x0000000804007986 */ /* 0x0003e2000c101b24 */
[----:B------:R-:W-:Y:S01]  /*7300*/  IMAD.MOV.U32 R23, RZ, RZ, R37 ;  /* 0x000000ffff177224 */ /* 0x000fe200078e0025 */
[----:B------:R-:W-:Y:S05]  /*7310*/  BRA `(.L_x_9620) ;  /* 0x00000c2000007947 */ /* 0x000fea0003800000 */
.L_x_9621:
        /* <DEDUP_REMOVED lines=8> */
[----:B0-----:R-:W0:Y:S01]  /*73a0*/  DSETP.NEU.AND P0, PT, R10, RZ, PT ;  /* 0x000000ff0a00722a */ /* 0x001e220003f0d000 */
[----:B------:R-:W-:-:S05]  /*73b0*/  IMAD.MOV.U32 R23, RZ, RZ, R37 ;  /* 0x000000ffff177224 */ /* 0x000fca00078e0025 */
[----:B0-----:R-:W0:-:S06]  /*73c0*/  DSETP.NEU.OR P0, PT, R8, RZ, P0 ;  /* 0x000000ff0800722a */ /* 0x001e0c000070d400 */
[----:B0-----:R-:W-:-:S05]  /*73d0*/  SEL R3, RZ, 0x1, !P0 ;  /* 0x00000001ff037807 */ /* 0x001fca0004000000 */
[----:B------:R0:W-:Y:S01]  /*73e0*/  STG.E.U8 [R4.64], R3 ;  /* 0x0000000304007986 */ /* 0x0001e2000c101124 */
[----:B------:R-:W-:Y:S05]  /*73f0*/  BRA `(.L_x_9620) ;  /* 0x00000b4000007947 */ /* 0x000fea0003800000 */
.L_x_9634:
[----:B0-----:R0:W-:Y:S01]  /*7400*/  STG.E.128 [R4.64], R8 ;  /* 0x0000000804007986 */ /* 0x0011e2000c101d24 */
[----:B------:R-:W-:Y:S01]  /*7410*/  IMAD.MOV.U32 R23, RZ, RZ, R37 ;  /* 0x000000ffff177224 */ /* 0x000fe200078e0025 */
[----:B------:R-:W-:Y:S05]  /*7420*/  BRA `(.L_x_9620) ;  /* 0x00000b1000007947 */ /* 0x000fea0003800000 */
.L_x_9633:
        /* <DEDUP_REMOVED lines=23> */
.L_x_9638:
[----:B------:R-:W-:Y:S05]  /*75a0*/  BSYNC B0 ;  /* 0x0000000000007941 */ /* 0x000fea0003800000 */
.L_x_9637:
[----:B------:R-:W-:Y:S01]  /*75b0*/  LOP3.LUT R7, R0, R7, RZ, 0xfc, !PT ;  /* 0x0000000700077212 */ /* 0x000fe200078efcff */
[----:B------:R-:W-:-:S04]  /*75c0*/  IMAD.MOV.U32 R23, RZ, RZ, R37 ;  /* 0x000000ffff177224 */ /* 0x000fc800078e0025 */
[----:B------:R0:W-:Y:S01]  /*75d0*/  STG.E.U8 [R4.64], R7 ;  /* 0x0000000704007986 */ /* 0x0001e2000c101124 */
[----:B------:R-:W-:Y:S05]  /*75e0*/  BRA `(.L_x_9620) ;  /* 0x0000095000007947 */ /* 0x000fea0003800000 */
.L_x_9636:
        /* <DEDUP_REMOVED lines=15> */
.L_x_9640:
[----:B------:R-:W-:Y:S01]  /*76e0*/  IMAD.MOV.U32 R0, RZ, RZ, 0x7f ;  /* 0x0000007fff007424 */ /* 0x000fe200078e00ff */
[----:B------:R-:W-:-:S04]  /*76f0*/  ISETP.GT.U32.AND P0, PT, R3, 0x7f800000, PT ;  /* 0x7f8000000300780c */ /* 0x000fc80003f04070 */
[----:B------:R-:W-:-:S04]  /*7700*/  SEL R0, R0, 0x7c, P0 ;  /* 0x0000007c00007807 */ /* 0x000fc80000000000 */
.L_x_9641:
[----:B------:R-:W-:Y:S05]  /*7710*/  BSYNC B0 ;  /* 0x0000000000007941 */ /* 0x000fea0003800000 */
.L_x_9639:
[----:B------:R-:W-:Y:S01]  /*7720*/  LOP3.LUT R3, R7, 0x80000000, RZ, 0xc0, !PT ;  /* 0x8000000007037812 */ /* 0x000fe200078ec0ff */
[----:B------:R-:W-:-:S03]  /*7730*/  IMAD.MOV.U32 R23, RZ, RZ, R37 ;  /* 0x000000ffff177224 */ /* 0x000fc600078e0025 */
[----:B------:R-:W-:-:S04]  /*7740*/  SHF.R.U32.HI R3, RZ, 0x18, R3 ;  /* 0x00000018ff037819 */ /* 0x000fc80000011603 */
[----:B------:R-:W-:-:S05]  /*7750*/  LOP3.LUT R3, R0, R3, RZ, 0xfc, !PT ;  /* 0x0000000300037212 */ /* 0x000fca00078efcff */
[----:B------:R1:W-:Y:S01]  /*7760*/  STG.E.U8 [R4.64], R3 ;  /* 0x0000000304007986 */ /* 0x0003e2000c101124 */
[----:B------:R-:W-:Y:S05]  /*7770*/  BRA `(.L_x_9620) ;  /* 0x000007c000007947 */ /* 0x000fea0003800000 */
.L_x_9635:
[----:B------:R-:W1:Y:S01]  /*7780*/  F2F.F32.F64 R0, R8 ;  /* 0x0000000800007310 */ /* 0x000e620000301000 */
[----:B------:R-:W1:Y:S01]  /*7790*/  DSETP.GEU.AND P0, PT, |R8|, c[0x2][0x0], PT ;  /* 0x008000000800762a */ /* 0x000e620003f0e200 */
[----:B------:R-:W-:-:S13]  /*77a0*/  IMAD.MOV.U32 R23, RZ, RZ, R37 ;  /* 0x000000ffff177224 */ /* 0x000fda00078e0025 */
[----:B-1----:R-:W-:-:S05]  /*77b0*/  @!P0 FMUL R0, R0, 1.175494350822287508e-38 ;  /* 0x0080000000008820 */ /* 0x002fca0000400000 */
[----:B------:R-:W-:-:S05]  /*77c0*/  F2FP.BF16.PACK_AB R0, RZ, R0 ;  /* 0x00000000ff00723e */ /* 0x000fca00000010ff */
[----:B------:R1:W-:Y:S01]  /*77d0*/  STG.E.U16 [R4.64], R0 ;  /* 0x0000000004007986 */ /* 0x0003e2000c101524 */
[----:B------:R-:W-:Y:S05]  /*77e0*/  BRA `(.L_x_9620) ;  /* 0x0000075000007947 */ /* 0x000fea0003800000 */
.L_x_9632:
        /* <DEDUP_REMOVED lines=12> */
.L_x_9644:
        /* <DEDUP_REMOVED lines=19> */
.L_x_9647:
[----:B------:R-:W-:-:S04]  /*79e0*/  LOP3.LUT R0, R7, 0x80000000, RZ, 0xc0, !PT ;  /* 0x8000000007007812 */ /* 0x000fc800078ec0ff */
[----:B------:R-:W-:-:S04]  /*79f0*/  SHF.R.U32.HI R0, RZ, 0x18, R0 ;  /* 0x00000018ff007819 */ /* 0x000fc80000011600 */
[----:B------:R-:W-:Y:S02]  /*7a00*/  LOP3.LUT R0, R3, R0, RZ, 0xfc, !PT ;  /* 0x0000000003007212 */ /* 0x000fe400078efcff */
.L_x_9646:
[----:B------:R-:W-:Y:S05]  /*7a10*/  BSYNC B0 ;  /* 0x0000000000007941 */ /* 0x000fea0003800000 */
.L_x_9645:
[----:B------:R1:W-:Y:S01]  /*7a20*/  STG.E.U8 [R4.64], R0 ;  /* 0x0000000004007986 */ /* 0x0003e2000c101124 */
[----:B------:R-:W-:Y:S01]  /*7a30*/  IMAD.MOV.U32 R23, RZ, RZ, R37 ;  /* 0x000000ffff177224 */ /* 0x000fe200078e0025 */
[----:B------:R-:W-:Y:S05]  /*7a40*/  BRA `(.L_x_9620) ;  /* 0x000004f000007947 */ /* 0x000fea0003800000 */
.L_x_9643:
        /* <DEDUP_REMOVED lines=19> */
.L_x_9650:
[----:B------:R-:W-:-:S04]  /*7b80*/  LOP3.LUT R0, R7, 0x80000000, RZ, 0xc0, !PT ;  /* 0x8000000007007812 */ /* 0x000fc800078ec0ff */
[----:B------:R-:W-:-:S04]  /*7b90*/  SHF.R.U32.HI R0, RZ, 0x18, R0 ;  /* 0x00000018ff007819 */ /* 0x000fc80000011600 */
[----:B------:R-:W-:Y:S02]  /*7ba0*/  LOP3.LUT R0, R3, R0, RZ, 0xfc, !PT ;  /* 0x0000000003007212 */ /* 0x000fe400078efcff */
.L_x_9649:
[----:B------:R-:W-:Y:S05]  /*7bb0*/  BSYNC B0 ;  /* 0x0000000000007941 */ /* 0x000fea0003800000 */
.L_x_9648:
[----:B------:R1:W-:Y:S01]  /*7bc0*/  STG.E.U8 [R4.64], R0 ;  /* 0x0000000004007986 */ /* 0x0003e2000c101124 */
[----:B------:R-:W-:Y:S01]  /*7bd0*/  IMAD.MOV.U32 R23, RZ, RZ, R37 ;  /* 0x000000ffff177224 */ /* 0x000fe200078e0025 */
[----:B------:R-:W-:Y:S05]  /*7be0*/  BRA `(.L_x_9620) ;  /* 0x0000035000007947 */ /* 0x000fea0003800000 */
.L_x_9642:
        /* <DEDUP_REMOVED lines=8> */
[----:B------:R-:W-:-:S13]  /*7c70*/  IMAD.MOV.U32 R23, RZ, RZ, R37 ;  /* 0x000000ffff177224 */ /* 0x000fda00078e0025 */
        /* <DEDUP_REMOVED lines=16> */
.L_x_9625:
[----:B------:R-:W-:Y:S01]  /*7d80*/  MOV R14, 0x0 ;  /* 0x00000000000e7802 */ /* 0x000fe20000000f00 */
[----:B------:R-:W-:Y:S02]  /*7d90*/  IMAD.MOV.U32 R4, RZ, RZ, c[0x4][0x148] ;  /* 0x01005200ff047624 */ /* 0x000fe400078e00ff */
[----:B------:R-:W-:Y:S02]  /*7da0*/  IMAD.MOV.U32 R5, RZ, RZ, c[0x4][0x14c] ;  /* 0x01005300ff057624 */ /* 0x000fe400078e00ff */
[----:B------:R-:W-:Y:S01]  /*7db0*/  IMAD.MOV.U32 R6, RZ, RZ, c[0x4][0x150] ;  /* 0x01005400ff067624 */ /* 0x000fe200078e00ff */
[----:B------:R-:W1:Y:S01]  /*7dc0*/  LDC.64 R14, c[0x4][R14] ;  /* 0x010000000e0e7b82 */ /* 0x000e620000000a00 */
[----:B------:R-:W-:Y:S02]  /*7dd0*/  IMAD.MOV.U32 R7, RZ, RZ, c[0x4][0x154] ;  /* 0x01005500ff077624 */ /* 0x000fe400078e00ff */
[----:B------:R-:W-:-:S02]  /*7de0*/  IMAD.MOV.U32 R8, RZ, RZ, 0x65 ;  /* 0x00000065ff087424 */ /* 0x000fc400078e00ff */
[----:B0-----:R-:W-:Y:S02]  /*7df0*/  IMAD.MOV.U32 R10, RZ, RZ, c[0x4][0x50] ;  /* 0x01001400ff0a7624 */ /* 0x001fe400078e00ff */
        /* <DEDUP_REMOVED lines=10> */
[----:B-12-4-:R-:W-:Y:S05]  /*7ea0*/  CALL.ABS.NOINC R14 ;  /* 0x000000000e007343 */ /* 0x016fea0003c00000 */
[----:B------:R-:W-:Y:S01]  /*7eb0*/  IMAD.MOV.U32 R23, RZ, RZ, R37 ;  /* 0x000000ffff177224 */ /* 0x000fe200078e0025 */
[----:B------:R-:W-:Y:S05]  /*7ec0*/  BRA `(.L_x_9620) ;  /* 0x0000007000007947 */ /* 0x000fea0003800000 */
.L_x_9652:
[----:B------:R-:W1:Y:S01]  /*7ed0*/  F2I.U64.F64.TRUNC R8, R8 ;  /* 0x0000000800087311 */ /* 0x000e62000030d800 */
[----:B------:R-:W-:Y:S01]  /*7ee0*/  IMAD.MOV.U32 R23, RZ, RZ, R37 ;  /* 0x000000ffff177224 */ /* 0x000fe200078e0025 */
[----:B-1----:R1:W-:Y:S01]  /*7ef0*/  STG.E.64 [R4.64], R8 ;  /* 0x0000000804007986 */ /* 0x0023e2000c101b24 */
[----:B------:R-:W-:Y:S05]  /*7f00*/  BRA `(.L_x_9620) ;  /* 0x0000003000007947 */ /* 0x000fea0003800000 */
.L_x_9651:
[----:B------:R-:W1:Y:S01]  /*7f10*/  F2I.U32.F64.TRUNC R9, R8 ;  /* 0x0000000800097311 */ /* 0x000e62000030d000 */
[----:B------:R-:W-:Y:S01]  /*7f20*/  IMAD.MOV.U32 R23, RZ, RZ, R37 ;  /* 0x000000ffff177224 */ /* 0x000fe200078e0025 */
[----:B-1----:R1:W-:Y:S06]  /*7f30*/  STG.E [R4.64], R9 ;  /* 0x0000000904007986 */ /* 0x0023ec000c101924 */
.L_x_9620:
[----:B------:R-:W-:Y:S05]  /*7f40*/  BSYNC B6 ;  /* 0x0000000000067941 */ /* 0x000fea0003800000 */
.L_x_9619:
[----:B------:R-:W-:Y:S01]  /*7f50*/  ISETP.GE.AND P0, PT, R23, R22, PT ;  /* 0x000000161700720c */ /* 0x000fe20003f06270 */
[----:B------:R-:W-:-:S12]  /*7f60*/  BSSY B6, `(.L_x_9653) ;  /* 0x0000212000067945 */ /* 0x000fd80003800000 */
[----:B------:R-:W-:Y:S05]  /*7f70*/  @P0 BRA `(.L_x_9654) ;  /* 0x0000210000000947 */ /* 0x000fea0003800000 */
[----:B-1----:R-:W-:Y:S01]  /*7f80*/  IMAD R0, R2, 0x200, R23 ;  /* 0x0000020002007824 */ /* 0x002fe200078e0217 */
[----:B0--3--:R-:W-:-:S03]  /*7f90*/  PRMT R3, R32, 0x9910, RZ ;  /* 0x0000991020037816 */ /* 0x009fc600000000ff */
        /* <DEDUP_REMOVED lines=17> */
.L_x_9658:
[----:B------:R-:W0:Y:S02]  /*80b0*/  F2I.S64.F64.TRUNC R28, R28 ;  /* 0x0000001c001c7311 */ /* 0x000e24000030d900 */
[----:B0-----:R-:W-:-:S05]  /*80c0*/  IMAD.MOV.U32 R3, RZ, RZ, R28 ;  /* 0x000000ffff037224 */ /* 0x001fca00078e001c */
[----:B------:R0:W-:Y:S01]  /*80d0*/  STG.E.U8 [R4.64], R3 ;  /* 0x0000000304007986 */ /* 0x0001e2000c101124 */
[----:B------:R-:W-:Y:S05]  /*80e0*/  BRA `(.L_x_9660) ;  /* 0x00000ef000007947 */ /* 0x000fea0003800000 */
.L_x_9657:
        /* <DEDUP_REMOVED lines=9> */
.L_x_9662:
[----:B------:R-:W0:Y:S02]  /*8180*/  F2I.F64.TRUNC R29, R28 ;  /* 0x0000001c001d7311 */ /* 0x000e24000030d100 */
[----:B0-----:R0:W-:Y:S01]  /*8190*/  STG.E [R4.64], R29 ;  /* 0x0000001d04007986 */ /* 0x0011e2000c101924 */
[----:B------:R-:W-:Y:S05]  /*81a0*/  BRA `(.L_x_9660) ;  /* 0x00000e3000007947 */ /* 0x000fea0003800000 */
.L_x_9661:
[----:B------:R-:W0:Y:S02]  /*81b0*/  F2I.F64.TRUNC R29, R28 ;  /* 0x0000001c001d7311 */ /* 0x000e24000030d100 */
[----:B0-----:R0:W-:Y:S01]  /*81c0*/  STG.E.U16 [R4.64], R29 ;  /* 0x0000001d04007986 */ /* 0x0011e2000c101524 */
[----:B------:R-:W-:Y:S05]  /*81d0*/  BRA `(.L_x_9660) ;  /* 0x00000e0000007947 */ /* 0x000fea0003800000 */
.L_x_9656:
        /* <DEDUP_REMOVED lines=11> */
.L_x_9664:
[----:B------:R-:W0:Y:S01]  /*8290*/  F2F.F32.F64 R0, R28 ;  /* 0x0000001c00007310 */ /* 0x000e220000301000 */
[----:B------:R-:W0:-:S14]  /*82a0*/  DSETP.GEU.AND P0, PT, |R28|, c[0x2][0x0], PT ;  /* 0x008000001c00762a */ /* 0x000e1c0003f0e200 */
[----:B0-----:R-:W-:-:S05]  /*82b0*/  @!P0 FMUL R0, R0, 1.175494350822287508e-38 ;  /* 0x0080000000008820 */ /* 0x001fca0000400000 */
[----:B------:R-:W-:-:S05]  /*82c0*/  F2FP.PACK_AB R0, RZ, R0 ;  /* 0x00000000ff00723e */ /* 0x000fca00000000ff */
[----:B------:R0:W-:Y:S01]  /*82d0*/  STG.E.U16 [R4.64], R0 ;  /* 0x0000000004007986 */ /* 0x0001e2000c101524 */
[----:B------:R-:W-:Y:S05]  /*82e0*/  BRA `(.L_x_9660) ;  /* 0x00000cf000007947 */ /* 0x000fea0003800000 */
.L_x_9663:
[----:B------:R-:W-:-:S13]  /*82f0*/  ISETP.NE.AND P0, PT, R0, 0x7, PT ;  /* 0x000000070000780c */ /* 0x000fda0003f05270 */
[----:B------:R-:W-:Y:S05]  /*8300*/  @!P0 BRA `(.L_x_9665) ;  /* 0x0000015000008947 */ /* 0x000fea0003800000 */
[----:B------:R-:W-:-:S13]  /*8310*/  ISETP.NE.AND P0, PT, R0, 0x8, PT ;  /* 0x000000080000780c */ /* 0x000fda0003f05270 */
[----:B------:R-:W-:Y:S05]  /*8320*/  @!P0 BRA `(.L_x_9666) ;  /* 0x000000a000008947 */ /* 0x000fea0003800000 */
[----:B------:R-:W-:-:S13]  /*8330*/  ISETP.NE.AND P0, PT, R0, 0x9, PT ;  /* 0x000000090000780c */ /* 0x000fda0003f05270 */
[----:B------:R-:W-:Y:S05]  /*8340*/  @P0 BRA `(.L_x_9659) ;  /* 0x00000b0000000947 */ /* 0x000fea0003800000 */
[----:B----4-:R-:W0:Y:S01]  /*8350*/  F2F.F32.F64 R7, R30 ;  /* 0x0000001e00077310 */ /* 0x010e220000301000 */
[----:B------:R-:W0:-:S04]  /*8360*/  DSETP.GEU.AND P0, PT, |R30|, c[0x2][0x0], PT ;  /* 0x008000001e00762a */ /* 0x000e080003f0e200 */
[----:B------:R-:W1:-:S03]  /*8370*/  DSETP.GEU.AND P1, PT, |R28|, c[0x2][0x0], PT ;  /* 0x008000001c00762a */ /* 0x000e460003f2e200 */
[----:B------:R-:W1:Y:S07]  /*8380*/  F2F.F32.F64 R6, R28 ;  /* 0x0000001c00067310 */ /* 0x000e6e0000301000 */
[----:B0-----:R-:W-:-:S04]  /*8390*/  @!P0 FMUL R7, R7, 1.175494350822287508e-38 ;  /* 0x0080000007078820 */ /* 0x001fc80000400000 */
[----:B-1----:R-:W-:-:S05]  /*83a0*/  @!P1 FMUL R6, R6, 1.175494350822287508e-38 ;  /* 0x0080000006069820 */ /* 0x002fca0000400000 */
[----:B------:R0:W-:Y:S01]  /*83b0*/  STG.E.64 [R4.64], R6 ;  /* 0x0000000604007986 */ /* 0x0001e2000c101b24 */
[----:B------:R-:W-:Y:S05]  /*83c0*/  BRA `(.L_x_9660) ;  /* 0x00000c1000007947 */ /* 0x000fea0003800000 */
.L_x_9666:
[----:B------:R-:W0:Y:S01]  /*83d0*/  F2F.F32.F64 R3, R28 ;  /* 0x0000001c00037310 */ /* 0x000e220000301000 */
[----:B------:R-:W0:-:S04]  /*83e0*/  DSETP.GEU.AND P0, PT, |R28|, c[0x2][0x0], PT ;  /* 0x008000001c00762a */ /* 0x000e080003f0e200 */
[----:B----4-:R-:W1:-:S03]  /*83f0*/  DSETP.GEU.AND P1, PT, |R30|, c[0x2][0x0], PT ;  /* 0x008000001e00762a */ /* 0x010e460003f2e200 */
[----:B------:R-:W1:Y:S07]  /*8400*/  F2F.F32.F64 R0, R30 ;  /* 0x0000001e00007310 */ /* 0x000e6e0000301000 */
[----:B0-----:R-:W-:-:S04]  /*8410*/  @!P0 FMUL R3, R3, 1.175494350822287508e-38 ;  /* 0x0080000003038820 */ /* 0x001fc80000400000 */
[----:B-1----:R-:W-:-:S05]  /*8420*/  @!P1 FMUL R0, R0, 1.175494350822287508e-38 ;  /* 0x0080000000009820 */ /* 0x002fca0000400000 */
[----:B------:R-:W-:-:S05]  /*8430*/  F2FP.PACK_AB R3, R0, R3 ;  /* 0x000000030003723e */ /* 0x000fca00000000ff */
[----:B------:R0:W-:Y:S01]  /*8440*/  STG.E [R4.64], R3 ;  /* 0x0000000304007986 */ /* 0x0001e2000c101924 */
[----:B------:R-:W-:Y:S05]  /*8450*/  BRA `(.L_x_9660) ;  /* 0x00000b8000007947 */ /* 0x000fea0003800000 */
.L_x_9665:
[----:B------:R0:W-:Y:S01]  /*8460*/  STG.E.64 [R4.64], R28 ;  /* 0x0000001c04007986 */ /* 0x0001e2000c101b24 */
[----:B------:R-:W-:Y:S05]  /*8470*/  BRA `(.L_x_9660) ;  /* 0x00000b6000007947 */ /* 0x000fea0003800000 */
.L_x_9655:
        /* <DEDUP_REMOVED lines=9> */
[----:B0-----:R-:W0:-:S06]  /*8510*/  DSETP.NEU.OR P0, PT, R28, RZ, P0 ;  /* 0x000000ff1c00722a */ /* 0x001e0c000070d400 */
[----:B0-----:R-:W-:-:S05]  /*8520*/  SEL R3, RZ, 0x1, !P0 ;  /* 0x00000001ff037807 */ /* 0x001fca0004000000 */
[----:B------:R0:W-:Y:S01]  /*8530*/  STG.E.U8 [R4.64], R3 ;  /* 0x0000000304007986 */ /* 0x0001e2000c101124 */
[----:B------:R-:W-:Y:S05]  /*8540*/  BRA `(.L_x_9660) ;  /* 0x00000a9000007947 */ /* 0x000fea0003800000 */
.L_x_9669:
[----:B----4-:R0:W-:Y:S01]  /*8550*/  STG.E.128 [R4.64], R28 ;  /* 0x0000001c04007986 */ /* 0x0101e2000c101d24 */
[----:B------:R-:W-:Y:S05]  /*8560*/  BRA `(.L_x_9660) ;  /* 0x00000a7000007947 */ /* 0x000fea0003800000 */
.L_x_9668:
        /* <DEDUP_REMOVED lines=23> */
.L_x_9673:
[----:B------:R-:W-:Y:S05]  /*86e0*/  BSYNC B0 ;  /* 0x0000000000007941 */ /* 0x000fea0003800000 */
.L_x_9672:
[----:B------:R-:W-:-:S05]  /*86f0*/  LOP3.LUT R7, R0, R7, RZ, 0xfc, !PT ;  /* 0x0000000700077212 */ /* 0x000fca00078efcff */
[----:B------:R0:W-:Y:S01]  /*8700*/  STG.E.U8 [R4.64], R7 ;  /* 0x0000000704007986 */ /* 0x0001e2000c101124 */
[----:B------:R-:W-:Y:S05]  /*8710*/  BRA `(.L_x_9660) ;  /* 0x000008c000007947 */ /* 0x000fea0003800000 */
.L_x_9671:
        /* <DEDUP_REMOVED lines=15> */
.L_x_9675:
[----:B------:R-:W-:Y:S01]  /*8810*/  IMAD.MOV.U32 R0, RZ, RZ, 0x7f ;  /* 0x0000007fff007424 */ /* 0x000fe200078e00ff */
[----:B------:R-:W-:-:S04]  /*8820*/  ISETP.GT.U32.AND P0, PT, R3, 0x7f800000, PT ;  /* 0x7f8000000300780c */ /* 0x000fc80003f04070 */
[----:B------:R-:W-:-:S04]  /*8830*/  SEL R0, R0, 0x7c, P0 ;  /* 0x0000007c00007807 */ /* 0x000fc80000000000 */
.L_x_9676:
[----:B------:R-:W-:Y:S05]  /*8840*/  BSYNC B0 ;  /* 0x0000000000007941 */ /* 0x000fea0003800000 */
.L_x_9674:
[----:B------:R-:W-:-:S04]  /*8850*/  LOP3.LUT R3, R7, 0x80000000, RZ, 0xc0, !PT ;  /* 0x8000000007037812 */ /* 0x000fc800078ec0ff */
[----:B------:R-:W-:-:S04]  /*8860*/  SHF.R.U32.HI R3, RZ, 0x18, R3 ;  /* 0x00000018ff037819 */ /* 0x000fc80000011603 */
[----:B------:R-:W-:-:S05]  /*8870*/  LOP3.LUT R3, R0, R3, RZ, 0xfc, !PT ;  /* 0x0000000300037212 */ /* 0x000fca00078efcff */
[----:B------:R0:W-:Y:S01]  /*8880*/  STG.E.U8 [R4.64], R3 ;  /* 0x0000000304007986 */ /* 0x0001e2000c101124 */
[----:B------:R-:W-:Y:S05]  /*8890*/  BRA `(.L_x_9660) ;  /* 0x0000074000007947 */ /* 0x000fea0003800000 */
.L_x_9670:
[----:B------:R-:W0:Y:S01]  /*88a0*/  F2F.F32.F64 R0, R28 ;  /* 0x0000001c00007310 */ /* 0x000e220000301000 */
[----:B------:R-:W0:-:S14]  /*88b0*/  DSETP.GEU.AND P0, PT, |R28|, c[0x2][0x0], PT ;  /* 0x008000001c00762a */ /* 0x000e1c0003f0e200 */
[----:B0-----:R-:W-:-:S05]  /*88c0*/  @!P0 FMUL R0, R0, 1.175494350822287508e-38 ;  /* 0x0080000000008820 */ /* 0x001fca0000400000 */
[----:B------:R-:W-:-:S05]  /*88d0*/  F2FP.BF16.PACK_AB R0, RZ, R0 ;  /* 0x00000000ff00723e */ /* 0x000fca00000010ff */
[----:B------:R0:W-:Y:S01]  /*88e0*/  STG.E.U16 [R4.64], R0 ;  /* 0x0000000004007986 */ /* 0x0001e2000c101524 */
[----:B------:R-:W-:Y:S05]  /*88f0*/  BRA `(.L_x_9660) ;  /* 0x000006e000007947 */ /* 0x000fea0003800000 */
.L_x_9667:
        /* <DEDUP_REMOVED lines=11> */
.L_x_9679:
        /* <DEDUP_REMOVED lines=19> */
.L_x_9682:
[----:B------:R-:W-:-:S04]  /*8ae0*/  LOP3.LUT R0, R7, 0x80000000, RZ, 0xc0, !PT ;  /* 0x8000000007007812 */ /* 0x000fc800078ec0ff */
[----:B------:R-:W-:-:S04]  /*8af0*/  SHF.R.U32.HI R0, RZ, 0x18, R0 ;  /* 0x00000018ff007819 */ /* 0x000fc80000011600 */
[----:B------:R-:W-:Y:S02]  /*8b00*/  LOP3.LUT R0, R3, R0, RZ, 0xfc, !PT ;  /* 0x0000000003007212 */ /* 0x000fe400078efcff */
.L_x_9681:
[----:B------:R-:W-:Y:S05]  /*8b10*/  BSYNC B0 ;  /* 0x0000000000007941 */ /* 0x000fea0003800000 */
.L_x_9680:
[----:B------:R0:W-:Y:S01]  /*8b20*/  STG.E.U8 [R4.64], R0 ;  /* 0x0000000004007986 */ /* 0x0001e2000c101124 */
[----:B------:R-:W-:Y:S05]  /*8b30*/  BRA `(.L_x_9660) ;  /* 0x000004a000007947 */ /* 0x000fea0003800000 */
.L_x_9678:
        /* <DEDUP_REMOVED lines=19> */
.L_x_9685:
[----:B------:R-:W-:-:S04]  /*8c70*/  LOP3.LUT R0, R7, 0x80000000, RZ, 0xc0, !PT ;  /* 0x8000000007007812 */ /* 0x000fc800078ec0ff */
[----:B------:R-:W-:-:S04]  /*8c80*/  SHF.R.U32.HI R0, RZ, 0x18, R0 ;  /* 0x00000018ff007819 */ /* 0x000fc80000011600 */
[----:B------:R-:W-:Y:S02]  /*8c90*/  LOP3.LUT R0, R3, R0, RZ, 0xfc, !PT ;  /* 0x0000000003007212 */ /* 0x000fe400078efcff */
.L_x_9684:
[----:B------:R-:W-:Y:S05]  /*8ca0*/  BSYNC B0 ;  /* 0x0000000000007941 */ /* 0x000fea0003800000 */
.L_x_9683:
[----:B------:R0:W-:Y:S01]  /*8cb0*/  STG.E.U8 [R4.64], R0 ;  /* 0x0000000004007986 */ /* 0x0001e2000c101124 */
[----:B------:R-:W-:Y:S05]  /*8cc0*/  BRA `(.L_x_9660) ;  /* 0x0000031000007947 */ /* 0x000fea0003800000 */
.L_x_9677:
        /* <DEDUP_REMOVED lines=24> */
.L_x_9659:
        /* <DEDUP_REMOVED lines=18> */
[----:B0-2-4-:R-:W-:Y:S05]  /*8f70*/  CALL.ABS.NOINC R14 ;  /* 0x000000000e007343 */ /* 0x015fea0003c00000 */
[----:B------:R-:W-:Y:S05]  /*8f80*/  BRA `(.L_x_9660) ;  /* 0x0000005000007947 */ /* 0x000fea0003800000 */
.L_x_9687:
[----:B------:R-:W0:Y:S02]  /*8f90*/  F2I.U64.F64.TRUNC R28, R28 ;  /* 0x0000001c001c7311 */ /* 0x000e24000030d800 */
[----:B0-----:R0:W-:Y:S01]  /*8fa0*/  STG.E.64 [R4.64], R28 ;  /* 0x0000001c04007986 */ /* 0x0011e2000c101b24 */
[----:B------:R-:W-:Y:S05]  /*8fb0*/  BRA `(.L_x_9660) ;  /* 0x0000002000007947 */ /* 0x000fea0003800000 */
.L_x_9686:
[----:B------:R-:W0:Y:S02]  /*8fc0*/  F2I.U32.F64.TRUNC R29, R28 ;  /* 0x0000001c001d7311 */ /* 0x000e24000030d000 */
[----:B0-----:R0:W-:Y:S02]  /*8fd0*/  STG.E [R4.64], R29 ;  /* 0x0000001d04007986 */ /* 0x0011e4000c101924 */
.L_x_9660:
        /* <DEDUP_REMOVED lines=22> */
.L_x_9691:
[----:B------:R-:W0:Y:S02]  /*9140*/  F2I.S64.F64.TRUNC R24, R24 ;  /* 0x0000001800187311 */ /* 0x000e24000030d900 */
[----:B0-----:R-:W-:-:S05]  /*9150*/  IMAD.MOV.U32 R3, RZ, RZ, R24 ;  /* 0x000000ffff037224 */ /* 0x001fca00078e0018 */
[----:B------:R0:W-:Y:S01]  /*9160*/  STG.E.U8 [R4.64], R3 ;  /* 0x0000000304007986 */ /* 0x0001e2000c101124 */
[----:B------:R-:W-:Y:S05]  /*9170*/  BRA `(.L_x_9693) ;  /* 0x00000ef000007947 */ /* 0x000fea0003800000 */
.L_x_9690:
        /* <DEDUP_REMOVED lines=9> */
.L_x_9695:
[----:B------:R-:W0:Y:S02]  /*9210*/  F2I.F64.TRUNC R25, R24 ;  /* 0x0000001800197311 */ /* 0x000e24000030d100 */
[----:B0-----:R0:W-:Y:S01]  /*9220*/  STG.E [R4.64], R25 ;  /* 0x0000001904007986 */ /* 0x0011e2000c101924 */
[----:B------:R-:W-:Y:S05]  /*9230*/  BRA `(.L_x_9693) ;  /* 0x00000e3000007947 */ /* 0x000fea0003800000 */
.L_x_9694:
[----:B------:R-:W0:Y:S02]  /*9240*/  F2I.F64.TRUNC R25, R24 ;  /* 0x0000001800197311 */ /* 0x000e24000030d100 */
[----:B0-----:R0:W-:Y:S01]  /*9250*/  STG.E.U16 [R4.64], R25 ;  /* 0x0000001904007986 */ /* 0x0011e2000c101524 */
[----:B------:R-:W-:Y:S05]  /*9260*/  BRA `(.L_x_9693) ;  /* 0x00000e0000007947 */ /* 0x000fea0003800000 */
.L_x_9689:
        /* <DEDUP_REMOVED lines=11> */
.L_x_9697:
[----:B------:R-:W0:Y:S01]  /*9320*/  F2F.F32.F64 R0, R24 ;  /* 0x0000001800007310 */ /* 0x000e220000301000 */
[----:B------:R-:W0:-:S14]  /*9330*/  DSETP.GEU.AND P0, PT, |R24|, c[0x2][0x0], PT ;  /* 0x008000001800762a */ /* 0x000e1c0003f0e200 */
[----:B0-----:R-:W-:-:S05]  /*9340*/  @!P0 FMUL R0, R0, 1.175494350822287508e-38 ;  /* 0x0080000000008820 */ /* 0x001fca0000400000 */
[----:B------:R-:W-:-:S05]  /*9350*/  F2FP.PACK_AB R0, RZ, R0 ;  /* 0x00000000ff00723e */ /* 0x000fca00000000ff */
[----:B------:R0:W-:Y:S01]  /*9360*/  STG.E.U16 [R4.64], R0 ;  /* 0x0000000004007986 */ /* 0x0001e2000c101524 */
[----:B------:R-:W-:Y:S05]  /*9370*/  BRA `(.L_x_9693) ;  /* 0x00000cf000007947 */ /* 0x000fea0003800000 */
.L_x_9696:
[----:B------:R-:W-:-:S13]  /*9380*/  ISETP.NE.AND P0, PT, R0, 0x7, PT ;  /* 0x000000070000780c */ /* 0x000fda0003f05270 */
[----:B------:R-:W-:Y:S05]  /*9390*/  @!P0 BRA `(.L_x_9698) ;  /* 0x0000015000008947 */ /* 0x000fea0003800000 */
[----:B------:R-:W-:-:S13]  /*93a0*/  ISETP.NE.AND P0, PT, R0, 0x8, PT ;  /* 0x000000080000780c */ /* 0x000fda0003f05270 */
[----:B------:R-:W-:Y:S05]  /*93b0*/  @!P0 BRA `(.L_x_9699) ;  /* 0x000000a000008947 */ /* 0x000fea0003800000 */
[----:B------:R-:W-:-:S13]  /*93c0*/  ISETP.NE.AND P0, PT, R0, 0x9, PT ;  /* 0x000000090000780c */ /* 0x000fda0003f05270 */
[----:B------:R-:W-:Y:S05]  /*93d0*/  @P0 BRA `(.L_x_9692) ;  /* 0x00000b0000000947 */ /* 0x000fea0003800000 */
[----:B------:R-:W0:Y:S01]  /*93e0*/  F2F.F32.F64 R7, R26 ;  /* 0x0000001a00077310 */ /* 0x000e220000301000 */
[----:B------:R-:W0:-:S04]  /*93f0*/  DSETP.GEU.AND P0, PT, |R26|, c[0x2][0x0], PT ;  /* 0x008000001a00762a */ /* 0x000e080003f0e200 */
[----:B------:R-:W1:-:S03]  /*9400*/  DSETP.GEU.AND P1, PT, |R24|, c[0x2][0x0], PT ;  /* 0x008000001800762a */ /* 0x000e460003f2e200 */
[----:B------:R-:W1:Y:S07]  /*9410*/  F2F.F32.F64 R6, R24 ;  /* 0x0000001800067310 */ /* 0x000e6e0000301000 */
[----:B0-----:R-:W-:-:S04]  /*9420*/  @!P0 FMUL R7, R7, 1.175494350822287508e-38 ;  /* 0x0080000007078820 */ /* 0x001fc80000400000 */
[----:B-1----:R-:W-:-:S05]  /*9430*/  @!P1 FMUL R6, R6, 1.175494350822287508e-38 ;  /* 0x0080000006069820 */ /* 0x002fca0000400000 */
[----:B------:R0:W-:Y:S01]  /*9440*/  STG.E.64 [R4.64], R6 ;  /* 0x0000000604007986 */ /* 0x0001e2000c101b24 */
[----:B------:R-:W-:Y:S05]  /*9450*/  BRA `(.L_x_9693) ;  /* 0x00000c1000007947 */ /* 0x000fea0003800000 */
.L_x_9699:
[----:B------:R-:W0:Y:S01]  /*9460*/  F2F.F32.F64 R3, R24 ;  /* 0x0000001800037310 */ /* 0x000e220000301000 */
[----:B------:R-:W0:-:S04]  /*9470*/  DSETP.GEU.AND P0, PT, |R24|, c[0x2][0x0], PT ;  /* 0x008000001800762a */ /* 0x000e080003f0e200 */
[----:B------:R-:W1:-:S03]  /*9480*/  DSETP.GEU.AND P1, PT, |R26|, c[0x2][0x0], PT ;  /* 0x008000001a00762a */ /* 0x000e460003f2e200 */
[----:B------:R-:W1:Y:S07]  /*9490*/  F2F.F32.F64 R0, R26 ;  /* 0x0000001a00007310 */ /* 0x000e6e0000301000 */
[----:B0-----:R-:W-:-:S04]  /*94a0*/  @!P0 FMUL R3, R3, 1.175494350822287508e-38 ;  /* 0x0080000003038820 */ /* 0x001fc80000400000 */
[----:B-1----:R-:W-:-:S05]  /*94b0*/  @!P1 FMUL R0, R0, 1.175494350822287508e-38 ;  /* 0x0080000000009820 */ /* 0x002fca0000400000 */
[----:B------:R-:W-:-:S05]  /*94c0*/  F2FP.PACK_AB R3, R0, R3 ;  /* 0x000000030003723e */ /* 0x000fca00000000ff */
[----:B------:R0:W-:Y:S01]  /*94d0*/  STG.E [R4.64], R3 ;  /* 0x0000000304007986 */ /* 0x0001e2000c101924 */
[----:B------:R-:W-:Y:S05]  /*94e0*/  BRA `(.L_x_9693) ;  /* 0x00000b8000007947 */ /* 0x000fea0003800000 */
.L_x_9698:
[----:B------:R0:W-:Y:S01]  /*94f0*/  STG.E.64 [R4.64], R24 ;  /* 0x0000001804007986 */ /* 0x0001e2000c101b24 */
[----:B------:R-:W-:Y:S05]  /*9500*/  BRA `(.L_x_9693) ;  /* 0x00000b6000007947 */ /* 0x000fea0003800000 */
.L_x_9688:
        /* <DEDUP_REMOVED lines=9> */
[----:B0-----:R-:W0:-:S06]  /*95a0*/  DSETP.NEU.OR P0, PT, R24, RZ, P0 ;  /* 0x000000ff1800722a */ /* 0x001e0c000070d400 */
[----:B0-----:R-:W-:-:S05]  /*95b0*/  SEL R3, RZ, 0x1, !P0 ;  /* 0x00000001ff037807 */ /* 0x001fca0004000000 */
[----:B------:R0:W-:Y:S01]  /*95c0*/  STG.E.U8 [R4.64], R3 ;  /* 0x0000000304007986 */ /* 0x0001e2000c101124 */
[----:B------:R-:W-:Y:S05]  /*95d0*/  BRA `(.L_x_9693) ;  /* 0x00000a9000007947 */ /* 0x000fea0003800000 */
.L_x_9702:
[----:B------:R0:W-:Y:S01]  /*95e0*/  STG.E.128 [R4.64], R24 ;  /* 0x0000001804007986 */ /* 0x0001e2000c101d24 */
[----:B------:R-:W-:Y:S05]  /*95f0*/  BRA `(.L_x_9693) ;  /* 0x00000a7000007947 */ /* 0x000fea0003800000 */
.L_x_9701:
        /* <DEDUP_REMOVED lines=23> */
.L_x_9706:
[----:B------:R-:W-:Y:S05]  /*9770*/  BSYNC B0 ;  /* 0x0000000000007941 */ /* 0x000fea0003800000 */
.L_x_9705:
[----:B------:R-:W-:-:S05]  /*9780*/  LOP3.LUT R7, R0, R7, RZ, 0xfc, !PT ;  /* 0x0000000700077212 */ /* 0x000fca00078efcff */
[----:B------:R0:W-:Y:S01]  /*9790*/  STG.E.U8 [R4.64], R7 ;  /* 0x0000000704007986 */ /* 0x0001e2000c101124 */
[----:B------:R-:W-:Y:S05]  /*97a0*/  BRA `(.L_x_9693) ;  /* 0x000008c000007947 */ /* 0x000fea0003800000 */
.L_x_9704:
        /* <DEDUP_REMOVED lines=15> */
.L_x_9708:
[----:B------:R-:W-:Y:S01]  /*98a0*/  IMAD.MOV.U32 R0, RZ, RZ, 0x7f ;  /* 0x0000007fff007424 */ /* 0x000fe200078e00ff */
[----:B------:R-:W-:-:S04]  /*98b0*/  ISETP.GT.U32.AND P0, PT, R3, 0x7f800000, PT ;  /* 0x7f8000000300780c */ /* 0x000fc80003f04070 */
[----:B------:R-:W-:-:S04]  /*98c0*/  SEL R0, R0, 0x7c, P0 ;  /* 0x0000007c00007807 */ /* 0x000fc80000000000 */
.L_x_9709:
[----:B------:R-:W-:Y:S05]  /*98d0*/  BSYNC B0 ;  /* 0x0000000000007941 */ /* 0x000fea0003800000 */
.L_x_9707:
[----:B------:R-:W-:-:S04]  /*98e0*/  LOP3.LUT R3, R7, 0x80000000, RZ, 0xc0, !PT ;  /* 0x8000000007037812 */ /* 0x000fc800078ec0ff */
[----:B------:R-:W-:-:S04]  /*98f0*/  SHF.R.U32.HI R3, RZ, 0x18, R3 ;  /* 0x00000018ff037819 */ /* 0x000fc80000011603 */
[----:B------:R-:W-:-:S05]  /*9900*/  LOP3.LUT R3, R0, R3, RZ, 0xfc, !PT ;  /* 0x0000000300037212 */ /* 0x000fca00078efcff */
[----:B------:R0:W-:Y:S01]  /*9910*/  STG.E.U8 [R4.64], R3 ;  /* 0x0000000304007986 */ /* 0x0001e2000c101124 */
[----:B------:R-:W-:Y:S05]  /*9920*/  BRA `(.L_x_9693) ;  /* 0x0000074000007947 */ /* 0x000fea0003800000 */
.L_x_9703:
[----:B------:R-:W0:Y:S01]  /*9930*/  F2F.F32.F64 R0, R24 ;  /* 0x0000001800007310 */ /* 0x000e220000301000 */
[----:B------:R-:W0:-:S14]  /*9940*/  DSETP.GEU.AND P0, PT, |R24|, c[0x2][0x0], PT ;  /* 0x008000001800762a */ /* 0x000e1c0003f0e200 */
[----:B0-----:R-:W-:-:S05]  /*9950*/  @!P0 FMUL R0, R0, 1.175494350822287508e-38 ;  /* 0x0080000000008820 */ /* 0x001fca0000400000 */
[----:B------:R-:W-:-:S05]  /*9960*/  F2FP.BF16.PACK_AB R0, RZ, R0 ;  /* 0x00000000ff00723e */ /* 0x000fca00000010ff */
[----:B------:R0:W-:Y:S01]  /*9970*/  STG.E.U16 [R4.64], R0 ;  /* 0x0000000004007986 */ /* 0x0001e2000c101524 */
[----:B------:R-:W-:Y:S05]  /*9980*/  BRA `(.L_x_9693) ;  /* 0x000006e000007947 */ /* 0x000fea0003800000 */
.L_x_9700:
        /* <DEDUP_REMOVED lines=11> */
.L_x_9712:
        /* <DEDUP_REMOVED lines=19> */
.L_x_9715:
[----:B------:R-:W-:-:S04]  /*9b70*/  LOP3.LUT R0, R7, 0x80000000, RZ, 0xc0, !PT ;  /* 0x8000000007007812 */ /* 0x000fc800078ec0ff */
[----:B------:R-:W-:-:S04]  /*9b80*/  SHF.R.U32.HI R0, RZ, 0x18, R0 ;  /* 0x00000018ff007819 */ /* 0x000fc80000011600 */
[----:B------:R-:W-:Y:S02]  /*9b90*/  LOP3.LUT R0, R3, R0, RZ, 0xfc, !PT ;  /* 0x0000000003007212 */ /* 0x000fe400078efcff */
.L_x_9714:
[----:B------:R-:W-:Y:S05]  /*9ba0*/  BSYNC B0 ;  /* 0x0000000000007941 */ /* 0x000fea0003800000 */
.L_x_9713:
[----:B------:R0:W-:Y:S01]  /*9bb0*/  STG.E.U8 [R4.64], R0 ;  /* 0x0000000004007986 */ /* 0x0001e2000c101124 */
[----:B------:R-:W-:Y:S05]  /*9bc0*/  BRA `(.L_x_9693) ;  /* 0x000004a000007947 */ /* 0x000fea0003800000 */
.L_x_9711:
        /* <DEDUP_REMOVED lines=19> */
.L_x_9718:
[----:B------:R-:W-:-:S04]  /*9d00*/  LOP3.LUT R0, R7, 0x80000000, RZ, 0xc0, !PT ;  /* 0x8000000007007812 */ /* 0x000fc800078ec0ff */
[----:B------:R-:W-:-:S04]  /*9d10*/  SHF.R.U32.HI R0, RZ, 0x18, R0 ;  /* 0x00000018ff007819 */ /* 0x000fc80000011600 */
[----:B------:R-:W-:Y:S02]  /*9d20*/  LOP3.LUT R0, R3, R0, RZ, 0xfc, !PT ;  /* 0x0000000003007212 */ /* 0x000fe400078efcff */
.L_x_9717:
[----:B------:R-:W-:Y:S05]  /*9d30*/  BSYNC B0 ;  /* 0x0000000000007941 */ /* 0x000fea0003800000 */
.L_x_9716:
[----:B------:R0:W-:Y:S01]  /*9d40*/  STG.E.U8 [R4.64], R0 ;  /* 0x0000000004007986 */ /* 0x0001e2000c101124 */
[----:B------:R-:W-:Y:S05]  /*9d50*/  BRA `(.L_x_9693) ;  /* 0x0000031000007947 */ /* 0x000fea0003800000 */
.L_x_9710:
        /* <DEDUP_REMOVED lines=24> */
.L_x_9692:
        /* <DEDUP_REMOVED lines=20> */
.L_x_9720:
[----:B------:R-:W0:Y:S02]  /*a020*/  F2I.U64.F64.TRUNC R24, R24 ;  /* 0x0000001800187311 */ /* 0x000e24000030d800 */
[----:B0-----:R0:W-:Y:S01]  /*a030*/  STG.E.64 [R4.64], R24 ;  /* 0x0000001804007986 */ /* 0x0011e2000c101b24 */
[----:B------:R-:W-:Y:S05]  /*a040*/  BRA `(.L_x_9693) ;  /* 0x0000002000007947 */ /* 0x000fea0003800000 */
.L_x_9719:
[----:B------:R-:W0:Y:S02]  /*a050*/  F2I.U32.F64.TRUNC R25, R24 ;  /* 0x0000001800197311 */ /* 0x000e24000030d000 */
[----:B0-----:R0:W-:Y:S02]  /*a060*/  STG.E [R4.64], R25 ;  /* 0x0000001904007986 */ /* 0x0011e4000c101924 */
.L_x_9693:
[----:B------:R-:W-:Y:S02]  /*a070*/  IADD3 R23, R23, 0x80, RZ ;  /* 0x0000008017177810 */ /* 0x000fe40007ffe0ff */
.L_x_9654:
[----:B------:R-:W-:Y:S05]  /*a080*/  BSYNC B6 ;  /* 0x0000000000067941 */ /* 0x000fea0003800000 */
.L_x_9653:
[----:B------:R-:W-:-:S13]  /*a090*/  ISETP.GE.AND P0, PT, R23, R22, PT ;  /* 0x000000161700720c */ /* 0x000fda0003f06270 */
[----:B------:R-:W-:Y:S05]  /*a0a0*/  @P0 EXIT ;  /* 0x000000000000094d */ /* 0x000fea0003800000 */
[----:B01-3--:R-:W-:Y:S01]  /*a0b0*/  PRMT R0, R32, 0x9910, RZ ;  /* 0x0000991020007816 */ /* 0x00bfe200000000ff */
        /* <DEDUP_REMOVED lines=17> */
.L_x_9724:
[----:B------:R-:W0:Y:S02]  /*a1d0*/  F2I.S64.F64.TRUNC R16, R16 ;  /* 0x0000001000107311 */ /* 0x000e24000030d900 */
[----:B0-----:R-:W-:-:S05]  /*a1e0*/  IMAD.MOV.U32 R5, RZ, RZ, R16 ;  /* 0x000000ffff057224 */ /* 0x001fca00078e0010 */
[----:B------:R-:W-:Y:S01]  /*a1f0*/  STG.E.U8 [R2.64], R5 ;  /* 0x0000000502007986 */ /* 0x000fe2000c101124 */
[----:B------:R-:W-:Y:S05]  /*a200*/  EXIT ;  /* 0x000000000000794d */ /* 0x000fea0003800000 */
.L_x_9723:
        /* <DEDUP_REMOVED lines=9> */
.L_x_9727:
[----:B------:R-:W0:Y:S02]  /*a2a0*/  F2I.F64.TRUNC R17, R16 ;  /* 0x0000001000117311 */ /* 0x000e24000030d100 */
[----:B0-----:R-:W-:Y:S01]  /*a2b0*/  STG.E [R2.64], R17 ;  /* 0x0000001102007986 */ /* 0x001fe2000c101924 */
[----:B------:R-:W-:Y:S05]  /*a2c0*/  EXIT ;  /* 0x000000000000794d */ /* 0x000fea0003800000 */
.L_x_9726:
[----:B------:R-:W0:Y:S02]  /*a2d0*/  F2I.F64.TRUNC R17, R16 ;  /* 0x0000001000117311 */ /* 0x000e24000030d100 */
[----:B0-----:R-:W-:Y:S01]  /*a2e0*/  STG.E.U16 [R2.64], R17 ;  /* 0x0000001102007986 */ /* 0x001fe2000c101524 */
[----:B------:R-:W-:Y:S05]  /*a2f0*/  EXIT ;  /* 0x000000000000794d */ /* 0x000fea0003800000 */
.L_x_9722:
        /* <DEDUP_REMOVED lines=11> */
.L_x_9729:
[----:B------:R-:W0:Y:S01]  /*a3b0*/  F2F.F32.F64 R0, R16 ;  /* 0x0000001000007310 */ /* 0x000e220000301000 */
[----:B------:R-:W0:-:S14]  /*a3c0*/  DSETP.GEU.AND P0, PT, |R16|, c[0x2][0x0], PT ;  /* 0x008000001000762a */ /* 0x000e1c0003f0e200 */
[----:B0-----:R-:W-:-:S05]  /*a3d0*/  @!P0 FMUL R0, R0, 1.175494350822287508e-38 ;  /* 0x0080000000008820 */ /* 0x001fca0000400000 */
[----:B------:R-:W-:-:S05]  /*a3e0*/  F2FP.PACK_AB R0, RZ, R0 ;  /* 0x00000000ff00723e */ /* 0x000fca00000000ff */
[----:B------:R-:W-:Y:S01]  /*a3f0*/  STG.E.U16 [R2.64], R0 ;  /* 0x0000000002007986 */ /* 0x000fe2000c101524 */
[----:B------:R-:W-:Y:S05]  /*a400*/  EXIT ;  /* 0x000000000000794d */ /* 0x000fea0003800000 */
.L_x_9728:
[----:B------:R-:W-:-:S13]  /*a410*/  ISETP.NE.AND P0, PT, R0, 0x7, PT ;  /* 0x000000070000780c */ /* 0x000fda0003f05270 */
[----:B------:R-:W-:Y:S05]  /*a420*/  @!P0 BRA `(.L_x_9730) ;  /* 0x0000015000008947 */ /* 0x000fea0003800000 */
[----:B------:R-:W-:-:S13]  /*a430*/  ISETP.NE.AND P0, PT, R0, 0x8, PT ;  /* 0x000000080000780c */ /* 0x000fda0003f05270 */
[----:B------:R-:W-:Y:S05]  /*a440*/  @!P0 BRA `(.L_x_9731) ;  /* 0x000000a000008947 */ /* 0x000fea0003800000 */
[----:B------:R-:W-:-:S13]  /*a450*/  ISETP.NE.AND P0, PT, R0, 0x9, PT ;  /* 0x000000090000780c */ /* 0x000fda0003f05270 */
[----:B------:R-:W-:Y:S05]  /*a460*/  @P0 BRA `(.L_x_9725) ;  /* 0x00000b2000000947 */ /* 0x000fea0003800000 */
[----:B--2---:R-:W0:Y:S01]  /*a470*/  F2F.F32.F64 R5, R18 ;  /* 0x0000001200057310 */ /* 0x004e220000301000 */
[----:B------:R-:W0:-:S04]  /*a480*/  DSETP.GEU.AND P0, PT, |R18|, c[0x2][0x0], PT ;  /* 0x008000001200762a */ /* 0x000e080003f0e200 */
[----:B------:R-:W1:-:S03]  /*a490*/  DSETP.GEU.AND P1, PT, |R16|, c[0x2][0x0], PT ;  /* 0x008000001000762a */ /* 0x000e460003f2e200 */
[----:B------:R-:W1:Y:S07]  /*a4a0*/  F2F.F32.F64 R4, R16 ;  /* 0x0000001000047310 */ /* 0x000e6e0000301000 */
[----:B0-----:R-:W-:-:S04]  /*a4b0*/  @!P0 FMUL R5, R5, 1.175494350822287508e-38 ;  /* 0x0080000005058820 */ /* 0x001fc80000400000 */
[----:B-1----:R-:W-:-:S05]  /*a4c0*/  @!P1 FMUL R4, R4, 1.175494350822287508e-38 ;  /* 0x0080000004049820 */ /* 0x002fca0000400000 */
[----:B------:R-:W-:Y:S01]  /*a4d0*/  STG.E.64 [R2.64], R4 ;  /* 0x0000000402007986 */ /* 0x000fe2000c101b24 */
[----:B------:R-:W-:Y:S05]  /*a4e0*/  EXIT ;  /* 0x000000000000794d */ /* 0x000fea0003800000 */
.L_x_9731:
[----:B------:R-:W0:Y:S01]  /*a4f0*/  F2F.F32.F64 R5, R16 ;  /* 0x0000001000057310 */ /* 0x000e220000301000 */
[----:B------:R-:W0:-:S04]  /*a500*/  DSETP.GEU.AND P0, PT, |R16|, c[0x2][0x0], PT ;  /* 0x008000001000762a */ /* 0x000e080003f0e200 */
[----:B--2---:R-:W1:-:S03]  /*a510*/  DSETP.GEU.AND P1, PT, |R18|, c[0x2][0x0], PT ;  /* 0x008000001200762a */ /* 0x004e460003f2e200 */
[----:B------:R-:W1:Y:S07]  /*a520*/  F2F.F32.F64 R0, R18 ;  /* 0x0000001200007310 */ /* 0x000e6e0000301000 */
[----:B0-----:R-:W-:-:S04]  /*a530*/  @!P0 FMUL R5, R5, 1.175494350822287508e-38 ;  /* 0x0080000005058820 */ /* 0x001fc80000400000 */
[----:B-1----:R-:W-:-:S05]  /*a540*/  @!P1 FMUL R0, R0, 1.175494350822287508e-38 ;  /* 0x0080000000009820 */ /* 0x002fca0000400000 */
[----:B------:R-:W-:-:S05]  /*a550*/  F2FP.PACK_AB R5, R0, R5 ;  /* 0x000000050005723e */ /* 0x000fca00000000ff */
[----:B------:R-:W-:Y:S01]  /*a560*/  STG.E [R2.64], R5 ;  /* 0x0000000502007986 */ /* 0x000fe2000c101924 */
[----:B------:R-:W-:Y:S05]  /*a570*/  EXIT ;  /* 0x000000000000794d */ /* 0x000fea0003800000 */
.L_x_9730:
[----:B------:R-:W-:Y:S01]  /*a580*/  STG.E.64 [R2.64], R16 ;  /* 0x0000001002007986 */ /* 0x000fe2000c101b24 */
[----:B------:R-:W-:Y:S05]  /*a590*/  EXIT ;  /* 0x000000000000794d */ /* 0x000fea0003800000 */
.L_x_9721:
        /* <DEDUP_REMOVED lines=9> */
[----:B0-----:R-:W0:-:S06]  /*a630*/  DSETP.NEU.OR P0, PT, R16, RZ, P0 ;  /* 0x000000ff1000722a */ /* 0x001e0c000070d400 */
[----:B0-----:R-:W-:-:S05]  /*a640*/  SEL R5, RZ, 0x1, !P0 ;  /* 0x00000001ff057807 */ /* 0x001fca0004000000 */
[----:B------:R-:W-:Y:S01]  /*a650*/  STG.E.U8 [R2.64], R5 ;  /* 0x0000000502007986 */ /* 0x000fe2000c101124 */
[----:B------:R-:W-:Y:S05]  /*a660*/  EXIT ;  /* 0x000000000000794d */ /* 0x000fea0003800000 */
.L_x_9734:
[----:B--2---:R-:W-:Y:S01]  /*a670*/  STG.E.128 [R2.64], R16 ;  /* 0x0000001002007986 */ /* 0x004fe2000c101d24 */
[----:B------:R-:W-:Y:S05]  /*a680*/  EXIT ;  /* 0x000000000000794d */ /* 0x000fea0003800000 */
.L_x_9733:
        /* <DEDUP_REMOVED lines=23> */
.L_x_9738:
[----:B------:R-:W-:Y:S05]  /*a800*/  BSYNC B0 ;  /* 0x0000000000007941 */ /* 0x000fea0003800000 */
.L_x_9737:
[----:B------:R-:W-:-:S05]  /*a810*/  LOP3.LUT R5, R0, R5, RZ, 0xfc, !PT ;  /* 0x0000000500057212 */ /* 0x000fca00078efcff */
[----:B------:R-:W-:Y:S01]  /*a820*/  STG.E.U8 [R2.64], R5 ;  /* 0x0000000502007986 */ /* 0x000fe2000c101124 */
[----:B------:R-:W-:Y:S05]  /*a830*/  EXIT ;  /* 0x000000000000794d */ /* 0x000fea0003800000 */
.L_x_9736:
        /* <DEDUP_REMOVED lines=15> */
.L_x_9740:
[----:B------:R-:W-:Y:S01]  /*a930*/  IMAD.MOV.U32 R0, RZ, RZ, 0x7f ;  /* 0x0000007fff007424 */ /* 0x000fe200078e00ff */
[----:B------:R-:W-:-:S04]  /*a940*/  ISETP.GT.U32.AND P0, PT, R4, 0x7f800000, PT ;  /* 0x7f8000000400780c */ /* 0x000fc80003f04070 */
[----:B------:R-:W-:-:S04]  /*a950*/  SEL R0, R0, 0x7c, P0 ;  /* 0x0000007c00007807 */ /* 0x000fc80000000000 */
.L_x_9741:
[----:B------:R-:W-:Y:S05]  /*a960*/  BSYNC B0 ;  /* 0x0000000000007941 */ /* 0x000fea0003800000 */
.L_x_9739:
[----:B------:R-:W-:-:S04]  /*a970*/  LOP3.LUT R4, R5, 0x80000000, RZ, 0xc0, !PT ;  /* 0x8000000005047812 */ /* 0x000fc800078ec0ff */
[----:B------:R-:W-:-:S04]  /*a980*/  SHF.R.U32.HI R5, RZ, 0x18, R4 ;  /* 0x00000018ff057819 */ /* 0x000fc80000011604 */
[----:B------:R-:W-:-:S05]  /*a990*/  LOP3.LUT R5, R0, R5, RZ, 0xfc, !PT ;  /* 0x0000000500057212 */ /* 0x000fca00078efcff */
[----:B------:R-:W-:Y:S01]  /*a9a0*/  STG.E.U8 [R2.64], R5 ;  /* 0x0000000502007986 */ /* 0x000fe2000c101124 */
[----:B------:R-:W-:Y:S05]  /*a9b0*/  EXIT ;  /* 0x000000000000794d */ /* 0x000fea0003800000 */
.L_x_9735:
[----:B------:R-:W0:Y:S01]  /*a9c0*/  F2F.F32.F64 R0, R16 ;  /* 0x0000001000007310 */ /* 0x000e220000301000 */
[----:B------:R-:W0:-:S14]  /*a9d0*/  DSETP.GEU.AND P0, PT, |R16|, c[0x2][0x0], PT ;  /* 0x008000001000762a */ /* 0x000e1c0003f0e200 */
[----:B0-----:R-:W-:-:S05]  /*a9e0*/  @!P0 FMUL R0, R0, 1.175494350822287508e-38 ;  /* 0x0080000000008820 */ /* 0x001fca0000400000 */
[----:B------:R-:W-:-:S05]  /*a9f0*/  F2FP.BF16.PACK_AB R0, RZ, R0 ;  /* 0x00000000ff00723e */ /* 0x000fca00000010ff */
[----:B------:R-:W-:Y:S01]  /*aa00*/  STG.E.U16 [R2.64], R0 ;  /* 0x0000000002007986 */ /* 0x000fe2000c101524 */
[----:B------:R-:W-:Y:S05]  /*aa10*/  EXIT ;  /* 0x000000000000794d */ /* 0x000fea0003800000 */
.L_x_9732:
        /* <DEDUP_REMOVED lines=11> */
.L_x_9744:
        /* <DEDUP_REMOVED lines=19> */
.L_x_9747:
[----:B------:R-:W-:-:S04]  /*ac00*/  LOP3.LUT R0, R7, 0x80000000, RZ, 0xc0, !PT ;  /* 0x8000000007007812 */ /* 0x000fc800078ec0ff */
[----:B------:R-:W-:-:S04]  /*ac10*/  SHF.R.U32.HI R5, RZ, 0x18, R0 ;  /* 0x00000018ff057819 */ /* 0x000fc80000011600 */
[----:B------:R-:W-:-:S04]  /*ac20*/  LOP3.LUT R4, R4, R5, RZ, 0xfc, !PT ;  /* 0x0000000504047212 */ /* 0x000fc800078efcff */
[----:B------:R-:W-:Y:S02]  /*ac30*/  PRMT R0, R4, 0x7610, R0 ;  /* 0x0000761004007816 */ /* 0x000fe40000000000 */
.L_x_9746:
[----:B------:R-:W-:Y:S05]  /*ac40*/  BSYNC B0 ;  /* 0x0000000000007941 */ /* 0x000fea0003800000 */
.L_x_9745:
[----:B------:R-:W-:Y:S01]  /*ac50*/  STG.E.U8 [R2.64], R0 ;  /* 0x0000000002007986 */ /* 0x000fe2000c101124 */
[----:B------:R-:W-:Y:S05]  /*ac60*/  EXIT ;  /* 0x000000000000794d */ /* 0x000fea0003800000 */
.L_x_9743:
        /* <DEDUP_REMOVED lines=19> */
.L_x_9750:
[----:B------:R-:W-:-:S04]  /*ada0*/  LOP3.LUT R0, R7, 0x80000000, RZ, 0xc0, !PT ;  /* 0x8000000007007812 */ /* 0x000fc800078ec0ff */
[----:B------:R-:W-:-:S04]  /*adb0*/  SHF.R.U32.HI R5, RZ, 0x18, R0 ;  /* 0x00000018ff057819 */ /* 0x000fc80000011600 */
[----:B------:R-:W-:-:S04]  /*adc0*/  LOP3.LUT R4, R4, R5, RZ, 0xfc, !PT ;  /* 0x0000000504047212 */ /* 0x000fc800078efcff */
[----:B------:R-:W-:Y:S02]  /*add0*/  PRMT R0, R4, 0x7610, R0 ;  /* 0x0000761004007816 */ /* 0x000fe40000000000 */
.L_x_9749:
[----:B------:R-:W-:Y:S05]  /*ade0*/  BSYNC B0 ;  /* 0x0000000000007941 */ /* 0x000fea0003800000 */
.L_x_9748:
[----:B------:R-:W-:Y:S01]  /*adf0*/  STG.E.U8 [R2.64], R0 ;  /* 0x0000000002007986 */ /* 0x000fe2000c101124 */
[----:B------:R-:W-:Y:S05]  /*ae00*/  EXIT ;  /* 0x000000000000794d */ /* 0x000fea0003800000 */
.L_x_9742:
        /* <DEDUP_REMOVED lines=24> */
.L_x_9725:
        /* <DEDUP_REMOVED lines=18> */
[----:B-12-4-:R-:W-:Y:S05]  /*b0b0*/  CALL.ABS.NOINC R2 ;  /* 0x0000000002007343 */ /* 0x016fea0003c00000 */
[----:B------:R-:W-:Y:S05]  /*b0c0*/  EXIT ;  /* 0x000000000000794d */ /* 0x000fea0003800000 */
.L_x_9752:
[----:B------:R-:W0:Y:S02]  /*b0d0*/  F2I.U64.F64.TRUNC R16, R16 ;  /* 0x0000001000107311 */ /* 0x000e24000030d800 */
[----:B0-----:R-:W-:Y:S01]  /*b0e0*/  STG.E.64 [R2.64], R16 ;  /* 0x0000001002007986 */ /* 0x001fe2000c101b24 */
[----:B------:R-:W-:Y:S05]  /*b0f0*/  EXIT ;  /* 0x000000000000794d */ /* 0x000fea0003800000 */
.L_x_9751:
[----:B------:R-:W0:Y:S02]  /*b100*/  F2I.U32.F64.TRUNC R17, R16 ;  /* 0x0000001000117311 */ /* 0x000e24000030d000 */
[----:B0-----:R-:W-:Y:S01]  /*b110*/  STG.E [R2.64], R17 ;  /* 0x0000001102007986 */ /* 0x001fe2000c101924 */
[----:B------:R-:W-:Y:S05]  /*b120*/  EXIT ;  /* 0x000000000000794d */ /* 0x000fea0003800000 */
        .weak           $__internal_8_$__cuda_sm20_dblrcp_rn_slowpath_v3
        .type           $__internal_8_$__cuda_sm20_dblrcp_rn_slowpath_v3,@function
        .size           $__internal_8_$__cuda_sm20_dblrcp_rn_slowpath_v3,($__internal_9_$__cuda_sm20_div_rn_f64_full - $__internal_8_$__cuda_sm20_dblrcp_rn_slowpath_v3)
$__internal_8_$__cuda_sm20_dblrcp_rn_slowpath_v3:
        /* <DEDUP_REMOVED lines=24> */
.L_x_9756:
[----:B------:R-:W0:-:S06]  /*b2b0*/  DMUL R12, R12, 8.11296384146066816958e+31 ;  /* 0x469000000c0c7828 */ /* 0x000e0c0000000000 */
        /* <DEDUP_REMOVED lines=8> */
.L_x_9754:
[----:B------:R-:W-:Y:S01]  /*b340*/  LOP3.LUT R15, R13, 0x80000, RZ, 0xfc, !PT ;  /* 0x000800000d0f7812 */ /* 0x000fe200078efcff */
[----:B------:R-:W-:Y:S02]  /*b350*/  IMAD.MOV.U32 R14, RZ, RZ, R12 ;  /* 0x000000ffff0e7224 */ /* 0x000fe400078e000c */
.L_x_9755:
[----:B------:R-:W-:Y:S05]  /*b360*/  BSYNC B0 ;  /* 0x0000000000007941 */ /* 0x000fea0003800000 */
.L_x_9753:
[----:B0-----:R-:W-:Y:S02]  /*b370*/  IMAD.MOV.U32 R12, RZ, RZ, R0 ;  /* 0x000000ffff0c7224 */ /* 0x001fe400078e0000 */
[----:B------:R-:W-:-:S04]  /*b380*/  IMAD.MOV.U32 R13, RZ, RZ, 0x0 ;  /* 0x00000000ff0d7424 */ /* 0x000fc800078e00ff */
[----:B------:R-:W-:Y:S05]  /*b390*/  RET.REL.NODEC R12 `(_ZN2at6native27unrolled_elementwise_kernelIZZZNS0_22reciprocal_kernel_cudaERNS_18TensorIteratorBaseEENKUlvE_clEvENKUlvE1_clEvEUlN3c107complexIdEEE_St5arrayIPcLm2EELi4E23TrivialOffsetCalculatorILi1EjESE_NS0_6memory12LoadWithCastILi1EEENSF_13StoreWithCastILi1EEEEEviT_T0_T2_T3_T4_T5_) ;  /* 0xffff4c600c007950 */ /* 0x000fea0003c3ffff */
        .weak           $__internal_9_$__cuda_sm20_div_rn_f64_full
        .type           $__internal_9_$__cuda_sm20_div_rn_f64_full,@function
        .size           $__internal_9_$__cuda_sm20_div_rn_f64_full,(.L_x_18253 - $__internal_9_$__cuda_sm20_div_rn_f64_full)
$__internal_9_$__cuda_sm20_div_rn_f64_full:
        /* <DEDUP_REMOVED lines=9> */
[----:B------:R-:W-:-:S03]  /*b430*/  LOP3.LUT R20, R13, 0x7ff00000, RZ, 0xc0, !PT ;  /* 0x7ff000000d147812 */ /* 0x000fc600078ec0ff */
        /* <DEDUP_REMOVED lines=13> */
[----:B0-----:R-:W0:Y:S01]  /*b510*/  DFMA R46, R44, -R40, 1 ;  /* 0x3ff000002c2e742b */ /* 0x001e220000000828 */
[----:B------:R-:W-:-:S04]  /*b520*/  IMAD.MOV.U32 R15, RZ, RZ, R3 ;  /* 0x000000ffff0f7224 */ /* 0x000fc800078e0003 */
[----:B------:R-:W-:-:S04]  /*b530*/  @!P3 DFMA R42, R42, 2, -R48 ;  /* 0x400000002a2ab82b */ /* 0x000fc80000000830 */
[----:B0-----:R-:W0:-:S06]  /*b540*/  DFMA R46, R46, R46, R46 ;  /* 0x0000002e2e2e722b */ /* 0x001e0c000000002e */
[----:B0-----:R-:W0:Y:S01]  /*b550*/  DFMA R44, R44, R46, R44 ;  /* 0x0000002e2c2c722b */ /* 0x001e22000000002c */
[----:B------:R-:W-:-:S04]  /*b560*/  @!P3 LOP3.LUT R15, R43, 0x7ff00000, RZ, 0xc0, !PT ;  /* 0x7ff000002b0fb812 */ /* 0x000fc800078ec0ff */
[----:B------:R-:W-:Y:S01]  /*b570*/  IADD3 R21, R15, -0x1, RZ ;  /* 0xffffffff0f157810 */ /* 0x000fe20007ffe0ff */
[----:B0-----:R-:W0:-:S03]  /*b580*/  DFMA R46, R44, -R40, 1 ;  /* 0x3ff000002c2e742b */ /* 0x001e060000000828 */
[----:B------:R-:W-:Y:S02]  /*b590*/  ISETP.GT.U32.AND P0, PT, R21, 0x7feffffe, PT ;  /* 0x7feffffe1500780c */ /* 0x000fe40003f04070 */
[----:B------:R-:W-:Y:S01]  /*b5a0*/  IADD3 R21, R20, -0x1, RZ ;  /* 0xffffffff14157810 */ /* 0x000fe20007ffe0ff */
[----:B0-----:R-:W0:-:S03]  /*b5b0*/  DFMA R44, R44, R46, R44 ;  /* 0x0000002e2c2c722b */ /* 0x001e06000000002c */
[----:B------:R-:W-:-:S03]  /*b5c0*/  ISETP.GT.U32.OR P0, PT, R21, 0x7feffffe, P0 ;  /* 0x7feffffe1500780c */ /* 0x000fc60000704470 */
        /* <DEDUP_REMOVED lines=32> */
.L_x_9758:
        /* <DEDUP_REMOVED lines=16> */
.L_x_9761:
[----:B0-----:R-:W-:Y:S01]  /*b8d0*/  LOP3.LUT R47, R13, 0x80000, RZ, 0xfc, !PT ;  /* 0x000800000d2f7812 */ /* 0x001fe200078efcff */
[----:B------:R-:W-:Y:S01]  /*b8e0*/  IMAD.MOV.U32 R46, RZ, RZ, R12 ;  /* 0x000000ffff2e7224 */ /* 0x000fe200078e000c */
[----:B------:R-:W-:Y:S05]  /*b8f0*/  BRA `(.L_x_9759) ;  /* 0x0000002000007947 */ /* 0x000fea0003800000 */
.L_x_9760:
[----:B0-----:R-:W-:Y:S01]  /*b900*/  LOP3.LUT R47, R39, 0x80000, RZ, 0xfc, !PT ;  /* 0x00080000272f7812 */ /* 0x001fe200078efcff */
[----:B------:R-:W-:Y:S02]  /*b910*/  IMAD.MOV.U32 R46, RZ, RZ, R38 ;  /* 0x000000ffff2e7224 */ /* 0x000fe400078e0026 */
.L_x_9759:
[----:B------:R-:W-:Y:S05]  /*b920*/  BSYNC B0 ;  /* 0x0000000000007941 */ /* 0x000fea0003800000 */
.L_x_9757:
[----:B------:R-:W-:-:S04]  /*b930*/  IMAD.MOV.U32 R15, RZ, RZ, 0x0 ;  /* 0x00000000ff0f7424 */ /* 0x000fc800078e00ff */
[----:B------:R-:W-:Y:S05]  /*b940*/  RET.REL.NODEC R14 `(_ZN2at6native27unrolled_elementwise_kernelIZZZNS0_22reciprocal_kernel_cudaERNS_18TensorIteratorBaseEENKUlvE_clEvENKUlvE1_clEvEUlN3c107complexIdEEE_St5arrayIPcLm2EELi4E23TrivialOffsetCalculatorILi1EjESE_NS0_6memory12LoadWithCastILi1EEENSF_13StoreWithCastILi1EEEEEviT_T0_T2_T3_T4_T5_) ;  /* 0xffff46b00e007950 */ /* 0x000fea0003c3ffff */
.L_x_9762:
        /* <DEDUP_REMOVED lines=11> */
.L_x_18253:


//--------------------- .text._ZN2at6native18elementwise_kernelILi128ELi2EZNS0_22gpu_kernel_impl_nocastIZZZNS0_22reciprocal_kernel_cudaERNS_18TensorIteratorBaseEENKUlvE_clEvENKUlvE1_clEvEUlN3c107complexIdEEE_EEvS4_RKT_EUliE_EEviT1_ --------------------------
	.section	.text._ZN2at6native18elementwise_kernelILi128ELi2EZNS0_22gpu_kernel_impl_nocastIZZZNS0_22reciprocal_kernel_cudaERNS_18TensorIteratorBaseEENKUlvE_clEvENKUlvE1_clEvEUlN3c107complexIdEEE_EEvS4_RKT_EUliE_EEviT1_,"ax",@progbits
	.sectioninfo	@"SHI_REGISTERS=34"
	.align	128
        .global         _ZN2at6native18elementwise_kernelILi128ELi2EZNS0_22gpu_kernel_impl_nocastIZZZNS0_22reciprocal_kernel_cudaERNS_18TensorIteratorBaseEENKUlvE_clEvENKUlvE1_clEvEUlN3c107complexIdEEE_EEvS4_RKT_EUliE_EEviT1_
        .type           _ZN2at6native18elementwise_kernelILi128ELi2EZNS0_22gpu_kernel_impl_nocastIZZZNS0_22reciprocal_kernel_cudaERNS_18TensorIteratorBaseEENKUlvE_clEvENKUlvE1_clEvEUlN3c107complexIdEEE_EEvS4_RKT_EUliE_EEviT1_,@function
        .size           _ZN2at6native18elementwise_kernelILi128ELi2EZNS0_22gpu_kernel_impl_nocastIZZZNS0_22reciprocal_kernel_cudaERNS_18TensorIteratorBaseEENKUlvE_clEvENKUlvE1_clEvEUlN3c107complexIdEEE_EEvS4_RKT_EUliE_EEviT1_,(.L_x_18255 - _ZN2at6native18elementwise_kernelILi128ELi2EZNS0_22gpu_kernel_impl_nocastIZZZNS0_22reciprocal_kernel_cudaERNS_18TensorIteratorBaseEENKUlvE_clEvENKUlvE1_clEvEUlN3c107complexIdEEE_EEvS4_RKT_EUliE_EEviT1_)
        .other          _ZN2at6native18elementwise_kernelILi128ELi2EZNS0_22gpu_kernel_impl_nocastIZZZNS0_22reciprocal_kernel_cudaERNS_18TensorIteratorBaseEENKUlvE_clEvENKUlvE1_clEvEUlN3c107complexIdEEE_EEvS4_RKT_EUliE_EEviT1_,@"STO_CUDA_ENTRY STV_DEFAULT"
_ZN2at6native18elementwise_kernelILi128ELi2EZNS0_22gpu_kernel_impl_nocastIZZZNS0_22reciprocal_kernel_cudaERNS_18TensorIteratorBaseEENKUlvE_clEvENKUlvE1_clEvEUlN3c107complexIdEEE_EEvS4_RKT_EUliE_EEviT1_:
.text._ZN2at6native18elementwise_kernelILi128ELi2EZNS0_22gpu_kernel_impl_nocastIZZZNS0_22reciprocal_kernel_cudaERNS_18TensorIteratorBaseEENKUlvE_clEvENKUlvE1_clEvEUlN3c107complexIdEEE_EEvS4_RKT_EUliE_EEviT1_:
        /* <DEDUP_REMOVED lines=12> */
[----:B------:R-:W-:Y:S01]  /*00c0*/  MOV R3, R5 ;  /* 0x0000000500037202 */ /* 0x000fe20000000f00 */
        /* <DEDUP_REMOVED lines=212> */
[----:B------:R-:W-:Y:S01]  /*0e10*/  SHF.R.U32.HI R5, RZ, c[0x0][0x288], R4 ;  /* 0x0000a200ff057a19 */ /* 0x000fe20000011604 */
[----:B------:R-:W-:-:S03]  /*0e20*/  @P0 IMAD.MOV.U32 R4, RZ, RZ, RZ ;  /* 0x000000ffff040224 */ /* 0x000fc600078e00ff */
[C---:B------:R-:W-:Y:S01]  /*0e30*/  IADD3 R7, -R5.reuse, RZ, RZ ;  /* 0x000000ff05077210 */ /* 0x040fe20007ffe1ff */
        /* <DEDUP_REMOVED lines=9> */
.L_x_9765:
[----:B------:R-:W-:-:S04]  /*0ed0*/  IADD3 R12, P0, R0, c[0x0][0x368], RZ ;  /* 0x0000da00000c7a10 */ /* 0x000fc80007f1e0ff */
[----:B------:R-:W-:-:S06]  /*0ee0*/  IADD3.X R13, RZ, c[0x0][0x36c], RZ, P0, !PT ;  /* 0x0000db00ff0d7a10 */ /* 0x000fcc00007fe4ff */
[----:B------:R-:W2:Y:S01]  /*0ef0*/  LDG.E.128 R12, [R12.64] ;  /* 0x000000040c0c7981 */ /* 0x000ea2000c1e1d00 */
[----:B------:R-:W-:Y:S01]  /*0f00*/  IMAD.MOV.U32 R0, RZ, RZ, 0x1 ;  /* 0x00000001ff007424 */ /* 0x000fe200078e00ff */
[----:B------:R-:W-:Y:S01]  /*0f10*/  BSSY B1, `(.L_x_9766) ;  /* 0x0000095000017945 */ /* 0x000fe20003800000 */
[----:B------:R-:W-:Y:S01]  /*0f20*/  MOV R8, 0x0 ;  /* 0x0000000000087802 */ /* 0x000fe20000000f00 */
[----:B------:R-:W-:Y:S01]  /*0f30*/  IMAD.MOV.U32 R9, RZ, RZ, 0x7ff80000 ;  /* 0x7ff80000ff097424 */ /* 0x000fe200078e00ff */
[----:B------:R-:W-:Y:S01]  /*0f40*/  MOV R10, 0x0 ;  /* 0x00000000000a7802 */ /* 0x000fe20000000f00 */
[----:B------:R-:W-:Y:S01]  /*0f50*/  IMAD.MOV.U32 R11, RZ, RZ, 0x7ff80000 ;  /* 0x7ff80000ff0b7424 */ /* 0x000fe200078e00ff */
[----:B--2---:R-:W0:-:S14]  /*0f60*/  DSETP.GTU.AND P1, PT, |R12|, +INF , PT ;  /* 0x7ff000000c00742a */ /* 0x004e1c0003f2c200 */
[----:B0-----:R-:W0:-:S06]  /*0f70*/  @!P1 DSETP.GTU.AND P0, PT, |R14|, +INF , PT ;  /* 0x7ff000000e00942a */ /* 0x001e0c0003f0c200 */
[----:B0-----:R-:W-:Y:S02]  /*0f80*/  @!P1 SEL R0, RZ, 0x1, !P0 ;  /* 0x00000001ff009807 */ /* 0x001fe40004000000 */
[----:B------:R-:W-:Y:S02]  /*0f90*/  IADD3 R20, P1, R20, c[0x0][0x360], RZ ;  /* 0x0000d80014147a10 */ /* 0x000fe40007f3e0ff */
[----:B------:R-:W-:Y:S02]  /*0fa0*/  PRMT R0, R0, 0x9910, RZ ;  /* 0x0000991000007816 */ /* 0x000fe400000000ff */
[----:B------:R-:W-:Y:S02]  /*0fb0*/  IADD3.X R21, RZ, c[0x0][0x364], RZ, P1, !PT ;  /* 0x0000d900ff157a10 */ /* 0x000fe40000ffe4ff */
[----:B------:R-:W-:-:S13]  /*0fc0*/  ISETP.NE.AND P0, PT, R0, RZ, PT ;  /* 0x000000ff0000720c */ /* 0x000fda0003f05270 */
[----:B------:R-:W-:Y:S05]  /*0fd0*/  @P0 BRA `(.L_x_9767) ;  /* 0x0000088000000947 */ /* 0x000fea0003800000 */
[----:B------:R-:W0:Y:S01]  /*0fe0*/  DSETP.NEU.AND P0, PT, |R12|, +INF , PT ;  /* 0x7ff000000c00742a */ /* 0x000e220003f0d200 */
[----:B------:R-:W-:Y:S01]  /*0ff0*/  PRMT R0, RZ, 0x7610, R0 ;  /* 0x00007610ff007816 */ /* 0x000fe20000000000 */
[----:B------:R-:W-:Y:S01]  /*1000*/  IMAD.MOV.U32 R10, RZ, RZ, 0x0 ;  /* 0x00000000ff0a7424 */ /* 0x000fe200078e00ff */
[----:B------:R-:W-:-:S11]  /*1010*/  MOV R11, 0x7ff80000 ;  /* 0x7ff80000000b7802 */ /* 0x000fd60000000f00 */
        /* <DEDUP_REMOVED lines=16> */
[----:B------:R-:W0:-:S14]  /*1120*/  DSETP.EQ.AND P1, PT, |R12|, RZ, PT ;  /* 0x000000ff0c00722a */ /* 0x000e1c0003f22200 */
[----:B0-----:R-:W-:Y:S05]  /*1130*/  @!P0 BRA P1, `(.L_x_9769) ;  /* 0x000002d000008947 */ /* 0x001fea0000800000 */
[----:B------:R-:W0:Y:S01]  /*1140*/  MUFU.RCP64H R3, R13 ;  /* 0x0000000d00037308 */ /* 0x000e220000001800 */
[----:B------:R-:W-:Y:S01]  /*1150*/  MOV R2, 0x1 ;  /* 0x0000000100027802 */ /* 0x000fe20000000f00 */
[----:B------:R-:W-:Y:S01]  /*1160*/  BSSY B2, `(.L_x_9770) ;  /* 0x0000013000027945 */ /* 0x000fe20003800000 */
[----:B------:R-:W-:-:S04]  /*1170*/  FSETP.GEU.AND P1, PT, |R15|, 6.5827683646048100446e-37, PT ;  /* 0x036000000f00780b */ /* 0x000fc80003f2e200 */
[----:B0-----:R-:W0:-:S06]  /*1180*/  DFMA R4, -R12, R2, 1 ;  /* 0x3ff000000c04742b */ /* 0x001e0c0000000102 */
[----:B0-----:R-:W0:-:S06]  /*1190*/  DFMA R4, R4, R4, R4 ;  /* 0x000000040404722b */ /* 0x001e0c0000000004 */
[----:B0-----:R-:W0:-:S06]  /*11a0*/  DFMA R4, R2, R4, R2 ;  /* 0x000000040204722b */ /* 0x001e0c0000000002 */
[----:B0-----:R-:W0:-:S06]  /*11b0*/  DFMA R2, -R12, R4, 1 ;  /* 0x3ff000000c02742b */ /* 0x001e0c0000000104 */
[----:B0-----:R-:W0:-:S06]  /*11c0*/  DFMA R2, R4, R2, R4 ;  /* 0x000000020402722b */ /* 0x001e0c0000000004 */
[----:B0-----:R-:W0:-:S06]  /*11d0*/  DMUL R10, R14, R2 ;  /* 0x000000020e0a7228 */ /* 0x001e0c0000000000 */
[----:B0-----:R-:W0:-:S06]  /*11e0*/  DFMA R4, -R12, R10, R14 ;  /* 0x0000000a0c04722b */ /* 0x001e0c000000010e */
[----:B0-----:R-:W0:-:S10]  /*11f0*/  DFMA R10, R2, R4, R10 ;  /* 0x00000004020a722b */ /* 0x001e14000000000a */
[----:B0-----:R-:W-:-:S05]  /*1200*/  FFMA R0, RZ, R13, R11 ;  /* 0x0000000dff007223 */ /* 0x001fca000000000b */
[----:B------:R-:W-:-:S13]  /*1210*/  FSETP.GT.AND P0, PT, |R0|, 1.469367938527859385e-39, PT ;  /* 0x001000000000780b */ /* 0x000fda0003f04200 */
[----:B------:R-:W-:Y:S05]  /*1220*/  @P0 BRA P1, `(.L_x_9771) ;  /* 0x0000006000000947 */ /* 0x000fea0000800000 */
[----:B------:R-:W-:Y:S01]  /*1230*/  IMAD.MOV.U32 R10, RZ, RZ, R14 ;  /* 0x000000ffff0a7224 */ /* 0x000fe200078e000e */
[----:B------:R-:W-:Y:S01]  /*1240*/  MOV R11, R15 ;  /* 0x0000000f000b7202 */ /* 0x000fe20000000f00 */
[----:B------:R-:W-:Y:S01]  /*1250*/  IMAD.MOV.U32 R16, RZ, RZ, R12 ;  /* 0x000000ffff107224 */ /* 0x000fe200078e000c */
[----:B------:R-:W-:Y:S02]  /*1260*/  MOV R17, R13 ;  /* 0x0000000d00117202 */ /* 0x000fe40000000f00 */
[----:B------:R-:W-:Y:S02]  /*1270*/  MOV R4, 0x1290 ;  /* 0x0000129000047802 */ /* 0x000fe40000000f00 */
[----:B------:R-:W-:Y:S05]  /*1280*/  CALL.REL.NOINC `($__internal_11_$__cuda_sm20_div_rn_f64_full) ;  /* 0x0000201000007944 */ /* 0x000fea0003c00000 */
.L_x_9771:
[----:B------:R-:W-:Y:S05]  /*1290*/  BSYNC B2 ;  /* 0x0000000000027941 */ /* 0x000fea0003800000 */
.L_x_9770:
        /* <DEDUP_REMOVED lines=9> */
[----:B0-----:R0:W1:Y:S01]  /*1330*/  DFMA R4, R4, R6, R4 ;  /* 0x000000060404722b */ /* 0x0010620000000004 */
[----:B------:R-:W-:Y:S05]  /*1340*/  @P0 BRA `(.L_x_9773) ;  /* 0x0000006000000947 */ /* 0x000fea0003800000 */
[----:B0-----:R-:W-:Y:S01]  /*1350*/  LOP3.LUT R6, R13, 0x7fffffff, RZ, 0xc0, !PT ;  /* 0x7fffffff0d067812 */ /* 0x001fe200078ec0ff */
[----:B------:R-:W-:Y:S01]  /*1360*/  IMAD.MOV.U32 R2, RZ, RZ, R12 ;  /* 0x000000ffff027224 */ /* 0x000fe200078e000c */
[----:B------:R-:W-:Y:S02]  /*1370*/  MOV R3, R13 ;  /* 0x0000000d00037202 */ /* 0x000fe40000000f00 */
[----:B------:R-:W-:Y:S02]  /*1380*/  IADD3 R6, R6, -0x100000, RZ ;  /* 0xfff0000006067810 */ /* 0x000fe40007ffe0ff */
[----:B------:R-:W-:Y:S02]  /*1390*/  MOV R0, 0x13b0 ;  /* 0x000013b000007802 */ /* 0x000fe40000000f00 */
[----:B-1----:R-:W-:Y:S05]  /*13a0*/  CALL.REL.NOINC `($__internal_10_$__cuda_sm20_dblrcp_rn_slowpath_v3) ;  /* 0x00001c8000007944 */ /* 0x002fea0003c00000 */
.L_x_9773:
[----:B------:R-:W-:Y:S05]  /*13b0*/  BSYNC B2 ;  /* 0x0000000000027941 */ /* 0x000fea0003800000 */
.L_x_9772:
[----:B------:R-:W2:-:S04]  /*13c0*/  DFMA R8, RZ, R10, 1 ;  /* 0x3ff00000ff08742b */ /* 0x000e88000000000a */
[----:B------:R-:W3:-:S04]  /*13d0*/  DADD R10, RZ, -R10 ;  /* 0x00000000ff0a7229 */ /* 0x000ec8000000080a */
[----:B-12---:R1:W2:-:S04]  /*13e0*/  DMUL R8, R8, R4 ;  /* 0x0000000408087228 */ /* 0x0062880000000000 */
[----:B---3--:R1:W3:Y:S01]  /*13f0*/  DMUL R10, R10, R4 ;  /* 0x000000040a0a7228 */ /* 0x0082e20000000000 */
[----:B------:R-:W-:Y:S05]  /*1400*/  BRA `(.L_x_9767) ;  /* 0x0000045000007947 */ /* 0x000fea0003800000 */
.L_x_9769:
[----:B------:R-:W0:Y:S01]  /*1410*/  DADD R6, -RZ, |R12| ;  /* 0x00000000ff067229 */ /* 0x000e22000000050c */
[----:B------:R-:W-:Y:S05]  /*1420*/  BSSY B2, `(.L_x_9774) ;  /* 0x0000012000027945 */ /* 0x000fea0003800000 */
[----:B0-----:R-:W0:Y:S04]  /*1430*/  MUFU.RCP64H R3, R7 ;  /* 0x0000000700037308 */ /* 0x001e280000001800 */
[----:B------:R-:W-:-:S04]  /*1440*/  IADD3 R2, R7, 0x300402, RZ ;  /* 0x0030040207027810 */ /* 0x000fc80007ffe0ff */
[----:B------:R-:W-:Y:S02]  /*1450*/  FSETP.GEU.AND P0, PT, |R2|, 5.8789094863358348022e-39, PT ;  /* 0x004004020200780b */ /* 0x000fe40003f0e200 */
[----:B0-----:R-:W0:-:S06]  /*1460*/  DFMA R4, -|R12|, R2, 1 ;  /* 0x3ff000000c04742b */ /* 0x001e0c0000000302 */
[----:B0-----:R-:W0:-:S06]  /*1470*/  DFMA R4, R4, R4, R4 ;  /* 0x000000040404722b */ /* 0x001e0c0000000004 */
[----:B0-----:R-:W0:-:S06]  /*1480*/  DFMA R4, R2, R4, R2 ;  /* 0x000000040204722b */ /* 0x001e0c0000000002 */
[----:B0-----:R-:W0:-:S06]  /*1490*/  DFMA R12, -|R12|, R4, 1 ;  /* 0x3ff000000c0c742b */ /* 0x001e0c0000000304 */
[----:B0-----:R0:W1:Y:S01]  /*14a0*/  DFMA R8, R4, R12, R4 ;  /* 0x0000000c0408722b */ /* 0x0010620000000004 */
[----:B------:R-:W-:Y:S05]  /*14b0*/  @P0 BRA `(.L_x_9775) ;  /* 0x0000008000000947 */ /* 0x000fea0003800000 */
[----:B------:R-:W-:Y:S01]  /*14c0*/  LOP3.LUT R0, R7, 0x7fffffff, RZ, 0xc0, !PT ;  /* 0x7fffffff07007812 */ /* 0x000fe200078ec0ff */
[----:B------:R-:W-:Y:S01]  /*14d0*/  IMAD.MOV.U32 R2, RZ, RZ, R6 ;  /* 0x000000ffff027224 */ /* 0x000fe200078e0006 */
[----:B------:R-:W-:Y:S02]  /*14e0*/  MOV R3, R7 ;  /* 0x0000000700037202 */ /* 0x000fe40000000f00 */
[----:B------:R-:W-:Y:S02]  /*14f0*/  IADD3 R6, R0, -0x100000, RZ ;  /* 0xfff0000000067810 */ /* 0x000fe40007ffe0ff */
[----:B------:R-:W-:Y:S02]  /*1500*/  MOV R0, 0x1520 ;  /* 0x0000152000007802 */ /* 0x000fe40000000f00 */
[----:B01----:R-:W-:Y:S05]  /*1510*/  CALL.REL.NOINC `($__internal_10_$__cuda_sm20_dblrcp_rn_slowpath_v3) ;  /* 0x00001b1000007944 */ /* 0x003fea0003c00000 */
[----:B-1----:R-:W-:Y:S01]  /*1520*/  IMAD.MOV.U32 R8, RZ, RZ, R4 ;  /* 0x000000ffff087224 */ /* 0x002fe200078e0004 */
[----:B------:R-:W-:Y:S02]  /*1530*/  MOV R9, R5 ;  /* 0x0000000500097202 */ /* 0x000fe40000000f00 */
.L_x_9775:
[----:B------:R-:W-:Y:S05]  /*1540*/  BSYNC B2 ;  /* 0x0000000000027941 */ /* 0x000fea0003800000 */
.L_x_9774:
[----:B------:R2:W3:Y:S01]  /*1550*/  DADD R16, -RZ, |R14| ;  /* 0x00000000ff107229 */ /* 0x0004e2000000050e */
[----:B------:R-:W-:Y:S01]  /*1560*/  CS2R R10, SRZ ;  /* 0x00000000000a7805 */ /* 0x000fe2000001ff00 */
[----:B0-----:R-:W-:-:S04]  /*1570*/  MOV R4, 0x1590 ;  /* 0x0000159000047802 */ /* 0x001fc80000000f00 */
[----:B-123--:R-:W-:Y:S05]  /*1580*/  CALL.REL.NOINC `($__internal_11_$__cuda_sm20_div_rn_f64_full) ;  /* 0x00001d1000007944 */ /* 0x00efea0003c00000 */
[----:B------:R-:W-:Y:S05]  /*1590*/  BRA `(.L_x_9767) ;  /* 0x000002c000007947 */ /* 0x000fea0003800000 */
.L_x_9768:
[----:B------:R-:W0:Y:S01]  /*15a0*/  MUFU.RCP64H R3, R15 ;  /* 0x0000000f00037308 */ /* 0x000e220000001800 */
[----:B------:R-:W-:Y:S01]  /*15b0*/  IMAD.MOV.U32 R2, RZ, RZ, 0x1 ;  /* 0x00000001ff027424 */ /* 0x000fe200078e00ff */
[----:B------:R-:W-:Y:S01]  /*15c0*/  FSETP.GEU.AND P1, PT, |R13|, 6.5827683646048100446e-37, PT ;  /* 0x036000000d00780b */ /* 0x000fe20003f2e200 */
[----:B------:R-:W-:Y:S04]  /*15d0*/  BSSY B2, `(.L_x_9776) ;  /* 0x0000012000027945 */ /* 0x000fe80003800000 */
        /* <DEDUP_REMOVED lines=11> */
[----:B------:R-:W-:Y:S01]  /*1690*/  MOV R10, R12 ;  /* 0x0000000c000a7202 */ /* 0x000fe20000000f00 */
[----:B------:R-:W-:Y:S01]  /*16a0*/  IMAD.MOV.U32 R11, RZ, RZ, R13 ;  /* 0x000000ffff0b7224 */ /* 0x000fe200078e000d */
[----:B------:R-:W-:Y:S01]  /*16b0*/  MOV R16, R14 ;  /* 0x0000000e00107202 */ /* 0x000fe20000000f00 */
[----:B------:R-:W-:Y:S01]  /*16c0*/  IMAD.MOV.U32 R17, RZ, RZ, R15 ;  /* 0x000000ffff117224 */ /* 0x000fe200078e000f */
[----:B------:R-:W-:Y:S02]  /*16d0*/  MOV R4, 0x16f0 ;  /* 0x000016f000047802 */ /* 0x000fe40000000f00 */
[----:B------:R-:W-:Y:S05]  /*16e0*/  CALL.REL.NOINC `($__internal_11_$__cuda_sm20_div_rn_f64_full) ;  /* 0x00001bb000007944 */ /* 0x000fea0003c00000 */
.L_x_9777:
[----:B------:R-:W-:Y:S05]  /*16f0*/  BSYNC B2 ;  /* 0x0000000000027941 */ /* 0x000fea0003800000 */
.L_x_9776:
        /* <DEDUP_REMOVED lines=17> */
.L_x_9779:
[----:B------:R-:W-:Y:S05]  /*1810*/  BSYNC B2 ;  /* 0x0000000000027941 */ /* 0x000fea0003800000 */
.L_x_9778:
[----:B------:R-:W2:-:S04]  /*1820*/  DADD R8, RZ, R10 ;  /* 0x00000000ff087229 */ /* 0x000e88000000000a */
[----:B------:R-:W3:-:S04]  /*1830*/  DFMA R10, RZ, R10, -1 ;  /* 0xbff00000ff0a742b */ /* 0x000ec8000000000a */
[----:B-12---:R1:W2:-:S04]  /*1840*/  DMUL R8, R8, R4 ;  /* 0x0000000408087228 */ /* 0x0062880000000000 */
[----:B---3--:R1:W3:-:S06]  /*1850*/  DMUL R10, R10, R4 ;  /* 0x000000040a0a7228 */ /* 0x0082cc0000000000 */
.L_x_9767:
[----:B--2---:R-:W-:Y:S05]  /*1860*/  BSYNC B1 ;  /* 0x0000000000017941 */ /* 0x004fea0003800000 */
.L_x_9766:
[----:B---3--:R2:W-:Y:S01]  /*1870*/  STG.E.128 [R20.64], R8 ;  /* 0x0000000814007986 */ /* 0x0085e2000c101d04 */
[----:B-1----:R-:W-:-:S04]  /*1880*/  LEA R5, R24, R25, 0x8 ;  /* 0x0000001918057211 */ /* 0x002fc800078e40ff */
[----:B------:R-:W-:Y:S02]  /*1890*/  IADD3 R5, R5, 0x80, RZ ;  /* 0x0000008005057810 */ /* 0x000fe40007ffe0ff */
.L_x_9764:
[----:B------:R-:W-:Y:S05]  /*18a0*/  BSYNC B0 ;  /* 0x0000000000007941 */ /* 0x000fea0003800000 */
.L_x_9763:
[----:B------:R-:W-:-:S13]  /*18b0*/  ISETP.GE.AND P0, PT, R5, c[0x0][0x160], PT ;  /* 0x0000580005007a0c */ /* 0x000fda0003f06270 */
[----:B------:R-:W-:Y:S05]  /*18c0*/  @P0 EXIT ;  /* 0x000000000000094d */ /* 0x000fea0003800000 */
[----:B------:R-:W-:Y:S01]  /*18d0*/  ISETP.NE.AND P0, PT, RZ, c[0x0][0x168], PT ;  /* 0x00005a00ff007a0c */ /* 0x000fe20003f05270 */
[----:B------:R-:W-:Y:S01]  /*18e0*/  IMAD.MOV.U32 R0, RZ, RZ, RZ ;  /* 0x000000ffff007224 */ /* 0x000fe200078e00ff */
[----:B--2---:R-:W-:-:S11]  /*18f0*/  MOV R20, RZ ;  /* 0x000000ff00147202 */ /* 0x004fd60000000f00 */
[----:B------:R-:W-:Y:S05]  /*1900*/  @!P0 BRA `(.L_x_9780) ;  /* 0x00000e0000008947 */ /* 0x000fea0003800000 */
[----:B------:R-:W-:Y:S01]  /*1910*/  MOV R3, R5 ;  /* 0x0000000500037202 */ /* 0x000fe20000000f00 */
[----:B------:R-:W-:Y:S02]  /*1920*/  IMAD.MOV.U32 R2, RZ, RZ, RZ ;  /* 0x000000ffff027224 */ /* 0x000fe400078e00ff */
[----:B0-----:R-:W-:Y:S02]  /*1930*/  IMAD.MOV.U32 R6, RZ, RZ, c[0x0][0x168] ;  /* 0x00005a00ff067624 */ /* 0x001fe400078e00ff */
[----:B------:R-:W-:-:S03]  /*1940*/  IMAD.HI.U32 R2, R5, c[0x0][0x170], R2 ;  /* 0x00005c0005027a27 */ /* 0x000fc600078e0002 */
[----:B------:R-:W-:Y:S02]  /*1950*/  ISETP.NE.AND P0, PT, R6, 0x1, PT ;  /* 0x000000010600780c */ /* 0x000fe40003f05270 */
        /* <DEDUP_REMOVED lines=209> */
[----:B------:R-:W-:-:S03]  /*2670*/  IMAD.MOV R7, RZ, RZ, -R5 ;  /* 0x000000ffff077224 */ /* 0x000fc600078e0a05 */
        /* <DEDUP_REMOVED lines=9> */
.L_x_9780:
[----:B------:R-:W-:-:S05]  /*2710*/  IADD3 R12, P0, R0, c[0x0][0x368], RZ ;  /* 0x0000da00000c7a10 */ /* 0x000fca0007f1e0ff */
[----:B------:R-:W-:-:S06]  /*2720*/  IMAD.X R13, RZ, RZ, c[0x0][0x36c], P0 ;  /* 0x0000db00ff0d7624 */ /* 0x000fcc00000e06ff */
[----:B------:R-:W2:Y:S01]  /*2730*/  LDG.E.128 R12, [R12.64] ;  /* 0x000000040c0c7981 */ /* 0x000ea2000c1e1d00 */
[----:B------:R-:W-:Y:S01]  /*2740*/  IADD3 R20, P1, R20, c[0x0][0x360], RZ ;  /* 0x0000d80014147a10 */ /* 0x000fe20007f3e0ff */
[----:B------:R-:W-:Y:S01]  /*2750*/  BSSY B0, `(.L_x_9781) ;  /* 0x000008b000007945 */ /* 0x000fe20003800000 */
[----:B------:R-:W-:Y:S01]  /*2760*/  HFMA2.MMA R10, -RZ, RZ, 0, 0 ;  /* 0x00000000ff0a7435 */ /* 0x000fe200000001ff */
[----:B------:R-:W-:Y:S01]  /*2770*/  MOV R8, 0x0 ;  /* 0x0000000000087802 */ /* 0x000fe20000000f00 */
[----:B------:R-:W-:Y:S01]  /*2780*/  IMAD.MOV.U32 R9, RZ, RZ, 0x7ff80000 ;  /* 0x7ff80000ff097424 */ /* 0x000fe200078e00ff */
[----:B------:R-:W-:Y:S01]  /*2790*/  IADD3.X R21, RZ, c[0x0][0x364], RZ, P1, !PT ;  /* 0x0000d900ff157a10 */ /* 0x000fe20000ffe4ff */
[----:B------:R-:W-:Y:S01]  /*27a0*/  IMAD.MOV.U32 R11, RZ, RZ, 0x7ff80000 ;  /* 0x7ff80000ff0b7424 */ /* 0x000fe200078e00ff */
[----:B--2---:R-:W1:-:S06]  /*27b0*/  DSETP.GTU.AND P0, PT, |R14|, +INF , PT ;  /* 0x7ff000000e00742a */ /* 0x004e4c0003f0c200 */
[----:B-1----:R-:W1:-:S14]  /*27c0*/  DSETP.GTU.OR P0, PT, |R12|, +INF , P0 ;  /* 0x7ff000000c00742a */ /* 0x002e5c000070c600 */
[----:B-1----:R-:W-:Y:S05]  /*27d0*/  @P0 BRA `(.L_x_9782) ;  /* 0x0000082000000947 */ /* 0x002fea0003800000 */
[----:B------:R-:W1:Y:S01]  /*27e0*/  DSETP.NEU.AND P0, PT, |R14|, +INF , PT ;  /* 0x7ff000000e00742a */ /* 0x000e620003f0d200 */
[----:B------:R-:W-:-:S03]  /*27f0*/  IMAD.MOV.U32 R8, RZ, RZ, RZ ;  /* 0x000000ffff087224 */ /* 0x000fc600078e00ff */
[C---:B------:R-:W-:Y:S02]  /*2800*/  DSETP.NEU.AND P2, PT, |R12|.reuse, +INF , PT ;  /* 0x7ff000000c00742a */ /* 0x040fe40003f4d200 */
[----:B------:R-:W-:Y:S02]  /*2810*/  MOV R10, R8 ;  /* 0x00000008000a7202 */ /* 0x000fe40000000f00 */
[----:B-1----:R-:W1:-:S06]  /*2820*/  DSETP.NEU.OR P1, PT, |R12|, +INF , P0 ;  /* 0x7ff000000c00742a */ /* 0x002e4c000072d600 */
[----:B-1----:R-:W-:-:S05]  /*2830*/  FSEL R9, RZ, +QNAN , P1 ;  /* 0x7ff80000ff097808 */ /* 0x002fca0000800000 */
[----:B------:R-:W-:Y:S01]  /*2840*/  IMAD.MOV.U32 R11, RZ, RZ, R9 ;  /* 0x000000ffff0b7224 */ /* 0x000fe200078e0009 */
[----:B------:R-:W-:Y:S05]  /*2850*/  @!P2 BRA `(.L_x_9782) ;  /* 0x000007a00000a947 */ /* 0x000fea0003800000 */
[----:B------:R-:W-:Y:S01]  /*2860*/  CS2R R8, SRZ ;  /* 0x0000000000087805 */ /* 0x000fe2000001ff00 */
[----:B------:R-:W-:Y:S01]  /*2870*/  CS2R R10, SRZ ;  /* 0x00000000000a7805 */ /* 0x000fe2000001ff00 */
[----:B------:R-:W-:Y:S05]  /*2880*/  @!P0 BRA `(.L_x_9782) ;  /* 0x0000077000008947 */ /* 0x000fea0003800000 */
[----:B------:R-:W1:-:S14]  /*2890*/  DSETP.GE.AND P0, PT, |R12|, |R14|, PT ;  /* 0x4000000e0c00722a */ /* 0x000e5c0003f06200 */
[----:B-1----:R-:W-:Y:S05]  /*28a0*/  @!P0 BRA `(.L_x_9783) ;  /* 0x0000049000008947 */ /* 0x002fea0003800000 */
[----:B------:R-:W-:-:S04]  /*28b0*/  DSETP.NEU.AND P0, PT, |R14|, RZ, PT ;  /* 0x000000ff0e00722a */ /* 0x000fc80003f0d200 */
[----:B------:R-:W1:-:S14]  /*28c0*/  DSETP.EQ.AND P1, PT, |R12|, RZ, PT ;  /* 0x000000ff0c00722a */ /* 0x000e5c0003f22200 */
[----:B-1----:R-:W-:Y:S05]  /*28d0*/  @!P0 BRA P1, `(.L_x_9784) ;  /* 0x000002d000008947 */ /* 0x002fea0000800000 */
[----:B------:R-:W1:Y:S01]  /*28e0*/  MUFU.RCP64H R3, R13 ;  /* 0x0000000d00037308 */ /* 0x000e620000001800 */
[----:B------:R-:W-:Y:S01]  /*28f0*/  MOV R2, 0x1 ;  /* 0x0000000100027802 */ /* 0x000fe20000000f00 */
[----:B------:R-:W-:Y:S01]  /*2900*/  BSSY B1, `(.L_x_9785) ;  /* 0x0000013000017945 */ /* 0x000fe20003800000 */
[----:B------:R-:W-:-:S04]  /*2910*/  FSETP.GEU.AND P1, PT, |R15|, 6.5827683646048100446e-37, PT ;  /* 0x036000000f00780b */ /* 0x000fc80003f2e200 */
[----:B-1----:R-:W1:-:S06]  /*2920*/  DFMA R4, -R12, R2, 1 ;  /* 0x3ff000000c04742b */ /* 0x002e4c0000000102 */
[----:B-1----:R-:W1:-:S06]  /*2930*/  DFMA R4, R4, R4, R4 ;  /* 0x000000040404722b */ /* 0x002e4c0000000004 */
[----:B-1----:R-:W1:-:S06]  /*2940*/  DFMA R4, R2, R4, R2 ;  /* 0x000000040204722b */ /* 0x002e4c0000000002 */
[----:B-1----:R-:W1:-:S06]  /*2950*/  DFMA R2, -R12, R4, 1 ;  /* 0x3ff000000c02742b */ /* 0x002e4c0000000104 */
[----:B-1----:R-:W1:-:S06]  /*2960*/  DFMA R2, R4, R2, R4 ;  /* 0x000000020402722b */ /* 0x002e4c0000000004 */
[----:B-1----:R-:W1:-:S06]  /*2970*/  DMUL R10, R14, R2 ;  /* 0x000000020e0a7228 */ /* 0x002e4c0000000000 */
[----:B-1----:R-:W1:-:S06]  /*2980*/  DFMA R4, -R12, R10, R14 ;  /* 0x0000000a0c04722b */ /* 0x002e4c000000010e */
[----:B-1----:R-:W1:-:S10]  /*2990*/  DFMA R10, R2, R4, R10 ;  /* 0x00000004020a722b */ /* 0x002e54000000000a */
[----:B-1----:R-:W-:-:S05]  /*29a0*/  FFMA R0, RZ, R13, R11 ;  /* 0x0000000dff007223 */ /* 0x002fca000000000b */
[----:B------:R-:W-:-:S13]  /*29b0*/  FSETP.GT.AND P0, PT, |R0|, 1.469367938527859385e-39, PT ;  /* 0x001000000000780b */ /* 0x000fda0003f04200 */
[----:B------:R-:W-:Y:S05]  /*29c0*/  @P0 BRA P1, `(.L_x_9786) ;  /* 0x0000006000000947 */ /* 0x000fea0000800000 */
[----:B------:R-:W-:Y:S01]  /*29d0*/  IMAD.MOV.U32 R10, RZ, RZ, R14 ;  /* 0x000000ffff0a7224 */ /* 0x000fe200078e000e */
[----:B------:R-:W-:Y:S01]  /*29e0*/  MOV R11, R15 ;  /* 0x0000000f000b7202 */ /* 0x000fe20000000f00 */
[----:B------:R-:W-:Y:S01]  /*29f0*/  IMAD.MOV.U32 R16, RZ, RZ, R12 ;  /* 0x000000ffff107224 */ /* 0x000fe200078e000c */
[----:B------:R-:W-:Y:S02]  /*2a00*/  MOV R17, R13 ;  /* 0x0000000d00117202 */ /* 0x000fe40000000f00 */
[----:B------:R-:W-:Y:S02]  /*2a10*/  MOV R4, 0x2a30 ;  /* 0x00002a3000047802 */ /* 0x000fe40000000f00 */
[----:B0-----:R-:W-:Y:S05]  /*2a20*/  CALL.REL.NOINC `($__internal_11_$__cuda_sm20_div_rn_f64_full) ;  /* 0x0000087000007944 */ /* 0x001fea0003c00000 */
.L_x_9786:
[----:B------:R-:W-:Y:S05]  /*2a30*/  BSYNC B1 ;  /* 0x0000000000017941 */ /* 0x000fea0003800000 */
.L_x_9785:
[----:B------:R-:W1:Y:S01]  /*2a40*/  DFMA R12, R14, R10, R12 ;  /* 0x0000000a0e0c722b */ /* 0x000e62000000000c */
[----:B------:R-:W-:Y:S05]  /*2a50*/  BSSY B1, `(.L_x_9787) ;  /* 0x0000010000017945 */ /* 0x000fea0003800000 */
[----:B-1----:R-:W1:Y:S04]  /*2a60*/  MUFU.RCP64H R3, R13 ;  /* 0x0000000d00037308 */ /* 0x002e680000001800 */
[----:B------:R-:W-:-:S04]  /*2a70*/  IADD3 R2, R13, 0x300402, RZ ;  /* 0x003004020d027810 */ /* 0x000fc80007ffe0ff */
[----:B------:R-:W-:Y:S02]  /*2a80*/  FSETP.GEU.AND P0, PT, |R2|, 5.8789094863358348022e-39, PT ;  /* 0x004004020200780b */ /* 0x000fe40003f0e200 */
[----:B-1----:R-:W1:-:S06]  /*2a90*/  DFMA R4, -R12, R2, 1 ;  /* 0x3ff000000c04742b */ /* 0x002e4c0000000102 */
[----:B-1----:R-:W1:-:S06]  /*2aa0*/  DFMA R4, R4, R4, R4 ;  /* 0x000000040404722b */ /* 0x002e4c0000000004 */
[----:B-1----:R-:W1:-:S06]  /*2ab0*/  DFMA R4, R2, R4, R2 ;  /* 0x000000040204722b */ /* 0x002e4c0000000002 */
[----:B01----:R-:W0:-:S06]  /*2ac0*/  DFMA R6, -R12, R4, 1 ;  /* 0x3ff000000c06742b */ /* 0x003e0c0000000104 */
        /* <DEDUP_REMOVED lines=8> */
.L_x_9788:
[----:B------:R-:W-:Y:S05]  /*2b50*/  BSYNC B1 ;  /* 0x0000000000017941 */ /* 0x000fea0003800000 */
.L_x_9787:
[----:B------:R-:W2:-:S04]  /*2b60*/  DFMA R8, RZ, R10, 1 ;  /* 0x3ff00000ff08742b */ /* 0x000e88000000000a */
[----:B------:R-:W3:-:S04]  /*2b70*/  DADD R10, RZ, -R10 ;  /* 0x00000000ff0a7229 */ /* 0x000ec8000000080a */
[----:B-12---:R1:W2:-:S04]  /*2b80*/  DMUL R8, R8, R4 ;  /* 0x0000000408087228 */ /* 0x0062880000000000 */
[----:B---3--:R1:W3:Y:S01]  /*2b90*/  DMUL R10, R10, R4 ;  /* 0x000000040a0a7228 */ /* 0x0082e20000000000 */
[----:B------:R-:W-:Y:S05]  /*2ba0*/  BRA `(.L_x_9782) ;  /* 0x0000045000007947 */ /* 0x000fea0003800000 */
.L_x_9784:
[----:B0-----:R-:W0:Y:S01]  /*2bb0*/  DADD R6, -RZ, |R12| ;  /* 0x00000000ff067229 */ /* 0x001e22000000050c */
        /* <DEDUP_REMOVED lines=18> */
.L_x_9790:
[----:B------:R-:W-:Y:S05]  /*2ce0*/  BSYNC B1 ;  /* 0x0000000000017941 */ /* 0x000fea0003800000 */
.L_x_9789:
[----:B------:R2:W3:Y:S01]  /*2cf0*/  DADD R16, -RZ, |R14| ;  /* 0x00000000ff107229 */ /* 0x0004e2000000050e */
[----:B------:R-:W-:Y:S01]  /*2d00*/  CS2R R10, SRZ ;  /* 0x00000000000a7805 */ /* 0x000fe2000001ff00 */
[----:B0-----:R-:W-:-:S04]  /*2d10*/  MOV R4, 0x2d30 ;  /* 0x00002d3000047802 */ /* 0x001fc80000000f00 */
[----:B-123--:R-:W-:Y:S05]  /*2d20*/  CALL.REL.NOINC `($__internal_11_$__cuda_sm20_div_rn_f64_full) ;  /* 0x0000057000007944 */ /* 0x00efea0003c00000 */
[----:B------:R-:W-:Y:S05]  /*2d30*/  BRA `(.L_x_9782) ;  /* 0x000002c000007947 */ /* 0x000fea0003800000 */
.L_x_9783:
[----:B------:R-:W1:Y:S01]  /*2d40*/  MUFU.RCP64H R3, R15 ;  /* 0x0000000f00037308 */ /* 0x000e620000001800 */
[----:B------:R-:W-:Y:S01]  /*2d50*/  IMAD.MOV.U32 R2, RZ, RZ, 0x1 ;  /* 0x00000001ff027424 */ /* 0x000fe200078e00ff */
[----:B------:R-:W-:Y:S01]  /*2d60*/  FSETP.GEU.AND P1, PT, |R13|, 6.5827683646048100446e-37, PT ;  /* 0x036000000d00780b */ /* 0x000fe20003f2e200 */
[----:B------:R-:W-:Y:S04]  /*2d70*/  BSSY B1, `(.L_x_9791) ;  /* 0x0000012000017945 */ /* 0x000fe80003800000 */
        /* <DEDUP_REMOVED lines=11> */
[----:B------:R-:W-:Y:S01]  /*2e30*/  MOV R10, R12 ;  /* 0x0000000c000a7202 */ /* 0x000fe20000000f00 */
[----:B------:R-:W-:Y:S01]  /*2e40*/  IMAD.MOV.U32 R11, RZ, RZ, R13 ;  /* 0x000000ffff0b7224 */ /* 0x000fe200078e000d */
[----:B------:R-:W-:Y:S01]  /*2e50*/  MOV R16, R14 ;  /* 0x0000000e00107202 */ /* 0x000fe20000000f00 */
[----:B------:R-:W-:Y:S01]  /*2e60*/  IMAD.MOV.U32 R17, RZ, RZ, R15 ;  /* 0x000000ffff117224 */ /* 0x000fe200078e000f */
[----:B------:R-:W-:Y:S02]  /*2e70*/  MOV R4, 0x2e90 ;  /* 0x00002e9000047802 */ /* 0x000fe40000000f00 */
[----:B0-----:R-:W-:Y:S05]  /*2e80*/  CALL.REL.NOINC `($__internal_11_$__cuda_sm20_div_rn_f64_full) ;  /* 0x0000041000007944 */ /* 0x001fea0003c00000 */
.L_x_9792:
[----:B------:R-:W-:Y:S05]  /*2e90*/  BSYNC B1 ;  /* 0x0000000000017941 */ /* 0x000fea0003800000 */
.L_x_9791:
        /* <DEDUP_REMOVED lines=17> */
.L_x_9794:
[----:B------:R-:W-:Y:S05]  /*2fb0*/  BSYNC B1 ;  /* 0x0000000000017941 */ /* 0x000fea0003800000 */
.L_x_9793:
[----:B------:R-:W2:-:S04]  /*2fc0*/  DADD R8, RZ, R10 ;  /* 0x00000000ff087229 */ /* 0x000e88000000000a */
[----:B------:R-:W3:-:S04]  /*2fd0*/  DFMA R10, RZ, R10, -1 ;  /* 0xbff00000ff0a742b */ /* 0x000ec8000000000a */
[----:B-12---:R1:W2:-:S04]  /*2fe0*/  DMUL R8, R8, R4 ;  /* 0x0000000408087228 */ /* 0x0062880000000000 */
[----:B---3--:R1:W3:-:S06]  /*2ff0*/  DMUL R10, R10, R4 ;  /* 0x000000040a0a7228 */ /* 0x0082cc0000000000 */
.L_x_9782:
[----:B--2---:R-:W-:Y:S05]  /*3000*/  BSYNC B0 ;  /* 0x0000000000007941 */ /* 0x004fea0003800000 */
.L_x_9781:
[----:B---3--:R-:W-:Y:S01]  /*3010*/  STG.E.128 [R20.64], R8 ;  /* 0x0000000814007986 */ /* 0x008fe2000c101d04 */
[----:B------:R-:W-:Y:S05]  /*3020*/  EXIT ;  /* 0x000000000000794d */ /* 0x000fea0003800000 */
        .weak           $__internal_10_$__cuda_sm20_dblrcp_rn_slowpath_v3
        .type           $__internal_10_$__cuda_sm20_dblrcp_rn_slowpath_v3,@function
        .size           $__internal_10_$__cuda_sm20_dblrcp_rn_slowpath_v3,($__internal_11_$__cuda_sm20_div_rn_f64_full - $__internal_10_$__cuda_sm20_dblrcp_rn_slowpath_v3)
$__internal_10_$__cuda_sm20_dblrcp_rn_slowpath_v3:
[----:B------:R-:W0:Y:S01]  /*3030*/  DSETP.GTU.AND P0, PT, |R2|, +INF , PT ;  /* 0x7ff000000200742a */ /* 0x000e220003f0c200 */
[----:B------:R-:W-:-:S13]  /*3040*/  BSSY B3, `(.L_x_9795) ;  /* 0x0000022000037945 */ /* 0x000fda0003800000 */
[----:B0-----:R-:W-:Y:S05]  /*3050*/  @P0 BRA `(.L_x_9796) ;  /* 0x000001e000000947 */ /* 0x001fea0003800000 */
[----:B------:R-:W-:-:S04]  /*3060*/  LOP3.LUT R7, R3, 0x7fffffff, RZ, 0xc0, !PT ;  /* 0x7fffffff03077812 */ /* 0x000fc800078ec0ff */
[----:B------:R-:W-:-:S04]  /*3070*/  IADD3 R4, R7, -0x1, RZ ;  /* 0xffffffff07047810 */ /* 0x000fc80007ffe0ff */
[----:B------:R-:W-:-:S13]  /*3080*/  ISETP.GE.U32.AND P0, PT, R4, 0x7fefffff, PT ;  /* 0x7fefffff0400780c */ /* 0x000fda0003f06070 */
[----:B------:R-:W-:Y:S02]  /*3090*/  @P0 LOP3.LUT R5, R3, 0x7ff00000, RZ, 0x3c, !PT ;  /* 0x7ff0000003050812 */ /* 0x000fe400078e3cff */
[----:B------:R-:W-:Y:S01]  /*30a0*/  @P0 MOV R4, RZ ;  /* 0x000000ff00040202 */ /* 0x000fe20000000f00 */
        /* <DEDUP_REMOVED lines=16> */
.L_x_9798:
        /* <DEDUP_REMOVED lines=9> */
.L_x_9796:
[----:B------:R-:W-:Y:S02]  /*3240*/  LOP3.LUT R5, R3, 0x80000, RZ, 0xfc, !PT ;  /* 0x0008000003057812 */ /* 0x000fe400078efcff */
[----:B------:R-:W-:Y:S02]  /*3250*/  MOV R4, R2 ;  /* 0x0000000200047202 */ /* 0x000fe40000000f00 */
.L_x_9797:
[----:B------:R-:W-:Y:S05]  /*3260*/  BSYNC B3 ;  /* 0x0000000000037941 */ /* 0x000fea0003800000 */
.L_x_9795:
[----:B0-----:R-:W-:Y:S01]  /*3270*/  IMAD.MOV.U32 R2, RZ, RZ, R0 ;  /* 0x000000ffff027224 */ /* 0x001fe200078e0000 */
[----:B------:R-:W-:-:S04]  /*3280*/  MOV R3, 0x0 ;  /* 0x0000000000037802 */ /* 0x000fc80000000f00 */
[----:B------:R-:W-:Y:S05]  /*3290*/  RET.REL.NODEC R2 `(_ZN2at6native18elementwise_kernelILi128ELi2EZNS0_22gpu_kernel_impl_nocastIZZZNS0_22reciprocal_kernel_cudaERNS_18TensorIteratorBaseEENKUlvE_clEvENKUlvE1_clEvEUlN3c107complexIdEEE_EEvS4_RKT_EUliE_EEviT1_) ;  /* 0xffffcd6002007950 */ /* 0x000fea0003c3ffff */
        .weak           $__internal_11_$__cuda_sm20_div_rn_f64_full
        .type           $__internal_11_$__cuda_sm20_div_rn_f64_full,@function
        .size           $__internal_11_$__cuda_sm20_div_rn_f64_full,(.L_x_18255 - $__internal_11_$__cuda_sm20_div_rn_f64_full)
$__internal_11_$__cuda_sm20_div_rn_f64_full:
[C---:B------:R-:W-:Y:S01]  /*32a0*/  FSETP.GEU.AND P0, PT, |R17|.reuse, 1.469367938527859385e-39, PT ;  /* 0x001000001100780b */ /* 0x040fe20003f0e200 */
[----:B------:R-:W-:Y:S01]  /*32b0*/  IMAD.MOV.U32 R26, RZ, RZ, 0x1 ;  /* 0x00000001ff1a7424 */ /* 0x000fe200078e00ff */
[----:B------:R-:W-:Y:S01]  /*32c0*/  LOP3.LUT R18, R17, 0x800fffff, RZ, 0xc0, !PT ;  /* 0x800fffff11127812 */ /* 0x000fe200078ec0ff */
[----:B------:R-:W-:Y:S01]  /*32d0*/  BSSY B3, `(.L_x_9799) ;  /* 0x0000055000037945 */ /* 0x000fe20003800000 */
[C---:B------:R-:W-:Y:S02]  /*32e0*/  FSETP.GEU.AND P2, PT, |R11|.reuse, 1.469367938527859385e-39, PT ;  /* 0x001000000b00780b */ /* 0x040fe40003f4e200 */
[----:B------:R-:W-:Y:S01]  /*32f0*/  LOP3.LUT R19, R18, 0x3ff00000, RZ, 0xfc, !PT ;  /* 0x3ff0000012137812 */ /* 0x000fe200078efcff */
[----:B------:R-:W-:Y:S01]  /*3300*/  IMAD.MOV.U32 R18, RZ, RZ, R16 ;  /* 0x000000ffff127224 */ /* 0x000fe200078e0010 */
[----:B------:R-:W-:Y:S02]  /*3310*/  LOP3.LUT R3, R11, 0x7ff00000, RZ, 0xc0, !PT ;  /* 0x7ff000000b037812 */ /* 0x000fe400078ec0ff */
[----:B------:R-:W-:-:S02]  /*3320*/  LOP3.LUT R5, R17, 0x7ff00000, RZ, 0xc0, !PT ;  /* 0x7ff0000011057812 */ /* 0x000fc400078ec0ff */
[----:B------:R-:W-:Y:S01]  /*3330*/  MOV R2, 0x1ca00000 ;  /* 0x1ca0000000027802 */ /* 0x000fe20000000f00 */
[----:B------:R-:W0:Y:S01]  /*3340*/  @!P0 DMUL R18, R16, 8.98846567431157953865e+307 ;  /* 0x7fe0000010128828 */ /* 0x000e220000000000 */
[----:B------:R-:W-:Y:S02]  /*3350*/  ISETP.GE.U32.AND P1, PT, R3, R5, PT ;  /* 0x000000050300720c */ /* 0x000fe40003f26070 */
[----:B------:R-:W-:Y:S01]  /*3360*/  MOV R6, R10 ;  /* 0x0000000a00067202 */ /* 0x000fe20000000f00 */
[----:B------:R-:W-:Y:S01]  /*3370*/  @!P2 IMAD.MOV.U32 R22, RZ, RZ, RZ ;  /* 0x000000ffff16a224 */ /* 0x000fe200078e00ff */
[----:B------:R-:W-:Y:S01]  /*3380*/  @!P2 LOP3.LUT R0, R17, 0x7ff00000, RZ, 0xc0, !PT ;  /* 0x7ff000001100a812 */ /* 0x000fe200078ec0ff */
[----:B0-----:R-:W0:Y:S01]  /*3390*/  MUFU.RCP64H R27, R19 ;  /* 0x00000013001b7308 */ /* 0x001e220000001800 */
[----:B------:R-:W-:Y:S02]  /*33a0*/  SEL R7, R2, 0x63400000, !P1 ;  /* 0x6340000002077807 */ /* 0x000fe40004800000 */
[----:B------:R-:W-:-:S02]  /*33b0*/  @!P2 ISETP.GE.U32.AND P3, PT, R3, R0, PT ;  /* 0x000000000300a20c */ /* 0x000fc40003f66070 */
[--C-:B------:R-:W-:Y:S02]  /*33c0*/  LOP3.LUT R7, R7, 0x800fffff, R11.reuse, 0xf8, !PT ;  /* 0x800fffff07077812 */ /* 0x100fe400078ef80b */
[----:B------:R-:W-:Y:S02]  /*33d0*/  @!P2 SEL R23, R2, 0x63400000, !P3 ;  /* 0x634000000217a807 */ /* 0x000fe40005800000 */
[----:B------:R-:W-:Y:S02]  /*33e0*/  @!P0 LOP3.LUT R5, R19, 0x7ff00000, RZ, 0xc0, !PT ;  /* 0x7ff0000013058812 */ /* 0x000fe400078ec0ff */
[----:B------:R-:W-:-:S04]  /*33f0*/  @!P2 LOP3.LUT R0, R23, 0x80000000, R11, 0xf8, !PT ;  /* 0x800000001700a812 */ /* 0x000fc800078ef80b */
[----:B------:R-:W-:Y:S01]  /*3400*/  @!P2 LOP3.LUT R23, R0, 0x100000, RZ, 0xfc, !PT ;  /* 0x001000000017a812 */ /* 0x000fe200078efcff */
[----:B0-----:R-:W0:Y:S01]  /*3410*/  DFMA R28, R26, -R18, 1 ;  /* 0x3ff000001a1c742b */ /* 0x001e220000000812 */
[----:B------:R-:W-:-:S04]  /*3420*/  MOV R0, R3 ;  /* 0x0000000300007202 */ /* 0x000fc80000000f00 */
[----:B------:R-:W-:-:S04]  /*3430*/  @!P2 DFMA R6, R6, 2, -R22 ;  /* 0x400000000606a82b */ /* 0x000fc80000000816 */
[----:B0-----:R-:W0:-:S06]  /*3440*/  DFMA R28, R28, R28, R28 ;  /* 0x0000001c1c1c722b */ /* 0x001e0c000000001c */
[----:B0-----:R-:W0:Y:S01]  /*3450*/  DFMA R26, R26, R28, R26 ;  /* 0x0000001c1a1a722b */ /* 0x001e22000000001a */
[----:B------:R-:W-:-:S05]  /*3460*/  @!P2 LOP3.LUT R0, R7, 0x7ff00000, RZ, 0xc0, !PT ;  /* 0x7ff000000700a812 */ /* 0x000fca00078ec0ff */
[----:B0-----:R-:W0:-:S06]  /*3470*/  DFMA R22, R26, -R18, 1 ;  /* 0x3ff000001a16742b */ /* 0x001e0c0000000812 */
[----:B0-----:R0:W1:Y:S02]  /*3480*/  DFMA R26, R26, R22, R26 ;  /* 0x000000161a1a722b */ /* 0x001064000000001a */
[----:B0-----:R-:W-:Y:S02]  /*3490*/  IADD3 R22, R0, -0x1, RZ ;  /* 0xffffffff00167810 */ /* 0x001fe40007ffe0ff */
[----:B------:R-:W-:Y:S02]  /*34a0*/  IADD3 R23, R5, -0x1, RZ ;  /* 0xffffffff05177810 */ /* 0x000fe40007ffe0ff */
[----:B------:R-:W-:Y:S01]  /*34b0*/  ISETP.GT.U32.AND P0, PT, R22, 0x7feffffe, PT ;  /* 0x7feffffe1600780c */ /* 0x000fe20003f04070 */
[----:B-1----:R-:W0:-:S03]  /*34c0*/  DMUL R28, R26, R6 ;  /* 0x000000061a1c7228 */ /* 0x002e060000000000 */
[----:B------:R-:W-:-:S03]  /*34d0*/  ISETP.GT.U32.OR P0, PT, R23, 0x7feffffe, P0 ;  /* 0x7feffffe1700780c */ /* 0x000fc60000704470 */
[----:B0-----:R-:W0:-:S06]  /*34e0*/  DFMA R30, R28, -R18, R6 ;  /* 0x800000121c1e722b */ /* 0x001e0c0000000006 */
[----:B0-----:R0:W1:-:S04]  /*34f0*/  DFMA R30, R26, R30, R28 ;  /* 0x0000001e1a1e722b */ /* 0x001048000000001c */
[----:B------:R-:W-:Y:S05]  /*3500*/  @P0 BRA `(.L_x_9800) ;  /* 0x000001c000000947 */ /* 0x000fea0003800000 */
[----:B01----:R-:W-:Y:S01]  /*3510*/  LOP3.LUT R0, R17, 0x7ff00000, RZ, 0xc0, !PT ;  /* 0x7ff0000011007812 */ /* 0x003fe200078ec0ff */
[----:B------:R-:W-:-:S03]  /*3520*/  IMAD.MOV.U32 R10, RZ, RZ, RZ ;  /* 0x000000ffff0a7224 */ /* 0x000fc600078e00ff */
[C---:B------:R-:W-:Y:S01]  /*3530*/  ISETP.GE.U32.AND P0, PT, R3.reuse, R0, PT ;  /* 0x000000000300720c */ /* 0x040fe20003f06070 */
[----:B------:R-:W-:-:S03]  /*3540*/  IMAD.IADD R5, R3, 0x1, -R0 ;  /* 0x0000000103057824 */ /* 0x000fc600078e0a00 */
[----:B------:R-:W-:Y:S02]  /*3550*/  SEL R0, R2, 0x63400000, !P0 ;  /* 0x6340000002007807 */ /* 0x000fe40004000000 */
[----:B------:R-:W-:-:S04]  /*3560*/  IMNMX R5, R5, -0x46a00000, !PT ;  /* 0xb960000005057817 */ /* 0x000fc80007800200 */
[----:B------:R-:W-:-:S04]  /*3570*/  IMNMX R5, R5, 0x46a00000, PT ;  /* 0x46a0000005057817 */ /* 0x000fc80003800200 */
[----:B------:R-:W-:-:S04]  /*3580*/  IADD3 R0, -R0, R5, RZ ;  /* 0x0000000500007210 */ /* 0x000fc80007ffe1ff */
        /* <DEDUP_REMOVED lines=11> */
[----:B------:R-:W-:Y:S01]  /*3640*/  MOV R6, RZ ;  /* 0x000000ff00067202 */ /* 0x000fe20000000f00 */
[----:B------:R-:W0:Y:S01]  /*3650*/  DMUL.RP R10, R30, R10 ;  /* 0x0000000a1e0a7228 */ /* 0x000e220000008000 */
[----:B------:R-:W-:-:S04]  /*3660*/  IADD3 R5, -R0, -0x43300000, RZ ;  /* 0xbcd0000000057810 */ /* 0x000fc80007ffe1ff */
[----:B------:R-:W1:-:S05]  /*3670*/  DFMA R6, R2, -R6, R30 ;  /* 0x800000060206722b */ /* 0x000e4a000000001e */
[----:B0-----:R-:W-:-:S05]  /*3680*/  LOP3.LUT R17, R11, R17, RZ, 0x3c, !PT ;  /* 0x000000110b117212 */ /* 0x001fca00078e3cff */
[----:B-1----:R-:W-:-:S04]  /*3690*/  FSETP.NEU.AND P0, PT, |R7|, R5, PT ;  /* 0x000000050700720b */ /* 0x002fc80003f0d200 */
[----:B------:R-:W-:Y:S02]  /*36a0*/  FSEL R2, R10, R2, !P0 ;  /* 0x000000020a027208 */ /* 0x000fe40004000000 */
[----:B------:R-:W-:Y:S01]  /*36b0*/  FSEL R3, R17, R3, !P0 ;  /* 0x0000000311037208 */ /* 0x000fe20004000000 */
[----:B------:R-:W-:Y:S05]  /*36c0*/  BRA `(.L_x_9801) ;  /* 0x0000015000007947 */ /* 0x000fea0003800000 */
.L_x_9800:
        /* <DEDUP_REMOVED lines=12> */
[----:B------:R-:W-:Y:S01]  /*3790*/  @!P0 IMAD.MOV.U32 R2, RZ, RZ, RZ ;  /* 0x000000ffff028224 */ /* 0x000fe200078e00ff */
[----:B------:R-:W-:-:S03]  /*37a0*/  @P0 MOV R2, RZ ;  /* 0x000000ff00020202 */ /* 0x000fc60000000f00 */
[----:B------:R-:W-:Y:S01]  /*37b0*/  @P0 IMAD.MOV.U32 R3, RZ, RZ, R0 ;  /* 0x000000ffff030224 */ /* 0x000fe200078e0000 */
[----:B------:R-:W-:Y:S05]  /*37c0*/  BRA `(.L_x_9801) ;  /* 0x0000005000007947 */ /* 0x000fea0003800000 */
.L_x_9803:
[----:B------:R-:W-:Y:S02]  /*37d0*/  LOP3.LUT R3, R17, 0x80000, RZ, 0xfc, !PT ;  /* 0x0008000011037812 */ /* 0x000fe400078efcff */
[----:B------:R-:W-:Y:S01]  /*37e0*/  MOV R2, R16 ;  /* 0x0000001000027202 */ /* 0x000fe20000000f00 */
[----:B------:R-:W-:Y:S05]  /*37f0*/  BRA `(.L_x_9801) ;  /* 0x0000002000007947 */ /* 0x000fea0003800000 */
.L_x_9802:
[----:B------:R-:W-:Y:S01]  /*3800*/  LOP3.LUT R3, R11, 0x80000, RZ, 0xfc, !PT ;  /* 0x000800000b037812 */ /* 0x000fe200078efcff */
[----:B------:R-:W-:Y:S02]  /*3810*/  IMAD.MOV.U32 R2, RZ, RZ, R10 ;  /* 0x000000ffff027224 */ /* 0x000fe400078e000a */
.L_x_9801:
[----:B------:R-:W-:Y:S05]  /*3820*/  BSYNC B3 ;  /* 0x0000000000037941 */ /* 0x000fea0003800000 */
.L_x_9799:
[----:B------:R-:W-:Y:S01]  /*3830*/  HFMA2.MMA R5, -RZ, RZ, 0, 0 ;  /* 0x00000000ff057435 */ /* 0x000fe200000001ff */
[----:B------:R-:W-:Y:S01]  /*3840*/  MOV R10, R2 ;  /* 0x00000002000a7202 */ /* 0x000fe20000000f00 */
[----:B------:R-:W-:-:S04]  /*3850*/  IMAD.MOV.U32 R11, RZ, RZ, R3 ;  /* 0x000000ffff0b7224 */ /* 0x000fc800078e0003 */
[----:B------:R-:W-:Y:S05]  /*3860*/  RET.REL.NODEC R4 `(_ZN2at6native18elementwise_kernelILi128ELi2EZNS0_22gpu_kernel_impl_nocastIZZZNS0_22reciprocal_kernel_cudaERNS_18TensorIteratorBaseEENKUlvE_clEvENKUlvE1_clEvEUlN3c107complexIdEEE_EEvS4_RKT_EUliE_EEviT1_) ;  /* 0xffffc79004007950 */ /* 0x000fea0003c3ffff */
.L_x_9804:
        /* <DEDUP_REMOVED lines=9> */
.L_x_18255:


//--------------------- .text._ZN2at6native27unrolled_elementwise_kernelIZZZNS0_22reciprocal_kernel_cudaERNS_18TensorIteratorBaseEENKUlvE_clEvENKUlvE1_clEvEUlN3c107complexIdEEE_St5arrayIPcLm2EELi4E23TrivialOffsetCalculatorILi1EjESE_NS0_6memory15LoadWithoutCastENSF_16StoreWithoutCastEEEviT_T0_T2_T3_T4_T5_ --------------------------
	.section	.text._ZN2at6native27unrolled_elementwise_kernelIZZZNS0_22reciprocal_kernel_cudaERNS_18TensorIteratorBaseEENKUlvE_clEvENKUlvE1_clEvEUlN3c107complexIdEEE_St5arrayIPcLm2EELi4E23TrivialOffsetCalculatorILi1EjESE_NS0_6memory15LoadWithoutCastENSF_16StoreWithoutCastEEEviT_T0_T2_T3_T4_T5_,"ax",@progbits
	.sectioninfo	@"SHI_REGISTERS=52"
	.align	128
        .global         _ZN2at6native27unrolled_elementwise_kernelIZZZNS0_22reciprocal_kernel_cudaERNS_18TensorIteratorBaseEENKUlvE_clEvENKUlvE1_clEvEUlN3c107complexIdEEE_St5arrayIPcLm2EELi4E23TrivialOffsetCalculatorILi1EjESE_NS0_6memory15LoadWithoutCastENSF_16StoreWithoutCastEEEviT_T0_T2_T3_T4_T5_
        .type           _ZN2at6native27unrolled_elementwise_kernelIZZZNS0_22reciprocal_kernel_cudaERNS_18TensorIteratorBaseEENKUlvE_clEvENKUlvE1_clEvEUlN3c107complexIdEEE_St5arrayIPcLm2EELi4E23TrivialOffsetCalculatorILi1EjESE_NS0_6memory15LoadWithoutCastENSF_16StoreWithoutCastEEEviT_T0_T2_T3_T4_T5_,@function
        .size           _ZN2at6native27unrolled_elementwise_kernelIZZZNS0_22reciprocal_kernel_cudaERNS_18TensorIteratorBaseEENKUlvE_clEvENKUlvE1_clEvEUlN3c107complexIdEEE_St5arrayIPcLm2EELi4E23TrivialOffsetCalculatorILi1EjESE_NS0_6memory15LoadWithoutCastENSF_16StoreWithoutCastEEEviT_T0_T2_T3_T4_T5_,(.L_x_18257 - _ZN2at6native27unrolled_elementwise_kernelIZZZNS0_22reciprocal_kernel_cudaERNS_18TensorIteratorBaseEENKUlvE_clEvENKUlvE1_clEvEUlN3c107complexIdEEE_St5arrayIPcLm2EELi4E23TrivialOffsetCalculatorILi1EjESE_NS0_6memory15LoadWithoutCastENSF_16StoreWithoutCastEEEviT_T0_T2_T3_T4_T5_)
        .other          _ZN2at6native27unrolled_elementwise_kernelIZZZNS0_22reciprocal_kernel_cudaERNS_18TensorIteratorBaseEENKUlvE_clEvENKUlvE1_clEvEUlN3c107complexIdEEE_St5arrayIPcLm2EELi4E23TrivialOffsetCalculatorILi1EjESE_NS0_6memory15LoadWithoutCastENSF_16StoreWithoutCastEEEviT_T0_T2_T3_T4_T5_,@"STO_CUDA_ENTRY STV_DEFAULT"
_ZN2at6native27unrolled_elementwise_kernelIZZZNS0_22reciprocal_kernel_cudaERNS_18TensorIteratorBaseEENKUlvE_clEvENKUlvE1_clEvEUlN3c107complexIdEEE_St5arrayIPcLm2EELi4E23TrivialOffsetCalculatorILi1EjESE_NS0_6memory15LoadWithoutCastENSF_16StoreWithoutCastEEEviT_T0_T2_T3_T4_T5_:
.text._ZN2at6native27unrolled_elementwise_kernelIZZZNS0_22reciprocal_kernel_cudaERNS_18TensorIteratorBaseEENKUlvE_clEvENKUlvE1_clEvEUlN3c107complexIdEEE_St5arrayIPcLm2EELi4E23TrivialOffsetCalculatorILi1EjESE_NS0_6memory15LoadWithoutCastENSF_16StoreWithoutCastEEEviT_T0_T2_T3_T4_T5_:
[----:B------:R-:W-:Y:S02]  /*0000*/  IMAD.MOV.U32 R1, RZ, RZ, c[0x0][0x28] ;  /* 0x00000a00ff017624 */ /* 0x000fe400078e00ff */
[----:B------:R-:W0:Y:S01]  /*0010*/  S2R R5, SR_CTAID.X ;  /* 0x0000000000057919 */ /* 0x000e220000002500 */
[----:B------:R-:W-:Y:S01]  /*0020*/  IMAD.MOV.U32 R0, RZ, RZ, -0x200 ;  /* 0xfffffe00ff007424 */ /* 0x000fe200078e00ff */
[----:B------:R-:W-:Y:S01]  /*0030*/  CS2R R30, SRZ ;  /* 0x00000000001e7805 */ /* 0x000fe2000001ff00 */
[----:B------:R-:W-:Y:S01]  /*0040*/  CS2R R28, SRZ ;  /* 0x00000000001c7805 */ /* 0x000fe2000001ff00 */
[----:B------:R-:W1:Y:S01]  /*0050*/  S2R R2, SR_TID.X ;  /* 0x0000000000027919 */ /* 0x000e620000002100 */
[----:B------:R-:W-:Y:S01]  /*0060*/  CS2R R26, SRZ ;  /* 0x00000000001a7805 */ /* 0x000fe2000001ff00 */
[----:B------:R-:W-:Y:S01]  /*0070*/  CS2R R24, SRZ ;  /* 0x0000000000187805 */ /* 0x000fe2000001ff00 */
[----:B------:R-:W-:Y:S01]  /*0080*/  CS2R R10, SRZ ;  /* 0x00000000000a7805 */ /* 0x000fe2000001ff00 */
[----:B------:R-:W-:Y:S01]  /*0090*/  CS2R R8, SRZ ;  /* 0x0000000000087805 */ /* 0x000fe2000001ff00 */
[----:B------:R-:W-:Y:S01]  /*00a0*/  CS2R R14, SRZ ;  /* 0x00000000000e7805 */ /* 0x000fe2000001ff00 */
[----:B------:R-:W-:Y:S01]  /*00b0*/  CS2R R12, SRZ ;  /* 0x00000000000c7805 */ /* 0x000fe2000001ff00 */
[----:B------:R-:W-:Y:S01]  /*00c0*/  ULDC.64 UR4, c[0x0][0x118] ;  /* 0x0000460000047ab9 */ /* 0x000fe20000000a00 */
[----:B0-----:R-:W-:-:S02]  /*00d0*/  IMAD R3, R5, R0, c[0x0][0x160] ;  /* 0x0000580005037624 */ /* 0x001fc400078e0200 */
[----:B-1----:R-:W-:-:S03]  /*00e0*/  IMAD.MOV.U32 R0, RZ, RZ, R2 ;  /* 0x000000ffff007224 */ /* 0x002fc600078e0002 */
[----:B------:R-:W-:-:S13]  /*00f0*/  ISETP.GE.AND P1, PT, R2, R3, PT ;  /* 0x000000030200720c */ /* 0x000fda0003f26270 */
[----:B------:R-:W-:Y:S01]  /*0100*/  @!P1 IADD3 R2, R0, 0x80, RZ ;  /* 0x0000008000029810 */ /* 0x000fe20007ffe0ff */
[----:B------:R-:W-:Y:S02]  /*0110*/  @!P1 IMAD R6, R5, 0x200, R0 ;  /* 0x0000020005069824 */ /* 0x000fe400078e0200 */
[----:B------:R-:W-:Y:S01]  /*0120*/  @!P1 IMAD.MOV.U32 R7, RZ, RZ, 0x10 ;  /* 0x00000010ff079424 */ /* 0x000fe200078e00ff */
[----:B------:R-:W-:-:S03]  /*0130*/  ISETP.GE.AND P0, PT, R2, R3, PT ;  /* 0x000000030200720c */ /* 0x000fc60003f06270 */
[----:B------:R-:W-:-:S05]  /*0140*/  @!P1 IMAD.WIDE.U32 R6, R6, R7, c[0x0][0x170] ;  /* 0x00005c0006069625 */ /* 0x000fca00078e0007 */
[----:B------:R0:W5:Y:S05]  /*0150*/  @!P1 LDG.E.128 R28, [R6.64] ;  /* 0x00000004061c9981 */ /* 0x00016a000c1e1d00 */
[----:B------:R-:W-:Y:S01]  /*0160*/  @!P0 IMAD R20, R5, 0x200, R2 ;  /* 0x0000020005148824 */ /* 0x000fe200078e0202 */
[----:B------:R-:W-:Y:S01]  /*0170*/  @!P0 IADD3 R2, R2, 0x80, RZ ;  /* 0x0000008002028810 */ /* 0x000fe20007ffe0ff */
[----:B------:R-:W-:-:S03]  /*0180*/  @!P0 IMAD.MOV.U32 R21, RZ, RZ, 0x10 ;  /* 0x00000010ff158424 */ /* 0x000fc600078e00ff */
[----:B------:R-:W-:Y:S01]  /*0190*/  ISETP.GE.AND P3, PT, R2, R3, PT ;  /* 0x000000030200720c */ /* 0x000fe20003f66270 */
[----:B------:R-:W-:-:S05]  /*01a0*/  @!P0 IMAD.WIDE.U32 R20, R20, R21, c[0x0][0x170] ;  /* 0x00005c0014148625 */ /* 0x000fca00078e0015 */
[----:B------:R0:W5:Y:S07]  /*01b0*/  @!P0 LDG.E.128 R24, [R20.64] ;  /* 0x0000000414188981 */ /* 0x00016e000c1e1d00 */
[----:B------:R-:W-:Y:S01]  /*01c0*/  @!P3 IMAD R34, R5, 0x200, R2 ;  /* 0x000002000522b824 */ /* 0x000fe200078e0202 */
[----:B------:R-:W-:Y:S01]  /*01d0*/  @!P3 IADD3 R2, R2, 0x80, RZ ;  /* 0x000000800202b810 */ /* 0x000fe20007ffe0ff */
[----:B------:R-:W-:-:S03]  /*01e0*/  @!P3 IMAD.MOV.U32 R35, RZ, RZ, 0x10 ;  /* 0x00000010ff23b424 */ /* 0x000fc600078e00ff */
[----:B------:R-:W-:Y:S01]  /*01f0*/  ISETP.GE.AND P2, PT, R2, R3, PT ;  /* 0x000000030200720c */ /* 0x000fe20003f46270 */
[----:B------:R-:W-:-:S05]  /*0200*/  @!P3 IMAD.WIDE.U32 R34, R34, R35, c[0x0][0x170] ;  /* 0x00005c002222b625 */ /* 0x000fca00078e0023 */
[----:B------:R0:W5:Y:S07]  /*0210*/  @!P3 LDG.E.128 R8, [R34.64] ;  /* 0x000000042208b981 */ /* 0x00016e000c1e1d00 */
[----:B------:R-:W-:Y:S02]  /*0220*/  @!P2 IMAD R32, R5, 0x200, R2 ;  /* 0x000002000520a824 */ /* 0x000fe400078e0202 */
[----:B------:R-:W-:-:S04]  /*0230*/  @!P2 IMAD.MOV.U32 R33, RZ, RZ, 0x10 ;  /* 0x00000010ff21a424 */ /* 0x000fc800078e00ff */
[----:B------:R-:W-:-:S05]  /*0240*/  @!P2 IMAD.WIDE.U32 R32, R32, R33, c[0x0][0x170] ;  /* 0x00005c002020a625 */ /* 0x000fca00078e0021 */
[----:B------:R0:W5:Y:S01]  /*0250*/  @!P2 LDG.E.128 R12, [R32.64] ;  /* 0x00000004200ca981 */ /* 0x000162000c1e1d00 */
[----:B------:R-:W-:Y:S01]  /*0260*/  BSSY B1, `(.L_x_9805) ;  /* 0x000009e000017945 */ /* 0x000fe20003800000 */
[----:B------:R-:W-:Y:S01]  /*0270*/  CS2R R22, SRZ ;  /* 0x0000000000167805 */ /* 0x000fe2000001ff00 */
[----:B------:R-:W-:Y:S01]  /*0280*/  CS2R R18, SRZ ;  /* 0x0000000000127805 */ /* 0x000fe2000001ff00 */
[----:B------:R-:W-:Y:S01]  /*0290*/  CS2R R16, SRZ ;  /* 0x0000000000107805 */ /* 0x000fe2000001ff00 */
[----:B------:R-:W-:Y:S05]  /*02a0*/  @P1 BRA `(.L_x_9806) ;  /* 0x0000099000001947 */ /* 0x000fea0003800000 */
[----:B-----5:R-:W1:Y:S01]  /*02b0*/  DSETP.GTU.AND P2, PT, |R28|, +INF , PT ;  /* 0x7ff000001c00742a */ /* 0x020e620003f4c200 */
[----:B------:R-:W-:Y:S02]  /*02c0*/  IMAD.MOV.U32 R2, RZ, RZ, 0x1 ;  /* 0x00000001ff027424 */ /* 0x000fe400078e00ff */
[----:B------:R-:W-:Y:S02]  /*02d0*/  IMAD.MOV.U32 R16, RZ, RZ, 0x0 ;  /* 0x00000000ff107424 */ /* 0x000fe400078e00ff */
[----:B------:R-:W-:-:S02]  /*02e0*/  IMAD.MOV.U32 R17, RZ, RZ, 0x7ff80000 ;  /* 0x7ff80000ff117424 */ /* 0x000fc400078e00ff */
        /* <DEDUP_REMOVED lines=30> */
[----:B0-23--:R-:W0:Y:S01]  /*04d0*/  MUFU.RCP64H R7, R29 ;  /* 0x0000001d00077308 */ /* 0x00de220000001800 */
        /* <DEDUP_REMOVED lines=15> */
[----:B------:R-:W-:Y:S01]  /*05d0*/  MOV R6, R28 ;  /* 0x0000001c00067202 */ /* 0x000fe20000000f00 */
[----:B------:R-:W-:Y:S01]  /*05e0*/  IMAD.MOV.U32 R39, RZ, RZ, R31 ;  /* 0x000000ffff277224 */ /* 0x000fe200078e001f */
[----:B------:R-:W-:Y:S01]  /*05f0*/  MOV R2, 0x620 ;  /* 0x0000062000027802 */ /* 0x000fe20000000f00 */
[----:B------:R-:W-:Y:S02]  /*0600*/  IMAD.MOV.U32 R7, RZ, RZ, R29 ;  /* 0x000000ffff077224 */ /* 0x000fe400078e001d */
[----:B------:R-:W-:Y:S05]  /*0610*/  CALL.REL.NOINC `($__internal_13_$__cuda_sm20_div_rn_f64_full) ;  /* 0x000027c000007944 */ /* 0x000fea0003c00000 */
[----:B------:R-:W-:Y:S02]  /*0620*/  IMAD.MOV.U32 R16, RZ, RZ, R46 ;  /* 0x000000ffff107224 */ /* 0x000fe400078e002e */
[----:B------:R-:W-:Y:S02]  /*0630*/  IMAD.MOV.U32 R17, RZ, RZ, R47 ;  /* 0x000000ffff117224 */ /* 0x000fe400078e002f */
.L_x_9810:
[----:B------:R-:W-:Y:S05]  /*0640*/  BSYNC B2 ;  /* 0x0000000000027941 */ /* 0x000fea0003800000 */
.L_x_9809:
        /* <DEDUP_REMOVED lines=12> */
[----:B------:R-:W-:Y:S01]  /*0710*/  IMAD.MOV.U32 R6, RZ, RZ, R30 ;  /* 0x000000ffff067224 */ /* 0x000fe200078e001e */
[----:B------:R-:W-:Y:S01]  /*0720*/  MOV R2, 0x760 ;  /* 0x0000076000027802 */ /* 0x000fe20000000f00 */
[----:B------:R-:W-:Y:S01]  /*0730*/  IMAD.MOV.U32 R7, RZ, RZ, R31 ;  /* 0x000000ffff077224 */ /* 0x000fe200078e001f */
[----:B------:R-:W-:Y:S02]  /*0740*/  IADD3 R32, R32, -0x100000, RZ ;  /* 0xfff0000020207810 */ /* 0x000fe40007ffe0ff */
[----:B012---:R-:W-:Y:S05]  /*0750*/  CALL.REL.NOINC `($__internal_12_$__cuda_sm20_dblrcp_rn_slowpath_v3) ;  /* 0x0000241000007944 */ /* 0x007fea0003c00000 */
.L_x_9812:
[----:B------:R-:W-:Y:S05]  /*0760*/  BSYNC B2 ;  /* 0x0000000000027941 */ /* 0x000fea0003800000 */
.L_x_9811:
[----:B------:R-:W3:-:S04]  /*0770*/  DFMA R6, RZ, R16, 1 ;  /* 0x3ff00000ff06742b */ /* 0x000ec80000000010 */
[----:B0-----:R-:W0:-:S04]  /*0780*/  DADD R18, RZ, -R16 ;  /* 0x00000000ff127229 */ /* 0x001e080000000810 */
[----:B-123--:R1:W2:-:S04]  /*0790*/  DMUL R16, R6, R28 ;  /* 0x0000001c06107228 */ /* 0x00e2880000000000 */
[----:B0-----:R1:W0:Y:S01]  /*07a0*/  DMUL R18, R18, R28 ;  /* 0x0000001c12127228 */ /* 0x0012220000000000 */
[----:B------:R-:W-:Y:S05]  /*07b0*/  BRA `(.L_x_9806) ;  /* 0x0000048000007947 */ /* 0x000fea0003800000 */
.L_x_9808:
[----:B0-23--:R-:W0:Y:S01]  /*07c0*/  MUFU.RCP64H R7, R19 ;  /* 0x0000001300077308 */ /* 0x00de220000001800 */
        /* <DEDUP_REMOVED lines=10> */
[----:B------:R-:W-:Y:S01]  /*0870*/  IMAD.MOV.U32 R6, RZ, RZ, R18 ;  /* 0x000000ffff067224 */ /* 0x000fe200078e0012 */
[----:B------:R-:W-:Y:S01]  /*0880*/  MOV R2, 0x8c0 ;  /* 0x000008c000027802 */ /* 0x000fe20000000f00 */
[----:B------:R-:W-:Y:S01]  /*0890*/  IMAD.MOV.U32 R7, RZ, RZ, R19 ;  /* 0x000000ffff077224 */ /* 0x000fe200078e0013 */
[----:B------:R-:W-:Y:S02]  /*08a0*/  IADD3 R32, R32, -0x100000, RZ ;  /* 0xfff0000020207810 */ /* 0x000fe40007ffe0ff */
[----:B01----:R-:W-:Y:S05]  /*08b0*/  CALL.REL.NOINC `($__internal_12_$__cuda_sm20_dblrcp_rn_slowpath_v3) ;  /* 0x000022b000007944 */ /* 0x003fea0003c00000 */
.L_x_9814:
[----:B------:R-:W-:Y:S05]  /*08c0*/  BSYNC B2 ;  /* 0x0000000000027941 */ /* 0x000fea0003800000 */
.L_x_9813:
[----:B------:R2:W3:Y:S01]  /*08d0*/  DADD R6, -RZ, |R30| ;  /* 0x00000000ff067229 */ /* 0x0004e2000000051e */
[----:B------:R-:W-:Y:S01]  /*08e0*/  CS2R R38, SRZ ;  /* 0x0000000000267805 */ /* 0x000fe2000001ff00 */
[----:B01----:R-:W-:Y:S01]  /*08f0*/  IMAD.MOV.U32 R16, RZ, RZ, R28 ;  /* 0x000000ffff107224 */ /* 0x003fe200078e001c */
[----:B------:R-:W-:Y:S01]  /*0900*/  MOV R2, 0x930 ;  /* 0x0000093000027802 */ /* 0x000fe20000000f00 */
[----:B------:R-:W-:Y:S02]  /*0910*/  IMAD.MOV.U32 R17, RZ, RZ, R29 ;  /* 0x000000ffff117224 */ /* 0x000fe400078e001d */
[----:B--23--:R-:W-:Y:S05]  /*0920*/  CALL.REL.NOINC `($__internal_13_$__cuda_sm20_div_rn_f64_full) ;  /* 0x000024b000007944 */ /* 0x00cfea0003c00000 */
[----:B------:R-:W-:Y:S02]  /*0930*/  IMAD.MOV.U32 R18, RZ, RZ, R46 ;  /* 0x000000ffff127224 */ /* 0x000fe400078e002e */
[----:B------:R-:W-:Y:S01]  /*0940*/  IMAD.MOV.U32 R19, RZ, RZ, R47 ;  /* 0x000000ffff137224 */ /* 0x000fe200078e002f */
[----:B------:R-:W-:Y:S05]  /*0950*/  BRA `(.L_x_9806) ;  /* 0x000002e000007947 */ /* 0x000fea0003800000 */
.L_x_9807:
[----:B0-----:R-:W0:Y:S01]  /*0960*/  MUFU.RCP64H R7, R31 ;  /* 0x0000001f00077308 */ /* 0x001e220000001800 */
        /* <DEDUP_REMOVED lines=19> */
[----:B------:R-:W-:Y:S05]  /*0aa0*/  CALL.REL.NOINC `($__internal_13_$__cuda_sm20_div_rn_f64_full) ;  /* 0x0000233000007944 */ /* 0x000fea0003c00000 */
[----:B------:R-:W-:Y:S02]  /*0ab0*/  IMAD.MOV.U32 R16, RZ, RZ, R46 ;  /* 0x000000ffff107224 */ /* 0x000fe400078e002e */
[----:B------:R-:W-:Y:S02]  /*0ac0*/  IMAD.MOV.U32 R17, RZ, RZ, R47 ;  /* 0x000000ffff117224 */ /* 0x000fe400078e002f */
.L_x_9816:
[----:B------:R-:W-:Y:S05]  /*0ad0*/  BSYNC B2 ;  /* 0x0000000000027941 */ /* 0x000fea0003800000 */
.L_x_9815:
        /* <DEDUP_REMOVED lines=13> */
[----:B------:R-:W-:Y:S02]  /*0bb0*/  MOV R7, R31 ;  /* 0x0000001f00077202 */ /* 0x000fe40000000f00 */
[----:B------:R-:W-:Y:S02]  /*0bc0*/  IADD3 R32, R32, -0x100000, RZ ;  /* 0xfff0000020207810 */ /* 0x000fe40007ffe0ff */
[----:B------:R-:W-:Y:S02]  /*0bd0*/  MOV R2, 0xbf0 ;  /* 0x00000bf000027802 */ /* 0x000fe40000000f00 */
[----:B012---:R-:W-:Y:S05]  /*0be0*/  CALL.REL.NOINC `($__internal_12_$__cuda_sm20_dblrcp_rn_slowpath_v3) ;  /* 0x00001f8000007944 */ /* 0x007fea0003c00000 */
.L_x_9818:
[----:B------:R-:W-:Y:S05]  /*0bf0*/  BSYNC B2 ;  /* 0x0000000000027941 */ /* 0x000fea0003800000 */
.L_x_9817:
[----:B------:R-:W3:-:S04]  /*0c00*/  DADD R6, RZ, R16 ;  /* 0x00000000ff067229 */ /* 0x000ec80000000010 */
[----:B0-----:R-:W0:-:S04]  /*0c10*/  DFMA R18, RZ, R16, -1 ;  /* 0xbff00000ff12742b */ /* 0x001e080000000010 */
[----:B-123--:R1:W2:-:S04]  /*0c20*/  DMUL R16, R6, R28 ;  /* 0x0000001c06107228 */ /* 0x00e2880000000000 */
[----:B0-----:R1:W0:-:S06]  /*0c30*/  DMUL R18, R18, R28 ;  /* 0x0000001c12127228 */ /* 0x00120c0000000000 */
.L_x_9806:
[----:B--2---:R-:W-:Y:S05]  /*0c40*/  BSYNC B1 ;  /* 0x0000000000017941 */ /* 0x004fea0003800000 */
.L_x_9805:
[----:B------:R-:W-:Y:S01]  /*0c50*/  IADD3 R36, R0, 0x80, RZ ;  /* 0x0000008000247810 */ /* 0x000fe20007ffe0ff */
[----:B------:R-:W-:Y:S01]  /*0c60*/  BSSY B1, `(.L_x_9819) ;  /* 0x000009d000017945 */ /* 0x000fe20003800000 */
[----:B0-----:R-:W-:Y:S02]  /*0c70*/  CS2R R20, SRZ ;  /* 0x0000000000147805 */ /* 0x001fe4000001ff00 */
[----:B------:R-:W-:-:S13]  /*0c80*/  ISETP.GE.AND P0, PT, R36, R3, PT ;  /* 0x000000032400720c */ /* 0x000fda0003f06270 */
[----:B------:R-:W-:Y:S05]  /*0c90*/  @P0 BRA `(.L_x_9820) ;  /* 0x0000099000000947 */ /* 0x000fea0003800000 */
[----:B-----5:R-:W0:Y:S01]  /*0ca0*/  DSETP.GTU.AND P2, PT, |R24|, +INF , PT ;  /* 0x7ff000001800742a */ /* 0x020e220003f4c200 */
        /* <DEDUP_REMOVED lines=31> */
[----:B------:R2:W3:-:S10]  /*0ea0*/  DADD R22, -RZ, |R24| ;  /* 0x00000000ff167229 */ /* 0x0004d40000000518 */
[----:B0-----:R-:W-:Y:S05]  /*0eb0*/  @!P0 BRA P2, `(.L_x_9822) ;  /* 0x000002f000008947 */ /* 0x001fea0001000000 */
[----:B-123--:R-:W0:Y:S01]  /*0ec0*/  MUFU.RCP64H R7, R25 ;  /* 0x0000001900077308 */ /* 0x00ee220000001800 */
        /* <DEDUP_REMOVED lines=22> */
.L_x_9824:
[----:B------:R-:W-:Y:S05]  /*1030*/  BSYNC B2 ;  /* 0x0000000000027941 */ /* 0x000fea0003800000 */
.L_x_9823:
        /* <DEDUP_REMOVED lines=17> */
.L_x_9826:
[----:B------:R-:W-:Y:S05]  /*1150*/  BSYNC B2 ;  /* 0x0000000000027941 */ /* 0x000fea0003800000 */
.L_x_9825:
[----:B------:R-:W3:-:S04]  /*1160*/  DFMA R6, RZ, R20, 1 ;  /* 0x3ff00000ff06742b */ /* 0x000ec80000000014 */
[----:B0-----:R-:W0:-:S04]  /*1170*/  DADD R22, RZ, -R20 ;  /* 0x00000000ff167229 */ /* 0x001e080000000814 */
[----:B-123--:R1:W2:-:S04]  /*1180*/  DMUL R20, R6, R28 ;  /* 0x0000001c06147228 */ /* 0x00e2880000000000 */
[----:B0-----:R1:W0:Y:S01]  /*1190*/  DMUL R22, R22, R28 ;  /* 0x0000001c16167228 */ /* 0x0012220000000000 */
[----:B------:R-:W-:Y:S05]  /*11a0*/  BRA `(.L_x_9820) ;  /* 0x0000048000007947 */ /* 0x000fea0003800000 */
.L_x_9822:
[----:B-123--:R-:W0:Y:S01]  /*11b0*/  MUFU.RCP64H R7, R23 ;  /* 0x0000001700077308 */ /* 0x00ee220000001800 */
        /* <DEDUP_REMOVED lines=15> */
.L_x_9828:
[----:B------:R-:W-:Y:S05]  /*12b0*/  BSYNC B2 ;  /* 0x0000000000027941 */ /* 0x000fea0003800000 */
.L_x_9827:
[----:B------:R2:W3:Y:S01]  /*12c0*/  DADD R6, -RZ, |R26| ;  /* 0x00000000ff067229 */ /* 0x0004e2000000051a */
[----:B------:R-:W-:Y:S01]  /*12d0*/  CS2R R38, SRZ ;  /* 0x0000000000267805 */ /* 0x000fe2000001ff00 */
[----:B01----:R-:W-:Y:S01]  /*12e0*/  MOV R20, R28 ;  /* 0x0000001c00147202 */ /* 0x003fe20000000f00 */
[----:B------:R-:W-:Y:S01]  /*12f0*/  IMAD.MOV.U32 R21, RZ, RZ, R29 ;  /* 0x000000ffff157224 */ /* 0x000fe200078e001d */
[----:B------:R-:W-:Y:S02]  /*1300*/  MOV R2, 0x1320 ;  /* 0x0000132000027802 */ /* 0x000fe40000000f00 */
[----:B--23--:R-:W-:Y:S05]  /*1310*/  CALL.REL.NOINC `($__internal_13_$__cuda_sm20_div_rn_f64_full) ;  /* 0x00001ac000007944 */ /* 0x00cfea0003c00000 */
[----:B------:R-:W-:Y:S02]  /*1320*/  IMAD.MOV.U32 R22, RZ, RZ, R46 ;  /* 0x000000ffff167224 */ /* 0x000fe400078e002e */
[----:B------:R-:W-:Y:S01]  /*1330*/  IMAD.MOV.U32 R23, RZ, RZ, R47 ;  /* 0x000000ffff177224 */ /* 0x000fe200078e002f */
[----:B------:R-:W-:Y:S05]  /*1340*/  BRA `(.L_x_9820) ;  /* 0x000002e000007947 */ /* 0x000fea0003800000 */
.L_x_9821:
[----:B-1----:R-:W0:Y:S01]  /*1350*/  MUFU.RCP64H R7, R27 ;  /* 0x0000001b00077308 */ /* 0x002e220000001800 */
        /* <DEDUP_REMOVED lines=22> */
.L_x_9830:
[----:B------:R-:W-:Y:S05]  /*14c0*/  BSYNC B2 ;  /* 0x0000000000027941 */ /* 0x000fea0003800000 */
.L_x_9829:
        /* <DEDUP_REMOVED lines=17> */
.L_x_9832:
[----:B------:R-:W-:Y:S05]  /*15e0*/  BSYNC B2 ;  /* 0x0000000000027941 */ /* 0x000fea0003800000 */
.L_x_9831:
[----:B------:R-:W3:-:S04]  /*15f0*/  DADD R6, RZ, R20 ;  /* 0x00000000ff067229 */ /* 0x000ec80000000014 */
[----:B0-----:R-:W0:-:S04]  /*1600*/  DFMA R22, RZ, R20, -1 ;  /* 0xbff00000ff16742b */ /* 0x001e080000000014 */
[----:B-123--:R1:W2:-:S04]  /*1610*/  DMUL R20, R6, R28 ;  /* 0x0000001c06147228 */ /* 0x00e2880000000000 */
[----:B0-----:R1:W0:-:S06]  /*1620*/  DMUL R22, R22, R28 ;  /* 0x0000001c16167228 */ /* 0x00120c0000000000 */
.L_x_9820:
[----:B--2---:R-:W-:Y:S05]  /*1630*/  BSYNC B1 ;  /* 0x0000000000017941 */ /* 0x004fea0003800000 */
.L_x_9819:
[----:B------:R-:W-:Y:S01]  /*1640*/  IADD3 R2, R0, 0x100, RZ ;  /* 0x0000010000027810 */ /* 0x000fe20007ffe0ff */
[----:B------:R-:W-:Y:S01]  /*1650*/  BSSY B1, `(.L_x_9833) ;  /* 0x000009b000017945 */ /* 0x000fe20003800000 */
[----:B-----5:R-:W-:Y:S01]  /*1660*/  CS2R R30, SRZ ;  /* 0x00000000001e7805 */ /* 0x020fe2000001ff00 */
[----:B------:R-:W-:Y:S01]  /*1670*/  CS2R R26, SRZ ;  /* 0x00000000001a7805 */ /* 0x000fe2000001ff00 */
[----:B------:R-:W-:Y:S01]  /*1680*/  ISETP.GE.AND P0, PT, R2, R3, PT ;  /* 0x000000030200720c */ /* 0x000fe20003f06270 */
[----:B------:R-:W-:-:S12]  /*1690*/  CS2R R24, SRZ ;  /* 0x0000000000187805 */ /* 0x000fd8000001ff00 */
[----:B------:R-:W-:Y:S05]  /*16a0*/  @P0 BRA `(.L_x_9834) ;  /* 0x0000095000000947 */ /* 0x000fea0003800000 */
[----:B------:R-:W2:Y:S01]  /*16b0*/  DSETP.GTU.AND P2, PT, |R8|, +INF , PT ;  /* 0x7ff000000800742a */ /* 0x000ea20003f4c200 */
[----:B------:R-:W-:Y:S02]  /*16c0*/  IMAD.MOV.U32 R2, RZ, RZ, 0x1 ;  /* 0x00000001ff027424 */ /* 0x000fe400078e00ff */
[----:B------:R-:W-:Y:S02]  /*16d0*/  IMAD.MOV.U32 R24, RZ, RZ, 0x0 ;  /* 0x00000000ff187424 */ /* 0x000fe400078e00ff */
[----:B------:R-:W-:Y:S02]  /*16e0*/  IMAD.MOV.U32 R25, RZ, RZ, 0x7ff80000 ;  /* 0x7ff80000ff197424 */ /* 0x000fe400078e00ff */
[----:B------:R-:W-:Y:S02]  /*16f0*/  IMAD.MOV.U32 R26, RZ, RZ, 0x0 ;  /* 0x00000000ff1a7424 */ /* 0x000fe400078e00ff */
[----:B------:R-:W-:-:S05]  /*1700*/  IMAD.MOV.U32 R27, RZ, RZ, 0x7ff80000 ;  /* 0x7ff80000ff1b7424 */ /* 0x000fca00078e00ff */
[----:B--2---:R-:W2:-:S06]  /*1710*/  @!P2 DSETP.GTU.AND P0, PT, |R10|, +INF , PT ;  /* 0x7ff000000a00a42a */ /* 0x004e8c0003f0c200 */
[----:B--2---:R-:W-:-:S04]  /*1720*/  @!P2 SEL R2, RZ, 0x1, !P0 ;  /* 0x00000001ff02a807 */ /* 0x004fc80004000000 */
[----:B------:R-:W-:-:S04]  /*1730*/  PRMT R2, R2, 0x9910, RZ ;  /* 0x0000991002027816 */ /* 0x000fc800000000ff */
[----:B------:R-:W-:-:S13]  /*1740*/  ISETP.NE.AND P0, PT, R2, RZ, PT ;  /* 0x000000ff0200720c */ /* 0x000fda0003f05270 */
[----:B------:R-:W-:Y:S05]  /*1750*/  @P0 BRA `(.L_x_9834) ;  /* 0x000008a000000947 */ /* 0x000fea0003800000 */
[----:B------:R-:W2:Y:S01]  /*1760*/  DSETP.NEU.AND P2, PT, |R8|, +INF , PT ;  /* 0x7ff000000800742a */ /* 0x000ea20003f4d200 */
[----:B------:R-:W-:Y:S01]  /*1770*/  PLOP3.LUT P0, PT, PT, PT, PT, 0x8, 0x0 ;  /* 0x000000000000781c */ /* 0x000fe20003f0e170 */
[----:B------:R-:W-:-:S04]  /*1780*/  IMAD.MOV.U32 R24, RZ, RZ, RZ ;  /* 0x000000ffff187224 */ /* 0x000fc800078e00ff */
[----:B------:R-:W-:-:S08]  /*1790*/  IMAD.MOV.U32 R26, RZ, RZ, R24 ;  /* 0x000000ffff1a7224 */ /* 0x000fd000078e0018 */
[----:B--2---:R-:W2:-:S14]  /*17a0*/  @!P2 DSETP.EQ.AND P0, PT, |R10|, +INF , PT ;  /* 0x7ff000000a00a42a */ /* 0x004e9c0003f02200 */
[----:B--2---:R-:W2:Y:S01]  /*17b0*/  DSETP.EQ.OR P2, PT, |R8|, +INF , P0 ;  /* 0x7ff000000800742a */ /* 0x004ea20000742600 */
[----:B------:R-:W-:-:S04]  /*17c0*/  FSEL R25, RZ, +QNAN , !P0 ;  /* 0x7ff80000ff197808 */ /* 0x000fc80004000000 */
[----:B------:R-:W-:-:S09]  /*17d0*/  MOV R27, R25 ;  /* 0x00000019001b7202 */ /* 0x000fd20000000f00 */
[----:B--2---:R-:W-:Y:S05]  /*17e0*/  @P2 BRA `(.L_x_9834) ;  /* 0x0000081000002947 */ /* 0x004fea0003800000 */
[----:B------:R-:W2:Y:S01]  /*17f0*/  DSETP.NEU.AND P0, PT, |R10|, +INF , PT ;  /* 0x7ff000000a00742a */ /* 0x000ea20003f0d200 */
[----:B------:R-:W-:Y:S01]  /*1800*/  CS2R R24, SRZ ;  /* 0x0000000000187805 */ /* 0x000fe2000001ff00 */
[----:B------:R-:W-:-:S12]  /*1810*/  CS2R R26, SRZ ;  /* 0x00000000001a7805 */ /* 0x000fd8000001ff00 */
[----:B--2---:R-:W-:Y:S05]  /*1820*/  @!P0 BRA `(.L_x_9834) ;  /* 0x000007d000008947 */ /* 0x004fea0003800000 */
[----:B------:R-:W2:-:S14]  /*1830*/  DSETP.GE.AND P0, PT, |R8|, |R10|, PT ;  /* 0x4000000a0800722a */ /* 0x000e9c0003f06200 */
[----:B--2---:R-:W-:Y:S05]  /*1840*/  @!P0 BRA `(.L_x_9835) ;  /* 0x000004d000008947 */ /* 0x004fea0003800000 */
[----:B------:R-:W-:-:S04]  /*1850*/  DSETP.NEU.AND P0, PT, |R10|, RZ, PT ;  /* 0x000000ff0a00722a */ /* 0x000fc80003f0d200 */
[----:B------:R-:W2:-:S04]  /*1860*/  DSETP.EQ.AND P2, PT, |R8|, RZ, PT ;  /* 0x000000ff0800722a */ /* 0x000e880003f42200 */
[----:B------:R3:W4:-:S10]  /*1870*/  DADD R26, -RZ, |R8| ;  /* 0x00000000ff1a7229 */ /* 0x0007140000000508 */
[----:B--2---:R-:W-:Y:S05]  /*1880*/  @!P0 BRA P2, `(.L_x_9836) ;  /* 0x000002f000008947 */ /* 0x004fea0001000000 */
[----:B-1-34-:R-:W1:Y:S01]  /*1890*/  MUFU.RCP64H R7, R9 ;  /* 0x0000000900077308 */ /* 0x01ae620000001800 */
        /* <DEDUP_REMOVED lines=19> */
[----:B0-----:R-:W-:Y:S05]  /*19d0*/  CALL.REL.NOINC `($__internal_13_$__cuda_sm20_div_rn_f64_full) ;  /* 0x0000140000007944 */ /* 0x001fea0003c00000 */
[----:B------:R-:W-:Y:S02]  /*19e0*/  IMAD.MOV.U32 R24, RZ, RZ, R46 ;  /* 0x000000ffff187224 */ /* 0x000fe400078e002e */
[----:B------:R-:W-:Y:S02]  /*19f0*/  IMAD.MOV.U32 R25, RZ, RZ, R47 ;  /* 0x000000ffff197224 */ /* 0x000fe400078e002f */
.L_x_9838:
[----:B------:R-:W-:Y:S05]  /*1a00*/  BSYNC B2 ;  /* 0x0000000000027941 */ /* 0x000fea0003800000 */
.L_x_9837:
        /* <DEDUP_REMOVED lines=16> */
[----:B0123--:R-:W-:Y:S05]  /*1b10*/  CALL.REL.NOINC `($__internal_12_$__cuda_sm20_dblrcp_rn_slowpath_v3) ;  /* 0x0000105000007944 */ /* 0x00ffea0003c00000 */
.L_x_9840:
[----:B------:R-:W-:Y:S05]  /*1b20*/  BSYNC B2 ;  /* 0x0000000000027941 */ /* 0x000fea0003800000 */
.L_x_9839:
[----:B------:R-:W4:-:S04]  /*1b30*/  DFMA R6, RZ, R24, 1 ;  /* 0x3ff00000ff06742b */ /* 0x000f080000000018 */
[----:B------:R-:W5:-:S04]  /*1b40*/  DADD R26, RZ, -R24 ;  /* 0x00000000ff1a7229 */ /* 0x000f480000000818 */
[----:B-1-34-:R1:W3:-:S04]  /*1b50*/  DMUL R24, R6, R28 ;  /* 0x0000001c06187228 */ /* 0x01a2c80000000000 */
[----:B-----5:R1:W4:Y:S01]  /*1b60*/  DMUL R26, R26, R28 ;  /* 0x0000001c1a1a7228 */ /* 0x0203220000000000 */
[----:B------:R-:W-:Y:S05]  /*1b70*/  BRA `(.L_x_9834) ;  /* 0x0000048000007947 */ /* 0x000fea0003800000 */
.L_x_9836:
[----:B-1-34-:R-:W1:Y:S01]  /*1b80*/  MUFU.RCP64H R7, R27 ;  /* 0x0000001b00077308 */ /* 0x01ae620000001800 */
        /* <DEDUP_REMOVED lines=14> */
[----:B012---:R-:W-:Y:S05]  /*1c70*/  CALL.REL.NOINC `($__internal_12_$__cuda_sm20_dblrcp_rn_slowpath_v3) ;  /* 0x00000ef000007944 */ /* 0x007fea0003c00000 */
.L_x_9842:
[----:B------:R-:W-:Y:S05]  /*1c80*/  BSYNC B2 ;  /* 0x0000000000027941 */ /* 0x000fea0003800000 */
.L_x_9841:
[----:B------:R3:W4:Y:S01]  /*1c90*/  DADD R6, -RZ, |R10| ;  /* 0x00000000ff067229 */ /* 0x000722000000050a */
[----:B------:R-:W-:Y:S01]  /*1ca0*/  CS2R R38, SRZ ;  /* 0x0000000000267805 */ /* 0x000fe2000001ff00 */
[----:B-12---:R-:W-:Y:S01]  /*1cb0*/  IMAD.MOV.U32 R24, RZ, RZ, R28 ;  /* 0x000000ffff187224 */ /* 0x006fe200078e001c */
[----:B------:R-:W-:Y:S01]  /*1cc0*/  MOV R2, 0x1cf0 ;  /* 0x00001cf000027802 */ /* 0x000fe20000000f00 */
[----:B------:R-:W-:Y:S02]  /*1cd0*/  IMAD.MOV.U32 R25, RZ, RZ, R29 ;  /* 0x000000ffff197224 */ /* 0x000fe400078e001d */
[----:B0--34-:R-:W-:Y:S05]  /*1ce0*/  CALL.REL.NOINC `($__internal_13_$__cuda_sm20_div_rn_f64_full) ;  /* 0x000010f000007944 */ /* 0x019fea0003c00000 */
[----:B------:R-:W-:Y:S02]  /*1cf0*/  IMAD.MOV.U32 R26, RZ, RZ, R46 ;  /* 0x000000ffff1a7224 */ /* 0x000fe400078e002e */
[----:B------:R-:W-:Y:S01]  /*1d00*/  IMAD.MOV.U32 R27, RZ, RZ, R47 ;  /* 0x000000ffff1b7224 */ /* 0x000fe200078e002f */
[----:B------:R-:W-:Y:S05]  /*1d10*/  BRA `(.L_x_9834) ;  /* 0x000002e000007947 */ /* 0x000fea0003800000 */
.L_x_9835:
[----:B-1----:R-:W1:Y:S01]  /*1d20*/  MUFU.RCP64H R7, R11 ;  /* 0x0000000b00077308 */ /* 0x002e620000001800 */
        /* <DEDUP_REMOVED lines=15> */
[----:B------:R-:W-:Y:S01]  /*1e20*/  MOV R7, R11 ;  /* 0x0000000b00077202 */ /* 0x000fe20000000f00 */
[----:B------:R-:W-:Y:S01]  /*1e30*/  IMAD.MOV.U32 R39, RZ, RZ, R9 ;  /* 0x000000ffff277224 */ /* 0x000fe200078e0009 */
[----:B------:R-:W-:Y:S01]  /*1e40*/  MOV R2, 0x1e70 ;  /* 0x00001e7000027802 */ /* 0x000fe20000000f00 */
[----:B------:R-:W-:Y:S02]  /*1e50*/  IMAD.MOV.U32 R6, RZ, RZ, R10 ;  /* 0x000000ffff067224 */ /* 0x000fe400078e000a */
[----:B0-----:R-:W-:Y:S05]  /*1e60*/  CALL.REL.NOINC `($__internal_13_$__cuda_sm20_div_rn_f64_full) ;  /* 0x00000f7000007944 */ /* 0x001fea0003c00000 */
[----:B------:R-:W-:Y:S02]  /*1e70*/  IMAD.MOV.U32 R24, RZ, RZ, R46 ;  /* 0x000000ffff187224 */ /* 0x000fe400078e002e */
[----:B------:R-:W-:Y:S02]  /*1e80*/  IMAD.MOV.U32 R25, RZ, RZ, R47 ;  /* 0x000000ffff197224 */ /* 0x000fe400078e002f */
.L_x_9844:
[----:B------:R-:W-:Y:S05]  /*1e90*/  BSYNC B2 ;  /* 0x0000000000027941 */ /* 0x000fea0003800000 */
.L_x_9843:
        /* <DEDUP_REMOVED lines=17> */
.L_x_9846:
[----:B------:R-:W-:Y:S05]  /*1fb0*/  BSYNC B2 ;  /* 0x0000000000027941 */ /* 0x000fea0003800000 */
.L_x_9845:
[----:B------:R-:W4:-:S04]  /*1fc0*/  DADD R6, RZ, R24 ;  /* 0x00000000ff067229 */ /* 0x000f080000000018 */
[----:B------:R-:W5:-:S04]  /*1fd0*/  DFMA R26, RZ, R24, -1 ;  /* 0xbff00000ff1a742b */ /* 0x000f480000000018 */
[----:B-1-34-:R1:W3:-:S04]  /*1fe0*/  DMUL R24, R6, R28 ;  /* 0x0000001c06187228 */ /* 0x01a2c80000000000 */
[----:B-----5:R1:W4:-:S06]  /*1ff0*/  DMUL R26, R26, R28 ;  /* 0x0000001c1a1a7228 */ /* 0x02030c0000000000 */
.L_x_9834:
[----:B---3--:R-:W-:Y:S05]  /*2000*/  BSYNC B1 ;  /* 0x0000000000017941 */ /* 0x008fea0003800000 */
.L_x_9833:
[----:B------:R-:W-:Y:S01]  /*2010*/  IADD3 R2, R0, 0x180, RZ ;  /* 0x0000018000027810 */ /* 0x000fe20007ffe0ff */
[----:B------:R-:W-:Y:S01]  /*2020*/  BSSY B1, `(.L_x_9847) ;  /* 0x000009a000017945 */ /* 0x000fe20003800000 */
[----:B-1----:R-:W-:Y:S02]  /*2030*/  CS2R R28, SRZ ;  /* 0x00000000001c7805 */ /* 0x002fe4000001ff00 */
[----:B------:R-:W-:-:S13]  /*2040*/  ISETP.GE.AND P0, PT, R2, R3, PT ;  /* 0x000000030200720c */ /* 0x000fda0003f06270 */
[----:B------:R-:W-:Y:S05]  /*2050*/  @P0 BRA `(.L_x_9848) ;  /* 0x0000096000000947 */ /* 0x000fea0003800000 */
[----:B------:R-:W1:Y:S01]  /*2060*/  DSETP.GTU.AND P0, PT, |R12|, +INF , PT ;  /* 0x7ff000000c00742a */ /* 0x000e620003f0c200 */
[----:B------:R-:W-:Y:S02]  /*2070*/  IMAD.MOV.U32 R28, RZ, RZ, 0x0 ;  /* 0x00000000ff1c7424 */ /* 0x000fe400078e00ff */
[----:B------:R-:W-:Y:S02]  /*2080*/  IMAD.MOV.U32 R29, RZ, RZ, 0x7ff80000 ;  /* 0x7ff80000ff1d7424 */ /* 0x000fe400078e00ff */
[----:B------:R-:W-:Y:S02]  /*2090*/  IMAD.MOV.U32 R30, RZ, RZ, 0x0 ;  /* 0x00000000ff1e7424 */ /* 0x000fe400078e00ff */
[----:B------:R-:W-:-:S07]  /*20a0*/  IMAD.MOV.U32 R31, RZ, RZ, 0x7ff80000 ;  /* 0x7ff80000ff1f7424 */ /* 0x000fce00078e00ff */
[----:B-1----:R-:W-:Y:S05]  /*20b0*/  @P0 BRA `(.L_x_9848) ;  /* 0x0000090000000947 */ /* 0x002fea0003800000 */
[----:B------:R-:W1:Y:S01]  /*20c0*/  DSETP.GTU.AND P0, PT, |R14|, +INF , PT ;  /* 0x7ff000000e00742a */ /* 0x000e620003f0c200 */
[----:B------:R-:W-:Y:S02]  /*20d0*/  IMAD.MOV.U32 R28, RZ, RZ, 0x0 ;  /* 0x00000000ff1c7424 */ /* 0x000fe400078e00ff */
[----:B------:R-:W-:Y:S02]  /*20e0*/  IMAD.MOV.U32 R29, RZ, RZ, 0x7ff80000 ;  /* 0x7ff80000ff1d7424 */ /* 0x000fe400078e00ff */
[----:B------:R-:W-:Y:S02]  /*20f0*/  IMAD.MOV.U32 R30, RZ, RZ, 0x0 ;  /* 0x00000000ff1e7424 */ /* 0x000fe400078e00ff */
[----:B------:R-:W-:-:S07]  /*2100*/  IMAD.MOV.U32 R31, RZ, RZ, 0x7ff80000 ;  /* 0x7ff80000ff1f7424 */ /* 0x000fce00078e00ff */
[----:B-1----:R-:W-:Y:S05]  /*2110*/  @P0 BRA `(.L_x_9848) ;  /* 0x000008a000000947 */ /* 0x002fea0003800000 */
[----:B------:R-:W1:Y:S01]  /*2120*/  DSETP.NEU.AND P0, PT, |R14|, +INF , PT ;  /* 0x7ff000000e00742a */ /* 0x000e620003f0d200 */
[----:B------:R-:W-:-:S03]  /*2130*/  IMAD.MOV.U32 R28, RZ, RZ, RZ ;  /* 0x000000ffff1c7224 */ /* 0x000fc600078e00ff */
[----:B------:R-:W-:Y:S01]  /*2140*/  DSETP.NEU.AND P3, PT, |R12|, +INF , PT ;  /* 0x7ff000000c00742a */ /* 0x000fe20003f6d200 */
[----:B------:R-:W-:-:S03]  /*2150*/  IMAD.MOV.U32 R30, RZ, RZ, R28 ;  /* 0x000000ffff1e7224 */ /* 0x000fc600078e001c */
        /* <DEDUP_REMOVED lines=33> */
[----:B0---4-:R-:W-:Y:S05]  /*2370*/  CALL.REL.NOINC `($__internal_13_$__cuda_sm20_div_rn_f64_full) ;  /* 0x00000a6000007944 */ /* 0x011fea0003c00000 */
[----:B------:R-:W-:Y:S02]  /*2380*/  IMAD.MOV.U32 R8, RZ, RZ, R46 ;  /* 0x000000ffff087224 */ /* 0x000fe400078e002e */
[----:B------:R-:W-:Y:S02]  /*2390*/  IMAD.MOV.U32 R9, RZ, RZ, R47 ;  /* 0x000000ffff097224 */ /* 0x000fe400078e002f */
.L_x_9852:
[----:B------:R-:W-:Y:S05]  /*23a0*/  BSYNC B2 ;  /* 0x0000000000027941 */ /* 0x000fea0003800000 */
.L_x_9851:
        /* <DEDUP_REMOVED lines=16> */
[----:B01234-:R-:W-:Y:S05]  /*24b0*/  CALL.REL.NOINC `($__internal_12_$__cuda_sm20_dblrcp_rn_slowpath_v3) ;  /* 0x000006b000007944 */ /* 0x01ffea0003c00000 */
[----:B-1----:R-:W-:Y:S02]  /*24c0*/  IMAD.MOV.U32 R10, RZ, RZ, R28 ;  /* 0x000000ffff0a7224 */ /* 0x002fe400078e001c */
[----:B------:R-:W-:Y:S02]  /*24d0*/  IMAD.MOV.U32 R11, RZ, RZ, R29 ;  /* 0x000000ffff0b7224 */ /* 0x000fe400078e001d */
.L_x_9854:
[----:B------:R-:W-:Y:S05]  /*24e0*/  BSYNC B2 ;  /* 0x0000000000027941 */ /* 0x000fea0003800000 */
.L_x_9853:
[----:B------:R-:W5:-:S04]  /*24f0*/  DFMA R28, RZ, R8, 1 ;  /* 0x3ff00000ff1c742b */ /* 0x000f480000000008 */
[----:B------:R-:W2:-:S04]  /*2500*/  DADD R8, RZ, -R8 ;  /* 0x00000000ff087229 */ /* 0x000e880000000808 */
[----:B---3-5:R3:W4:-:S04]  /*2510*/  DMUL R28, R28, R10 ;  /* 0x0000000a1c1c7228 */ /* 0x0287080000000000 */
[----:B--2---:R3:W2:Y:S01]  /*2520*/  DMUL R30, R8, R10 ;  /* 0x0000000a081e7228 */ /* 0x0046a20000000000 */
[----:B------:R-:W-:Y:S05]  /*2530*/  BRA `(.L_x_9848) ;  /* 0x0000048000007947 */ /* 0x000fea0003800000 */
.L_x_9850:
        /* <DEDUP_REMOVED lines=15> */
[----:B012-4-:R-:W-:Y:S05]  /*2630*/  CALL.REL.NOINC `($__internal_12_$__cuda_sm20_dblrcp_rn_slowpath_v3) ;  /* 0x0000053000007944 */ /* 0x017fea0003c00000 */
.L_x_9856:
[----:B------:R-:W-:Y:S05]  /*2640*/  BSYNC B2 ;  /* 0x0000000000027941 */ /* 0x000fea0003800000 */
.L_x_9855:
[----:B------:R3:W4:Y:S01]  /*2650*/  DADD R6, -RZ, |R14| ;  /* 0x00000000ff067229 */ /* 0x000722000000050e */
[----:B------:R-:W-:Y:S01]  /*2660*/  CS2R R38, SRZ ;  /* 0x0000000000267805 */ /* 0x000fe2000001ff00 */
[----:B------:R-:W-:-:S04]  /*2670*/  MOV R2, 0x2690 ;  /* 0x0000269000027802 */ /* 0x000fc80000000f00 */
[----:B01234-:R-:W-:Y:S05]  /*2680*/  CALL.REL.NOINC `($__internal_13_$__cuda_sm20_div_rn_f64_full) ;  /* 0x0000075000007944 */ /* 0x01ffea0003c00000 */
[----:B------:R-:W-:Y:S02]  /*2690*/  IMAD.MOV.U32 R30, RZ, RZ, R46 ;  /* 0x000000ffff1e7224 */ /* 0x000fe400078e002e */
[----:B------:R-:W-:Y:S01]  /*26a0*/  IMAD.MOV.U32 R31, RZ, RZ, R47 ;  /* 0x000000ffff1f7224 */ /* 0x000fe200078e002f */
[----:B------:R-:W-:Y:S05]  /*26b0*/  BRA `(.L_x_9848) ;  /* 0x0000030000007947 */ /* 0x000fea0003800000 */
.L_x_9849:
[----:B------:R-:W1:Y:S01]  /*26c0*/  MUFU.RCP64H R7, R15 ;  /* 0x0000000f00077308 */ /* 0x000e620000001800 */
[----:B------:R-:W-:Y:S01]  /*26d0*/  IMAD.MOV.U32 R6, RZ, RZ, 0x1 ;  /* 0x00000001ff067424 */ /* 0x000fe200078e00ff */
[----:B------:R-:W-:Y:S01]  /*26e0*/  FSETP.GEU.AND P2, PT, |R13|, 6.5827683646048100446e-37, PT ;  /* 0x036000000d00780b */ /* 0x000fe20003f4e200 */
[----:B------:R-:W-:Y:S04]  /*26f0*/  BSSY B2, `(.L_x_9857) ;  /* 0x0000014000027945 */ /* 0x000fe80003800000 */
[----:B-12---:R-:W1:-:S06]  /*2700*/  DFMA R8, R6, -R14, 1 ;  /* 0x3ff000000608742b */ /* 0x006e4c000000080e */
        /* <DEDUP_REMOVED lines=15> */
[----:B0---4-:R-:W-:Y:S05]  /*2800*/  CALL.REL.NOINC `($__internal_13_$__cuda_sm20_div_rn_f64_full) ;  /* 0x000005d000007944 */ /* 0x011fea0003c00000 */
[----:B------:R-:W-:Y:S02]  /*2810*/  IMAD.MOV.U32 R8, RZ, RZ, R46 ;  /* 0x000000ffff087224 */ /* 0x000fe400078e002e */
[----:B------:R-:W-:Y:S02]  /*2820*/  IMAD.MOV.U32 R9, RZ, RZ, R47 ;  /* 0x000000ffff097224 */ /* 0x000fe400078e002f */
.L_x_9858:
[----:B------:R-:W-:Y:S05]  /*2830*/  BSYNC B2 ;  /* 0x0000000000027941 */ /* 0x000fea0003800000 */
.L_x_9857:
        /* <DEDUP_REMOVED lines=13> */
[----:B------:R-:W-:Y:S02]  /*2910*/  MOV R7, R15 ;  /* 0x0000000f00077202 */ /* 0x000fe40000000f00 */
[----:B------:R-:W-:Y:S02]  /*2920*/  IADD3 R32, R32, -0x100000, RZ ;  /* 0xfff0000020207810 */ /* 0x000fe40007ffe0ff */
[----:B------:R-:W-:Y:S02]  /*2930*/  MOV R2, 0x2950 ;  /* 0x0000295000027802 */ /* 0x000fe40000000f00 */
[----:B01234-:R-:W-:Y:S05]  /*2940*/  CALL.REL.NOINC `($__internal_12_$__cuda_sm20_dblrcp_rn_slowpath_v3) ;  /* 0x0000022000007944 */ /* 0x01ffea0003c00000 */
[----:B-1----:R-:W-:Y:S02]  /*2950*/  IMAD.MOV.U32 R10, RZ, RZ, R28 ;  /* 0x000000ffff0a7224 */ /* 0x002fe400078e001c */
[----:B------:R-:W-:Y:S02]  /*2960*/  IMAD.MOV.U32 R11, RZ, RZ, R29 ;  /* 0x000000ffff0b7224 */ /* 0x000fe400078e001d */
.L_x_9860:
[----:B------:R-:W-:Y:S05]  /*2970*/  BSYNC B2 ;  /* 0x0000000000027941 */ /* 0x000fea0003800000 */
.L_x_9859:
[----:B------:R-:W5:-:S04]  /*2980*/  DADD R28, RZ, R8 ;  /* 0x00000000ff1c7229 */ /* 0x000f480000000008 */
[----:B------:R-:W2:-:S04]  /*2990*/  DFMA R8, RZ, R8, -1 ;  /* 0xbff00000ff08742b */ /* 0x000e880000000008 */
[----:B---3-5:R3:W4:-:S04]  /*29a0*/  DMUL R28, R28, R10 ;  /* 0x0000000a1c1c7228 */ /* 0x0287080000000000 */
[----:B--2---:R3:W2:-:S06]  /*29b0*/  DMUL R30, R8, R10 ;  /* 0x0000000a081e7228 */ /* 0x00468c0000000000 */
.L_x_9848:
[----:B----4-:R-:W-:Y:S05]  /*29c0*/  BSYNC B1 ;  /* 0x0000000000017941 */ /* 0x010fea0003800000 */
.L_x_9847:
[----:B------:R-:W-:Y:S01]  /*29d0*/  @!P1 IMAD R6, R5, 0x200, R0 ;  /* 0x0000020005069824 */ /* 0x000fe200078e0200 */
[----:B------:R-:W-:Y:S01]  /*29e0*/  BSSY B0, `(.L_x_9861) ;  /* 0x0000011000007945 */ /* 0x000fe20003800000 */
[----:B------:R-:W-:Y:S02]  /*29f0*/  @!P1 IMAD.MOV.U32 R7, RZ, RZ, 0x10 ;  /* 0x00000010ff079424 */ /* 0x000fe400078e00ff */
[----:B------:R-:W-:Y:S02]  /*2a00*/  @!P1 IMAD.MOV.U32 R0, RZ, RZ, R36 ;  /* 0x000000ffff009224 */ /* 0x000fe400078e0024 */
[----:B------:R-:W-:-:S03]  /*2a10*/  @!P1 IMAD.WIDE.U32 R6, R6, R7, c[0x0][0x168] ;  /* 0x00005a0006069625 */ /* 0x000fc600078e0007 */
[----:B------:R-:W-:Y:S02]  /*2a20*/  ISETP.GE.AND P0, PT, R0, R3, PT ;  /* 0x000000030000720c */ /* 0x000fe40003f06270 */
[----:B------:R4:W-:Y:S11]  /*2a30*/  @!P1 STG.E.128 [R6.64], R16 ;  /* 0x0000001006009986 */ /* 0x0009f6000c101d04 */
[----:B------:R-:W-:Y:S05]  /*2a40*/  @P0 BRA `(.L_x_9862) ;  /* 0x000000a000000947 */ /* 0x000fea0003800000 */
[----:B----4-:R-:W-:Y:S01]  /*2a50*/  IMAD R6, R5, 0x200, R0 ;  /* 0x0000020005067824 */ /* 0x010fe200078e0200 */
[----:B------:R-:W-:Y:S01]  /*2a60*/  IADD3 R0, R0, 0x80, RZ ;  /* 0x0000008000007810 */ /* 0x000fe20007ffe0ff */
[----:B--23--:R-:W-:-:S03]  /*2a70*/  IMAD.MOV.U32 R9, RZ, RZ, 0x10 ;  /* 0x00000010ff097424 */ /* 0x00cfc600078e00ff */
[----:B------:R-:W-:Y:S01]  /*2a80*/  ISETP.GE.AND P0, PT, R0, R3, PT ;  /* 0x000000030000720c */ /* 0x000fe20003f06270 */
[----:B------:R-:W-:-:S05]  /*2a90*/  IMAD.WIDE.U32 R6, R6, R9, c[0x0][0x168] ;  /* 0x00005a0006067625 */ /* 0x000fca00078e0009 */
[----:B0-----:R0:W-:Y:S07]  /*2aa0*/  STG.E.128 [R6.64], R20 ;  /* 0x0000001406007986 */ /* 0x0011ee000c101d04 */
[----:B------:R-:W-:Y:S01]  /*2ab0*/  @!P0 IMAD R8, R5, 0x200, R0 ;  /* 0x0000020005088824 */ /* 0x000fe200078e0200 */
[----:B------:R-:W-:-:S03]  /*2ac0*/  @!P0 IADD3 R0, R0, 0x80, RZ ;  /* 0x0000008000008810 */ /* 0x000fc60007ffe0ff */
[----:B------:R-:W-:-:S05]  /*2ad0*/  @!P0 IMAD.WIDE.U32 R8, R8, R9, c[0x0][0x168] ;  /* 0x00005a0008088625 */ /* 0x000fca00078e0009 */
[----:B------:R0:W-:Y:S02]  /*2ae0*/  @!P0 STG.E.128 [R8.64], R24 ;  /* 0x0000001808008986 */ /* 0x0001e4000c101d04 */
.L_x_9862:
[----:B------:R-:W-:Y:S05]  /*2af0*/  BSYNC B0 ;  /* 0x0000000000007941 */ /* 0x000fea0003800000 */
.L_x_9861:
[----:B------:R-:W-:-:S13]  /*2b00*/  ISETP.GE.AND P0, PT, R0, R3, PT ;  /* 0x000000030000720c */ /* 0x000fda0003f06270 */
[----:B------:R-:W-:Y:S05]  /*2b10*/  @P0 EXIT ;  /* 0x000000000000094d */ /* 0x000fea0003800000 */
[----:B------:R-:W-:Y:S02]  /*2b20*/  IMAD R2, R5, 0x200, R0 ;  /* 0x0000020005027824 */ /* 0x000fe400078e0200 */
[----:B------:R-:W-:-:S04]  /*2b30*/  IMAD.MOV.U32 R3, RZ, RZ, 0x10 ;  /* 0x00000010ff037424 */ /* 0x000fc800078e00ff */
[----:B------:R-:W-:-:S05]  /*2b40*/  IMAD.WIDE.U32 R2, R2, R3, c[0x0][0x168] ;  /* 0x00005a0002027625 */ /* 0x000fca00078e0003 */
[----:B--2---:R-:W-:Y:S01]  /*2b50*/  STG.E.128 [R2.64], R28 ;  /* 0x0000001c02007986 */ /* 0x004fe2000c101d04 */
[----:B------:R-:W-:Y:S05]  /*2b60*/  EXIT ;  /* 0x000000000000794d */ /* 0x000fea0003800000 */
        .weak           $__internal_12_$__cuda_sm20_dblrcp_rn_slowpath_v3
        .type           $__internal_12_$__cuda_sm20_dblrcp_rn_slowpath_v3,@function
        .size           $__internal_12_$__cuda_sm20_dblrcp_rn_slowpath_v3,($__internal_13_$__cuda_sm20_div_rn_f64_full - $__internal_12_$__cuda_sm20_dblrcp_rn_slowpath_v3)
$__internal_12_$__cuda_sm20_dblrcp_rn_slowpath_v3:
        /* <DEDUP_REMOVED lines=24> */
.L_x_9866:
        /* <DEDUP_REMOVED lines=9> */
.L_x_9864:
[----:B------:R-:W-:Y:S01]  /*2d80*/  LOP3.LUT R29, R7, 0x80000, RZ, 0xfc, !PT ;  /* 0x00080000071d7812 */ /* 0x000fe200078efcff */
[----:B------:R-:W-:Y:S02]  /*2d90*/  IMAD.MOV.U32 R28, RZ, RZ, R6 ;  /* 0x000000ffff1c7224 */ /* 0x000fe400078e0006 */
.L_x_9865:
[----:B------:R-:W-:Y:S05]  /*2da0*/  BSYNC B0 ;  /* 0x0000000000007941 */ /* 0x000fea0003800000 */
.L_x_9863:
[----:B0-----:R-:W-:Y:S02]  /*2db0*/  IMAD.MOV.U32 R6, RZ, RZ, R2 ;  /* 0x000000ffff067224 */ /* 0x001fe400078e0002 */
[----:B------:R-:W-:-:S04]  /*2dc0*/  IMAD.MOV.U32 R7, RZ, RZ, 0x0 ;  /* 0x00000000ff077424 */ /* 0x000fc800078e00ff */
[----:B------:R-:W-:Y:S05]  /*2dd0*/  RET.REL.NODEC R6 `(_ZN2at6native27unrolled_elementwise_kernelIZZZNS0_22reciprocal_kernel_cudaERNS_18TensorIteratorBaseEENKUlvE_clEvENKUlvE1_clEvEUlN3c107complexIdEEE_St5arrayIPcLm2EELi4E23TrivialOffsetCalculatorILi1EjESE_NS0_6memory15LoadWithoutCastENSF_16StoreWithoutCastEEEviT_T0_T2_T3_T4_T5_) ;  /* 0xffffd22006007950 */ /* 0x000fea0003c3ffff */
        .weak           $__internal_13_$__cuda_sm20_div_rn_f64_full
        .type           $__internal_13_$__cuda_sm20_div_rn_f64_full,@function
        .size           $__internal_13_$__cuda_sm20_div_rn_f64_full,(.L_x_18257 - $__internal_13_$__cuda_sm20_div_rn_f64_full)
$__internal_13_$__cuda_sm20_div_rn_f64_full:
[----:B------:R-:W-:Y:S01]  /*2de0*/  FSETP.GEU.AND P0, PT, |R7|, 1.469367938527859385e-39, PT ;  /* 0x001000000700780b */ /* 0x000fe20003f0e200 */
[----:B------:R-:W-:Y:S01]  /*2df0*/  IMAD.MOV.U32 R32, RZ, RZ, 0x1ca00000 ;  /* 0x1ca00000ff207424 */ /* 0x000fe200078e00ff */
[----:B------:R-:W-:Y:S01]  /*2e00*/  FSETP.GEU.AND P3, PT, |R39|, 1.469367938527859385e-39, PT ;  /* 0x001000002700780b */ /* 0x000fe20003f6e200 */
[----:B------:R-:W-:Y:S01]  /*2e10*/  IMAD.MOV.U32 R44, RZ, RZ, 0x1 ;  /* 0x00000001ff2c7424 */ /* 0x000fe200078e00ff */
[----:B------:R-:W-:Y:S01]  /*2e20*/  LOP3.LUT R40, R7, 0x800fffff, RZ, 0xc0, !PT ;  /* 0x800fffff07287812 */ /* 0x000fe200078ec0ff */
[----:B------:R-:W-:Y:S01]  /*2e30*/  BSSY B0, `(.L_x_9867) ;  /* 0x0000053000007945 */ /* 0x000fe20003800000 */
[----:B------:R-:W-:Y:S02]  /*2e40*/  LOP3.LUT R4, R39, 0x7ff00000, RZ, 0xc0, !PT ;  /* 0x7ff0000027047812 */ /* 0x000fe400078ec0ff */
[----:B------:R-:W-:Y:S01]  /*2e50*/  LOP3.LUT R41, R40, 0x3ff00000, RZ, 0xfc, !PT ;  /* 0x3ff0000028297812 */ /* 0x000fe200078efcff */
[----:B------:R-:W-:Y:S01]  /*2e60*/  IMAD.MOV.U32 R40, RZ, RZ, R6 ;  /* 0x000000ffff287224 */ /* 0x000fe200078e0006 */
[----:B------:R-:W-:-:S02]  /*2e70*/  LOP3.LUT R33, R7, 0x7ff00000, RZ, 0xc0, !PT ;  /* 0x7ff0000007217812 */ /* 0x000fc400078ec0ff */
[----:B------:R-:W-:Y:S01]  /*2e80*/  MOV R42, R38 ;  /* 0x00000026002a7202 */ /* 0x000fe20000000f00 */
[----:B------:R-:W0:Y:S01]  /*2e90*/  @!P0 DMUL R40, R6, 8.98846567431157953865e+307 ;  /* 0x7fe0000006288828 */ /* 0x000e220000000000 */
[----:B------:R-:W-:Y:S02]  /*2ea0*/  ISETP.GE.U32.AND P2, PT, R4, R33, PT ;  /* 0x000000210400720c */ /* 0x000fe40003f46070 */
[----:B------:R-:W-:-:S03]  /*2eb0*/  @!P3 LOP3.LUT R35, R7, 0x7ff00000, RZ, 0xc0, !PT ;  /* 0x7ff000000723b812 */ /* 0x000fc600078ec0ff */
[----:B0-----:R-:W0:Y:S01]  /*2ec0*/  MUFU.RCP64H R45, R41 ;  /* 0x00000029002d7308 */ /* 0x001e220000001800 */
[----:B------:R-:W-:Y:S02]  /*2ed0*/  @!P3 ISETP.GE.U32.AND P4, PT, R4, R35, PT ;  /* 0x000000230400b20c */ /* 0x000fe40003f86070 */
[C---:B------:R-:W-:Y:S02]  /*2ee0*/  SEL R35, R32.reuse, 0x63400000, !P2 ;  /* 0x6340000020237807 */ /* 0x040fe40005000000 */
[----:B------:R-:W-:Y:S02]  /*2ef0*/  @!P3 SEL R34, R32, 0x63400000, !P4 ;  /* 0x634000002022b807 */ /* 0x000fe40006000000 */
[--C-:B------:R-:W-:Y:S02]  /*2f00*/  LOP3.LUT R43, R35, 0x800fffff, R39.reuse, 0xf8, !PT ;  /* 0x800fffff232b7812 */ /* 0x100fe400078ef827 */
[----:B------:R-:W-:Y:S02]  /*2f10*/  @!P3 LOP3.LUT R34, R34, 0x80000000, R39, 0xf8, !PT ;  /* 0x800000002222b812 */ /* 0x000fe400078ef827 */
[----:B------:R-:W-:-:S02]  /*2f20*/  @!P0 LOP3.LUT R33, R41, 0x7ff00000, RZ, 0xc0, !PT ;  /* 0x7ff0000029218812 */ /* 0x000fc400078ec0ff */
[----:B------:R-:W-:Y:S01]  /*2f30*/  @!P3 LOP3.LUT R35, R34, 0x100000, RZ, 0xfc, !PT ;  /* 0x001000002223b812 */ /* 0x000fe200078efcff */
[----:B------:R-:W-:Y:S01]  /*2f40*/  @!P3 IMAD.MOV.U32 R34, RZ, RZ, RZ ;  /* 0x000000ffff22b224 */ /* 0x000fe200078e00ff */
[----:B0-----:R-:W0:-:S05]  /*2f50*/  DFMA R46, R44, -R40, 1 ;  /* 0x3ff000002c2e742b */ /* 0x001e0a0000000828 */
[----:B------:R1:W-:Y:S02]  /*2f60*/  @!P3 DFMA R42, R42, 2, -R34 ;  /* 0x400000002a2ab82b */ /* 0x0003e40000000822 */
[----:B-1----:R-:W-:Y:S02]  /*2f70*/  IMAD.MOV.U32 R34, RZ, RZ, R4 ;  /* 0x000000ffff227224 */ /* 0x002fe400078e0004 */
        /* <DEDUP_REMOVED lines=41> */
.L_x_9868:
        /* <DEDUP_REMOVED lines=16> */
.L_x_9871:
[----:B0-----:R-:W-:Y:S01]  /*3310*/  LOP3.LUT R47, R7, 0x80000, RZ, 0xfc, !PT ;  /* 0x00080000072f7812 */ /* 0x001fe200078efcff */
[----:B------:R-:W-:Y:S01]  /*3320*/  IMAD.MOV.U32 R46, RZ, RZ, R6 ;  /* 0x000000ffff2e7224 */ /* 0x000fe200078e0006 */
[----:B------:R-:W-:Y:S05]  /*3330*/  BRA `(.L_x_9869) ;  /* 0x0000002000007947 */ /* 0x000fea0003800000 */
.L_x_9870:
[----:B0-----:R-:W-:Y:S01]  /*3340*/  LOP3.LUT R47, R39, 0x80000, RZ, 0xfc, !PT ;  /* 0x00080000272f7812 */ /* 0x001fe200078efcff */
[----:B------:R-:W-:Y:S02]  /*3350*/  IMAD.MOV.U32 R46, RZ, RZ, R38 ;  /* 0x000000ffff2e7224 */ /* 0x000fe400078e0026 */
.L_x_9869:
[----:B------:R-:W-:Y:S05]  /*3360*/  BSYNC B0 ;  /* 0x0000000000007941 */ /* 0x000fea0003800000 */
.L_x_9867:
[----:B------:R-:W-:Y:S02]  /*3370*/  IMAD.MOV.U32 R6, RZ, RZ, R2 ;  /* 0x000000ffff067224 */ /* 0x000fe400078e0002 */
[----:B------:R-:W-:-:S04]  /*3380*/  IMAD.MOV.U32 R7, RZ, RZ, 0x0 ;  /* 0x00000000ff077424 */ /* 0x000fc800078e00ff */
[----:B------:R-:W-:Y:S05]  /*3390*/  RET.REL.NODEC R6 `(_ZN2at6native27unrolled_elementwise_kernelIZZZNS0_22reciprocal_kernel_cudaERNS_18TensorIteratorBaseEENKUlvE_clEvENKUlvE1_clEvEUlN3c107complexIdEEE_St5arrayIPcLm2EELi4E23TrivialOffsetCalculatorILi1EjESE_NS0_6memory15LoadWithoutCastENSF_16StoreWithoutCastEEEviT_T0_T2_T3_T4_T5_) ;  /* 0xffffcc6006007950 */ /* 0x000fea0003c3ffff */
.L_x_9872:
        /* <DEDUP_REMOVED lines=14> */
.L_x_18257:


//--------------------- .text._ZN2at6native29vectorized_elementwise_kernelILi2EZZZNS0_22reciprocal_kernel_cudaERNS_18TensorIteratorBaseEENKUlvE_clEvENKUlvE1_clEvEUlN3c107complexIdEEE_St5arrayIPcLm2EEEEviT0_T1_ --------------------------
	.section	.text._ZN2at6native29vectorized_elementwise_kernelILi2EZZZNS0_22reciprocal_kernel_cudaERNS_18TensorIteratorBaseEENKUlvE_clEvENKUlvE1_clEvEUlN3c107complexIdEEE_St5arrayIPcLm2EEEEviT0_T1_,"ax",@progbits
	.sectioninfo	@"SHI_REGISTERS=66"
	.align	128
        .global         _ZN2at6native29vectorized_elementwise_kernelILi2EZZZNS0_22reciprocal_kernel_cudaERNS_18TensorIteratorBaseEENKUlvE_clEvENKUlvE1_clEvEUlN3c107complexIdEEE_St5arrayIPcLm2EEEEviT0_T1_
        .type           _ZN2at6native29vectorized_elementwise_kernelILi2EZZZNS0_22reciprocal_kernel_cudaERNS_18TensorIteratorBaseEENKUlvE_clEvENKUlvE1_clEvEUlN3c107complexIdEEE_St5arrayIPcLm2EEEEviT0_T1_,@function
        .size           _ZN2at6native29vectorized_elementwise_kernelILi2EZZZNS0_22reciprocal_kernel_cudaERNS_18TensorIteratorBaseEENKUlvE_clEvENKUlvE1_clEvEUlN3c107complexIdEEE_St5arrayIPcLm2EEEEviT0_T1_,(.L_x_18259 - _ZN2at6native29vectorized_elementwise_kernelILi2EZZZNS0_22reciprocal_kernel_cudaERNS_18TensorIteratorBaseEENKUlvE_clEvENKUlvE1_clEvEUlN3c107complexIdEEE_St5arrayIPcLm2EEEEviT0_T1_)
        .other          _ZN2at6native29vectorized_elementwise_kernelILi2EZZZNS0_22reciprocal_kernel_cudaERNS_18TensorIteratorBaseEENKUlvE_clEvENKUlvE1_clEvEUlN3c107complexIdEEE_St5arrayIPcLm2EEEEviT0_T1_,@"STO_CUDA_ENTRY STV_DEFAULT"
_ZN2at6native29vectorized_elementwise_kernelILi2EZZZNS0_22reciprocal_kernel_cudaERNS_18TensorIteratorBaseEENKUlvE_clEvENKUlvE1_clEvEUlN3c107complexIdEEE_St5arrayIPcLm2EEEEviT0_T1_:
.text._ZN2at6native29vectorized_elementwise_kernelILi2EZZZNS0_22reciprocal_kernel_cudaERNS_18TensorIteratorBaseEENKUlvE_clEvENKUlvE1_clEvEUlN3c107complexIdEEE_St5arrayIPcLm2EEEEviT0_T1_:
        /* <DEDUP_REMOVED lines=12> */
[----:B------:R0:W5:Y:S04]  /*00c0*/  LDG.E.128 R28, [R2.64+0x10] ;  /* 0x00001004021c7981 */ /* 0x000168000c1e1d00 */
[----:B------:R0:W5:Y:S04]  /*00d0*/  LDG.E.128 R32, [R2.64+0x1000] ;  /* 0x0010000402207981 */ /* 0x000168000c1e1d00 */
[----:B------:R0:W5:Y:S04]  /*00e0*/  LDG.E.128 R36, [R2.64+0x1010] ;  /* 0x0010100402247981 */ /* 0x000168000c1e1d00 */
[----:B------:R0:W5:Y:S04]  /*00f0*/  LDG.E.128 R40, [R2.64+0x2000] ;  /* 0x0020000402287981 */ /* 0x000168000c1e1d00 */
[----:B------:R0:W5:Y:S04]  /*0100*/  LDG.E.128 R8, [R2.64+0x2010] ;  /* 0x0020100402087981 */ /* 0x000168000c1e1d00 */
[----:B------:R0:W5:Y:S04]  /*0110*/  LDG.E.128 R12, [R2.64+0x3000] ;  /* 0x00300004020c7981 */ /* 0x000168000c1e1d00 */
[----:B------:R0:W5:Y:S01]  /*0120*/  LDG.E.128 R16, [R2.64+0x3010] ;  /* 0x0030100402107981 */ /* 0x000162000c1e1d00 */
[----:B------:R-:W-:Y:S01]  /*0130*/  IMAD.MOV.U32 R0, RZ, RZ, 0x1 ;  /* 0x00000001ff007424 */ /* 0x000fe200078e00ff */
[----:B------:R-:W-:Y:S01]  /*0140*/  BSSY B1, `(.L_x_9874) ;  /* 0x000009e000017945 */ /* 0x000fe20003800000 */
[----:B------:R-:W-:-:S02]  /*0150*/  IMAD.MOV.U32 R20, RZ, RZ, 0x0 ;  /* 0x00000000ff147424 */ /* 0x000fc400078e00ff */
[----:B------:R-:W-:Y:S02]  /*0160*/  IMAD.MOV.U32 R21, RZ, RZ, 0x7ff80000 ;  /* 0x7ff80000ff157424 */ /* 0x000fe400078e00ff */
[----:B------:R-:W-:Y:S02]  /*0170*/  IMAD.MOV.U32 R22, RZ, RZ, 0x0 ;  /* 0x00000000ff167424 */ /* 0x000fe400078e00ff */
[----:B------:R-:W-:Y:S01]  /*0180*/  IMAD.MOV.U32 R23, RZ, RZ, 0x7ff80000 ;  /* 0x7ff80000ff177424 */ /* 0x000fe200078e00ff */
[----:B--2---:R-:W1:-:S14]  /*0190*/  DSETP.GTU.AND P1, PT, |R24|, +INF , PT ;  /* 0x7ff000001800742a */ /* 0x004e5c0003f2c200 */
[----:B-1----:R-:W1:-:S06]  /*01a0*/  @!P1 DSETP.GTU.AND P0, PT, |R26|, +INF , PT ;  /* 0x7ff000001a00942a */ /* 0x002e4c0003f0c200 */
[----:B-1----:R-:W-:-:S04]  /*01b0*/  @!P1 SEL R0, RZ, 0x1, !P0 ;  /* 0x00000001ff009807 */ /* 0x002fc80004000000 */
[----:B------:R-:W-:-:S04]  /*01c0*/  PRMT R0, R0, 0x9910, RZ ;  /* 0x0000991000007816 */ /* 0x000fc800000000ff */
[----:B------:R-:W-:-:S13]  /*01d0*/  ISETP.NE.AND P0, PT, R0, RZ, PT ;  /* 0x000000ff0000720c */ /* 0x000fda0003f05270 */
[----:B------:R-:W-:Y:S05]  /*01e0*/  @P0 BRA `(.L_x_9875) ;  /* 0x0000093000000947 */ /* 0x000fea0003800000 */
[----:B0-----:R-:W0:Y:S01]  /*01f0*/  DSETP.NEU.AND P0, PT, |R24|, +INF , PT ;  /* 0x7ff000001800742a */ /* 0x001e220003f0d200 */
        /* <DEDUP_REMOVED lines=41> */
[----:B-----5:R-:W-:Y:S05]  /*0490*/  CALL.REL.NOINC `($__internal_15_$__cuda_sm20_div_rn_f64_full) ;  /* 0x0000aa9000007944 */ /* 0x020fea0003c00000 */
[----:B------:R-:W-:Y:S02]  /*04a0*/  IMAD.MOV.U32 R20, RZ, RZ, R2 ;  /* 0x000000ffff147224 */ /* 0x000fe400078e0002 */
[----:B------:R-:W-:Y:S02]  /*04b0*/  IMAD.MOV.U32 R21, RZ, RZ, R3 ;  /* 0x000000ffff157224 */ /* 0x000fe400078e0003 */
.L_x_9879:
[----:B------:R-:W-:Y:S05]  /*04c0*/  BSYNC B2 ;  /* 0x0000000000027941 */ /* 0x000fea0003800000 */
.L_x_9878:
        /* <DEDUP_REMOVED lines=16> */
[----:B012--5:R-:W-:Y:S05]  /*05d0*/  CALL.REL.NOINC `($__internal_14_$__cuda_sm20_dblrcp_rn_slowpath_v3) ;  /* 0x0000a6a000007944 */ /* 0x027fea0003c00000 */
[----:B------:R-:W-:Y:S01]  /*05e0*/  MOV R22, R3 ;  /* 0x0000000300167202 */ /* 0x000fe20000000f00 */
[----:B------:R-:W-:Y:S02]  /*05f0*/  IMAD.MOV.U32 R23, RZ, RZ, R2 ;  /* 0x000000ffff177224 */ /* 0x000fe400078e0002 */
.L_x_9881:
[----:B------:R-:W-:Y:S05]  /*0600*/  BSYNC B2 ;  /* 0x0000000000027941 */ /* 0x000fea0003800000 */
.L_x_9880:
[----:B------:R-:W3:-:S04]  /*0610*/  DFMA R2, RZ, R20, 1 ;  /* 0x3ff00000ff02742b */ /* 0x000ec80000000014 */
[----:B0-----:R-:W0:-:S04]  /*0620*/  DADD R6, RZ, -R20 ;  /* 0x00000000ff067229 */ /* 0x001e080000000814 */
[----:B--23--:R2:W3:-:S04]  /*0630*/  DMUL R20, R2, R22 ;  /* 0x0000001602147228 */ /* 0x00c4c80000000000 */
[----:B0-----:R2:W0:Y:S01]  /*0640*/  DMUL R22, R6, R22 ;  /* 0x0000001606167228 */ /* 0x0014220000000000 */
[----:B------:R-:W-:Y:S05]  /*0650*/  BRA `(.L_x_9875) ;  /* 0x000004c000007947 */ /* 0x000fea0003800000 */
.L_x_9877:
        /* <DEDUP_REMOVED lines=13> */
[----:B------:R-:W-:Y:S01]  /*0730*/  MOV R0, 0x770 ;  /* 0x0000077000007802 */ /* 0x000fe20000000f00 */
[----:B------:R-:W-:Y:S01]  /*0740*/  IMAD.MOV.U32 R3, RZ, RZ, R23 ;  /* 0x000000ffff037224 */ /* 0x000fe200078e0017 */
[----:B------:R-:W-:Y:S02]  /*0750*/  IADD3 R2, R2, -0x100000, RZ ;  /* 0xfff0000002027810 */ /* 0x000fe40007ffe0ff */
[----:B01---5:R-:W-:Y:S05]  /*0760*/  CALL.REL.NOINC `($__internal_14_$__cuda_sm20_dblrcp_rn_slowpath_v3) ;  /* 0x0000a51000007944 */ /* 0x023fea0003c00000 */
[----:B------:R-:W-:Y:S02]  /*0770*/  IMAD.MOV.U32 R20, RZ, RZ, R3 ;  /* 0x000000ffff147224 */ /* 0x000fe400078e0003 */
[----:B------:R-:W-:Y:S02]  /*0780*/  IMAD.MOV.U32 R21, RZ, RZ, R2 ;  /* 0x000000ffff157224 */ /* 0x000fe400078e0002 */
.L_x_9883:
[----:B------:R-:W-:Y:S05]  /*0790*/  BSYNC B2 ;  /* 0x0000000000027941 */ /* 0x000fea0003800000 */
.L_x_9882:
[----:B------:R-:W2:Y:S01]  /*07a0*/  DADD R2, -RZ, |R26| ;  /* 0x00000000ff027229 */ /* 0x000ea2000000051a */
[----:B0-----:R-:W-:Y:S01]  /*07b0*/  CS2R R6, SRZ ;  /* 0x0000000000067805 */ /* 0x001fe2000001ff00 */
[----:B------:R-:W-:-:S08]  /*07c0*/  MOV R0, 0x7f0 ;  /* 0x000007f000007802 */ /* 0x000fd00000000f00 */
[----:B--2---:R-:W-:Y:S02]  /*07d0*/  IMAD.MOV.U32 R4, RZ, RZ, R2 ;  /* 0x000000ffff047224 */ /* 0x004fe400078e0002 */
[----:B-1---5:R-:W-:Y:S05]  /*07e0*/  CALL.REL.NOINC `($__internal_15_$__cuda_sm20_div_rn_f64_full) ;  /* 0x0000a74000007944 */ /* 0x022fea0003c00000 */
[----:B------:R-:W-:Y:S02]  /*07f0*/  IMAD.MOV.U32 R22, RZ, RZ, R2 ;  /* 0x000000ffff167224 */ /* 0x000fe400078e0002 */
[----:B------:R-:W-:Y:S01]  /*0800*/  IMAD.MOV.U32 R23, RZ, RZ, R3 ;  /* 0x000000ffff177224 */ /* 0x000fe200078e0003 */
[----:B------:R-:W-:Y:S05]  /*0810*/  BRA `(.L_x_9875) ;  /* 0x0000030000007947 */ /* 0x000fea0003800000 */
.L_x_9876:
        /* <DEDUP_REMOVED lines=23> */
.L_x_9885:
[----:B------:R-:W-:Y:S05]  /*0990*/  BSYNC B2 ;  /* 0x0000000000027941 */ /* 0x000fea0003800000 */
.L_x_9884:
        /* <DEDUP_REMOVED lines=17> */
[----:B------:R-:W-:Y:S02]  /*0ab0*/  IMAD.MOV.U32 R22, RZ, RZ, R3 ;  /* 0x000000ffff167224 */ /* 0x000fe400078e0003 */
[----:B------:R-:W-:Y:S02]  /*0ac0*/  IMAD.MOV.U32 R23, RZ, RZ, R2 ;  /* 0x000000ffff177224 */ /* 0x000fe400078e0002 */
.L_x_9887:
[----:B------:R-:W-:Y:S05]  /*0ad0*/  BSYNC B2 ;  /* 0x0000000000027941 */ /* 0x000fea0003800000 */
.L_x_9886:
[----:B------:R-:W3:-:S04]  /*0ae0*/  DADD R2, RZ, R20 ;  /* 0x00000000ff027229 */ /* 0x000ec80000000014 */
[----:B0-----:R-:W0:-:S04]  /*0af0*/  DFMA R6, RZ, R20, -1 ;  /* 0xbff00000ff06742b */ /* 0x001e080000000014 */
[----:B--23--:R2:W3:-:S04]  /*0b00*/  DMUL R20, R2, R22 ;  /* 0x0000001602147228 */ /* 0x00c4c80000000000 */
[----:B0-----:R2:W0:-:S06]  /*0b10*/  DMUL R22, R6, R22 ;  /* 0x0000001606167228 */ /* 0x00140c0000000000 */
.L_x_9875:
[----:B0--3--:R-:W-:Y:S05]  /*0b20*/  BSYNC B1 ;  /* 0x0000000000017941 */ /* 0x009fea0003800000 */
.L_x_9874:
[----:B-----5:R-:W0:Y:S01]  /*0b30*/  DSETP.GTU.AND P1, PT, |R28|, +INF , PT ;  /* 0x7ff000001c00742a */ /* 0x020e220003f2c200 */
[----:B------:R-:W-:Y:S01]  /*0b40*/  MOV R0, 0x1 ;  /* 0x0000000100007802 */ /* 0x000fe20000000f00 */
[----:B------:R-:W-:Y:S01]  /*0b50*/  BSSY B1, `(.L_x_9888) ;  /* 0x000009d000017945 */ /* 0x000fe20003800000 */
        /* <DEDUP_REMOVED lines=32> */
[----:B--234-:R-:W0:Y:S01]  /*0d60*/  MUFU.RCP64H R3, R29 ;  /* 0x0000001d00037308 */ /* 0x01ce220000001800 */
        /* <DEDUP_REMOVED lines=19> */
[----:B-1----:R-:W-:Y:S05]  /*0ea0*/  CALL.REL.NOINC `($__internal_15_$__cuda_sm20_div_rn_f64_full) ;  /* 0x0000a08000007944 */ /* 0x002fea0003c00000 */
[----:B------:R-:W-:Y:S02]  /*0eb0*/  IMAD.MOV.U32 R24, RZ, RZ, R2 ;  /* 0x000000ffff187224 */ /* 0x000fe400078e0002 */
[----:B------:R-:W-:Y:S02]  /*0ec0*/  IMAD.MOV.U32 R25, RZ, RZ, R3 ;  /* 0x000000ffff197224 */ /* 0x000fe400078e0003 */
.L_x_9893:
[----:B------:R-:W-:Y:S05]  /*0ed0*/  BSYNC B2 ;  /* 0x0000000000027941 */ /* 0x000fea0003800000 */
.L_x_9892:
        /* <DEDUP_REMOVED lines=16> */
[----:B012---:R-:W-:Y:S05]  /*0fe0*/  CALL.REL.NOINC `($__internal_14_$__cuda_sm20_dblrcp_rn_slowpath_v3) ;  /* 0x00009c9000007944 */ /* 0x007fea0003c00000 */
[----:B------:R-:W-:Y:S02]  /*0ff0*/  IMAD.MOV.U32 R26, RZ, RZ, R3 ;  /* 0x000000ffff1a7224 */ /* 0x000fe400078e0003 */
[----:B------:R-:W-:Y:S02]  /*1000*/  IMAD.MOV.U32 R27, RZ, RZ, R2 ;  /* 0x000000ffff1b7224 */ /* 0x000fe400078e0002 */
.L_x_9895:
[----:B------:R-:W-:Y:S05]  /*1010*/  BSYNC B2 ;  /* 0x0000000000027941 */ /* 0x000fea0003800000 */
.L_x_9894:
[----:B------:R-:W3:-:S04]  /*1020*/  DFMA R2, RZ, R24, 1 ;  /* 0x3ff00000ff02742b */ /* 0x000ec80000000018 */
[----:B0-----:R-:W0:-:S04]  /*1030*/  DADD R6, RZ, -R24 ;  /* 0x00000000ff067229 */ /* 0x001e080000000818 */
[----:B--23--:R2:W3:-:S04]  /*1040*/  DMUL R24, R2, R26 ;  /* 0x0000001a02187228 */ /* 0x00c4c80000000000 */
[----:B0-----:R2:W0:Y:S01]  /*1050*/  DMUL R26, R6, R26 ;  /* 0x0000001a061a7228 */ /* 0x0014220000000000 */
[----:B------:R-:W-:Y:S05]  /*1060*/  BRA `(.L_x_9889) ;  /* 0x000004b000007947 */ /* 0x000fea0003800000 */
.L_x_9891:
[----:B--234-:R-:W0:Y:S01]  /*1070*/  MUFU.RCP64H R3, R27 ;  /* 0x0000001b00037308 */ /* 0x01ce220000001800 */
[----:B------:R-:W-:Y:S01]  /*1080*/  IADD3 R2, R27, 0x300402, RZ ;  /* 0x003004021b027810 */ /* 0x000fe20007ffe0ff */
[----:B------:R-:W-:Y:S03]  /*1090*/  BSSY B2, `(.L_x_9896) ;  /* 0x0000010000027945 */ /* 0x000fe60003800000 */
[----:B------:R-:W-:Y:S02]  /*10a0*/  FSETP.GEU.AND P0, PT, |R2|, 5.8789094863358348022e-39, PT ;  /* 0x004004020200780b */ /* 0x000fe40003f0e200 */
[----:B0-----:R-:W0:-:S06]  /*10b0*/  DFMA R6, -|R28|, R2, 1 ;  /* 0x3ff000001c06742b */ /* 0x001e0c0000000302 */
[----:B0-----:R-:W0:-:S06]  /*10c0*/  DFMA R6, R6, R6, R6 ;  /* 0x000000060606722b */ /* 0x001e0c0000000006 */
[----:B0-----:R-:W0:-:S06]  /*10d0*/  DFMA R6, R2, R6, R2 ;  /* 0x000000060206722b */ /* 0x001e0c0000000002 */
[----:B0-----:R-:W0:-:S06]  /*10e0*/  DFMA R28, -|R28|, R6, 1 ;  /* 0x3ff000001c1c742b */ /* 0x001e0c0000000306 */
[----:B0-----:R0:W2:Y:S01]  /*10f0*/  DFMA R24, R6, R28, R6 ;  /* 0x0000001c0618722b */ /* 0x0010a20000000006 */
[----:B------:R-:W-:Y:S05]  /*1100*/  @P0 BRA `(.L_x_9897) ;  /* 0x0000008000000947 */ /* 0x000fea0003800000 */
[----:B------:R-:W-:Y:S01]  /*1110*/  LOP3.LUT R2, R27, 0x7fffffff, RZ, 0xc0, !PT ;  /* 0x7fffffff1b027812 */ /* 0x000fe200078ec0ff */
[----:B------:R-:W-:Y:S01]  /*1120*/  IMAD.MOV.U32 R4, RZ, RZ, R26 ;  /* 0x000000ffff047224 */ /* 0x000fe200078e001a */
[----:B------:R-:W-:Y:S02]  /*1130*/  MOV R3, R27 ;  /* 0x0000001b00037202 */ /* 0x000fe40000000f00 */
[----:B------:R-:W-:Y:S02]  /*1140*/  IADD3 R2, R2, -0x100000, RZ ;  /* 0xfff0000002027810 */ /* 0x000fe40007ffe0ff */
[----:B------:R-:W-:Y:S02]  /*1150*/  MOV R0, 0x1170 ;  /* 0x0000117000007802 */ /* 0x000fe40000000f00 */
[----:B012---:R-:W-:Y:S05]  /*1160*/  CALL.REL.NOINC `($__internal_14_$__cuda_sm20_dblrcp_rn_slowpath_v3) ;  /* 0x00009b1000007944 */ /* 0x007fea0003c00000 */
[----:B------:R-:W-:Y:S02]  /*1170*/  IMAD.MOV.U32 R24, RZ, RZ, R3 ;  /* 0x000000ffff187224 */ /* 0x000fe400078e0003 */
[----:B------:R-:W-:Y:S02]  /*1180*/  IMAD.MOV.U32 R25, RZ, RZ, R2 ;  /* 0x000000ffff197224 */ /* 0x000fe400078e0002 */
.L_x_9897:
[----:B------:R-:W-:Y:S05]  /*1190*/  BSYNC B2 ;  /* 0x0000000000027941 */ /* 0x000fea0003800000 */
.L_x_9896:
[----:B------:R-:W3:Y:S01]  /*11a0*/  DADD R2, -RZ, |R30| ;  /* 0x00000000ff027229 */ /* 0x000ee2000000051e */
[----:B0-----:R-:W-:Y:S01]  /*11b0*/  CS2R R6, SRZ ;  /* 0x0000000000067805 */ /* 0x001fe2000001ff00 */
[----:B------:R-:W-:-:S08]  /*11c0*/  MOV R0, 0x11f0 ;  /* 0x000011f000007802 */ /* 0x000fd00000000f00 */
[----:B---3--:R-:W-:Y:S02]  /*11d0*/  IMAD.MOV.U32 R4, RZ, RZ, R2 ;  /* 0x000000ffff047224 */ /* 0x008fe400078e0002 */
[----:B-12---:R-:W-:Y:S05]  /*11e0*/  CALL.REL.NOINC `($__internal_15_$__cuda_sm20_div_rn_f64_full) ;  /* 0x00009d4000007944 */ /* 0x006fea0003c00000 */
[----:B------:R-:W-:Y:S02]  /*11f0*/  IMAD.MOV.U32 R26, RZ, RZ, R2 ;  /* 0x000000ffff1a7224 */ /* 0x000fe400078e0002 */
[----:B------:R-:W-:Y:S01]  /*1200*/  IMAD.MOV.U32 R27, RZ, RZ, R3 ;  /* 0x000000ffff1b7224 */ /* 0x000fe200078e0003 */
[----:B------:R-:W-:Y:S05]  /*1210*/  BRA `(.L_x_9889) ;  /* 0x0000030000007947 */ /* 0x000fea0003800000 */
.L_x_9890:
[----:B--2---:R-:W0:Y:S01]  /*1220*/  MUFU.RCP64H R3, R31 ;  /* 0x0000001f00037308 */ /* 0x004e220000001800 */
        /* <DEDUP_REMOVED lines=22> */
.L_x_9899:
[----:B------:R-:W-:Y:S05]  /*1390*/  BSYNC B2 ;  /* 0x0000000000027941 */ /* 0x000fea0003800000 */
.L_x_9898:
        /* <DEDUP_REMOVED lines=19> */
.L_x_9901:
[----:B------:R-:W-:Y:S05]  /*14d0*/  BSYNC B2 ;  /* 0x0000000000027941 */ /* 0x000fea0003800000 */
.L_x_9900:
[----:B------:R-:W3:-:S04]  /*14e0*/  DADD R2, RZ, R24 ;  /* 0x00000000ff027229 */ /* 0x000ec80000000018 */
[----:B0-----:R-:W0:-:S04]  /*14f0*/  DFMA R6, RZ, R24, -1 ;  /* 0xbff00000ff06742b */ /* 0x001e080000000018 */
[----:B--23--:R2:W3:-:S04]  /*1500*/  DMUL R24, R2, R26 ;  /* 0x0000001a02187228 */ /* 0x00c4c80000000000 */
[----:B0-----:R2:W0:-:S06]  /*1510*/  DMUL R26, R6, R26 ;  /* 0x0000001a061a7228 */ /* 0x00140c0000000000 */
.L_x_9889:
[----:B---3--:R-:W-:Y:S05]  /*1520*/  BSYNC B1 ;  /* 0x0000000000017941 */ /* 0x008fea0003800000 */
.L_x_9888:
[----:B------:R-:W3:Y:S01]  /*1530*/  DSETP.GTU.AND P1, PT, |R32|, +INF , PT ;  /* 0x7ff000002000742a */ /* 0x000ee20003f2c200 */
[----:B------:R-:W-:Y:S01]  /*1540*/  IMAD.MOV.U32 R0, RZ, RZ, 0x1 ;  /* 0x00000001ff007424 */ /* 0x000fe200078e00ff */
[----:B------:R-:W-:Y:S01]  /*1550*/  BSSY B1, `(.L_x_9902) ;  /* 0x000009d000017945 */ /* 0x000fe20003800000 */
[----:B------:R-:W-:Y:S01]  /*1560*/  IMAD.MOV.U32 R28, RZ, RZ, 0x0 ;  /* 0x00000000ff1c7424 */ /* 0x000fe200078e00ff */
[----:B------:R-:W-:Y:S01]  /*1570*/  MOV R30, 0x0 ;  /* 0x00000000001e7802 */ /* 0x000fe20000000f00 */
[----:B------:R-:W-:Y:S02]  /*1580*/  IMAD.MOV.U32 R29, RZ, RZ, 0x7ff80000 ;  /* 0x7ff80000ff1d7424 */ /* 0x000fe400078e00ff */
[----:B------:R-:W-:-:S07]  /*1590*/  IMAD.MOV.U32 R31, RZ, RZ, 0x7ff80000 ;  /* 0x7ff80000ff1f7424 */ /* 0x000fce00078e00ff */
[----:B---3--:R-:W3:-:S06]  /*15a0*/  @!P1 DSETP.GTU.AND P0, PT, |R34|, +INF , PT ;  /* 0x7ff000002200942a */ /* 0x008ecc0003f0c200 */
[----:B---3--:R-:W-:-:S04]  /*15b0*/  @!P1 SEL R0, RZ, 0x1, !P0 ;  /* 0x00000001ff009807 */ /* 0x008fc80004000000 */
[----:B------:R-:W-:-:S04]  /*15c0*/  PRMT R0, R0, 0x9910, RZ ;  /* 0x0000991000007816 */ /* 0x000fc800000000ff */
[----:B------:R-:W-:-:S13]  /*15d0*/  ISETP.NE.AND P0, PT, R0, RZ, PT ;  /* 0x000000ff0000720c */ /* 0x000fda0003f05270 */
[----:B------:R-:W-:Y:S05]  /*15e0*/  @P0 BRA `(.L_x_9903) ;  /* 0x0000093000000947 */ /* 0x000fea0003800000 */
[----:B------:R-:W3:Y:S01]  /*15f0*/  DSETP.NEU.AND P0, PT, |R32|, +INF , PT ;  /* 0x7ff000002000742a */ /* 0x000ee20003f0d200 */
[----:B------:R-:W-:Y:S01]  /*1600*/  PRMT R0, RZ, 0x7610, R0 ;  /* 0x00007610ff007816 */ /* 0x000fe20000000000 */
[----:B------:R-:W-:Y:S02]  /*1610*/  IMAD.MOV.U32 R30, RZ, RZ, 0x0 ;  /* 0x00000000ff1e7424 */ /* 0x000fe400078e00ff */
[----:B------:R-:W-:-:S10]  /*1620*/  IMAD.MOV.U32 R31, RZ, RZ, 0x7ff80000 ;  /* 0x7ff80000ff1f7424 */ /* 0x000fd400078e00ff */
[----:B---3--:R-:W3:-:S06]  /*1630*/  @!P0 DSETP.NEU.AND P1, PT, |R34|, +INF , PT ;  /* 0x7ff000002200842a */ /* 0x008ecc0003f2d200 */
[----:B---3--:R-:W-:-:S04]  /*1640*/  @!P0 SEL R0, RZ, 0x1, P1 ;  /* 0x00000001ff008807 */ /* 0x008fc80000800000 */
[----:B------:R-:W-:-:S04]  /*1650*/  PRMT R0, R0, 0x9910, RZ ;  /* 0x0000991000007816 */ /* 0x000fc800000000ff */
[----:B------:R-:W-:-:S13]  /*1660*/  ISETP.NE.AND P1, PT, R0, RZ, PT ;  /* 0x000000ff0000720c */ /* 0x000fda0003f25270 */
[----:B------:R-:W-:Y:S05]  /*1670*/  @P1 BRA `(.L_x_9903) ;  /* 0x000008a000001947 */ /* 0x000fea0003800000 */
[----:B------:R-:W3:Y:S01]  /*1680*/  @P0 DSETP.NEU.AND P1, PT, |R34|, +INF , PT ;  /* 0x7ff000002200042a */ /* 0x000ee20003f2d200 */
[----:B------:R-:W-:Y:S01]  /*1690*/  IMAD.MOV.U32 R0, RZ, RZ, 0x1 ;  /* 0x00000001ff007424 */ /* 0x000fe200078e00ff */
[----:B------:R-:W-:Y:S01]  /*16a0*/  CS2R R28, SRZ ;  /* 0x00000000001c7805 */ /* 0x000fe2000001ff00 */
[----:B------:R-:W-:-:S03]  /*16b0*/  CS2R R30, SRZ ;  /* 0x00000000001e7805 */ /* 0x000fc6000001ff00 */
[----:B---3--:R-:W-:-:S04]  /*16c0*/  @P0 SEL R0, RZ, 0x1, P1 ;  /* 0x00000001ff000807 */ /* 0x008fc80000800000 */
[----:B------:R-:W-:-:S04]  /*16d0*/  PRMT R0, R0, 0x9910, RZ ;  /* 0x0000991000007816 */ /* 0x000fc800000000ff */
[----:B------:R-:W-:-:S13]  /*16e0*/  ISETP.NE.AND P0, PT, R0, RZ, PT ;  /* 0x000000ff0000720c */ /* 0x000fda0003f05270 */
[----:B------:R-:W-:Y:S05]  /*16f0*/  @P0 BRA `(.L_x_9903) ;  /* 0x0000082000000947 */ /* 0x000fea0003800000 */
[----:B------:R-:W3:-:S14]  /*1700*/  DSETP.GE.AND P0, PT, |R32|, |R34|, PT ;  /* 0x400000222000722a */ /* 0x000edc0003f06200 */
[----:B---3--:R-:W-:Y:S05]  /*1710*/  @!P0 BRA `(.L_x_9904) ;  /* 0x0000050000008947 */ /* 0x008fea0003800000 */
[----:B------:R-:W-:-:S04]  /*1720*/  DSETP.NEU.AND P0, PT, |R34|, RZ, PT ;  /* 0x000000ff2200722a */ /* 0x000fc80003f0d200 */
[----:B------:R-:W3:-:S04]  /*1730*/  DSETP.EQ.AND P1, PT, |R32|, RZ, PT ;  /* 0x000000ff2000722a */ /* 0x000ec80003f22200 */
[----:B------:R4:W2:-:S10]  /*1740*/  DADD R30, -RZ, |R32| ;  /* 0x00000000ff1e7229 */ /* 0x0008940000000520 */
[----:B---3--:R-:W-:Y:S05]  /*1750*/  @!P0 BRA P1, `(.L_x_9905) ;  /* 0x0000031000008947 */ /* 0x008fea0000800000 */
[----:B--2-4-:R-:W2:Y:S01]  /*1760*/  MUFU.RCP64H R3, R33 ;  /* 0x0000002100037308 */ /* 0x014ea20000001800 */
[----:B------:R-:W-:Y:S01]  /*1770*/  IMAD.MOV.U32 R2, RZ, RZ, 0x1 ;  /* 0x00000001ff027424 */ /* 0x000fe200078e00ff */
[----:B------:R-:W-:Y:S01]  /*1780*/  FSETP.GEU.AND P1, PT, |R35|, 6.5827683646048100446e-37, PT ;  /* 0x036000002300780b */ /* 0x000fe20003f2e200 */
[----:B------:R-:W-:Y:S04]  /*1790*/  BSSY B2, `(.L_x_9906) ;  /* 0x0000014000027945 */ /* 0x000fe80003800000 */
[----:B--2---:R-:W2:-:S06]  /*17a0*/  DFMA R6, -R32, R2, 1 ;  /* 0x3ff000002006742b */ /* 0x004e8c0000000102 */
[----:B--2---:R-:W2:-:S06]  /*17b0*/  DFMA R6, R6, R6, R6 ;  /* 0x000000060606722b */ /* 0x004e8c0000000006 */
[----:B--2---:R-:W2:-:S06]  /*17c0*/  DFMA R6, R2, R6, R2 ;  /* 0x000000060206722b */ /* 0x004e8c0000000002 */
[----:B--2---:R-:W2:-:S06]  /*17d0*/  DFMA R2, -R32, R6, 1 ;  /* 0x3ff000002002742b */ /* 0x004e8c0000000106 */
[----:B--2---:R-:W2:-:S06]  /*17e0*/  DFMA R2, R6, R2, R6 ;  /* 0x000000020602722b */ /* 0x004e8c0000000006 */
[----:B--2---:R-:W2:-:S06]  /*17f0*/  DMUL R28, R34, R2 ;  /* 0x00000002221c7228 */ /* 0x004e8c0000000000 */
[----:B--2---:R-:W2:-:S06]  /*1800*/  DFMA R6, -R32, R28, R34 ;  /* 0x0000001c2006722b */ /* 0x004e8c0000000122 */
[----:B--2---:R-:W2:-:S10]  /*1810*/  DFMA R28, R2, R6, R28 ;  /* 0x00000006021c722b */ /* 0x004e94000000001c */
[----:B--2---:R-:W-:-:S05]  /*1820*/  FFMA R0, RZ, R33, R29 ;  /* 0x00000021ff007223 */ /* 0x004fca000000001d */
[----:B------:R-:W-:-:S13]  /*1830*/  FSETP.GT.AND P0, PT, |R0|, 1.469367938527859385e-39, PT ;  /* 0x001000000000780b */ /* 0x000fda0003f04200 */
[----:B------:R-:W-:Y:S05]  /*1840*/  @P0 BRA P1, `(.L_x_9907) ;  /* 0x0000008000000947 */ /* 0x000fea0000800000 */
[----:B------:R-:W-:Y:S01]  /*1850*/  IMAD.MOV.U32 R6, RZ, RZ, R34 ;  /* 0x000000ffff067224 */ /* 0x000fe200078e0022 */
[----:B------:R-:W-:Y:S01]  /*1860*/  MOV R0, 0x18b0 ;  /* 0x000018b000007802 */ /* 0x000fe20000000f00 */
[----:B------:R-:W-:Y:S02]  /*1870*/  IMAD.MOV.U32 R7, RZ, RZ, R35 ;  /* 0x000000ffff077224 */ /* 0x000fe400078e0023 */
[----:B------:R-:W-:Y:S02]  /*1880*/  IMAD.MOV.U32 R4, RZ, RZ, R32 ;  /* 0x000000ffff047224 */ /* 0x000fe400078e0020 */
[----:B------:R-:W-:Y:S02]  /*1890*/  IMAD.MOV.U32 R3, RZ, RZ, R33 ;  /* 0x000000ffff037224 */ /* 0x000fe400078e0021 */
[----:B01----:R-:W-:Y:S05]  /*18a0*/  CALL.REL.NOINC `($__internal_15_$__cuda_sm20_div_rn_f64_full) ;  /* 0x0000968000007944 */ /* 0x003fea0003c00000 */
[----:B------:R-:W-:Y:S02]  /*18b0*/  IMAD.MOV.U32 R28, RZ, RZ, R2 ;  /* 0x000000ffff1c7224 */ /* 0x000fe400078e0002 */
[----:B------:R-:W-:Y:S02]  /*18c0*/  IMAD.MOV.U32 R29, RZ, RZ, R3 ;  /* 0x000000ffff1d7224 */ /* 0x000fe400078e0003 */
.L_x_9907:
[----:B------:R-:W-:Y:S05]  /*18d0*/  BSYNC B2 ;  /* 0x0000000000027941 */ /* 0x000fea0003800000 */
.L_x_9906:
        /* <DEDUP_REMOVED lines=16> */
[----:B0123--:R-:W-:Y:S05]  /*19e0*/  CALL.REL.NOINC `($__internal_14_$__cuda_sm20_dblrcp_rn_slowpath_v3) ;  /* 0x0000929000007944 */ /* 0x00ffea0003c00000 */
[----:B------:R-:W-:Y:S02]  /*19f0*/  IMAD.MOV.U32 R30, RZ, RZ, R3 ;  /* 0x000000ffff1e7224 */ /* 0x000fe400078e0003 */
[----:B------:R-:W-:Y:S02]  /*1a00*/  IMAD.MOV.U32 R31, RZ, RZ, R2 ;  /* 0x000000ffff1f7224 */ /* 0x000fe400078e0002 */
.L_x_9909:
[----:B------:R-:W-:Y:S05]  /*1a10*/  BSYNC B2 ;  /* 0x0000000000027941 */ /* 0x000fea0003800000 */
.L_x_9908:
[----:B------:R-:W4:-:S04]  /*1a20*/  DFMA R2, RZ, R28, 1 ;  /* 0x3ff00000ff02742b */ /* 0x000f08000000001c */
[----:B--2---:R-:W2:-:S04]  /*1a30*/  DADD R6, RZ, -R28 ;  /* 0x00000000ff067229 */ /* 0x004e88000000081c */
[----:B---34-:R3:W4:-:S04]  /*1a40*/  DMUL R28, R2, R30 ;  /* 0x0000001e021c7228 */ /* 0x0187080000000000 */
[----:B--2---:R3:W2:Y:S01]  /*1a50*/  DMUL R30, R6, R30 ;  /* 0x0000001e061e7228 */ /* 0x0046a20000000000 */
[----:B------:R-:W-:Y:S05]  /*1a60*/  BRA `(.L_x_9903) ;  /* 0x000004b000007947 */ /* 0x000fea0003800000 */
.L_x_9905:
[----:B--2-4-:R-:W2:Y:S01]  /*1a70*/  MUFU.RCP64H R3, R31 ;  /* 0x0000001f00037308 */ /* 0x014ea20000001800 */
[----:B------:R-:W-:Y:S01]  /*1a80*/  IADD3 R2, R31, 0x300402, RZ ;  /* 0x003004021f027810 */ /* 0x000fe20007ffe0ff */
[----:B------:R-:W-:Y:S03]  /*1a90*/  BSSY B2, `(.L_x_9910) ;  /* 0x0000010000027945 */ /* 0x000fe60003800000 */
[----:B------:R-:W-:Y:S02]  /*1aa0*/  FSETP.GEU.AND P0, PT, |R2|, 5.8789094863358348022e-39, PT ;  /* 0x004004020200780b */ /* 0x000fe40003f0e200 */
[----:B--2---:R-:W2:-:S06]  /*1ab0*/  DFMA R6, -|R32|, R2, 1 ;  /* 0x3ff000002006742b */ /* 0x004e8c0000000302 */
[----:B--2---:R-:W2:-:S06]  /*1ac0*/  DFMA R6, R6, R6, R6 ;  /* 0x000000060606722b */ /* 0x004e8c0000000006 */
[----:B--2---:R-:W2:-:S06]  /*1ad0*/  DFMA R6, R2, R6, R2 ;  /* 0x000000060206722b */ /* 0x004e8c0000000002 */
[----:B--2---:R-:W2:-:S06]  /*1ae0*/  DFMA R32, -|R32|, R6, 1 ;  /* 0x3ff000002020742b */ /* 0x004e8c0000000306 */
        /* <DEDUP_REMOVED lines=10> */
.L_x_9911:
[----:B------:R-:W-:Y:S05]  /*1b90*/  BSYNC B2 ;  /* 0x0000000000027941 */ /* 0x000fea0003800000 */
.L_x_9910:
[----:B------:R-:W4:Y:S01]  /*1ba0*/  DADD R2, -RZ, |R34| ;  /* 0x00000000ff027229 */ /* 0x000f220000000522 */
[----:B--2---:R-:W-:Y:S01]  /*1bb0*/  CS2R R6, SRZ ;  /* 0x0000000000067805 */ /* 0x004fe2000001ff00 */
[----:B------:R-:W-:-:S08]  /*1bc0*/  MOV R0, 0x1bf0 ;  /* 0x00001bf000007802 */ /* 0x000fd00000000f00 */
[----:B----4-:R-:W-:Y:S02]  /*1bd0*/  MOV R4, R2 ;  /* 0x0000000200047202 */ /* 0x010fe40000000f00 */
[----:B01-3--:R-:W-:Y:S05]  /*1be0*/  CALL.REL.NOINC `($__internal_15_$__cuda_sm20_div_rn_f64_full) ;  /* 0x0000934000007944 */ /* 0x00bfea0003c00000 */
[----:B------:R-:W-:Y:S02]  /*1bf0*/  IMAD.MOV.U32 R30, RZ, RZ, R2 ;  /* 0x000000ffff1e7224 */ /* 0x000fe400078e0002 */
[----:B------:R-:W-:Y:S01]  /*1c00*/  IMAD.MOV.U32 R31, RZ, RZ, R3 ;  /* 0x000000ffff1f7224 */ /* 0x000fe200078e0003 */
[----:B------:R-:W-:Y:S05]  /*1c10*/  BRA `(.L_x_9903) ;  /* 0x0000030000007947 */ /* 0x000fea0003800000 */
.L_x_9904:
[----:B--2---:R-:W2:Y:S01]  /*1c20*/  MUFU.RCP64H R3, R35 ;  /* 0x0000002300037308 */ /* 0x004ea20000001800 */
        /* <DEDUP_REMOVED lines=22> */
.L_x_9913:
[----:B------:R-:W-:Y:S05]  /*1d90*/  BSYNC B2 ;  /* 0x0000000000027941 */ /* 0x000fea0003800000 */
.L_x_9912:
        /* <DEDUP_REMOVED lines=19> */
.L_x_9915:
[----:B------:R-:W-:Y:S05]  /*1ed0*/  BSYNC B2 ;  /* 0x0000000000027941 */ /* 0x000fea0003800000 */
.L_x_9914:
[----:B------:R-:W4:-:S04]  /*1ee0*/  DADD R2, RZ, R28 ;  /* 0x00000000ff027229 */ /* 0x000f08000000001c */
[----:B--2---:R-:W2:-:S04]  /*1ef0*/  DFMA R6, RZ, R28, -1 ;  /* 0xbff00000ff06742b */ /* 0x004e88000000001c */
[----:B---34-:R3:W4:-:S04]  /*1f00*/  DMUL R28, R2, R30 ;  /* 0x0000001e021c7228 */ /* 0x0187080000000000 */
[----:B--2---:R3:W2:-:S06]  /*1f10*/  DMUL R30, R6, R30 ;  /* 0x0000001e061e7228 */ /* 0x00468c0000000000 */
.L_x_9903:
[----:B----4-:R-:W-:Y:S05]  /*1f20*/  BSYNC B1 ;  /* 0x0000000000017941 */ /* 0x010fea0003800000 */
.L_x_9902:
[----:B------:R-:W4:Y:S01]  /*1f30*/  DSETP.GTU.AND P1, PT, |R36|, +INF , PT ;  /* 0x7ff000002400742a */ /* 0x000f220003f2c200 */
[----:B------:R-:W-:Y:S01]  /*1f40*/  IMAD.MOV.U32 R0, RZ, RZ, 0x1 ;  /* 0x00000001ff007424 */ /* 0x000fe200078e00ff */
[----:B------:R-:W-:Y:S01]  /*1f50*/  BSSY B1, `(.L_x_9916) ;  /* 0x000009d000017945 */ /* 0x000fe20003800000 */
[----:B------:R-:W-:Y:S02]  /*1f60*/  IMAD.MOV.U32 R32, RZ, RZ, 0x0 ;  /* 0x00000000ff207424 */ /* 0x000fe400078e00ff */
[----:B------:R-:W-:Y:S02]  /*1f70*/  IMAD.MOV.U32 R33, RZ, RZ, 0x7ff80000 ;  /* 0x7ff80000ff217424 */ /* 0x000fe400078e00ff */
[----:B------:R-:W-:Y:S02]  /*1f80*/  IMAD.MOV.U32 R34, RZ, RZ, 0x0 ;  /* 0x00000000ff227424 */ /* 0x000fe400078e00ff */
[----:B------:R-:W-:-:S05]  /*1f90*/  IMAD.MOV.U32 R35, RZ, RZ, 0x7ff80000 ;  /* 0x7ff80000ff237424 */ /* 0x000fca00078e00ff */
[----:B----4-:R-:W4:-:S06]  /*1fa0*/  @!P1 DSETP.GTU.AND P0, PT, |R38|, +INF , PT ;  /* 0x7ff000002600942a */ /* 0x010f0c0003f0c200 */
[----:B----4-:R-:W-:-:S04]  /*1fb0*/  @!P1 SEL R0, RZ, 0x1, !P0 ;  /* 0x00000001ff009807 */ /* 0x010fc80004000000 */
[----:B------:R-:W-:-:S04]  /*1fc0*/  PRMT R0, R0, 0x9910, RZ ;  /* 0x0000991000007816 */ /* 0x000fc800000000ff */
[----:B------:R-:W-:-:S13]  /*1fd0*/  ISETP.NE.AND P0, PT, R0, RZ, PT ;  /* 0x000000ff0000720c */ /* 0x000fda0003f05270 */
[----:B------:R-:W-:Y:S05]  /*1fe0*/  @P0 BRA `(.L_x_9917) ;  /* 0x0000093000000947 */ /* 0x000fea0003800000 */
[----:B------:R-:W4:Y:S01]  /*1ff0*/  DSETP.NEU.AND P0, PT, |R36|, +INF , PT ;  /* 0x7ff000002400742a */ /* 0x000f220003f0d200 */
[----:B------:R-:W-:Y:S01]  /*2000*/  PRMT R0, RZ, 0x7610, R0 ;  /* 0x00007610ff007816 */ /* 0x000fe20000000000 */
[----:B------:R-:W-:Y:S01]  /*2010*/  IMAD.MOV.U32 R34, RZ, RZ, 0x0 ;  /* 0x00000000ff227424 */ /* 0x000fe200078e00ff */
[----:B------:R-:W-:-:S11]  /*2020*/  MOV R35, 0x7ff80000 ;  /* 0x7ff8000000237802 */ /* 0x000fd60000000f00 */
[----:B----4-:R-:W4:-:S06]  /*2030*/  @!P0 DSETP.NEU.AND P1, PT, |R38|, +INF , PT ;  /* 0x7ff000002600842a */ /* 0x010f0c0003f2d200 */
[----:B----4-:R-:W-:-:S04]  /*2040*/  @!P0 SEL R0, RZ, 0x1, P1 ;  /* 0x00000001ff008807 */ /* 0x010fc80000800000 */
[----:B------:R-:W-:-:S04]  /*2050*/  PRMT R0, R0, 0x9910, RZ ;  /* 0x0000991000007816 */ /* 0x000fc800000000ff */
[----:B------:R-:W-:-:S13]  /*2060*/  ISETP.NE.AND P1, PT, R0, RZ, PT ;  /* 0x000000ff0000720c */ /* 0x000fda0003f25270 */
[----:B------:R-:W-:Y:S05]  /*2070*/  @P1 BRA `(.L_x_9917) ;  /* 0x000008a000001947 */ /* 0x000fea0003800000 */
[----:B------:R-:W4:Y:S01]  /*2080*/  @P0 DSETP.NEU.AND P1, PT, |R38|, +INF , PT ;  /* 0x7ff000002600042a */ /* 0x000f220003f2d200 */
[----:B------:R-:W-:Y:S01]  /*2090*/  IMAD.MOV.U32 R0, RZ, RZ, 0x1 ;  /* 0x00000001ff007424 */ /* 0x000fe200078e00ff */
[----:B------:R-:W-:Y:S01]  /*20a0*/  CS2R R32, SRZ ;  /* 0x0000000000207805 */ /* 0x000fe2000001ff00 */
[----:B------:R-:W-:-:S03]  /*20b0*/  CS2R R34, SRZ ;  /* 0x0000000000227805 */ /* 0x000fc6000001ff00 */
[----:B----4-:R-:W-:-:S04]  /*20c0*/  @P0 SEL R0, RZ, 0x1, P1 ;  /* 0x00000001ff000807 */ /* 0x010fc80000800000 */
[----:B------:R-:W-:-:S04]  /*20d0*/  PRMT R0, R0, 0x9910, RZ ;  /* 0x0000991000007816 */ /* 0x000fc800000000ff */
[----:B------:R-:W-:-:S13]  /*20e0*/  ISETP.NE.AND P0, PT, R0, RZ, PT ;  /* 0x000000ff0000720c */ /* 0x000fda0003f05270 */
[----:B------:R-:W-:Y:S05]  /*20f0*/  @P0 BRA `(.L_x_9917) ;  /* 0x0000082000000947 */ /* 0x000fea0003800000 */
[----:B------:R-:W4:-:S14]  /*2100*/  DSETP.GE.AND P0, PT, |R36|, |R38|, PT ;  /* 0x400000262400722a */ /* 0x000f1c0003f06200 */
[----:B----4-:R-:W-:Y:S05]  /*2110*/  @!P0 BRA `(.L_x_9918) ;  /* 0x0000050000008947 */ /* 0x010fea0003800000 */
[----:B------:R-:W-:-:S04]  /*2120*/  DSETP.NEU.AND P0, PT, |R38|, RZ, PT ;  /* 0x000000ff2600722a */ /* 0x000fc80003f0d200 */
[----:B------:R-:W4:-:S04]  /*2130*/  DSETP.EQ.AND P1, PT, |R36|, RZ, PT ;  /* 0x000000ff2400722a */ /* 0x000f080003f22200 */
[----:B------:R3:W2:-:S10]  /*2140*/  DADD R34, -RZ, |R36| ;  /* 0x00000000ff227229 */ /* 0x0006940000000524 */
[----:B----4-:R-:W-:Y:S05]  /*2150*/  @!P0 BRA P1, `(.L_x_9919) ;  /* 0x0000031000008947 */ /* 0x010fea0000800000 */
[----:B--23--:R-:W2:Y:S01]  /*2160*/  MUFU.RCP64H R3, R37 ;  /* 0x0000002500037308 */ /* 0x00cea20000001800 */
        /* <DEDUP_REMOVED lines=22> */
.L_x_9921:
[----:B------:R-:W-:Y:S05]  /*22d0*/  BSYNC B2 ;  /* 0x0000000000027941 */ /* 0x000fea0003800000 */
.L_x_9920:
        /* <DEDUP_REMOVED lines=19> */
.L_x_9923:
[----:B------:R-:W-:Y:S05]  /*2410*/  BSYNC B2 ;  /* 0x0000000000027941 */ /* 0x000fea0003800000 */
.L_x_9922:
[----:B------:R-:W4:-:S04]  /*2420*/  DFMA R2, RZ, R32, 1 ;  /* 0x3ff00000ff02742b */ /* 0x000f080000000020 */
[----:B--2---:R-:W2:-:S04]  /*2430*/  DADD R6, RZ, -R32 ;  /* 0x00000000ff067229 */ /* 0x004e880000000820 */
[----:B---34-:R3:W4:-:S04]  /*2440*/  DMUL R32, R2, R34 ;  /* 0x0000002202207228 */ /* 0x0187080000000000 */
[----:B--2---:R3:W2:Y:S01]  /*2450*/  DMUL R34, R6, R34 ;  /* 0x0000002206227228 */ /* 0x0046a20000000000 */
[----:B------:R-:W-:Y:S05]  /*2460*/  BRA `(.L_x_9917) ;  /* 0x000004b000007947 */ /* 0x000fea0003800000 */
.L_x_9919:
[----:B--23--:R-:W2:Y:S01]  /*2470*/  MUFU.RCP64H R3, R35 ;  /* 0x0000002300037308 */ /* 0x00cea20000001800 */
        /* <DEDUP_REMOVED lines=17> */
.L_x_9925:
[----:B------:R-:W-:Y:S05]  /*2590*/  BSYNC B2 ;  /* 0x0000000000027941 */ /* 0x000fea0003800000 */
.L_x_9924:
[----:B------:R-:W4:Y:S01]  /*25a0*/  DADD R2, -RZ, |R38| ;  /* 0x00000000ff027229 */ /* 0x000f220000000526 */
[----:B--2---:R-:W-:Y:S01]  /*25b0*/  CS2R R6, SRZ ;  /* 0x0000000000067805 */ /* 0x004fe2000001ff00 */
[----:B------:R-:W-:-:S08]  /*25c0*/  MOV R0, 0x25f0 ;  /* 0x000025f000007802 */ /* 0x000fd00000000f00 */
[----:B----4-:R-:W-:Y:S02]  /*25d0*/  IMAD.MOV.U32 R4, RZ, RZ, R2 ;  /* 0x000000ffff047224 */ /* 0x010fe400078e0002 */
[----:B01-3--:R-:W-:Y:S05]  /*25e0*/  CALL.REL.NOINC `($__internal_15_$__cuda_sm20_div_rn_f64_full) ;  /* 0x0000894000007944 */ /* 0x00bfea0003c00000 */
[----:B------:R-:W-:Y:S02]  /*25f0*/  IMAD.MOV.U32 R34, RZ, RZ, R2 ;  /* 0x000000ffff227224 */ /* 0x000fe400078e0002 */
[----:B------:R-:W-:Y:S01]  /*2600*/  IMAD.MOV.U32 R35, RZ, RZ, R3 ;  /* 0x000000ffff237224 */ /* 0x000fe200078e0003 */
[----:B------:R-:W-:Y:S05]  /*2610*/  BRA `(.L_x_9917) ;  /* 0x0000030000007947 */ /* 0x000fea0003800000 */
.L_x_9918:
[----:B--23--:R-:W2:Y:S01]  /*2620*/  MUFU.RCP64H R3, R39 ;  /* 0x0000002700037308 */ /* 0x00cea20000001800 */
[----:B------:R-:W-:Y:S01]  /*2630*/  MOV R2, 0x1 ;  /* 0x0000000100027802 */ /* 0x000fe20000000f00 */
[----:B------:R-:W-:Y:S01]  /*2640*/  BSSY B2, `(.L_x_9926) ;  /* 0x0000015000027945 */ /* 0x000fe20003800000 */
[----:B------:R-:W-:-:S04]  /*2650*/  FSETP.GEU.AND P1, PT, |R37|, 6.5827683646048100446e-37, PT ;  /* 0x036000002500780b */ /* 0x000fc80003f2e200 */
        /* <DEDUP_REMOVED lines=19> */
.L_x_9927:
[----:B------:R-:W-:Y:S05]  /*2790*/  BSYNC B2 ;  /* 0x0000000000027941 */ /* 0x000fea0003800000 */
.L_x_9926:
        /* <DEDUP_REMOVED lines=19> */
.L_x_9929:
[----:B------:R-:W-:Y:S05]  /*28d0*/  BSYNC B2 ;  /* 0x0000000000027941 */ /* 0x000fea0003800000 */
.L_x_9928:
[----:B------:R-:W4:-:S04]  /*28e0*/  DADD R2, RZ, R32 ;  /* 0x00000000ff027229 */ /* 0x000f080000000020 */
[----:B--2---:R-:W2:-:S04]  /*28f0*/  DFMA R6, RZ, R32, -1 ;  /* 0xbff00000ff06742b */ /* 0x004e880000000020 */
[----:B---34-:R3:W4:-:S04]  /*2900*/  DMUL R32, R2, R34 ;  /* 0x0000002202207228 */ /* 0x0187080000000000 */
[----:B--2---:R3:W2:-:S06]  /*2910*/  DMUL R34, R6, R34 ;  /* 0x0000002206227228 */ /* 0x00468c0000000000 */
.L_x_9917:
[----:B----4-:R-:W-:Y:S05]  /*2920*/  BSYNC B1 ;  /* 0x0000000000017941 */ /* 0x010fea0003800000 */
.L_x_9916:
        /* <DEDUP_REMOVED lines=14> */
[----:B------:R-:W-:Y:S02]  /*2a10*/  IMAD.MOV.U32 R38, RZ, RZ, 0x0 ;  /* 0x00000000ff267424 */ /* 0x000fe400078e00ff */
[----:B------:R-:W-:-:S10]  /*2a20*/  IMAD.MOV.U32 R39, RZ, RZ, 0x7ff80000 ;  /* 0x7ff80000ff277424 */ /* 0x000fd400078e00ff */
        /* <DEDUP_REMOVED lines=34> */
[----:B------:R-:W-:Y:S01]  /*2c50*/  MOV R6, R42 ;  /* 0x0000002a00067202 */ /* 0x000fe20000000f00 */
[----:B------:R-:W-:Y:S01]  /*2c60*/  IMAD.MOV.U32 R7, RZ, RZ, R43 ;  /* 0x000000ffff077224 */ /* 0x000fe200078e002b */
[----:B------:R-:W-:Y:S01]  /*2c70*/  MOV R0, 0x2cb0 ;  /* 0x00002cb000007802 */ /* 0x000fe20000000f00 */
[----:B------:R-:W-:Y:S02]  /*2c80*/  IMAD.MOV.U32 R4, RZ, RZ, R40 ;  /* 0x000000ffff047224 */ /* 0x000fe400078e0028 */
[----:B------:R-:W-:Y:S02]  /*2c90*/  IMAD.MOV.U32 R3, RZ, RZ, R41 ;  /* 0x000000ffff037224 */ /* 0x000fe400078e0029 */
[----:B01----:R-:W-:Y:S05]  /*2ca0*/  CALL.REL.NOINC `($__internal_15_$__cuda_sm20_div_rn_f64_full) ;  /* 0x0000828000007944 */ /* 0x003fea0003c00000 */
[----:B------:R-:W-:Y:S02]  /*2cb0*/  IMAD.MOV.U32 R36, RZ, RZ, R2 ;  /* 0x000000ffff247224 */ /* 0x000fe400078e0002 */
[----:B------:R-:W-:Y:S02]  /*2cc0*/  IMAD.MOV.U32 R37, RZ, RZ, R3 ;  /* 0x000000ffff257224 */ /* 0x000fe400078e0003 */
.L_x_9935:
[----:B------:R-:W-:Y:S05]  /*2cd0*/  BSYNC B2 ;  /* 0x0000000000027941 */ /* 0x000fea0003800000 */
.L_x_9934:
        /* <DEDUP_REMOVED lines=19> */
.L_x_9937:
[----:B------:R-:W-:Y:S05]  /*2e10*/  BSYNC B2 ;  /* 0x0000000000027941 */ /* 0x000fea0003800000 */
.L_x_9936:
[----:B------:R-:W4:-:S04]  /*2e20*/  DFMA R2, RZ, R36, 1 ;  /* 0x3ff00000ff02742b */ /* 0x000f080000000024 */
[----:B--2---:R-:W2:-:S04]  /*2e30*/  DADD R6, RZ, -R36 ;  /* 0x00000000ff067229 */ /* 0x004e880000000824 */
[----:B---34-:R3:W4:-:S04]  /*2e40*/  DMUL R36, R2, R38 ;  /* 0x0000002602247228 */ /* 0x0187080000000000 */
[----:B--2---:R3:W2:Y:S01]  /*2e50*/  DMUL R38, R6, R38 ;  /* 0x0000002606267228 */ /* 0x0046a20000000000 */
[----:B------:R-:W-:Y:S05]  /*2e60*/  BRA `(.L_x_9931) ;  /* 0x000004b000007947 */ /* 0x000fea0003800000 */
.L_x_9933:
        /* <DEDUP_REMOVED lines=18> */
.L_x_9939:
[----:B------:R-:W-:Y:S05]  /*2f90*/  BSYNC B2 ;  /* 0x0000000000027941 */ /* 0x000fea0003800000 */
.L_x_9938:
        /* <DEDUP_REMOVED lines=8> */
.L_x_9932:
        /* <DEDUP_REMOVED lines=16> */
[----:B------:R-:W-:Y:S01]  /*3120*/  MOV R4, R42 ;  /* 0x0000002a00047202 */ /* 0x000fe20000000f00 */
[----:B------:R-:W-:Y:S01]  /*3130*/  IMAD.MOV.U32 R7, RZ, RZ, R41 ;  /* 0x000000ffff077224 */ /* 0x000fe200078e0029 */
[----:B------:R-:W-:Y:S01]  /*3140*/  MOV R0, 0x3170 ;  /* 0x0000317000007802 */ /* 0x000fe20000000f00 */
[----:B------:R-:W-:Y:S02]  /*3150*/  IMAD.MOV.U32 R3, RZ, RZ, R43 ;  /* 0x000000ffff037224 */ /* 0x000fe400078e002b */
[----:B01----:R-:W-:Y:S05]  /*3160*/  CALL.REL.NOINC `($__internal_15_$__cuda_sm20_div_rn_f64_full) ;  /* 0x00007dc000007944 */ /* 0x003fea0003c00000 */
[----:B------:R-:W-:Y:S02]  /*3170*/  IMAD.MOV.U32 R36, RZ, RZ, R2 ;  /* 0x000000ffff247224 */ /* 0x000fe400078e0002 */
[----:B------:R-:W-:Y:S02]  /*3180*/  IMAD.MOV.U32 R37, RZ, RZ, R3 ;  /* 0x000000ffff257224 */ /* 0x000fe400078e0003 */
.L_x_9941:
[----:B------:R-:W-:Y:S05]  /*3190*/  BSYNC B2 ;  /* 0x0000000000027941 */ /* 0x000fea0003800000 */
.L_x_9940:
        /* <DEDUP_REMOVED lines=19> */
.L_x_9943:
[----:B------:R-:W-:Y:S05]  /*32d0*/  BSYNC B2 ;  /* 0x0000000000027941 */ /* 0x000fea0003800000 */
.L_x_9942:
[----:B------:R-:W4:-:S04]  /*32e0*/  DADD R2, RZ, R36 ;  /* 0x00000000ff027229 */ /* 0x000f080000000024 */
[----:B--2---:R-:W2:-:S04]  /*32f0*/  DFMA R6, RZ, R36, -1 ;  /* 0xbff00000ff06742b */ /* 0x004e880000000024 */
[----:B---34-:R3:W4:-:S04]  /*3300*/  DMUL R36, R2, R38 ;  /* 0x0000002602247228 */ /* 0x0187080000000000 */
[----:B--2---:R3:W2:-:S06]  /*3310*/  DMUL R38, R6, R38 ;  /* 0x0000002606267228 */ /* 0x00468c0000000000 */
.L_x_9931:
[----:B----4-:R-:W-:Y:S05]  /*3320*/  BSYNC B1 ;  /* 0x0000000000017941 */ /* 0x010fea0003800000 */
.L_x_9930:
[----:B------:R-:W4:Y:S01]  /*3330*/  DSETP.GTU.AND P1, PT, |R8|, +INF , PT ;  /* 0x7ff000000800742a */ /* 0x000f220003f2c200 */
[----:B------:R-:W-:Y:S01]  /*3340*/  IMAD.MOV.U32 R0, RZ, RZ, 0x1 ;  /* 0x00000001ff007424 */ /* 0x000fe200078e00ff */
[----:B------:R-:W-:Y:S01]  /*3350*/  BSSY B1, `(.L_x_9944) ;  /* 0x00000a0000017945 */ /* 0x000fe20003800000 */
[----:B------:R-:W-:Y:S02]  /*3360*/  IMAD.MOV.U32 R44, RZ, RZ, 0x0 ;  /* 0x00000000ff2c7424 */ /* 0x000fe400078e00ff */
[----:B------:R-:W-:Y:S02]  /*3370*/  IMAD.MOV.U32 R45, RZ, RZ, 0x7ff80000 ;  /* 0x7ff80000ff2d7424 */ /* 0x000fe400078e00ff */
[----:B------:R-:W-:Y:S02]  /*3380*/  IMAD.MOV.U32 R40, RZ, RZ, 0x0 ;  /* 0x00000000ff287424 */ /* 0x000fe400078e00ff */
[----:B------:R-:W-:Y:S02]  /*3390*/  IMAD.MOV.U32 R41, RZ, RZ, 0x7ff80000 ;  /* 0x7ff80000ff297424 */ /* 0x000fe400078e00ff */
[----:B------:R-:W-:-:S02]  /*33a0*/  IMAD.MOV.U32 R42, RZ, RZ, 0x0 ;  /* 0x00000000ff2a7424 */ /* 0x000fc400078e00ff */
[----:B------:R-:W-:Y:S01]  /*33b0*/  IMAD.MOV.U32 R43, RZ, RZ, 0x7ff80000 ;  /* 0x7ff80000ff2b7424 */ /* 0x000fe200078e00ff */
        /* <DEDUP_REMOVED lines=8> */
[----:B------:R-:W-:Y:S02]  /*3440*/  IMAD.MOV.U32 R41, RZ, RZ, 0x7ff80000 ;  /* 0x7ff80000ff297424 */ /* 0x000fe400078e00ff */
[----:B------:R-:W-:Y:S02]  /*3450*/  IMAD.MOV.U32 R42, RZ, RZ, 0x0 ;  /* 0x00000000ff2a7424 */ /* 0x000fe400078e00ff */
[----:B------:R-:W-:-:S06]  /*3460*/  IMAD.MOV.U32 R43, RZ, RZ, 0x7ff80000 ;  /* 0x7ff80000ff2b7424 */ /* 0x000fcc00078e00ff */
[----:B----4-:R-:W4:-:S06]  /*3470*/  @!P1 DSETP.NEU.AND P0, PT, |R10|, +INF , PT ;  /* 0x7ff000000a00942a */ /* 0x010f0c0003f0d200 */
[----:B----4-:R-:W-:-:S04]  /*3480*/  @!P1 SEL R0, RZ, 0x1, P0 ;  /* 0x00000001ff009807 */ /* 0x010fc80000000000 */
[----:B------:R-:W-:-:S04]  /*3490*/  PRMT R0, R0, 0x9910, RZ ;  /* 0x0000991000007816 */ /* 0x000fc800000000ff */
[----:B------:R-:W-:-:S13]  /*34a0*/  ISETP.NE.AND P0, PT, R0, RZ, PT ;  /* 0x000000ff0000720c */ /* 0x000fda0003f05270 */
[----:B------:R-:W-:Y:S05]  /*34b0*/  @P0 BRA `(.L_x_9945) ;  /* 0x0000089000000947 */ /* 0x000fea0003800000 */
[----:B------:R-:W-:Y:S01]  /*34c0*/  PLOP3.LUT P0, PT, PT, PT, PT, 0x8, 0x0 ;  /* 0x000000000000781c */ /* 0x000fe20003f0e170 */
[----:B------:R-:W-:Y:S01]  /*34d0*/  CS2R R40, SRZ ;  /* 0x0000000000287805 */ /* 0x000fe2000001ff00 */
[----:B------:R-:W-:-:S05]  /*34e0*/  CS2R R42, SRZ ;  /* 0x00000000002a7805 */ /* 0x000fca000001ff00 */
[----:B------:R-:W4:-:S14]  /*34f0*/  @P1 DSETP.NEU.AND P0, PT, |R10|, +INF , PT ;  /* 0x7ff000000a00142a */ /* 0x000f1c0003f0d200 */
[----:B----4-:R-:W-:Y:S05]  /*3500*/  @!P0 BRA `(.L_x_9945) ;  /* 0x0000084000008947 */ /* 0x010fea0003800000 */
        /* <DEDUP_REMOVED lines=29> */
.L_x_9949:
[----:B------:R-:W-:Y:S05]  /*36e0*/  BSYNC B2 ;  /* 0x0000000000027941 */ /* 0x000fea0003800000 */
.L_x_9948:
        /* <DEDUP_REMOVED lines=11> */
[----:B---3--:R-:W-:Y:S01]  /*37a0*/  LOP3.LUT R2, R11, 0x7fffffff, RZ, 0xc0, !PT ;  /* 0x7fffffff0b027812 */ /* 0x008fe200078ec0ff */
[----:B------:R-:W-:Y:S01]  /*37b0*/  IMAD.MOV.U32 R4, RZ, RZ, R10 ;  /* 0x000000ffff047224 */ /* 0x000fe200078e000a */
[----:B------:R-:W-:Y:S01]  /*37c0*/  MOV R0, 0x3800 ;  /* 0x0000380000007802 */ /* 0x000fe20000000f00 */
[----:B------:R-:W-:Y:S01]  /*37d0*/  IMAD.MOV.U32 R3, RZ, RZ, R11 ;  /* 0x000000ffff037224 */ /* 0x000fe200078e000b */
[----:B------:R-:W-:Y:S02]  /*37e0*/  IADD3 R2, R2, -0x100000, RZ ;  /* 0xfff0000002027810 */ /* 0x000fe40007ffe0ff */
[----:B012---:R-:W-:Y:S05]  /*37f0*/  CALL.REL.NOINC `($__internal_14_$__cuda_sm20_dblrcp_rn_slowpath_v3) ;  /* 0x0000748000007944 */ /* 0x007fea0003c00000 */
[----:B------:R-:W-:-:S04]  /*3800*/  LOP3.LUT R3, R3, R2, RZ, 0x3c, !PT ;  /* 0x0000000203037212 */ /* 0x000fc800078e3cff */
[----:B------:R-:W-:-:S04]  /*3810*/  LOP3.LUT R2, R3, R2, RZ, 0x3c, !PT ;  /* 0x0000000203027212 */ /* 0x000fc800078e3cff */
[----:B------:R-:W-:Y:S02]  /*3820*/  LOP3.LUT R3, R3, R2, RZ, 0x3c, !PT ;  /* 0x0000000203037212 */ /* 0x000fe400078e3cff */
.L_x_9951:
[----:B------:R-:W-:Y:S05]  /*3830*/  BSYNC B2 ;  /* 0x0000000000027941 */ /* 0x000fea0003800000 */
.L_x_9950:
[----:B--2---:R-:W2:-:S04]  /*3840*/  DFMA R6, RZ, R40, 1 ;  /* 0x3ff00000ff06742b */ /* 0x004e880000000028 */
[----:B------:R-:W4:-:S04]  /*3850*/  DADD R42, RZ, -R40 ;  /* 0x00000000ff2a7229 */ /* 0x000f080000000828 */
[----:B--23--:R2:W3:-:S04]  /*3860*/  DMUL R40, R6, R2 ;  /* 0x0000000206287228 */ /* 0x00c4c80000000000 */
[----:B----4-:R2:W4:Y:S01]  /*3870*/  DMUL R42, R42, R2 ;  /* 0x000000022a2a7228 */ /* 0x0105220000000000 */
[----:B------:R-:W-:Y:S05]  /*3880*/  BRA `(.L_x_9945) ;  /* 0x000004c000007947 */ /* 0x000fea0003800000 */
.L_x_9947:
        /* <DEDUP_REMOVED lines=18> */
.L_x_9953:
[----:B------:R-:W-:Y:S05]  /*39b0*/  BSYNC B2 ;  /* 0x0000000000027941 */ /* 0x000fea0003800000 */
.L_x_9952:
        /* <DEDUP_REMOVED lines=8> */
.L_x_9946:
        /* <DEDUP_REMOVED lines=21> */
[----:B------:R-:W-:Y:S01]  /*3b90*/  MOV R40, R2 ;  /* 0x0000000200287202 */ /* 0x000fe20000000f00 */
[----:B------:R-:W-:Y:S02]  /*3ba0*/  IMAD.MOV.U32 R41, RZ, RZ, R3 ;  /* 0x000000ffff297224 */ /* 0x000fe400078e0003 */
.L_x_9955:
[----:B------:R-:W-:Y:S05]  /*3bb0*/  BSYNC B2 ;  /* 0x0000000000027941 */ /* 0x000fea0003800000 */
.L_x_9954:
        /* <DEDUP_REMOVED lines=20> */
.L_x_9957:
[----:B------:R-:W-:Y:S05]  /*3d00*/  BSYNC B2 ;  /* 0x0000000000027941 */ /* 0x000fea0003800000 */
.L_x_9956:
[----:B--2---:R-:W2:-:S04]  /*3d10*/  DADD R6, RZ, R40 ;  /* 0x00000000ff067229 */ /* 0x004e880000000028 */
[----:B------:R-:W4:-:S04]  /*3d20*/  DFMA R42, RZ, R40, -1 ;  /* 0xbff00000ff2a742b */ /* 0x000f080000000028 */
[----:B--23--:R2:W3:-:S04]  /*3d30*/  DMUL R40, R6, R2 ;  /* 0x0000000206287228 */ /* 0x00c4c80000000000 */
[----:B----4-:R2:W4:-:S06]  /*3d40*/  DMUL R42, R42, R2 ;  /* 0x000000022a2a7228 */ /* 0x01050c0000000000 */
.L_x_9945:
[----:B---3--:R-:W-:Y:S05]  /*3d50*/  BSYNC B1 ;  /* 0x0000000000017941 */ /* 0x008fea0003800000 */
.L_x_9944:
[----:B------:R-:W3:Y:S01]  /*3d60*/  DSETP.GTU.AND P0, PT, |R12|, +INF , PT ;  /* 0x7ff000000c00742a */ /* 0x000ee20003f0c200 */
[----:B------:R-:W-:Y:S01]  /*3d70*/  BSSY B1, `(.L_x_9958) ;  /* 0x0000097000017945 */ /* 0x000fe20003800000 */
[----:B------:R-:W-:Y:S02]  /*3d80*/  IMAD.MOV.U32 R46, RZ, RZ, 0x0 ;  /* 0x00000000ff2e7424 */ /* 0x000fe400078e00ff */
[----:B------:R-:W-:-:S10]  /*3d90*/  IMAD.MOV.U32 R47, RZ, RZ, 0x7ff80000 ;  /* 0x7ff80000ff2f7424 */ /* 0x000fd400078e00ff */
[----:B---3--:R-:W-:Y:S05]  /*3da0*/  @P0 BRA `(.L_x_9959) ;  /* 0x0000093000000947 */ /* 0x008fea0003800000 */
[----:B------:R-:W3:Y:S01]  /*3db0*/  DSETP.GTU.AND P0, PT, |R14|, +INF , PT ;  /* 0x7ff000000e00742a */ /* 0x000ee20003f0c200 */
[----:B------:R-:W-:Y:S02]  /*3dc0*/  IMAD.MOV.U32 R46, RZ, RZ, 0x0 ;  /* 0x00000000ff2e7424 */ /* 0x000fe400078e00ff */
[----:B------:R-:W-:-:S11]  /*3dd0*/  IMAD.MOV.U32 R47, RZ, RZ, 0x7ff80000 ;  /* 0x7ff80000ff2f7424 */ /* 0x000fd600078e00ff */
[----:B---3--:R-:W-:Y:S05]  /*3de0*/  @P0 BRA `(.L_x_9959) ;  /* 0x000008f000000947 */ /* 0x008fea0003800000 */
[----:B------:R-:W3:-:S14]  /*3df0*/  DSETP.NEU.AND P0, PT, |R12|, +INF , PT ;  /* 0x7ff000000c00742a */ /* 0x000edc0003f0d200 */
[----:B---3--:R-:W3:Y:S01]  /*3e00*/  @!P0 DSETP.NEU.AND P1, PT, |R14|, +INF , PT ;  /* 0x7ff000000e00842a */ /* 0x008ee20003f2d200 */
[----:B------:R-:W-:-:S04]  /*3e10*/  @!P0 IMAD.MOV.U32 R44, RZ, RZ, RZ ;  /* 0x000000ffff2c8224 */ /* 0x000fc800078e00ff */
[----:B------:R-:W-:Y:S01]  /*3e20*/  @!P0 IMAD.MOV.U32 R46, RZ, RZ, R44 ;  /* 0x000000ffff2e8224 */ /* 0x000fe200078e002c */
[----:B---3--:R-:W-:-:S05]  /*3e30*/  @!P0 FSEL R45, RZ, +QNAN , P1 ;  /* 0x7ff80000ff2d8808 */ /* 0x008fca0000800000 */
[----:B------:R-:W-:Y:S01]  /*3e40*/  @!P0 IMAD.MOV.U32 R47, RZ, RZ, R45 ;  /* 0x000000ffff2f8224 */ /* 0x000fe200078e002d */
[----:B------:R-:W-:Y:S05]  /*3e50*/  @!P0 BRA `(.L_x_9959) ;  /* 0x0000088000008947 */ /* 0x000fea0003800000 */
[----:B------:R-:W3:Y:S01]  /*3e60*/  DSETP.NEU.AND P0, PT, |R14|, +INF , PT ;  /* 0x7ff000000e00742a */ /* 0x000ee20003f0d200 */
[----:B------:R-:W-:Y:S01]  /*3e70*/  CS2R R44, SRZ ;  /* 0x00000000002c7805 */ /* 0x000fe2000001ff00 */
[----:B------:R-:W-:-:S12]  /*3e80*/  CS2R R46, SRZ ;  /* 0x00000000002e7805 */ /* 0x000fd8000001ff00 */
[----:B---3--:R-:W-:Y:S05]  /*3e90*/  @!P0 BRA `(.L_x_9959) ;  /* 0x0000084000008947 */ /* 0x008fea0003800000 */
        /* <DEDUP_REMOVED lines=29> */
.L_x_9963:
[----:B------:R-:W-:Y:S05]  /*4070*/  BSYNC B2 ;  /* 0x0000000000027941 */ /* 0x000fea0003800000 */
.L_x_9962:
        /* <DEDUP_REMOVED lines=20> */
.L_x_9965:
[----:B------:R-:W-:Y:S05]  /*41c0*/  BSYNC B2 ;  /* 0x0000000000027941 */ /* 0x000fea0003800000 */
.L_x_9964:
[----:B------:R-:W4:-:S04]  /*41d0*/  DFMA R44, RZ, R8, 1 ;  /* 0x3ff00000ff2c742b */ /* 0x000f080000000008 */
[----:B------:R-:W5:-:S04]  /*41e0*/  DADD R8, RZ, -R8 ;  /* 0x00000000ff087229 */ /* 0x000f480000000808 */
[----:B---34-:R3:W4:-:S04]  /*41f0*/  DMUL R44, R44, R2 ;  /* 0x000000022c2c7228 */ /* 0x0187080000000000 */
[----:B-----5:R3:W2:Y:S01]  /*4200*/  DMUL R46, R8, R2 ;  /* 0x00000002082e7228 */ /* 0x0206a20000000000 */
[----:B------:R-:W-:Y:S05]  /*4210*/  BRA `(.L_x_9959) ;  /* 0x000004c000007947 */ /* 0x000fea0003800000 */
.L_x_9961:
        /* <DEDUP_REMOVED lines=12> */
[----:B------:R-:W-:Y:S02]  /*42e0*/  MOV R4, R8 ;  /* 0x0000000800047202 */ /* 0x000fe40000000f00 */
[----:B------:R-:W-:Y:S02]  /*42f0*/  IADD3 R2, R2, -0x100000, RZ ;  /* 0xfff0000002027810 */ /* 0x000fe40007ffe0ff */
[----:B------:R-:W-:Y:S02]  /*4300*/  MOV R0, 0x4320 ;  /* 0x0000432000007802 */ /* 0x000fe40000000f00 */
[----:B0123--:R-:W-:Y:S05]  /*4310*/  CALL.REL.NOINC `($__internal_14_$__cuda_sm20_dblrcp_rn_slowpath_v3) ;  /* 0x0000696000007944 */ /* 0x00ffea0003c00000 */
[----:B------:R-:W-:Y:S02]  /*4320*/  IMAD.MOV.U32 R44, RZ, RZ, R3 ;  /* 0x000000ffff2c7224 */ /* 0x000fe400078e0003 */
[----:B------:R-:W-:Y:S02]  /*4330*/  IMAD.MOV.U32 R45, RZ, RZ, R2 ;  /* 0x000000ffff2d7224 */ /* 0x000fe400078e0002 */
.L_x_9967:
[----:B------:R-:W-:Y:S05]  /*4340*/  BSYNC B2 ;  /* 0x0000000000027941 */ /* 0x000fea0003800000 */
.L_x_9966:
        /* <DEDUP_REMOVED lines=8> */
.L_x_9960:
        /* <DEDUP_REMOVED lines=20> */
[----:B01--4-:R-:W-:Y:S05]  /*4510*/  CALL.REL.NOINC `($__internal_15_$__cuda_sm20_div_rn_f64_full) ;  /* 0x00006a1000007944 */ /* 0x013fea0003c00000 */
[----:B------:R-:W-:Y:S02]  /*4520*/  IMAD.MOV.U32 R8, RZ, RZ, R2 ;  /* 0x000000ffff087224 */ /* 0x000fe400078e0002 */
[----:B------:R-:W-:Y:S02]  /*4530*/  IMAD.MOV.U32 R9, RZ, RZ, R3 ;  /* 0x000000ffff097224 */ /* 0x000fe400078e0003 */
.L_x_9969:
[----:B------:R-:W-:Y:S05]  /*4540*/  BSYNC B2 ;  /* 0x0000000000027941 */ /* 0x000fea0003800000 */
.L_x_9968:
        /* <DEDUP_REMOVED lines=16> */
[----:B012-4-:R-:W-:Y:S05]  /*4650*/  CALL.REL.NOINC `($__internal_14_$__cuda_sm20_dblrcp_rn_slowpath_v3) ;  /* 0x0000662000007944 */ /* 0x017fea0003c00000 */
[----:B------:R-:W-:-:S04]  /*4660*/  LOP3.LUT R3, R3, R2, RZ, 0x3c, !PT ;  /* 0x0000000203037212 */ /* 0x000fc800078e3cff */
[----:B------:R-:W-:-:S04]  /*4670*/  LOP3.LUT R2, R3, R2, RZ, 0x3c, !PT ;  /* 0x0000000203027212 */ /* 0x000fc800078e3cff */
[----:B------:R-:W-:Y:S02]  /*4680*/  LOP3.LUT R3, R3, R2, RZ, 0x3c, !PT ;  /* 0x0000000203037212 */ /* 0x000fe400078e3cff */
.L_x_9971:
[----:B------:R-:W-:Y:S05]  /*4690*/  BSYNC B2 ;  /* 0x0000000000027941 */ /* 0x000fea0003800000 */
.L_x_9970:
[----:B------:R-:W5:-:S04]  /*46a0*/  DADD R44, RZ, R8 ;  /* 0x00000000ff2c7229 */ /* 0x000f480000000008 */
[----:B------:R-:W2:-:S04]  /*46b0*/  DFMA R8, RZ, R8, -1 ;  /* 0xbff00000ff08742b */ /* 0x000e880000000008 */
[----:B---3-5:R3:W4:-:S04]  /*46c0*/  DMUL R44, R44, R2 ;  /* 0x000000022c2c7228 */ /* 0x0287080000000000 */
[----:B--2---:R3:W2:-:S06]  /*46d0*/  DMUL R46, R8, R2 ;  /* 0x00000002082e7228 */ /* 0x00468c0000000000 */
.L_x_9959:
[----:B----4-:R-:W-:Y:S05]  /*46e0*/  BSYNC B1 ;  /* 0x0000000000017941 */ /* 0x010fea0003800000 */
.L_x_9958:
[----:B------:R-:W4:Y:S01]  /*46f0*/  DSETP.GTU.AND P0, PT, |R18|, +INF , PT ;  /* 0x7ff000001200742a */ /* 0x000f220003f0c200 */
[----:B------:R-:W-:Y:S01]  /*4700*/  BSSY B1, `(.L_x_9972) ;  /* 0x0000094000017945 */ /* 0x000fe20003800000 */
[----:B---3--:R-:W-:Y:S02]  /*4710*/  IMAD.MOV.U32 R8, RZ, RZ, 0x0 ;  /* 0x00000000ff087424 */ /* 0x008fe400078e00ff */
[----:B------:R-:W-:Y:S02]  /*4720*/  IMAD.MOV.U32 R9, RZ, RZ, 0x7ff80000 ;  /* 0x7ff80000ff097424 */ /* 0x000fe400078e00ff */
[----:B----4-:R-:W3:Y:S01]  /*4730*/  DSETP.GTU.OR P0, PT, |R16|, +INF , P0 ;  /* 0x7ff000001000742a */ /* 0x010ee2000070c600 */
[----:B--2---:R-:W-:Y:S02]  /*4740*/  IMAD.MOV.U32 R10, RZ, RZ, 0x0 ;  /* 0x00000000ff0a7424 */ /* 0x004fe400078e00ff */
[----:B------:R-:W-:-:S11]  /*4750*/  IMAD.MOV.U32 R11, RZ, RZ, 0x7ff80000 ;  /* 0x7ff80000ff0b7424 */ /* 0x000fd600078e00ff */
[----:B---3--:R-:W-:Y:S05]  /*4760*/  @P0 BRA `(.L_x_9973) ;  /* 0x000008d000000947 */ /* 0x008fea0003800000 */
[----:B------:R-:W2:Y:S01]  /*4770*/  DSETP.NEU.AND P0, PT, |R18|, +INF , PT ;  /* 0x7ff000001200742a */ /* 0x000ea20003f0d200 */
[----:B------:R-:W-:-:S03]  /*4780*/  MOV R8, RZ ;  /* 0x000000ff00087202 */ /* 0x000fc60000000f00 */
[C---:B------:R-:W-:Y:S02]  /*4790*/  DSETP.NEU.AND P2, PT, |R16|.reuse, +INF , PT ;  /* 0x7ff000001000742a */ /* 0x040fe40003f4d200 */
[----:B------:R-:W-:Y:S02]  /*47a0*/  IMAD.MOV.U32 R10, RZ, RZ, R8 ;  /* 0x000000ffff0a7224 */ /* 0x000fe400078e0008 */
[----:B--2---:R-:W2:-:S06]  /*47b0*/  DSETP.NEU.OR P1, PT, |R16|, +INF , P0 ;  /* 0x7ff000001000742a */ /* 0x004e8c000072d600 */
[----:B--2---:R-:W-:-:S05]  /*47c0*/  FSEL R9, RZ, +QNAN , P1 ;  /* 0x7ff80000ff097808 */ /* 0x004fca0000800000 */
[----:B------:R-:W-:Y:S01]  /*47d0*/  IMAD.MOV.U32 R11, RZ, RZ, R9 ;  /* 0x000000ffff0b7224 */ /* 0x000fe200078e0009 */
[----:B------:R-:W-:Y:S05]  /*47e0*/  @!P2 BRA `(.L_x_9973) ;  /* 0x000008500000a947 */ /* 0x000fea0003800000 */
[----:B------:R-:W-:Y:S01]  /*47f0*/  CS2R R8, SRZ ;  /* 0x0000000000087805 */ /* 0x000fe2000001ff00 */
[----:B------:R-:W-:Y:S01]  /*4800*/  CS2R R10, SRZ ;  /* 0x00000000000a7805 */ /* 0x000fe2000001ff00 */
[----:B------:R-:W-:Y:S05]  /*4810*/  @!P0 BRA `(.L_x_9973) ;  /* 0x0000082000008947 */ /* 0x000fea0003800000 */
[----:B------:R-:W2:-:S14]  /*4820*/  DSETP.GE.AND P0, PT, |R16|, |R18|, PT ;  /* 0x400000121000722a */ /* 0x000e9c0003f06200 */
[----:B--2---:R-:W-:Y:S05]  /*4830*/  @!P0 BRA `(.L_x_9974) ;  /* 0x0000050000008947 */ /* 0x004fea0003800000 */
[----:B------:R-:W-:-:S04]  /*4840*/  DSETP.NEU.AND P0, PT, |R18|, RZ, PT ;  /* 0x000000ff1200722a */ /* 0x000fc80003f0d200 */
[----:B------:R-:W2:-:S04]  /*4850*/  DSETP.EQ.AND P1, PT, |R16|, RZ, PT ;  /* 0x000000ff1000722a */ /* 0x000e880003f22200 */
[----:B------:R3:W4:-:S10]  /*4860*/  DADD R10, -RZ, |R16| ;  /* 0x00000000ff0a7229 */ /* 0x0007140000000510 */
[----:B--2---:R-:W-:Y:S05]  /*4870*/  @!P0 BRA P1, `(.L_x_9975) ;  /* 0x0000031000008947 */ /* 0x004fea0000800000 */
[----:B---34-:R-:W2:Y:S01]  /*4880*/  MUFU.RCP64H R3, R17 ;  /* 0x0000001100037308 */ /* 0x018ea20000001800 */
        /* <DEDUP_REMOVED lines=22> */
.L_x_9977:
[----:B------:R-:W-:Y:S05]  /*49f0*/  BSYNC B2 ;  /* 0x0000000000027941 */ /* 0x000fea0003800000 */
.L_x_9976:
        /* <DEDUP_REMOVED lines=19> */
.L_x_9979:
[----:B------:R-:W-:Y:S05]  /*4b30*/  BSYNC B2 ;  /* 0x0000000000027941 */ /* 0x000fea0003800000 */
.L_x_9978:
[----:B------:R-:W4:-:S04]  /*4b40*/  DFMA R2, RZ, R8, 1 ;  /* 0x3ff00000ff02742b */ /* 0x000f080000000008 */
[----:B--2---:R-:W2:-:S04]  /*4b50*/  DADD R6, RZ, -R8 ;  /* 0x00000000ff067229 */ /* 0x004e880000000808 */
[----:B---34-:R3:W4:-:S04]  /*4b60*/  DMUL R8, R2, R10 ;  /* 0x0000000a02087228 */ /* 0x0187080000000000 */
[----:B--2---:R3:W2:Y:S01]  /*4b70*/  DMUL R10, R6, R10 ;  /* 0x0000000a060a7228 */ /* 0x0046a20000000000 */
[----:B------:R-:W-:Y:S05]  /*4b80*/  BRA `(.L_x_9973) ;  /* 0x000004b000007947 */ /* 0x000fea0003800000 */
.L_x_9975:
[----:B---34-:R-:W2:Y:S01]  /*4b90*/  MUFU.RCP64H R3, R11 ;  /* 0x0000000b00037308 */ /* 0x018ea20000001800 */
        /* <DEDUP_REMOVED lines=17> */
.L_x_9981:
[----:B------:R-:W-:Y:S05]  /*4cb0*/  BSYNC B2 ;  /* 0x0000000000027941 */ /* 0x000fea0003800000 */
.L_x_9980:
[----:B------:R-:W4:Y:S01]  /*4cc0*/  DADD R2, -RZ, |R18| ;  /* 0x00000000ff027229 */ /* 0x000f220000000512 */
[----:B--2---:R-:W-:Y:S01]  /*4cd0*/  CS2R R6, SRZ ;  /* 0x0000000000067805 */ /* 0x004fe2000001ff00 */
[----:B------:R-:W-:-:S08]  /*4ce0*/  MOV R0, 0x4d10 ;  /* 0x00004d1000007802 */ /* 0x000fd00000000f00 */
[----:B----4-:R-:W-:Y:S02]  /*4cf0*/  IMAD.MOV.U32 R4, RZ, RZ, R2 ;  /* 0x000000ffff047224 */ /* 0x010fe400078e0002 */
[----:B01-3--:R-:W-:Y:S05]  /*4d00*/  CALL.REL.NOINC `($__internal_15_$__cuda_sm20_div_rn_f64_full) ;  /* 0x0000622000007944 */ /* 0x00bfea0003c00000 */
[----:B------:R-:W-:Y:S01]  /*4d10*/  IMAD.MOV.U32 R10, RZ, RZ, R2 ;  /* 0x000000ffff0a7224 */ /* 0x000fe200078e0002 */
[----:B------:R-:W-:Y:S01]  /*4d20*/  MOV R11, R3 ;  /* 0x00000003000b7202 */ /* 0x000fe20000000f00 */
[----:B------:R-:W-:Y:S05]  /*4d30*/  BRA `(.L_x_9973) ;  /* 0x0000030000007947 */ /* 0x000fea0003800000 */
.L_x_9974:
[----:B------:R-:W2:Y:S01]  /*4d40*/  MUFU.RCP64H R3, R19 ;  /* 0x0000001300037308 */ /* 0x000ea20000001800 */
        /* <DEDUP_REMOVED lines=22> */
.L_x_9983:
[----:B------:R-:W-:Y:S05]  /*4eb0*/  BSYNC B2 ;  /* 0x0000000000027941 */ /* 0x000fea0003800000 */
.L_x_9982:
        /* <DEDUP_REMOVED lines=19> */
.L_x_9985:
[----:B------:R-:W-:Y:S05]  /*4ff0*/  BSYNC B2 ;  /* 0x0000000000027941 */ /* 0x000fea0003800000 */
.L_x_9984:
[----:B------:R-:W4:-:S04]  /*5000*/  DADD R2, RZ, R8 ;  /* 0x00000000ff027229 */ /* 0x000f080000000008 */
[----:B--2---:R-:W2:-:S04]  /*5010*/  DFMA R6, RZ, R8, -1 ;  /* 0xbff00000ff06742b */ /* 0x004e880000000008 */
[----:B---34-:R3:W4:-:S04]  /*5020*/  DMUL R8, R2, R10 ;  /* 0x0000000a02087228 */ /* 0x0187080000000000 */
[----:B--2---:R3:W2:-:S06]  /*5030*/  DMUL R10, R6, R10 ;  /* 0x0000000a060a7228 */ /* 0x00468c0000000000 */
.L_x_9973:
[----:B----4-:R-:W-:Y:S05]  /*5040*/  BSYNC B1 ;  /* 0x0000000000017941 */ /* 0x010fea0003800000 */
.L_x_9972:
[----:B---3--:R-:W-:-:S04]  /*5050*/  IMAD.MOV.U32 R2, RZ, RZ, 0x10 ;  /* 0x00000010ff027424 */ /* 0x008fc800078e00ff */
[----:B------:R-:W-:-:S06]  /*5060*/  IMAD.WIDE.U32 R2, R5, R2, c[0x0][0x168] ;  /* 0x00005a0005027625 */ /* 0x000fcc00078e0002 */
[----:B------:R-:W-:-:S05]  /*5070*/  IMAD.WIDE R2, R48, 0x20, R2 ;  /* 0x0000002030027825 */ /* 0x000fca00078e0202 */
[----:B------:R-:W-:Y:S04]  /*5080*/  STG.E.128 [R2.64], R20 ;  /* 0x0000001402007986 */ /* 0x000fe8000c101d04 */
[----:B0-----:R-:W-:Y:S04]  /*5090*/  STG.E.128 [R2.64+0x10], R24 ;  /* 0x0000101802007986 */ /* 0x001fe8000c101d04 */
[----:B------:R-:W-:Y:S04]  /*50a0*/  STG.E.128 [R2.64+0x1000], R28 ;  /* 0x0010001c02007986 */ /* 0x000fe8000c101d04 */
[----:B------:R-:W-:Y:S04]  /*50b0*/  STG.E.128 [R2.64+0x1010], R32 ;  /* 0x0010102002007986 */ /* 0x000fe8000c101d04 */
[----:B------:R-:W-:Y:S04]  /*50c0*/  STG.E.128 [R2.64+0x2000], R36 ;  /* 0x0020002402007986 */ /* 0x000fe8000c101d04 */
[----:B------:R-:W-:Y:S04]  /*50d0*/  STG.E.128 [R2.64+0x2010], R40 ;  /* 0x0020102802007986 */ /* 0x000fe8000c101d04 */
[----:B------:R-:W-:Y:S04]  /*50e0*/  STG.E.128 [R2.64+0x3000], R44 ;  /* 0x0030002c02007986 */ /* 0x000fe8000c101d04 */
[----:B--2---:R-:W-:Y:S01]  /*50f0*/  STG.E.128 [R2.64+0x3010], R8 ;  /* 0x0030100802007986 */ /* 0x004fe2000c101d04 */
[----:B------:R-:W-:Y:S05]  /*5100*/  EXIT ;  /* 0x000000000000794d */ /* 0x000fea0003800000 */
.L_x_9873:
[----:B------:R-:W0:Y:S01]  /*5110*/  S2R R0, SR_TID.X ;  /* 0x0000000000007919 */ /* 0x000e220000002100 */
[----:B------:R-:W-:Y:S01]  /*5120*/  CS2R R18, SRZ ;  /* 0x0000000000127805 */ /* 0x000fe2000001ff00 */
[----:B------:R-:W-:Y:S01]  /*5130*/  CS2R R16, SRZ ;  /* 0x0000000000107805 */ /* 0x000fe2000001ff00 */
[----:B------:R-:W-:Y:S01]  /*5140*/  CS2R R14, SRZ ;  /* 0x00000000000e7805 */ /* 0x000fe2000001ff00 */
[----:B------:R-:W-:Y:S01]  /*5150*/  CS2R R12, SRZ ;  /* 0x00000000000c7805 */ /* 0x000fe2000001ff00 */
[----:B------:R-:W-:Y:S01]  /*5160*/  CS2R R22, SRZ ;  /* 0x0000000000167805 */ /* 0x000fe2000001ff00 */
[----:B------:R-:W-:Y:S01]  /*5170*/  CS2R R20, SRZ ;  /* 0x0000000000147805 */ /* 0x000fe2000001ff00 */
[----:B0-----:R-:W-:-:S13]  /*5180*/  ISETP.GE.AND P0, PT, R0, R48, PT ;  /* 0x000000300000720c */ /* 0x001fda0003f06270 */
[----:B------:R-:W-:Y:S01]  /*5190*/  @!P0 IMAD.IADD R2, R5, 0x1, R0 ;  /* 0x0000000105028824 */ /* 0x000fe200078e0200 */
[----:B------:R-:W-:Y:S01]  /*51a0*/  @!P0 IADD3 R0, R0, 0x80, RZ ;  /* 0x0000008000008810 */ /* 0x000fe20007ffe0ff */
[----:B------:R-:W-:-:S03]  /*51b0*/  @!P0 IMAD.MOV.U32 R3, RZ, RZ, 0x10 ;  /* 0x00000010ff038424 */ /* 0x000fc600078e00ff */
[----:B------:R-:W-:Y:S01]  /*51c0*/  ISETP.GE.AND P5, PT, R0, R48, PT ;  /* 0x000000300000720c */ /* 0x000fe20003fa6270 */
[----:B------:R-:W-:Y:S01]  /*51d0*/  @!P0 IMAD.WIDE.U32 R2, R2, R3, c[0x0][0x170] ;  /* 0x00005c0002028625 */ /* 0x000fe200078e0003 */
[----:B------:R-:W-:-:S04]  /*51e0*/  CS2R R10, SRZ ;  /* 0x00000000000a7805 */ /* 0x000fc8000001ff00 */
[----:B------:R0:W5:Y:S07]  /*51f0*/  @!P0 LDG.E.128 R20, [R2.64] ;  /* 0x0000000402148981 */ /* 0x00016e000c1e1d00 */
[----:B------:R-:W-:Y:S01]  /*5200*/  @!P5 IMAD.IADD R6, R5, 0x1, R0 ;  /* 0x000000010506d824 */ /* 0x000fe200078e0200 */
[----:B------:R-:W-:Y:S02]  /*5210*/  @!P5 IADD3 R0, R0, 0x80, RZ ;  /* 0x000000800000d810 */ /* 0x000fe40007ffe0ff */
[----:B------:R-:W-:-:S02]  /*5220*/  @!P5 MOV R7, 0x10 ;  /* 0x000000100007d802 */ /* 0x000fc40000000f00 */
[----:B------:R-:W-:-:S03]  /*5230*/  ISETP.GE.AND P6, PT, R0, R48, PT ;  /* 0x000000300000720c */ /* 0x000fc60003fc6270 */
[----:B------:R-:W-:-:S05]  /*5240*/  @!P5 IMAD.WIDE.U32 R6, R6, R7, c[0x0][0x170] ;  /* 0x00005c000606d625 */ /* 0x000fca00078e0007 */
[----:B------:R1:W5:Y:S05]  /*5250*/  @!P5 LDG.E.128 R16, [R6.64] ;  /* 0x000000040610d981 */ /* 0x00036a000c1e1d00 */
[----:B------:R-:W-:Y:S01]  /*5260*/  @!P6 IMAD.IADD R24, R5, 0x1, R0 ;  /* 0x000000010518e824 */ /* 0x000fe200078e0200 */
[----:B------:R-:W-:Y:S01]  /*5270*/  @!P6 IADD3 R0, R0, 0x80, RZ ;  /* 0x000000800000e810 */ /* 0x000fe20007ffe0ff */
[----:B------:R-:W-:-:S03]  /*5280*/  @!P6 IMAD.MOV.U32 R25, RZ, RZ, 0x10 ;  /* 0x00000010ff19e424 */ /* 0x000fc600078e00ff */
[----:B------:R-:W-:Y:S01]  /*5290*/  ISETP.GE.AND P1, PT, R0, R48, PT ;  /* 0x000000300000720c */ /* 0x000fe20003f26270 */
[----:B------:R-:W-:-:S05]  /*52a0*/  @!P6 IMAD.WIDE.U32 R24, R24, R25, c[0x0][0x170] ;  /* 0x00005c001818e625 */ /* 0x000fca00078e0019 */
[----:B------:R2:W5:Y:S07]  /*52b0*/  @!P6 LDG.E.128 R12, [R24.64] ;  /* 0x00000004180ce981 */ /* 0x00056e000c1e1d00 */
        /* <DEDUP_REMOVED lines=12> */
[----:B--2---:R-:W-:Y:S02]  /*5380*/  @!P2 IMAD.MOV.U32 R25, RZ, RZ, 0x10 ;  /* 0x00000010ff19a424 */ /* 0x004fe400078e00ff */
[----:B0-----:R-:W-:Y:S02]  /*5390*/  @!P1 IMAD.MOV.U32 R3, RZ, RZ, 0x10 ;  /* 0x00000010ff039424 */ /* 0x001fe400078e00ff */
[----:B------:R-:W-:Y:S02]  /*53a0*/  @!P3 IMAD.MOV.U32 R28, RZ, RZ, 0x10 ;  /* 0x00000010ff1cb424 */ /* 0x000fe400078e00ff */
[----:B------:R-:W-:Y:S01]  /*53b0*/  @!P4 IMAD.MOV.U32 R51, RZ, RZ, 0x10 ;  /* 0x00000010ff33c424 */ /* 0x000fe200078e00ff */
[----:B------:R-:W-:Y:S01]  /*53c0*/  CS2R R8, SRZ ;  /* 0x0000000000087805 */ /* 0x000fe2000001ff00 */
[----:B------:R-:W-:Y:S01]  /*53d0*/  CS2R R42, SRZ ;  /* 0x00000000002a7805 */ /* 0x000fe2000001ff00 */
[----:B------:R-:W-:-:S03]  /*53e0*/  CS2R R40, SRZ ;  /* 0x0000000000287805 */ /* 0x000fc6000001ff00 */
[----:B-1----:R-:W-:Y:S02]  /*53f0*/  @!P5 IMAD.IADD R6, R5, 0x1, R0 ;  /* 0x000000010506d824 */ /* 0x002fe400078e0200 */
[----:B------:R-:W-:Y:S01]  /*5400*/  @!P5 IMAD.MOV.U32 R7, RZ, RZ, 0x10 ;  /* 0x00000010ff07d424 */ /* 0x000fe200078e00ff */
[----:B------:R-:W-:Y:S01]  /*5410*/  CS2R R46, SRZ ;  /* 0x00000000002e7805 */ /* 0x000fe2000001ff00 */
[----:B------:R-:W-:Y:S01]  /*5420*/  CS2R R44, SRZ ;  /* 0x00000000002c7805 */ /* 0x000fe2000001ff00 */
[----:B------:R-:W-:Y:S01]  /*5430*/  CS2R R38, SRZ ;  /* 0x0000000000267805 */ /* 0x000fe2000001ff00 */
[----:B------:R-:W-:Y:S01]  /*5440*/  CS2R R36, SRZ ;  /* 0x0000000000247805 */ /* 0x000fe2000001ff00 */
[----:B------:R-:W-:Y:S01]  /*5450*/  CS2R R34, SRZ ;  /* 0x0000000000227805 */ /* 0x000fe2000001ff00 */
[----:B------:R-:W-:Y:S01]  /*5460*/  CS2R R32, SRZ ;  /* 0x0000000000207805 */ /* 0x000fe2000001ff00 */
[----:B------:R-:W-:-:S04]  /*5470*/  @!P2 IMAD.WIDE.U32 R24, R26, R25, c[0x0][0x170] ;  /* 0x00005c001a18a625 */ /* 0x000fc800078e0019 */
[----:B------:R-:W-:Y:S01]  /*5480*/  @!P1 IMAD.WIDE.U32 R2, R4, R3, c[0x0][0x170] ;  /* 0x00005c0004029625 */ /* 0x000fe200078e0003 */
[----:B------:R0:W5:Y:S03]  /*5490*/  @!P2 LDG.E.128 R40, [R24.64] ;  /* 0x000000041828a981 */ /* 0x000166000c1e1d00 */
[----:B------:R-:W-:Y:S01]  /*54a0*/  @!P3 IMAD.WIDE.U32 R26, R27, R28, c[0x0][0x170] ;  /* 0x00005c001b1ab625 */ /* 0x000fe200078e001c */
[----:B------:R0:W5:Y:S03]  /*54b0*/  @!P1 LDG.E.128 R8, [R2.64] ;  /* 0x0000000402089981 */ /* 0x000166000c1e1d00 */
[----:B------:R-:W-:Y:S01]  /*54c0*/  @!P4 IMAD.WIDE.U32 R50, R50, R51, c[0x0][0x170] ;  /* 0x00005c003232c625 */ /* 0x000fe200078e0033 */
[----:B------:R0:W5:Y:S03]  /*54d0*/  @!P3 LDG.E.128 R44, [R26.64] ;  /* 0x000000041a2cb981 */ /* 0x000166000c1e1d00 */
[----:B------:R-:W-:Y:S01]  /*54e0*/  @!P5 IMAD.WIDE.U32 R6, R6, R7, c[0x0][0x170] ;  /* 0x00005c000606d625 */ /* 0x000fe200078e0007 */
[----:B------:R0:W5:Y:S04]  /*54f0*/  @!P4 LDG.E.128 R36, [R50.64] ;  /* 0x000000043224c981 */ /* 0x000168000c1e1d00 */
[----:B------:R0:W5:Y:S01]  /*5500*/  @!P5 LDG.E.128 R32, [R6.64] ;  /* 0x000000040620d981 */ /* 0x000162000c1e1d00 */
[----:B------:R-:W-:Y:S01]  /*5510*/  BSSY B1, `(.L_x_9986) ;  /* 0x00000a6000017945 */ /* 0x000fe20003800000 */
[----:B------:R-:W-:Y:S01]  /*5520*/  CS2R R30, SRZ ;  /* 0x00000000001e7805 */ /* 0x000fe2000001ff00 */
[----:B------:R-:W-:Y:S01]  /*5530*/  CS2R R28, SRZ ;  /* 0x00000000001c7805 */ /* 0x000fe2000001ff00 */
[----:B------:R-:W-:Y:S05]  /*5540*/  @P0 BRA `(.L_x_9987) ;  /* 0x00000a2000000947 */ /* 0x000fea0003800000 */
[----:B-----5:R-:W1:Y:S01]  /*5550*/  DSETP.GTU.AND P1, PT, |R20|, +INF , PT ;  /* 0x7ff000001400742a */ /* 0x020e620003f2c200 */
[----:B------:R-:W-:-:S02]  /*5560*/  IMAD.MOV.U32 R0, RZ, RZ, 0x1 ;  /* 0x00000001ff007424 */ /* 0x000fc400078e00ff */
        /* <DEDUP_REMOVED lines=12> */
[----:B------:R-:W-:Y:S02]  /*5630*/  IMAD.MOV.U32 R29, RZ, RZ, 0x7ff80000 ;  /* 0x7ff80000ff1d7424 */ /* 0x000fe400078e00ff */
[----:B------:R-:W-:Y:S02]  /*5640*/  IMAD.MOV.U32 R30, RZ, RZ, 0x0 ;  /* 0x00000000ff1e7424 */ /* 0x000fe400078e00ff */
[----:B------:R-:W-:-:S06]  /*5650*/  IMAD.MOV.U32 R31, RZ, RZ, 0x7ff80000 ;  /* 0x7ff80000ff1f7424 */ /* 0x000fcc00078e00ff */
        /* <DEDUP_REMOVED lines=16> */
[----:B------:R-:W1:-:S14]  /*5760*/  DSETP.EQ.AND P1, PT, |R20|, RZ, PT ;  /* 0x000000ff1400722a */ /* 0x000e5c0003f22200 */
[----:B-1----:R-:W-:Y:S05]  /*5770*/  @!P0 BRA P1, `(.L_x_9989) ;  /* 0x0000032000008947 */ /* 0x002fea0000800000 */
[----:B0-----:R-:W0:Y:S01]  /*5780*/  MUFU.RCP64H R3, R21 ;  /* 0x0000001500037308 */ /* 0x001e220000001800 */
[----:B------:R-:W-:Y:S01]  /*5790*/  MOV R2, 0x1 ;  /* 0x0000000100027802 */ /* 0x000fe20000000f00 */
[----:B------:R-:W-:Y:S01]  /*57a0*/  BSSY B2, `(.L_x_9990) ;  /* 0x0000015000027945 */ /* 0x000fe20003800000 */
[----:B------:R-:W-:-:S04]  /*57b0*/  FSETP.GEU.AND P1, PT, |R23|, 6.5827683646048100446e-37, PT ;  /* 0x036000001700780b */ /* 0x000fc80003f2e200 */
        /* <DEDUP_REMOVED lines=16> */
[----:B------:R-:W-:Y:S05]  /*58c0*/  CALL.REL.NOINC `($__internal_15_$__cuda_sm20_div_rn_f64_full) ;  /* 0x0000566000007944 */ /* 0x000fea0003c00000 */
[----:B------:R-:W-:Y:S02]  /*58d0*/  IMAD.MOV.U32 R24, RZ, RZ, R2 ;  /* 0x000000ffff187224 */ /* 0x000fe400078e0002 */
[----:B------:R-:W-:Y:S02]  /*58e0*/  IMAD.MOV.U32 R25, RZ, RZ, R3 ;  /* 0x000000ffff197224 */ /* 0x000fe400078e0003 */
.L_x_9991:
[----:B------:R-:W-:Y:S05]  /*58f0*/  BSYNC B2 ;  /* 0x0000000000027941 */ /* 0x000fea0003800000 */
.L_x_9990:
        /* <DEDUP_REMOVED lines=11> */
[----:B--2---:R-:W-:Y:S01]  /*59b0*/  LOP3.LUT R2, R23, 0x7fffffff, RZ, 0xc0, !PT ;  /* 0x7fffffff17027812 */ /* 0x004fe200078ec0ff */
[----:B------:R-:W-:Y:S01]  /*59c0*/  IMAD.MOV.U32 R4, RZ, RZ, R22 ;  /* 0x000000ffff047224 */ /* 0x000fe200078e0016 */
[----:B------:R-:W-:Y:S01]  /*59d0*/  MOV R0, 0x5a10 ;  /* 0x00005a1000007802 */ /* 0x000fe20000000f00 */
[----:B------:R-:W-:Y:S01]  /*59e0*/  IMAD.MOV.U32 R3, RZ, RZ, R23 ;  /* 0x000000ffff037224 */ /* 0x000fe200078e0017 */
[----:B------:R-:W-:Y:S02]  /*59f0*/  IADD3 R2, R2, -0x100000, RZ ;  /* 0xfff0000002027810 */ /* 0x000fe40007ffe0ff */
[----:B01----:R-:W-:Y:S05]  /*5a00*/  CALL.REL.NOINC `($__internal_14_$__cuda_sm20_dblrcp_rn_slowpath_v3) ;  /* 0x0000527000007944 */ /* 0x003fea0003c00000 */
[----:B------:R-:W-:-:S04]  /*5a10*/  LOP3.LUT R3, R3, R2, RZ, 0x3c, !PT ;  /* 0x0000000203037212 */ /* 0x000fc800078e3cff */
[----:B------:R-:W-:-:S04]  /*5a20*/  LOP3.LUT R2, R3, R2, RZ, 0x3c, !PT ;  /* 0x0000000203027212 */ /* 0x000fc800078e3cff */
[----:B------:R-:W-:Y:S02]  /*5a30*/  LOP3.LUT R3, R3, R2, RZ, 0x3c, !PT ;  /* 0x0000000203037212 */ /* 0x000fe400078e3cff */
.L_x_9993:
[----:B------:R-:W-:Y:S05]  /*5a40*/  BSYNC B2 ;  /* 0x0000000000027941 */ /* 0x000fea0003800000 */
.L_x_9992:
[----:B------:R-:W3:-:S04]  /*5a50*/  DFMA R28, RZ, R24, 1 ;  /* 0x3ff00000ff1c742b */ /* 0x000ec80000000018 */
[----:B------:R-:W4:-:S04]  /*5a60*/  DADD R24, RZ, -R24 ;  /* 0x00000000ff187229 */ /* 0x000f080000000818 */
[----:B--23--:R2:W3:-:S04]  /*5a70*/  DMUL R28, R28, R2 ;  /* 0x000000021c1c7228 */ /* 0x00c4c80000000000 */
[----:B----4-:R2:W4:Y:S01]  /*5a80*/  DMUL R30, R24, R2 ;  /* 0x00000002181e7228 */ /* 0x0105220000000000 */
[----:B------:R-:W-:Y:S05]  /*5a90*/  BRA `(.L_x_9987) ;  /* 0x000004d000007947 */ /* 0x000fea0003800000 */
.L_x_9989:
[----:B0-----:R-:W0:Y:S01]  /*5aa0*/  DADD R24, -RZ, |R20| ;  /* 0x00000000ff187229 */ /* 0x001e220000000514 */
[----:B------:R-:W-:Y:S05]  /*5ab0*/  BSSY B2, `(.L_x_9994) ;  /* 0x0000012000027945 */ /* 0x000fea0003800000 */
[----:B0-----:R-:W0:Y:S04]  /*5ac0*/  MUFU.RCP64H R3, R25 ;  /* 0x0000001900037308 */ /* 0x001e280000001800 */
[----:B------:R-:W-:-:S04]  /*5ad0*/  IADD3 R2, R25, 0x300402, RZ ;  /* 0x0030040219027810 */ /* 0x000fc80007ffe0ff */
        /* <DEDUP_REMOVED lines=12> */
[----:B01----:R-:W-:Y:S05]  /*5ba0*/  CALL.REL.NOINC `($__internal_14_$__cuda_sm20_dblrcp_rn_slowpath_v3) ;  /* 0x000050d000007944 */ /* 0x003fea0003c00000 */
[----:B------:R-:W-:Y:S02]  /*5bb0*/  IMAD.MOV.U32 R28, RZ, RZ, R3 ;  /* 0x000000ffff1c7224 */ /* 0x000fe400078e0003 */
[----:B------:R-:W-:Y:S02]  /*5bc0*/  IMAD.MOV.U32 R29, RZ, RZ, R2 ;  /* 0x000000ffff1d7224 */ /* 0x000fe400078e0002 */
.L_x_9995:
[----:B------:R-:W-:Y:S05]  /*5bd0*/  BSYNC B2 ;  /* 0x0000000000027941 */ /* 0x000fea0003800000 */
.L_x_9994:
[----:B------:R-:W2:Y:S01]  /*5be0*/  DADD R2, -RZ, |R22| ;  /* 0x00000000ff027229 */ /* 0x000ea20000000516 */
[----:B0-----:R-:W-:Y:S01]  /*5bf0*/  CS2R R6, SRZ ;  /* 0x0000000000067805 */ /* 0x001fe2000001ff00 */
[----:B------:R-:W-:-:S08]  /*5c00*/  MOV R0, 0x5c30 ;  /* 0x00005c3000007802 */ /* 0x000fd00000000f00 */
[----:B--2---:R-:W-:Y:S02]  /*5c10*/  IMAD.MOV.U32 R4, RZ, RZ, R2 ;  /* 0x000000ffff047224 */ /* 0x004fe400078e0002 */
[----:B-1----:R-:W-:Y:S05]  /*5c20*/  CALL.REL.NOINC `($__internal_15_$__cuda_sm20_div_rn_f64_full) ;  /* 0x0000530000007944 */ /* 0x002fea0003c00000 */
[----:B------:R-:W-:Y:S02]  /*5c30*/  IMAD.MOV.U32 R30, RZ, RZ, R2 ;  /* 0x000000ffff1e7224 */ /* 0x000fe400078e0002 */
[----:B------:R-:W-:Y:S01]  /*5c40*/  IMAD.MOV.U32 R31, RZ, RZ, R3 ;  /* 0x000000ffff1f7224 */ /* 0x000fe200078e0003 */
[----:B------:R-:W-:Y:S05]  /*5c50*/  BRA `(.L_x_9987) ;  /* 0x0000031000007947 */ /* 0x000fea0003800000 */
.L_x_9988:
        /* <DEDUP_REMOVED lines=20> */
[----:B------:R-:W-:Y:S05]  /*5da0*/  CALL.REL.NOINC `($__internal_15_$__cuda_sm20_div_rn_f64_full) ;  /* 0x0000518000007944 */ /* 0x000fea0003c00000 */
[----:B------:R-:W-:Y:S02]  /*5db0*/  IMAD.MOV.U32 R24, RZ, RZ, R2 ;  /* 0x000000ffff187224 */ /* 0x000fe400078e0002 */
[----:B------:R-:W-:Y:S02]  /*5dc0*/  IMAD.MOV.U32 R25, RZ, RZ, R3 ;  /* 0x000000ffff197224 */ /* 0x000fe400078e0003 */
.L_x_9997:
[----:B------:R-:W-:Y:S05]  /*5dd0*/  BSYNC B2 ;  /* 0x0000000000027941 */ /* 0x000fea0003800000 */
.L_x_9996:
        /* <DEDUP_REMOVED lines=20> */
.L_x_9999:
[----:B------:R-:W-:Y:S05]  /*5f20*/  BSYNC B2 ;  /* 0x0000000000027941 */ /* 0x000fea0003800000 */
.L_x_9998:
[----:B------:R-:W3:-:S04]  /*5f30*/  DADD R28, RZ, R24 ;  /* 0x00000000ff1c7229 */ /* 0x000ec80000000018 */
[----:B------:R-:W4:-:S04]  /*5f40*/  DFMA R24, RZ, R24, -1 ;  /* 0xbff00000ff18742b */ /* 0x000f080000000018 */
[----:B--23--:R2:W3:-:S04]  /*5f50*/  DMUL R28, R28, R2 ;  /* 0x000000021c1c7228 */ /* 0x00c4c80000000000 */
[----:B----4-:R2:W4:-:S06]  /*5f60*/  DMUL R30, R24, R2 ;  /* 0x00000002181e7228 */ /* 0x01050c0000000000 */
.L_x_9987:
[----:B---3--:R-:W-:Y:S05]  /*5f70*/  BSYNC B1 ;  /* 0x0000000000017941 */ /* 0x008fea0003800000 */
.L_x_9986:
[----:B0-2---:R-:W0:Y:S01]  /*5f80*/  S2R R3, SR_TID.X ;  /* 0x0000000000037919 */ /* 0x005e220000002100 */
[----:B------:R-:W-:Y:S01]  /*5f90*/  BSSY B1, `(.L_x_10000) ;  /* 0x00000a8000017945 */ /* 0x000fe20003800000 */
[----:B------:R-:W-:Y:S01]  /*5fa0*/  CS2R R26, SRZ ;  /* 0x00000000001a7805 */ /* 0x000fe2000001ff00 */
[----:B------:R-:W-:Y:S01]  /*5fb0*/  CS2R R24, SRZ ;  /* 0x0000000000187805 */ /* 0x000fe2000001ff00 */
[----:B0-----:R-:W-:-:S04]  /*5fc0*/  IADD3 R3, R3, 0x80, RZ ;  /* 0x0000008003037810 */ /* 0x001fc80007ffe0ff */
        /* <DEDUP_REMOVED lines=16> */
[----:B------:R-:W-:Y:S02]  /*60d0*/  IMAD.MOV.U32 R25, RZ, RZ, 0x7ff80000 ;  /* 0x7ff80000ff197424 */ /* 0x000fe400078e00ff */
[----:B------:R-:W-:Y:S02]  /*60e0*/  IMAD.MOV.U32 R26, RZ, RZ, 0x0 ;  /* 0x00000000ff1a7424 */ /* 0x000fe400078e00ff */
[----:B------:R-:W-:-:S06]  /*60f0*/  IMAD.MOV.U32 R27, RZ, RZ, 0x7ff80000 ;  /* 0x7ff80000ff1b7424 */ /* 0x000fcc00078e00ff */
        /* <DEDUP_REMOVED lines=38> */
[----:B-1--4-:R-:W-:Y:S05]  /*6360*/  CALL.REL.NOINC `($__internal_15_$__cuda_sm20_div_rn_f64_full) ;  /* 0x00004bc000007944 */ /* 0x012fea0003c00000 */
[----:B------:R-:W-:Y:S02]  /*6370*/  IMAD.MOV.U32 R20, RZ, RZ, R2 ;  /* 0x000000ffff147224 */ /* 0x000fe400078e0002 */
[----:B------:R-:W-:Y:S02]  /*6380*/  IMAD.MOV.U32 R21, RZ, RZ, R3 ;  /* 0x000000ffff157224 */ /* 0x000fe400078e0003 */
.L_x_10005:
[----:B------:R-:W-:Y:S05]  /*6390*/  BSYNC B2 ;  /* 0x0000000000027941 */ /* 0x000fea0003800000 */
.L_x_10004:
        /* <DEDUP_REMOVED lines=16> */
[----:B01--4-:R-:W-:Y:S05]  /*64a0*/  CALL.REL.NOINC `($__internal_14_$__cuda_sm20_dblrcp_rn_slowpath_v3) ;  /* 0x000047d000007944 */ /* 0x013fea0003c00000 */
[----:B------:R-:W-:-:S04]  /*64b0*/  LOP3.LUT R3, R3, R2, RZ, 0x3c, !PT ;  /* 0x0000000203037212 */ /* 0x000fc800078e3cff */
[----:B------:R-:W-:-:S04]  /*64c0*/  LOP3.LUT R2, R3, R2, RZ, 0x3c, !PT ;  /* 0x0000000203027212 */ /* 0x000fc800078e3cff */
[----:B------:R-:W-:Y:S02]  /*64d0*/  LOP3.LUT R3, R3, R2, RZ, 0x3c, !PT ;  /* 0x0000000203037212 */ /* 0x000fe400078e3cff */
.L_x_10007:
[----:B------:R-:W-:Y:S05]  /*64e0*/  BSYNC B2 ;  /* 0x0000000000027941 */ /* 0x000fea0003800000 */
.L_x_10006:
[----:B------:R-:W3:-:S04]  /*64f0*/  DFMA R24, RZ, R20, 1 ;  /* 0x3ff00000ff18742b */ /* 0x000ec80000000014 */
[----:B------:R-:W5:-:S04]  /*6500*/  DADD R20, RZ, -R20 ;  /* 0x00000000ff147229 */ /* 0x000f480000000814 */
[----:B--23--:R2:W3:-:S04]  /*6510*/  DMUL R24, R24, R2 ;  /* 0x0000000218187228 */ /* 0x00c4c80000000000 */
[----:B-----5:R2:W0:Y:S01]  /*6520*/  DMUL R26, R20, R2 ;  /* 0x00000002141a7228 */ /* 0x0204220000000000 */
[----:B------:R-:W-:Y:S05]  /*6530*/  BRA `(.L_x_10001) ;  /* 0x000004d000007947 */ /* 0x000fea0003800000 */
.L_x_10003:
[----:B------:R-:W0:Y:S01]  /*6540*/  DADD R20, -RZ, |R16| ;  /* 0x00000000ff147229 */ /* 0x000e220000000510 */
        /* <DEDUP_REMOVED lines=8> */
[----:B0-----:R0:W2:Y:S01]  /*65d0*/  DFMA R24, R6, R16, R6 ;  /* 0x000000100618722b */ /* 0x0010a20000000006 */
[----:B------:R-:W-:Y:S05]  /*65e0*/  @P0 BRA `(.L_x_10009) ;  /* 0x0000008000000947 */ /* 0x000fea0003800000 */
[----:B------:R-:W-:Y:S01]  /*65f0*/  LOP3.LUT R2, R21, 0x7fffffff, RZ, 0xc0, !PT ;  /* 0x7fffffff15027812 */ /* 0x000fe200078ec0ff */
[----:B------:R-:W-:Y:S01]  /*6600*/  IMAD.MOV.U32 R4, RZ, RZ, R20 ;  /* 0x000000ffff047224 */ /* 0x000fe200078e0014 */
[----:B------:R-:W-:Y:S01]  /*6610*/  MOV R0, 0x6650 ;  /* 0x0000665000007802 */ /* 0x000fe20000000f00 */
[----:B------:R-:W-:Y:S01]  /*6620*/  IMAD.MOV.U32 R3, RZ, RZ, R21 ;  /* 0x000000ffff037224 */ /* 0x000fe200078e0015 */
[----:B------:R-:W-:Y:S02]  /*6630*/  IADD3 R2, R2, -0x100000, RZ ;  /* 0xfff0000002027810 */ /* 0x000fe40007ffe0ff */
[----:B012-4-:R-:W-:Y:S05]  /*6640*/  CALL.REL.NOINC `($__internal_14_$__cuda_sm20_dblrcp_rn_slowpath_v3) ;  /* 0x0000463000007944 */ /* 0x017fea0003c00000 */
[----:B------:R-:W-:Y:S02]  /*6650*/  IMAD.MOV.U32 R24, RZ, RZ, R3 ;  /* 0x000000ffff187224 */ /* 0x000fe400078e0003 */
[----:B------:R-:W-:Y:S02]  /*6660*/  IMAD.MOV.U32 R25, RZ, RZ, R2 ;  /* 0x000000ffff197224 */ /* 0x000fe400078e0002 */
.L_x_10009:
[----:B------:R-:W-:Y:S05]  /*6670*/  BSYNC B2 ;  /* 0x0000000000027941 */ /* 0x000fea0003800000 */
.L_x_10008:
[----:B------:R-:W3:Y:S01]  /*6680*/  DADD R2, -RZ, |R18| ;  /* 0x00000000ff027229 */ /* 0x000ee20000000512 */
[----:B0-----:R-:W-:Y:S01]  /*6690*/  CS2R R6, SRZ ;  /* 0x0000000000067805 */ /* 0x001fe2000001ff00 */
[----:B------:R-:W-:-:S08]  /*66a0*/  MOV R0, 0x66d0 ;  /* 0x000066d000007802 */ /* 0x000fd00000000f00 */
[----:B---3--:R-:W-:Y:S02]  /*66b0*/  IMAD.MOV.U32 R4, RZ, RZ, R2 ;  /* 0x000000ffff047224 */ /* 0x008fe400078e0002 */
[----:B-12-4-:R-:W-:Y:S05]  /*66c0*/  CALL.REL.NOINC `($__internal_15_$__cuda_sm20_div_rn_f64_full) ;  /* 0x0000486000007944 */ /* 0x016fea0003c00000 */
[----:B------:R-:W-:Y:S02]  /*66d0*/  IMAD.MOV.U32 R26, RZ, RZ, R2 ;  /* 0x000000ffff1a7224 */ /* 0x000fe400078e0002 */
[----:B------:R-:W-:Y:S01]  /*66e0*/  IMAD.MOV.U32 R27, RZ, RZ, R3 ;  /* 0x000000ffff1b7224 */ /* 0x000fe200078e0003 */
[----:B------:R-:W-:Y:S05]  /*66f0*/  BRA `(.L_x_10001) ;  /* 0x0000031000007947 */ /* 0x000fea0003800000 */
.L_x_10002:
        /* <DEDUP_REMOVED lines=20> */
[----:B-1--4-:R-:W-:Y:S05]  /*6840*/  CALL.REL.NOINC `($__internal_15_$__cuda_sm20_div_rn_f64_full) ;  /* 0x000046e000007944 */ /* 0x012fea0003c00000 */
[----:B------:R-:W-:Y:S01]  /*6850*/  IMAD.MOV.U32 R20, RZ, RZ, R2 ;  /* 0x000000ffff147224 */ /* 0x000fe200078e0002 */
[----:B------:R-:W-:Y:S02]  /*6860*/  MOV R21, R3 ;  /* 0x0000000300157202 */ /* 0x000fe40000000f00 */
.L_x_10011:
[----:B------:R-:W-:Y:S05]  /*6870*/  BSYNC B2 ;  /* 0x0000000000027941 */ /* 0x000fea0003800000 */
.L_x_10010:
        /* <DEDUP_REMOVED lines=20> */
.L_x_10013:
[----:B------:R-:W-:Y:S05]  /*69c0*/  BSYNC B2 ;  /* 0x0000000000027941 */ /* 0x000fea0003800000 */
.L_x_10012:
[----:B------:R-:W3:-:S04]  /*69d0*/  DADD R24, RZ, R20 ;  /* 0x00000000ff187229 */ /* 0x000ec80000000014 */
[----:B------:R-:W5:-:S04]  /*69e0*/  DFMA R20, RZ, R20, -1 ;  /* 0xbff00000ff14742b */ /* 0x000f480000000014 */
[----:B--23--:R2:W3:-:S04]  /*69f0*/  DMUL R24, R24, R2 ;  /* 0x0000000218187228 */ /* 0x00c4c80000000000 */
[----:B-----5:R2:W0:-:S06]  /*6a00*/  DMUL R26, R20, R2 ;  /* 0x00000002141a7228 */ /* 0x02040c0000000000 */
.L_x_10001:
[----:B---3--:R-:W-:Y:S05]  /*6a10*/  BSYNC B1 ;  /* 0x0000000000017941 */ /* 0x008fea0003800000 */
.L_x_10000:
[----:B--2---:R-:W2:Y:S01]  /*6a20*/  S2R R3, SR_TID.X ;  /* 0x0000000000037919 */ /* 0x004ea20000002100 */
[----:B------:R-:W-:Y:S01]  /*6a30*/  BSSY B1, `(.L_x_10014) ;  /* 0x00000a6000017945 */ /* 0x000fe20003800000 */
[----:B-----5:R-:W-:Y:S01]  /*6a40*/  CS2R R22, SRZ ;  /* 0x0000000000167805 */ /* 0x020fe2000001ff00 */
[----:B------:R-:W-:Y:S01]  /*6a50*/  CS2R R20, SRZ ;  /* 0x0000000000147805 */ /* 0x000fe2000001ff00 */
[----:B--2---:R-:W-:-:S04]  /*6a60*/  IADD3 R3, R3, 0x100, RZ ;  /* 0x0000010003037810 */ /* 0x004fc80007ffe0ff */
[----:B------:R-:W-:-:S13]  /*6a70*/  ISETP.GE.AND P0, PT, R3, R48, PT ;  /* 0x000000300300720c */ /* 0x000fda0003f06270 */
        /* <DEDUP_REMOVED lines=13> */
[----:B------:R-:W-:Y:S01]  /*6b50*/  PRMT R0, RZ, 0x7610, R0 ;  /* 0x00007610ff007816 */ /* 0x000fe20000000000 */
[----:B------:R-:W-:Y:S02]  /*6b60*/  IMAD.MOV.U32 R22, RZ, RZ, 0x0 ;  /* 0x00000000ff167424 */ /* 0x000fe400078e00ff */
[----:B------:R-:W-:-:S10]  /*6b70*/  IMAD.MOV.U32 R23, RZ, RZ, 0x7ff80000 ;  /* 0x7ff80000ff177424 */ /* 0x000fd400078e00ff */
[----:B--2---:R-:W2:-:S06]  /*6b80*/  @!P0 DSETP.NEU.AND P1, PT, |R14|, +INF , PT ;  /* 0x7ff000000e00842a */ /* 0x004e8c0003f2d200 */
[----:B--2---:R-:W-:-:S04]  /*6b90*/  @!P0 SEL R0, RZ, 0x1, P1 ;  /* 0x00000001ff008807 */ /* 0x004fc80000800000 */
[----:B------:R-:W-:-:S04]  /*6ba0*/  PRMT R0, R0, 0x9910, RZ ;  /* 0x0000991000007816 */ /* 0x000fc800000000ff */
[----:B------:R-:W-:-:S13]  /*6bb0*/  ISETP.NE.AND P1, PT, R0, RZ, PT ;  /* 0x000000ff0000720c */ /* 0x000fda0003f25270 */
[----:B------:R-:W-:Y:S05]  /*6bc0*/  @P1 BRA `(.L_x_10015) ;  /* 0x000008c000001947 */ /* 0x000fea0003800000 */
[----:B------:R-:W2:Y:S01]  /*6bd0*/  @P0 DSETP.NEU.AND P1, PT, |R14|, +INF , PT ;  /* 0x7ff000000e00042a */ /* 0x000ea20003f2d200 */
[----:B------:R-:W-:Y:S01]  /*6be0*/  IMAD.MOV.U32 R0, RZ, RZ, 0x1 ;  /* 0x00000001ff007424 */ /* 0x000fe200078e00ff */
[----:B------:R-:W-:Y:S01]  /*6bf0*/  CS2R R20, SRZ ;  /* 0x0000000000147805 */ /* 0x000fe2000001ff00 */
[----:B------:R-:W-:-:S03]  /*6c00*/  CS2R R22, SRZ ;  /* 0x0000000000167805 */ /* 0x000fc6000001ff00 */
[----:B--2---:R-:W-:-:S04]  /*6c10*/  @P0 SEL R0, RZ, 0x1, P1 ;  /* 0x00000001ff000807 */ /* 0x004fc80000800000 */
[----:B------:R-:W-:-:S04]  /*6c20*/  PRMT R0, R0, 0x9910, RZ ;  /* 0x0000991000007816 */ /* 0x000fc800000000ff */
[----:B------:R-:W-:-:S13]  /*6c30*/  ISETP.NE.AND P0, PT, R0, RZ, PT ;  /* 0x000000ff0000720c */ /* 0x000fda0003f05270 */
[----:B------:R-:W-:Y:S05]  /*6c40*/  @P0 BRA `(.L_x_10015) ;  /* 0x0000084000000947 */ /* 0x000fea0003800000 */
[----:B------:R-:W2:-:S14]  /*6c50*/  DSETP.GE.AND P0, PT, |R12|, |R14|, PT ;  /* 0x4000000e0c00722a */ /* 0x000e9c0003f06200 */
[----:B--2---:R-:W-:Y:S05]  /*6c60*/  @!P0 BRA `(.L_x_10016) ;  /* 0x0000051000008947 */ /* 0x004fea0003800000 */
[----:B------:R-:W-:-:S04]  /*6c70*/  DSETP.NEU.AND P0, PT, |R14|, RZ, PT ;  /* 0x000000ff0e00722a */ /* 0x000fc80003f0d200 */
[----:B------:R-:W2:-:S14]  /*6c80*/  DSETP.EQ.AND P1, PT, |R12|, RZ, PT ;  /* 0x000000ff0c00722a */ /* 0x000e9c0003f22200 */
[----:B--2---:R-:W-:Y:S05]  /*6c90*/  @!P0 BRA P1, `(.L_x_10017) ;  /* 0x0000032000008947 */ /* 0x004fea0000800000 */
[----:B------:R-:W2:Y:S01]  /*6ca0*/  MUFU.RCP64H R3, R13 ;  /* 0x0000000d00037308 */ /* 0x000ea20000001800 */
[----:B------:R-:W-:Y:S01]  /*6cb0*/  IMAD.MOV.U32 R2, RZ, RZ, 0x1 ;  /* 0x00000001ff027424 */ /* 0x000fe200078e00ff */
[----:B------:R-:W-:Y:S01]  /*6cc0*/  FSETP.GEU.AND P1, PT, |R15|, 6.5827683646048100446e-37, PT ;  /* 0x036000000f00780b */ /* 0x000fe20003f2e200 */
[----:B------:R-:W-:Y:S04]  /*6cd0*/  BSSY B2, `(.L_x_10018) ;  /* 0x0000014000027945 */ /* 0x000fe80003800000 */
[----:B0-2---:R-:W0:-:S06]  /*6ce0*/  DFMA R6, R2, -R12, 1 ;  /* 0x3ff000000206742b */ /* 0x005e0c000000080c */
        /* <DEDUP_REMOVED lines=16> */
[----:B------:R-:W-:Y:S02]  /*6df0*/  IMAD.MOV.U32 R16, RZ, RZ, R2 ;  /* 0x000000ffff107224 */ /* 0x000fe400078e0002 */
[----:B------:R-:W-:Y:S02]  /*6e00*/  IMAD.MOV.U32 R17, RZ, RZ, R3 ;  /* 0x000000ffff117224 */ /* 0x000fe400078e0003 */
.L_x_10019:
[----:B------:R-:W-:Y:S05]  /*6e10*/  BSYNC B2 ;  /* 0x0000000000027941 */ /* 0x000fea0003800000 */
.L_x_10018:
        /* <DEDUP_REMOVED lines=13> */
[----:B------:R-:W-:Y:S02]  /*6ef0*/  MOV R3, R15 ;  /* 0x0000000f00037202 */ /* 0x000fe40000000f00 */
[----:B------:R-:W-:Y:S02]  /*6f00*/  IADD3 R2, R2, -0x100000, RZ ;  /* 0xfff0000002027810 */ /* 0x000fe40007ffe0ff */
[----:B------:R-:W-:Y:S02]  /*6f10*/  MOV R0, 0x6f30 ;  /* 0x00006f3000007802 */ /* 0x000fe40000000f00 */
[----:B01--4-:R-:W-:Y:S05]  /*6f20*/  CALL.REL.NOINC `($__internal_14_$__cuda_sm20_dblrcp_rn_slowpath_v3) ;  /* 0x00003d5000007944 */ /* 0x013fea0003c00000 */
[----:B------:R-:W-:-:S04]  /*6f30*/  LOP3.LUT R3, R3, R2, RZ, 0x3c, !PT ;  /* 0x0000000203037212 */ /* 0x000fc800078e3cff */
[----:B------:R-:W-:-:S04]  /*6f40*/  LOP3.LUT R2, R3, R2, RZ, 0x3c, !PT ;  /* 0x0000000203027212 */ /* 0x000fc800078e3cff */
[----:B------:R-:W-:Y:S02]  /*6f50*/  LOP3.LUT R3, R3, R2, RZ, 0x3c, !PT ;  /* 0x0000000203037212 */ /* 0x000fe400078e3cff */
.L_x_10021:
[----:B------:R-:W-:Y:S05]  /*6f60*/  BSYNC B2 ;  /* 0x0000000000027941 */ /* 0x000fea0003800000 */
.L_x_10020:
[----:B------:R-:W3:-:S04]  /*6f70*/  DFMA R20, RZ, R16, 1 ;  /* 0x3ff00000ff14742b */ /* 0x000ec80000000010 */
[----:B------:R-:W5:-:S04]  /*6f80*/  DADD R16, RZ, -R16 ;  /* 0x00000000ff107229 */ /* 0x000f480000000810 */
[----:B--23--:R2:W3:-:S04]  /*6f90*/  DMUL R20, R20, R2 ;  /* 0x0000000214147228 */ /* 0x00c4c80000000000 */
[----:B-----5:R2:W0:Y:S01]  /*6fa0*/  DMUL R22, R16, R2 ;  /* 0x0000000210167228 */ /* 0x0204220000000000 */
[----:B------:R-:W-:Y:S05]  /*6fb0*/  BRA `(.L_x_10015) ;  /* 0x000004d000007947 */ /* 0x000fea0003800000 */
.L_x_10017:
        /* <DEDUP_REMOVED lines=19> */
.L_x_10023:
[----:B------:R-:W-:Y:S05]  /*70f0*/  BSYNC B2 ;  /* 0x0000000000027941 */ /* 0x000fea0003800000 */
.L_x_10022:
        /* <DEDUP_REMOVED lines=8> */
.L_x_10016:
        /* <DEDUP_REMOVED lines=23> */
.L_x_10025:
[----:B------:R-:W-:Y:S05]  /*72f0*/  BSYNC B2 ;  /* 0x0000000000027941 */ /* 0x000fea0003800000 */
.L_x_10024:
        /* <DEDUP_REMOVED lines=20> */
.L_x_10027:
[----:B------:R-:W-:Y:S05]  /*7440*/  BSYNC B2 ;  /* 0x0000000000027941 */ /* 0x000fea0003800000 */
.L_x_10026:
[----:B------:R-:W3:-:S04]  /*7450*/  DADD R20, RZ, R16 ;  /* 0x00000000ff147229 */ /* 0x000ec80000000010 */
[----:B------:R-:W5:-:S04]  /*7460*/  DFMA R16, RZ, R16, -1 ;  /* 0xbff00000ff10742b */ /* 0x000f480000000010 */
[----:B--23--:R2:W3:-:S04]  /*7470*/  DMUL R20, R20, R2 ;  /* 0x0000000214147228 */ /* 0x00c4c80000000000 */
[----:B-----5:R2:W0:-:S06]  /*7480*/  DMUL R22, R16, R2 ;  /* 0x0000000210167228 */ /* 0x02040c0000000000 */
.L_x_10015:
[----:B---3--:R-:W-:Y:S05]  /*7490*/  BSYNC B1 ;  /* 0x0000000000017941 */ /* 0x008fea0003800000 */
.L_x_10014:
[----:B--2---:R-:W2:Y:S01]  /*74a0*/  S2R R3, SR_TID.X ;  /* 0x0000000000037919 */ /* 0x004ea20000002100 */
[----:B------:R-:W-:Y:S01]  /*74b0*/  BSSY B1, `(.L_x_10028) ;  /* 0x00000a6000017945 */ /* 0x000fe20003800000 */
[----:B------:R-:W-:Y:S01]  /*74c0*/  CS2R R18, SRZ ;  /* 0x0000000000127805 */ /* 0x000fe2000001ff00 */
[----:B0-----:R-:W-:Y:S01]  /*74d0*/  CS2R R16, SRZ ;  /* 0x0000000000107805 */ /* 0x001fe2000001ff00 */
[----:B--2---:R-:W-:-:S04]  /*74e0*/  IADD3 R3, R3, 0x180, RZ ;  /* 0x0000018003037810 */ /* 0x004fc80007ffe0ff */
[----:B------:R-:W-:-:S13]  /*74f0*/  ISETP.GE.AND P0, PT, R3, R48, PT ;  /* 0x000000300300720c */ /* 0x000fda0003f06270 */
[----:B------:R-:W-:Y:S05]  /*7500*/  @P0 BRA `(.L_x_10029) ;  /* 0x00000a0000000947 */ /* 0x000fea0003800000 */
[----:B------:R-:W0:Y:S01]  /*7510*/  DSETP.GTU.AND P1, PT, |R8|, +INF , PT ;  /* 0x7ff000000800742a */ /* 0x000e220003f2c200 */
[----:B------:R-:W-:Y:S01]  /*7520*/  IMAD.MOV.U32 R0, RZ, RZ, 0x1 ;  /* 0x00000001ff007424 */ /* 0x000fe200078e00ff */
[----:B------:R-:W-:Y:S01]  /*7530*/  MOV R17, 0x7ff80000 ;  /* 0x7ff8000000117802 */ /* 0x000fe20000000f00 */
[----:B------:R-:W-:Y:S02]  /*7540*/  IMAD.MOV.U32 R16, RZ, RZ, 0x0 ;  /* 0x00000000ff107424 */ /* 0x000fe400078e00ff */
[----:B------:R-:W-:Y:S02]  /*7550*/  IMAD.MOV.U32 R18, RZ, RZ, 0x0 ;  /* 0x00000000ff127424 */ /* 0x000fe400078e00ff */
[----:B------:R-:W-:-:S07]  /*7560*/  IMAD.MOV.U32 R19, RZ, RZ, 0x7ff80000 ;  /* 0x7ff80000ff137424 */ /* 0x000fce00078e00ff */
        /* <DEDUP_REMOVED lines=28> */
[----:B--23--:R-:W0:Y:S01]  /*7730*/  MUFU.RCP64H R3, R9 ;  /* 0x0000000900037308 */ /* 0x00ce220000001800 */
        /* <DEDUP_REMOVED lines=22> */
.L_x_10033:
[----:B------:R-:W-:Y:S05]  /*78a0*/  BSYNC B2 ;  /* 0x0000000000027941 */ /* 0x000fea0003800000 */
.L_x_10032:
        /* <DEDUP_REMOVED lines=20> */
.L_x_10035:
[----:B------:R-:W-:Y:S05]  /*79f0*/  BSYNC B2 ;  /* 0x0000000000027941 */ /* 0x000fea0003800000 */
.L_x_10034:
[----:B------:R-:W3:-:S04]  /*7a00*/  DFMA R16, RZ, R12, 1 ;  /* 0x3ff00000ff10742b */ /* 0x000ec8000000000c */
[----:B------:R-:W5:-:S04]  /*7a10*/  DADD R12, RZ, -R12 ;  /* 0x00000000ff0c7229 */ /* 0x000f48000000080c */
[----:B--23--:R2:W3:-:S04]  /*7a20*/  DMUL R16, R16, R2 ;  /* 0x0000000210107228 */ /* 0x00c4c80000000000 */
[----:B-----5:R2:W0:Y:S01]  /*7a30*/  DMUL R18, R12, R2 ;  /* 0x000000020c127228 */ /* 0x0204220000000000 */
[----:B------:R-:W-:Y:S05]  /*7a40*/  BRA `(.L_x_10029) ;  /* 0x000004c000007947 */ /* 0x000fea0003800000 */
.L_x_10031:
[----:B--23--:R-:W0:Y:S01]  /*7a50*/  MUFU.RCP64H R3, R13 ;  /* 0x0000000d00037308 */ /* 0x00ce220000001800 */
        /* <DEDUP_REMOVED lines=17> */
.L_x_10037:
[----:B------:R-:W-:Y:S05]  /*7b70*/  BSYNC B2 ;  /* 0x0000000000027941 */ /* 0x000fea0003800000 */
.L_x_10036:
[----:B------:R-:W3:Y:S01]  /*7b80*/  DADD R2, -RZ, |R10| ;  /* 0x00000000ff027229 */ /* 0x000ee2000000050a */
[----:B0-----:R-:W-:Y:S01]  /*7b90*/  CS2R R6, SRZ ;  /* 0x0000000000067805 */ /* 0x001fe2000001ff00 */
[----:B------:R-:W-:-:S08]  /*7ba0*/  MOV R0, 0x7bd0 ;  /* 0x00007bd000007802 */ /* 0x000fd00000000f00 */
[----:B---3--:R-:W-:Y:S02]  /*7bb0*/  MOV R4, R2 ;  /* 0x0000000200047202 */ /* 0x008fe40000000f00 */
[----:B-12-4-:R-:W-:Y:S05]  /*7bc0*/  CALL.REL.NOINC `($__internal_15_$__cuda_sm20_div_rn_f64_full) ;  /* 0x0000336000007944 */ /* 0x016fea0003c00000 */
[----:B------:R-:W-:Y:S02]  /*7bd0*/  IMAD.MOV.U32 R18, RZ, RZ, R2 ;  /* 0x000000ffff127224 */ /* 0x000fe400078e0002 */
[----:B------:R-:W-:Y:S01]  /*7be0*/  IMAD.MOV.U32 R19, RZ, RZ, R3 ;  /* 0x000000ffff137224 */ /* 0x000fe200078e0003 */
[----:B------:R-:W-:Y:S05]  /*7bf0*/  BRA `(.L_x_10029) ;  /* 0x0000031000007947 */ /* 0x000fea0003800000 */
.L_x_10030:
        /* <DEDUP_REMOVED lines=23> */
.L_x_10039:
[----:B------:R-:W-:Y:S05]  /*7d70*/  BSYNC B2 ;  /* 0x0000000000027941 */ /* 0x000fea0003800000 */
.L_x_10038:
        /* <DEDUP_REMOVED lines=20> */
.L_x_10041:
[----:B------:R-:W-:Y:S05]  /*7ec0*/  BSYNC B2 ;  /* 0x0000000000027941 */ /* 0x000fea0003800000 */
.L_x_10040:
[----:B------:R-:W3:-:S04]  /*7ed0*/  DADD R16, RZ, R12 ;  /* 0x00000000ff107229 */ /* 0x000ec8000000000c */
[----:B------:R-:W5:-:S04]  /*7ee0*/  DFMA R12, RZ, R12, -1 ;  /* 0xbff00000ff0c742b */ /* 0x000f48000000000c */
[----:B--23--:R2:W3:-:S04]  /*7ef0*/  DMUL R16, R16, R2 ;  /* 0x0000000210107228 */ /* 0x00c4c80000000000 */
[----:B-----5:R2:W0:-:S06]  /*7f00*/  DMUL R18, R12, R2 ;  /* 0x000000020c127228 */ /* 0x02040c0000000000 */
.L_x_10029:
[----:B---3--:R-:W-:Y:S05]  /*7f10*/  BSYNC B1 ;  /* 0x0000000000017941 */ /* 0x008fea0003800000 */
.L_x_10028:
[----:B--2---:R-:W2:Y:S01]  /*7f20*/  S2R R3, SR_TID.X ;  /* 0x0000000000037919 */ /* 0x004ea20000002100 */
[----:B------:R-:W-:Y:S01]  /*7f30*/  BSSY B1, `(.L_x_10042) ;  /* 0x00000a7000017945 */ /* 0x000fe20003800000 */
[----:B------:R-:W-:Y:S01]  /*7f40*/  CS2R R10, SRZ ;  /* 0x00000000000a7805 */ /* 0x000fe2000001ff00 */
[----:B------:R-:W-:Y:S01]  /*7f50*/  CS2R R14, SRZ ;  /* 0x00000000000e7805 */ /* 0x000fe2000001ff00 */
        /* <DEDUP_REMOVED lines=25> */
[----:B------:R-:W-:Y:S01]  /*80f0*/  MOV R0, 0x1 ;  /* 0x0000000100007802 */ /* 0x000fe20000000f00 */
        /* <DEDUP_REMOVED lines=9> */
[----:B------:R-:W2:-:S04]  /*8190*/  DSETP.EQ.AND P1, PT, |R40|, RZ, PT ;  /* 0x000000ff2800722a */ /* 0x000e880003f22200 */
[----:B0-----:R0:W3:-:S10]  /*81a0*/  DADD R8, -RZ, |R40| ;  /* 0x00000000ff087229 */ /* 0x0010d40000000528 */
[----:B--2---:R-:W-:Y:S05]  /*81b0*/  @!P0 BRA P1, `(.L_x_10045) ;  /* 0x0000032000008947 */ /* 0x004fea0000800000 */
[----:B0--3--:R-:W0:Y:S01]  /*81c0*/  MUFU.RCP64H R3, R41 ;  /* 0x0000002900037308 */ /* 0x009e220000001800 */
        /* <DEDUP_REMOVED lines=22> */
.L_x_10047:
[----:B------:R-:W-:Y:S05]  /*8330*/  BSYNC B2 ;  /* 0x0000000000027941 */ /* 0x000fea0003800000 */
.L_x_10046:
        /* <DEDUP_REMOVED lines=20> */
.L_x_10049:
[----:B------:R-:W-:Y:S05]  /*8480*/  BSYNC B2 ;  /* 0x0000000000027941 */ /* 0x000fea0003800000 */
.L_x_10048:
[----:B0-----:R-:W0:-:S04]  /*8490*/  DFMA R12, RZ, R8, 1 ;  /* 0x3ff00000ff0c742b */ /* 0x001e080000000008 */
[----:B------:R-:W3:-:S04]  /*84a0*/  DADD R8, RZ, -R8 ;  /* 0x00000000ff087229 */ /* 0x000ec80000000808 */
[----:B0-2---:R0:W2:-:S04]  /*84b0*/  DMUL R12, R12, R2 ;  /* 0x000000020c0c7228 */ /* 0x0050880000000000 */
[----:B---3--:R0:W3:Y:S01]  /*84c0*/  DMUL R14, R8, R2 ;  /* 0x00000002080e7228 */ /* 0x0080e20000000000 */
[----:B------:R-:W-:Y:S05]  /*84d0*/  BRA `(.L_x_10043) ;  /* 0x000004c000007947 */ /* 0x000fea0003800000 */
.L_x_10045:
[----:B0--3--:R-:W0:Y:S01]  /*84e0*/  MUFU.RCP64H R3, R9 ;  /* 0x0000000900037308 */ /* 0x009e220000001800 */
        /* <DEDUP_REMOVED lines=17> */
.L_x_10051:
[----:B------:R-:W-:Y:S05]  /*8600*/  BSYNC B2 ;  /* 0x0000000000027941 */ /* 0x000fea0003800000 */
.L_x_10050:
        /* <DEDUP_REMOVED lines=8> */
.L_x_10044:
        /* <DEDUP_REMOVED lines=23> */
.L_x_10053:
[----:B------:R-:W-:Y:S05]  /*8800*/  BSYNC B2 ;  /* 0x0000000000027941 */ /* 0x000fea0003800000 */
.L_x_10052:
        /* <DEDUP_REMOVED lines=20> */
.L_x_10055:
[----:B------:R-:W-:Y:S05]  /*8950*/  BSYNC B2 ;  /* 0x0000000000027941 */ /* 0x000fea0003800000 */
.L_x_10054:
[----:B0-----:R-:W0:-:S04]  /*8960*/  DADD R12, RZ, R8 ;  /* 0x00000000ff0c7229 */ /* 0x001e080000000008 */
[----:B------:R-:W3:-:S04]  /*8970*/  DFMA R8, RZ, R8, -1 ;  /* 0xbff00000ff08742b */ /* 0x000ec80000000008 */
[----:B0-2---:R0:W2:-:S04]  /*8980*/  DMUL R12, R12, R2 ;  /* 0x000000020c0c7228 */ /* 0x0050880000000000 */
[----:B---3--:R0:W3:-:S06]  /*8990*/  DMUL R14, R8, R2 ;  /* 0x00000002080e7228 */ /* 0x0080cc0000000000 */
.L_x_10043:
[----:B--2---:R-:W-:Y:S05]  /*89a0*/  BSYNC B1 ;  /* 0x0000000000017941 */ /* 0x004fea0003800000 */
.L_x_10042:
[----:B0-----:R-:W0:Y:S01]  /*89b0*/  S2R R3, SR_TID.X ;  /* 0x0000000000037919 */ /* 0x001e220000002100 */
[----:B------:R-:W-:Y:S01]  /*89c0*/  BSSY B1, `(.L_x_10056) ;  /* 0x00000a3000017945 */ /* 0x000fe20003800000 */
[----:B------:R-:W-:Y:S01]  /*89d0*/  CS2R R8, SRZ ;  /* 0x0000000000087805 */ /* 0x000fe2000001ff00 */
[----:B0-----:R-:W-:-:S04]  /*89e0*/  IADD3 R3, R3, 0x280, RZ ;  /* 0x0000028003037810 */ /* 0x001fc80007ffe0ff */
[----:B------:R-:W-:-:S13]  /*89f0*/  ISETP.GE.AND P0, PT, R3, R48, PT ;  /* 0x000000300300720c */ /* 0x000fda0003f06270 */
[----:B------:R-:W-:Y:S05]  /*8a00*/  @P0 BRA `(.L_x_10057) ;  /* 0x000009e000000947 */ /* 0x000fea0003800000 */
[----:B------:R-:W0:Y:S01]  /*8a10*/  DSETP.GTU.AND P1, PT, |R44|, +INF , PT ;  /* 0x7ff000002c00742a */ /* 0x000e220003f2c200 */
        /* <DEDUP_REMOVED lines=53> */
[----:B-1-3--:R-:W-:Y:S05]  /*8d70*/  CALL.REL.NOINC `($__internal_15_$__cuda_sm20_div_rn_f64_full) ;  /* 0x000021b000007944 */ /* 0x00afea0003c00000 */
[----:B------:R-:W-:Y:S02]  /*8d80*/  IMAD.MOV.U32 R8, RZ, RZ, R2 ;  /* 0x000000ffff087224 */ /* 0x000fe400078e0002 */
[----:B------:R-:W-:Y:S02]  /*8d90*/  IMAD.MOV.U32 R9, RZ, RZ, R3 ;  /* 0x000000ffff097224 */ /* 0x000fe400078e0003 */
.L_x_10061:
[----:B------:R-:W-:Y:S05]  /*8da0*/  BSYNC B2 ;  /* 0x0000000000027941 */ /* 0x000fea0003800000 */
.L_x_10060:
        /* <DEDUP_REMOVED lines=19> */
.L_x_10063:
[----:B------:R-:W-:Y:S05]  /*8ee0*/  BSYNC B2 ;  /* 0x0000000000027941 */ /* 0x000fea0003800000 */
.L_x_10062:
[----:B------:R-:W4:-:S04]  /*8ef0*/  DFMA R2, RZ, R8, 1 ;  /* 0x3ff00000ff02742b */ /* 0x000f080000000008 */
[----:B0-----:R-:W0:-:S04]  /*8f00*/  DADD R6, RZ, -R8 ;  /* 0x00000000ff067229 */ /* 0x001e080000000808 */
[----:B--2-4-:R2:W4:-:S04]  /*8f10*/  DMUL R8, R2, R10 ;  /* 0x0000000a02087228 */ /* 0x0145080000000000 */
[----:B0-----:R2:W0:Y:S01]  /*8f20*/  DMUL R10, R6, R10 ;  /* 0x0000000a060a7228 */ /* 0x0014220000000000 */
[----:B------:R-:W-:Y:S05]  /*8f30*/  BRA `(.L_x_10057) ;  /* 0x000004b000007947 */ /* 0x000fea0003800000 */
.L_x_10059:
        /* <DEDUP_REMOVED lines=18> */
.L_x_10065:
[----:B------:R-:W-:Y:S05]  /*9060*/  BSYNC B2 ;  /* 0x0000000000027941 */ /* 0x000fea0003800000 */
.L_x_10064:
[----:B------:R-:W4:Y:S01]  /*9070*/  DADD R2, -RZ, |R46| ;  /* 0x00000000ff027229 */ /* 0x000f22000000052e */
[----:B0-----:R-:W-:Y:S01]  /*9080*/  CS2R R6, SRZ ;  /* 0x0000000000067805 */ /* 0x001fe2000001ff00 */
[----:B------:R-:W-:-:S08]  /*9090*/  MOV R0, 0x90c0 ;  /* 0x000090c000007802 */ /* 0x000fd00000000f00 */
[----:B----4-:R-:W-:Y:S02]  /*90a0*/  IMAD.MOV.U32 R4, RZ, RZ, R2 ;  /* 0x000000ffff047224 */ /* 0x010fe400078e0002 */
[----:B-123--:R-:W-:Y:S05]  /*90b0*/  CALL.REL.NOINC `($__internal_15_$__cuda_sm20_div_rn_f64_full) ;  /* 0x00001e7000007944 */ /* 0x00efea0003c00000 */
[----:B------:R-:W-:Y:S02]  /*90c0*/  IMAD.MOV.U32 R10, RZ, RZ, R2 ;  /* 0x000000ffff0a7224 */ /* 0x000fe400078e0002 */
[----:B------:R-:W-:Y:S01]  /*90d0*/  IMAD.MOV.U32 R11, RZ, RZ, R3 ;  /* 0x000000ffff0b7224 */ /* 0x000fe200078e0003 */
[----:B------:R-:W-:Y:S05]  /*90e0*/  BRA `(.L_x_10057) ;  /* 0x0000030000007947 */ /* 0x000fea0003800000 */
.L_x_10058:
        /* <DEDUP_REMOVED lines=20> */
[----:B-1-34-:R-:W-:Y:S05]  /*9230*/  CALL.REL.NOINC `($__internal_15_$__cuda_sm20_div_rn_f64_full) ;  /* 0x00001cf000007944 */ /* 0x01afea0003c00000 */
[----:B------:R-:W-:Y:S01]  /*9240*/  MOV R8, R2 ;  /* 0x0000000200087202 */ /* 0x000fe20000000f00 */
[----:B------:R-:W-:Y:S02]  /*9250*/  IMAD.MOV.U32 R9, RZ, RZ, R3 ;  /* 0x000000ffff097224 */ /* 0x000fe400078e0003 */
.L_x_10067:
[----:B------:R-:W-:Y:S05]  /*9260*/  BSYNC B2 ;  /* 0x0000000000027941 */ /* 0x000fea0003800000 */
.L_x_10066:
        /* <DEDUP_REMOVED lines=16> */
[----:B01234-:R-:W-:Y:S05]  /*9370*/  CALL.REL.NOINC `($__internal_14_$__cuda_sm20_dblrcp_rn_slowpath_v3) ;  /* 0x0000190000007944 */ /* 0x01ffea0003c00000 */
[----:B------:R-:W-:Y:S02]  /*9380*/  IMAD.MOV.U32 R10, RZ, RZ, R3 ;  /* 0x000000ffff0a7224 */ /* 0x000fe400078e0003 */
[----:B------:R-:W-:Y:S02]  /*9390*/  IMAD.MOV.U32 R11, RZ, RZ, R2 ;  /* 0x000000ffff0b7224 */ /* 0x000fe400078e0002 */
.L_x_10069:
[----:B------:R-:W-:Y:S05]  /*93a0*/  BSYNC B2 ;  /* 0x0000000000027941 */ /* 0x000fea0003800000 */
.L_x_10068:
[----:B------:R-:W5:-:S04]  /*93b0*/  DADD R2, RZ, R8 ;  /* 0x00000000ff027229 */ /* 0x000f480000000008 */
[----:B0-----:R-:W0:-:S04]  /*93c0*/  DFMA R6, RZ, R8, -1 ;  /* 0xbff00000ff06742b */ /* 0x001e080000000008 */
[----:B--2--5:R2:W4:-:S04]  /*93d0*/  DMUL R8, R2, R10 ;  /* 0x0000000a02087228 */ /* 0x0245080000000000 */
[----:B0-----:R2:W0:-:S06]  /*93e0*/  DMUL R10, R6, R10 ;  /* 0x0000000a060a7228 */ /* 0x00140c0000000000 */
.L_x_10057:
[----:B----4-:R-:W-:Y:S05]  /*93f0*/  BSYNC B1 ;  /* 0x0000000000017941 */ /* 0x010fea0003800000 */
.L_x_10056:
        /* <DEDUP_REMOVED lines=40> */
[----:B------:R4:W3:-:S10]  /*9680*/  DADD R42, -RZ, |R36| ;  /* 0x00000000ff2a7229 */ /* 0x0008d40000000524 */
[----:B--2---:R-:W-:Y:S05]  /*9690*/  @!P0 BRA P1, `(.L_x_10073) ;  /* 0x0000032000008947 */ /* 0x004fea0000800000 */
[----:B---34-:R-:W2:Y:S01]  /*96a0*/  MUFU.RCP64H R3, R37 ;  /* 0x0000002500037308 */ /* 0x018ea20000001800 */
        /* <DEDUP_REMOVED lines=9> */
[----:B--2---:R-:W2:-:S06]  /*9740*/  DFMA R6, R40, -R36, R38 ;  /* 0x800000242806722b */ /* 0x004e8c0000000026 */
        /* <DEDUP_REMOVED lines=12> */
.L_x_10075:
[----:B------:R-:W-:Y:S05]  /*9810*/  BSYNC B2 ;  /* 0x0000000000027941 */ /* 0x000fea0003800000 */
.L_x_10074:
        /* <DEDUP_REMOVED lines=20> */
.L_x_10077:
[----:B------:R-:W-:Y:S05]  /*9960*/  BSYNC B2 ;  /* 0x0000000000027941 */ /* 0x000fea0003800000 */
.L_x_10076:
[----:B--2---:R-:W2:-:S04]  /*9970*/  DFMA R6, RZ, R40, 1 ;  /* 0x3ff00000ff06742b */ /* 0x004e880000000028 */
[----:B------:R-:W4:-:S04]  /*9980*/  DADD R42, RZ, -R40 ;  /* 0x00000000ff2a7229 */ /* 0x000f080000000828 */
[----:B--23--:R2:W3:-:S04]  /*9990*/  DMUL R40, R6, R2 ;  /* 0x0000000206287228 */ /* 0x00c4c80000000000 */
[----:B----4-:R2:W4:Y:S01]  /*99a0*/  DMUL R42, R42, R2 ;  /* 0x000000022a2a7228 */ /* 0x0105220000000000 */
[----:B------:R-:W-:Y:S05]  /*99b0*/  BRA `(.L_x_10071) ;  /* 0x000004c000007947 */ /* 0x000fea0003800000 */
.L_x_10073:
[----:B---34-:R-:W2:Y:S01]  /*99c0*/  MUFU.RCP64H R3, R43 ;  /* 0x0000002b00037308 */ /* 0x018ea20000001800 */
[----:B------:R-:W-:Y:S01]  /*99d0*/  IADD3 R2, R43, 0x300402, RZ ;  /* 0x003004022b027810 */ /* 0x000fe20007ffe0ff */
[----:B------:R-:W-:Y:S03]  /*99e0*/  BSSY B2, `(.L_x_10078) ;  /* 0x0000010000027945 */ /* 0x000fe60003800000 */
[----:B------:R-:W-:Y:S02]  /*99f0*/  FSETP.GEU.AND P0, PT, |R2|, 5.8789094863358348022e-39, PT ;  /* 0x004004020200780b */ /* 0x000fe40003f0e200 */
[----:B--2---:R-:W2:-:S06]  /*9a00*/  DFMA R6, R2, -|R36|, 1 ;  /* 0x3ff000000206742b */ /* 0x004e8c0000000c24 */
[----:B--2---:R-:W2:-:S06]  /*9a10*/  DFMA R6, R6, R6, R6 ;  /* 0x000000060606722b */ /* 0x004e8c0000000006 */
[----:B--2---:R-:W2:-:S06]  /*9a20*/  DFMA R6, R2, R6, R2 ;  /* 0x000000060206722b */ /* 0x004e8c0000000002 */
[----:B--2---:R-:W2:-:S06]  /*9a30*/  DFMA R36, R6, -|R36|, 1 ;  /* 0x3ff000000624742b */ /* 0x004e8c0000000c24 */
        /* <DEDUP_REMOVED lines=10> */
.L_x_10079:
[----:B------:R-:W-:Y:S05]  /*9ae0*/  BSYNC B2 ;  /* 0x0000000000027941 */ /* 0x000fea0003800000 */
.L_x_10078:
        /* <DEDUP_REMOVED lines=8> */
.L_x_10072:
[----:B------:R-:W2:Y:S01]  /*9b70*/  MUFU.RCP64H R3, R39 ;  /* 0x0000002700037308 */ /* 0x000ea20000001800 */
        /* <DEDUP_REMOVED lines=19> */
[----:B01-3--:R-:W-:Y:S05]  /*9cb0*/  CALL.REL.NOINC `($__internal_15_$__cuda_sm20_div_rn_f64_full) ;  /* 0x0000127000007944 */ /* 0x00bfea0003c00000 */
[----:B------:R-:W-:Y:S02]  /*9cc0*/  IMAD.MOV.U32 R40, RZ, RZ, R2 ;  /* 0x000000ffff287224 */ /* 0x000fe400078e0002 */
[----:B------:R-:W-:Y:S02]  /*9cd0*/  IMAD.MOV.U32 R41, RZ, RZ, R3 ;  /* 0x000000ffff297224 */ /* 0x000fe400078e0003 */
.L_x_10081:
[----:B------:R-:W-:Y:S05]  /*9ce0*/  BSYNC B2 ;  /* 0x0000000000027941 */ /* 0x000fea0003800000 */
.L_x_10080:
        /* <DEDUP_REMOVED lines=9> */
[----:B--2---:R2:W4:Y:S01]  /*9d80*/  DFMA R2, R6, R36, R6 ;  /* 0x000000240602722b */ /* 0x0045220000000006 */
[----:B------:R-:W-:Y:S05]  /*9d90*/  @P0 BRA `(.L_x_10083) ;  /* 0x0000009000000947 */ /* 0x000fea0003800000 */
[----:B----4-:R-:W-:Y:S01]  /*9da0*/  LOP3.LUT R2, R39, 0x7fffffff, RZ, 0xc0, !PT ;  /* 0x7fffffff27027812 */ /* 0x010fe200078ec0ff */
[----:B------:R-:W-:Y:S01]  /*9db0*/  IMAD.MOV.U32 R4, RZ, RZ, R38 ;  /* 0x000000ffff047224 */ /* 0x000fe200078e0026 */
[----:B------:R-:W-:Y:S02]  /*9dc0*/  MOV R3, R39 ;  /* 0x0000002700037202 */ /* 0x000fe40000000f00 */
[----:B------:R-:W-:Y:S02]  /*9dd0*/  IADD3 R2, R2, -0x100000, RZ ;  /* 0xfff0000002027810 */ /* 0x000fe40007ffe0ff */
[----:B------:R-:W-:Y:S02]  /*9de0*/  MOV R0, 0x9e00 ;  /* 0x00009e0000007802 */ /* 0x000fe40000000f00 */
[----:B0123--:R-:W-:Y:S05]  /*9df0*/  CALL.REL.NOINC `($__internal_14_$__cuda_sm20_dblrcp_rn_slowpath_v3) ;  /* 0x00000e8000007944 */ /* 0x00ffea0003c00000 */
[----:B------:R-:W-:-:S04]  /*9e00*/  LOP3.LUT R3, R3, R2, RZ, 0x3c, !PT ;  /* 0x0000000203037212 */ /* 0x000fc800078e3cff */
[----:B------:R-:W-:-:S04]  /*9e10*/  LOP3.LUT R2, R3, R2, RZ, 0x3c, !PT ;  /* 0x0000000203027212 */ /* 0x000fc800078e3cff */
[----:B------:R-:W-:Y:S02]  /*9e20*/  LOP3.LUT R3, R3, R2, RZ, 0x3c, !PT ;  /* 0x0000000203037212 */ /* 0x000fe400078e3cff */
.L_x_10083:
[----:B------:R-:W-:Y:S05]  /*9e30*/  BSYNC B2 ;  /* 0x0000000000027941 */ /* 0x000fea0003800000 */
.L_x_10082:
[----:B--2---:R-:W2:-:S04]  /*9e40*/  DADD R6, RZ, R40 ;  /* 0x00000000ff067229 */ /* 0x004e880000000028 */
[----:B------:R-:W5:-:S04]  /*9e50*/  DFMA R42, RZ, R40, -1 ;  /* 0xbff00000ff2a742b */ /* 0x000f480000000028 */
[----:B--2-4-:R2:W4:-:S04]  /*9e60*/  DMUL R40, R6, R2 ;  /* 0x0000000206287228 */ /* 0x0145080000000000 */
[----:B-----5:R2:W3:-:S06]  /*9e70*/  DMUL R42, R42, R2 ;  /* 0x000000022a2a7228 */ /* 0x0204cc0000000000 */
.L_x_10071:
[----:B---34-:R-:W-:Y:S05]  /*9e80*/  BSYNC B1 ;  /* 0x0000000000017941 */ /* 0x018fea0003800000 */
.L_x_10070:
[----:B--2---:R-:W2:Y:S01]  /*9e90*/  S2R R3, SR_TID.X ;  /* 0x0000000000037919 */ /* 0x004ea20000002100 */
[----:B------:R-:W-:Y:S01]  /*9ea0*/  BSSY B1, `(.L_x_10084) ;  /* 0x00000a0000017945 */ /* 0x000fe20003800000 */
        /* <DEDUP_REMOVED lines=8> */
[----:B------:R-:W-:-:S07]  /*9f30*/  IMAD.MOV.U32 R47, RZ, RZ, 0x7ff80000 ;  /* 0x7ff80000ff2f7424 */ /* 0x000fce00078e00ff */
[----:B--2---:R-:W-:Y:S05]  /*9f40*/  @P0 BRA `(.L_x_10085) ;  /* 0x0000095000000947 */ /* 0x004fea0003800000 */
[----:B------:R-:W2:Y:S01]  /*9f50*/  DSETP.GTU.AND P0, PT, |R34|, +INF , PT ;  /* 0x7ff000002200742a */ /* 0x000ea20003f0c200 */
[----:B------:R-:W-:Y:S02]  /*9f60*/  IMAD.MOV.U32 R44, RZ, RZ, 0x0 ;  /* 0x00000000ff2c7424 */ /* 0x000fe400078e00ff */
[----:B------:R-:W-:Y:S02]  /*9f70*/  IMAD.MOV.U32 R45, RZ, RZ, 0x7ff80000 ;  /* 0x7ff80000ff2d7424 */ /* 0x000fe400078e00ff */
[----:B------:R-:W-:Y:S02]  /*9f80*/  IMAD.MOV.U32 R46, RZ, RZ, 0x0 ;  /* 0x00000000ff2e7424 */ /* 0x000fe400078e00ff */
[----:B------:R-:W-:-:S07]  /*9f90*/  IMAD.MOV.U32 R47, RZ, RZ, 0x7ff80000 ;  /* 0x7ff80000ff2f7424 */ /* 0x000fce00078e00ff */
[----:B--2---:R-:W-:Y:S05]  /*9fa0*/  @P0 BRA `(.L_x_10085) ;  /* 0x000008f000000947 */ /* 0x004fea0003800000 */
[----:B------:R-:W2:-:S14]  /*9fb0*/  DSETP.NEU.AND P0, PT, |R32|, +INF , PT ;  /* 0x7ff000002000742a */ /* 0x000e9c0003f0d200 */
[----:B--2---:R-:W2:Y:S01]  /*9fc0*/  @!P0 DSETP.NEU.AND P1, PT, |R34|, +INF , PT ;  /* 0x7ff000002200842a */ /* 0x004ea20003f2d200 */
[----:B------:R-:W-:-:S04]  /*9fd0*/  @!P0 IMAD.MOV.U32 R44, RZ, RZ, RZ ;  /* 0x000000ffff2c8224 */ /* 0x000fc800078e00ff */
[----:B------:R-:W-:Y:S01]  /*9fe0*/  @!P0 IMAD.MOV.U32 R46, RZ, RZ, R44 ;  /* 0x000000ffff2e8224 */ /* 0x000fe200078e002c */
[----:B--2---:R-:W-:-:S05]  /*9ff0*/  @!P0 FSEL R45, RZ, +QNAN , P1 ;  /* 0x7ff80000ff2d8808 */ /* 0x004fca0000800000 */
[----:B------:R-:W-:Y:S01]  /*a000*/  @!P0 IMAD.MOV.U32 R47, RZ, RZ, R45 ;  /* 0x000000ffff2f8224 */ /* 0x000fe200078e002d */
[----:B------:R-:W-:Y:S05]  /*a010*/  @!P0 BRA `(.L_x_10085) ;  /* 0x0000088000008947 */ /* 0x000fea0003800000 */
        /* <DEDUP_REMOVED lines=33> */
.L_x_10089:
[----:B------:R-:W-:Y:S05]  /*a230*/  BSYNC B2 ;  /* 0x0000000000027941 */ /* 0x000fea0003800000 */
.L_x_10088:
        /* <DEDUP_REMOVED lines=13> */
[----:B------:R-:W-:Y:S02]  /*a310*/  MOV R4, R34 ;  /* 0x0000002200047202 */ /* 0x000fe40000000f00 */
[----:B------:R-:W-:Y:S02]  /*a320*/  IADD3 R2, R2, -0x100000, RZ ;  /* 0xfff0000002027810 */ /* 0x000fe40007ffe0ff */
[----:B------:R-:W-:Y:S02]  /*a330*/  MOV R0, 0xa350 ;  /* 0x0000a35000007802 */ /* 0x000fe40000000f00 */
[----:B012---:R-:W-:Y:S05]  /*a340*/  CALL.REL.NOINC `($__internal_14_$__cuda_sm20_dblrcp_rn_slowpath_v3) ;  /* 0x0000093000007944 */ /* 0x007fea0003c00000 */
[----:B------:R-:W-:-:S04]  /*a350*/  LOP3.LUT R3, R3, R2, RZ, 0x3c, !PT ;  /* 0x0000000203037212 */ /* 0x000fc800078e3cff */
[----:B------:R-:W-:-:S04]  /*a360*/  LOP3.LUT R2, R3, R2, RZ, 0x3c, !PT ;  /* 0x0000000203027212 */ /* 0x000fc800078e3cff */
[----:B------:R-:W-:Y:S02]  /*a370*/  LOP3.LUT R3, R3, R2, RZ, 0x3c, !PT ;  /* 0x0000000203037212 */ /* 0x000fe400078e3cff */
.L_x_10091:
[----:B------:R-:W-:Y:S05]  /*a380*/  BSYNC B2 ;  /* 0x0000000000027941 */ /* 0x000fea0003800000 */
.L_x_10090:
[----:B------:R-:W4:-:S04]  /*a390*/  DFMA R44, RZ, R36, 1 ;  /* 0x3ff00000ff2c742b */ /* 0x000f080000000024 */
[----:B------:R-:W5:-:S04]  /*a3a0*/  DADD R36, RZ, -R36 ;  /* 0x00000000ff247229 */ /* 0x000f480000000824 */
[----:B---34-:R3:W4:-:S04]  /*a3b0*/  DMUL R44, R44, R2 ;  /* 0x000000022c2c7228 */ /* 0x0187080000000000 */
[----:B-----5:R3:W2:Y:S01]  /*a3c0*/  DMUL R46, R36, R2 ;  /* 0x00000002242e7228 */ /* 0x0206a20000000000 */
[----:B------:R-:W-:Y:S05]  /*a3d0*/  BRA `(.L_x_10085) ;  /* 0x000004c000007947 */ /* 0x000fea0003800000 */
.L_x_10087:
        /* <DEDUP_REMOVED lines=18> */
.L_x_10093:
[----:B------:R-:W-:Y:S05]  /*a500*/  BSYNC B2 ;  /* 0x0000000000027941 */ /* 0x000fea0003800000 */
.L_x_10092:
        /* <DEDUP_REMOVED lines=8> */
.L_x_10086:
        /* <DEDUP_REMOVED lines=23> */
.L_x_10095:
[----:B------:R-:W-:Y:S05]  /*a700*/  BSYNC B2 ;  /* 0x0000000000027941 */ /* 0x000fea0003800000 */
.L_x_10094:
        /* <DEDUP_REMOVED lines=20> */
.L_x_10097:
[----:B------:R-:W-:Y:S05]  /*a850*/  BSYNC B2 ;  /* 0x0000000000027941 */ /* 0x000fea0003800000 */
.L_x_10096:
[----:B------:R-:W4:-:S04]  /*a860*/  DADD R44, RZ, R36 ;  /* 0x00000000ff2c7229 */ /* 0x000f080000000024 */
[----:B------:R-:W5:-:S04]  /*a870*/  DFMA R36, RZ, R36, -1 ;  /* 0xbff00000ff24742b */ /* 0x000f480000000024 */
[----:B---34-:R3:W4:-:S04]  /*a880*/  DMUL R44, R44, R2 ;  /* 0x000000022c2c7228 */ /* 0x0187080000000000 */
[----:B-----5:R3:W2:-:S06]  /*a890*/  DMUL R46, R36, R2 ;  /* 0x00000002242e7228 */ /* 0x02068c0000000000 */
.L_x_10085:
[----:B----4-:R-:W-:Y:S05]  /*a8a0*/  BSYNC B1 ;  /* 0x0000000000017941 */ /* 0x010fea0003800000 */
.L_x_10084:
[----:B------:R-:W4:Y:S01]  /*a8b0*/  S2R R0, SR_TID.X ;  /* 0x0000000000007919 */ /* 0x000f220000002100 */
[----:B------:R-:W-:Y:S01]  /*a8c0*/  BSSY B0, `(.L_x_10098) ;  /* 0x0000033000007945 */ /* 0x000fe20003800000 */
[----:B------:R-:W-:Y:S01]  /*a8d0*/  BSSY B1, `(.L_x_10099) ;  /* 0x000002b000017945 */ /* 0x000fe20003800000 */
[----:B----4-:R-:W-:-:S13]  /*a8e0*/  ISETP.GE.AND P0, PT, R0, R48, PT ;  /* 0x000000300000720c */ /* 0x010fda0003f06270 */
[----:B---3--:R-:W-:Y:S01]  /*a8f0*/  @!P0 MOV R3, 0x10 ;  /* 0x0000001000038802 */ /* 0x008fe20000000f00 */
[----:B------:R-:W-:Y:S01]  /*a900*/  @!P0 IMAD.IADD R2, R5, 0x1, R0 ;  /* 0x0000000105028824 */ /* 0x000fe200078e0200 */
[----:B------:R-:W-:-:S03]  /*a910*/  @!P0 IADD3 R0, R0, 0x80, RZ ;  /* 0x0000008000008810 */ /* 0x000fc60007ffe0ff */
[----:B------:R-:W-:-:S05]  /*a920*/  @!P0 IMAD.WIDE.U32 R2, R2, R3, c[0x0][0x168] ;  /* 0x00005a0002028625 */ /* 0x000fca00078e0003 */
[----:B------:R3:W-:Y:S01]  /*a930*/  @!P0 STG.E.128 [R2.64], R28 ;  /* 0x0000001c02008986 */ /* 0x0007e2000c101d04 */
[----:B------:R-:W-:-:S13]  /*a940*/  ISETP.GE.AND P0, PT, R0, R48, PT ;  /* 0x000000300000720c */ /* 0x000fda0003f06270 */
[----:B------:R-:W-:Y:S05]  /*a950*/  @P0 BRA `(.L_x_10100) ;  /* 0x000000c000000947 */ /* 0x000fea0003800000 */
[----:B---3--:R-:W-:Y:S01]  /*a960*/  IMAD.IADD R2, R5, 0x1, R0 ;  /* 0x0000000105027824 */ /* 0x008fe200078e0200 */
[----:B------:R-:W-:Y:S01]  /*a970*/  IADD3 R0, R0, 0x80, RZ ;  /* 0x0000008000007810 */ /* 0x000fe20007ffe0ff */
[----:B------:R-:W-:-:S03]  /*a980*/  IMAD.MOV.U32 R3, RZ, RZ, 0x10 ;  /* 0x00000010ff037424 */ /* 0x000fc600078e00ff */
[----:B------:R-:W-:Y:S01]  /*a990*/  ISETP.GE.AND P0, PT, R0, R48, PT ;  /* 0x000000300000720c */ /* 0x000fe20003f06270 */
[----:B------:R-:W-:-:S05]  /*a9a0*/  IMAD.WIDE.U32 R2, R2, R3, c[0x0][0x168] ;  /* 0x00005a0002027625 */ /* 0x000fca00078e0003 */
[----:B------:R3:W-:Y:S07]  /*a9b0*/  STG.E.128 [R2.64], R24 ;  /* 0x0000001802007986 */ /* 0x0007ee000c101d04 */
[----:B------:R-:W-:Y:S05]  /*a9c0*/  @P0 BRA `(.L_x_10101) ;  /* 0x000000c000000947 */ /* 0x000fea0003800000 */
[----:B---3--:R-:W-:Y:S01]  /*a9d0*/  IMAD.IADD R2, R5, 0x1, R0 ;  /* 0x0000000105027824 */ /* 0x008fe200078e0200 */
[----:B------:R-:W-:Y:S01]  /*a9e0*/  IADD3 R0, R0, 0x80, RZ ;  /* 0x0000008000007810 */ /* 0x000fe20007ffe0ff */
[----:B------:R-:W-:-:S04]  /*a9f0*/  IMAD.MOV.U32 R3, RZ, RZ, 0x10 ;  /* 0x00000010ff037424 */ /* 0x000fc800078e00ff */
[----:B------:R-:W-:-:S05]  /*aa00*/  IMAD.WIDE.U32 R2, R2, R3, c[0x0][0x168] ;  /* 0x00005a0002027625 */ /* 0x000fca00078e0003 */
[----:B------:R3:W-:Y:S02]  /*aa10*/  STG.E.128 [R2.64], R20 ;  /* 0x0000001402007986 */ /* 0x0007e4000c101d04 */
.L_x_10100:
[----:B------:R-:W-:-:S13]  /*aa20*/  ISETP.GE.AND P0, PT, R0, R48, PT ;  /* 0x000000300000720c */ /* 0x000fda0003f06270 */
[----:B------:R-:W-:Y:S05]  /*aa30*/  @P0 BRA `(.L_x_10102) ;  /* 0x000000c000000947 */ /* 0x000fea0003800000 */
[----:B---3--:R-:W-:Y:S01]  /*aa40*/  IMAD.IADD R2, R5, 0x1, R0 ;  /* 0x0000000105027824 */ /* 0x008fe200078e0200 */
[----:B------:R-:W-:Y:S01]  /*aa50*/  IADD3 R0, R0, 0x80, RZ ;  /* 0x0000008000007810 */ /* 0x000fe20007ffe0ff */
[----:B------:R-:W-:-:S04]  /*aa60*/  IMAD.MOV.U32 R3, RZ, RZ, 0x10 ;  /* 0x00000010ff037424 */ /* 0x000fc800078e00ff */
[----:B------:R-:W-:-:S05]  /*aa70*/  IMAD.WIDE.U32 R2, R2, R3, c[0x0][0x168] ;  /* 0x00005a0002027625 */ /* 0x000fca00078e0003 */
[----:B------:R3:W-:Y:S02]  /*aa80*/  STG.E.128 [R2.64], R16 ;  /* 0x0000001002007986 */ /* 0x0007e4000c101d04 */
.L_x_10101:
[----:B------:R-:W-:-:S13]  /*aa90*/  ISETP.GE.AND P0, PT, R0, R48, PT ;  /* 0x000000300000720c */ /* 0x000fda0003f06270 */
[----:B------:R-:W-:Y:S05]  /*aaa0*/  @P0 BRA `(.L_x_10103) ;  /* 0x000000d000000947 */ /* 0x000fea0003800000 */
[----:B---3--:R-:W-:Y:S01]  /*aab0*/  IMAD.IADD R2, R5, 0x1, R0 ;  /* 0x0000000105027824 */ /* 0x008fe200078e0200 */
[----:B------:R-:W-:Y:S01]  /*aac0*/  IADD3 R0, R0, 0x80, RZ ;  /* 0x0000008000007810 */ /* 0x000fe20007ffe0ff */
[----:B------:R-:W-:-:S04]  /*aad0*/  IMAD.MOV.U32 R3, RZ, RZ, 0x10 ;  /* 0x00000010ff037424 */ /* 0x000fc800078e00ff */
[----:B------:R-:W-:-:S05]  /*aae0*/  IMAD.WIDE.U32 R2, R2, R3, c[0x0][0x168] ;  /* 0x00005a0002027625 */ /* 0x000fca00078e0003 */
[----:B------:R3:W-:Y:S02]  /*aaf0*/  STG.E.128 [R2.64], R12 ;  /* 0x0000000c02007986 */ /* 0x0007e4000c101d04 */
.L_x_10102:
[----:B------:R-:W-:-:S13]  /*ab00*/  ISETP.GE.AND P0, PT, R0, R48, PT ;  /* 0x000000300000720c */ /* 0x000fda0003f06270 */
[----:B------:R-:W-:Y:S01]  /*ab10*/  @P0 BREAK B1 ;  /* 0x0000000000010942 */ /* 0x000fe20003800000 */
[----:B------:R-:W-:Y:S05]  /*ab20*/  @P0 BRA `(.L_x_10104) ;  /* 0x000000c000000947 */ /* 0x000fea0003800000 */
[----:B---3--:R-:W-:Y:S01]  /*ab30*/  IMAD.IADD R2, R5, 0x1, R0 ;  /* 0x0000000105027824 */ /* 0x008fe200078e0200 */
[----:B------:R-:W-:Y:S01]  /*ab40*/  IADD3 R0, R0, 0x80, RZ ;  /* 0x0000008000007810 */ /* 0x000fe20007ffe0ff */
[----:B------:R-:W-:-:S04]  /*ab50*/  IMAD.MOV.U32 R3, RZ, RZ, 0x10 ;  /* 0x00000010ff037424 */ /* 0x000fc800078e00ff */
[----:B------:R-:W-:-:S05]  /*ab60*/  IMAD.WIDE.U32 R2, R2, R3, c[0x0][0x168] ;  /* 0x00005a0002027625 */ /* 0x000fca00078e0003 */
[----:B0-----:R0:W-:Y:S02]  /*ab70*/  STG.E.128 [R2.64], R8 ;  /* 0x0000000802007986 */ /* 0x0011e4000c101d04 */
.L_x_10103:
[----:B------:R-:W-:Y:S05]  /*ab80*/  BSYNC B1 ;  /* 0x0000000000017941 */ /* 0x000fea0003800000 */
.L_x_10099:
[----:B------:R-:W-:-:S13]  /*ab90*/  ISETP.GE.AND P0, PT, R0, R48, PT ;  /* 0x000000300000720c */ /* 0x000fda0003f06270 */
[----:B0--3--:R-:W-:Y:S01]  /*aba0*/  @!P0 IMAD.IADD R2, R5, 0x1, R0 ;  /* 0x0000000105028824 */ /* 0x009fe200078e0200 */
[----:B------:R-:W-:Y:S01]  /*abb0*/  @!P0 IADD3 R0, R0, 0x80, RZ ;  /* 0x0000008000008810 */ /* 0x000fe20007ffe0ff */
[----:B------:R-:W-:-:S04]  /*abc0*/  @!P0 IMAD.MOV.U32 R3, RZ, RZ, 0x10 ;  /* 0x00000010ff038424 */ /* 0x000fc800078e00ff */
[----:B------:R-:W-:-:S05]  /*abd0*/  @!P0 IMAD.WIDE.U32 R2, R2, R3, c[0x0][0x168] ;  /* 0x00005a0002028625 */ /* 0x000fca00078e0003 */
[----:B------:R0:W-:Y:S02]  /*abe0*/  @!P0 STG.E.128 [R2.64], R40 ;  /* 0x0000002802008986 */ /* 0x0001e4000c101d04 */
.L_x_10104:
[----:B------:R-:W-:Y:S05]  /*abf0*/  BSYNC B0 ;  /* 0x0000000000007941 */ /* 0x000fea0003800000 */
.L_x_10098:
[----:B------:R-:W-:Y:S01]  /*ac00*/  WARPSYNC 0xffffffff ;  /* 0xffffffff00007948 */ /* 0x000fe20003800000 */
[----:B------:R-:W-:-:S13]  /*ac10*/  ISETP.GE.AND P0, PT, R0, R48, PT ;  /* 0x000000300000720c */ /* 0x000fda0003f06270 */
[----:B------:R-:W-:Y:S05]  /*ac20*/  @P0 EXIT ;  /* 0x000000000000094d */ /* 0x000fea0003800000 */
[----:B0--3--:R-:W-:Y:S02]  /*ac30*/  IMAD.IADD R2, R5, 0x1, R0 ;  /* 0x0000000105027824 */ /* 0x009fe400078e0200 */
[----:B------:R-:W-:-:S04]  /*ac40*/  IMAD.MOV.U32 R3, RZ, RZ, 0x10 ;  /* 0x00000010ff037424 */ /* 0x000fc800078e00ff */
[----:B------:R-:W-:-:S05]  /*ac50*/  IMAD.WIDE.U32 R2, R2, R3, c[0x0][0x168] ;  /* 0x00005a0002027625 */ /* 0x000fca00078e0003 */
[----:B--2---:R-:W-:Y:S01]  /*ac60*/  STG.E.128 [R2.64], R44 ;  /* 0x0000002c02007986 */ /* 0x004fe2000c101d04 */
[----:B------:R-:W-:Y:S05]  /*ac70*/  EXIT ;  /* 0x000000000000794d */ /* 0x000fea0003800000 */
        .weak           $__internal_14_$__cuda_sm20_dblrcp_rn_slowpath_v3
        .type           $__internal_14_$__cuda_sm20_dblrcp_rn_slowpath_v3,@function
        .size           $__internal_14_$__cuda_sm20_dblrcp_rn_slowpath_v3,($__internal_15_$__cuda_sm20_div_rn_f64_full - $__internal_14_$__cuda_sm20_dblrcp_rn_slowpath_v3)
$__internal_14_$__cuda_sm20_dblrcp_rn_slowpath_v3:
[----:B------:R-:W-:Y:S01]  /*ac80*/  IMAD.MOV.U32 R6, RZ, RZ, R4 ;  /* 0x000000ffff067224 */ /* 0x000fe200078e0004 */
[----:B------:R-:W-:Y:S01]  /*ac90*/  BSSY B0, `(.L_x_10105) ;  /* 0x0000024000007945 */ /* 0x000fe20003800000 */
[----:B------:R-:W-:-:S06]  /*aca0*/  IMAD.MOV.U32 R7, RZ, RZ, R3 ;  /* 0x000000ffff077224 */ /* 0x000fcc00078e0003 */
[----:B------:R-:W0:-:S14]  /*acb0*/  DSETP.GTU.AND P0, PT, |R6|, +INF , PT ;  /* 0x7ff000000600742a */ /* 0x000e1c0003f0c200 */
        /* <DEDUP_REMOVED lines=22> */
.L_x_10108:
[----:B------:R-:W0:-:S06]  /*ae20*/  DMUL R6, R6, 8.11296384146066816958e+31 ;  /* 0x4690000006067828 */ /* 0x000e0c0000000000 */
[----:B0-----:R-:W0:Y:S02]  /*ae30*/  MUFU.RCP64H R3, R7 ;  /* 0x0000000700037308 */ /* 0x001e240000001800 */
[----:B0-----:R-:W0:-:S06]  /*ae40*/  DFMA R50, -R6, R2, 1 ;  /* 0x3ff000000632742b */ /* 0x001e0c0000000102 */
[----:B0-----:R-:W0:-:S06]  /*ae50*/  DFMA R50, R50, R50, R50 ;  /* 0x000000323232722b */ /* 0x001e0c0000000032 */
[----:B0-----:R-:W0:-:S06]  /*ae60*/  DFMA R50, R2, R50, R2 ;  /* 0x000000320232722b */ /* 0x001e0c0000000002 */
[----:B0-----:R-:W0:-:S06]  /*ae70*/  DFMA R6, -R6, R50, 1 ;  /* 0x3ff000000606742b */ /* 0x001e0c0000000132 */
[----:B0-----:R-:W0:-:S06]  /*ae80*/  DFMA R6, R50, R6, R50 ;  /* 0x000000063206722b */ /* 0x001e0c0000000032 */
[----:B0-----:R0:W1:Y:S01]  /*ae90*/  DMUL R50, R6, 8.11296384146066816958e+31 ;  /* 0x4690000006327828 */ /* 0x0010620000000000 */
[----:B------:R-:W-:Y:S05]  /*aea0*/  BRA `(.L_x_10107) ;  /* 0x0000002000007947 */ /* 0x000fea0003800000 */
.L_x_10106:
[----:B------:R-:W-:Y:S02]  /*aeb0*/  LOP3.LUT R51, R7, 0x80000, RZ, 0xfc, !PT ;  /* 0x0008000007337812 */ /* 0x000fe400078efcff */
[----:B------:R-:W-:Y:S02]  /*aec0*/  MOV R50, R6 ;  /* 0x0000000600327202 */ /* 0x000fe40000000f00 */
.L_x_10107:
[----:B------:R-:W-:Y:S05]  /*aed0*/  BSYNC B0 ;  /* 0x0000000000007941 */ /* 0x000fea0003800000 */
.L_x_10105:
[----:B0-----:R-:W-:Y:S02]  /*aee0*/  IMAD.MOV.U32 R6, RZ, RZ, R0 ;  /* 0x000000ffff067224 */ /* 0x001fe400078e0000 */
[----:B------:R-:W-:Y:S02]  /*aef0*/  IMAD.MOV.U32 R7, RZ, RZ, 0x0 ;  /* 0x00000000ff077424 */ /* 0x000fe400078e00ff */
[----:B-1----:R-:W-:Y:S02]  /*af00*/  IMAD.MOV.U32 R3, RZ, RZ, R50 ;  /* 0x000000ffff037224 */ /* 0x002fe400078e0032 */
[----:B------:R-:W-:Y:S01]  /*af10*/  IMAD.MOV.U32 R2, RZ, RZ, R51 ;  /* 0x000000ffff027224 */ /* 0x000fe200078e0033 */
[----:B------:R-:W-:Y:S06]  /*af20*/  RET.REL.NODEC R6 `(_ZN2at6native29vectorized_elementwise_kernelILi2EZZZNS0_22reciprocal_kernel_cudaERNS_18TensorIteratorBaseEENKUlvE_clEvENKUlvE1_clEvEUlN3c107complexIdEEE_St5arrayIPcLm2EEEEviT0_T1_) ;  /* 0xffff50d006007950 */ /* 0x000fec0003c3ffff */
        .weak           $__internal_15_$__cuda_sm20_div_rn_f64_full
        .type           $__internal_15_$__cuda_sm20_div_rn_f64_full,@function
        .size           $__internal_15_$__cuda_sm20_div_rn_f64_full,(.L_x_18259 - $__internal_15_$__cuda_sm20_div_rn_f64_full)
$__internal_15_$__cuda_sm20_div_rn_f64_full:
[----:B------:R-:W-:Y:S01]  /*af30*/  IMAD.MOV.U32 R55, RZ, RZ, R7 ;  /* 0x000000ffff377224 */ /* 0x000fe200078e0007 */
[C---:B------:R-:W-:Y:S01]  /*af40*/  FSETP.GEU.AND P0, PT, |R3|.reuse, 1.469367938527859385e-39, PT ;  /* 0x001000000300780b */ /* 0x040fe20003f0e200 */
[----:B------:R-:W-:Y:S01]  /*af50*/  IMAD.MOV.U32 R50, RZ, RZ, R4 ;  /* 0x000000ffff327224 */ /* 0x000fe200078e0004 */
[----:B------:R-:W-:Y:S01]  /*af60*/  LOP3.LUT R7, R3, 0x800fffff, RZ, 0xc0, !PT ;  /* 0x800fffff03077812 */ /* 0x000fe200078ec0ff */
[----:B------:R-:W-:Y:S01]  /*af70*/  IMAD.MOV.U32 R51, RZ, RZ, R3 ;  /* 0x000000ffff337224 */ /* 0x000fe200078e0003 */
[C---:B------:R-:W-:Y:S01]  /*af80*/  FSETP.GEU.AND P2, PT, |R55|.reuse, 1.469367938527859385e-39, PT ;  /* 0x001000003700780b */ /* 0x040fe20003f4e200 */
[----:B------:R-:W-:Y:S01]  /*af90*/  IMAD.MOV.U32 R54, RZ, RZ, R6 ;  /* 0x000000ffff367224 */ /* 0x000fe200078e0006 */
[----:B------:R-:W-:Y:S01]  /*afa0*/  LOP3.LUT R2, R55, 0x7ff00000, RZ, 0xc0, !PT ;  /* 0x7ff0000037027812 */ /* 0x000fe200078ec0ff */
[----:B------:R-:W-:Y:S01]  /*afb0*/  IMAD.MOV.U32 R52, RZ, RZ, R4 ;  /* 0x000000ffff347224 */ /* 0x000fe200078e0004 */
[----:B------:R-:W-:Y:S01]  /*afc0*/  LOP3.LUT R53, R7, 0x3ff00000, RZ, 0xfc, !PT ;  /* 0x3ff0000007357812 */ /* 0x000fe200078efcff */
[----:B------:R-:W-:Y:S01]  /*afd0*/  IMAD.MOV.U32 R58, RZ, RZ, R54 ;  /* 0x000000ffff3a7224 */ /* 0x000fe200078e0036 */
[----:B------:R-:W-:Y:S01]  /*afe0*/  LOP3.LUT R7, R3, 0x7ff00000, RZ, 0xc0, !PT ;  /* 0x7ff0000003077812 */ /* 0x000fe200078ec0ff */
[----:B------:R-:W-:Y:S01]  /*aff0*/  IMAD.MOV.U32 R3, RZ, RZ, 0x1ca00000 ;  /* 0x1ca00000ff037424 */ /* 0x000fe200078e00ff */
[----:B------:R-:W-:Y:S01]  /*b000*/  BSSY B0, `(.L_x_10109) ;  /* 0x0000054000007945 */ /* 0x000fe20003800000 */
[----:B------:R-:W0:Y:S01]  /*b010*/  @!P0 DMUL R52, R50, 8.98846567431157953865e+307 ;  /* 0x7fe0000032348828 */ /* 0x000e220000000000 */
[----:B------:R-:W-:Y:S01]  /*b020*/  ISETP.GE.U32.AND P1, PT, R2, R7, PT ;  /* 0x000000070200720c */ /* 0x000fe20003f26070 */
[----:B------:R-:W-:-:S02]  /*b030*/  IMAD.MOV.U32 R56, RZ, RZ, 0x1 ;  /* 0x00000001ff387424 */ /* 0x000fc400078e00ff */
[----:B------:R-:W-:Y:S01]  /*b040*/  @!P2 LOP3.LUT R6, R51, 0x7ff00000, RZ, 0xc0, !PT ;  /* 0x7ff000003306a812 */ /* 0x000fe200078ec0ff */
[----:B------:R-:W-:Y:S01]  /*b050*/  @!P2 IMAD.MOV.U32 R60, RZ, RZ, RZ ;  /* 0x000000ffff3ca224 */ /* 0x000fe200078e00ff */
[----:B0-----:R-:W0:Y:S02]  /*b060*/  MUFU.RCP64H R57, R53 ;  /* 0x0000003500397308 */ /* 0x001e240000001800 */
[----:B------:R-:W-:Y:S02]  /*b070*/  @!P2 ISETP.GE.U32.AND P3, PT, R2, R6, PT ;  /* 0x000000060200a20c */ /* 0x000fe40003f66070 */
[C---:B------:R-:W-:Y:S02]  /*b080*/  SEL R6, R3.reuse, 0x63400000, !P1 ;  /* 0x6340000003067807 */ /* 0x040fe40004800000 */
[----:B------:R-:W-:Y:S02]  /*b090*/  @!P2 SEL R4, R3, 0x63400000, !P3 ;  /* 0x634000000304a807 */ /* 0x000fe40005800000 */
[--C-:B------:R-:W-:Y:S01]  /*b0a0*/  LOP3.LUT R59, R6, 0x800fffff, R55.reuse, 0xf8, !PT ;  /* 0x800fffff063b7812 */ /* 0x100fe200078ef837 */
[----:B------:R-:W-:Y:S01]  /*b0b0*/  IMAD.MOV.U32 R6, RZ, RZ, R2 ;  /* 0x000000ffff067224 */ /* 0x000fe200078e0002 */
[----:B------:R-:W-:-:S02]  /*b0c0*/  @!P2 LOP3.LUT R4, R4, 0x80000000, R55, 0xf8, !PT ;  /* 0x800000000404a812 */ /* 0x000fc400078ef837 */
[----:B------:R-:W-:Y:S02]  /*b0d0*/  @!P0 LOP3.LUT R7, R53, 0x7ff00000, RZ, 0xc0, !PT ;  /* 0x7ff0000035078812 */ /* 0x000fe400078ec0ff */
[----:B------:R-:W-:-:S06]  /*b0e0*/  @!P2 LOP3.LUT R61, R4, 0x100000, RZ, 0xfc, !PT ;  /* 0x00100000043da812 */ /* 0x000fcc00078efcff */
[----:B------:R-:W-:-:S04]  /*b0f0*/  @!P2 DFMA R58, R58, 2, -R60 ;  /* 0x400000003a3aa82b */ /* 0x000fc8000000083c */
[----:B0-----:R-:W0:-:S06]  /*b100*/  DFMA R60, R56, -R52, 1 ;  /* 0x3ff00000383c742b */ /* 0x001e0c0000000834 */
[----:B0-----:R-:W0:Y:S01]  /*b110*/  DFMA R60, R60, R60, R60 ;  /* 0x0000003c3c3c722b */ /* 0x001e22000000003c */
[----:B------:R-:W-:-:S04]  /*b120*/  @!P2 LOP3.LUT R6, R59, 0x7ff00000, RZ, 0xc0, !PT ;  /* 0x7ff000003b06a812 */ /* 0x000fc800078ec0ff */
[----:B------:R-:W-:Y:S01]  /*b130*/  IADD3 R4, R6, -0x1, RZ ;  /* 0xffffffff06047810 */ /* 0x000fe20007ffe0ff */
[----:B0-----:R-:W0:-:S03]  /*b140*/  DFMA R56, R56, R60, R56 ;  /* 0x0000003c3838722b */ /* 0x001e060000000038 */
[----:B------:R-:W-:Y:S02]  /*b150*/  ISETP.GT.U32.AND P0, PT, R4, 0x7feffffe, PT ;  /* 0x7feffffe0400780c */ /* 0x000fe40003f04070 */
[----:B------:R-:W-:Y:S01]  /*b160*/  IADD3 R4, R7, -0x1, RZ ;  /* 0xffffffff07047810 */ /* 0x000fe20007ffe0ff */
[----:B0-----:R-:W0:-:S03]  /*b170*/  DFMA R62, R56, -R52, 1 ;  /* 0x3ff00000383e742b */ /* 0x001e060000000834 */
[----:B------:R-:W-:-:S03]  /*b180*/  ISETP.GT.U32.OR P0, PT, R4, 0x7feffffe, P0 ;  /* 0x7feffffe0400780c */ /* 0x000fc60000704470 */
[----:B0-----:R-:W0:-:S06]  /*b190*/  DFMA R62, R56, R62, R56 ;  /* 0x0000003e383e722b */ /* 0x001e0c0000000038 */
        /* <DEDUP_REMOVED lines=22> */
[C---:B------:R-:W-:Y:S01]  /*b300*/  IADD3 R7, -R3.reuse, RZ, RZ ;  /* 0x000000ff03077210 */ /* 0x040fe20007ffe1ff */
[----:B------:R-:W-:Y:S01]  /*b310*/  IMAD.MOV.U32 R6, RZ, RZ, RZ ;  /* 0x000000ffff067224 */ /* 0x000fe200078e00ff */
[----:B------:R-:W-:-:S05]  /*b320*/  IADD3 R3, -R3, -0x43300000, RZ ;  /* 0xbcd0000003037810 */ /* 0x000fca0007ffe1ff */
[----:B------:R-:W0:-:S04]  /*b330*/  DFMA R6, R60, -R6, R56 ;  /* 0x800000063c06722b */ /* 0x000e080000000038 */
[----:B------:R-:W1:-:S06]  /*b340*/  DMUL.RP R56, R56, R50 ;  /* 0x0000003238387228 */ /* 0x000e4c0000008000 */
[----:B0-----:R-:W-:-:S04]  /*b350*/  FSETP.NEU.AND P0, PT, |R7|, R3, PT ;  /* 0x000000030700720b */ /* 0x001fc80003f0d200 */
[----:B-1----:R-:W-:Y:S02]  /*b360*/  LOP3.LUT R2, R57, R2, RZ, 0x3c, !PT ;  /* 0x0000000239027212 */ /* 0x002fe400078e3cff */
[----:B------:R-:W-:Y:S02]  /*b370*/  FSEL R3, R56, R60, !P0 ;  /* 0x0000003c38037208 */ /* 0x000fe40004000000 */
[----:B------:R-:W-:-:S03]  /*b380*/  FSEL R2, R2, R61, !P0 ;  /* 0x0000003d02027208 */ /* 0x000fc60004000000 */
[----:B------:R-:W-:Y:S02]  /*b390*/  IMAD.MOV.U32 R60, RZ, RZ, R3 ;  /* 0x000000ffff3c7224 */ /* 0x000fe400078e0003 */
[----:B------:R-:W-:Y:S01]  /*b3a0*/  IMAD.MOV.U32 R61, RZ, RZ, R2 ;  /* 0x000000ffff3d7224 */ /* 0x000fe200078e0002 */
[----:B------:R-:W-:Y:S05]  /*b3b0*/  BRA `(.L_x_10111) ;  /* 0x0000018000007947 */ /* 0x000fea0003800000 */
.L_x_10110:
        /* <DEDUP_REMOVED lines=13> */
[----:B------:R-:W-:Y:S02]  /*b490*/  @!P0 IMAD.MOV.U32 R61, RZ, RZ, R2 ;  /* 0x000000ffff3d8224 */ /* 0x000fe400078e0002 */
[----:B------:R-:W-:Y:S02]  /*b4a0*/  @P0 IMAD.MOV.U32 R60, RZ, RZ, RZ ;  /* 0x000000ffff3c0224 */ /* 0x000fe400078e00ff */
[----:B------:R-:W-:Y:S01]  /*b4b0*/  @P0 IMAD.MOV.U32 R61, RZ, RZ, R3 ;  /* 0x000000ffff3d0224 */ /* 0x000fe200078e0003 */
[----:B------:R-:W-:Y:S05]  /*b4c0*/  BRA `(.L_x_10111) ;  /* 0x0000007000007947 */ /* 0x000fea0003800000 */
.L_x_10113:
[----:B------:R-:W-:Y:S01]  /*b4d0*/  LOP3.LUT R2, R51, 0x80000, RZ, 0xfc, !PT ;  /* 0x0008000033027812 */ /* 0x000fe200078efcff */
[----:B0-----:R-:W-:-:S04]  /*b4e0*/  IMAD.MOV.U32 R60, RZ, RZ, R50 ;  /* 0x000000ffff3c7224 */ /* 0x001fc800078e0032 */
[----:B------:R-:W-:Y:S01]  /*b4f0*/  IMAD.MOV.U32 R61, RZ, RZ, R2 ;  /* 0x000000ffff3d7224 */ /* 0x000fe200078e0002 */
[----:B------:R-:W-:Y:S05]  /*b500*/  BRA `(.L_x_10111) ;  /* 0x0000003000007947 */ /* 0x000fea0003800000 */
.L_x_10112:
[----:B------:R-:W-:Y:S01]  /*b510*/  LOP3.LUT R2, R55, 0x80000, RZ, 0xfc, !PT ;  /* 0x0008000037027812 */ /* 0x000fe200078efcff */
[----:B0-----:R-:W-:-:S04]  /*b520*/  IMAD.MOV.U32 R60, RZ, RZ, R54 ;  /* 0x000000ffff3c7224 */ /* 0x001fc800078e0036 */
[----:B------:R-:W-:Y:S02]  /*b530*/  IMAD.MOV.U32 R61, RZ, RZ, R2 ;  /* 0x000000ffff3d7224 */ /* 0x000fe400078e0002 */
.L_x_10111:
[----:B------:R-:W-:Y:S05]  /*b540*/  BSYNC B0 ;  /* 0x0000000000007941 */ /* 0x000fea0003800000 */
.L_x_10109:
[----:B------:R-:W-:Y:S02]  /*b550*/  IMAD.MOV.U32 R6, RZ, RZ, R0 ;  /* 0x000000ffff067224 */ /* 0x000fe400078e0000 */
[----:B------:R-:W-:Y:S02]  /*b560*/  IMAD.MOV.U32 R7, RZ, RZ, 0x0 ;  /* 0x00000000ff077424 */ /* 0x000fe400078e00ff */
[----:B------:R-:W-:Y:S02]  /*b570*/  IMAD.MOV.U32 R2, RZ, RZ, R60 ;  /* 0x000000ffff027224 */ /* 0x000fe400078e003c */
[----:B------:R-:W-:Y:S01]  /*b580*/  IMAD.MOV.U32 R3, RZ, RZ, R61 ;  /* 0x000000ffff037224 */ /* 0x000fe200078e003d */
[----:B------:R-:W-:Y:S06]  /*b590*/  RET.REL.NODEC R6 `(_ZN2at6native29vectorized_elementwise_kernelILi2EZZZNS0_22reciprocal_kernel_cudaERNS_18TensorIteratorBaseEENKUlvE_clEvENKUlvE1_clEvEUlN3c107complexIdEEE_St5arrayIPcLm2EEEEviT0_T1_) ;  /* 0xffff4a6006007950 */ /* 0x000fec0003c3ffff */
.L_x_10114:
        /* <DEDUP_REMOVED lines=14> */
.L_x_18259:


//--------------------- .text._ZN2at6native29vectorized_elementwise_kernelILi4EZZZNS0_22reciprocal_kernel_cudaERNS_18TensorIteratorBaseEENKUlvE_clEvENKUlvE1_clEvEUlN3c107complexIdEEE_St5arrayIPcLm2EEEEviT0_T1_ --------------------------
	.section	.text._ZN2at6native29vectorized_elementwise_kernelILi4EZZZNS0_22reciprocal_kernel_cudaERNS_18TensorIteratorBaseEENKUlvE_clEvENKUlvE1_clEvEUlN3c107complexIdEEE_St5arrayIPcLm2EEEEviT0_T1_,"ax",@progbits
	.sectioninfo	@"SHI_REGISTERS=66"
	.align	128
        .global         _ZN2at6native29vectorized_elementwise_kernelILi4EZZZNS0_22reciprocal_kernel_cudaERNS_18TensorIteratorBaseEENKUlvE_clEvENKUlvE1_clEvEUlN3c107complexIdEEE_St5arrayIPcLm2EEEEviT0_T1_
        .type           _ZN2at6native29vectorized_elementwise_kernelILi4EZZZNS0_22reciprocal_kernel_cudaERNS_18TensorIteratorBaseEENKUlvE_clEvENKUlvE1_clEvEUlN3c107complexIdEEE_St5arrayIPcLm2EEEEviT0_T1_,@function
        .size           _ZN2at6native29vectorized_elementwise_kernelILi4EZZZNS0_22reciprocal_kernel_cudaERNS_18TensorIteratorBaseEENKUlvE_clEvENKUlvE1_clEvEUlN3c107complexIdEEE_St5arrayIPcLm2EEEEviT0_T1_,(.L_x_18261 - _ZN2at6native29vectorized_elementwise_kernelILi4EZZZNS0_22reciprocal_kernel_cudaERNS_18TensorIteratorBaseEENKUlvE_clEvENKUlvE1_clEvEUlN3c107complexIdEEE_St5arrayIPcLm2EEEEviT0_T1_)
        .other          _ZN2at6native29vectorized_elementwise_kernelILi4EZZZNS0_22reciprocal_kernel_cudaERNS_18TensorIteratorBaseEENKUlvE_clEvENKUlvE1_clEvEUlN3c107complexIdEEE_St5arrayIPcLm2EEEEviT0_T1_,@"STO_CUDA_ENTRY STV_DEFAULT"
_ZN2at6native29vectorized_elementwise_kernelILi4EZZZNS0_22reciprocal_kernel_cudaERNS_18TensorIteratorBaseEENKUlvE_clEvENKUlvE1_clEvEUlN3c107complexIdEEE_St5arrayIPcLm2EEEEviT0_T1_:
.text._ZN2at6native29vectorized_elementwise_kernelILi4EZZZNS0_22reciprocal_kernel_cudaERNS_18TensorIteratorBaseEENKUlvE_clEvENKUlvE1_clEvEUlN3c107complexIdEEE_St5arrayIPcLm2EEEEviT0_T1_:
        /* <DEDUP_REMOVED lines=73> */
[----:B-----5:R-:W-:Y:S05]  /*0490*/  CALL.REL.NOINC `($__internal_17_$__cuda_sm20_div_rn_f64_full) ;  /* 0x0000aa9000007944 */ /* 0x020fea0003c00000 */
[----:B------:R-:W-:Y:S02]  /*04a0*/  IMAD.MOV.U32 R20, RZ, RZ, R2 ;  /* 0x000000ffff147224 */ /* 0x000fe400078e0002 */
[----:B------:R-:W-:Y:S02]  /*04b0*/  IMAD.MOV.U32 R21, RZ, RZ, R3 ;  /* 0x000000ffff157224 */ /* 0x000fe400078e0003 */
.L_x_10121:
[----:B------:R-:W-:Y:S05]  /*04c0*/  BSYNC B2 ;  /* 0x0000000000027941 */ /* 0x000fea0003800000 */
.L_x_10120:
        /* <DEDUP_REMOVED lines=16> */
[----:B012--5:R-:W-:Y:S05]  /*05d0*/  CALL.REL.NOINC `($__internal_16_$__cuda_sm20_dblrcp_rn_slowpath_v3) ;  /* 0x0000a6a000007944 */ /* 0x027fea0003c00000 */
[----:B------:R-:W-:Y:S01]  /*05e0*/  MOV R22, R3 ;  /* 0x0000000300167202 */ /* 0x000fe20000000f00 */
[----:B------:R-:W-:Y:S02]  /*05f0*/  IMAD.MOV.U32 R23, RZ, RZ, R2 ;  /* 0x000000ffff177224 */ /* 0x000fe400078e0002 */
.L_x_10123:
[----:B------:R-:W-:Y:S05]  /*0600*/  BSYNC B2 ;  /* 0x0000000000027941 */ /* 0x000fea0003800000 */
.L_x_10122:
[----:B------:R-:W3:-:S04]  /*0610*/  DFMA R2, RZ, R20, 1 ;  /* 0x3ff00000ff02742b */ /* 0x000ec80000000014 */
[----:B0-----:R-:W0:-:S04]  /*0620*/  DADD R6, RZ, -R20 ;  /* 0x00000000ff067229 */ /* 0x001e080000000814 */
[----:B--23--:R2:W3:-:S04]  /*0630*/  DMUL R20, R2, R22 ;  /* 0x0000001602147228 */ /* 0x00c4c80000000000 */
[----:B0-----:R2:W0:Y:S01]  /*0640*/  DMUL R22, R6, R22 ;  /* 0x0000001606167228 */ /* 0x0014220000000000 */
[----:B------:R-:W-:Y:S05]  /*0650*/  BRA `(.L_x_10117) ;  /* 0x000004c000007947 */ /* 0x000fea0003800000 */
.L_x_10119:
        /* <DEDUP_REMOVED lines=16> */
[----:B01---5:R-:W-:Y:S05]  /*0760*/  CALL.REL.NOINC `($__internal_16_$__cuda_sm20_dblrcp_rn_slowpath_v3) ;  /* 0x0000a51000007944 */ /* 0x023fea0003c00000 */
[----:B------:R-:W-:Y:S02]  /*0770*/  IMAD.MOV.U32 R20, RZ, RZ, R3 ;  /* 0x000000ffff147224 */ /* 0x000fe400078e0003 */
[----:B------:R-:W-:Y:S02]  /*0780*/  IMAD.MOV.U32 R21, RZ, RZ, R2 ;  /* 0x000000ffff157224 */ /* 0x000fe400078e0002 */
.L_x_10125:
[----:B------:R-:W-:Y:S05]  /*0790*/  BSYNC B2 ;  /* 0x0000000000027941 */ /* 0x000fea0003800000 */
.L_x_10124:
[----:B------:R-:W2:Y:S01]  /*07a0*/  DADD R2, -RZ, |R26| ;  /* 0x00000000ff027229 */ /* 0x000ea2000000051a */
[----:B0-----:R-:W-:Y:S01]  /*07b0*/  CS2R R6, SRZ ;  /* 0x0000000000067805 */ /* 0x001fe2000001ff00 */
[----:B------:R-:W-:-:S08]  /*07c0*/  MOV R0, 0x7f0 ;  /* 0x000007f000007802 */ /* 0x000fd00000000f00 */
[----:B--2---:R-:W-:Y:S02]  /*07d0*/  IMAD.MOV.U32 R4, RZ, RZ, R2 ;  /* 0x000000ffff047224 */ /* 0x004fe400078e0002 */
[----:B-1---5:R-:W-:Y:S05]  /*07e0*/  CALL.REL.NOINC `($__internal_17_$__cuda_sm20_div_rn_f64_full) ;  /* 0x0000a74000007944 */ /* 0x022fea0003c00000 */
[----:B------:R-:W-:Y:S02]  /*07f0*/  IMAD.MOV.U32 R22, RZ, RZ, R2 ;  /* 0x000000ffff167224 */ /* 0x000fe400078e0002 */
[----:B------:R-:W-:Y:S01]  /*0800*/  IMAD.MOV.U32 R23, RZ, RZ, R3 ;  /* 0x000000ffff177224 */ /* 0x000fe200078e0003 */
[----:B------:R-:W-:Y:S05]  /*0810*/  BRA `(.L_x_10117) ;  /* 0x0000030000007947 */ /* 0x000fea0003800000 */
.L_x_10118:
        /* <DEDUP_REMOVED lines=23> */
.L_x_10127:
[----:B------:R-:W-:Y:S05]  /*0990*/  BSYNC B2 ;  /* 0x0000000000027941 */ /* 0x000fea0003800000 */
.L_x_10126:
        /* <DEDUP_REMOVED lines=17> */
[----:B------:R-:W-:Y:S02]  /*0ab0*/  IMAD.MOV.U32 R22, RZ, RZ, R3 ;  /* 0x000000ffff167224 */ /* 0x000fe400078e0003 */
[----:B------:R-:W-:Y:S02]  /*0ac0*/  IMAD.MOV.U32 R23, RZ, RZ, R2 ;  /* 0x000000ffff177224 */ /* 0x000fe400078e0002 */
.L_x_10129:
[----:B------:R-:W-:Y:S05]  /*0ad0*/  BSYNC B2 ;  /* 0x0000000000027941 */ /* 0x000fea0003800000 */
.L_x_10128:
[----:B------:R-:W3:-:S04]  /*0ae0*/  DADD R2, RZ, R20 ;  /* 0x00000000ff027229 */ /* 0x000ec80000000014 */
[----:B0-----:R-:W0:-:S04]  /*0af0*/  DFMA R6, RZ, R20, -1 ;  /* 0xbff00000ff06742b */ /* 0x001e080000000014 */
[----:B--23--:R2:W3:-:S04]  /*0b00*/  DMUL R20, R2, R22 ;  /* 0x0000001602147228 */ /* 0x00c4c80000000000 */
[----:B0-----:R2:W0:-:S06]  /*0b10*/  DMUL R22, R6, R22 ;  /* 0x0000001606167228 */ /* 0x00140c0000000000 */
.L_x_10117:
[----:B0--3--:R-:W-:Y:S05]  /*0b20*/  BSYNC B1 ;  /* 0x0000000000017941 */ /* 0x009fea0003800000 */
.L_x_10116:
        /* <DEDUP_REMOVED lines=55> */
[----:B-1----:R-:W-:Y:S05]  /*0ea0*/  CALL.REL.NOINC `($__internal_17_$__cuda_sm20_div_rn_f64_full) ;  /* 0x0000a08000007944 */ /* 0x002fea0003c00000 */
[----:B------:R-:W-:Y:S02]  /*0eb0*/  IMAD.MOV.U32 R24, RZ, RZ, R2 ;  /* 0x000000ffff187224 */ /* 0x000fe400078e0002 */
[----:B------:R-:W-:Y:S02]  /*0ec0*/  IMAD.MOV.U32 R25, RZ, RZ, R3 ;  /* 0x000000ffff197224 */ /* 0x000fe400078e0003 */
.L_x_10135:
[----:B------:R-:W-:Y:S05]  /*0ed0*/  BSYNC B2 ;  /* 0x0000000000027941 */ /* 0x000fea0003800000 */
.L_x_10134:
        /* <DEDUP_REMOVED lines=16> */
[----:B012---:R-:W-:Y:S05]  /*0fe0*/  CALL.REL.NOINC `($__internal_16_$__cuda_sm20_dblrcp_rn_slowpath_v3) ;  /* 0x00009c9000007944 */ /* 0x007fea0003c00000 */
[----:B------:R-:W-:Y:S02]  /*0ff0*/  IMAD.MOV.U32 R26, RZ, RZ, R3 ;  /* 0x000000ffff1a7224 */ /* 0x000fe400078e0003 */
[----:B------:R-:W-:Y:S02]  /*1000*/  IMAD.MOV.U32 R27, RZ, RZ, R2 ;  /* 0x000000ffff1b7224 */ /* 0x000fe400078e0002 */
.L_x_10137:
[----:B------:R-:W-:Y:S05]  /*1010*/  BSYNC B2 ;  /* 0x0000000000027941 */ /* 0x000fea0003800000 */
.L_x_10136:
[----:B------:R-:W3:-:S04]  /*1020*/  DFMA R2, RZ, R24, 1 ;  /* 0x3ff00000ff02742b */ /* 0x000ec80000000018 */
[----:B0-----:R-:W0:-:S04]  /*1030*/  DADD R6, RZ, -R24 ;  /* 0x00000000ff067229 */ /* 0x001e080000000818 */
[----:B--23--:R2:W3:-:S04]  /*1040*/  DMUL R24, R2, R26 ;  /* 0x0000001a02187228 */ /* 0x00c4c80000000000 */
[----:B0-----:R2:W0:Y:S01]  /*1050*/  DMUL R26, R6, R26 ;  /* 0x0000001a061a7228 */ /* 0x0014220000000000 */
[----:B------:R-:W-:Y:S05]  /*1060*/  BRA `(.L_x_10131) ;  /* 0x000004b000007947 */ /* 0x000fea0003800000 */
.L_x_10133:
        /* <DEDUP_REMOVED lines=15> */
[----:B012---:R-:W-:Y:S05]  /*1160*/  CALL.REL.NOINC `($__internal_16_$__cuda_sm20_dblrcp_rn_slowpath_v3) ;  /* 0x00009b1000007944 */ /* 0x007fea0003c00000 */
[----:B------:R-:W-:Y:S02]  /*1170*/  IMAD.MOV.U32 R24, RZ, RZ, R3 ;  /* 0x000000ffff187224 */ /* 0x000fe400078e0003 */
[----:B------:R-:W-:Y:S02]  /*1180*/  IMAD.MOV.U32 R25, RZ, RZ, R2 ;  /* 0x000000ffff197224 */ /* 0x000fe400078e0002 */
.L_x_10139:
[----:B------:R-:W-:Y:S05]  /*1190*/  BSYNC B2 ;  /* 0x0000000000027941 */ /* 0x000fea0003800000 */
.L_x_10138:
[----:B------:R-:W3:Y:S01]  /*11a0*/  DADD R2, -RZ, |R30| ;  /* 0x00000000ff027229 */ /* 0x000ee2000000051e */
[----:B0-----:R-:W-:Y:S01]  /*11b0*/  CS2R R6, SRZ ;  /* 0x0000000000067805 */ /* 0x001fe2000001ff00 */
[----:B------:R-:W-:-:S08]  /*11c0*/  MOV R0, 0x11f0 ;  /* 0x000011f000007802 */ /* 0x000fd00000000f00 */
[----:B---3--:R-:W-:Y:S02]  /*11d0*/  IMAD.MOV.U32 R4, RZ, RZ, R2 ;  /* 0x000000ffff047224 */ /* 0x008fe400078e0002 */
[----:B-12---:R-:W-:Y:S05]  /*11e0*/  CALL.REL.NOINC `($__internal_17_$__cuda_sm20_div_rn_f64_full) ;  /* 0x00009d4000007944 */ /* 0x006fea0003c00000 */
[----:B------:R-:W-:Y:S02]  /*11f0*/  IMAD.MOV.U32 R26, RZ, RZ, R2 ;  /* 0x000000ffff1a7224 */ /* 0x000fe400078e0002 */
[----:B------:R-:W-:Y:S01]  /*1200*/  IMAD.MOV.U32 R27, RZ, RZ, R3 ;  /* 0x000000ffff1b7224 */ /* 0x000fe200078e0003 */
[----:B------:R-:W-:Y:S05]  /*1210*/  BRA `(.L_x_10131) ;  /* 0x0000030000007947 */ /* 0x000fea0003800000 */
.L_x_10132:
        /* <DEDUP_REMOVED lines=23> */
.L_x_10141:
[----:B------:R-:W-:Y:S05]  /*1390*/  BSYNC B2 ;  /* 0x0000000000027941 */ /* 0x000fea0003800000 */
.L_x_10140:
        /* <DEDUP_REMOVED lines=19> */
.L_x_10143:
[----:B------:R-:W-:Y:S05]  /*14d0*/  BSYNC B2 ;  /* 0x0000000000027941 */ /* 0x000fea0003800000 */
.L_x_10142:
[----:B------:R-:W3:-:S04]  /*14e0*/  DADD R2, RZ, R24 ;  /* 0x00000000ff027229 */ /* 0x000ec80000000018 */
[----:B0-----:R-:W0:-:S04]  /*14f0*/  DFMA R6, RZ, R24, -1 ;  /* 0xbff00000ff06742b */ /* 0x001e080000000018 */
[----:B--23--:R2:W3:-:S04]  /*1500*/  DMUL R24, R2, R26 ;  /* 0x0000001a02187228 */ /* 0x00c4c80000000000 */
[----:B0-----:R2:W0:-:S06]  /*1510*/  DMUL R26, R6, R26 ;  /* 0x0000001a061a7228 */ /* 0x00140c0000000000 */
.L_x_10131:
[----:B---3--:R-:W-:Y:S05]  /*1520*/  BSYNC B1 ;  /* 0x0000000000017941 */ /* 0x008fea0003800000 */
.L_x_10130:
        /* <DEDUP_REMOVED lines=55> */
[----:B01----:R-:W-:Y:S05]  /*18a0*/  CALL.REL.NOINC `($__internal_17_$__cuda_sm20_div_rn_f64_full) ;  /* 0x0000968000007944 */ /* 0x003fea0003c00000 */
[----:B------:R-:W-:Y:S02]  /*18b0*/  IMAD.MOV.U32 R28, RZ, RZ, R2 ;  /* 0x000000ffff1c7224 */ /* 0x000fe400078e0002 */
[----:B------:R-:W-:Y:S02]  /*18c0*/  IMAD.MOV.U32 R29, RZ, RZ, R3 ;  /* 0x000000ffff1d7224 */ /* 0x000fe400078e0003 */
.L_x_10149:
[----:B------:R-:W-:Y:S05]  /*18d0*/  BSYNC B2 ;  /* 0x0000000000027941 */ /* 0x000fea0003800000 */
.L_x_10148:
        /* <DEDUP_REMOVED lines=16> */
[----:B0123--:R-:W-:Y:S05]  /*19e0*/  CALL.REL.NOINC `($__internal_16_$__cuda_sm20_dblrcp_rn_slowpath_v3) ;  /* 0x0000929000007944 */ /* 0x00ffea0003c00000 */
[----:B------:R-:W-:Y:S02]  /*19f0*/  IMAD.MOV.U32 R30, RZ, RZ, R3 ;  /* 0x000000ffff1e7224 */ /* 0x000fe400078e0003 */
[----:B------:R-:W-:Y:S02]  /*1a00*/  IMAD.MOV.U32 R31, RZ, RZ, R2 ;  /* 0x000000ffff1f7224 */ /* 0x000fe400078e0002 */
.L_x_10151:
[----:B------:R-:W-:Y:S05]  /*1a10*/  BSYNC B2 ;  /* 0x0000000000027941 */ /* 0x000fea0003800000 */
.L_x_10150:
[----:B------:R-:W4:-:S04]  /*1a20*/  DFMA R2, RZ, R28, 1 ;  /* 0x3ff00000ff02742b */ /* 0x000f08000000001c */
[----:B--2---:R-:W2:-:S04]  /*1a30*/  DADD R6, RZ, -R28 ;  /* 0x00000000ff067229 */ /* 0x004e88000000081c */
[----:B---34-:R3:W4:-:S04]  /*1a40*/  DMUL R28, R2, R30 ;  /* 0x0000001e021c7228 */ /* 0x0187080000000000 */
[----:B--2---:R3:W2:Y:S01]  /*1a50*/  DMUL R30, R6, R30 ;  /* 0x0000001e061e7228 */ /* 0x0046a20000000000 */
[----:B------:R-:W-:Y:S05]  /*1a60*/  BRA `(.L_x_10145) ;  /* 0x000004b000007947 */ /* 0x000fea0003800000 */
.L_x_10147:
        /* <DEDUP_REMOVED lines=18> */
.L_x_10153:
[----:B------:R-:W-:Y:S05]  /*1b90*/  BSYNC B2 ;  /* 0x0000000000027941 */ /* 0x000fea0003800000 */
.L_x_10152:
[----:B------:R-:W4:Y:S01]  /*1ba0*/  DADD R2, -RZ, |R34| ;  /* 0x00000000ff027229 */ /* 0x000f220000000522 */
[----:B--2---:R-:W-:Y:S01]  /*1bb0*/  CS2R R6, SRZ ;  /* 0x0000000000067805 */ /* 0x004fe2000001ff00 */
[----:B------:R-:W-:-:S08]  /*1bc0*/  MOV R0, 0x1bf0 ;  /* 0x00001bf000007802 */ /* 0x000fd00000000f00 */
[----:B----4-:R-:W-:Y:S02]  /*1bd0*/  MOV R4, R2 ;  /* 0x0000000200047202 */ /* 0x010fe40000000f00 */
[----:B01-3--:R-:W-:Y:S05]  /*1be0*/  CALL.REL.NOINC `($__internal_17_$__cuda_sm20_div_rn_f64_full) ;  /* 0x0000934000007944 */ /* 0x00bfea0003c00000 */
[----:B------:R-:W-:Y:S02]  /*1bf0*/  IMAD.MOV.U32 R30, RZ, RZ, R2 ;  /* 0x000000ffff1e7224 */ /* 0x000fe400078e0002 */
[----:B------:R-:W-:Y:S01]  /*1c00*/  IMAD.MOV.U32 R31, RZ, RZ, R3 ;  /* 0x000000ffff1f7224 */ /* 0x000fe200078e0003 */
[----:B------:R-:W-:Y:S05]  /*1c10*/  BRA `(.L_x_10145) ;  /* 0x0000030000007947 */ /* 0x000fea0003800000 */
.L_x_10146:
        /* <DEDUP_REMOVED lines=23> */
.L_x_10155:
[----:B------:R-:W-:Y:S05]  /*1d90*/  BSYNC B2 ;  /* 0x0000000000027941 */ /* 0x000fea0003800000 */
.L_x_10154:
        /* <DEDUP_REMOVED lines=19> */
.L_x_10157:
[----:B------:R-:W-:Y:S05]  /*1ed0*/  BSYNC B2 ;  /* 0x0000000000027941 */ /* 0x000fea0003800000 */
.L_x_10156:
[----:B------:R-:W4:-:S04]  /*1ee0*/  DADD R2, RZ, R28 ;  /* 0x00000000ff027229 */ /* 0x000f08000000001c */
[----:B--2---:R-:W2:-:S04]  /*1ef0*/  DFMA R6, RZ, R28, -1 ;  /* 0xbff00000ff06742b */ /* 0x004e88000000001c */
[----:B---34-:R3:W4:-:S04]  /*1f00*/  DMUL R28, R2, R30 ;  /* 0x0000001e021c7228 */ /* 0x0187080000000000 */
[----:B--2---:R3:W2:-:S06]  /*1f10*/  DMUL R30, R6, R30 ;  /* 0x0000001e061e7228 */ /* 0x00468c0000000000 */
.L_x_10145:
[----:B----4-:R-:W-:Y:S05]  /*1f20*/  BSYNC B1 ;  /* 0x0000000000017941 */ /* 0x010fea0003800000 */
.L_x_10144:
        /* <DEDUP_REMOVED lines=58> */
.L_x_10163:
[----:B------:R-:W-:Y:S05]  /*22d0*/  BSYNC B2 ;  /* 0x0000000000027941 */ /* 0x000fea0003800000 */
.L_x_10162:
        /* <DEDUP_REMOVED lines=19> */
.L_x_10165:
[----:B------:R-:W-:Y:S05]  /*2410*/  BSYNC B2 ;  /* 0x0000000000027941 */ /* 0x000fea0003800000 */
.L_x_10164:
[----:B------:R-:W4:-:S04]  /*2420*/  DFMA R2, RZ, R32, 1 ;  /* 0x3ff00000ff02742b */ /* 0x000f080000000020 */
[----:B--2---:R-:W2:-:S04]  /*2430*/  DADD R6, RZ, -R32 ;  /* 0x00000000ff067229 */ /* 0x004e880000000820 */
[----:B---34-:R3:W4:-:S04]  /*2440*/  DMUL R32, R2, R34 ;  /* 0x0000002202207228 */ /* 0x0187080000000000 */
[----:B--2---:R3:W2:Y:S01]  /*2450*/  DMUL R34, R6, R34 ;  /* 0x0000002206227228 */ /* 0x0046a20000000000 */
[----:B------:R-:W-:Y:S05]  /*2460*/  BRA `(.L_x_10159) ;  /* 0x000004b000007947 */ /* 0x000fea0003800000 */
.L_x_10161:
        /* <DEDUP_REMOVED lines=18> */
.L_x_10167:
[----:B------:R-:W-:Y:S05]  /*2590*/  BSYNC B2 ;  /* 0x0000000000027941 */ /* 0x000fea0003800000 */
.L_x_10166:
[----:B------:R-:W4:Y:S01]  /*25a0*/  DADD R2, -RZ, |R38| ;  /* 0x00000000ff027229 */ /* 0x000f220000000526 */
[----:B--2---:R-:W-:Y:S01]  /*25b0*/  CS2R R6, SRZ ;  /* 0x0000000000067805 */ /* 0x004fe2000001ff00 */
[----:B------:R-:W-:-:S08]  /*25c0*/  MOV R0, 0x25f0 ;  /* 0x000025f000007802 */ /* 0x000fd00000000f00 */
[----:B----4-:R-:W-:Y:S02]  /*25d0*/  IMAD.MOV.U32 R4, RZ, RZ, R2 ;  /* 0x000000ffff047224 */ /* 0x010fe400078e0002 */
[----:B01-3--:R-:W-:Y:S05]  /*25e0*/  CALL.REL.NOINC `($__internal_17_$__cuda_sm20_div_rn_f64_full) ;  /* 0x0000894000007944 */ /* 0x00bfea0003c00000 */
[----:B------:R-:W-:Y:S02]  /*25f0*/  IMAD.MOV.U32 R34, RZ, RZ, R2 ;  /* 0x000000ffff227224 */ /* 0x000fe400078e0002 */
[----:B------:R-:W-:Y:S01]  /*2600*/  IMAD.MOV.U32 R35, RZ, RZ, R3 ;  /* 0x000000ffff237224 */ /* 0x000fe200078e0003 */
[----:B------:R-:W-:Y:S05]  /*2610*/  BRA `(.L_x_10159) ;  /* 0x0000030000007947 */ /* 0x000fea0003800000 */
.L_x_10160:
        /* <DEDUP_REMOVED lines=23> */
.L_x_10169:
[----:B------:R-:W-:Y:S05]  /*2790*/  BSYNC B2 ;  /* 0x0000000000027941 */ /* 0x000fea0003800000 */
.L_x_10168:
        /* <DEDUP_REMOVED lines=19> */
.L_x_10171:
[----:B------:R-:W-:Y:S05]  /*28d0*/  BSYNC B2 ;  /* 0x0000000000027941 */ /* 0x000fea0003800000 */
.L_x_10170:
[----:B------:R-:W4:-:S04]  /*28e0*/  DADD R2, RZ, R32 ;  /* 0x00000000ff027229 */ /* 0x000f080000000020 */
[----:B--2---:R-:W2:-:S04]  /*28f0*/  DFMA R6, RZ, R32, -1 ;  /* 0xbff00000ff06742b */ /* 0x004e880000000020 */
[----:B---34-:R3:W4:-:S04]  /*2900*/  DMUL R32, R2, R34 ;  /* 0x0000002202207228 */ /* 0x0187080000000000 */
[----:B--2---:R3:W2:-:S06]  /*2910*/  DMUL R34, R6, R34 ;  /* 0x0000002206227228 */ /* 0x00468c0000000000 */
.L_x_10159:
[----:B----4-:R-:W-:Y:S05]  /*2920*/  BSYNC B1 ;  /* 0x0000000000017941 */ /* 0x010fea0003800000 */
.L_x_10158:
        /* <DEDUP_REMOVED lines=55> */
[----:B01----:R-:W-:Y:S05]  /*2ca0*/  CALL.REL.NOINC `($__internal_17_$__cuda_sm20_div_rn_f64_full) ;  /* 0x0000828000007944 */ /* 0x003fea0003c00000 */
[----:B------:R-:W-:Y:S02]  /*2cb0*/  IMAD.MOV.U32 R36, RZ, RZ, R2 ;  /* 0x000000ffff247224 */ /* 0x000fe400078e0002 */
[----:B------:R-:W-:Y:S02]  /*2cc0*/  IMAD.MOV.U32 R37, RZ, RZ, R3 ;  /* 0x000000ffff257224 */ /* 0x000fe400078e0003 */
.L_x_10177:
[----:B------:R-:W-:Y:S05]  /*2cd0*/  BSYNC B2 ;  /* 0x0000000000027941 */ /* 0x000fea0003800000 */
.L_x_10176:
        /* <DEDUP_REMOVED lines=19> */
.L_x_10179:
[----:B------:R-:W-:Y:S05]  /*2e10*/  BSYNC B2 ;  /* 0x0000000000027941 */ /* 0x000fea0003800000 */
.L_x_10178:
[----:B------:R-:W4:-:S04]  /*2e20*/  DFMA R2, RZ, R36, 1 ;  /* 0x3ff00000ff02742b */ /* 0x000f080000000024 */
[----:B--2---:R-:W2:-:S04]  /*2e30*/  DADD R6, RZ, -R36 ;  /* 0x00000000ff067229 */ /* 0x004e880000000824 */
[----:B---34-:R3:W4:-:S04]  /*2e40*/  DMUL R36, R2, R38 ;  /* 0x0000002602247228 */ /* 0x0187080000000000 */
[----:B--2---:R3:W2:Y:S01]  /*2e50*/  DMUL R38, R6, R38 ;  /* 0x0000002606267228 */ /* 0x0046a20000000000 */
[----:B------:R-:W-:Y:S05]  /*2e60*/  BRA `(.L_x_10173) ;  /* 0x000004b000007947 */ /* 0x000fea0003800000 */
.L_x_10175:
        /* <DEDUP_REMOVED lines=18> */
.L_x_10181:
[----:B------:R-:W-:Y:S05]  /*2f90*/  BSYNC B2 ;  /* 0x0000000000027941 */ /* 0x000fea0003800000 */
.L_x_10180:
        /* <DEDUP_REMOVED lines=8> */
.L_x_10174:
        /* <DEDUP_REMOVED lines=20> */
[----:B01----:R-:W-:Y:S05]  /*3160*/  CALL.REL.NOINC `($__internal_17_$__cuda_sm20_div_rn_f64_full) ;  /* 0x00007dc000007944 */ /* 0x003fea0003c00000 */
[----:B------:R-:W-:Y:S02]  /*3170*/  IMAD.MOV.U32 R36, RZ, RZ, R2 ;  /* 0x000000ffff247224 */ /* 0x000fe400078e0002 */
[----:B------:R-:W-:Y:S02]  /*3180*/  IMAD.MOV.U32 R37, RZ, RZ, R3 ;  /* 0x000000ffff257224 */ /* 0x000fe400078e0003 */
.L_x_10183:
[----:B------:R-:W-:Y:S05]  /*3190*/  BSYNC B2 ;  /* 0x0000000000027941 */ /* 0x000fea0003800000 */
.L_x_10182:
        /* <DEDUP_REMOVED lines=19> */
.L_x_10185:
[----:B------:R-:W-:Y:S05]  /*32d0*/  BSYNC B2 ;  /* 0x0000000000027941 */ /* 0x000fea0003800000 */
.L_x_10184:
[----:B------:R-:W4:-:S04]  /*32e0*/  DADD R2, RZ, R36 ;  /* 0x00000000ff027229 */ /* 0x000f080000000024 */
[----:B--2---:R-:W2:-:S04]  /*32f0*/  DFMA R6, RZ, R36, -1 ;  /* 0xbff00000ff06742b */ /* 0x004e880000000024 */
[----:B---34-:R3:W4:-:S04]  /*3300*/  DMUL R36, R2, R38 ;  /* 0x0000002602247228 */ /* 0x0187080000000000 */
[----:B--2---:R3:W2:-:S06]  /*3310*/  DMUL R38, R6, R38 ;  /* 0x0000002606267228 */ /* 0x00468c0000000000 */
.L_x_10173:
[----:B----4-:R-:W-:Y:S05]  /*3320*/  BSYNC B1 ;  /* 0x0000000000017941 */ /* 0x010fea0003800000 */
.L_x_10172:
        /* <DEDUP_REMOVED lines=59> */
.L_x_10191:
[----:B------:R-:W-:Y:S05]  /*36e0*/  BSYNC B2 ;  /* 0x0000000000027941 */ /* 0x000fea0003800000 */
.L_x_10190:
        /* <DEDUP_REMOVED lines=16> */
[----:B012---:R-:W-:Y:S05]  /*37f0*/  CALL.REL.NOINC `($__internal_16_$__cuda_sm20_dblrcp_rn_slowpath_v3) ;  /* 0x0000748000007944 */ /* 0x007fea0003c00000 */
[----:B------:R-:W-:-:S04]  /*3800*/  LOP3.LUT R3, R3, R2, RZ, 0x3c, !PT ;  /* 0x0000000203037212 */ /* 0x000fc800078e3cff */
[----:B------:R-:W-:-:S04]  /*3810*/  LOP3.LUT R2, R3, R2, RZ, 0x3c, !PT ;  /* 0x0000000203027212 */ /* 0x000fc800078e3cff */
[----:B------:R-:W-:Y:S02]  /*3820*/  LOP3.LUT R3, R3, R2, RZ, 0x3c, !PT ;  /* 0x0000000203037212 */ /* 0x000fe400078e3cff */
.L_x_10193:
[----:B------:R-:W-:Y:S05]  /*3830*/  BSYNC B2 ;  /* 0x0000000000027941 */ /* 0x000fea0003800000 */
.L_x_10192:
[----:B--2---:R-:W2:-:S04]  /*3840*/  DFMA R6, RZ, R40, 1 ;  /* 0x3ff00000ff06742b */ /* 0x004e880000000028 */
[----:B------:R-:W4:-:S04]  /*3850*/  DADD R42, RZ, -R40 ;  /* 0x00000000ff2a7229 */ /* 0x000f080000000828 */
[----:B--23--:R2:W3:-:S04]  /*3860*/  DMUL R40, R6, R2 ;  /* 0x0000000206287228 */ /* 0x00c4c80000000000 */
[----:B----4-:R2:W4:Y:S01]  /*3870*/  DMUL R42, R42, R2 ;  /* 0x000000022a2a7228 */ /* 0x0105220000000000 */
[----:B------:R-:W-:Y:S05]  /*3880*/  BRA `(.L_x_10187) ;  /* 0x000004c000007947 */ /* 0x000fea0003800000 */
.L_x_10189:
        /* <DEDUP_REMOVED lines=18> */
.L_x_10195:
[----:B------:R-:W-:Y:S05]  /*39b0*/  BSYNC B2 ;  /* 0x0000000000027941 */ /* 0x000fea0003800000 */
.L_x_10194:
        /* <DEDUP_REMOVED lines=8> */
.L_x_10188:
        /* <DEDUP_REMOVED lines=21> */
[----:B------:R-:W-:Y:S01]  /*3b90*/  MOV R40, R2 ;  /* 0x0000000200287202 */ /* 0x000fe20000000f00 */
[----:B------:R-:W-:Y:S02]  /*3ba0*/  IMAD.MOV.U32 R41, RZ, RZ, R3 ;  /* 0x000000ffff297224 */ /* 0x000fe400078e0003 */
.L_x_10197:
[----:B------:R-:W-:Y:S05]  /*3bb0*/  BSYNC B2 ;  /* 0x0000000000027941 */ /* 0x000fea0003800000 */
.L_x_10196:
        /* <DEDUP_REMOVED lines=20> */
.L_x_10199:
[----:B------:R-:W-:Y:S05]  /*3d00*/  BSYNC B2 ;  /* 0x0000000000027941 */ /* 0x000fea0003800000 */
.L_x_10198:
[----:B--2---:R-:W2:-:S04]  /*3d10*/  DADD R6, RZ, R40 ;  /* 0x00000000ff067229 */ /* 0x004e880000000028 */
[----:B------:R-:W4:-:S04]  /*3d20*/  DFMA R42, RZ, R40, -1 ;  /* 0xbff00000ff2a742b */ /* 0x000f080000000028 */
[----:B--23--:R2:W3:-:S04]  /*3d30*/  DMUL R40, R6, R2 ;  /* 0x0000000206287228 */ /* 0x00c4c80000000000 */
[----:B----4-:R2:W4:-:S06]  /*3d40*/  DMUL R42, R42, R2 ;  /* 0x000000022a2a7228 */ /* 0x01050c0000000000 */
.L_x_10187:
[----:B---3--:R-:W-:Y:S05]  /*3d50*/  BSYNC B1 ;  /* 0x0000000000017941 */ /* 0x008fea0003800000 */
.L_x_10186:
        /* <DEDUP_REMOVED lines=49> */
.L_x_10205:
[----:B------:R-:W-:Y:S05]  /*4070*/  BSYNC B2 ;  /* 0x0000000000027941 */ /* 0x000fea0003800000 */
.L_x_10204:
        /* <DEDUP_REMOVED lines=20> */
.L_x_10207:
[----:B------:R-:W-:Y:S05]  /*41c0*/  BSYNC B2 ;  /* 0x0000000000027941 */ /* 0x000fea0003800000 */
.L_x_10206:
[----:B------:R-:W4:-:S04]  /*41d0*/  DFMA R44, RZ, R8, 1 ;  /* 0x3ff00000ff2c742b */ /* 0x000f080000000008 */
[----:B------:R-:W5:-:S04]  /*41e0*/  DADD R8, RZ, -R8 ;  /* 0x00000000ff087229 */ /* 0x000f480000000808 */
[----:B---34-:R3:W4:-:S04]  /*41f0*/  DMUL R44, R44, R2 ;  /* 0x000000022c2c7228 */ /* 0x0187080000000000 */
[----:B-----5:R3:W2:Y:S01]  /*4200*/  DMUL R46, R8, R2 ;  /* 0x00000002082e7228 */ /* 0x0206a20000000000 */
[----:B------:R-:W-:Y:S05]  /*4210*/  BRA `(.L_x_10201) ;  /* 0x000004c000007947 */ /* 0x000fea0003800000 */
.L_x_10203:
        /* <DEDUP_REMOVED lines=15> */
[----:B0123--:R-:W-:Y:S05]  /*4310*/  CALL.REL.NOINC `($__internal_16_$__cuda_sm20_dblrcp_rn_slowpath_v3) ;  /* 0x0000696000007944 */ /* 0x00ffea0003c00000 */
[----:B------:R-:W-:Y:S02]  /*4320*/  IMAD.MOV.U32 R44, RZ, RZ, R3 ;  /* 0x000000ffff2c7224 */ /* 0x000fe400078e0003 */
[----:B------:R-:W-:Y:S02]  /*4330*/  IMAD.MOV.U32 R45, RZ, RZ, R2 ;  /* 0x000000ffff2d7224 */ /* 0x000fe400078e0002 */
.L_x_10209:
[----:B------:R-:W-:Y:S05]  /*4340*/  BSYNC B2 ;  /* 0x0000000000027941 */ /* 0x000fea0003800000 */
.L_x_10208:
        /* <DEDUP_REMOVED lines=8> */
.L_x_10202:
        /* <DEDUP_REMOVED lines=20> */
[----:B01--4-:R-:W-:Y:S05]  /*4510*/  CALL.REL.NOINC `($__internal_17_$__cuda_sm20_div_rn_f64_full) ;  /* 0x00006a1000007944 */ /* 0x013fea0003c00000 */
[----:B------:R-:W-:Y:S02]  /*4520*/  IMAD.MOV.U32 R8, RZ, RZ, R2 ;  /* 0x000000ffff087224 */ /* 0x000fe400078e0002 */
[----:B------:R-:W-:Y:S02]  /*4530*/  IMAD.MOV.U32 R9, RZ, RZ, R3 ;  /* 0x000000ffff097224 */ /* 0x000fe400078e0003 */
.L_x_10211:
[----:B------:R-:W-:Y:S05]  /*4540*/  BSYNC B2 ;  /* 0x0000000000027941 */ /* 0x000fea0003800000 */
.L_x_10210:
        /* <DEDUP_REMOVED lines=16> */
[----:B012-4-:R-:W-:Y:S05]  /*4650*/  CALL.REL.NOINC `($__internal_16_$__cuda_sm20_dblrcp_rn_slowpath_v3) ;  /* 0x0000662000007944 */ /* 0x017fea0003c00000 */
[----:B------:R-:W-:-:S04]  /*4660*/  LOP3.LUT R3, R3, R2, RZ, 0x3c, !PT ;  /* 0x0000000203037212 */ /* 0x000fc800078e3cff */
[----:B------:R-:W-:-:S04]  /*4670*/  LOP3.LUT R2, R3, R2, RZ, 0x3c, !PT ;  /* 0x0000000203027212 */ /* 0x000fc800078e3cff */
[----:B------:R-:W-:Y:S02]  /*4680*/  LOP3.LUT R3, R3, R2, RZ, 0x3c, !PT ;  /* 0x0000000203037212 */ /* 0x000fe400078e3cff */
.L_x_10213:
[----:B------:R-:W-:Y:S05]  /*4690*/  BSYNC B2 ;  /* 0x0000000000027941 */ /* 0x000fea0003800000 */
.L_x_10212:
[----:B------:R-:W5:-:S04]  /*46a0*/  DADD R44, RZ, R8 ;  /* 0x00000000ff2c7229 */ /* 0x000f480000000008 */
[----:B------:R-:W2:-:S04]  /*46b0*/  DFMA R8, RZ, R8, -1 ;  /* 0xbff00000ff08742b */ /* 0x000e880000000008 */
[----:B---3-5:R3:W4:-:S04]  /*46c0*/  DMUL R44, R44, R2 ;  /* 0x000000022c2c7228 */ /* 0x0287080000000000 */
[----:B--2---:R3:W2:-:S06]  /*46d0*/  DMUL R46, R8, R2 ;  /* 0x00000002082e7228 */ /* 0x00468c0000000000 */
.L_x_10201:
[----:B----4-:R-:W-:Y:S05]  /*46e0*/  BSYNC B1 ;  /* 0x0000000000017941 */ /* 0x010fea0003800000 */
.L_x_10200:
        /* <DEDUP_REMOVED lines=48> */
.L_x_10219:
[----:B------:R-:W-:Y:S05]  /*49f0*/  BSYNC B2 ;  /* 0x0000000000027941 */ /* 0x000fea0003800000 */
.L_x_10218:
        /* <DEDUP_REMOVED lines=19> */
.L_x_10221:
[----:B------:R-:W-:Y:S05]  /*4b30*/  BSYNC B2 ;  /* 0x0000000000027941 */ /* 0x000fea0003800000 */
.L_x_10220:
[----:B------:R-:W4:-:S04]  /*4b40*/  DFMA R2, RZ, R8, 1 ;  /* 0x3ff00000ff02742b */ /* 0x000f080000000008 */
[----:B--2---:R-:W2:-:S04]  /*4b50*/  DADD R6, RZ, -R8 ;  /* 0x00000000ff067229 */ /* 0x004e880000000808 */
[----:B---34-:R3:W4:-:S04]  /*4b60*/  DMUL R8, R2, R10 ;  /* 0x0000000a02087228 */ /* 0x0187080000000000 */
[----:B--2---:R3:W2:Y:S01]  /*4b70*/  DMUL R10, R6, R10 ;  /* 0x0000000a060a7228 */ /* 0x0046a20000000000 */
[----:B------:R-:W-:Y:S05]  /*4b80*/  BRA `(.L_x_10215) ;  /* 0x000004b000007947 */ /* 0x000fea0003800000 */
.L_x_10217:
        /* <DEDUP_REMOVED lines=18> */
.L_x_10223:
[----:B------:R-:W-:Y:S05]  /*4cb0*/  BSYNC B2 ;  /* 0x0000000000027941 */ /* 0x000fea0003800000 */
.L_x_10222:
[----:B------:R-:W4:Y:S01]  /*4cc0*/  DADD R2, -RZ, |R18| ;  /* 0x00000000ff027229 */ /* 0x000f220000000512 */
[----:B--2---:R-:W-:Y:S01]  /*4cd0*/  CS2R R6, SRZ ;  /* 0x0000000000067805 */ /* 0x004fe2000001ff00 */
[----:B------:R-:W-:-:S08]  /*4ce0*/  MOV R0, 0x4d10 ;  /* 0x00004d1000007802 */ /* 0x000fd00000000f00 */
[----:B----4-:R-:W-:Y:S02]  /*4cf0*/  IMAD.MOV.U32 R4, RZ, RZ, R2 ;  /* 0x000000ffff047224 */ /* 0x010fe400078e0002 */
[----:B01-3--:R-:W-:Y:S05]  /*4d00*/  CALL.REL.NOINC `($__internal_17_$__cuda_sm20_div_rn_f64_full) ;  /* 0x0000622000007944 */ /* 0x00bfea0003c00000 */
[----:B------:R-:W-:Y:S01]  /*4d10*/  IMAD.MOV.U32 R10, RZ, RZ, R2 ;  /* 0x000000ffff0a7224 */ /* 0x000fe200078e0002 */
[----:B------:R-:W-:Y:S01]  /*4d20*/  MOV R11, R3 ;  /* 0x00000003000b7202 */ /* 0x000fe20000000f00 */
[----:B------:R-:W-:Y:S05]  /*4d30*/  BRA `(.L_x_10215) ;  /* 0x0000030000007947 */ /* 0x000fea0003800000 */
.L_x_10216:
        /* <DEDUP_REMOVED lines=23> */
.L_x_10225:
[----:B------:R-:W-:Y:S05]  /*4eb0*/  BSYNC B2 ;  /* 0x0000000000027941 */ /* 0x000fea0003800000 */
.L_x_10224:
        /* <DEDUP_REMOVED lines=19> */
.L_x_10227:
[----:B------:R-:W-:Y:S05]  /*4ff0*/  BSYNC B2 ;  /* 0x0000000000027941 */ /* 0x000fea0003800000 */
.L_x_10226:
[----:B------:R-:W4:-:S04]  /*5000*/  DADD R2, RZ, R8 ;  /* 0x00000000ff027229 */ /* 0x000f080000000008 */
[----:B--2---:R-:W2:-:S04]  /*5010*/  DFMA R6, RZ, R8, -1 ;  /* 0xbff00000ff06742b */ /* 0x004e880000000008 */
[----:B---34-:R3:W4:-:S04]  /*5020*/  DMUL R8, R2, R10 ;  /* 0x0000000a02087228 */ /* 0x0187080000000000 */
[----:B--2---:R3:W2:-:S06]  /*5030*/  DMUL R10, R6, R10 ;  /* 0x0000000a060a7228 */ /* 0x00468c0000000000 */
.L_x_10215:
[----:B----4-:R-:W-:Y:S05]  /*5040*/  BSYNC B1 ;  /* 0x0000000000017941 */ /* 0x010fea0003800000 */
.L_x_10214:
        /* <DEDUP_REMOVED lines=12> */
.L_x_10115:
        /* <DEDUP_REMOVED lines=123> */
[----:B------:R-:W-:Y:S05]  /*58c0*/  CALL.REL.NOINC `($__internal_17_$__cuda_sm20_div_rn_f64_full) ;  /* 0x0000566000007944 */ /* 0x000fea0003c00000 */
[----:B------:R-:W-:Y:S02]  /*58d0*/  IMAD.MOV.U32 R24, RZ, RZ, R2 ;  /* 0x000000ffff187224 */ /* 0x000fe400078e0002 */
[----:B------:R-:W-:Y:S02]  /*58e0*/  IMAD.MOV.U32 R25, RZ, RZ, R3 ;  /* 0x000000ffff197224 */ /* 0x000fe400078e0003 */
.L_x_10233:
[----:B------:R-:W-:Y:S05]  /*58f0*/  BSYNC B2 ;  /* 0x0000000000027941 */ /* 0x000fea0003800000 */
.L_x_10232:
        /* <DEDUP_REMOVED lines=16> */
[----:B01----:R-:W-:Y:S05]  /*5a00*/  CALL.REL.NOINC `($__internal_16_$__cuda_sm20_dblrcp_rn_slowpath_v3) ;  /* 0x0000527000007944 */ /* 0x003fea0003c00000 */
[----:B------:R-:W-:-:S04]  /*5a10*/  LOP3.LUT R3, R3, R2, RZ, 0x3c, !PT ;  /* 0x0000000203037212 */ /* 0x000fc800078e3cff */
[----:B------:R-:W-:-:S04]  /*5a20*/  LOP3.LUT R2, R3, R2, RZ, 0x3c, !PT ;  /* 0x0000000203027212 */ /* 0x000fc800078e3cff */
[----:B------:R-:W-:Y:S02]  /*5a30*/  LOP3.LUT R3, R3, R2, RZ, 0x3c, !PT ;  /* 0x0000000203037212 */ /* 0x000fe400078e3cff */
.L_x_10235:
[----:B------:R-:W-:Y:S05]  /*5a40*/  BSYNC B2 ;  /* 0x0000000000027941 */ /* 0x000fea0003800000 */
.L_x_10234:
[----:B------:R-:W3:-:S04]  /*5a50*/  DFMA R28, RZ, R24, 1 ;  /* 0x3ff00000ff1c742b */ /* 0x000ec80000000018 */
[----:B------:R-:W4:-:S04]  /*5a60*/  DADD R24, RZ, -R24 ;  /* 0x00000000ff187229 */ /* 0x000f080000000818 */
[----:B--23--:R2:W3:-:S04]  /*5a70*/  DMUL R28, R28, R2 ;  /* 0x000000021c1c7228 */ /* 0x00c4c80000000000 */
[----:B----4-:R2:W4:Y:S01]  /*5a80*/  DMUL R30, R24, R2 ;  /* 0x00000002181e7228 */ /* 0x0105220000000000 */
[----:B------:R-:W-:Y:S05]  /*5a90*/  BRA `(.L_x_10229) ;  /* 0x000004d000007947 */ /* 0x000fea0003800000 */
.L_x_10231:
        /* <DEDUP_REMOVED lines=16> */
[----:B01----:R-:W-:Y:S05]  /*5ba0*/  CALL.REL.NOINC `($__internal_16_$__cuda_sm20_dblrcp_rn_slowpath_v3) ;  /* 0x000050d000007944 */ /* 0x003fea0003c00000 */
[----:B------:R-:W-:Y:S02]  /*5bb0*/  IMAD.MOV.U32 R28, RZ, RZ, R3 ;  /* 0x000000ffff1c7224 */ /* 0x000fe400078e0003 */
[----:B------:R-:W-:Y:S02]  /*5bc0*/  IMAD.MOV.U32 R29, RZ, RZ, R2 ;  /* 0x000000ffff1d7224 */ /* 0x000fe400078e0002 */
.L_x_10237:
[----:B------:R-:W-:Y:S05]  /*5bd0*/  BSYNC B2 ;  /* 0x0000000000027941 */ /* 0x000fea0003800000 */
.L_x_10236:
[----:B------:R-:W2:Y:S01]  /*5be0*/  DADD R2, -RZ, |R22| ;  /* 0x00000000ff027229 */ /* 0x000ea20000000516 */
[----:B0-----:R-:W-:Y:S01]  /*5bf0*/  CS2R R6, SRZ ;  /* 0x0000000000067805 */ /* 0x001fe2000001ff00 */
[----:B------:R-:W-:-:S08]  /*5c00*/  MOV R0, 0x5c30 ;  /* 0x00005c3000007802 */ /* 0x000fd00000000f00 */
[----:B--2---:R-:W-:Y:S02]  /*5c10*/  IMAD.MOV.U32 R4, RZ, RZ, R2 ;  /* 0x000000ffff047224 */ /* 0x004fe400078e0002 */
[----:B-1----:R-:W-:Y:S05]  /*5c20*/  CALL.REL.NOINC `($__internal_17_$__cuda_sm20_div_rn_f64_full) ;  /* 0x0000530000007944 */ /* 0x002fea0003c00000 */
[----:B------:R-:W-:Y:S02]  /*5c30*/  IMAD.MOV.U32 R30, RZ, RZ, R2 ;  /* 0x000000ffff1e7224 */ /* 0x000fe400078e0002 */
[----:B------:R-:W-:Y:S01]  /*5c40*/  IMAD.MOV.U32 R31, RZ, RZ, R3 ;  /* 0x000000ffff1f7224 */ /* 0x000fe200078e0003 */
[----:B------:R-:W-:Y:S05]  /*5c50*/  BRA `(.L_x_10229) ;  /* 0x0000031000007947 */ /* 0x000fea0003800000 */
.L_x_10230:
        /* <DEDUP_REMOVED lines=20> */
[----:B------:R-:W-:Y:S05]  /*5da0*/  CALL.REL.NOINC `($__internal_17_$__cuda_sm20_div_rn_f64_full) ;  /* 0x0000518000007944 */ /* 0x000fea0003c00000 */
[----:B------:R-:W-:Y:S02]  /*5db0*/  IMAD.MOV.U32 R24, RZ, RZ, R2 ;  /* 0x000000ffff187224 */ /* 0x000fe400078e0002 */
[----:B------:R-:W-:Y:S02]  /*5dc0*/  IMAD.MOV.U32 R25, RZ, RZ, R3 ;  /* 0x000000ffff197224 */ /* 0x000fe400078e0003 */
.L_x_10239:
[----:B------:R-:W-:Y:S05]  /*5dd0*/  BSYNC B2 ;  /* 0x0000000000027941 */ /* 0x000fea0003800000 */
.L_x_10238:
        /* <DEDUP_REMOVED lines=20> */
.L_x_10241:
[----:B------:R-:W-:Y:S05]  /*5f20*/  BSYNC B2 ;  /* 0x0000000000027941 */ /* 0x000fea0003800000 */
.L_x_10240:
[----:B------:R-:W3:-:S04]  /*5f30*/  DADD R28, RZ, R24 ;  /* 0x00000000ff1c7229 */ /* 0x000ec80000000018 */
[----:B------:R-:W4:-:S04]  /*5f40*/  DFMA R24, RZ, R24, -1 ;  /* 0xbff00000ff18742b */ /* 0x000f080000000018 */
[----:B--23--:R2:W3:-:S04]  /*5f50*/  DMUL R28, R28, R2 ;  /* 0x000000021c1c7228 */ /* 0x00c4c80000000000 */
[----:B----4-:R2:W4:-:S06]  /*5f60*/  DMUL R30, R24, R2 ;  /* 0x00000002181e7228 */ /* 0x01050c0000000000 */
.L_x_10229:
[----:B---3--:R-:W-:Y:S05]  /*5f70*/  BSYNC B1 ;  /* 0x0000000000017941 */ /* 0x008fea0003800000 */
.L_x_10228:
        /* <DEDUP_REMOVED lines=62> */
[----:B-1--4-:R-:W-:Y:S05]  /*6360*/  CALL.REL.NOINC `($__internal_17_$__cuda_sm20_div_rn_f64_full) ;  /* 0x00004bc000007944 */ /* 0x012fea0003c00000 */
[----:B------:R-:W-:Y:S02]  /*6370*/  IMAD.MOV.U32 R20, RZ, RZ, R2 ;  /* 0x000000ffff147224 */ /* 0x000fe400078e0002 */
[----:B------:R-:W-:Y:S02]  /*6380*/  IMAD.MOV.U32 R21, RZ, RZ, R3 ;  /* 0x000000ffff157224 */ /* 0x000fe400078e0003 */
.L_x_10247:
[----:B------:R-:W-:Y:S05]  /*6390*/  BSYNC B2 ;  /* 0x0000000000027941 */ /* 0x000fea0003800000 */
.L_x_10246:
        /* <DEDUP_REMOVED lines=16> */
[----:B01--4-:R-:W-:Y:S05]  /*64a0*/  CALL.REL.NOINC `($__internal_16_$__cuda_sm20_dblrcp_rn_slowpath_v3) ;  /* 0x000047d000007944 */ /* 0x013fea0003c00000 */
[----:B------:R-:W-:-:S04]  /*64b0*/  LOP3.LUT R3, R3, R2, RZ, 0x3c, !PT ;  /* 0x0000000203037212 */ /* 0x000fc800078e3cff */
[----:B------:R-:W-:-:S04]  /*64c0*/  LOP3.LUT R2, R3, R2, RZ, 0x3c, !PT ;  /* 0x0000000203027212 */ /* 0x000fc800078e3cff */
[----:B------:R-:W-:Y:S02]  /*64d0*/  LOP3.LUT R3, R3, R2, RZ, 0x3c, !PT ;  /* 0x0000000203037212 */ /* 0x000fe400078e3cff */
.L_x_10249:
[----:B------:R-:W-:Y:S05]  /*64e0*/  BSYNC B2 ;  /* 0x0000000000027941 */ /* 0x000fea0003800000 */
.L_x_10248:
[----:B------:R-:W3:-:S04]  /*64f0*/  DFMA R24, RZ, R20, 1 ;  /* 0x3ff00000ff18742b */ /* 0x000ec80000000014 */
[----:B------:R-:W5:-:S04]  /*6500*/  DADD R20, RZ, -R20 ;  /* 0x00000000ff147229 */ /* 0x000f480000000814 */
[----:B--23--:R2:W3:-:S04]  /*6510*/  DMUL R24, R24, R2 ;  /* 0x0000000218187228 */ /* 0x00c4c80000000000 */
[----:B-----5:R2:W0:Y:S01]  /*6520*/  DMUL R26, R20, R2 ;  /* 0x00000002141a7228 */ /* 0x0204220000000000 */
[----:B------:R-:W-:Y:S05]  /*6530*/  BRA `(.L_x_10243) ;  /* 0x000004d000007947 */ /* 0x000fea0003800000 */
.L_x_10245:
        /* <DEDUP_REMOVED lines=16> */
[----:B012-4-:R-:W-:Y:S05]  /*6640*/  CALL.REL.NOINC `($__internal_16_$__cuda_sm20_dblrcp_rn_slowpath_v3) ;  /* 0x0000463000007944 */ /* 0x017fea0003c00000 */
[----:B------:R-:W-:Y:S02]  /*6650*/  IMAD.MOV.U32 R24, RZ, RZ, R3 ;  /* 0x000000ffff187224 */ /* 0x000fe400078e0003 */
[----:B------:R-:W-:Y:S02]  /*6660*/  IMAD.MOV.U32 R25, RZ, RZ, R2 ;  /* 0x000000ffff197224 */ /* 0x000fe400078e0002 */
.L_x_10251:
[----:B------:R-:W-:Y:S05]  /*6670*/  BSYNC B2 ;  /* 0x0000000000027941 */ /* 0x000fea0003800000 */
.L_x_10250:
[----:B------:R-:W3:Y:S01]  /*6680*/  DADD R2, -RZ, |R18| ;  /* 0x00000000ff027229 */ /* 0x000ee20000000512 */
[----:B0-----:R-:W-:Y:S01]  /*6690*/  CS2R R6, SRZ ;  /* 0x0000000000067805 */ /* 0x001fe2000001ff00 */
[----:B------:R-:W-:-:S08]  /*66a0*/  MOV R0, 0x66d0 ;  /* 0x000066d000007802 */ /* 0x000fd00000000f00 */
[----:B---3--:R-:W-:Y:S02]  /*66b0*/  IMAD.MOV.U32 R4, RZ, RZ, R2 ;  /* 0x000000ffff047224 */ /* 0x008fe400078e0002 */
[----:B-12-4-:R-:W-:Y:S05]  /*66c0*/  CALL.REL.NOINC `($__internal_17_$__cuda_sm20_div_rn_f64_full) ;  /* 0x0000486000007944 */ /* 0x016fea0003c00000 */
[----:B------:R-:W-:Y:S02]  /*66d0*/  IMAD.MOV.U32 R26, RZ, RZ, R2 ;  /* 0x000000ffff1a7224 */ /* 0x000fe400078e0002 */
[----:B------:R-:W-:Y:S01]  /*66e0*/  IMAD.MOV.U32 R27, RZ, RZ, R3 ;  /* 0x000000ffff1b7224 */ /* 0x000fe200078e0003 */
[----:B------:R-:W-:Y:S05]  /*66f0*/  BRA `(.L_x_10243) ;  /* 0x0000031000007947 */ /* 0x000fea0003800000 */
.L_x_10244:
        /* <DEDUP_REMOVED lines=20> */
[----:B-1--4-:R-:W-:Y:S05]  /*6840*/  CALL.REL.NOINC `($__internal_17_$__cuda_sm20_div_rn_f64_full) ;  /* 0x000046e000007944 */ /* 0x012fea0003c00000 */
[----:B------:R-:W-:Y:S01]  /*6850*/  IMAD.MOV.U32 R20, RZ, RZ, R2 ;  /* 0x000000ffff147224 */ /* 0x000fe200078e0002 */
[----:B------:R-:W-:Y:S02]  /*6860*/  MOV R21, R3 ;  /* 0x0000000300157202 */ /* 0x000fe40000000f00 */
.L_x_10253:
[----:B------:R-:W-:Y:S05]  /*6870*/  BSYNC B2 ;  /* 0x0000000000027941 */ /* 0x000fea0003800000 */
.L_x_10252:
        /* <DEDUP_REMOVED lines=20> */
.L_x_10255:
[----:B------:R-:W-:Y:S05]  /*69c0*/  BSYNC B2 ;  /* 0x0000000000027941 */ /* 0x000fea0003800000 */
.L_x_10254:
[----:B------:R-:W3:-:S04]  /*69d0*/  DADD R24, RZ, R20 ;  /* 0x00000000ff187229 */ /* 0x000ec80000000014 */
[----:B------:R-:W5:-:S04]  /*69e0*/  DFMA R20, RZ, R20, -1 ;  /* 0xbff00000ff14742b */ /* 0x000f480000000014 */
[----:B--23--:R2:W3:-:S04]  /*69f0*/  DMUL R24, R24, R2 ;  /* 0x0000000218187228 */ /* 0x00c4c80000000000 */
[----:B-----5:R2:W0:-:S06]  /*6a00*/  DMUL R26, R20, R2 ;  /* 0x00000002141a7228 */ /* 0x02040c0000000000 */
.L_x_10243:
[----:B---3--:R-:W-:Y:S05]  /*6a10*/  BSYNC B1 ;  /* 0x0000000000017941 */ /* 0x008fea0003800000 */
.L_x_10242:
        /* <DEDUP_REMOVED lines=61> */
[----:B------:R-:W-:Y:S02]  /*6df0*/  IMAD.MOV.U32 R16, RZ, RZ, R2 ;  /* 0x000000ffff107224 */ /* 0x000fe400078e0002 */
[----:B------:R-:W-:Y:S02]  /*6e00*/  IMAD.MOV.U32 R17, RZ, RZ, R3 ;  /* 0x000000ffff117224 */ /* 0x000fe400078e0003 */
.L_x_10261:
[----:B------:R-:W-:Y:S05]  /*6e10*/  BSYNC B2 ;  /* 0x0000000000027941 */ /* 0x000fea0003800000 */
.L_x_10260:
        /* <DEDUP_REMOVED lines=16> */
[----:B01--4-:R-:W-:Y:S05]  /*6f20*/  CALL.REL.NOINC `($__internal_16_$__cuda_sm20_dblrcp_rn_slowpath_v3) ;  /* 0x00003d5000007944 */ /* 0x013fea0003c00000 */
[----:B------:R-:W-:-:S04]  /*6f30*/  LOP3.LUT R3, R3, R2, RZ, 0x3c, !PT ;  /* 0x0000000203037212 */ /* 0x000fc800078e3cff */
[----:B------:R-:W-:-:S04]  /*6f40*/  LOP3.LUT R2, R3, R2, RZ, 0x3c, !PT ;  /* 0x0000000203027212 */ /* 0x000fc800078e3cff */
[----:B------:R-:W-:Y:S02]  /*6f50*/  LOP3.LUT R3, R3, R2, RZ, 0x3c, !PT ;  /* 0x0000000203037212 */ /* 0x000fe400078e3cff */
.L_x_10263:
[----:B------:R-:W-:Y:S05]  /*6f60*/  BSYNC B2 ;  /* 0x0000000000027941 */ /* 0x000fea0003800000 */
.L_x_10262:
[----:B------:R-:W3:-:S04]  /*6f70*/  DFMA R20, RZ, R16, 1 ;  /* 0x3ff00000ff14742b */ /* 0x000ec80000000010 */
[----:B------:R-:W5:-:S04]  /*6f80*/  DADD R16, RZ, -R16 ;  /* 0x00000000ff107229 */ /* 0x000f480000000810 */
[----:B--23--:R2:W3:-:S04]  /*6f90*/  DMUL R20, R20, R2 ;  /* 0x0000000214147228 */ /* 0x00c4c80000000000 */
[----:B-----5:R2:W0:Y:S01]  /*6fa0*/  DMUL R22, R16, R2 ;  /* 0x0000000210167228 */ /* 0x0204220000000000 */
[----:B------:R-:W-:Y:S05]  /*6fb0*/  BRA `(.L_x_10257) ;  /* 0x000004d000007947 */ /* 0x000fea0003800000 */
.L_x_10259:
        /* <DEDUP_REMOVED lines=19> */
.L_x_10265:
[----:B------:R-:W-:Y:S05]  /*70f0*/  BSYNC B2 ;  /* 0x0000000000027941 */ /* 0x000fea0003800000 */
.L_x_10264:
        /* <DEDUP_REMOVED lines=8> */
.L_x_10258:
        /* <DEDUP_REMOVED lines=23> */
.L_x_10267:
[----:B------:R-:W-:Y:S05]  /*72f0*/  BSYNC B2 ;  /* 0x0000000000027941 */ /* 0x000fea0003800000 */
.L_x_10266:
        /* <DEDUP_REMOVED lines=20> */
.L_x_10269:
[----:B------:R-:W-:Y:S05]  /*7440*/  BSYNC B2 ;  /* 0x0000000000027941 */ /* 0x000fea0003800000 */
.L_x_10268:
[----:B------:R-:W3:-:S04]  /*7450*/  DADD R20, RZ, R16 ;  /* 0x00000000ff147229 */ /* 0x000ec80000000010 */
[----:B------:R-:W5:-:S04]  /*7460*/  DFMA R16, RZ, R16, -1 ;  /* 0xbff00000ff10742b */ /* 0x000f480000000010 */
[----:B--23--:R2:W3:-:S04]  /*7470*/  DMUL R20, R20, R2 ;  /* 0x0000000214147228 */ /* 0x00c4c80000000000 */
[----:B-----5:R2:W0:-:S06]  /*7480*/  DMUL R22, R16, R2 ;  /* 0x0000000210167228 */ /* 0x02040c0000000000 */
.L_x_10257:
[----:B---3--:R-:W-:Y:S05]  /*7490*/  BSYNC B1 ;  /* 0x0000000000017941 */ /* 0x008fea0003800000 */
.L_x_10256:
        /* <DEDUP_REMOVED lines=64> */
.L_x_10275:
[----:B------:R-:W-:Y:S05]  /*78a0*/  BSYNC B2 ;  /* 0x0000000000027941 */ /* 0x000fea0003800000 */
.L_x_10274:
        /* <DEDUP_REMOVED lines=20> */
.L_x_10277:
[----:B------:R-:W-:Y:S05]  /*79f0*/  BSYNC B2 ;  /* 0x0000000000027941 */ /* 0x000fea0003800000 */
.L_x_10276:
[----:B------:R-:W3:-:S04]  /*7a00*/  DFMA R16, RZ, R12, 1 ;  /* 0x3ff00000ff10742b */ /* 0x000ec8000000000c */
[----:B------:R-:W5:-:S04]  /*7a10*/  DADD R12, RZ, -R12 ;  /* 0x00000000ff0c7229 */ /* 0x000f48000000080c */
[----:B--23--:R2:W3:-:S04]  /*7a20*/  DMUL R16, R16, R2 ;  /* 0x0000000210107228 */ /* 0x00c4c80000000000 */
[----:B-----5:R2:W0:Y:S01]  /*7a30*/  DMUL R18, R12, R2 ;  /* 0x000000020c127228 */ /* 0x0204220000000000 */
[----:B------:R-:W-:Y:S05]  /*7a40*/  BRA `(.L_x_10271) ;  /* 0x000004c000007947 */ /* 0x000fea0003800000 */
.L_x_10273:
        /* <DEDUP_REMOVED lines=18> */
.L_x_10279:
[----:B------:R-:W-:Y:S05]  /*7b70*/  BSYNC B2 ;  /* 0x0000000000027941 */ /* 0x000fea0003800000 */
.L_x_10278:
[----:B------:R-:W3:Y:S01]  /*7b80*/  DADD R2, -RZ, |R10| ;  /* 0x00000000ff027229 */ /* 0x000ee2000000050a */
[----:B0-----:R-:W-:Y:S01]  /*7b90*/  CS2R R6, SRZ ;  /* 0x0000000000067805 */ /* 0x001fe2000001ff00 */
[----:B------:R-:W-:-:S08]  /*7ba0*/  MOV R0, 0x7bd0 ;  /* 0x00007bd000007802 */ /* 0x000fd00000000f00 */
[----:B---3--:R-:W-:Y:S02]  /*7bb0*/  MOV R4, R2 ;  /* 0x0000000200047202 */ /* 0x008fe40000000f00 */
[----:B-12-4-:R-:W-:Y:S05]  /*7bc0*/  CALL.REL.NOINC `($__internal_17_$__cuda_sm20_div_rn_f64_full) ;  /* 0x0000336000007944 */ /* 0x016fea0003c00000 */
[----:B------:R-:W-:Y:S02]  /*7bd0*/  IMAD.MOV.U32 R18, RZ, RZ, R2 ;  /* 0x000000ffff127224 */ /* 0x000fe400078e0002 */
[----:B------:R-:W-:Y:S01]  /*7be0*/  IMAD.MOV.U32 R19, RZ, RZ, R3 ;  /* 0x000000ffff137224 */ /* 0x000fe200078e0003 */
[----:B------:R-:W-:Y:S05]  /*7bf0*/  BRA `(.L_x_10271) ;  /* 0x0000031000007947 */ /* 0x000fea0003800000 */
.L_x_10272:
        /* <DEDUP_REMOVED lines=23> */
.L_x_10281:
[----:B------:R-:W-:Y:S05]  /*7d70*/  BSYNC B2 ;  /* 0x0000000000027941 */ /* 0x000fea0003800000 */
.L_x_10280:
        /* <DEDUP_REMOVED lines=20> */
.L_x_10283:
[----:B------:R-:W-:Y:S05]  /*7ec0*/  BSYNC B2 ;  /* 0x0000000000027941 */ /* 0x000fea0003800000 */
.L_x_10282:
[----:B------:R-:W3:-:S04]  /*7ed0*/  DADD R16, RZ, R12 ;  /* 0x00000000ff107229 */ /* 0x000ec8000000000c */
[----:B------:R-:W5:-:S04]  /*7ee0*/  DFMA R12, RZ, R12, -1 ;  /* 0xbff00000ff0c742b */ /* 0x000f48000000000c */
[----:B--23--:R2:W3:-:S04]  /*7ef0*/  DMUL R16, R16, R2 ;  /* 0x0000000210107228 */ /* 0x00c4c80000000000 */
[----:B-----5:R2:W0:-:S06]  /*7f00*/  DMUL R18, R12, R2 ;  /* 0x000000020c127228 */ /* 0x02040c0000000000 */
.L_x_10271:
[----:B---3--:R-:W-:Y:S05]  /*7f10*/  BSYNC B1 ;  /* 0x0000000000017941 */ /* 0x008fea0003800000 */
.L_x_10270:
        /* <DEDUP_REMOVED lines=65> */
.L_x_10289:
[----:B------:R-:W-:Y:S05]  /*8330*/  BSYNC B2 ;  /* 0x0000000000027941 */ /* 0x000fea0003800000 */
.L_x_10288:
        /* <DEDUP_REMOVED lines=20> */
.L_x_10291:
[----:B------:R-:W-:Y:S05]  /*8480*/  BSYNC B2 ;  /* 0x0000000000027941 */ /* 0x000fea0003800000 */
.L_x_10290:
[----:B0-----:R-:W0:-:S04]  /*8490*/  DFMA R12, RZ, R8, 1 ;  /* 0x3ff00000ff0c742b */ /* 0x001e080000000008 */
[----:B------:R-:W3:-:S04]  /*84a0*/  DADD R8, RZ, -R8 ;  /* 0x00000000ff087229 */ /* 0x000ec80000000808 */
[----:B0-2---:R0:W2:-:S04]  /*84b0*/  DMUL R12, R12, R2 ;  /* 0x000000020c0c7228 */ /* 0x0050880000000000 */
[----:B---3--:R0:W3:Y:S01]  /*84c0*/  DMUL R14, R8, R2 ;  /* 0x00000002080e7228 */ /* 0x0080e20000000000 */
[----:B------:R-:W-:Y:S05]  /*84d0*/  BRA `(.L_x_10285) ;  /* 0x000004c000007947 */ /* 0x000fea0003800000 */
.L_x_10287:
        /* <DEDUP_REMOVED lines=18> */
.L_x_10293:
[----:B------:R-:W-:Y:S05]  /*8600*/  BSYNC B2 ;  /* 0x0000000000027941 */ /* 0x000fea0003800000 */
.L_x_10292:
        /* <DEDUP_REMOVED lines=8> */
.L_x_10286:
        /* <DEDUP_REMOVED lines=23> */
.L_x_10295:
[----:B------:R-:W-:Y:S05]  /*8800*/  BSYNC B2 ;  /* 0x0000000000027941 */ /* 0x000fea0003800000 */
.L_x_10294:
        /* <DEDUP_REMOVED lines=20> */
.L_x_10297:
[----:B------:R-:W-:Y:S05]  /*8950*/  BSYNC B2 ;  /* 0x0000000000027941 */ /* 0x000fea0003800000 */
.L_x_10296:
[----:B0-----:R-:W0:-:S04]  /*8960*/  DADD R12, RZ, R8 ;  /* 0x00000000ff0c7229 */ /* 0x001e080000000008 */
[----:B------:R-:W3:-:S04]  /*8970*/  DFMA R8, RZ, R8, -1 ;  /* 0xbff00000ff08742b */ /* 0x000ec80000000008 */
[----:B0-2---:R0:W2:-:S04]  /*8980*/  DMUL R12, R12, R2 ;  /* 0x000000020c0c7228 */ /* 0x0050880000000000 */
[----:B---3--:R0:W3:-:S06]  /*8990*/  DMUL R14, R8, R2 ;  /* 0x00000002080e7228 */ /* 0x0080cc0000000000 */
.L_x_10285:
[----:B--2---:R-:W-:Y:S05]  /*89a0*/  BSYNC B1 ;  /* 0x0000000000017941 */ /* 0x004fea0003800000 */
.L_x_10284:
        /* <DEDUP_REMOVED lines=60> */
[----:B-1-3--:R-:W-:Y:S05]  /*8d70*/  CALL.REL.NOINC `($__internal_17_$__cuda_sm20_div_rn_f64_full) ;  /* 0x000021b000007944 */ /* 0x00afea0003c00000 */
[----:B------:R-:W-:Y:S02]  /*8d80*/  IMAD.MOV.U32 R8, RZ, RZ, R2 ;  /* 0x000000ffff087224 */ /* 0x000fe400078e0002 */
[----:B------:R-:W-:Y:S02]  /*8d90*/  IMAD.MOV.U32 R9, RZ, RZ, R3 ;  /* 0x000000ffff097224 */ /* 0x000fe400078e0003 */
.L_x_10303:
[----:B------:R-:W-:Y:S05]  /*8da0*/  BSYNC B2 ;  /* 0x0000000000027941 */ /* 0x000fea0003800000 */
.L_x_10302:
        /* <DEDUP_REMOVED lines=19> */
.L_x_10305:
[----:B------:R-:W-:Y:S05]  /*8ee0*/  BSYNC B2 ;  /* 0x0000000000027941 */ /* 0x000fea0003800000 */
.L_x_10304:
[----:B------:R-:W4:-:S04]  /*8ef0*/  DFMA R2, RZ, R8, 1 ;  /* 0x3ff00000ff02742b */ /* 0x000f080000000008 */
[----:B0-----:R-:W0:-:S04]  /*8f00*/  DADD R6, RZ, -R8 ;  /* 0x00000000ff067229 */ /* 0x001e080000000808 */
[----:B--2-4-:R2:W4:-:S04]  /*8f10*/  DMUL R8, R2, R10 ;  /* 0x0000000a02087228 */ /* 0x0145080000000000 */
[----:B0-----:R2:W0:Y:S01]  /*8f20*/  DMUL R10, R6, R10 ;  /* 0x0000000a060a7228 */ /* 0x0014220000000000 */
[----:B------:R-:W-:Y:S05]  /*8f30*/  BRA `(.L_x_10299) ;  /* 0x000004b000007947 */ /* 0x000fea0003800000 */
.L_x_10301:
        /* <DEDUP_REMOVED lines=18> */
.L_x_10307:
[----:B------:R-:W-:Y:S05]  /*9060*/  BSYNC B2 ;  /* 0x0000000000027941 */ /* 0x000fea0003800000 */
.L_x_10306:
[----:B------:R-:W4:Y:S01]  /*9070*/  DADD R2, -RZ, |R46| ;  /* 0x00000000ff027229 */ /* 0x000f22000000052e */
[----:B0-----:R-:W-:Y:S01]  /*9080*/  CS2R R6, SRZ ;  /* 0x0000000000067805 */ /* 0x001fe2000001ff00 */
[----:B------:R-:W-:-:S08]  /*9090*/  MOV R0, 0x90c0 ;  /* 0x000090c000007802 */ /* 0x000fd00000000f00 */
[----:B----4-:R-:W-:Y:S02]  /*90a0*/  IMAD.MOV.U32 R4, RZ, RZ, R2 ;  /* 0x000000ffff047224 */ /* 0x010fe400078e0002 */
[----:B-123--:R-:W-:Y:S05]  /*90b0*/  CALL.REL.NOINC `($__internal_17_$__cuda_sm20_div_rn_f64_full) ;  /* 0x00001e7000007944 */ /* 0x00efea0003c00000 */
[----:B------:R-:W-:Y:S02]  /*90c0*/  IMAD.MOV.U32 R10, RZ, RZ, R2 ;  /* 0x000000ffff0a7224 */ /* 0x000fe400078e0002 */
[----:B------:R-:W-:Y:S01]  /*90d0*/  IMAD.MOV.U32 R11, RZ, RZ, R3 ;  /* 0x000000ffff0b7224 */ /* 0x000fe200078e0003 */
[----:B------:R-:W-:Y:S05]  /*90e0*/  BRA `(.L_x_10299) ;  /* 0x0000030000007947 */ /* 0x000fea0003800000 */
.L_x_10300:
        /* <DEDUP_REMOVED lines=20> */
[----:B-1-34-:R-:W-:Y:S05]  /*9230*/  CALL.REL.NOINC `($__internal_17_$__cuda_sm20_div_rn_f64_full) ;  /* 0x00001cf000007944 */ /* 0x01afea0003c00000 */
[----:B------:R-:W-:Y:S01]  /*9240*/  MOV R8, R2 ;  /* 0x0000000200087202 */ /* 0x000fe20000000f00 */
[----:B------:R-:W-:Y:S02]  /*9250*/  IMAD.MOV.U32 R9, RZ, RZ, R3 ;  /* 0x000000ffff097224 */ /* 0x000fe400078e0003 */
.L_x_10309:
[----:B------:R-:W-:Y:S05]  /*9260*/  BSYNC B2 ;  /* 0x0000000000027941 */ /* 0x000fea0003800000 */
.L_x_10308:
        /* <DEDUP_REMOVED lines=16> */
[----:B01234-:R-:W-:Y:S05]  /*9370*/  CALL.REL.NOINC `($__internal_16_$__cuda_sm20_dblrcp_rn_slowpath_v3) ;  /* 0x0000190000007944 */ /* 0x01ffea0003c00000 */
[----:B------:R-:W-:Y:S02]  /*9380*/  IMAD.MOV.U32 R10, RZ, RZ, R3 ;  /* 0x000000ffff0a7224 */ /* 0x000fe400078e0003 */
[----:B------:R-:W-:Y:S02]  /*9390*/  IMAD.MOV.U32 R11, RZ, RZ, R2 ;  /* 0x000000ffff0b7224 */ /* 0x000fe400078e0002 */
.L_x_10311:
[----:B------:R-:W-:Y:S05]  /*93a0*/  BSYNC B2 ;  /* 0x0000000000027941 */ /* 0x000fea0003800000 */
.L_x_10310:
[----:B------:R-:W5:-:S04]  /*93b0*/  DADD R2, RZ, R8 ;  /* 0x00000000ff027229 */ /* 0x000f480000000008 */
[----:B0-----:R-:W0:-:S04]  /*93c0*/  DFMA R6, RZ, R8, -1 ;  /* 0xbff00000ff06742b */ /* 0x001e080000000008 */
[----:B--2--5:R2:W4:-:S04]  /*93d0*/  DMUL R8, R2, R10 ;  /* 0x0000000a02087228 */ /* 0x0245080000000000 */
[----:B0-----:R2:W0:-:S06]  /*93e0*/  DMUL R10, R6, R10 ;  /* 0x0000000a060a7228 */ /* 0x00140c0000000000 */
.L_x_10299:
[----:B----4-:R-:W-:Y:S05]  /*93f0*/  BSYNC B1 ;  /* 0x0000000000017941 */ /* 0x010fea0003800000 */
.L_x_10298:
        /* <DEDUP_REMOVED lines=65> */
.L_x_10317:
[----:B------:R-:W-:Y:S05]  /*9810*/  BSYNC B2 ;  /* 0x0000000000027941 */ /* 0x000fea0003800000 */
.L_x_10316:
        /* <DEDUP_REMOVED lines=20> */
.L_x_10319:
[----:B------:R-:W-:Y:S05]  /*9960*/  BSYNC B2 ;  /* 0x0000000000027941 */ /* 0x000fea0003800000 */
.L_x_10318:
[----:B--2---:R-:W2:-:S04]  /*9970*/  DFMA R6, RZ, R40, 1 ;  /* 0x3ff00000ff06742b */ /* 0x004e880000000028 */
[----:B------:R-:W4:-:S04]  /*9980*/  DADD R42, RZ, -R40 ;  /* 0x00000000ff2a7229 */ /* 0x000f080000000828 */
[----:B--23--:R2:W3:-:S04]  /*9990*/  DMUL R40, R6, R2 ;  /* 0x0000000206287228 */ /* 0x00c4c80000000000 */
[----:B----4-:R2:W4:Y:S01]  /*99a0*/  DMUL R42, R42, R2 ;  /* 0x000000022a2a7228 */ /* 0x0105220000000000 */
[----:B------:R-:W-:Y:S05]  /*99b0*/  BRA `(.L_x_10313) ;  /* 0x000004c000007947 */ /* 0x000fea0003800000 */
.L_x_10315:
        /* <DEDUP_REMOVED lines=18> */
.L_x_10321:
[----:B------:R-:W-:Y:S05]  /*9ae0*/  BSYNC B2 ;  /* 0x0000000000027941 */ /* 0x000fea0003800000 */
.L_x_10320:
        /* <DEDUP_REMOVED lines=8> */
.L_x_10314:
        /* <DEDUP_REMOVED lines=20> */
[----:B01-3--:R-:W-:Y:S05]  /*9cb0*/  CALL.REL.NOINC `($__internal_17_$__cuda_sm20_div_rn_f64_full) ;  /* 0x0000127000007944 */ /* 0x00bfea0003c00000 */
[----:B------:R-:W-:Y:S02]  /*9cc0*/  IMAD.MOV.U32 R40, RZ, RZ, R2 ;  /* 0x000000ffff287224 */ /* 0x000fe400078e0002 */
[----:B------:R-:W-:Y:S02]  /*9cd0*/  IMAD.MOV.U32 R41, RZ, RZ, R3 ;  /* 0x000000ffff297224 */ /* 0x000fe400078e0003 */
.L_x_10323:
[----:B------:R-:W-:Y:S05]  /*9ce0*/  BSYNC B2 ;  /* 0x0000000000027941 */ /* 0x000fea0003800000 */
.L_x_10322:
        /* <DEDUP_REMOVED lines=16> */
[----:B0123--:R-:W-:Y:S05]  /*9df0*/  CALL.REL.NOINC `($__internal_16_$__cuda_sm20_dblrcp_rn_slowpath_v3) ;  /* 0x00000e8000007944 */ /* 0x00ffea0003c00000 */
[----:B------:R-:W-:-:S04]  /*9e00*/  LOP3.LUT R3, R3, R2, RZ, 0x3c, !PT ;  /* 0x0000000203037212 */ /* 0x000fc800078e3cff */
[----:B------:R-:W-:-:S04]  /*9e10*/  LOP3.LUT R2, R3, R2, RZ, 0x3c, !PT ;  /* 0x0000000203027212 */ /* 0x000fc800078e3cff */
[----:B------:R-:W-:Y:S02]  /*9e20*/  LOP3.LUT R3, R3, R2, RZ, 0x3c, !PT ;  /* 0x0000000203037212 */ /* 0x000fe400078e3cff */
.L_x_10325:
[----:B------:R-:W-:Y:S05]  /*9e30*/  BSYNC B2 ;  /* 0x0000000000027941 */ /* 0x000fea0003800000 */
.L_x_10324:
[----:B--2---:R-:W2:-:S04]  /*9e40*/  DADD R6, RZ, R40 ;  /* 0x00000000ff067229 */ /* 0x004e880000000028 */
[----:B------:R-:W5:-:S04]  /*9e50*/  DFMA R42, RZ, R40, -1 ;  /* 0xbff00000ff2a742b */ /* 0x000f480000000028 */
[----:B--2-4-:R2:W4:-:S04]  /*9e60*/  DMUL R40, R6, R2 ;  /* 0x0000000206287228 */ /* 0x0145080000000000 */
[----:B-----5:R2:W3:-:S06]  /*9e70*/  DMUL R42, R42, R2 ;  /* 0x000000022a2a7228 */ /* 0x0204cc0000000000 */
.L_x_10313:
[----:B---34-:R-:W-:Y:S05]  /*9e80*/  BSYNC B1 ;  /* 0x0000000000017941 */ /* 0x018fea0003800000 */
.L_x_10312:
        /* <DEDUP_REMOVED lines=58> */
.L_x_10331:
[----:B------:R-:W-:Y:S05]  /*a230*/  BSYNC B2 ;  /* 0x0000000000027941 */ /* 0x000fea0003800000 */
.L_x_10330:
        /* <DEDUP_REMOVED lines=16> */
[----:B012---:R-:W-:Y:S05]  /*a340*/  CALL.REL.NOINC `($__internal_16_$__cuda_sm20_dblrcp_rn_slowpath_v3) ;  /* 0x0000093000007944 */ /* 0x007fea0003c00000 */
[----:B------:R-:W-:-:S04]  /*a350*/  LOP3.LUT R3, R3, R2, RZ, 0x3c, !PT ;  /* 0x0000000203037212 */ /* 0x000fc800078e3cff */
[----:B------:R-:W-:-:S04]  /*a360*/  LOP3.LUT R2, R3, R2, RZ, 0x3c, !PT ;  /* 0x0000000203027212 */ /* 0x000fc800078e3cff */
[----:B------:R-:W-:Y:S02]  /*a370*/  LOP3.LUT R3, R3, R2, RZ, 0x3c, !PT ;  /* 0x0000000203037212 */ /* 0x000fe400078e3cff */
.L_x_10333:
[----:B------:R-:W-:Y:S05]  /*a380*/  BSYNC B2 ;  /* 0x0000000000027941 */ /* 0x000fea0003800000 */
.L_x_10332:
[----:B------:R-:W4:-:S04]  /*a390*/  DFMA R44, RZ, R36, 1 ;  /* 0x3ff00000ff2c742b */ /* 0x000f080000000024 */
[----:B------:R-:W5:-:S04]  /*a3a0*/  DADD R36, RZ, -R36 ;  /* 0x00000000ff247229 */ /* 0x000f480000000824 */
[----:B---34-:R3:W4:-:S04]  /*a3b0*/  DMUL R44, R44, R2 ;  /* 0x000000022c2c7228 */ /* 0x0187080000000000 */
[----:B-----5:R3:W2:Y:S01]  /*a3c0*/  DMUL R46, R36, R2 ;  /* 0x00000002242e7228 */ /* 0x0206a20000000000 */
[----:B------:R-:W-:Y:S05]  /*a3d0*/  BRA `(.L_x_10327) ;  /* 0x000004c000007947 */ /* 0x000fea0003800000 */
.L_x_10329:
        /* <DEDUP_REMOVED lines=18> */
.L_x_10335:
[----:B------:R-:W-:Y:S05]  /*a500*/  BSYNC B2 ;  /* 0x0000000000027941 */ /* 0x000fea0003800000 */
.L_x_10334:
        /* <DEDUP_REMOVED lines=8> */
.L_x_10328:
        /* <DEDUP_REMOVED lines=23> */
.L_x_10337:
[----:B------:R-:W-:Y:S05]  /*a700*/  BSYNC B2 ;  /* 0x0000000000027941 */ /* 0x000fea0003800000 */
.L_x_10336:
        /* <DEDUP_REMOVED lines=20> */
.L_x_10339:
[----:B------:R-:W-:Y:S05]  /*a850*/  BSYNC B2 ;  /* 0x0000000000027941 */ /* 0x000fea0003800000 */
.L_x_10338:
[----:B------:R-:W4:-:S04]  /*a860*/  DADD R44, RZ, R36 ;  /* 0x00000000ff2c7229 */ /* 0x000f080000000024 */
[----:B------:R-:W5:-:S04]  /*a870*/  DFMA R36, RZ, R36, -1 ;  /* 0xbff00000ff24742b */ /* 0x000f480000000024 */
[----:B---34-:R3:W4:-:S04]  /*a880*/  DMUL R44, R44, R2 ;  /* 0x000000022c2c7228 */ /* 0x0187080000000000 */
[----:B-----5:R3:W2:-:S06]  /*a890*/  DMUL R46, R36, R2 ;  /* 0x00000002242e7228 */ /* 0x02068c0000000000 */
.L_x_10327:
[----:B----4-:R-:W-:Y:S05]  /*a8a0*/  BSYNC B1 ;  /* 0x0000000000017941 */ /* 0x010fea0003800000 */
.L_x_10326:
        /* <DEDUP_REMOVED lines=23> */
.L_x_10342:
[----:B------:R-:W-:-:S13]  /*aa20*/  ISETP.GE.AND P0, PT, R0, R48, PT ;  /* 0x000000300000720c */ /* 0x000fda0003f06270 */
[----:B------:R-:W-:Y:S05]  /*aa30*/  @P0 BRA `(.L_x_10344) ;  /* 0x000000c000000947 */ /* 0x000fea0003800000 */
[----:B---3--:R-:W-:Y:S01]  /*aa40*/  IMAD.IADD R2, R5, 0x1, R0 ;  /* 0x0000000105027824 */ /* 0x008fe200078e0200 */
[----:B------:R-:W-:Y:S01]  /*aa50*/  IADD3 R0, R0, 0x80, RZ ;  /* 0x0000008000007810 */ /* 0x000fe20007ffe0ff */
[----:B------:R-:W-:-:S04]  /*aa60*/  IMAD.MOV.U32 R3, RZ, RZ, 0x10 ;  /* 0x00000010ff037424 */ /* 0x000fc800078e00ff */
[----:B------:R-:W-:-:S05]  /*aa70*/  IMAD.WIDE.U32 R2, R2, R3, c[0x0][0x168] ;  /* 0x00005a0002027625 */ /* 0x000fca00078e0003 */
[----:B------:R3:W-:Y:S02]  /*aa80*/  STG.E.128 [R2.64], R16 ;  /* 0x0000001002007986 */ /* 0x0007e4000c101d04 */
.L_x_10343:
[----:B------:R-:W-:-:S13]  /*aa90*/  ISETP.GE.AND P0, PT, R0, R48, PT ;  /* 0x000000300000720c */ /* 0x000fda0003f06270 */
[----:B------:R-:W-:Y:S05]  /*aaa0*/  @P0 BRA `(.L_x_10345) ;  /* 0x000000d000000947 */ /* 0x000fea0003800000 */
[----:B---3--:R-:W-:Y:S01]  /*aab0*/  IMAD.IADD R2, R5, 0x1, R0 ;  /* 0x0000000105027824 */ /* 0x008fe200078e0200 */
[----:B------:R-:W-:Y:S01]  /*aac0*/  IADD3 R0, R0, 0x80, RZ ;  /* 0x0000008000007810 */ /* 0x000fe20007ffe0ff */
[----:B------:R-:W-:-:S04]  /*aad0*/  IMAD.MOV.U32 R3, RZ, RZ, 0x10 ;  /* 0x00000010ff037424 */ /* 0x000fc800078e00ff */
[----:B------:R-:W-:-:S05]  /*aae0*/  IMAD.WIDE.U32 R2, R2, R3, c[0x0][0x168] ;  /* 0x00005a0002027625 */ /* 0x000fca00078e0003 */
[----:B------:R3:W-:Y:S02]  /*aaf0*/  STG.E.128 [R2.64], R12 ;  /* 0x0000000c02007986 */ /* 0x0007e4000c101d04 */
.L_x_10344:
        /* <DEDUP_REMOVED lines=8> */
.L_x_10345:
[----:B------:R-:W-:Y:S05]  /*ab80*/  BSYNC B1 ;  /* 0x0000000000017941 */ /* 0x000fea0003800000 */
.L_x_10341:
[----:B------:R-:W-:-:S13]  /*ab90*/  ISETP.GE.AND P0, PT, R0, R48, PT ;  /* 0x000000300000720c */ /* 0x000fda0003f06270 */
[----:B0--3--:R-:W-:Y:S01]  /*aba0*/  @!P0 IMAD.IADD R2, R5, 0x1, R0 ;  /* 0x0000000105028824 */ /* 0x009fe200078e0200 */
[----:B------:R-:W-:Y:S01]  /*abb0*/  @!P0 IADD3 R0, R0, 0x80, RZ ;  /* 0x0000008000008810 */ /* 0x000fe20007ffe0ff */
[----:B------:R-:W-:-:S04]  /*abc0*/  @!P0 IMAD.MOV.U32 R3, RZ, RZ, 0x10 ;  /* 0x00000010ff038424 */ /* 0x000fc800078e00ff */
[----:B------:R-:W-:-:S05]  /*abd0*/  @!P0 IMAD.WIDE.U32 R2, R2, R3, c[0x0][0x168] ;  /* 0x00005a0002028625 */ /* 0x000fca00078e0003 */
[----:B------:R0:W-:Y:S02]  /*abe0*/  @!P0 STG.E.128 [R2.64], R40 ;  /* 0x0000002802008986 */ /* 0x0001e4000c101d04 */
.L_x_10346:
[----:B------:R-:W-:Y:S05]  /*abf0*/  BSYNC B0 ;  /* 0x0000000000007941 */ /* 0x000fea0003800000 */
.L_x_10340:
        /* <DEDUP_REMOVED lines=8> */
        .weak           $__internal_16_$__cuda_sm20_dblrcp_rn_slowpath_v3
        .type           $__internal_16_$__cuda_sm20_dblrcp_rn_slowpath_v3,@function
        .size           $__internal_16_$__cuda_sm20_dblrcp_rn_slowpath_v3,($__internal_17_$__cuda_sm20_div_rn_f64_full - $__internal_16_$__cuda_sm20_dblrcp_rn_slowpath_v3)
$__internal_16_$__cuda_sm20_dblrcp_rn_slowpath_v3:
        /* <DEDUP_REMOVED lines=26> */
.L_x_10350:
        /* <DEDUP_REMOVED lines=9> */
.L_x_10348:
[----:B------:R-:W-:Y:S02]  /*aeb0*/  LOP3.LUT R51, R7, 0x80000, RZ, 0xfc, !PT ;  /* 0x0008000007337812 */ /* 0x000fe400078efcff */
[----:B------:R-:W-:Y:S02]  /*aec0*/  MOV R50, R6 ;  /* 0x0000000600327202 */ /* 0x000fe40000000f00 */
.L_x_10349:
[----:B------:R-:W-:Y:S05]  /*aed0*/  BSYNC B0 ;  /* 0x0000000000007941 */ /* 0x000fea0003800000 */
.L_x_10347:
[----:B0-----:R-:W-:Y:S02]  /*aee0*/  IMAD.MOV.U32 R6, RZ, RZ, R0 ;  /* 0x000000ffff067224 */ /* 0x001fe400078e0000 */
[----:B------:R-:W-:Y:S02]  /*aef0*/  IMAD.MOV.U32 R7, RZ, RZ, 0x0 ;  /* 0x00000000ff077424 */ /* 0x000fe400078e00ff */
[----:B-1----:R-:W-:Y:S02]  /*af00*/  IMAD.MOV.U32 R3, RZ, RZ, R50 ;  /* 0x000000ffff037224 */ /* 0x002fe400078e0032 */
[----:B------:R-:W-:Y:S01]  /*af10*/  IMAD.MOV.U32 R2, RZ, RZ, R51 ;  /* 0x000000ffff027224 */ /* 0x000fe200078e0033 */
[----:B------:R-:W-:Y:S06]  /*af20*/  RET.REL.NODEC R6 `(_ZN2at6native29vectorized_elementwise_kernelILi4EZZZNS0_22reciprocal_kernel_cudaERNS_18TensorIteratorBaseEENKUlvE_clEvENKUlvE1_clEvEUlN3c107complexIdEEE_St5arrayIPcLm2EEEEviT0_T1_) ;  /* 0xffff50d006007950 */ /* 0x000fec0003c3ffff */
        .weak           $__internal_17_$__cuda_sm20_div_rn_f64_full
        .type           $__internal_17_$__cuda_sm20_div_rn_f64_full,@function
        .size           $__internal_17_$__cuda_sm20_div_rn_f64_full,(.L_x_18261 - $__internal_17_$__cuda_sm20_div_rn_f64_full)
$__internal_17_$__cuda_sm20_div_rn_f64_full:
        /* <DEDUP_REMOVED lines=73> */
.L_x_10352:
        /* <DEDUP_REMOVED lines=17> */
.L_x_10355:
[----:B------:R-:W-:Y:S01]  /*b4d0*/  LOP3.LUT R2, R51, 0x80000, RZ, 0xfc, !PT ;  /* 0x0008000033027812 */ /* 0x000fe200078efcff */
[----:B0-----:R-:W-:-:S04]  /*b4e0*/  IMAD.MOV.U32 R60, RZ, RZ, R50 ;  /* 0x000000ffff3c7224 */ /* 0x001fc800078e0032 */
[----:B------:R-:W-:Y:S01]  /*b4f0*/  IMAD.MOV.U32 R61, RZ, RZ, R2 ;  /* 0x000000ffff3d7224 */ /* 0x000fe200078e0002 */
[----:B------:R-:W-:Y:S05]  /*b500*/  BRA `(.L_x_10353) ;  /* 0x0000003000007947 */ /* 0x000fea0003800000 */
.L_x_10354:
[----:B------:R-:W-:Y:S01]  /*b510*/  LOP3.LUT R2, R55, 0x80000, RZ, 0xfc, !PT ;  /* 0x0008000037027812 */ /* 0x000fe200078efcff */
[----:B0-----:R-:W-:-:S04]  /*b520*/  IMAD.MOV.U32 R60, RZ, RZ, R54 ;  /* 0x000000ffff3c7224 */ /* 0x001fc800078e0036 */
[----:B------:R-:W-:Y:S02]  /*b530*/  IMAD.MOV.U32 R61, RZ, RZ, R2 ;  /* 0x000000ffff3d7224 */ /* 0x000fe400078e0002 */
.L_x_10353:
[----:B------:R-:W-:Y:S05]  /*b540*/  BSYNC B0 ;  /* 0x0000000000007941 */ /* 0x000fea0003800000 */
.L_x_10351:
[----:B------:R-:W-:Y:S02]  /*b550*/  IMAD.MOV.U32 R6, RZ, RZ, R0 ;  /* 0x000000ffff067224 */ /* 0x000fe400078e0000 */
[----:B------:R-:W-:Y:S02]  /*b560*/  IMAD.MOV.U32 R7, RZ, RZ, 0x0 ;  /* 0x00000000ff077424 */ /* 0x000fe400078e00ff */
[----:B------:R-:W-:Y:S02]  /*b570*/  IMAD.MOV.U32 R2, RZ, RZ, R60 ;  /* 0x000000ffff027224 */ /* 0x000fe400078e003c */
[----:B------:R-:W-:Y:S01]  /*b580*/  IMAD.MOV.U32 R3, RZ, RZ, R61 ;  /* 0x000000ffff037224 */ /* 0x000fe200078e003d */
[----:B------:R-:W-:Y:S06]  /*b590*/  RET.REL.NODEC R6 `(_ZN2at6native29vectorized_elementwise_kernelILi4EZZZNS0_22reciprocal_kernel_cudaERNS_18TensorIteratorBaseEENKUlvE_clEvENKUlvE1_clEvEUlN3c107complexIdEEE_St5arrayIPcLm2EEEEviT0_T1_) ;  /* 0xffff4a6006007950 */ /* 0x000fec0003c3ffff */
.L_x_10356:
        /* <DEDUP_REMOVED lines=14> */
.L_x_18261:


//--------------------- .text._ZN2at6native29vectorized_elementwise_kernelILi8EZZZNS0_22reciprocal_kernel_cudaERNS_18TensorIteratorBaseEENKUlvE_clEvENKUlvE1_clEvEUlN3c107complexIdEEE_St5arrayIPcLm2EEEEviT0_T1_ --------------------------
	.section	.text._ZN2at6native29vectorized_elementwise_kernelILi8EZZZNS0_22reciprocal_kernel_cudaERNS_18TensorIteratorBaseEENKUlvE_clEvENKUlvE1_clEvEUlN3c107complexIdEEE_St5arrayIPcLm2EEEEviT0_T1_,"ax",@progbits
	.sectioninfo	@"SHI_REGISTERS=4"
	.align	128
        .global         _ZN2at6native29vectorized_elementwise_kernelILi8EZZZNS0_22reciprocal_kernel_cudaERNS_18TensorIteratorBaseEENKUlvE_clEvENKUlvE1_clEvEUlN3c107complexIdEEE_St5arrayIPcLm2EEEEviT0_T1_
        .type           _ZN2at6native29vectorized_elementwise_kernelILi8EZZZNS0_22reciprocal_kernel_cudaERNS_18TensorIteratorBaseEENKUlvE_clEvENKUlvE1_clEvEUlN3c107complexIdEEE_St5arrayIPcLm2EEEEviT0_T1_,@function
        .size           _ZN2at6native29vectorized_elementwise_kernelILi8EZZZNS0_22reciprocal_kernel_cudaERNS_18TensorIteratorBaseEENKUlvE_clEvENKUlvE1_clEvEUlN3c107complexIdEEE_St5arrayIPcLm2EEEEviT0_T1_,(.L_x_18379 - _ZN2at6native29vectorized_elementwise_kernelILi8EZZZNS0_22reciprocal_kernel_cudaERNS_18TensorIteratorBaseEENKUlvE_clEvENKUlvE1_clEvEUlN3c107complexIdEEE_St5arrayIPcLm2EEEEviT0_T1_)
        .other          _ZN2at6native29vectorized_elementwise_kernelILi8EZZZNS0_22reciprocal_kernel_cudaERNS_18TensorIteratorBaseEENKUlvE_clEvENKUlvE1_clEvEUlN3c107complexIdEEE_St5arrayIPcLm2EEEEviT0_T1_,@"STO_CUDA_ENTRY STV_DEFAULT"
_ZN2at6native29vectorized_elementwise_kernelILi8EZZZNS0_22reciprocal_kernel_cudaERNS_18TensorIteratorBaseEENKUlvE_clEvENKUlvE1_clEvEUlN3c107complexIdEEE_St5arrayIPcLm2EEEEviT0_T1_:
.text._ZN2at6native29vectorized_elementwise_kernelILi8EZZZNS0_22reciprocal_kernel_cudaERNS_18TensorIteratorBaseEENKUlvE_clEvENKUlvE1_clEvEUlN3c107complexIdEEE_St5arrayIPcLm2EEEEviT0_T1_:
[----:B------:R-:W-:Y:S02]  /*0000*/  MOV R1, c[0x0][0x28] ;  /* 0x00000a0000017a02 */ /* 0x000fe40000000f00 */
[----:B------:R-:W-:Y:S05]  /*0010*/  EXIT ;  /* 0x000000000000794d */ /* 0x000fea0003800000 */
.L_x_10357:
        /* <DEDUP_REMOVED lines=14> */
.L_x_18379:


//--------------------- .text._ZN2at6native18elementwise_kernelILi128ELi4EZNS0_15gpu_kernel_implIZZZNS0_22reciprocal_kernel_cudaERNS_18TensorIteratorBaseEENKUlvE_clEvENKUlvE0_clEvEUlfE_EEvS4_RKT_EUliE_EEviT1_ --------------------------
	.section	.text._ZN2at6native18elementwise_kernelILi128ELi4EZNS0_15gpu_kernel_implIZZZNS0_22reciprocal_kernel_cudaERNS_18TensorIteratorBaseEENKUlvE_clEvENKUlvE0_clEvEUlfE_EEvS4_RKT_EUliE_EEviT1_,"ax",@progbits
	.sectioninfo	@"SHI_REGISTERS=26"
	.align	128
        .global         _ZN2at6native18elementwise_kernelILi128ELi4EZNS0_15gpu_kernel_implIZZZNS0_22reciprocal_kernel_cudaERNS_18TensorIteratorBaseEENKUlvE_clEvENKUlvE0_clEvEUlfE_EEvS4_RKT_EUliE_EEviT1_
        .type           _ZN2at6native18elementwise_kernelILi128ELi4EZNS0_15gpu_kernel_implIZZZNS0_22reciprocal_kernel_cudaERNS_18TensorIteratorBaseEENKUlvE_clEvENKUlvE0_clEvEUlfE_EEvS4_RKT_EUliE_EEviT1_,@function
        .size           _ZN2at6native18elementwise_kernelILi128ELi4EZNS0_15gpu_kernel_implIZZZNS0_22reciprocal_kernel_cudaERNS_18TensorIteratorBaseEENKUlvE_clEvENKUlvE0_clEvEUlfE_EEvS4_RKT_EUliE_EEviT1_,(.L_x_18380 - _ZN2at6native18elementwise_kernelILi128ELi4EZNS0_15gpu_kernel_implIZZZNS0_22reciprocal_kernel_cudaERNS_18TensorIteratorBaseEENKUlvE_clEvENKUlvE0_clEvEUlfE_EEvS4_RKT_EUliE_EEviT1_)
        .other          _ZN2at6native18elementwise_kernelILi128ELi4EZNS0_15gpu_kernel_implIZZZNS0_22reciprocal_kernel_cudaERNS_18TensorIteratorBaseEENKUlvE_clEvENKUlvE0_clEvEUlfE_EEvS4_RKT_EUliE_EEviT1_,@"STO_CUDA_ENTRY STV_DEFAULT"
_ZN2at6native18elementwise_kernelILi128ELi4EZNS0_15gpu_kernel_implIZZZNS0_22reciprocal_kernel_cudaERNS_18TensorIteratorBaseEENKUlvE_clEvENKUlvE0_clEvEUlfE_EEvS4_RKT_EUliE_EEviT1_:
.text._ZN2at6native18elementwise_kernelILi128ELi4EZNS0_15gpu_kernel_implIZZZNS0_22reciprocal_kernel_cudaERNS_18TensorIteratorBaseEENKUlvE_clEvENKUlvE0_clEvEUlfE_EEvS4_RKT_EUliE_EEviT1_:
        /* <DEDUP_REMOVED lines=236> */
.L_x_10360:
        /* <DEDUP_REMOVED lines=20> */
.L_x_10365:
[----:B------:R-:W2:Y:S02]  /*1000*/  LDG.E.U8 R0, [R2.64] ;  /* 0x0000002402007981 */ /* 0x000ea4000c1e1100 */
[----:B--2---:R-:W0:Y:S01]  /*1010*/  I2F.U16 R0, R0 ;  /* 0x0000000000007306 */ /* 0x004e220000101000 */
[----:B------:R-:W-:Y:S05]  /*1020*/  BRA `(.L_x_10367) ;  /* 0x00000ca000007947 */ /* 0x000fea0003800000 */
.L_x_10364:
        /* <DEDUP_REMOVED lines=9> */
.L_x_10369:
[----:B------:R-:W2:Y:S02]  /*10c0*/  LDG.E R0, [R2.64] ;  /* 0x0000002402007981 */ /* 0x000ea4000c1e1900 */
[----:B--2---:R-:W0:Y:S01]  /*10d0*/  I2F R0, R0 ;  /* 0x0000000000007306 */ /* 0x004e220000201400 */
[----:B------:R-:W-:Y:S05]  /*10e0*/  BRA `(.L_x_10367) ;  /* 0x00000be000007947 */ /* 0x000fea0003800000 */
.L_x_10368:
[----:B------:R-:W2:Y:S02]  /*10f0*/  LDG.E.U16 R0, [R2.64] ;  /* 0x0000002402007981 */ /* 0x000ea4000c1e1500 */
[----:B--2---:R-:W0:Y:S01]  /*1100*/  I2F.S16 R0, R0 ;  /* 0x0000000000007306 */ /* 0x004e220000101400 */
[----:B------:R-:W-:Y:S05]  /*1110*/  BRA `(.L_x_10367) ;  /* 0x00000bb000007947 */ /* 0x000fea0003800000 */
.L_x_10363:
        /* <DEDUP_REMOVED lines=8> */
.L_x_10371:
[----:B------:R-:W2:Y:S02]  /*11a0*/  LDG.E.U16 R0, [R2.64] ;  /* 0x0000002402007981 */ /* 0x000ea4000c1e1500 */
[----:B--2---:R-:W-:Y:S01]  /*11b0*/  HADD2.F32 R0, -RZ, R0.H0_H0 ;  /* 0x20000000ff007230 */ /* 0x004fe20000004100 */
[----:B------:R-:W-:Y:S05]  /*11c0*/  BRA `(.L_x_10367) ;  /* 0x00000b0000007947 */ /* 0x000fea0003800000 */
.L_x_10370:
        /* <DEDUP_REMOVED lines=8> */
.L_x_10373:
[----:B------:R-:W2:Y:S02]  /*1250*/  LDG.E.U16 R0, [R2.64] ;  /* 0x0000002402007981 */ /* 0x000ea4000c1e1500 */
[----:B--2---:R-:W-:Y:S01]  /*1260*/  HADD2.F32 R0, -RZ, R0.H0_H0 ;  /* 0x20000000ff007230 */ /* 0x004fe20000004100 */
[----:B------:R-:W-:Y:S05]  /*1270*/  BRA `(.L_x_10367) ;  /* 0x00000a5000007947 */ /* 0x000fea0003800000 */
.L_x_10372:
[----:B------:R-:W2:Y:S02]  /*1280*/  LDG.E.64 R2, [R2.64] ;  /* 0x0000002402027981 */ /* 0x000ea4000c1e1b00 */
[----:B--2---:R-:W0:Y:S01]  /*1290*/  F2F.F32.F64 R0, R2 ;  /* 0x0000000200007310 */ /* 0x004e220000301000 */
[----:B------:R-:W0:-:S14]  /*12a0*/  DSETP.GEU.AND P0, PT, |R2|, c[0x2][0x0], PT ;  /* 0x008000000200762a */ /* 0x000e1c0003f0e200 */
[----:B0-----:R-:W-:Y:S01]  /*12b0*/  @!P0 FMUL R0, R0, 1.175494350822287508e-38 ;  /* 0x0080000000008820 */ /* 0x001fe20000400000 */
[----:B------:R-:W-:Y:S05]  /*12c0*/  BRA `(.L_x_10367) ;  /* 0x00000a0000007947 */ /* 0x000fea0003800000 */
.L_x_10362:
        /* <DEDUP_REMOVED lines=12> */
.L_x_10376:
[----:B------:R-:W2:Y:S02]  /*1390*/  LDG.E.64 R2, [R2.64] ;  /* 0x0000002402027981 */ /* 0x000ea4000c1e1b00 */
[----:B--2---:R-:W0:Y:S01]  /*13a0*/  F2F.F32.F64 R0, R2 ;  /* 0x0000000200007310 */ /* 0x004e220000301000 */
[----:B------:R-:W0:-:S14]  /*13b0*/  DSETP.GEU.AND P0, PT, |R2|, c[0x2][0x0], PT ;  /* 0x008000000200762a */ /* 0x000e1c0003f0e200 */
[----:B0-----:R-:W-:Y:S01]  /*13c0*/  @!P0 FMUL R0, R0, 1.175494350822287508e-38 ;  /* 0x0080000000008820 */ /* 0x001fe20000400000 */
[----:B------:R-:W-:Y:S05]  /*13d0*/  BRA `(.L_x_10367) ;  /* 0x000008f000007947 */ /* 0x000fea0003800000 */
.L_x_10375:
        /* <DEDUP_REMOVED lines=26> */
.L_x_10378:
        /* <DEDUP_REMOVED lines=13> */
.L_x_10377:
[----:B------:R-:W2:Y:S02]  /*1650*/  LDG.E.U16 R0, [R2.64] ;  /* 0x0000002402007981 */ /* 0x000ea4000c1e1500 */
[----:B--2---:R-:W-:Y:S01]  /*1660*/  PRMT R0, RZ, 0x5410, R0 ;  /* 0x00005410ff007816 */ /* 0x004fe20000000000 */
[----:B------:R-:W-:Y:S05]  /*1670*/  BRA `(.L_x_10367) ;  /* 0x0000065000007947 */ /* 0x000fea0003800000 */
.L_x_10374:
        /* <DEDUP_REMOVED lines=11> */
.L_x_10381:
        /* <DEDUP_REMOVED lines=20> */
.L_x_10383:
[----:B------:R-:W-:Y:S05]  /*1870*/  BSYNC B0 ;  /* 0x0000000000007941 */ /* 0x000fea0003800000 */
.L_x_10382:
[----:B------:R-:W-:Y:S01]  /*1880*/  LEA R3, R0, 0x3b800000, 0x17 ;  /* 0x3b80000000037811 */ /* 0x000fe200078eb8ff */
[----:B------:R-:W-:-:S05]  /*1890*/  IMAD.SHL.U32 R0, R2, 0x100000, RZ ;  /* 0x0010000002007824 */ /* 0x000fca00078e00ff */
[----:B------:R-:W-:Y:S01]  /*18a0*/  LOP3.LUT R0, R3, R0, R4, 0xfe, !PT ;  /* 0x0000000003007212 */ /* 0x000fe200078efe04 */
[----:B------:R-:W-:Y:S05]  /*18b0*/  BRA `(.L_x_10367) ;  /* 0x0000041000007947 */ /* 0x000fea0003800000 */
.L_x_10380:
        /* <DEDUP_REMOVED lines=20> */
.L_x_10385:
[----:B------:R-:W-:Y:S05]  /*1a00*/  BSYNC B0 ;  /* 0x0000000000007941 */ /* 0x000fea0003800000 */
.L_x_10384:
[----:B------:R-:W-:Y:S01]  /*1a10*/  LEA R3, R0, 0x37800000, 0x17 ;  /* 0x3780000000037811 */ /* 0x000fe200078eb8ff */
[----:B------:R-:W-:-:S05]  /*1a20*/  IMAD.SHL.U32 R0, R2, 0x200000, RZ ;  /* 0x0020000002007824 */ /* 0x000fca00078e00ff */
[----:B------:R-:W-:Y:S01]  /*1a30*/  LOP3.LUT R0, R3, R0, R4, 0xfe, !PT ;  /* 0x0000000003007212 */ /* 0x000fe200078efe04 */
[----:B------:R-:W-:Y:S05]  /*1a40*/  BRA `(.L_x_10367) ;  /* 0x0000028000007947 */ /* 0x000fea0003800000 */
.L_x_10379:
        /* <DEDUP_REMOVED lines=14> */
.L_x_10366:
        /* <DEDUP_REMOVED lines=21> */
.L_x_10387:
[----:B------:R-:W2:Y:S02]  /*1c80*/  LDG.E.64 R2, [R2.64] ;  /* 0x0000002402027981 */ /* 0x000ea4000c1e1b00 */
[----:B--2---:R0:W1:Y:S01]  /*1c90*/  I2F.U64 R0, R2 ;  /* 0x0000000200007312 */ /* 0x0040620000301000 */
[----:B------:R-:W-:Y:S05]  /*1ca0*/  BRA `(.L_x_10367) ;  /* 0x0000002000007947 */ /* 0x000fea0003800000 */
.L_x_10386:
[----:B------:R-:W2:Y:S02]  /*1cb0*/  LDG.E R0, [R2.64] ;  /* 0x0000002402007981 */ /* 0x000ea4000c1e1900 */
[----:B--2---:R-:W0:Y:S02]  /*1cc0*/  I2F.U32 R0, R0 ;  /* 0x0000000000007306 */ /* 0x004e240000201000 */
.L_x_10367:
[----:B------:R-:W-:Y:S05]  /*1cd0*/  BSYNC B6 ;  /* 0x0000000000067941 */ /* 0x000fea0003800000 */
.L_x_10361:
[----:B------:R-:W2:Y:S01]  /*1ce0*/  LDC.U8 R4, c[0x0][0x371] ;  /* 0x0000dc40ff047b82 */ /* 0x000ea20000000000 */
[----:B01---5:R0:W1:Y:S01]  /*1cf0*/  MUFU.RCP R2, R0 ;  /* 0x0000000000027308 */ /* 0x0230620000001000 */
        /* <DEDUP_REMOVED lines=14> */
.L_x_10391:
[----:B------:R-:W0:Y:S02]  /*1de0*/  F2I.S64.TRUNC R2, R2 ;  /* 0x0000000200027311 */ /* 0x000e24000020d900 */
[----:B0-----:R-:W-:-:S05]  /*1df0*/  IMAD.MOV.U32 R5, RZ, RZ, R2 ;  /* 0x000000ffff057224 */ /* 0x001fca00078e0002 */
[----:B------:R0:W-:Y:S01]  /*1e00*/  STG.E.U8 [R16.64], R5 ;  /* 0x0000000510007986 */ /* 0x0001e2000c101124 */
[----:B------:R-:W-:Y:S05]  /*1e10*/  BRA `(.L_x_10393) ;  /* 0x00000d3000007947 */ /* 0x000fea0003800000 */
.L_x_10390:
        /* <DEDUP_REMOVED lines=9> */
.L_x_10395:
[----:B------:R-:W0:Y:S02]  /*1eb0*/  F2I.FTZ.TRUNC.NTZ R3, R2 ;  /* 0x0000000200037305 */ /* 0x000e24000021f100 */
[----:B0-----:R0:W-:Y:S01]  /*1ec0*/  STG.E [R16.64], R3 ;  /* 0x0000000310007986 */ /* 0x0011e2000c101924 */
[----:B------:R-:W-:Y:S05]  /*1ed0*/  BRA `(.L_x_10393) ;  /* 0x00000c7000007947 */ /* 0x000fea0003800000 */
.L_x_10394:
[----:B------:R-:W0:Y:S02]  /*1ee0*/  F2I.FTZ.TRUNC.NTZ R3, R2 ;  /* 0x0000000200037305 */ /* 0x000e24000021f100 */
[----:B0-----:R0:W-:Y:S01]  /*1ef0*/  STG.E.U16 [R16.64], R3 ;  /* 0x0000000310007986 */ /* 0x0011e2000c101524 */
[----:B------:R-:W-:Y:S05]  /*1f00*/  BRA `(.L_x_10393) ;  /* 0x00000c4000007947 */ /* 0x000fea0003800000 */
.L_x_10389:
        /* <DEDUP_REMOVED lines=8> */
.L_x_10397:
[----:B------:R-:W-:-:S05]  /*1f90*/  F2FP.PACK_AB R2, RZ, R2 ;  /* 0x00000002ff02723e */ /* 0x000fca00000000ff */
[----:B------:R0:W-:Y:S01]  /*1fa0*/  STG.E.U16 [R16.64], R2 ;  /* 0x0000000210007986 */ /* 0x0001e2000c101524 */
[----:B------:R-:W-:Y:S05]  /*1fb0*/  BRA `(.L_x_10393) ;  /* 0x00000b9000007947 */ /* 0x000fea0003800000 */
.L_x_10396:
        /* <DEDUP_REMOVED lines=9> */
.L_x_10399:
[----:B------:R-:W-:-:S04]  /*2050*/  F2FP.PACK_AB R3, RZ, R2 ;  /* 0x00000002ff03723e */ /* 0x000fc800000000ff */
[----:B------:R-:W-:-:S05]  /*2060*/  PRMT R3, R3, 0x5410, RZ ;  /* 0x0000541003037816 */ /* 0x000fca00000000ff */
[----:B------:R0:W-:Y:S01]  /*2070*/  STG.E [R16.64], R3 ;  /* 0x0000000310007986 */ /* 0x0001e2000c101924 */
[----:B------:R-:W-:Y:S05]  /*2080*/  BRA `(.L_x_10393) ;  /* 0x00000ac000007947 */ /* 0x000fea0003800000 */
.L_x_10398:
[----:B------:R-:W-:-:S06]  /*2090*/  FMUL.FTZ R2, R2, 1 ;  /* 0x3f80000002027820 */ /* 0x000fcc0000410000 */
[----:B------:R-:W0:Y:S02]  /*20a0*/  F2F.F64.F32 R2, R2 ;  /* 0x0000000200027310 */ /* 0x000e240000201800 */
[----:B0-----:R0:W-:Y:S01]  /*20b0*/  STG.E.64 [R16.64], R2 ;  /* 0x0000000210007986 */ /* 0x0011e2000c101b24 */
[----:B------:R-:W-:Y:S05]  /*20c0*/  BRA `(.L_x_10393) ;  /* 0x00000a8000007947 */ /* 0x000fea0003800000 */
.L_x_10388:
        /* <DEDUP_REMOVED lines=12> */
.L_x_10402:
[----:B------:R-:W-:Y:S01]  /*2190*/  FMUL.FTZ R4, R2, 1 ;  /* 0x3f80000002047820 */ /* 0x000fe20000410000 */
[----:B------:R-:W-:-:S05]  /*21a0*/  CS2R R6, SRZ ;  /* 0x0000000000067805 */ /* 0x000fca000001ff00 */
[----:B------:R-:W0:Y:S02]  /*21b0*/  F2F.F64.F32 R4, R4 ;  /* 0x0000000400047310 */ /* 0x000e240000201800 */
[----:B0-----:R0:W-:Y:S01]  /*21c0*/  STG.E.128 [R16.64], R4 ;  /* 0x0000000410007986 */ /* 0x0011e2000c101d24 */
[----:B------:R-:W-:Y:S05]  /*21d0*/  BRA `(.L_x_10393) ;  /* 0x0000097000007947 */ /* 0x000fea0003800000 */
.L_x_10401:
        /* <DEDUP_REMOVED lines=20> */
.L_x_10406:
[----:B------:R-:W-:Y:S05]  /*2320*/  BSYNC B0 ;  /* 0x0000000000007941 */ /* 0x000fea0003800000 */
.L_x_10405:
[----:B------:R-:W-:-:S05]  /*2330*/  LOP3.LUT R5, R0, R5, RZ, 0xfc, !PT ;  /* 0x0000000500057212 */ /* 0x000fca00078efcff */
[----:B------:R0:W-:Y:S01]  /*2340*/  STG.E.U8 [R16.64], R5 ;  /* 0x0000000510007986 */ /* 0x0001e2000c101124 */
[----:B------:R-:W-:Y:S05]  /*2350*/  BRA `(.L_x_10393) ;  /* 0x000007f000007947 */ /* 0x000fea0003800000 */
.L_x_10404:
        /* <DEDUP_REMOVED lines=12> */
.L_x_10408:
[----:B------:R-:W-:Y:S01]  /*2420*/  IMAD.MOV.U32 R0, RZ, RZ, 0x7f ;  /* 0x0000007fff007424 */ /* 0x000fe200078e00ff */
[----:B------:R-:W-:-:S04]  /*2430*/  ISETP.GT.U32.AND P0, PT, R4, 0x7f800000, PT ;  /* 0x7f8000000400780c */ /* 0x000fc80003f04070 */
[----:B------:R-:W-:-:S04]  /*2440*/  SEL R0, R0, 0x7c, P0 ;  /* 0x0000007c00007807 */ /* 0x000fc80000000000 */
.L_x_10409:
[----:B------:R-:W-:Y:S05]  /*2450*/  BSYNC B0 ;  /* 0x0000000000007941 */ /* 0x000fea0003800000 */
.L_x_10407:
[----:B------:R-:W-:-:S04]  /*2460*/  LOP3.LUT R2, R2, 0x80000000, RZ, 0xc0, !PT ;  /* 0x8000000002027812 */ /* 0x000fc800078ec0ff */
[----:B------:R-:W-:-:S04]  /*2470*/  SHF.R.U32.HI R3, RZ, 0x18, R2 ;  /* 0x00000018ff037819 */ /* 0x000fc80000011602 */
[----:B------:R-:W-:-:S05]  /*2480*/  LOP3.LUT R3, R0, R3, RZ, 0xfc, !PT ;  /* 0x0000000300037212 */ /* 0x000fca00078efcff */
[----:B------:R0:W-:Y:S01]  /*2490*/  STG.E.U8 [R16.64], R3 ;  /* 0x0000000310007986 */ /* 0x0001e2000c101124 */
[----:B------:R-:W-:Y:S05]  /*24a0*/  BRA `(.L_x_10393) ;  /* 0x000006a000007947 */ /* 0x000fea0003800000 */
.L_x_10403:
[----:B------:R-:W-:-:S05]  /*24b0*/  F2FP.BF16.PACK_AB R2, RZ, R2 ;  /* 0x00000002ff02723e */ /* 0x000fca00000010ff */
[----:B------:R0:W-:Y:S01]  /*24c0*/  STG.E.U16 [R16.64], R2 ;  /* 0x0000000210007986 */ /* 0x0001e2000c101524 */
[----:B------:R-:W-:Y:S05]  /*24d0*/  BRA `(.L_x_10393) ;  /* 0x0000067000007947 */ /* 0x000fea0003800000 */
.L_x_10400:
        /* <DEDUP_REMOVED lines=11> */
.L_x_10412:
        /* <DEDUP_REMOVED lines=16> */
.L_x_10415:
[----:B------:R-:W-:-:S04]  /*2690*/  LOP3.LUT R2, R2, 0x80000000, RZ, 0xc0, !PT ;  /* 0x8000000002027812 */ /* 0x000fc800078ec0ff */
[----:B------:R-:W-:-:S04]  /*26a0*/  SHF.R.U32.HI R3, RZ, 0x18, R2 ;  /* 0x00000018ff037819 */ /* 0x000fc80000011602 */
[----:B------:R-:W-:-:S04]  /*26b0*/  LOP3.LUT R0, R0, R3, RZ, 0xfc, !PT ;  /* 0x0000000300007212 */ /* 0x000fc800078efcff */
[----:B------:R-:W-:Y:S02]  /*26c0*/  PRMT R8, R0, 0x7610, R8 ;  /* 0x0000761000087816 */ /* 0x000fe40000000008 */
.L_x_10414:
[----:B------:R-:W-:Y:S05]  /*26d0*/  BSYNC B0 ;  /* 0x0000000000007941 */ /* 0x000fea0003800000 */
.L_x_10413:
[----:B------:R0:W-:Y:S01]  /*26e0*/  STG.E.U8 [R16.64], R8 ;  /* 0x0000000810007986 */ /* 0x0001e2000c101124 */
[----:B------:R-:W-:Y:S05]  /*26f0*/  BRA `(.L_x_10393) ;  /* 0x0000045000007947 */ /* 0x000fea0003800000 */
.L_x_10411:
        /* <DEDUP_REMOVED lines=16> */
.L_x_10418:
[----:B------:R-:W-:-:S04]  /*2800*/  LOP3.LUT R2, R2, 0x80000000, RZ, 0xc0, !PT ;  /* 0x8000000002027812 */ /* 0x000fc800078ec0ff */
[----:B------:R-:W-:-:S04]  /*2810*/  SHF.R.U32.HI R3, RZ, 0x18, R2 ;  /* 0x00000018ff037819 */ /* 0x000fc80000011602 */
[----:B------:R-:W-:-:S04]  /*2820*/  LOP3.LUT R0, R0, R3, RZ, 0xfc, !PT ;  /* 0x0000000300007212 */ /* 0x000fc800078efcff */
[----:B------:R-:W-:Y:S02]  /*2830*/  PRMT R8, R0, 0x7610, R8 ;  /* 0x0000761000087816 */ /* 0x000fe40000000008 */
.L_x_10417:
[----:B------:R-:W-:Y:S05]  /*2840*/  BSYNC B0 ;  /* 0x0000000000007941 */ /* 0x000fea0003800000 */
.L_x_10416:
[----:B------:R0:W-:Y:S01]  /*2850*/  STG.E.U8 [R16.64], R8 ;  /* 0x0000000810007986 */ /* 0x0001e2000c101124 */
[----:B------:R-:W-:Y:S05]  /*2860*/  BRA `(.L_x_10393) ;  /* 0x000002e000007947 */ /* 0x000fea0003800000 */
.L_x_10410:
        /* <DEDUP_REMOVED lines=21> */
.L_x_10392:
        /* <DEDUP_REMOVED lines=20> */
.L_x_10420:
[----:B------:R-:W0:Y:S02]  /*2b00*/  F2I.U64.TRUNC R2, R2 ;  /* 0x0000000200027311 */ /* 0x000e24000020d800 */
[----:B0-----:R0:W-:Y:S01]  /*2b10*/  STG.E.64 [R16.64], R2 ;  /* 0x0000000210007986 */ /* 0x0011e2000c101b24 */
[----:B------:R-:W-:Y:S05]  /*2b20*/  BRA `(.L_x_10393) ;  /* 0x0000002000007947 */ /* 0x000fea0003800000 */
.L_x_10419:
[----:B------:R-:W0:Y:S02]  /*2b30*/  F2I.FTZ.U32.TRUNC.NTZ R3, R2 ;  /* 0x0000000200037305 */ /* 0x000e24000021f000 */
[----:B0-----:R0:W-:Y:S02]  /*2b40*/  STG.E [R16.64], R3 ;  /* 0x0000000310007986 */ /* 0x0011e4000c101924 */
.L_x_10393:
[----:B------:R-:W-:-:S05]  /*2b50*/  IMAD R18, R18, 0x200, R23 ;  /* 0x0000020012127824 */ /* 0x000fca00078e0217 */
[----:B------:R-:W-:Y:S02]  /*2b60*/  IADD3 R19, R18, 0x80, RZ ;  /* 0x0000008012137810 */ /* 0x000fe40007ffe0ff */
.L_x_10359:
[----:B------:R-:W-:Y:S05]  /*2b70*/  BSYNC B7 ;  /* 0x0000000000077941 */ /* 0x000fea0003800000 */
.L_x_10358:
        /* <DEDUP_REMOVED lines=231> */
.L_x_10423:
        /* <DEDUP_REMOVED lines=20> */
.L_x_10428:
[----:B------:R-:W2:Y:S02]  /*3b30*/  LDG.E.U8 R0, [R2.64] ;  /* 0x0000002402007981 */ /* 0x000ea4000c1e1100 */
[----:B--2---:R-:W0:Y:S01]  /*3b40*/  I2F.U16 R0, R0 ;  /* 0x0000000000007306 */ /* 0x004e220000101000 */
[----:B------:R-:W-:Y:S05]  /*3b50*/  BRA `(.L_x_10430) ;  /* 0x00000ca000007947 */ /* 0x000fea0003800000 */
.L_x_10427:
        /* <DEDUP_REMOVED lines=9> */
.L_x_10432:
[----:B------:R-:W2:Y:S02]  /*3bf0*/  LDG.E R0, [R2.64] ;  /* 0x0000002402007981 */ /* 0x000ea4000c1e1900 */
[----:B--2---:R-:W0:Y:S01]  /*3c00*/  I2F R0, R0 ;  /* 0x0000000000007306 */ /* 0x004e220000201400 */
[----:B------:R-:W-:Y:S05]  /*3c10*/  BRA `(.L_x_10430) ;  /* 0x00000be000007947 */ /* 0x000fea0003800000 */
.L_x_10431:
[----:B------:R-:W2:Y:S02]  /*3c20*/  LDG.E.U16 R0, [R2.64] ;  /* 0x0000002402007981 */ /* 0x000ea4000c1e1500 */
[----:B--2---:R-:W0:Y:S01]  /*3c30*/  I2F.S16 R0, R0 ;  /* 0x0000000000007306 */ /* 0x004e220000101400 */
[----:B------:R-:W-:Y:S05]  /*3c40*/  BRA `(.L_x_10430) ;  /* 0x00000bb000007947 */ /* 0x000fea0003800000 */
.L_x_10426:
        /* <DEDUP_REMOVED lines=8> */
.L_x_10434:
[----:B------:R-:W2:Y:S02]  /*3cd0*/  LDG.E.U16 R0, [R2.64] ;  /* 0x0000002402007981 */ /* 0x000ea4000c1e1500 */
[----:B--2---:R-:W-:Y:S01]  /*3ce0*/  HADD2.F32 R0, -RZ, R0.H0_H0 ;  /* 0x20000000ff007230 */ /* 0x004fe20000004100 */
[----:B------:R-:W-:Y:S05]  /*3cf0*/  BRA `(.L_x_10430) ;  /* 0x00000b0000007947 */ /* 0x000fea0003800000 */
.L_x_10433:
        /* <DEDUP_REMOVED lines=8> */
.L_x_10436:
[----:B------:R-:W2:Y:S02]  /*3d80*/  LDG.E.U16 R0, [R2.64] ;  /* 0x0000002402007981 */ /* 0x000ea4000c1e1500 */
[----:B--2---:R-:W-:Y:S01]  /*3d90*/  HADD2.F32 R0, -RZ, R0.H0_H0 ;  /* 0x20000000ff007230 */ /* 0x004fe20000004100 */
[----:B------:R-:W-:Y:S05]  /*3da0*/  BRA `(.L_x_10430) ;  /* 0x00000a5000007947 */ /* 0x000fea0003800000 */
.L_x_10435:
[----:B------:R-:W2:Y:S02]  /*3db0*/  LDG.E.64 R2, [R2.64] ;  /* 0x0000002402027981 */ /* 0x000ea4000c1e1b00 */
[----:B--2---:R-:W0:Y:S01]  /*3dc0*/  F2F.F32.F64 R0, R2 ;  /* 0x0000000200007310 */ /* 0x004e220000301000 */
[----:B------:R-:W0:-:S14]  /*3dd0*/  DSETP.GEU.AND P0, PT, |R2|, c[0x2][0x0], PT ;  /* 0x008000000200762a */ /* 0x000e1c0003f0e200 */
[----:B0-----:R-:W-:Y:S01]  /*3de0*/  @!P0 FMUL R0, R0, 1.175494350822287508e-38 ;  /* 0x0080000000008820 */ /* 0x001fe20000400000 */
[----:B------:R-:W-:Y:S05]  /*3df0*/  BRA `(.L_x_10430) ;  /* 0x00000a0000007947 */ /* 0x000fea0003800000 */
.L_x_10425:
        /* <DEDUP_REMOVED lines=12> */
.L_x_10439:
[----:B------:R-:W2:Y:S02]  /*3ec0*/  LDG.E.64 R2, [R2.64] ;  /* 0x0000002402027981 */ /* 0x000ea4000c1e1b00 */
[----:B--2---:R-:W0:Y:S01]  /*3ed0*/  F2F.F32.F64 R0, R2 ;  /* 0x0000000200007310 */ /* 0x004e220000301000 */
[----:B------:R-:W0:-:S14]  /*3ee0*/  DSETP.GEU.AND P0, PT, |R2|, c[0x2][0x0], PT ;  /* 0x008000000200762a */ /* 0x000e1c0003f0e200 */
[----:B0-----:R-:W-:Y:S01]  /*3ef0*/  @!P0 FMUL R0, R0, 1.175494350822287508e-38 ;  /* 0x0080000000008820 */ /* 0x001fe20000400000 */
[----:B------:R-:W-:Y:S05]  /*3f00*/  BRA `(.L_x_10430) ;  /* 0x000008f000007947 */ /* 0x000fea0003800000 */
.L_x_10438:
        /* <DEDUP_REMOVED lines=26> */
.L_x_10441:
        /* <DEDUP_REMOVED lines=13> */
.L_x_10440:
[----:B------:R-:W2:Y:S02]  /*4180*/  LDG.E.U16 R0, [R2.64] ;  /* 0x0000002402007981 */ /* 0x000ea4000c1e1500 */
[----:B--2---:R-:W-:Y:S01]  /*4190*/  PRMT R0, RZ, 0x5410, R0 ;  /* 0x00005410ff007816 */ /* 0x004fe20000000000 */
[----:B------:R-:W-:Y:S05]  /*41a0*/  BRA `(.L_x_10430) ;  /* 0x0000065000007947 */ /* 0x000fea0003800000 */
.L_x_10437:
        /* <DEDUP_REMOVED lines=11> */
.L_x_10444:
        /* <DEDUP_REMOVED lines=20> */
.L_x_10446:
[----:B------:R-:W-:Y:S05]  /*43a0*/  BSYNC B0 ;  /* 0x0000000000007941 */ /* 0x000fea0003800000 */
.L_x_10445:
[----:B------:R-:W-:Y:S01]  /*43b0*/  LEA R3, R0, 0x3b800000, 0x17 ;  /* 0x3b80000000037811 */ /* 0x000fe200078eb8ff */
[----:B------:R-:W-:-:S05]  /*43c0*/  IMAD.SHL.U32 R0, R2, 0x100000, RZ ;  /* 0x0010000002007824 */ /* 0x000fca00078e00ff */
[----:B------:R-:W-:Y:S01]  /*43d0*/  LOP3.LUT R0, R3, R0, R4, 0xfe, !PT ;  /* 0x0000000003007212 */ /* 0x000fe200078efe04 */
[----:B------:R-:W-:Y:S05]  /*43e0*/  BRA `(.L_x_10430) ;  /* 0x0000041000007947 */ /* 0x000fea0003800000 */
.L_x_10443:
        /* <DEDUP_REMOVED lines=20> */
.L_x_10448:
[----:B------:R-:W-:Y:S05]  /*4530*/  BSYNC B0 ;  /* 0x0000000000007941 */ /* 0x000fea0003800000 */
.L_x_10447:
[----:B------:R-:W-:Y:S01]  /*4540*/  LEA R3, R0, 0x37800000, 0x17 ;  /* 0x3780000000037811 */ /* 0x000fe200078eb8ff */
[----:B------:R-:W-:-:S05]  /*4550*/  IMAD.SHL.U32 R0, R2, 0x200000, RZ ;  /* 0x0020000002007824 */ /* 0x000fca00078e00ff */
[----:B------:R-:W-:Y:S01]  /*4560*/  LOP3.LUT R0, R3, R0, R4, 0xfe, !PT ;  /* 0x0000000003007212 */ /* 0x000fe200078efe04 */
[----:B------:R-:W-:Y:S05]  /*4570*/  BRA `(.L_x_10430) ;  /* 0x0000028000007947 */ /* 0x000fea0003800000 */
.L_x_10442:
        /* <DEDUP_REMOVED lines=14> */
.L_x_10429:
        /* <DEDUP_REMOVED lines=21> */
.L_x_10450:
[----:B------:R-:W2:Y:S02]  /*47b0*/  LDG.E.64 R2, [R2.64] ;  /* 0x0000002402027981 */ /* 0x000ea4000c1e1b00 */
[----:B--2---:R0:W1:Y:S01]  /*47c0*/  I2F.U64 R0, R2 ;  /* 0x0000000200007312 */ /* 0x0040620000301000 */
[----:B------:R-:W-:Y:S05]  /*47d0*/  BRA `(.L_x_10430) ;  /* 0x0000002000007947 */ /* 0x000fea0003800000 */
.L_x_10449:
[----:B------:R-:W2:Y:S02]  /*47e0*/  LDG.E R0, [R2.64] ;  /* 0x0000002402007981 */ /* 0x000ea4000c1e1900 */
[----:B--2---:R-:W0:Y:S02]  /*47f0*/  I2F.U32 R0, R0 ;  /* 0x0000000000007306 */ /* 0x004e240000201000 */
.L_x_10430:
[----:B------:R-:W-:Y:S05]  /*4800*/  BSYNC B6 ;  /* 0x0000000000067941 */ /* 0x000fea0003800000 */
.L_x_10424:
        /* <DEDUP_REMOVED lines=16> */
.L_x_10454:
[----:B------:R-:W0:Y:S02]  /*4910*/  F2I.S64.TRUNC R2, R2 ;  /* 0x0000000200027311 */ /* 0x000e24000020d900 */
[----:B0-----:R-:W-:-:S05]  /*4920*/  IMAD.MOV.U32 R5, RZ, RZ, R2 ;  /* 0x000000ffff057224 */ /* 0x001fca00078e0002 */
[----:B------:R0:W-:Y:S01]  /*4930*/  STG.E.U8 [R16.64], R5 ;  /* 0x0000000510007986 */ /* 0x0001e2000c101124 */
[----:B------:R-:W-:Y:S05]  /*4940*/  BRA `(.L_x_10456) ;  /* 0x00000d3000007947 */ /* 0x000fea0003800000 */
.L_x_10453:
        /* <DEDUP_REMOVED lines=9> */
.L_x_10458:
[----:B------:R-:W0:Y:S02]  /*49e0*/  F2I.FTZ.TRUNC.NTZ R3, R2 ;  /* 0x0000000200037305 */ /* 0x000e24000021f100 */
[----:B0-----:R0:W-:Y:S01]  /*49f0*/  STG.E [R16.64], R3 ;  /* 0x0000000310007986 */ /* 0x0011e2000c101924 */
[----:B------:R-:W-:Y:S05]  /*4a00*/  BRA `(.L_x_10456) ;  /* 0x00000c7000007947 */ /* 0x000fea0003800000 */
.L_x_10457:
[----:B------:R-:W0:Y:S02]  /*4a10*/  F2I.FTZ.TRUNC.NTZ R3, R2 ;  /* 0x0000000200037305 */ /* 0x000e24000021f100 */
[----:B0-----:R0:W-:Y:S01]  /*4a20*/  STG.E.U16 [R16.64], R3 ;  /* 0x0000000310007986 */ /* 0x0011e2000c101524 */
[----:B------:R-:W-:Y:S05]  /*4a30*/  BRA `(.L_x_10456) ;  /* 0x00000c4000007947 */ /* 0x000fea0003800000 */
.L_x_10452:
        /* <DEDUP_REMOVED lines=8> */
.L_x_10460:
[----:B------:R-:W-:-:S05]  /*4ac0*/  F2FP.PACK_AB R2, RZ, R2 ;  /* 0x00000002ff02723e */ /* 0x000fca00000000ff */
[----:B------:R0:W-:Y:S01]  /*4ad0*/  STG.E.U16 [R16.64], R2 ;  /* 0x0000000210007986 */ /* 0x0001e2000c101524 */
[----:B------:R-:W-:Y:S05]  /*4ae0*/  BRA `(.L_x_10456) ;  /* 0x00000b9000007947 */ /* 0x000fea0003800000 */
.L_x_10459:
        /* <DEDUP_REMOVED lines=9> */
.L_x_10462:
[----:B------:R-:W-:-:S04]  /*4b80*/  F2FP.PACK_AB R3, RZ, R2 ;  /* 0x00000002ff03723e */ /* 0x000fc800000000ff */
[----:B------:R-:W-:-:S05]  /*4b90*/  PRMT R3, R3, 0x5410, RZ ;  /* 0x0000541003037816 */ /* 0x000fca00000000ff */
[----:B------:R0:W-:Y:S01]  /*4ba0*/  STG.E [R16.64], R3 ;  /* 0x0000000310007986 */ /* 0x0001e2000c101924 */
[----:B------:R-:W-:Y:S05]  /*4bb0*/  BRA `(.L_x_10456) ;  /* 0x00000ac000007947 */ /* 0x000fea0003800000 */
.L_x_10461:
[----:B------:R-:W-:-:S06]  /*4bc0*/  FMUL.FTZ R2, R2, 1 ;  /* 0x3f80000002027820 */ /* 0x000fcc0000410000 */
[----:B------:R-:W0:Y:S02]  /*4bd0*/  F2F.F64.F32 R2, R2 ;  /* 0x0000000200027310 */ /* 0x000e240000201800 */
[----:B0-----:R0:W-:Y:S01]  /*4be0*/  STG.E.64 [R16.64], R2 ;  /* 0x0000000210007986 */ /* 0x0011e2000c101b24 */
[----:B------:R-:W-:Y:S05]  /*4bf0*/  BRA `(.L_x_10456) ;  /* 0x00000a8000007947 */ /* 0x000fea0003800000 */
.L_x_10451:
        /* <DEDUP_REMOVED lines=12> */
.L_x_10465:
[----:B------:R-:W-:Y:S01]  /*4cc0*/  FMUL.FTZ R4, R2, 1 ;  /* 0x3f80000002047820 */ /* 0x000fe20000410000 */
[----:B------:R-:W-:-:S05]  /*4cd0*/  CS2R R6, SRZ ;  /* 0x0000000000067805 */ /* 0x000fca000001ff00 */
[----:B------:R-:W0:Y:S02]  /*4ce0*/  F2F.F64.F32 R4, R4 ;  /* 0x0000000400047310 */ /* 0x000e240000201800 */
[----:B0-----:R0:W-:Y:S01]  /*4cf0*/  STG.E.128 [R16.64], R4 ;  /* 0x0000000410007986 */ /* 0x0011e2000c101d24 */
[----:B------:R-:W-:Y:S05]  /*4d00*/  BRA `(.L_x_10456) ;  /* 0x0000097000007947 */ /* 0x000fea0003800000 */
.L_x_10464:
        /* <DEDUP_REMOVED lines=20> */
.L_x_10469:
[----:B------:R-:W-:Y:S05]  /*4e50*/  BSYNC B0 ;  /* 0x0000000000007941 */ /* 0x000fea0003800000 */
.L_x_10468:
[----:B------:R-:W-:-:S05]  /*4e60*/  LOP3.LUT R5, R0, R5, RZ, 0xfc, !PT ;  /* 0x0000000500057212 */ /* 0x000fca00078efcff */
[----:B------:R0:W-:Y:S01]  /*4e70*/  STG.E.U8 [R16.64], R5 ;  /* 0x0000000510007986 */ /* 0x0001e2000c101124 */
[----:B------:R-:W-:Y:S05]  /*4e80*/  BRA `(.L_x_10456) ;  /* 0x000007f000007947 */ /* 0x000fea0003800000 */
.L_x_10467:
        /* <DEDUP_REMOVED lines=12> */
.L_x_10471:
[----:B------:R-:W-:Y:S01]  /*4f50*/  IMAD.MOV.U32 R0, RZ, RZ, 0x7f ;  /* 0x0000007fff007424 */ /* 0x000fe200078e00ff */
[----:B------:R-:W-:-:S04]  /*4f60*/  ISETP.GT.U32.AND P0, PT, R4, 0x7f800000, PT ;  /* 0x7f8000000400780c */ /* 0x000fc80003f04070 */
[----:B------:R-:W-:-:S04]  /*4f70*/  SEL R0, R0, 0x7c, P0 ;  /* 0x0000007c00007807 */ /* 0x000fc80000000000 */
.L_x_10472:
[----:B------:R-:W-:Y:S05]  /*4f80*/  BSYNC B0 ;  /* 0x0000000000007941 */ /* 0x000fea0003800000 */
.L_x_10470:
[----:B------:R-:W-:-:S04]  /*4f90*/  LOP3.LUT R2, R2, 0x80000000, RZ, 0xc0, !PT ;  /* 0x8000000002027812 */ /* 0x000fc800078ec0ff */
[----:B------:R-:W-:-:S04]  /*4fa0*/  SHF.R.U32.HI R3, RZ, 0x18, R2 ;  /* 0x00000018ff037819 */ /* 0x000fc80000011602 */
[----:B------:R-:W-:-:S05]  /*4fb0*/  LOP3.LUT R3, R0, R3, RZ, 0xfc, !PT ;  /* 0x0000000300037212 */ /* 0x000fca00078efcff */
[----:B------:R0:W-:Y:S01]  /*4fc0*/  STG.E.U8 [R16.64], R3 ;  /* 0x0000000310007986 */ /* 0x0001e2000c101124 */
[----:B------:R-:W-:Y:S05]  /*4fd0*/  BRA `(.L_x_10456) ;  /* 0x000006a000007947 */ /* 0x000fea0003800000 */
.L_x_10466:
[----:B------:R-:W-:-:S05]  /*4fe0*/  F2FP.BF16.PACK_AB R2, RZ, R2 ;  /* 0x00000002ff02723e */ /* 0x000fca00000010ff */
[----:B------:R0:W-:Y:S01]  /*4ff0*/  STG.E.U16 [R16.64], R2 ;  /* 0x0000000210007986 */ /* 0x0001e2000c101524 */
[----:B------:R-:W-:Y:S05]  /*5000*/  BRA `(.L_x_10456) ;  /* 0x0000067000007947 */ /* 0x000fea0003800000 */
.L_x_10463:
        /* <DEDUP_REMOVED lines=11> */
.L_x_10475:
        /* <DEDUP_REMOVED lines=16> */
.L_x_10478:
[----:B------:R-:W-:-:S04]  /*51c0*/  LOP3.LUT R2, R2, 0x80000000, RZ, 0xc0, !PT ;  /* 0x8000000002027812 */ /* 0x000fc800078ec0ff */
[----:B------:R-:W-:-:S04]  /*51d0*/  SHF.R.U32.HI R3, RZ, 0x18, R2 ;  /* 0x00000018ff037819 */ /* 0x000fc80000011602 */
[----:B------:R-:W-:-:S04]  /*51e0*/  LOP3.LUT R0, R0, R3, RZ, 0xfc, !PT ;  /* 0x0000000300007212 */ /* 0x000fc800078efcff */
[----:B------:R-:W-:Y:S02]  /*51f0*/  PRMT R8, R0, 0x7610, R8 ;  /* 0x0000761000087816 */ /* 0x000fe40000000008 */
.L_x_10477:
[----:B------:R-:W-:Y:S05]  /*5200*/  BSYNC B0 ;  /* 0x0000000000007941 */ /* 0x000fea0003800000 */
.L_x_10476:
[----:B------:R0:W-:Y:S01]  /*5210*/  STG.E.U8 [R16.64], R8 ;  /* 0x0000000810007986 */ /* 0x0001e2000c101124 */
[----:B------:R-:W-:Y:S05]  /*5220*/  BRA `(.L_x_10456) ;  /* 0x0000045000007947 */ /* 0x000fea0003800000 */
.L_x_10474:
        /* <DEDUP_REMOVED lines=16> */
.L_x_10481:
[----:B------:R-:W-:-:S04]  /*5330*/  LOP3.LUT R2, R2, 0x80000000, RZ, 0xc0, !PT ;  /* 0x8000000002027812 */ /* 0x000fc800078ec0ff */
[----:B------:R-:W-:-:S04]  /*5340*/  SHF.R.U32.HI R3, RZ, 0x18, R2 ;  /* 0x00000018ff037819 */ /* 0x000fc80000011602 */
[----:B------:R-:W-:-:S04]  /*5350*/  LOP3.LUT R0, R0, R3, RZ, 0xfc, !PT ;  /* 0x0000000300007212 */ /* 0x000fc800078efcff */
[----:B------:R-:W-:Y:S02]  /*5360*/  PRMT R8, R0, 0x7610, R8 ;  /* 0x0000761000087816 */ /* 0x000fe40000000008 */
.L_x_10480:
[----:B------:R-:W-:Y:S05]  /*5370*/  BSYNC B0 ;  /* 0x0000000000007941 */ /* 0x000fea0003800000 */
.L_x_10479:
[----:B------:R0:W-:Y:S01]  /*5380*/  STG.E.U8 [R16.64], R8 ;  /* 0x0000000810007986 */ /* 0x0001e2000c101124 */
[----:B------:R-:W-:Y:S05]  /*5390*/  BRA `(.L_x_10456) ;  /* 0x000002e000007947 */ /* 0x000fea0003800000 */
.L_x_10473:
        /* <DEDUP_REMOVED lines=21> */
.L_x_10455:
        /* <DEDUP_REMOVED lines=20> */
.L_x_10483:
[----:B------:R-:W0:Y:S02]  /*5630*/  F2I.U64.TRUNC R2, R2 ;  /* 0x0000000200027311 */ /* 0x000e24000020d800 */
[----:B0-----:R0:W-:Y:S01]  /*5640*/  STG.E.64 [R16.64], R2 ;  /* 0x0000000210007986 */ /* 0x0011e2000c101b24 */
[----:B------:R-:W-:Y:S05]  /*5650*/  BRA `(.L_x_10456) ;  /* 0x0000002000007947 */ /* 0x000fea0003800000 */
.L_x_10482:
[----:B------:R-:W0:Y:S02]  /*5660*/  F2I.FTZ.U32.TRUNC.NTZ R3, R2 ;  /* 0x0000000200037305 */ /* 0x000e24000021f000 */
[----:B0-----:R0:W-:Y:S02]  /*5670*/  STG.E [R16.64], R3 ;  /* 0x0000000310007986 */ /* 0x0011e4000c101924 */
.L_x_10456:
        /* <DEDUP_REMOVED lines=231> */
.L_x_10484:
        /* <DEDUP_REMOVED lines=20> */
.L_x_10489:
[----:B------:R-:W2:Y:S02]  /*6630*/  LDG.E.U8 R0, [R2.64] ;  /* 0x0000002402007981 */ /* 0x000ea4000c1e1100 */
[----:B--2---:R-:W0:Y:S01]  /*6640*/  I2F.U16 R0, R0 ;  /* 0x0000000000007306 */ /* 0x004e220000101000 */
[----:B------:R-:W-:Y:S05]  /*6650*/  BRA `(.L_x_10491) ;  /* 0x00000ca000007947 */ /* 0x000fea0003800000 */
.L_x_10488:
        /* <DEDUP_REMOVED lines=9> */
.L_x_10493:
[----:B------:R-:W2:Y:S02]  /*66f0*/  LDG.E R0, [R2.64] ;  /* 0x0000002402007981 */ /* 0x000ea4000c1e1900 */
[----:B--2---:R-:W0:Y:S01]  /*6700*/  I2F R0, R0 ;  /* 0x0000000000007306 */ /* 0x004e220000201400 */
[----:B------:R-:W-:Y:S05]  /*6710*/  BRA `(.L_x_10491) ;  /* 0x00000be000007947 */ /* 0x000fea0003800000 */
.L_x_10492:
[----:B------:R-:W2:Y:S02]  /*6720*/  LDG.E.U16 R0, [R2.64] ;  /* 0x0000002402007981 */ /* 0x000ea4000c1e1500 */
[----:B--2---:R-:W0:Y:S01]  /*6730*/  I2F.S16 R0, R0 ;  /* 0x0000000000007306 */ /* 0x004e220000101400 */
[----:B------:R-:W-:Y:S05]  /*6740*/  BRA `(.L_x_10491) ;  /* 0x00000bb000007947 */ /* 0x000fea0003800000 */
.L_x_10487:
        /* <DEDUP_REMOVED lines=8> */
.L_x_10495:
[----:B------:R-:W2:Y:S02]  /*67d0*/  LDG.E.U16 R0, [R2.64] ;  /* 0x0000002402007981 */ /* 0x000ea4000c1e1500 */
[----:B--2---:R-:W-:Y:S01]  /*67e0*/  HADD2.F32 R0, -RZ, R0.H0_H0 ;  /* 0x20000000ff007230 */ /* 0x004fe20000004100 */
[----:B------:R-:W-:Y:S05]  /*67f0*/  BRA `(.L_x_10491) ;  /* 0x00000b0000007947 */ /* 0x000fea0003800000 */
.L_x_10494:
        /* <DEDUP_REMOVED lines=8> */
.L_x_10497:
[----:B------:R-:W2:Y:S02]  /*6880*/  LDG.E.U16 R0, [R2.64] ;  /* 0x0000002402007981 */ /* 0x000ea4000c1e1500 */
[----:B--2---:R-:W-:Y:S01]  /*6890*/  HADD2.F32 R0, -RZ, R0.H0_H0 ;  /* 0x20000000ff007230 */ /* 0x004fe20000004100 */
[----:B------:R-:W-:Y:S05]  /*68a0*/  BRA `(.L_x_10491) ;  /* 0x00000a5000007947 */ /* 0x000fea0003800000 */
.L_x_10496:
[----:B------:R-:W2:Y:S02]  /*68b0*/  LDG.E.64 R2, [R2.64] ;  /* 0x0000002402027981 */ /* 0x000ea4000c1e1b00 */
[----:B--2---:R-:W0:Y:S01]  /*68c0*/  F2F.F32.F64 R0, R2 ;  /* 0x0000000200007310 */ /* 0x004e220000301000 */
[----:B------:R-:W0:-:S14]  /*68d0*/  DSETP.GEU.AND P0, PT, |R2|, c[0x2][0x0], PT ;  /* 0x008000000200762a */ /* 0x000e1c0003f0e200 */
[----:B0-----:R-:W-:Y:S01]  /*68e0*/  @!P0 FMUL R0, R0, 1.175494350822287508e-38 ;  /* 0x0080000000008820 */ /* 0x001fe20000400000 */
[----:B------:R-:W-:Y:S05]  /*68f0*/  BRA `(.L_x_10491) ;  /* 0x00000a0000007947 */ /* 0x000fea0003800000 */
.L_x_10486:
        /* <DEDUP_REMOVED lines=12> */
.L_x_10500:
[----:B------:R-:W2:Y:S02]  /*69c0*/  LDG.E.64 R2, [R2.64] ;  /* 0x0000002402027981 */ /* 0x000ea4000c1e1b00 */
[----:B--2---:R-:W0:Y:S01]  /*69d0*/  F2F.F32.F64 R0, R2 ;  /* 0x0000000200007310 */ /* 0x004e220000301000 */
[----:B------:R-:W0:-:S14]  /*69e0*/  DSETP.GEU.AND P0, PT, |R2|, c[0x2][0x0], PT ;  /* 0x008000000200762a */ /* 0x000e1c0003f0e200 */
[----:B0-----:R-:W-:Y:S01]  /*69f0*/  @!P0 FMUL R0, R0, 1.175494350822287508e-38 ;  /* 0x0080000000008820 */ /* 0x001fe20000400000 */
[----:B------:R-:W-:Y:S05]  /*6a00*/  BRA `(.L_x_10491) ;  /* 0x000008f000007947 */ /* 0x000fea0003800000 */
.L_x_10499:
        /* <DEDUP_REMOVED lines=26> */
.L_x_10502:
        /* <DEDUP_REMOVED lines=13> */
.L_x_10501:
[----:B------:R-:W2:Y:S02]  /*6c80*/  LDG.E.U16 R0, [R2.64] ;  /* 0x0000002402007981 */ /* 0x000ea4000c1e1500 */
[----:B--2---:R-:W-:Y:S01]  /*6c90*/  PRMT R0, RZ, 0x5410, R0 ;  /* 0x00005410ff007816 */ /* 0x004fe20000000000 */
[----:B------:R-:W-:Y:S05]  /*6ca0*/  BRA `(.L_x_10491) ;  /* 0x0000065000007947 */ /* 0x000fea0003800000 */
.L_x_10498:
        /* <DEDUP_REMOVED lines=11> */
.L_x_10505:
        /* <DEDUP_REMOVED lines=20> */
.L_x_10507:
[----:B------:R-:W-:Y:S05]  /*6ea0*/  BSYNC B0 ;  /* 0x0000000000007941 */ /* 0x000fea0003800000 */
.L_x_10506:
[----:B------:R-:W-:Y:S01]  /*6eb0*/  LEA R3, R0, 0x3b800000, 0x17 ;  /* 0x3b80000000037811 */ /* 0x000fe200078eb8ff */
[----:B------:R-:W-:-:S05]  /*6ec0*/  IMAD.SHL.U32 R0, R2, 0x100000, RZ ;  /* 0x0010000002007824 */ /* 0x000fca00078e00ff */
[----:B------:R-:W-:Y:S01]  /*6ed0*/  LOP3.LUT R0, R3, R0, R4, 0xfe, !PT ;  /* 0x0000000003007212 */ /* 0x000fe200078efe04 */
[----:B------:R-:W-:Y:S05]  /*6ee0*/  BRA `(.L_x_10491) ;  /* 0x0000041000007947 */ /* 0x000fea0003800000 */
.L_x_10504:
        /* <DEDUP_REMOVED lines=20> */
.L_x_10509:
[----:B------:R-:W-:Y:S05]  /*7030*/  BSYNC B0 ;  /* 0x0000000000007941 */ /* 0x000fea0003800000 */
.L_x_10508:
[----:B------:R-:W-:Y:S01]  /*7040*/  LEA R3, R0, 0x37800000, 0x17 ;  /* 0x3780000000037811 */ /* 0x000fe200078eb8ff */
[----:B------:R-:W-:-:S05]  /*7050*/  IMAD.SHL.U32 R0, R2, 0x200000, RZ ;  /* 0x0020000002007824 */ /* 0x000fca00078e00ff */
[----:B------:R-:W-:Y:S01]  /*7060*/  LOP3.LUT R0, R3, R0, R4, 0xfe, !PT ;  /* 0x0000000003007212 */ /* 0x000fe200078efe04 */
[----:B------:R-:W-:Y:S05]  /*7070*/  BRA `(.L_x_10491) ;  /* 0x0000028000007947 */ /* 0x000fea0003800000 */
.L_x_10503:
        /* <DEDUP_REMOVED lines=14> */
.L_x_10490:
        /* <DEDUP_REMOVED lines=21> */
.L_x_10511:
[----:B------:R-:W2:Y:S02]  /*72b0*/  LDG.E.64 R2, [R2.64] ;  /* 0x0000002402027981 */ /* 0x000ea4000c1e1b00 */
[----:B--2---:R0:W1:Y:S01]  /*72c0*/  I2F.U64 R0, R2 ;  /* 0x0000000200007312 */ /* 0x0040620000301000 */
[----:B------:R-:W-:Y:S05]  /*72d0*/  BRA `(.L_x_10491) ;  /* 0x0000002000007947 */ /* 0x000fea0003800000 */
.L_x_10510:
[----:B------:R-:W2:Y:S02]  /*72e0*/  LDG.E R0, [R2.64] ;  /* 0x0000002402007981 */ /* 0x000ea4000c1e1900 */
[----:B--2---:R-:W0:Y:S02]  /*72f0*/  I2F.U32 R0, R0 ;  /* 0x0000000000007306 */ /* 0x004e240000201000 */
.L_x_10491:
[----:B------:R-:W-:Y:S05]  /*7300*/  BSYNC B6 ;  /* 0x0000000000067941 */ /* 0x000fea0003800000 */
.L_x_10485:
        /* <DEDUP_REMOVED lines=16> */
.L_x_10515:
[----:B------:R-:W0:Y:S02]  /*7410*/  F2I.S64.TRUNC R2, R2 ;  /* 0x0000000200027311 */ /* 0x000e24000020d900 */
[----:B0-----:R-:W-:-:S05]  /*7420*/  IMAD.MOV.U32 R5, RZ, RZ, R2 ;  /* 0x000000ffff057224 */ /* 0x001fca00078e0002 */
[----:B------:R0:W-:Y:S01]  /*7430*/  STG.E.U8 [R16.64], R5 ;  /* 0x0000000510007986 */ /* 0x0001e2000c101124 */
[----:B------:R-:W-:Y:S05]  /*7440*/  BRA `(.L_x_10517) ;  /* 0x00000d3000007947 */ /* 0x000fea0003800000 */
.L_x_10514:
        /* <DEDUP_REMOVED lines=9> */
.L_x_10519:
[----:B------:R-:W0:Y:S02]  /*74e0*/  F2I.FTZ.TRUNC.NTZ R3, R2 ;  /* 0x0000000200037305 */ /* 0x000e24000021f100 */
[----:B0-----:R0:W-:Y:S01]  /*74f0*/  STG.E [R16.64], R3 ;  /* 0x0000000310007986 */ /* 0x0011e2000c101924 */
[----:B------:R-:W-:Y:S05]  /*7500*/  BRA `(.L_x_10517) ;  /* 0x00000c7000007947 */ /* 0x000fea0003800000 */
.L_x_10518:
[----:B------:R-:W0:Y:S02]  /*7510*/  F2I.FTZ.TRUNC.NTZ R3, R2 ;  /* 0x0000000200037305 */ /* 0x000e24000021f100 */
[----:B0-----:R0:W-:Y:S01]  /*7520*/  STG.E.U16 [R16.64], R3 ;  /* 0x0000000310007986 */ /* 0x0011e2000c101524 */
[----:B------:R-:W-:Y:S05]  /*7530*/  BRA `(.L_x_10517) ;  /* 0x00000c4000007947 */ /* 0x000fea0003800000 */
.L_x_10513:
        /* <DEDUP_REMOVED lines=8> */
.L_x_10521:
[----:B------:R-:W-:-:S05]  /*75c0*/  F2FP.PACK_AB R2, RZ, R2 ;  /* 0x00000002ff02723e */ /* 0x000fca00000000ff */
[----:B------:R0:W-:Y:S01]  /*75d0*/  STG.E.U16 [R16.64], R2 ;  /* 0x0000000210007986 */ /* 0x0001e2000c101524 */
[----:B------:R-:W-:Y:S05]  /*75e0*/  BRA `(.L_x_10517) ;  /* 0x00000b9000007947 */ /* 0x000fea0003800000 */
.L_x_10520:
        /* <DEDUP_REMOVED lines=9> */
.L_x_10523:
[----:B------:R-:W-:-:S04]  /*7680*/  F2FP.PACK_AB R3, RZ, R2 ;  /* 0x00000002ff03723e */ /* 0x000fc800000000ff */
[----:B------:R-:W-:-:S05]  /*7690*/  PRMT R3, R3, 0x5410, RZ ;  /* 0x0000541003037816 */ /* 0x000fca00000000ff */
[----:B------:R0:W-:Y:S01]  /*76a0*/  STG.E [R16.64], R3 ;  /* 0x0000000310007986 */ /* 0x0001e2000c101924 */
[----:B------:R-:W-:Y:S05]  /*76b0*/  BRA `(.L_x_10517) ;  /* 0x00000ac000007947 */ /* 0x000fea0003800000 */
.L_x_10522:
[----:B------:R-:W-:-:S06]  /*76c0*/  FMUL.FTZ R2, R2, 1 ;  /* 0x3f80000002027820 */ /* 0x000fcc0000410000 */
[----:B------:R-:W0:Y:S02]  /*76d0*/  F2F.F64.F32 R2, R2 ;  /* 0x0000000200027310 */ /* 0x000e240000201800 */
[----:B0-----:R0:W-:Y:S01]  /*76e0*/  STG.E.64 [R16.64], R2 ;  /* 0x0000000210007986 */ /* 0x0011e2000c101b24 */
[----:B------:R-:W-:Y:S05]  /*76f0*/  BRA `(.L_x_10517) ;  /* 0x00000a8000007947 */ /* 0x000fea0003800000 */
.L_x_10512:
        /* <DEDUP_REMOVED lines=12> */
.L_x_10526:
[----:B------:R-:W-:Y:S01]  /*77c0*/  FMUL.FTZ R4, R2, 1 ;  /* 0x3f80000002047820 */ /* 0x000fe20000410000 */
[----:B------:R-:W-:-:S05]  /*77d0*/  CS2R R6, SRZ ;  /* 0x0000000000067805 */ /* 0x000fca000001ff00 */
[----:B------:R-:W0:Y:S02]  /*77e0*/  F2F.F64.F32 R4, R4 ;  /* 0x0000000400047310 */ /* 0x000e240000201800 */
[----:B0-----:R0:W-:Y:S01]  /*77f0*/  STG.E.128 [R16.64], R4 ;  /* 0x0000000410007986 */ /* 0x0011e2000c101d24 */
[----:B------:R-:W-:Y:S05]  /*7800*/  BRA `(.L_x_10517) ;  /* 0x0000097000007947 */ /* 0x000fea0003800000 */
.L_x_10525:
        /* <DEDUP_REMOVED lines=20> */
.L_x_10530:
[----:B------:R-:W-:Y:S05]  /*7950*/  BSYNC B0 ;  /* 0x0000000000007941 */ /* 0x000fea0003800000 */
.L_x_10529:
[----:B------:R-:W-:-:S05]  /*7960*/  LOP3.LUT R5, R0, R5, RZ, 0xfc, !PT ;  /* 0x0000000500057212 */ /* 0x000fca00078efcff */
[----:B------:R0:W-:Y:S01]  /*7970*/  STG.E.U8 [R16.64], R5 ;  /* 0x0000000510007986 */ /* 0x0001e2000c101124 */
[----:B------:R-:W-:Y:S05]  /*7980*/  BRA `(.L_x_10517) ;  /* 0x000007f000007947 */ /* 0x000fea0003800000 */
.L_x_10528:
        /* <DEDUP_REMOVED lines=12> */
.L_x_10532:
[----:B------:R-:W-:Y:S01]  /*7a50*/  IMAD.MOV.U32 R0, RZ, RZ, 0x7f ;  /* 0x0000007fff007424 */ /* 0x000fe200078e00ff */
[----:B------:R-:W-:-:S04]  /*7a60*/  ISETP.GT.U32.AND P0, PT, R4, 0x7f800000, PT ;  /* 0x7f8000000400780c */ /* 0x000fc80003f04070 */
[----:B------:R-:W-:-:S04]  /*7a70*/  SEL R0, R0, 0x7c, P0 ;  /* 0x0000007c00007807 */ /* 0x000fc80000000000 */
.L_x_10533:
[----:B------:R-:W-:Y:S05]  /*7a80*/  BSYNC B0 ;  /* 0x0000000000007941 */ /* 0x000fea0003800000 */
.L_x_10531:
[----:B------:R-:W-:-:S04]  /*7a90*/  LOP3.LUT R2, R2, 0x80000000, RZ, 0xc0, !PT ;  /* 0x8000000002027812 */ /* 0x000fc800078ec0ff */
[----:B------:R-:W-:-:S04]  /*7aa0*/  SHF.R.U32.HI R3, RZ, 0x18, R2 ;  /* 0x00000018ff037819 */ /* 0x000fc80000011602 */
[----:B------:R-:W-:-:S05]  /*7ab0*/  LOP3.LUT R3, R0, R3, RZ, 0xfc, !PT ;  /* 0x0000000300037212 */ /* 0x000fca00078efcff */
[----:B------:R0:W-:Y:S01]  /*7ac0*/  STG.E.U8 [R16.64], R3 ;  /* 0x0000000310007986 */ /* 0x0001e2000c101124 */
[----:B------:R-:W-:Y:S05]  /*7ad0*/  BRA `(.L_x_10517) ;  /* 0x000006a000007947 */ /* 0x000fea0003800000 */
.L_x_10527:
[----:B------:R-:W-:-:S05]  /*7ae0*/  F2FP.BF16.PACK_AB R2, RZ, R2 ;  /* 0x00000002ff02723e */ /* 0x000fca00000010ff */
[----:B------:R0:W-:Y:S01]  /*7af0*/  STG.E.U16 [R16.64], R2 ;  /* 0x0000000210007986 */ /* 0x0001e2000c101524 */
[----:B------:R-:W-:Y:S05]  /*7b00*/  BRA `(.L_x_10517) ;  /* 0x0000067000007947 */ /* 0x000fea0003800000 */
.L_x_10524:
        /* <DEDUP_REMOVED lines=11> */
.L_x_10536:
        /* <DEDUP_REMOVED lines=16> */
.L_x_10539:
[----:B------:R-:W-:-:S04]  /*7cc0*/  LOP3.LUT R2, R2, 0x80000000, RZ, 0xc0, !PT ;  /* 0x8000000002027812 */ /* 0x000fc800078ec0ff */
[----:B------:R-:W-:-:S04]  /*7cd0*/  SHF.R.U32.HI R3, RZ, 0x18, R2 ;  /* 0x00000018ff037819 */ /* 0x000fc80000011602 */
[----:B------:R-:W-:-:S04]  /*7ce0*/  LOP3.LUT R0, R0, R3, RZ, 0xfc, !PT ;  /* 0x0000000300007212 */ /* 0x000fc800078efcff */
[----:B------:R-:W-:Y:S02]  /*7cf0*/  PRMT R8, R0, 0x7610, R8 ;  /* 0x0000761000087816 */ /* 0x000fe40000000008 */
.L_x_10538:
[----:B------:R-:W-:Y:S05]  /*7d00*/  BSYNC B0 ;  /* 0x0000000000007941 */ /* 0x000fea0003800000 */
.L_x_10537:
[----:B------:R0:W-:Y:S01]  /*7d10*/  STG.E.U8 [R16.64], R8 ;  /* 0x0000000810007986 */ /* 0x0001e2000c101124 */
[----:B------:R-:W-:Y:S05]  /*7d20*/  BRA `(.L_x_10517) ;  /* 0x0000045000007947 */ /* 0x000fea0003800000 */
.L_x_10535:
        /* <DEDUP_REMOVED lines=16> */
.L_x_10542:
[----:B------:R-:W-:-:S04]  /*7e30*/  LOP3.LUT R2, R2, 0x80000000, RZ, 0xc0, !PT ;  /* 0x8000000002027812 */ /* 0x000fc800078ec0ff */
[----:B------:R-:W-:-:S04]  /*7e40*/  SHF.R.U32.HI R3, RZ, 0x18, R2 ;  /* 0x00000018ff037819 */ /* 0x000fc80000011602 */
[----:B------:R-:W-:-:S04]  /*7e50*/  LOP3.LUT R0, R0, R3, RZ, 0xfc, !PT ;  /* 0x0000000300007212 */ /* 0x000fc800078efcff */
[----:B------:R-:W-:Y:S02]  /*7e60*/  PRMT R8, R0, 0x7610, R8 ;  /* 0x0000761000087816 */ /* 0x000fe40000000008 */
.L_x_10541:
[----:B------:R-:W-:Y:S05]  /*7e70*/  BSYNC B0 ;  /* 0x0000000000007941 */ /* 0x000fea0003800000 */
.L_x_10540:
[----:B------:R0:W-:Y:S01]  /*7e80*/  STG.E.U8 [R16.64], R8 ;  /* 0x0000000810007986 */ /* 0x0001e2000c101124 */
[----:B------:R-:W-:Y:S05]  /*7e90*/  BRA `(.L_x_10517) ;  /* 0x000002e000007947 */ /* 0x000fea0003800000 */
.L_x_10534:
        /* <DEDUP_REMOVED lines=21> */
.L_x_10516:
        /* <DEDUP_REMOVED lines=20> */
.L_x_10544:
[----:B------:R-:W0:Y:S02]  /*8130*/  F2I.U64.TRUNC R2, R2 ;  /* 0x0000000200027311 */ /* 0x000e24000020d800 */
[----:B0-----:R0:W-:Y:S01]  /*8140*/  STG.E.64 [R16.64], R2 ;  /* 0x0000000210007986 */ /* 0x0011e2000c101b24 */
[----:B------:R-:W-:Y:S05]  /*8150*/  BRA `(.L_x_10517) ;  /* 0x0000002000007947 */ /* 0x000fea0003800000 */
.L_x_10543:
[----:B------:R-:W0:Y:S02]  /*8160*/  F2I.FTZ.U32.TRUNC.NTZ R3, R2 ;  /* 0x0000000200037305 */ /* 0x000e24000021f000 */
[----:B0-----:R0:W-:Y:S02]  /*8170*/  STG.E [R16.64], R3 ;  /* 0x0000000310007986 */ /* 0x0011e4000c101924 */
.L_x_10517:
[----:B------:R-:W-:Y:S02]  /*8180*/  IADD3 R19, R19, 0x80, RZ ;  /* 0x0000008013137810 */ /* 0x000fe40007ffe0ff */
.L_x_10422:
[----:B------:R-:W-:Y:S05]  /*8190*/  BSYNC B7 ;  /* 0x0000000000077941 */ /* 0x000fea0003800000 */
.L_x_10421:
        /* <DEDUP_REMOVED lines=230> */
.L_x_10545:
        /* <DEDUP_REMOVED lines=20> */
.L_x_10550:
[----:B------:R-:W2:Y:S02]  /*9140*/  LDG.E.U8 R0, [R2.64] ;  /* 0x0000002402007981 */ /* 0x000ea4000c1e1100 */
[----:B--2---:R-:W0:Y:S01]  /*9150*/  I2F.U16 R0, R0 ;  /* 0x0000000000007306 */ /* 0x004e220000101000 */
[----:B------:R-:W-:Y:S05]  /*9160*/  BRA `(.L_x_10552) ;  /* 0x00000ca000007947 */ /* 0x000fea0003800000 */
.L_x_10549:
        /* <DEDUP_REMOVED lines=9> */
.L_x_10554:
[----:B------:R-:W2:Y:S02]  /*9200*/  LDG.E R0, [R2.64] ;  /* 0x0000002402007981 */ /* 0x000ea4000c1e1900 */
[----:B--2---:R-:W0:Y:S01]  /*9210*/  I2F R0, R0 ;  /* 0x0000000000007306 */ /* 0x004e220000201400 */
[----:B------:R-:W-:Y:S05]  /*9220*/  BRA `(.L_x_10552) ;  /* 0x00000be000007947 */ /* 0x000fea0003800000 */
.L_x_10553:
[----:B------:R-:W2:Y:S02]  /*9230*/  LDG.E.U16 R0, [R2.64] ;  /* 0x0000002402007981 */ /* 0x000ea4000c1e1500 */
[----:B--2---:R-:W0:Y:S01]  /*9240*/  I2F.S16 R0, R0 ;  /* 0x0000000000007306 */ /* 0x004e220000101400 */
[----:B------:R-:W-:Y:S05]  /*9250*/  BRA `(.L_x_10552) ;  /* 0x00000bb000007947 */ /* 0x000fea0003800000 */
.L_x_10548:
        /* <DEDUP_REMOVED lines=8> */
.L_x_10556:
[----:B------:R-:W2:Y:S02]  /*92e0*/  LDG.E.U16 R0, [R2.64] ;  /* 0x0000002402007981 */ /* 0x000ea4000c1e1500 */
[----:B--2---:R-:W-:Y:S01]  /*92f0*/  HADD2.F32 R0, -RZ, R0.H0_H0 ;  /* 0x20000000ff007230 */ /* 0x004fe20000004100 */
[----:B------:R-:W-:Y:S05]  /*9300*/  BRA `(.L_x_10552) ;  /* 0x00000b0000007947 */ /* 0x000fea0003800000 */
.L_x_10555:
        /* <DEDUP_REMOVED lines=8> */
.L_x_10558:
[----:B------:R-:W2:Y:S02]  /*9390*/  LDG.E.U16 R0, [R2.64] ;  /* 0x0000002402007981 */ /* 0x000ea4000c1e1500 */
[----:B--2---:R-:W-:Y:S01]  /*93a0*/  HADD2.F32 R0, -RZ, R0.H0_H0 ;  /* 0x20000000ff007230 */ /* 0x004fe20000004100 */
[----:B------:R-:W-:Y:S05]  /*93b0*/  BRA `(.L_x_10552) ;  /* 0x00000a5000007947 */ /* 0x000fea0003800000 */
.L_x_10557:
[----:B------:R-:W2:Y:S02]  /*93c0*/  LDG.E.64 R2, [R2.64] ;  /* 0x0000002402027981 */ /* 0x000ea4000c1e1b00 */
[----:B--2---:R-:W0:Y:S01]  /*93d0*/  F2F.F32.F64 R0, R2 ;  /* 0x0000000200007310 */ /* 0x004e220000301000 */
[----:B------:R-:W0:-:S14]  /*93e0*/  DSETP.GEU.AND P0, PT, |R2|, c[0x2][0x0], PT ;  /* 0x008000000200762a */ /* 0x000e1c0003f0e200 */
[----:B0-----:R-:W-:Y:S01]  /*93f0*/  @!P0 FMUL R0, R0, 1.175494350822287508e-38 ;  /* 0x0080000000008820 */ /* 0x001fe20000400000 */
[----:B------:R-:W-:Y:S05]  /*9400*/  BRA `(.L_x_10552) ;  /* 0x00000a0000007947 */ /* 0x000fea0003800000 */
.L_x_10547:
        /* <DEDUP_REMOVED lines=12> */
.L_x_10561:
[----:B------:R-:W2:Y:S02]  /*94d0*/  LDG.E.64 R2, [R2.64] ;  /* 0x0000002402027981 */ /* 0x000ea4000c1e1b00 */
[----:B--2---:R-:W0:Y:S01]  /*94e0*/  F2F.F32.F64 R0, R2 ;  /* 0x0000000200007310 */ /* 0x004e220000301000 */
[----:B------:R-:W0:-:S14]  /*94f0*/  DSETP.GEU.AND P0, PT, |R2|, c[0x2][0x0], PT ;  /* 0x008000000200762a */ /* 0x000e1c0003f0e200 */
[----:B0-----:R-:W-:Y:S01]  /*9500*/  @!P0 FMUL R0, R0, 1.175494350822287508e-38 ;  /* 0x0080000000008820 */ /* 0x001fe20000400000 */
[----:B------:R-:W-:Y:S05]  /*9510*/  BRA `(.L_x_10552) ;  /* 0x000008f000007947 */ /* 0x000fea0003800000 */
.L_x_10560:
        /* <DEDUP_REMOVED lines=26> */
.L_x_10563:
        /* <DEDUP_REMOVED lines=13> */
.L_x_10562:
[----:B------:R-:W2:Y:S02]  /*9790*/  LDG.E.U16 R0, [R2.64] ;  /* 0x0000002402007981 */ /* 0x000ea4000c1e1500 */
[----:B--2---:R-:W-:Y:S01]  /*97a0*/  PRMT R0, RZ, 0x5410, R0 ;  /* 0x00005410ff007816 */ /* 0x004fe20000000000 */
[----:B------:R-:W-:Y:S05]  /*97b0*/  BRA `(.L_x_10552) ;  /* 0x0000065000007947 */ /* 0x000fea0003800000 */
.L_x_10559:
        /* <DEDUP_REMOVED lines=11> */
.L_x_10566:
        /* <DEDUP_REMOVED lines=20> */
.L_x_10568:
[----:B------:R-:W-:Y:S05]  /*99b0*/  BSYNC B0 ;  /* 0x0000000000007941 */ /* 0x000fea0003800000 */
.L_x_10567:
[----:B------:R-:W-:Y:S01]  /*99c0*/  LEA R3, R0, 0x3b800000, 0x17 ;  /* 0x3b80000000037811 */ /* 0x000fe200078eb8ff */
[----:B------:R-:W-:-:S05]  /*99d0*/  IMAD.SHL.U32 R0, R2, 0x100000, RZ ;  /* 0x0010000002007824 */ /* 0x000fca00078e00ff */
[----:B------:R-:W-:Y:S01]  /*99e0*/  LOP3.LUT R0, R3, R0, R4, 0xfe, !PT ;  /* 0x0000000003007212 */ /* 0x000fe200078efe04 */
[----:B------:R-:W-:Y:S05]  /*99f0*/  BRA `(.L_x_10552) ;  /* 0x0000041000007947 */ /* 0x000fea0003800000 */
.L_x_10565:
        /* <DEDUP_REMOVED lines=20> */
.L_x_10570:
[----:B------:R-:W-:Y:S05]  /*9b40*/  BSYNC B0 ;  /* 0x0000000000007941 */ /* 0x000fea0003800000 */
.L_x_10569:
[----:B------:R-:W-:Y:S01]  /*9b50*/  LEA R3, R0, 0x37800000, 0x17 ;  /* 0x3780000000037811 */ /* 0x000fe200078eb8ff */
[----:B------:R-:W-:-:S05]  /*9b60*/  IMAD.SHL.U32 R0, R2, 0x200000, RZ ;  /* 0x0020000002007824 */ /* 0x000fca00078e00ff */
[----:B------:R-:W-:Y:S01]  /*9b70*/  LOP3.LUT R0, R3, R0, R4, 0xfe, !PT ;  /* 0x0000000003007212 */ /* 0x000fe200078efe04 */
[----:B------:R-:W-:Y:S05]  /*9b80*/  BRA `(.L_x_10552) ;  /* 0x0000028000007947 */ /* 0x000fea0003800000 */
.L_x_10564:
        /* <DEDUP_REMOVED lines=14> */
.L_x_10551:
        /* <DEDUP_REMOVED lines=21> */
.L_x_10572:
[----:B------:R-:W2:Y:S02]  /*9dc0*/  LDG.E.64 R2, [R2.64] ;  /* 0x0000002402027981 */ /* 0x000ea4000c1e1b00 */
[----:B--2---:R0:W1:Y:S01]  /*9dd0*/  I2F.U64 R0, R2 ;  /* 0x0000000200007312 */ /* 0x0040620000301000 */
[----:B------:R-:W-:Y:S05]  /*9de0*/  BRA `(.L_x_10552) ;  /* 0x0000002000007947 */ /* 0x000fea0003800000 */
.L_x_10571:
[----:B------:R-:W2:Y:S02]  /*9df0*/  LDG.E R0, [R2.64] ;  /* 0x0000002402007981 */ /* 0x000ea4000c1e1900 */
[----:B--2---:R-:W0:Y:S02]  /*9e00*/  I2F.U32 R0, R0 ;  /* 0x0000000000007306 */ /* 0x004e240000201000 */
.L_x_10552:
[----:B------:R-:W-:Y:S05]  /*9e10*/  BSYNC B6 ;  /* 0x0000000000067941 */ /* 0x000fea0003800000 */
.L_x_10546:
        /* <DEDUP_REMOVED lines=16> */
.L_x_10576:
[----:B------:R-:W0:Y:S02]  /*9f20*/  F2I.S64.TRUNC R2, R2 ;  /* 0x0000000200027311 */ /* 0x000e24000020d900 */
[----:B0-----:R-:W-:-:S05]  /*9f30*/  IMAD.MOV.U32 R5, RZ, RZ, R2 ;  /* 0x000000ffff057224 */ /* 0x001fca00078e0002 */
[----:B------:R-:W-:Y:S01]  /*9f40*/  STG.E.U8 [R16.64], R5 ;  /* 0x0000000510007986 */ /* 0x000fe2000c101124 */
[----:B------:R-:W-:Y:S05]  /*9f50*/  EXIT ;  /* 0x000000000000794d */ /* 0x000fea0003800000 */
.L_x_10575:
        /* <DEDUP_REMOVED lines=9> */
.L_x_10579:
[----:B------:R-:W0:Y:S02]  /*9ff0*/  F2I.FTZ.TRUNC.NTZ R3, R2 ;  /* 0x0000000200037305 */ /* 0x000e24000021f100 */
[----:B0-----:R-:W-:Y:S01]  /*a000*/  STG.E [R16.64], R3 ;  /* 0x0000000310007986 */ /* 0x001fe2000c101924 */
[----:B------:R-:W-:Y:S05]  /*a010*/  EXIT ;  /* 0x000000000000794d */ /* 0x000fea0003800000 */
.L_x_10578:
[----:B------:R-:W0:Y:S02]  /*a020*/  F2I.FTZ.TRUNC.NTZ R3, R2 ;  /* 0x0000000200037305 */ /* 0x000e24000021f100 */
[----:B0-----:R-:W-:Y:S01]  /*a030*/  STG.E.U16 [R16.64], R3 ;  /* 0x0000000310007986 */ /* 0x001fe2000c101524 */
[----:B------:R-:W-:Y:S05]  /*a040*/  EXIT ;  /* 0x000000000000794d */ /* 0x000fea0003800000 */
.L_x_10574:
        /* <DEDUP_REMOVED lines=8> */
.L_x_10581:
[----:B------:R-:W-:-:S05]  /*a0d0*/  F2FP.PACK_AB R2, RZ, R2 ;  /* 0x00000002ff02723e */ /* 0x000fca00000000ff */
[----:B------:R-:W-:Y:S01]  /*a0e0*/  STG.E.U16 [R16.64], R2 ;  /* 0x0000000210007986 */ /* 0x000fe2000c101524 */
[----:B------:R-:W-:Y:S05]  /*a0f0*/  EXIT ;  /* 0x000000000000794d */ /* 0x000fea0003800000 */
.L_x_10580:
        /* <DEDUP_REMOVED lines=9> */
.L_x_10583:
[----:B------:R-:W-:-:S04]  /*a190*/  F2FP.PACK_AB R3, RZ, R2 ;  /* 0x00000002ff03723e */ /* 0x000fc800000000ff */
[----:B------:R-:W-:-:S05]  /*a1a0*/  PRMT R3, R3, 0x5410, RZ ;  /* 0x0000541003037816 */ /* 0x000fca00000000ff */
[----:B------:R-:W-:Y:S01]  /*a1b0*/  STG.E [R16.64], R3 ;  /* 0x0000000310007986 */ /* 0x000fe2000c101924 */
[----:B------:R-:W-:Y:S05]  /*a1c0*/  EXIT ;  /* 0x000000000000794d */ /* 0x000fea0003800000 */
.L_x_10582:
[----:B------:R-:W-:-:S06]  /*a1d0*/  FMUL.FTZ R2, R2, 1 ;  /* 0x3f80000002027820 */ /* 0x000fcc0000410000 */
[----:B------:R-:W0:Y:S02]  /*a1e0*/  F2F.F64.F32 R2, R2 ;  /* 0x0000000200027310 */ /* 0x000e240000201800 */
[----:B0-----:R-:W-:Y:S01]  /*a1f0*/  STG.E.64 [R16.64], R2 ;  /* 0x0000000210007986 */ /* 0x001fe2000c101b24 */
[----:B------:R-:W-:Y:S05]  /*a200*/  EXIT ;  /* 0x000000000000794d */ /* 0x000fea0003800000 */
.L_x_10573:
        /* <DEDUP_REMOVED lines=12> */
.L_x_10586:
[----:B------:R-:W-:Y:S01]  /*a2d0*/  FMUL.FTZ R4, R2, 1 ;  /* 0x3f80000002047820 */ /* 0x000fe20000410000 */
[----:B------:R-:W-:-:S05]  /*a2e0*/  CS2R R6, SRZ ;  /* 0x0000000000067805 */ /* 0x000fca000001ff00 */
[----:B------:R-:W0:Y:S02]  /*a2f0*/  F2F.F64.F32 R4, R4 ;  /* 0x0000000400047310 */ /* 0x000e240000201800 */
[----:B0-----:R-:W-:Y:S01]  /*a300*/  STG.E.128 [R16.64], R4 ;  /* 0x0000000410007986 */ /* 0x001fe2000c101d24 */
[----:B------:R-:W-:Y:S05]  /*a310*/  EXIT ;  /* 0x000000000000794d */ /* 0x000fea0003800000 */
.L_x_10585:
        /* <DEDUP_REMOVED lines=20> */
.L_x_10590:
[----:B------:R-:W-:Y:S05]  /*a460*/  BSYNC B0 ;  /* 0x0000000000007941 */ /* 0x000fea0003800000 */
.L_x_10589:
[----:B------:R-:W-:-:S05]  /*a470*/  LOP3.LUT R5, R0, R5, RZ, 0xfc, !PT ;  /* 0x0000000500057212 */ /* 0x000fca00078efcff */
[----:B------:R-:W-:Y:S01]  /*a480*/  STG.E.U8 [R16.64], R5 ;  /* 0x0000000510007986 */ /* 0x000fe2000c101124 */
[----:B------:R-:W-:Y:S05]  /*a490*/  EXIT ;  /* 0x000000000000794d */ /* 0x000fea0003800000 */
.L_x_10588:
        /* <DEDUP_REMOVED lines=12> */
.L_x_10592:
[----:B------:R-:W-:Y:S01]  /*a560*/  IMAD.MOV.U32 R0, RZ, RZ, 0x7f ;  /* 0x0000007fff007424 */ /* 0x000fe200078e00ff */
[----:B------:R-:W-:-:S04]  /*a570*/  ISETP.GT.U32.AND P0, PT, R4, 0x7f800000, PT ;  /* 0x7f8000000400780c */ /* 0x000fc80003f04070 */
[----:B------:R-:W-:-:S04]  /*a580*/  SEL R0, R0, 0x7c, P0 ;  /* 0x0000007c00007807 */ /* 0x000fc80000000000 */
.L_x_10593:
[----:B------:R-:W-:Y:S05]  /*a590*/  BSYNC B0 ;  /* 0x0000000000007941 */ /* 0x000fea0003800000 */
.L_x_10591:
[----:B------:R-:W-:-:S04]  /*a5a0*/  LOP3.LUT R2, R2, 0x80000000, RZ, 0xc0, !PT ;  /* 0x8000000002027812 */ /* 0x000fc800078ec0ff */
[----:B------:R-:W-:-:S04]  /*a5b0*/  SHF.R.U32.HI R3, RZ, 0x18, R2 ;  /* 0x00000018ff037819 */ /* 0x000fc80000011602 */
[----:B------:R-:W-:-:S05]  /*a5c0*/  LOP3.LUT R3, R0, R3, RZ, 0xfc, !PT ;  /* 0x0000000300037212 */ /* 0x000fca00078efcff */
[----:B------:R-:W-:Y:S01]  /*a5d0*/  STG.E.U8 [R16.64], R3 ;  /* 0x0000000310007986 */ /* 0x000fe2000c101124 */
[----:B------:R-:W-:Y:S05]  /*a5e0*/  EXIT ;  /* 0x000000000000794d */ /* 0x000fea0003800000 */
.L_x_10587:
[----:B------:R-:W-:-:S05]  /*a5f0*/  F2FP.BF16.PACK_AB R2, RZ, R2 ;  /* 0x00000002ff02723e */ /* 0x000fca00000010ff */
[----:B------:R-:W-:Y:S01]  /*a600*/  STG.E.U16 [R16.64], R2 ;  /* 0x0000000210007986 */ /* 0x000fe2000c101524 */
[----:B------:R-:W-:Y:S05]  /*a610*/  EXIT ;  /* 0x000000000000794d */ /* 0x000fea0003800000 */
.L_x_10584:
        /* <DEDUP_REMOVED lines=11> */
.L_x_10596:
        /* <DEDUP_REMOVED lines=16> */
.L_x_10599:
[----:B------:R-:W-:-:S04]  /*a7d0*/  LOP3.LUT R2, R2, 0x80000000, RZ, 0xc0, !PT ;  /* 0x8000000002027812 */ /* 0x000fc800078ec0ff */
[----:B------:R-:W-:-:S04]  /*a7e0*/  SHF.R.U32.HI R3, RZ, 0x18, R2 ;  /* 0x00000018ff037819 */ /* 0x000fc80000011602 */
[----:B------:R-:W-:-:S04]  /*a7f0*/  LOP3.LUT R0, R0, R3, RZ, 0xfc, !PT ;  /* 0x0000000300007212 */ /* 0x000fc800078efcff */
[----:B------:R-:W-:Y:S02]  /*a800*/  PRMT R8, R0, 0x7610, R8 ;  /* 0x0000761000087816 */ /* 0x000fe40000000008 */
.L_x_10598:
[----:B------:R-:W-:Y:S05]  /*a810*/  BSYNC B0 ;  /* 0x0000000000007941 */ /* 0x000fea0003800000 */
.L_x_10597:
[----:B------:R-:W-:Y:S01]  /*a820*/  STG.E.U8 [R16.64], R8 ;  /* 0x0000000810007986 */ /* 0x000fe2000c101124 */
[----:B------:R-:W-:Y:S05]  /*a830*/  EXIT ;  /* 0x000000000000794d */ /* 0x000fea0003800000 */
.L_x_10595:
        /* <DEDUP_REMOVED lines=16> */
.L_x_10602:
[----:B------:R-:W-:-:S04]  /*a940*/  LOP3.LUT R2, R2, 0x80000000, RZ, 0xc0, !PT ;  /* 0x8000000002027812 */ /* 0x000fc800078ec0ff */
[----:B------:R-:W-:-:S04]  /*a950*/  SHF.R.U32.HI R3, RZ, 0x18, R2 ;  /* 0x00000018ff037819 */ /* 0x000fc80000011602 */
[----:B------:R-:W-:-:S04]  /*a960*/  LOP3.LUT R0, R0, R3, RZ, 0xfc, !PT ;  /* 0x0000000300007212 */ /* 0x000fc800078efcff */
[----:B------:R-:W-:Y:S02]  /*a970*/  PRMT R8, R0, 0x7610, R8 ;  /* 0x0000761000087816 */ /* 0x000fe40000000008 */
.L_x_10601:
[----:B------:R-:W-:Y:S05]  /*a980*/  BSYNC B0 ;  /* 0x0000000000007941 */ /* 0x000fea0003800000 */
.L_x_10600:
[----:B------:R-:W-:Y:S01]  /*a990*/  STG.E.U8 [R16.64], R8 ;  /* 0x0000000810007986 */ /* 0x000fe2000c101124 */
[----:B------:R-:W-:Y:S05]  /*a9a0*/  EXIT ;  /* 0x000000000000794d */ /* 0x000fea0003800000 */
.L_x_10594:
        /* <DEDUP_REMOVED lines=21> */
.L_x_10577:
        /* <DEDUP_REMOVED lines=20> */
.L_x_10604:
[----:B------:R-:W0:Y:S02]  /*ac40*/  F2I.U64.TRUNC R2, R2 ;  /* 0x0000000200027311 */ /* 0x000e24000020d800 */
[----:B0-----:R-:W-:Y:S01]  /*ac50*/  STG.E.64 [R16.64], R2 ;  /* 0x0000000210007986 */ /* 0x001fe2000c101b24 */
[----:B------:R-:W-:Y:S05]  /*ac60*/  EXIT ;  /* 0x000000000000794d */ /* 0x000fea0003800000 */
.L_x_10603:
[----:B------:R-:W0:Y:S02]  /*ac70*/  F2I.FTZ.U32.TRUNC.NTZ R3, R2 ;  /* 0x0000000200037305 */ /* 0x000e24000021f000 */
[----:B0-----:R-:W-:Y:S01]  /*ac80*/  STG.E [R16.64], R3 ;  /* 0x0000000310007986 */ /* 0x001fe2000c101924 */
[----:B------:R-:W-:Y:S05]  /*ac90*/  EXIT ;  /* 0x000000000000794d */ /* 0x000fea0003800000 */
.L_x_10605:
        /* <DEDUP_REMOVED lines=14> */
.L_x_18380:


//--------------------- .text._ZN2at6native27unrolled_elementwise_kernelIZZZNS0_22reciprocal_kernel_cudaERNS_18TensorIteratorBaseEENKUlvE_clEvENKUlvE0_clEvEUlfE_St5arrayIPcLm2EELi4E23TrivialOffsetCalculatorILi1EjESB_NS0_6memory12LoadWithCastILi1EEENSC_13StoreWithCastILi1EEEEEviT_T0_T2_T3_T4_T5_ --------------------------
	.section	.text._ZN2at6native27unrolled_elementwise_kernelIZZZNS0_22reciprocal_kernel_cudaERNS_18TensorIteratorBaseEENKUlvE_clEvENKUlvE0_clEvEUlfE_St5arrayIPcLm2EELi4E23TrivialOffsetCalculatorILi1EjESB_NS0_6memory12LoadWithCastILi1EEENSC_13StoreWithCastILi1EEEEEviT_T0_T2_T3_T4_T5_,"ax",@progbits
	.sectioninfo	@"SHI_REGISTERS=30"
	.align	128
        .global         _ZN2at6native27unrolled_elementwise_kernelIZZZNS0_22reciprocal_kernel_cudaERNS_18TensorIteratorBaseEENKUlvE_clEvENKUlvE0_clEvEUlfE_St5arrayIPcLm2EELi4E23TrivialOffsetCalculatorILi1EjESB_NS0_6memory12LoadWithCastILi1EEENSC_13StoreWithCastILi1EEEEEviT_T0_T2_T3_T4_T5_
        .type           _ZN2at6native27unrolled_elementwise_kernelIZZZNS0_22reciprocal_kernel_cudaERNS_18TensorIteratorBaseEENKUlvE_clEvENKUlvE0_clEvEUlfE_St5arrayIPcLm2EELi4E23TrivialOffsetCalculatorILi1EjESB_NS0_6memory12LoadWithCastILi1EEENSC_13StoreWithCastILi1EEEEEviT_T0_T2_T3_T4_T5_,@function
        .size           _ZN2at6native27unrolled_elementwise_kernelIZZZNS0_22reciprocal_kernel_cudaERNS_18TensorIteratorBaseEENKUlvE_clEvENKUlvE0_clEvEUlfE_St5arrayIPcLm2EELi4E23TrivialOffsetCalculatorILi1EjESB_NS0_6memory12LoadWithCastILi1EEENSC_13StoreWithCastILi1EEEEEviT_T0_T2_T3_T4_T5_,(.L_x_18381 - _ZN2at6native27unrolled_elementwise_kernelIZZZNS0_22reciprocal_kernel_cudaERNS_18TensorIteratorBaseEENKUlvE_clEvENKUlvE0_clEvEUlfE_St5arrayIPcLm2EELi4E23TrivialOffsetCalculatorILi1EjESB_NS0_6memory12LoadWithCastILi1EEENSC_13StoreWithCastILi1EEEEEviT_T0_T2_T3_T4_T5_)
        .other          _ZN2at6native27unrolled_elementwise_kernelIZZZNS0_22reciprocal_kernel_cudaERNS_18TensorIteratorBaseEENKUlvE_clEvENKUlvE0_clEvEUlfE_St5arrayIPcLm2EELi4E23TrivialOffsetCalculatorILi1EjESB_NS0_6memory12LoadWithCastILi1EEENSC_13StoreWithCastILi1EEEEEviT_T0_T2_T3_T4_T5_,@"STO_CUDA_ENTRY STV_DEFAULT"
_ZN2at6native27unrolled_elementwise_kernelIZZZNS0_22reciprocal_kernel_cudaERNS_18TensorIteratorBaseEENKUlvE_clEvENKUlvE0_clEvEUlfE_St5arrayIPcLm2EELi4E23TrivialOffsetCalculatorILi1EjESB_NS0_6memory12LoadWithCastILi1EEENSC_13StoreWithCastILi1EEEEEviT_T0_T2_T3_T4_T5_:
.text._ZN2at6native27unrolled_elementwise_kernelIZZZNS0_22reciprocal_kernel_cudaERNS_18TensorIteratorBaseEENKUlvE_clEvENKUlvE0_clEvEUlfE_St5arrayIPcLm2EELi4E23TrivialOffsetCalculatorILi1EjESB_NS0_6memory12LoadWithCastILi1EEENSC_13StoreWithCastILi1EEEEEviT_T0_T2_T3_T4_T5_:
        /* <DEDUP_REMOVED lines=31> */
.L_x_10612:
[----:B------:R-:W2:Y:S02]  /*01f0*/  LDG.E.U8 R4, [R4.64] ;  /* 0x0000002404047981 */ /* 0x000ea4000c1e1100 */
[----:B--2---:R0:W1:Y:S01]  /*0200*/  I2F.U16 R26, R4 ;  /* 0x00000004001a7306 */ /* 0x0040620000101000 */
[----:B------:R-:W-:Y:S05]  /*0210*/  BRA `(.L_x_10614) ;  /* 0x00000cb000007947 */ /* 0x000fea0003800000 */
.L_x_10611:
        /* <DEDUP_REMOVED lines=9> */
.L_x_10616:
[----:B------:R-:W2:Y:S02]  /*02b0*/  LDG.E R4, [R4.64] ;  /* 0x0000002404047981 */ /* 0x000ea4000c1e1900 */
[----:B--2---:R0:W1:Y:S01]  /*02c0*/  I2F R26, R4 ;  /* 0x00000004001a7306 */ /* 0x0040620000201400 */
[----:B------:R-:W-:Y:S05]  /*02d0*/  BRA `(.L_x_10614) ;  /* 0x00000bf000007947 */ /* 0x000fea0003800000 */
.L_x_10615:
[----:B------:R-:W2:Y:S02]  /*02e0*/  LDG.E.U16 R4, [R4.64] ;  /* 0x0000002404047981 */ /* 0x000ea4000c1e1500 */
[----:B--2---:R0:W1:Y:S01]  /*02f0*/  I2F.S16 R26, R4 ;  /* 0x00000004001a7306 */ /* 0x0040620000101400 */
[----:B------:R-:W-:Y:S05]  /*0300*/  BRA `(.L_x_10614) ;  /* 0x00000bc000007947 */ /* 0x000fea0003800000 */
.L_x_10610:
        /* <DEDUP_REMOVED lines=8> */
.L_x_10618:
[----:B------:R-:W2:Y:S02]  /*0390*/  LDG.E.U16 R4, [R4.64] ;  /* 0x0000002404047981 */ /* 0x000ea4000c1e1500 */
[----:B--2---:R-:W-:Y:S01]  /*03a0*/  HADD2.F32 R26, -RZ, R4.H0_H0 ;  /* 0x20000004ff1a7230 */ /* 0x004fe20000004100 */
[----:B------:R-:W-:Y:S05]  /*03b0*/  BRA `(.L_x_10614) ;  /* 0x00000b1000007947 */ /* 0x000fea0003800000 */
.L_x_10617:
        /* <DEDUP_REMOVED lines=8> */
.L_x_10620:
[----:B------:R-:W2:Y:S02]  /*0440*/  LDG.E.U16 R4, [R4.64] ;  /* 0x0000002404047981 */ /* 0x000ea4000c1e1500 */
[----:B--2---:R-:W-:Y:S01]  /*0450*/  HADD2.F32 R26, -RZ, R4.H0_H0 ;  /* 0x20000004ff1a7230 */ /* 0x004fe20000004100 */
[----:B------:R-:W-:Y:S05]  /*0460*/  BRA `(.L_x_10614) ;  /* 0x00000a6000007947 */ /* 0x000fea0003800000 */
.L_x_10619:
[----:B------:R-:W2:Y:S02]  /*0470*/  LDG.E.64 R4, [R4.64] ;  /* 0x0000002404047981 */ /* 0x000ea4000c1e1b00 */
[----:B--2---:R-:W0:Y:S01]  /*0480*/  F2F.F32.F64 R26, R4 ;  /* 0x00000004001a7310 */ /* 0x004e220000301000 */
[----:B------:R-:W0:-:S14]  /*0490*/  DSETP.GEU.AND P0, PT, |R4|, c[0x2][0x0], PT ;  /* 0x008000000400762a */ /* 0x000e1c0003f0e200 */
[----:B0-----:R-:W-:Y:S01]  /*04a0*/  @!P0 FMUL R26, R26, 1.175494350822287508e-38 ;  /* 0x008000001a1a8820 */ /* 0x001fe20000400000 */
[----:B------:R-:W-:Y:S05]  /*04b0*/  BRA `(.L_x_10614) ;  /* 0x00000a1000007947 */ /* 0x000fea0003800000 */
.L_x_10609:
        /* <DEDUP_REMOVED lines=12> */
.L_x_10623:
[----:B------:R-:W2:Y:S02]  /*0580*/  LDG.E.64 R4, [R4.64] ;  /* 0x0000002404047981 */ /* 0x000ea4000c1e1b00 */
[----:B--2---:R-:W0:Y:S01]  /*0590*/  F2F.F32.F64 R26, R4 ;  /* 0x00000004001a7310 */ /* 0x004e220000301000 */
[----:B------:R-:W0:-:S14]  /*05a0*/  DSETP.GEU.AND P0, PT, |R4|, c[0x2][0x0], PT ;  /* 0x008000000400762a */ /* 0x000e1c0003f0e200 */
[----:B0-----:R-:W-:Y:S01]  /*05b0*/  @!P0 FMUL R26, R26, 1.175494350822287508e-38 ;  /* 0x008000001a1a8820 */ /* 0x001fe20000400000 */
[----:B------:R-:W-:Y:S05]  /*05c0*/  BRA `(.L_x_10614) ;  /* 0x0000090000007947 */ /* 0x000fea0003800000 */
.L_x_10622:
        /* <DEDUP_REMOVED lines=26> */
.L_x_10625:
        /* <DEDUP_REMOVED lines=14> */
.L_x_10624:
[----:B------:R-:W2:Y:S02]  /*0850*/  LDG.E.U16 R4, [R4.64] ;  /* 0x0000002404047981 */ /* 0x000ea4000c1e1500 */
[----:B--2---:R-:W-:Y:S01]  /*0860*/  PRMT R26, RZ, 0x5410, R4 ;  /* 0x00005410ff1a7816 */ /* 0x004fe20000000004 */
[----:B------:R-:W-:Y:S05]  /*0870*/  BRA `(.L_x_10614) ;  /* 0x0000065000007947 */ /* 0x000fea0003800000 */
.L_x_10621:
        /* <DEDUP_REMOVED lines=11> */
.L_x_10628:
        /* <DEDUP_REMOVED lines=20> */
.L_x_10630:
[----:B------:R-:W-:Y:S05]  /*0a70*/  BSYNC B0 ;  /* 0x0000000000007941 */ /* 0x000fea0003800000 */
.L_x_10629:
[----:B------:R-:W-:Y:S01]  /*0a80*/  IMAD.SHL.U32 R3, R3, 0x100000, RZ ;  /* 0x0010000003037824 */ /* 0x000fe200078e00ff */
[----:B------:R-:W-:-:S04]  /*0a90*/  LEA R5, R0, 0x3b800000, 0x17 ;  /* 0x3b80000000057811 */ /* 0x000fc800078eb8ff */
[----:B------:R-:W-:Y:S01]  /*0aa0*/  LOP3.LUT R26, R5, R3, R26, 0xfe, !PT ;  /* 0x00000003051a7212 */ /* 0x000fe200078efe1a */
[----:B------:R-:W-:Y:S05]  /*0ab0*/  BRA `(.L_x_10614) ;  /* 0x0000041000007947 */ /* 0x000fea0003800000 */
.L_x_10627:
        /* <DEDUP_REMOVED lines=20> */
.L_x_10632:
[----:B------:R-:W-:Y:S05]  /*0c00*/  BSYNC B0 ;  /* 0x0000000000007941 */ /* 0x000fea0003800000 */
.L_x_10631:
[----:B------:R-:W-:Y:S01]  /*0c10*/  IMAD.SHL.U32 R3, R3, 0x200000, RZ ;  /* 0x0020000003037824 */ /* 0x000fe200078e00ff */
[----:B------:R-:W-:-:S04]  /*0c20*/  LEA R5, R0, 0x37800000, 0x17 ;  /* 0x3780000000057811 */ /* 0x000fc800078eb8ff */
[----:B------:R-:W-:Y:S01]  /*0c30*/  LOP3.LUT R26, R5, R3, R26, 0xfe, !PT ;  /* 0x00000003051a7212 */ /* 0x000fe200078efe1a */
[----:B------:R-:W-:Y:S05]  /*0c40*/  BRA `(.L_x_10614) ;  /* 0x0000028000007947 */ /* 0x000fea0003800000 */
.L_x_10626:
        /* <DEDUP_REMOVED lines=14> */
.L_x_10613:
        /* <DEDUP_REMOVED lines=21> */
.L_x_10634:
[----:B------:R-:W2:Y:S02]  /*0e80*/  LDG.E.64 R26, [R4.64] ;  /* 0x00000024041a7981 */ /* 0x000ea4000c1e1b00 */
[----:B--2---:R0:W1:Y:S01]  /*0e90*/  I2F.U64 R26, R26 ;  /* 0x0000001a001a7312 */ /* 0x0040620000301000 */
[----:B------:R-:W-:Y:S05]  /*0ea0*/  BRA `(.L_x_10614) ;  /* 0x0000002000007947 */ /* 0x000fea0003800000 */
.L_x_10633:
[----:B------:R-:W2:Y:S02]  /*0eb0*/  LDG.E R4, [R4.64] ;  /* 0x0000002404047981 */ /* 0x000ea4000c1e1900 */
[----:B--2---:R0:W1:Y:S02]  /*0ec0*/  I2F.U32 R26, R4 ;  /* 0x00000004001a7306 */ /* 0x0040640000201000 */
.L_x_10614:
[----:B------:R-:W-:Y:S05]  /*0ed0*/  BSYNC B6 ;  /* 0x0000000000067941 */ /* 0x000fea0003800000 */
.L_x_10608:
[----:B------:R-:W2:Y:S02]  /*0ee0*/  S2R R25, SR_TID.X ;  /* 0x0000000000197919 */ /* 0x000ea40000002100 */
[----:B--2---:R-:W-:Y:S02]  /*0ef0*/  IADD3 R25, R25, 0x80, RZ ;  /* 0x0000008019197810 */ /* 0x004fe40007ffe0ff */
.L_x_10607:
[----:B-1----:R-:W-:Y:S05]  /*0f00*/  BSYNC B7 ;  /* 0x0000000000077941 */ /* 0x002fea0003800000 */
.L_x_10606:
        /* <DEDUP_REMOVED lines=23> */
.L_x_10641:
[----:B------:R-:W2:Y:S02]  /*1080*/  LDG.E.U8 R4, [R4.64] ;  /* 0x0000002404047981 */ /* 0x000ea4000c1e1100 */
[----:B--2---:R0:W1:Y:S01]  /*1090*/  I2F.U16 R23, R4 ;  /* 0x0000000400177306 */ /* 0x0040620000101000 */
[----:B------:R-:W-:Y:S05]  /*10a0*/  BRA `(.L_x_10643) ;  /* 0x00000ca000007947 */ /* 0x000fea0003800000 */
.L_x_10640:
        /* <DEDUP_REMOVED lines=9> */
.L_x_10645:
[----:B------:R-:W2:Y:S02]  /*1140*/  LDG.E R4, [R4.64] ;  /* 0x0000002404047981 */ /* 0x000ea4000c1e1900 */
[----:B--2---:R0:W1:Y:S01]  /*1150*/  I2F R23, R4 ;  /* 0x0000000400177306 */ /* 0x0040620000201400 */
[----:B------:R-:W-:Y:S05]  /*1160*/  BRA `(.L_x_10643) ;  /* 0x00000be000007947 */ /* 0x000fea0003800000 */
.L_x_10644:
[----:B------:R-:W2:Y:S02]  /*1170*/  LDG.E.U16 R4, [R4.64] ;  /* 0x0000002404047981 */ /* 0x000ea4000c1e1500 */
[----:B--2---:R0:W1:Y:S01]  /*1180*/  I2F.S16 R23, R4 ;  /* 0x0000000400177306 */ /* 0x0040620000101400 */
[----:B------:R-:W-:Y:S05]  /*1190*/  BRA `(.L_x_10643) ;  /* 0x00000bb000007947 */ /* 0x000fea0003800000 */
.L_x_10639:
        /* <DEDUP_REMOVED lines=8> */
.L_x_10647:
[----:B------:R-:W2:Y:S02]  /*1220*/  LDG.E.U16 R4, [R4.64] ;  /* 0x0000002404047981 */ /* 0x000ea4000c1e1500 */
[----:B--2---:R-:W-:Y:S01]  /*1230*/  HADD2.F32 R23, -RZ, R4.H0_H0 ;  /* 0x20000004ff177230 */ /* 0x004fe20000004100 */
[----:B------:R-:W-:Y:S05]  /*1240*/  BRA `(.L_x_10643) ;  /* 0x00000b0000007947 */ /* 0x000fea0003800000 */
.L_x_10646:
        /* <DEDUP_REMOVED lines=8> */
.L_x_10649:
[----:B------:R-:W2:Y:S02]  /*12d0*/  LDG.E.U16 R4, [R4.64] ;  /* 0x0000002404047981 */ /* 0x000ea4000c1e1500 */
[----:B--2---:R-:W-:Y:S01]  /*12e0*/  HADD2.F32 R23, -RZ, R4.H0_H0 ;  /* 0x20000004ff177230 */ /* 0x004fe20000004100 */
[----:B------:R-:W-:Y:S05]  /*12f0*/  BRA `(.L_x_10643) ;  /* 0x00000a5000007947 */ /* 0x000fea0003800000 */
.L_x_10648:
[----:B------:R-:W2:Y:S02]  /*1300*/  LDG.E.64 R4, [R4.64] ;  /* 0x0000002404047981 */ /* 0x000ea4000c1e1b00 */
[----:B--2---:R-:W0:Y:S01]  /*1310*/  F2F.F32.F64 R23, R4 ;  /* 0x0000000400177310 */ /* 0x004e220000301000 */
[----:B------:R-:W0:-:S14]  /*1320*/  DSETP.GEU.AND P0, PT, |R4|, c[0x2][0x0], PT ;  /* 0x008000000400762a */ /* 0x000e1c0003f0e200 */
[----:B0-----:R-:W-:Y:S01]  /*1330*/  @!P0 FMUL R23, R23, 1.175494350822287508e-38 ;  /* 0x0080000017178820 */ /* 0x001fe20000400000 */
[----:B------:R-:W-:Y:S05]  /*1340*/  BRA `(.L_x_10643) ;  /* 0x00000a0000007947 */ /* 0x000fea0003800000 */
.L_x_10638:
        /* <DEDUP_REMOVED lines=12> */
.L_x_10652:
[----:B------:R-:W2:Y:S02]  /*1410*/  LDG.E.64 R4, [R4.64] ;  /* 0x0000002404047981 */ /* 0x000ea4000c1e1b00 */
[----:B--2---:R-:W0:Y:S01]  /*1420*/  F2F.F32.F64 R23, R4 ;  /* 0x0000000400177310 */ /* 0x004e220000301000 */
[----:B------:R-:W0:-:S14]  /*1430*/  DSETP.GEU.AND P0, PT, |R4|, c[0x2][0x0], PT ;  /* 0x008000000400762a */ /* 0x000e1c0003f0e200 */
[----:B0-----:R-:W-:Y:S01]  /*1440*/  @!P0 FMUL R23, R23, 1.175494350822287508e-38 ;  /* 0x0080000017178820 */ /* 0x001fe20000400000 */
[----:B------:R-:W-:Y:S05]  /*1450*/  BRA `(.L_x_10643) ;  /* 0x000008f000007947 */ /* 0x000fea0003800000 */
.L_x_10651:
        /* <DEDUP_REMOVED lines=26> */
.L_x_10654:
        /* <DEDUP_REMOVED lines=13> */
.L_x_10653:
[----:B------:R-:W2:Y:S02]  /*16d0*/  LDG.E.U16 R4, [R4.64] ;  /* 0x0000002404047981 */ /* 0x000ea4000c1e1500 */
[----:B--2---:R-:W-:Y:S01]  /*16e0*/  PRMT R23, RZ, 0x5410, R4 ;  /* 0x00005410ff177816 */ /* 0x004fe20000000004 */
[----:B------:R-:W-:Y:S05]  /*16f0*/  BRA `(.L_x_10643) ;  /* 0x0000065000007947 */ /* 0x000fea0003800000 */
.L_x_10650:
        /* <DEDUP_REMOVED lines=11> */
.L_x_10657:
        /* <DEDUP_REMOVED lines=20> */
.L_x_10659:
[----:B------:R-:W-:Y:S05]  /*18f0*/  BSYNC B0 ;  /* 0x0000000000007941 */ /* 0x000fea0003800000 */
.L_x_10658:
[----:B------:R-:W-:Y:S01]  /*1900*/  IMAD.SHL.U32 R3, R3, 0x100000, RZ ;  /* 0x0010000003037824 */ /* 0x000fe200078e00ff */
[----:B------:R-:W-:-:S04]  /*1910*/  LEA R0, R0, 0x3b800000, 0x17 ;  /* 0x3b80000000007811 */ /* 0x000fc800078eb8ff */
[----:B------:R-:W-:Y:S01]  /*1920*/  LOP3.LUT R23, R0, R3, R23, 0xfe, !PT ;  /* 0x0000000300177212 */ /* 0x000fe200078efe17 */
[----:B------:R-:W-:Y:S05]  /*1930*/  BRA `(.L_x_10643) ;  /* 0x0000041000007947 */ /* 0x000fea0003800000 */
.L_x_10656:
        /* <DEDUP_REMOVED lines=20> */
.L_x_10661:
[----:B------:R-:W-:Y:S05]  /*1a80*/  BSYNC B0 ;  /* 0x0000000000007941 */ /* 0x000fea0003800000 */
.L_x_10660:
[----:B------:R-:W-:Y:S01]  /*1a90*/  IMAD.SHL.U32 R3, R3, 0x200000, RZ ;  /* 0x0020000003037824 */ /* 0x000fe200078e00ff */
[----:B------:R-:W-:-:S04]  /*1aa0*/  LEA R0, R0, 0x37800000, 0x17 ;  /* 0x3780000000007811 */ /* 0x000fc800078eb8ff */
[----:B------:R-:W-:Y:S01]  /*1ab0*/  LOP3.LUT R23, R0, R3, R23, 0xfe, !PT ;  /* 0x0000000300177212 */ /* 0x000fe200078efe17 */
[----:B------:R-:W-:Y:S05]  /*1ac0*/  BRA `(.L_x_10643) ;  /* 0x0000028000007947 */ /* 0x000fea0003800000 */
.L_x_10655:
        /* <DEDUP_REMOVED lines=14> */
.L_x_10642:
        /* <DEDUP_REMOVED lines=21> */
.L_x_10663:
[----:B------:R-:W2:Y:S02]  /*1d00*/  LDG.E.64 R4, [R4.64] ;  /* 0x0000002404047981 */ /* 0x000ea4000c1e1b00 */
[----:B--2---:R0:W1:Y:S01]  /*1d10*/  I2F.U64 R23, R4 ;  /* 0x0000000400177312 */ /* 0x0040620000301000 */
[----:B------:R-:W-:Y:S05]  /*1d20*/  BRA `(.L_x_10643) ;  /* 0x0000002000007947 */ /* 0x000fea0003800000 */
.L_x_10662:
[----:B------:R-:W2:Y:S02]  /*1d30*/  LDG.E R4, [R4.64] ;  /* 0x0000002404047981 */ /* 0x000ea4000c1e1900 */
[----:B--2---:R0:W1:Y:S02]  /*1d40*/  I2F.U32 R23, R4 ;  /* 0x0000000400177306 */ /* 0x0040640000201000 */
.L_x_10643:
[----:B------:R-:W-:Y:S05]  /*1d50*/  BSYNC B6 ;  /* 0x0000000000067941 */ /* 0x000fea0003800000 */
.L_x_10637:
[----:B------:R-:W-:Y:S02]  /*1d60*/  IADD3 R25, R25, 0x80, RZ ;  /* 0x0000008019197810 */ /* 0x000fe40007ffe0ff */
.L_x_10636:
[----:B------:R-:W-:Y:S05]  /*1d70*/  BSYNC B7 ;  /* 0x0000000000077941 */ /* 0x000fea0003800000 */
.L_x_10635:
        /* <DEDUP_REMOVED lines=25> */
.L_x_10670:
[----:B------:R-:W2:Y:S02]  /*1f10*/  LDG.E.U8 R4, [R4.64] ;  /* 0x0000002404047981 */ /* 0x000ea4000c1e1100 */
[----:B--2---:R0:W2:Y:S01]  /*1f20*/  I2F.U16 R22, R4 ;  /* 0x0000000400167306 */ /* 0x0040a20000101000 */
[----:B------:R-:W-:Y:S05]  /*1f30*/  BRA `(.L_x_10672) ;  /* 0x00000ca000007947 */ /* 0x000fea0003800000 */
.L_x_10669:
        /* <DEDUP_REMOVED lines=9> */
.L_x_10674:
[----:B------:R-:W2:Y:S02]  /*1fd0*/  LDG.E R4, [R4.64] ;  /* 0x0000002404047981 */ /* 0x000ea4000c1e1900 */
[----:B--2---:R0:W2:Y:S01]  /*1fe0*/  I2F R22, R4 ;  /* 0x0000000400167306 */ /* 0x0040a20000201400 */
[----:B------:R-:W-:Y:S05]  /*1ff0*/  BRA `(.L_x_10672) ;  /* 0x00000be000007947 */ /* 0x000fea0003800000 */
.L_x_10673:
[----:B------:R-:W2:Y:S02]  /*2000*/  LDG.E.U16 R4, [R4.64] ;  /* 0x0000002404047981 */ /* 0x000ea4000c1e1500 */
[----:B--2---:R0:W2:Y:S01]  /*2010*/  I2F.S16 R22, R4 ;  /* 0x0000000400167306 */ /* 0x0040a20000101400 */
[----:B------:R-:W-:Y:S05]  /*2020*/  BRA `(.L_x_10672) ;  /* 0x00000bb000007947 */ /* 0x000fea0003800000 */
.L_x_10668:
        /* <DEDUP_REMOVED lines=8> */
.L_x_10676:
[----:B------:R-:W2:Y:S02]  /*20b0*/  LDG.E.U16 R4, [R4.64] ;  /* 0x0000002404047981 */ /* 0x000ea4000c1e1500 */
[----:B--2---:R-:W-:Y:S01]  /*20c0*/  HADD2.F32 R22, -RZ, R4.H0_H0 ;  /* 0x20000004ff167230 */ /* 0x004fe20000004100 */
[----:B------:R-:W-:Y:S05]  /*20d0*/  BRA `(.L_x_10672) ;  /* 0x00000b0000007947 */ /* 0x000fea0003800000 */
.L_x_10675:
        /* <DEDUP_REMOVED lines=8> */
.L_x_10678:
[----:B------:R-:W2:Y:S02]  /*2160*/  LDG.E.U16 R4, [R4.64] ;  /* 0x0000002404047981 */ /* 0x000ea4000c1e1500 */
[----:B--2---:R-:W-:Y:S01]  /*2170*/  HADD2.F32 R22, -RZ, R4.H0_H0 ;  /* 0x20000004ff167230 */ /* 0x004fe20000004100 */
[----:B------:R-:W-:Y:S05]  /*2180*/  BRA `(.L_x_10672) ;  /* 0x00000a5000007947 */ /* 0x000fea0003800000 */
.L_x_10677:
[----:B------:R-:W2:Y:S02]  /*2190*/  LDG.E.64 R4, [R4.64] ;  /* 0x0000002404047981 */ /* 0x000ea4000c1e1b00 */
[----:B--2---:R-:W0:Y:S01]  /*21a0*/  F2F.F32.F64 R22, R4 ;  /* 0x0000000400167310 */ /* 0x004e220000301000 */
[----:B------:R-:W0:-:S14]  /*21b0*/  DSETP.GEU.AND P0, PT, |R4|, c[0x2][0x0], PT ;  /* 0x008000000400762a */ /* 0x000e1c0003f0e200 */
[----:B0-----:R-:W-:Y:S01]  /*21c0*/  @!P0 FMUL R22, R22, 1.175494350822287508e-38 ;  /* 0x0080000016168820 */ /* 0x001fe20000400000 */
[----:B------:R-:W-:Y:S05]  /*21d0*/  BRA `(.L_x_10672) ;  /* 0x00000a0000007947 */ /* 0x000fea0003800000 */
.L_x_10667:
        /* <DEDUP_REMOVED lines=12> */
.L_x_10681:
[----:B------:R-:W2:Y:S02]  /*22a0*/  LDG.E.64 R4, [R4.64] ;  /* 0x0000002404047981 */ /* 0x000ea4000c1e1b00 */
[----:B--2---:R-:W0:Y:S01]  /*22b0*/  F2F.F32.F64 R22, R4 ;  /* 0x0000000400167310 */ /* 0x004e220000301000 */
[----:B------:R-:W0:-:S14]  /*22c0*/  DSETP.GEU.AND P0, PT, |R4|, c[0x2][0x0], PT ;  /* 0x008000000400762a */ /* 0x000e1c0003f0e200 */
[----:B0-----:R-:W-:Y:S01]  /*22d0*/  @!P0 FMUL R22, R22, 1.175494350822287508e-38 ;  /* 0x0080000016168820 */ /* 0x001fe20000400000 */
[----:B------:R-:W-:Y:S05]  /*22e0*/  BRA `(.L_x_10672) ;  /* 0x000008f000007947 */ /* 0x000fea0003800000 */
.L_x_10680:
        /* <DEDUP_REMOVED lines=26> */
.L_x_10683:
        /* <DEDUP_REMOVED lines=13> */
.L_x_10682:
[----:B------:R-:W2:Y:S02]  /*2560*/  LDG.E.U16 R4, [R4.64] ;  /* 0x0000002404047981 */ /* 0x000ea4000c1e1500 */
[----:B--2---:R-:W-:Y:S01]  /*2570*/  PRMT R22, RZ, 0x5410, R4 ;  /* 0x00005410ff167816 */ /* 0x004fe20000000004 */
[----:B------:R-:W-:Y:S05]  /*2580*/  BRA `(.L_x_10672) ;  /* 0x0000065000007947 */ /* 0x000fea0003800000 */
.L_x_10679:
        /* <DEDUP_REMOVED lines=11> */
.L_x_10686:
        /* <DEDUP_REMOVED lines=20> */
.L_x_10688:
[----:B------:R-:W-:Y:S05]  /*2780*/  BSYNC B0 ;  /* 0x0000000000007941 */ /* 0x000fea0003800000 */
.L_x_10687:
[----:B------:R-:W-:Y:S01]  /*2790*/  IMAD.SHL.U32 R3, R3, 0x100000, RZ ;  /* 0x0010000003037824 */ /* 0x000fe200078e00ff */
[----:B------:R-:W-:-:S04]  /*27a0*/  LEA R5, R0, 0x3b800000, 0x17 ;  /* 0x3b80000000057811 */ /* 0x000fc800078eb8ff */
[----:B------:R-:W-:Y:S01]  /*27b0*/  LOP3.LUT R22, R5, R3, R22, 0xfe, !PT ;  /* 0x0000000305167212 */ /* 0x000fe200078efe16 */
[----:B------:R-:W-:Y:S05]  /*27c0*/  BRA `(.L_x_10672) ;  /* 0x0000041000007947 */ /* 0x000fea0003800000 */
.L_x_10685:
        /* <DEDUP_REMOVED lines=20> */
.L_x_10690:
[----:B------:R-:W-:Y:S05]  /*2910*/  BSYNC B0 ;  /* 0x0000000000007941 */ /* 0x000fea0003800000 */
.L_x_10689:
[----:B------:R-:W-:Y:S01]  /*2920*/  IMAD.SHL.U32 R3, R3, 0x200000, RZ ;  /* 0x0020000003037824 */ /* 0x000fe200078e00ff */
[----:B------:R-:W-:-:S04]  /*2930*/  LEA R5, R0, 0x37800000, 0x17 ;  /* 0x3780000000057811 */ /* 0x000fc800078eb8ff */
[----:B------:R-:W-:Y:S01]  /*2940*/  LOP3.LUT R22, R5, R3, R22, 0xfe, !PT ;  /* 0x0000000305167212 */ /* 0x000fe200078efe16 */
[----:B------:R-:W-:Y:S05]  /*2950*/  BRA `(.L_x_10672) ;  /* 0x0000028000007947 */ /* 0x000fea0003800000 */
.L_x_10684:
        /* <DEDUP_REMOVED lines=14> */
.L_x_10671:
        /* <DEDUP_REMOVED lines=21> */
.L_x_10692:
[----:B------:R-:W2:Y:S02]  /*2b90*/  LDG.E.64 R4, [R4.64] ;  /* 0x0000002404047981 */ /* 0x000ea4000c1e1b00 */
[----:B--2---:R0:W2:Y:S01]  /*2ba0*/  I2F.U64 R22, R4 ;  /* 0x0000000400167312 */ /* 0x0040a20000301000 */
[----:B------:R-:W-:Y:S05]  /*2bb0*/  BRA `(.L_x_10672) ;  /* 0x0000002000007947 */ /* 0x000fea0003800000 */
.L_x_10691:
[----:B------:R-:W2:Y:S02]  /*2bc0*/  LDG.E R4, [R4.64] ;  /* 0x0000002404047981 */ /* 0x000ea4000c1e1900 */
[----:B--2---:R0:W2:Y:S02]  /*2bd0*/  I2F.U32 R22, R4 ;  /* 0x0000000400167306 */ /* 0x0040a40000201000 */
.L_x_10672:
[----:B------:R-:W-:Y:S05]  /*2be0*/  BSYNC B6 ;  /* 0x0000000000067941 */ /* 0x000fea0003800000 */
.L_x_10666:
[----:B------:R-:W-:Y:S02]  /*2bf0*/  IADD3 R25, R25, 0x80, RZ ;  /* 0x0000008019197810 */ /* 0x000fe40007ffe0ff */
.L_x_10665:
[----:B------:R-:W-:Y:S05]  /*2c00*/  BSYNC B7 ;  /* 0x0000000000077941 */ /* 0x000fea0003800000 */
.L_x_10664:
        /* <DEDUP_REMOVED lines=21> */
.L_x_10698:
[----:B------:R-:W3:Y:S02]  /*2d60*/  LDG.E.U8 R4, [R4.64] ;  /* 0x0000002404047981 */ /* 0x000ee4000c1e1100 */
[----:B---3--:R0:W3:Y:S01]  /*2d70*/  I2F.U16 R24, R4 ;  /* 0x0000000400187306 */ /* 0x0080e20000101000 */
[----:B------:R-:W-:Y:S05]  /*2d80*/  BRA `(.L_x_10694) ;  /* 0x00000c7000007947 */ /* 0x000fea0003800000 */
.L_x_10697:
        /* <DEDUP_REMOVED lines=9> */
.L_x_10701:
[----:B------:R-:W3:Y:S02]  /*2e20*/  LDG.E R4, [R4.64] ;  /* 0x0000002404047981 */ /* 0x000ee4000c1e1900 */
[----:B---3--:R0:W3:Y:S01]  /*2e30*/  I2F R24, R4 ;  /* 0x0000000400187306 */ /* 0x0080e20000201400 */
[----:B------:R-:W-:Y:S05]  /*2e40*/  BRA `(.L_x_10694) ;  /* 0x00000bb000007947 */ /* 0x000fea0003800000 */
.L_x_10700:
[----:B------:R-:W3:Y:S02]  /*2e50*/  LDG.E.U16 R4, [R4.64] ;  /* 0x0000002404047981 */ /* 0x000ee4000c1e1500 */
[----:B---3--:R0:W3:Y:S01]  /*2e60*/  I2F.S16 R24, R4 ;  /* 0x0000000400187306 */ /* 0x0080e20000101400 */
[----:B------:R-:W-:Y:S05]  /*2e70*/  BRA `(.L_x_10694) ;  /* 0x00000b8000007947 */ /* 0x000fea0003800000 */
.L_x_10696:
        /* <DEDUP_REMOVED lines=8> */
.L_x_10703:
[----:B------:R-:W3:Y:S02]  /*2f00*/  LDG.E.U16 R4, [R4.64] ;  /* 0x0000002404047981 */ /* 0x000ee4000c1e1500 */
[----:B---3--:R-:W-:Y:S01]  /*2f10*/  HADD2.F32 R24, -RZ, R4.H0_H0 ;  /* 0x20000004ff187230 */ /* 0x008fe20000004100 */
[----:B------:R-:W-:Y:S05]  /*2f20*/  BRA `(.L_x_10694) ;  /* 0x00000ad000007947 */ /* 0x000fea0003800000 */
.L_x_10702:
        /* <DEDUP_REMOVED lines=8> */
.L_x_10705:
[----:B------:R-:W3:Y:S02]  /*2fb0*/  LDG.E.U16 R4, [R4.64] ;  /* 0x0000002404047981 */ /* 0x000ee4000c1e1500 */
[----:B---3--:R-:W-:Y:S01]  /*2fc0*/  HADD2.F32 R24, -RZ, R4.H0_H0 ;  /* 0x20000004ff187230 */ /* 0x008fe20000004100 */
[----:B------:R-:W-:Y:S05]  /*2fd0*/  BRA `(.L_x_10694) ;  /* 0x00000a2000007947 */ /* 0x000fea0003800000 */
.L_x_10704:
[----:B------:R-:W3:Y:S02]  /*2fe0*/  LDG.E.64 R4, [R4.64] ;  /* 0x0000002404047981 */ /* 0x000ee4000c1e1b00 */
[----:B---3--:R-:W0:Y:S01]  /*2ff0*/  F2F.F32.F64 R24, R4 ;  /* 0x0000000400187310 */ /* 0x008e220000301000 */
[----:B------:R-:W0:-:S14]  /*3000*/  DSETP.GEU.AND P0, PT, |R4|, c[0x2][0x0], PT ;  /* 0x008000000400762a */ /* 0x000e1c0003f0e200 */
[----:B0-----:R-:W-:Y:S01]  /*3010*/  @!P0 FMUL R24, R24, 1.175494350822287508e-38 ;  /* 0x0080000018188820 */ /* 0x001fe20000400000 */
[----:B------:R-:W-:Y:S05]  /*3020*/  BRA `(.L_x_10694) ;  /* 0x000009d000007947 */ /* 0x000fea0003800000 */
.L_x_10695:
        /* <DEDUP_REMOVED lines=12> */
.L_x_10708:
[----:B------:R-:W3:Y:S02]  /*30f0*/  LDG.E.64 R4, [R4.64] ;  /* 0x0000002404047981 */ /* 0x000ee4000c1e1b00 */
[----:B---3--:R-:W0:Y:S01]  /*3100*/  F2F.F32.F64 R24, R4 ;  /* 0x0000000400187310 */ /* 0x008e220000301000 */
[----:B------:R-:W0:-:S14]  /*3110*/  DSETP.GEU.AND P0, PT, |R4|, c[0x2][0x0], PT ;  /* 0x008000000400762a */ /* 0x000e1c0003f0e200 */
[----:B0-----:R-:W-:Y:S01]  /*3120*/  @!P0 FMUL R24, R24, 1.175494350822287508e-38 ;  /* 0x0080000018188820 */ /* 0x001fe20000400000 */
[----:B------:R-:W-:Y:S05]  /*3130*/  BRA `(.L_x_10694) ;  /* 0x000008c000007947 */ /* 0x000fea0003800000 */
.L_x_10707:
        /* <DEDUP_REMOVED lines=26> */
.L_x_10710:
        /* <DEDUP_REMOVED lines=13> */
.L_x_10709:
[----:B------:R-:W3:Y:S02]  /*33b0*/  LDG.E.U16 R4, [R4.64] ;  /* 0x0000002404047981 */ /* 0x000ee4000c1e1500 */
[----:B---3--:R-:W-:Y:S01]  /*33c0*/  PRMT R24, RZ, 0x5410, R4 ;  /* 0x00005410ff187816 */ /* 0x008fe20000000004 */
[----:B------:R-:W-:Y:S05]  /*33d0*/  BRA `(.L_x_10694) ;  /* 0x0000062000007947 */ /* 0x000fea0003800000 */
.L_x_10706:
        /* <DEDUP_REMOVED lines=11> */
.L_x_10713:
        /* <DEDUP_REMOVED lines=19> */
.L_x_10715:
[----:B------:R-:W-:Y:S05]  /*35c0*/  BSYNC B0 ;  /* 0x0000000000007941 */ /* 0x000fea0003800000 */
.L_x_10714:
[----:B------:R-:W-:Y:S01]  /*35d0*/  IMAD.SHL.U32 R3, R3, 0x100000, RZ ;  /* 0x0010000003037824 */ /* 0x000fe200078e00ff */
[----:B------:R-:W-:-:S04]  /*35e0*/  LEA R5, R0, 0x3b800000, 0x17 ;  /* 0x3b80000000057811 */ /* 0x000fc800078eb8ff */
[----:B------:R-:W-:Y:S01]  /*35f0*/  LOP3.LUT R24, R5, R3, R24, 0xfe, !PT ;  /* 0x0000000305187212 */ /* 0x000fe200078efe18 */
[----:B------:R-:W-:Y:S05]  /*3600*/  BRA `(.L_x_10694) ;  /* 0x000003f000007947 */ /* 0x000fea0003800000 */
.L_x_10712:
        /* <DEDUP_REMOVED lines=19> */
.L_x_10717:
[----:B------:R-:W-:Y:S05]  /*3740*/  BSYNC B0 ;  /* 0x0000000000007941 */ /* 0x000fea0003800000 */
.L_x_10716:
[----:B------:R-:W-:Y:S01]  /*3750*/  IMAD.SHL.U32 R3, R3, 0x200000, RZ ;  /* 0x0020000003037824 */ /* 0x000fe200078e00ff */
[----:B------:R-:W-:-:S04]  /*3760*/  LEA R5, R0, 0x37800000, 0x17 ;  /* 0x3780000000057811 */ /* 0x000fc800078eb8ff */
[----:B------:R-:W-:Y:S01]  /*3770*/  LOP3.LUT R24, R5, R3, R24, 0xfe, !PT ;  /* 0x0000000305187212 */ /* 0x000fe200078efe18 */
[----:B------:R-:W-:Y:S05]  /*3780*/  BRA `(.L_x_10694) ;  /* 0x0000027000007947 */ /* 0x000fea0003800000 */
.L_x_10711:
        /* <DEDUP_REMOVED lines=14> */
.L_x_10699:
        /* <DEDUP_REMOVED lines=20> */
.L_x_10719:
[----:B------:R-:W3:Y:S02]  /*39b0*/  LDG.E.64 R24, [R4.64] ;  /* 0x0000002404187981 */ /* 0x000ee4000c1e1b00 */
[----:B---3--:R0:W3:Y:S01]  /*39c0*/  I2F.U64 R24, R24 ;  /* 0x0000001800187312 */ /* 0x0080e20000301000 */
[----:B------:R-:W-:Y:S05]  /*39d0*/  BRA `(.L_x_10694) ;  /* 0x0000002000007947 */ /* 0x000fea0003800000 */
.L_x_10718:
[----:B------:R-:W3:Y:S02]  /*39e0*/  LDG.E R4, [R4.64] ;  /* 0x0000002404047981 */ /* 0x000ee4000c1e1900 */
[----:B---3--:R0:W3:Y:S02]  /*39f0*/  I2F.U32 R24, R4 ;  /* 0x0000000400187306 */ /* 0x0080e40000201000 */
.L_x_10694:
[----:B------:R-:W-:Y:S05]  /*3a00*/  BSYNC B6 ;  /* 0x0000000000067941 */ /* 0x000fea0003800000 */
.L_x_10693:
[----:B0-----:R-:W0:Y:S01]  /*3a10*/  S2R R25, SR_TID.X ;  /* 0x0000000000197919 */ /* 0x001e220000002100 */
[----:B------:R-:W4:Y:S01]  /*3a20*/  LDC.U8 R17, c[0x0][0x184] ;  /* 0x00006100ff117b82 */ /* 0x000f220000000000 */
[----:B------:R-:W-:Y:S01]  /*3a30*/  BSSY B6, `(.L_x_10720) ;  /* 0x000010d000067945 */ /* 0x000fe20003800000 */
[C---:B0-----:R-:W-:Y:S02]  /*3a40*/  IADD3 R3, R25.reuse, 0x100, RZ ;  /* 0x0000010019037810 */ /* 0x041fe40007ffe0ff */
[----:B------:R-:W-:-:S02]  /*3a50*/  IADD3 R19, R25, 0x80, RZ ;  /* 0x0000008019137810 */ /* 0x000fc40007ffe0ff */
[-C--:B------:R-:W-:Y:S02]  /*3a60*/  ISETP.GE.AND P1, PT, R3, R16.reuse, PT ;  /* 0x000000100300720c */ /* 0x080fe40003f26270 */
[C---:B------:R-:W-:Y:S02]  /*3a70*/  IADD3 R3, R25.reuse, 0x180, RZ ;  /* 0x0000018019037810 */ /* 0x040fe40007ffe0ff */
[-C--:B------:R-:W-:Y:S02]  /*3a80*/  ISETP.GE.AND P3, PT, R25, R16.reuse, PT ;  /* 0x000000101900720c */ /* 0x080fe40003f66270 */
[-C--:B------:R-:W-:Y:S02]  /*3a90*/  ISETP.GE.AND P2, PT, R3, R16.reuse, PT ;  /* 0x000000100300720c */ /* 0x080fe40003f46270 */
[----:B------:R-:W-:-:S05]  /*3aa0*/  ISETP.GE.AND P0, PT, R19, R16, PT ;  /* 0x000000101300720c */ /* 0x000fca0003f06270 */
[----:B--2--5:R-:W0:Y:S08]  /*3ab0*/  @!P1 MUFU.RCP R22, R22 ;  /* 0x0000001600169308 */ /* 0x024e300000001000 */
[----:B------:R-:W2:Y:S08]  /*3ac0*/  @!P3 MUFU.RCP R26, R26 ;  /* 0x0000001a001ab308 */ /* 0x000eb00000001000 */
[----:B---3--:R-:W3:Y:S08]  /*3ad0*/  @!P2 MUFU.RCP R24, R24 ;  /* 0x000000180018a308 */ /* 0x008ef00000001000 */
[----:B-1----:R1:W0:Y:S01]  /*3ae0*/  @!P0 MUFU.RCP R18, R23 ;  /* 0x0000001700128308 */ /* 0x0022220000001000 */
[----:B------:R-:W-:Y:S05]  /*3af0*/  @P3 BRA `(.L_x_10721) ;  /* 0x0000100000003947 */ /* 0x000fea0003800000 */
[----:B--2-4-:R-:W-:Y:S01]  /*3b00*/  IMAD R0, R2, 0x200, R25 ;  /* 0x0000020002007824 */ /* 0x014fe200078e0219 */
        /* <DEDUP_REMOVED lines=15> */
[----:B------:R-:W2:Y:S01]  /*3c00*/  F2I.FTZ.TRUNC.NTZ R3, R26 ;  /* 0x0000001a00037305 */ /* 0x000ea2000021f100 */
[----:B------:R-:W-:Y:S01]  /*3c10*/  IMAD.MOV.U32 R25, RZ, RZ, R19 ;  /* 0x000000ffff197224 */ /* 0x000fe200078e0013 */
[----:B--2---:R2:W-:Y:S01]  /*3c20*/  STG.E.U8 [R8.64], R3 ;  /* 0x0000000308007986 */ /* 0x0045e2000c101124 */
[----:B------:R-:W-:Y:S05]  /*3c30*/  BRA `(.L_x_10721) ;  /* 0x00000ec000007947 */ /* 0x000fea0003800000 */
.L_x_10725:
[----:B------:R-:W2:Y:S01]  /*3c40*/  F2I.S64.TRUNC R26, R26 ;  /* 0x0000001a001a7311 */ /* 0x000ea2000020d900 */
[----:B------:R-:W-:Y:S02]  /*3c50*/  IMAD.MOV.U32 R25, RZ, RZ, R19 ;  /* 0x000000ffff197224 */ /* 0x000fe400078e0013 */
[----:B--2---:R-:W-:-:S05]  /*3c60*/  IMAD.MOV.U32 R3, RZ, RZ, R26 ;  /* 0x000000ffff037224 */ /* 0x004fca00078e001a */
[----:B------:R2:W-:Y:S01]  /*3c70*/  STG.E.U8 [R8.64], R3 ;  /* 0x0000000308007986 */ /* 0x0005e2000c101124 */
[----:B------:R-:W-:Y:S05]  /*3c80*/  BRA `(.L_x_10721) ;  /* 0x00000e7000007947 */ /* 0x000fea0003800000 */
.L_x_10724:
[----:B------:R-:W-:-:S13]  /*3c90*/  ISETP.NE.AND P0, PT, R0, 0x2, PT ;  /* 0x000000020000780c */ /* 0x000fda0003f05270 */
[----:B------:R-:W-:Y:S05]  /*3ca0*/  @!P0 BRA `(.L_x_10727) ;  /* 0x000000c000008947 */ /* 0x000fea0003800000 */
[----:B------:R-:W-:-:S13]  /*3cb0*/  ISETP.NE.AND P0, PT, R0, 0x3, PT ;  /* 0x000000030000780c */ /* 0x000fda0003f05270 */
[----:B------:R-:W-:Y:S05]  /*3cc0*/  @!P0 BRA `(.L_x_10728) ;  /* 0x0000006000008947 */ /* 0x000fea0003800000 */
[----:B------:R-:W-:-:S13]  /*3cd0*/  ISETP.NE.AND P0, PT, R0, 0x4, PT ;  /* 0x000000040000780c */ /* 0x000fda0003f05270 */
[----:B------:R-:W-:Y:S05]  /*3ce0*/  @P0 BRA `(.L_x_10726) ;  /* 0x00000c5000000947 */ /* 0x000fea0003800000 */
[----:B------:R-:W2:Y:S01]  /*3cf0*/  F2I.S64.TRUNC R26, R26 ;  /* 0x0000001a001a7311 */ /* 0x000ea2000020d900 */
[----:B------:R-:W-:Y:S01]  /*3d00*/  IMAD.MOV.U32 R25, RZ, RZ, R19 ;  /* 0x000000ffff197224 */ /* 0x000fe200078e0013 */
[----:B--2---:R2:W-:Y:S01]  /*3d10*/  STG.E.64 [R8.64], R26 ;  /* 0x0000001a08007986 */ /* 0x0045e2000c101b24 */
[----:B------:R-:W-:Y:S05]  /*3d20*/  BRA `(.L_x_10721) ;  /* 0x00000dd000007947 */ /* 0x000fea0003800000 */
.L_x_10728:
[----:B------:R-:W2:Y:S01]  /*3d30*/  F2I.FTZ.TRUNC.NTZ R3, R26 ;  /* 0x0000001a00037305 */ /* 0x000ea2000021f100 */
[----:B------:R-:W-:Y:S01]  /*3d40*/  IMAD.MOV.U32 R25, RZ, RZ, R19 ;  /* 0x000000ffff197224 */ /* 0x000fe200078e0013 */
[----:B--2---:R2:W-:Y:S01]  /*3d50*/  STG.E [R8.64], R3 ;  /* 0x0000000308007986 */ /* 0x0045e2000c101924 */
[----:B------:R-:W-:Y:S05]  /*3d60*/  BRA `(.L_x_10721) ;  /* 0x00000d9000007947 */ /* 0x000fea0003800000 */
.L_x_10727:
[----:B------:R-:W2:Y:S01]  /*3d70*/  F2I.FTZ.TRUNC.NTZ R3, R26 ;  /* 0x0000001a00037305 */ /* 0x000ea2000021f100 */
[----:B------:R-:W-:Y:S01]  /*3d80*/  IMAD.MOV.U32 R25, RZ, RZ, R19 ;  /* 0x000000ffff197224 */ /* 0x000fe200078e0013 */
[----:B--2---:R2:W-:Y:S01]  /*3d90*/  STG.E.U16 [R8.64], R3 ;  /* 0x0000000308007986 */ /* 0x0045e2000c101524 */
[----:B------:R-:W-:Y:S05]  /*3da0*/  BRA `(.L_x_10721) ;  /* 0x00000d5000007947 */ /* 0x000fea0003800000 */
.L_x_10723:
        /* <DEDUP_REMOVED lines=9> */
.L_x_10730:
[----:B------:R-:W-:Y:S01]  /*3e40*/  F2FP.PACK_AB R26, RZ, R26 ;  /* 0x0000001aff1a723e */ /* 0x000fe200000000ff */
[----:B------:R-:W-:-:S04]  /*3e50*/  IMAD.MOV.U32 R25, RZ, RZ, R19 ;  /* 0x000000ffff197224 */ /* 0x000fc800078e0013 */
[----:B------:R2:W-:Y:S01]  /*3e60*/  STG.E.U16 [R8.64], R26 ;  /* 0x0000001a08007986 */ /* 0x0005e2000c101524 */
[----:B------:R-:W-:Y:S05]  /*3e70*/  BRA `(.L_x_10721) ;  /* 0x00000c8000007947 */ /* 0x000fea0003800000 */
.L_x_10729:
        /* <DEDUP_REMOVED lines=10> */
.L_x_10732:
[----:B------:R-:W-:Y:S01]  /*3f20*/  F2FP.PACK_AB R3, RZ, R26 ;  /* 0x0000001aff03723e */ /* 0x000fe200000000ff */
[----:B------:R-:W-:-:S03]  /*3f30*/  IMAD.MOV.U32 R25, RZ, RZ, R19 ;  /* 0x000000ffff197224 */ /* 0x000fc600078e0013 */
[----:B------:R-:W-:-:S05]  /*3f40*/  PRMT R3, R3, 0x5410, RZ ;  /* 0x0000541003037816 */ /* 0x000fca00000000ff */
[----:B------:R2:W-:Y:S01]  /*3f50*/  STG.E [R8.64], R3 ;  /* 0x0000000308007986 */ /* 0x0005e2000c101924 */
[----:B------:R-:W-:Y:S05]  /*3f60*/  BRA `(.L_x_10721) ;  /* 0x00000b9000007947 */ /* 0x000fea0003800000 */
.L_x_10731:
[----:B------:R-:W-:Y:S02]  /*3f70*/  FMUL.FTZ R4, R26, 1 ;  /* 0x3f8000001a047820 */ /* 0x000fe40000410000 */
[----:B------:R-:W-:-:S04]  /*3f80*/  IMAD.MOV.U32 R25, RZ, RZ, R19 ;  /* 0x000000ffff197224 */ /* 0x000fc800078e0013 */
[----:B------:R-:W2:Y:S02]  /*3f90*/  F2F.F64.F32 R4, R4 ;  /* 0x0000000400047310 */ /* 0x000ea40000201800 */
[----:B--2---:R2:W-:Y:S01]  /*3fa0*/  STG.E.64 [R8.64], R4 ;  /* 0x0000000408007986 */ /* 0x0045e2000c101b24 */
[----:B------:R-:W-:Y:S05]  /*3fb0*/  BRA `(.L_x_10721) ;  /* 0x00000b4000007947 */ /* 0x000fea0003800000 */
.L_x_10722:
        /* <DEDUP_REMOVED lines=13> */
.L_x_10735:
[----:B------:R-:W-:Y:S01]  /*4090*/  FMUL.FTZ R4, R26, 1 ;  /* 0x3f8000001a047820 */ /* 0x000fe20000410000 */
[----:B------:R-:W-:Y:S01]  /*40a0*/  CS2R R6, SRZ ;  /* 0x0000000000067805 */ /* 0x000fe2000001ff00 */
[----:B------:R-:W-:-:S04]  /*40b0*/  IMAD.MOV.U32 R25, RZ, RZ, R19 ;  /* 0x000000ffff197224 */ /* 0x000fc800078e0013 */
[----:B------:R-:W2:Y:S02]  /*40c0*/  F2F.F64.F32 R4, R4 ;  /* 0x0000000400047310 */ /* 0x000ea40000201800 */
[----:B--2---:R2:W-:Y:S01]  /*40d0*/  STG.E.128 [R8.64], R4 ;  /* 0x0000000408007986 */ /* 0x0045e2000c101d24 */
[----:B------:R-:W-:Y:S05]  /*40e0*/  BRA `(.L_x_10721) ;  /* 0x00000a1000007947 */ /* 0x000fea0003800000 */
.L_x_10734:
        /* <DEDUP_REMOVED lines=20> */
.L_x_10739:
[----:B------:R-:W-:Y:S05]  /*4230*/  BSYNC B0 ;  /* 0x0000000000007941 */ /* 0x000fea0003800000 */
.L_x_10738:
[----:B------:R-:W-:Y:S01]  /*4240*/  LOP3.LUT R5, R0, R5, RZ, 0xfc, !PT ;  /* 0x0000000500057212 */ /* 0x000fe200078efcff */
[----:B------:R-:W-:-:S04]  /*4250*/  IMAD.MOV.U32 R25, RZ, RZ, R19 ;  /* 0x000000ffff197224 */ /* 0x000fc800078e0013 */
[----:B------:R2:W-:Y:S01]  /*4260*/  STG.E.U8 [R8.64], R5 ;  /* 0x0000000508007986 */ /* 0x0005e2000c101124 */
[----:B------:R-:W-:Y:S05]  /*4270*/  BRA `(.L_x_10721) ;  /* 0x0000088000007947 */ /* 0x000fea0003800000 */
.L_x_10737:
        /* <DEDUP_REMOVED lines=12> */
.L_x_10741:
[----:B------:R-:W-:Y:S01]  /*4340*/  IMAD.MOV.U32 R0, RZ, RZ, 0x7f ;  /* 0x0000007fff007424 */ /* 0x000fe200078e00ff */
[----:B------:R-:W-:-:S04]  /*4350*/  ISETP.GT.U32.AND P0, PT, R4, 0x7f800000, PT ;  /* 0x7f8000000400780c */ /* 0x000fc80003f04070 */
[----:B------:R-:W-:-:S04]  /*4360*/  SEL R0, R0, 0x7c, P0 ;  /* 0x0000007c00007807 */ /* 0x000fc80000000000 */
.L_x_10742:
[----:B------:R-:W-:Y:S05]  /*4370*/  BSYNC B0 ;  /* 0x0000000000007941 */ /* 0x000fea0003800000 */
.L_x_10740:
[----:B------:R-:W-:Y:S01]  /*4380*/  LOP3.LUT R26, R26, 0x80000000, RZ, 0xc0, !PT ;  /* 0x800000001a1a7812 */ /* 0x000fe200078ec0ff */
[----:B------:R-:W-:-:S03]  /*4390*/  IMAD.MOV.U32 R25, RZ, RZ, R19 ;  /* 0x000000ffff197224 */ /* 0x000fc600078e0013 */
[----:B------:R-:W-:-:S04]  /*43a0*/  SHF.R.U32.HI R3, RZ, 0x18, R26 ;  /* 0x00000018ff037819 */ /* 0x000fc8000001161a */
[----:B------:R-:W-:-:S05]  /*43b0*/  LOP3.LUT R3, R0, R3, RZ, 0xfc, !PT ;  /* 0x0000000300037212 */ /* 0x000fca00078efcff */
[----:B------:R2:W-:Y:S01]  /*43c0*/  STG.E.U8 [R8.64], R3 ;  /* 0x0000000308007986 */ /* 0x0005e2000c101124 */
[----:B------:R-:W-:Y:S05]  /*43d0*/  BRA `(.L_x_10721) ;  /* 0x0000072000007947 */ /* 0x000fea0003800000 */
.L_x_10736:
[----:B------:R-:W-:Y:S01]  /*43e0*/  F2FP.BF16.PACK_AB R26, RZ, R26 ;  /* 0x0000001aff1a723e */ /* 0x000fe200000010ff */
[----:B------:R-:W-:-:S04]  /*43f0*/  IMAD.MOV.U32 R25, RZ, RZ, R19 ;  /* 0x000000ffff197224 */ /* 0x000fc800078e0013 */
[----:B------:R2:W-:Y:S01]  /*4400*/  STG.E.U16 [R8.64], R26 ;  /* 0x0000001a08007986 */ /* 0x0005e2000c101524 */
[----:B------:R-:W-:Y:S05]  /*4410*/  BRA `(.L_x_10721) ;  /* 0x000006e000007947 */ /* 0x000fea0003800000 */
.L_x_10733:
        /* <DEDUP_REMOVED lines=8> */
[----:B------:R-:W2:Y:S01]  /*44a0*/  F2I.FTZ.U32.TRUNC.NTZ R3, R26 ;  /* 0x0000001a00037305 */ /* 0x000ea2000021f000 */
[----:B------:R-:W-:Y:S01]  /*44b0*/  IMAD.MOV.U32 R25, RZ, RZ, R19 ;  /* 0x000000ffff197224 */ /* 0x000fe200078e0013 */
[----:B--2---:R2:W-:Y:S01]  /*44c0*/  STG.E.U16 [R8.64], R3 ;  /* 0x0000000308007986 */ /* 0x0045e2000c101524 */
[----:B------:R-:W-:Y:S05]  /*44d0*/  BRA `(.L_x_10721) ;  /* 0x0000062000007947 */ /* 0x000fea0003800000 */
.L_x_10745:
        /* <DEDUP_REMOVED lines=16> */
.L_x_10748:
[----:B------:R-:W-:-:S04]  /*45e0*/  LOP3.LUT R26, R26, 0x80000000, RZ, 0xc0, !PT ;  /* 0x800000001a1a7812 */ /* 0x000fc800078ec0ff */
[----:B------:R-:W-:-:S04]  /*45f0*/  SHF.R.U32.HI R3, RZ, 0x18, R26 ;  /* 0x00000018ff037819 */ /* 0x000fc8000001161a */
[----:B------:R-:W-:-:S04]  /*4600*/  LOP3.LUT R0, R0, R3, RZ, 0xfc, !PT ;  /* 0x0000000300007212 */ /* 0x000fc800078efcff */
[----:B------:R-:W-:Y:S02]  /*4610*/  PRMT R4, R0, 0x7610, R4 ;  /* 0x0000761000047816 */ /* 0x000fe40000000004 */
.L_x_10747:
[----:B------:R-:W-:Y:S05]  /*4620*/  BSYNC B0 ;  /* 0x0000000000007941 */ /* 0x000fea0003800000 */
.L_x_10746:
[----:B------:R2:W-:Y:S01]  /*4630*/  STG.E.U8 [R8.64], R4 ;  /* 0x0000000408007986 */ /* 0x0005e2000c101124 */
[----:B------:R-:W-:Y:S01]  /*4640*/  IMAD.MOV.U32 R25, RZ, RZ, R19 ;  /* 0x000000ffff197224 */ /* 0x000fe200078e0013 */
[----:B------:R-:W-:Y:S05]  /*4650*/  BRA `(.L_x_10721) ;  /* 0x000004a000007947 */ /* 0x000fea0003800000 */
.L_x_10744:
        /* <DEDUP_REMOVED lines=16> */
.L_x_10751:
[----:B------:R-:W-:-:S04]  /*4760*/  LOP3.LUT R26, R26, 0x80000000, RZ, 0xc0, !PT ;  /* 0x800000001a1a7812 */ /* 0x000fc800078ec0ff */
[----:B------:R-:W-:-:S04]  /*4770*/  SHF.R.U32.HI R3, RZ, 0x18, R26 ;  /* 0x00000018ff037819 */ /* 0x000fc8000001161a */
[----:B------:R-:W-:-:S04]  /*4780*/  LOP3.LUT R0, R0, R3, RZ, 0xfc, !PT ;  /* 0x0000000300007212 */ /* 0x000fc800078efcff */
[----:B------:R-:W-:Y:S02]  /*4790*/  PRMT R4, R0, 0x7610, R4 ;  /* 0x0000761000047816 */ /* 0x000fe40000000004 */
.L_x_10750:
[----:B------:R-:W-:Y:S05]  /*47a0*/  BSYNC B0 ;  /* 0x0000000000007941 */ /* 0x000fea0003800000 */
.L_x_10749:
[----:B------:R2:W-:Y:S01]  /*47b0*/  STG.E.U8 [R8.64], R4 ;  /* 0x0000000408007986 */ /* 0x0005e2000c101124 */
[----:B------:R-:W-:Y:S01]  /*47c0*/  IMAD.MOV.U32 R25, RZ, RZ, R19 ;  /* 0x000000ffff197224 */ /* 0x000fe200078e0013 */
[----:B------:R-:W-:Y:S05]  /*47d0*/  BRA `(.L_x_10721) ;  /* 0x0000032000007947 */ /* 0x000fea0003800000 */
.L_x_10743:
        /* <DEDUP_REMOVED lines=22> */
.L_x_10726:
[----:B------:R-:W-:Y:S01]  /*4940*/  MOV R14, 0x0 ;  /* 0x00000000000e7802 */ /* 0x000fe20000000f00 */
[----:B------:R-:W-:Y:S02]  /*4950*/  IMAD.MOV.U32 R4, RZ, RZ, c[0x4][0x148] ;  /* 0x01005200ff047624 */ /* 0x000fe400078e00ff */
[----:B------:R-:W-:Y:S02]  /*4960*/  IMAD.MOV.U32 R5, RZ, RZ, c[0x4][0x14c] ;  /* 0x01005300ff057624 */ /* 0x000fe400078e00ff */
[----:B------:R-:W-:Y:S01]  /*4970*/  IMAD.MOV.U32 R6, RZ, RZ, c[0x4][0x150] ;  /* 0x01005400ff067624 */ /* 0x000fe200078e00ff */
[----:B------:R-:W2:Y:S01]  /*4980*/  LDC.64 R14, c[0x4][R14] ;  /* 0x010000000e0e7b82 */ /* 0x000ea20000000a00 */
        /* <DEDUP_REMOVED lines=10> */
[----:B-1----:R-:W-:Y:S02]  /*4a30*/  MOV R23, 0x0 ;  /* 0x0000000000177802 */ /* 0x002fe40000000f00 */
[----:B------:R-:W-:-:S04]  /*4a40*/  IADD3 R20, P0, P1, -R0, R3, R20 ;  /* 0x0000000300147210 */ /* 0x000fc8000791e114 */
[----:B------:R-:W-:-:S04]  /*4a50*/  IADD3.X R21, ~R23, R9, R21, P0, P1 ;  /* 0x0000000917157210 */ /* 0x000fc800007e2515 */
[----:B0-23--:R-:W-:Y:S05]  /*4a60*/  CALL.ABS.NOINC R14 ;  /* 0x000000000e007343 */ /* 0x00dfea0003c00000 */
[----:B------:R-:W-:Y:S01]  /*4a70*/  IMAD.MOV.U32 R25, RZ, RZ, R19 ;  /* 0x000000ffff197224 */ /* 0x000fe200078e0013 */
[----:B------:R-:W-:Y:S05]  /*4a80*/  BRA `(.L_x_10721) ;  /* 0x0000007000007947 */ /* 0x000fea0003800000 */
.L_x_10753:
[----:B------:R-:W2:Y:S01]  /*4a90*/  F2I.U64.TRUNC R26, R26 ;  /* 0x0000001a001a7311 */ /* 0x000ea2000020d800 */
[----:B------:R-:W-:Y:S01]  /*4aa0*/  IMAD.MOV.U32 R25, RZ, RZ, R19 ;  /* 0x000000ffff197224 */ /* 0x000fe200078e0013 */
[----:B--2---:R2:W-:Y:S01]  /*4ab0*/  STG.E.64 [R8.64], R26 ;  /* 0x0000001a08007986 */ /* 0x0045e2000c101b24 */
[----:B------:R-:W-:Y:S05]  /*4ac0*/  BRA `(.L_x_10721) ;  /* 0x0000003000007947 */ /* 0x000fea0003800000 */
.L_x_10752:
[----:B------:R-:W2:Y:S01]  /*4ad0*/  F2I.FTZ.U32.TRUNC.NTZ R3, R26 ;  /* 0x0000001a00037305 */ /* 0x000ea2000021f000 */
[----:B------:R-:W-:Y:S01]  /*4ae0*/  IMAD.MOV.U32 R25, RZ, RZ, R19 ;  /* 0x000000ffff197224 */ /* 0x000fe200078e0013 */
[----:B--2---:R2:W-:Y:S06]  /*4af0*/  STG.E [R8.64], R3 ;  /* 0x0000000308007986 */ /* 0x0045ec000c101924 */
.L_x_10721:
[----:B--2-4-:R-:W-:Y:S05]  /*4b00*/  BSYNC B6 ;  /* 0x0000000000067941 */ /* 0x014fea0003800000 */
.L_x_10720:
        /* <DEDUP_REMOVED lines=19> */
[----:B0-----:R-:W0:Y:S02]  /*4c40*/  F2I.FTZ.TRUNC.NTZ R3, R18 ;  /* 0x0000001200037305 */ /* 0x001e24000021f100 */
[----:B0-----:R0:W-:Y:S01]  /*4c50*/  STG.E.U8 [R8.64], R3 ;  /* 0x0000000308007986 */ /* 0x0011e2000c101124 */
[----:B------:R-:W-:Y:S05]  /*4c60*/  BRA `(.L_x_10761) ;  /* 0x00000d7000007947 */ /* 0x000fea0003800000 */
.L_x_10759:
[----:B0-----:R-:W0:Y:S02]  /*4c70*/  F2I.S64.TRUNC R18, R18 ;  /* 0x0000001200127311 */ /* 0x001e24000020d900 */
[----:B0-----:R-:W-:-:S05]  /*4c80*/  IMAD.MOV.U32 R3, RZ, RZ, R18 ;  /* 0x000000ffff037224 */ /* 0x001fca00078e0012 */
[----:B------:R0:W-:Y:S01]  /*4c90*/  STG.E.U8 [R8.64], R3 ;  /* 0x0000000308007986 */ /* 0x0001e2000c101124 */
[----:B------:R-:W-:Y:S05]  /*4ca0*/  BRA `(.L_x_10761) ;  /* 0x00000d3000007947 */ /* 0x000fea0003800000 */
.L_x_10758:
[----:B------:R-:W-:-:S13]  /*4cb0*/  ISETP.NE.AND P0, PT, R0, 0x2, PT ;  /* 0x000000020000780c */ /* 0x000fda0003f05270 */
[----:B------:R-:W-:Y:S05]  /*4cc0*/  @!P0 BRA `(.L_x_10762) ;  /* 0x000000a000008947 */ /* 0x000fea0003800000 */
[----:B------:R-:W-:-:S13]  /*4cd0*/  ISETP.NE.AND P0, PT, R0, 0x3, PT ;  /* 0x000000030000780c */ /* 0x000fda0003f05270 */
[----:B------:R-:W-:Y:S05]  /*4ce0*/  @!P0 BRA `(.L_x_10763) ;  /* 0x0000005000008947 */ /* 0x000fea0003800000 */
[----:B------:R-:W-:-:S13]  /*4cf0*/  ISETP.NE.AND P0, PT, R0, 0x4, PT ;  /* 0x000000040000780c */ /* 0x000fda0003f05270 */
[----:B------:R-:W-:Y:S05]  /*4d00*/  @P0 BRA `(.L_x_10760) ;  /* 0x00000b4000000947 */ /* 0x000fea0003800000 */
[----:B0-----:R-:W0:Y:S02]  /*4d10*/  F2I.S64.TRUNC R18, R18 ;  /* 0x0000001200127311 */ /* 0x001e24000020d900 */
[----:B0-----:R0:W-:Y:S01]  /*4d20*/  STG.E.64 [R8.64], R18 ;  /* 0x0000001208007986 */ /* 0x0011e2000c101b24 */
[----:B------:R-:W-:Y:S05]  /*4d30*/  BRA `(.L_x_10761) ;  /* 0x00000ca000007947 */ /* 0x000fea0003800000 */
.L_x_10763:
[----:B0-----:R-:W0:Y:S02]  /*4d40*/  F2I.FTZ.TRUNC.NTZ R3, R18 ;  /* 0x0000001200037305 */ /* 0x001e24000021f100 */
[----:B0-----:R0:W-:Y:S01]  /*4d50*/  STG.E [R8.64], R3 ;  /* 0x0000000308007986 */ /* 0x0011e2000c101924 */
[----:B------:R-:W-:Y:S05]  /*4d60*/  BRA `(.L_x_10761) ;  /* 0x00000c7000007947 */ /* 0x000fea0003800000 */
.L_x_10762:
[----:B0-----:R-:W0:Y:S02]  /*4d70*/  F2I.FTZ.TRUNC.NTZ R3, R18 ;  /* 0x0000001200037305 */ /* 0x001e24000021f100 */
[----:B0-----:R0:W-:Y:S01]  /*4d80*/  STG.E.U16 [R8.64], R3 ;  /* 0x0000000308007986 */ /* 0x0011e2000c101524 */
[----:B------:R-:W-:Y:S05]  /*4d90*/  BRA `(.L_x_10761) ;  /* 0x00000c4000007947 */ /* 0x000fea0003800000 */
.L_x_10757:
[----:B------:R-:W-:-:S13]  /*4da0*/  ISETP.GT.AND P0, PT, R0, 0x6, PT ;  /* 0x000000060000780c */ /* 0x000fda0003f04270 */
[----:B------:R-:W-:Y:S05]  /*4db0*/  @P0 BRA `(.L_x_10764) ;  /* 0x0000009000000947 */ /* 0x000fea0003800000 */
[----:B------:R-:W-:-:S13]  /*4dc0*/  ISETP.NE.AND P0, PT, R0, 0x5, PT ;  /* 0x000000050000780c */ /* 0x000fda0003f05270 */
[----:B------:R-:W-:Y:S05]  /*4dd0*/  @!P0 BRA `(.L_x_10765) ;  /* 0x0000004000008947 */ /* 0x000fea0003800000 */
[----:B------:R-:W-:-:S13]  /*4de0*/  ISETP.NE.AND P0, PT, R0, 0x6, PT ;  /* 0x000000060000780c */ /* 0x000fda0003f05270 */
[----:B------:R-:W-:Y:S05]  /*4df0*/  @P0 BRA `(.L_x_10760) ;  /* 0x00000a5000000947 */ /* 0x000fea0003800000 */
[----:B0-----:R0:W-:Y:S01]  /*4e00*/  STG.E [R8.64], R18 ;  /* 0x0000001208007986 */ /* 0x0011e2000c101924 */
[----:B------:R-:W-:Y:S05]  /*4e10*/  BRA `(.L_x_10761) ;  /* 0x00000bc000007947 */ /* 0x000fea0003800000 */
.L_x_10765:
[----:B0-----:R-:W-:-:S05]  /*4e20*/  F2FP.PACK_AB R18, RZ, R18 ;  /* 0x00000012ff12723e */ /* 0x001fca00000000ff */
[----:B------:R0:W-:Y:S01]  /*4e30*/  STG.E.U16 [R8.64], R18 ;  /* 0x0000001208007986 */ /* 0x0001e2000c101524 */
[----:B------:R-:W-:Y:S05]  /*4e40*/  BRA `(.L_x_10761) ;  /* 0x00000b9000007947 */ /* 0x000fea0003800000 */
.L_x_10764:
[----:B------:R-:W-:-:S13]  /*4e50*/  ISETP.NE.AND P0, PT, R0, 0x7, PT ;  /* 0x000000070000780c */ /* 0x000fda0003f05270 */
[----:B------:R-:W-:Y:S05]  /*4e60*/  @!P0 BRA `(.L_x_10766) ;  /* 0x000000b000008947 */ /* 0x000fea0003800000 */
[----:B------:R-:W-:-:S13]  /*4e70*/  ISETP.NE.AND P0, PT, R0, 0x8, PT ;  /* 0x000000080000780c */ /* 0x000fda0003f05270 */
[----:B------:R-:W-:Y:S05]  /*4e80*/  @!P0 BRA `(.L_x_10767) ;  /* 0x0000005000008947 */ /* 0x000fea0003800000 */
[----:B------:R-:W-:-:S13]  /*4e90*/  ISETP.NE.AND P0, PT, R0, 0x9, PT ;  /* 0x000000090000780c */ /* 0x000fda0003f05270 */
[----:B------:R-:W-:Y:S05]  /*4ea0*/  @P0 BRA `(.L_x_10760) ;  /* 0x000009a000000947 */ /* 0x000fea0003800000 */
[----:B------:R-:W-:-:S05]  /*4eb0*/  IMAD.MOV.U32 R19, RZ, RZ, RZ ;  /* 0x000000ffff137224 */ /* 0x000fca00078e00ff */
[----:B0-----:R0:W-:Y:S01]  /*4ec0*/  STG.E.64 [R8.64], R18 ;  /* 0x0000001208007986 */ /* 0x0011e2000c101b24 */
[----:B------:R-:W-:Y:S05]  /*4ed0*/  BRA `(.L_x_10761) ;  /* 0x00000b0000007947 */ /* 0x000fea0003800000 */
.L_x_10767:
[----:B0-----:R-:W-:-:S04]  /*4ee0*/  F2FP.PACK_AB R3, RZ, R18 ;  /* 0x00000012ff03723e */ /* 0x001fc800000000ff */
[----:B------:R-:W-:-:S05]  /*4ef0*/  PRMT R3, R3, 0x5410, RZ ;  /* 0x0000541003037816 */ /* 0x000fca00000000ff */
[----:B------:R0:W-:Y:S01]  /*4f00*/  STG.E [R8.64], R3 ;  /* 0x0000000308007986 */ /* 0x0001e2000c101924 */
[----:B------:R-:W-:Y:S05]  /*4f10*/  BRA `(.L_x_10761) ;  /* 0x00000ac000007947 */ /* 0x000fea0003800000 */
.L_x_10766:
[----:B0-----:R-:W-:-:S06]  /*4f20*/  FMUL.FTZ R4, R18, 1 ;  /* 0x3f80000012047820 */ /* 0x001fcc0000410000 */
[----:B------:R-:W0:Y:S02]  /*4f30*/  F2F.F64.F32 R4, R4 ;  /* 0x0000000400047310 */ /* 0x000e240000201800 */
[----:B0-----:R0:W-:Y:S01]  /*4f40*/  STG.E.64 [R8.64], R4 ;  /* 0x0000000408007986 */ /* 0x0011e2000c101b24 */
[----:B------:R-:W-:Y:S05]  /*4f50*/  BRA `(.L_x_10761) ;  /* 0x00000a8000007947 */ /* 0x000fea0003800000 */
.L_x_10756:
        /* <DEDUP_REMOVED lines=8> */
[----:B0-----:R-:W-:-:S04]  /*4fe0*/  FSETP.NEU.FTZ.AND P0, PT, R18, RZ, PT ;  /* 0x000000ff1200720b */ /* 0x001fc80003f1d000 */
[----:B------:R-:W-:-:S05]  /*4ff0*/  SEL R3, RZ, 0x1, !P0 ;  /* 0x00000001ff037807 */ /* 0x000fca0004000000 */
[----:B------:R0:W-:Y:S01]  /*5000*/  STG.E.U8 [R8.64], R3 ;  /* 0x0000000308007986 */ /* 0x0001e2000c101124 */
[----:B------:R-:W-:Y:S05]  /*5010*/  BRA `(.L_x_10761) ;  /* 0x000009c000007947 */ /* 0x000fea0003800000 */
.L_x_10770:
[----:B0-----:R-:W-:Y:S01]  /*5020*/  FMUL.FTZ R4, R18, 1 ;  /* 0x3f80000012047820 */ /* 0x001fe20000410000 */
[----:B------:R-:W-:-:S05]  /*5030*/  CS2R R6, SRZ ;  /* 0x0000000000067805 */ /* 0x000fca000001ff00 */
[----:B------:R-:W0:Y:S02]  /*5040*/  F2F.F64.F32 R4, R4 ;  /* 0x0000000400047310 */ /* 0x000e240000201800 */
[----:B0-----:R0:W-:Y:S01]  /*5050*/  STG.E.128 [R8.64], R4 ;  /* 0x0000000408007986 */ /* 0x0011e2000c101d24 */
[----:B------:R-:W-:Y:S05]  /*5060*/  BRA `(.L_x_10761) ;  /* 0x0000097000007947 */ /* 0x000fea0003800000 */
.L_x_10769:
[----:B------:R-:W-:-:S13]  /*5070*/  ISETP.NE.AND P0, PT, R0, 0xf, PT ;  /* 0x0000000f0000780c */ /* 0x000fda0003f05270 */
[----:B------:R-:W-:Y:S05]  /*5080*/  @!P0 BRA `(.L_x_10771) ;  /* 0x000002b000008947 */ /* 0x000fea0003800000 */
[----:B------:R-:W-:-:S13]  /*5090*/  ISETP.NE.AND P0, PT, R0, 0x17, PT ;  /* 0x000000170000780c */ /* 0x000fda0003f05270 */
[----:B------:R-:W-:Y:S05]  /*50a0*/  @!P0 BRA `(.L_x_10772) ;  /* 0x0000014000008947 */ /* 0x000fea0003800000 */
[----:B------:R-:W-:-:S13]  /*50b0*/  ISETP.NE.AND P0, PT, R0, 0x18, PT ;  /* 0x000000180000780c */ /* 0x000fda0003f05270 */
[----:B------:R-:W-:Y:S05]  /*50c0*/  @P0 BRA `(.L_x_10760) ;  /* 0x0000078000000947 */ /* 0x000fea0003800000 */
[C---:B0-----:R-:W-:Y:S01]  /*50d0*/  LOP3.LUT R4, R18.reuse, 0x7fffffff, RZ, 0xc0, !PT ;  /* 0x7fffffff12047812 */ /* 0x041fe200078ec0ff */
        /* <DEDUP_REMOVED lines=13> */
.L_x_10774:
[----:B------:R-:W-:Y:S05]  /*51b0*/  BSYNC B0 ;  /* 0x0000000000007941 */ /* 0x000fea0003800000 */
.L_x_10773:
[----:B------:R-:W-:-:S05]  /*51c0*/  LOP3.LUT R5, R0, R5, RZ, 0xfc, !PT ;  /* 0x0000000500057212 */ /* 0x000fca00078efcff */
[----:B------:R0:W-:Y:S01]  /*51d0*/  STG.E.U8 [R8.64], R5 ;  /* 0x0000000508007986 */ /* 0x0001e2000c101124 */
[----:B------:R-:W-:Y:S05]  /*51e0*/  BRA `(.L_x_10761) ;  /* 0x000007f000007947 */ /* 0x000fea0003800000 */
.L_x_10772:
[----:B0-----:R-:W-:Y:S01]  /*51f0*/  LOP3.LUT R4, R18, 0x7fffffff, RZ, 0xc0, !PT ;  /* 0x7fffffff12047812 */ /* 0x001fe200078ec0ff */
        /* <DEDUP_REMOVED lines=11> */
.L_x_10776:
[----:B------:R-:W-:Y:S01]  /*52b0*/  IMAD.MOV.U32 R0, RZ, RZ, 0x7f ;  /* 0x0000007fff007424 */ /* 0x000fe200078e00ff */
[----:B------:R-:W-:-:S04]  /*52c0*/  ISETP.GT.U32.AND P0, PT, R4, 0x7f800000, PT ;  /* 0x7f8000000400780c */ /* 0x000fc80003f04070 */
[----:B------:R-:W-:-:S04]  /*52d0*/  SEL R0, R0, 0x7c, P0 ;  /* 0x0000007c00007807 */ /* 0x000fc80000000000 */
.L_x_10777:
[----:B------:R-:W-:Y:S05]  /*52e0*/  BSYNC B0 ;  /* 0x0000000000007941 */ /* 0x000fea0003800000 */
.L_x_10775:
[----:B------:R-:W-:-:S04]  /*52f0*/  LOP3.LUT R18, R18, 0x80000000, RZ, 0xc0, !PT ;  /* 0x8000000012127812 */ /* 0x000fc800078ec0ff */
[----:B------:R-:W-:-:S04]  /*5300*/  SHF.R.U32.HI R3, RZ, 0x18, R18 ;  /* 0x00000018ff037819 */ /* 0x000fc80000011612 */
[----:B------:R-:W-:-:S05]  /*5310*/  LOP3.LUT R3, R0, R3, RZ, 0xfc, !PT ;  /* 0x0000000300037212 */ /* 0x000fca00078efcff */
[----:B------:R0:W-:Y:S01]  /*5320*/  STG.E.U8 [R8.64], R3 ;  /* 0x0000000308007986 */ /* 0x0001e2000c101124 */
[----:B------:R-:W-:Y:S05]  /*5330*/  BRA `(.L_x_10761) ;  /* 0x000006a000007947 */ /* 0x000fea0003800000 */
.L_x_10771:
[----:B0-----:R-:W-:-:S05]  /*5340*/  F2FP.BF16.PACK_AB R18, RZ, R18 ;  /* 0x00000012ff12723e */ /* 0x001fca00000010ff */
[----:B------:R0:W-:Y:S01]  /*5350*/  STG.E.U16 [R8.64], R18 ;  /* 0x0000001208007986 */ /* 0x0001e2000c101524 */
[----:B------:R-:W-:Y:S05]  /*5360*/  BRA `(.L_x_10761) ;  /* 0x0000067000007947 */ /* 0x000fea0003800000 */
.L_x_10768:
        /* <DEDUP_REMOVED lines=8> */
[----:B0-----:R-:W0:Y:S02]  /*53f0*/  F2I.FTZ.U32.TRUNC.NTZ R3, R18 ;  /* 0x0000001200037305 */ /* 0x001e24000021f000 */
[----:B0-----:R0:W-:Y:S01]  /*5400*/  STG.E.U16 [R8.64], R3 ;  /* 0x0000000308007986 */ /* 0x0011e2000c101524 */
[----:B------:R-:W-:Y:S05]  /*5410*/  BRA `(.L_x_10761) ;  /* 0x000005c000007947 */ /* 0x000fea0003800000 */
.L_x_10780:
[----:B0-----:R-:W-:Y:S01]  /*5420*/  LOP3.LUT R3, R18, 0x7fffffff, RZ, 0xc0, !PT ;  /* 0x7fffffff12037812 */ /* 0x001fe200078ec0ff */
        /* <DEDUP_REMOVED lines=15> */
.L_x_10783:
[----:B------:R-:W-:-:S04]  /*5520*/  LOP3.LUT R18, R18, 0x80000000, RZ, 0xc0, !PT ;  /* 0x8000000012127812 */ /* 0x000fc800078ec0ff */
[----:B------:R-:W-:-:S04]  /*5530*/  SHF.R.U32.HI R3, RZ, 0x18, R18 ;  /* 0x00000018ff037819 */ /* 0x000fc80000011612 */
[----:B------:R-:W-:-:S04]  /*5540*/  LOP3.LUT R0, R0, R3, RZ, 0xfc, !PT ;  /* 0x0000000300007212 */ /* 0x000fc800078efcff */
[----:B------:R-:W-:Y:S02]  /*5550*/  PRMT R4, R0, 0x7610, R4 ;  /* 0x0000761000047816 */ /* 0x000fe40000000004 */
.L_x_10782:
[----:B------:R-:W-:Y:S05]  /*5560*/  BSYNC B0 ;  /* 0x0000000000007941 */ /* 0x000fea0003800000 */
.L_x_10781:
[----:B------:R0:W-:Y:S01]  /*5570*/  STG.E.U8 [R8.64], R4 ;  /* 0x0000000408007986 */ /* 0x0001e2000c101124 */
[----:B------:R-:W-:Y:S05]  /*5580*/  BRA `(.L_x_10761) ;  /* 0x0000045000007947 */ /* 0x000fea0003800000 */
.L_x_10779:
        /* <DEDUP_REMOVED lines=16> */
.L_x_10786:
[----:B------:R-:W-:-:S04]  /*5690*/  LOP3.LUT R18, R18, 0x80000000, RZ, 0xc0, !PT ;  /* 0x8000000012127812 */ /* 0x000fc800078ec0ff */
[----:B------:R-:W-:-:S04]  /*56a0*/  SHF.R.U32.HI R3, RZ, 0x18, R18 ;  /* 0x00000018ff037819 */ /* 0x000fc80000011612 */
[----:B------:R-:W-:-:S04]  /*56b0*/  LOP3.LUT R0, R0, R3, RZ, 0xfc, !PT ;  /* 0x0000000300007212 */ /* 0x000fc800078efcff */
[----:B------:R-:W-:Y:S02]  /*56c0*/  PRMT R4, R0, 0x7610, R4 ;  /* 0x0000761000047816 */ /* 0x000fe40000000004 */
.L_x_10785:
[----:B------:R-:W-:Y:S05]  /*56d0*/  BSYNC B0 ;  /* 0x0000000000007941 */ /* 0x000fea0003800000 */
.L_x_10784:
[----:B------:R0:W-:Y:S01]  /*56e0*/  STG.E.U8 [R8.64], R4 ;  /* 0x0000000408007986 */ /* 0x0001e2000c101124 */
[----:B------:R-:W-:Y:S05]  /*56f0*/  BRA `(.L_x_10761) ;  /* 0x000002e000007947 */ /* 0x000fea0003800000 */
.L_x_10778:
[----:B------:R-:W-:-:S13]  /*5700*/  ISETP.NE.AND P0, PT, R0, 0x1c, PT ;  /* 0x0000001c0000780c */ /* 0x000fda0003f05270 */
[----:B------:R-:W-:Y:S05]  /*5710*/  @!P0 BRA `(.L_x_10787) ;  /* 0x000002a000008947 */ /* 0x000fea0003800000 */
[----:B------:R-:W-:-:S13]  /*5720*/  ISETP.NE.AND P0, PT, R0, 0x1d, PT ;  /* 0x0000001d0000780c */ /* 0x000fda0003f05270 */
[----:B------:R-:W-:Y:S05]  /*5730*/  @!P0 BRA `(.L_x_10788) ;  /* 0x0000025000008947 */ /* 0x000fea0003800000 */
[----:B------:R-:W-:-:S13]  /*5740*/  ISETP.NE.AND P0, PT, R0, 0x2c, PT ;  /* 0x0000002c0000780c */ /* 0x000fda0003f05270 */
[----:B------:R-:W-:Y:S05]  /*5750*/  @P0 BRA `(.L_x_10760) ;  /* 0x000000f000000947 */ /* 0x000fea0003800000 */
[----:B0-----:R-:W-:Y:S02]  /*5760*/  SHF.R.U32.HI R4, RZ, 0x17, R18 ;  /* 0x00000017ff047819 */ /* 0x001fe40000011612 */
        /* <DEDUP_REMOVED lines=14> */
.L_x_10760:
        /* <DEDUP_REMOVED lines=19> */
[----:B------:R-:W-:Y:S05]  /*5980*/  BRA `(.L_x_10761) ;  /* 0x0000005000007947 */ /* 0x000fea0003800000 */
.L_x_10788:
[----:B0-----:R-:W0:Y:S02]  /*5990*/  F2I.U64.TRUNC R18, R18 ;  /* 0x0000001200127311 */ /* 0x001e24000020d800 */
[----:B0-----:R0:W-:Y:S01]  /*59a0*/  STG.E.64 [R8.64], R18 ;  /* 0x0000001208007986 */ /* 0x0011e2000c101b24 */
[----:B------:R-:W-:Y:S05]  /*59b0*/  BRA `(.L_x_10761) ;  /* 0x0000002000007947 */ /* 0x000fea0003800000 */
.L_x_10787:
[----:B0-----:R-:W0:Y:S02]  /*59c0*/  F2I.FTZ.U32.TRUNC.NTZ R3, R18 ;  /* 0x0000001200037305 */ /* 0x001e24000021f000 */
[----:B0-----:R0:W-:Y:S02]  /*59d0*/  STG.E [R8.64], R3 ;  /* 0x0000000308007986 */ /* 0x0011e4000c101924 */
.L_x_10761:
        /* <DEDUP_REMOVED lines=22> */
.L_x_10792:
[----:B-1----:R-:W0:Y:S02]  /*5b40*/  F2I.S64.TRUNC R22, R22 ;  /* 0x0000001600167311 */ /* 0x002e24000020d900 */
[----:B0-----:R-:W-:-:S05]  /*5b50*/  IMAD.MOV.U32 R3, RZ, RZ, R22 ;  /* 0x000000ffff037224 */ /* 0x001fca00078e0016 */
[----:B------:R0:W-:Y:S01]  /*5b60*/  STG.E.U8 [R8.64], R3 ;  /* 0x0000000308007986 */ /* 0x0001e2000c101124 */
[----:B------:R-:W-:Y:S05]  /*5b70*/  BRA `(.L_x_10794) ;  /* 0x00000d3000007947 */ /* 0x000fea0003800000 */
.L_x_10791:
[----:B------:R-:W-:-:S13]  /*5b80*/  ISETP.NE.AND P0, PT, R0, 0x2, PT ;  /* 0x000000020000780c */ /* 0x000fda0003f05270 */
[----:B------:R-:W-:Y:S05]  /*5b90*/  @!P0 BRA `(.L_x_10795) ;  /* 0x000000a000008947 */ /* 0x000fea0003800000 */
[----:B------:R-:W-:-:S13]  /*5ba0*/  ISETP.NE.AND P0, PT, R0, 0x3, PT ;  /* 0x000000030000780c */ /* 0x000fda0003f05270 */
[----:B------:R-:W-:Y:S05]  /*5bb0*/  @!P0 BRA `(.L_x_10796) ;  /* 0x0000005000008947 */ /* 0x000fea0003800000 */
[----:B------:R-:W-:-:S13]  /*5bc0*/  ISETP.NE.AND P0, PT, R0, 0x4, PT ;  /* 0x000000040000780c */ /* 0x000fda0003f05270 */
[----:B------:R-:W-:Y:S05]  /*5bd0*/  @P0 BRA `(.L_x_10793) ;  /* 0x00000b4000000947 */ /* 0x000fea0003800000 */
[----:B-1----:R-:W0:Y:S02]  /*5be0*/  F2I.S64.TRUNC R22, R22 ;  /* 0x0000001600167311 */ /* 0x002e24000020d900 */
[----:B0-----:R0:W-:Y:S01]  /*5bf0*/  STG.E.64 [R8.64], R22 ;  /* 0x0000001608007986 */ /* 0x0011e2000c101b24 */
[----:B------:R-:W-:Y:S05]  /*5c00*/  BRA `(.L_x_10794) ;  /* 0x00000ca000007947 */ /* 0x000fea0003800000 */
.L_x_10796:
[----:B------:R-:W0:Y:S02]  /*5c10*/  F2I.FTZ.TRUNC.NTZ R3, R22 ;  /* 0x0000001600037305 */ /* 0x000e24000021f100 */
[----:B0-----:R0:W-:Y:S01]  /*5c20*/  STG.E [R8.64], R3 ;  /* 0x0000000308007986 */ /* 0x0011e2000c101924 */
[----:B------:R-:W-:Y:S05]  /*5c30*/  BRA `(.L_x_10794) ;  /* 0x00000c7000007947 */ /* 0x000fea0003800000 */
.L_x_10795:
[----:B------:R-:W0:Y:S02]  /*5c40*/  F2I.FTZ.TRUNC.NTZ R3, R22 ;  /* 0x0000001600037305 */ /* 0x000e24000021f100 */
[----:B0-----:R0:W-:Y:S01]  /*5c50*/  STG.E.U16 [R8.64], R3 ;  /* 0x0000000308007986 */ /* 0x0011e2000c101524 */
[----:B------:R-:W-:Y:S05]  /*5c60*/  BRA `(.L_x_10794) ;  /* 0x00000c4000007947 */ /* 0x000fea0003800000 */
.L_x_10790:
        /* <DEDUP_REMOVED lines=8> */
.L_x_10798:
[----:B------:R-:W-:-:S05]  /*5cf0*/  F2FP.PACK_AB R22, RZ, R22 ;  /* 0x00000016ff16723e */ /* 0x000fca00000000ff */
[----:B------:R0:W-:Y:S01]  /*5d00*/  STG.E.U16 [R8.64], R22 ;  /* 0x0000001608007986 */ /* 0x0001e2000c101524 */
[----:B------:R-:W-:Y:S05]  /*5d10*/  BRA `(.L_x_10794) ;  /* 0x00000b9000007947 */ /* 0x000fea0003800000 */
.L_x_10797:
        /* <DEDUP_REMOVED lines=9> */
.L_x_10800:
[----:B------:R-:W-:-:S04]  /*5db0*/  F2FP.PACK_AB R3, RZ, R22 ;  /* 0x00000016ff03723e */ /* 0x000fc800000000ff */
[----:B------:R-:W-:-:S05]  /*5dc0*/  PRMT R3, R3, 0x5410, RZ ;  /* 0x0000541003037816 */ /* 0x000fca00000000ff */
[----:B------:R0:W-:Y:S01]  /*5dd0*/  STG.E [R8.64], R3 ;  /* 0x0000000308007986 */ /* 0x0001e2000c101924 */
[----:B------:R-:W-:Y:S05]  /*5de0*/  BRA `(.L_x_10794) ;  /* 0x00000ac000007947 */ /* 0x000fea0003800000 */
.L_x_10799:
[----:B------:R-:W-:-:S06]  /*5df0*/  FMUL.FTZ R4, R22, 1 ;  /* 0x3f80000016047820 */ /* 0x000fcc0000410000 */
[----:B------:R-:W0:Y:S02]  /*5e00*/  F2F.F64.F32 R4, R4 ;  /* 0x0000000400047310 */ /* 0x000e240000201800 */
[----:B0-----:R0:W-:Y:S01]  /*5e10*/  STG.E.64 [R8.64], R4 ;  /* 0x0000000408007986 */ /* 0x0011e2000c101b24 */
[----:B------:R-:W-:Y:S05]  /*5e20*/  BRA `(.L_x_10794) ;  /* 0x00000a8000007947 */ /* 0x000fea0003800000 */
.L_x_10789:
        /* <DEDUP_REMOVED lines=12> */
.L_x_10803:
[----:B------:R-:W-:Y:S01]  /*5ef0*/  FMUL.FTZ R4, R22, 1 ;  /* 0x3f80000016047820 */ /* 0x000fe20000410000 */
[----:B------:R-:W-:-:S05]  /*5f00*/  CS2R R6, SRZ ;  /* 0x0000000000067805 */ /* 0x000fca000001ff00 */
[----:B------:R-:W0:Y:S02]  /*5f10*/  F2F.F64.F32 R4, R4 ;  /* 0x0000000400047310 */ /* 0x000e240000201800 */
[----:B0-----:R0:W-:Y:S01]  /*5f20*/  STG.E.128 [R8.64], R4 ;  /* 0x0000000408007986 */ /* 0x0011e2000c101d24 */
[----:B------:R-:W-:Y:S05]  /*5f30*/  BRA `(.L_x_10794) ;  /* 0x0000097000007947 */ /* 0x000fea0003800000 */
.L_x_10802:
        /* <DEDUP_REMOVED lines=20> */
.L_x_10807:
[----:B------:R-:W-:Y:S05]  /*6080*/  BSYNC B0 ;  /* 0x0000000000007941 */ /* 0x000fea0003800000 */
.L_x_10806:
[----:B------:R-:W-:-:S05]  /*6090*/  LOP3.LUT R5, R0, R5, RZ, 0xfc, !PT ;  /* 0x0000000500057212 */ /* 0x000fca00078efcff */
[----:B------:R0:W-:Y:S01]  /*60a0*/  STG.E.U8 [R8.64], R5 ;  /* 0x0000000508007986 */ /* 0x0001e2000c101124 */
[----:B------:R-:W-:Y:S05]  /*60b0*/  BRA `(.L_x_10794) ;  /* 0x000007f000007947 */ /* 0x000fea0003800000 */
.L_x_10805:
        /* <DEDUP_REMOVED lines=12> */
.L_x_10809:
[----:B------:R-:W-:Y:S01]  /*6180*/  IMAD.MOV.U32 R0, RZ, RZ, 0x7f ;  /* 0x0000007fff007424 */ /* 0x000fe200078e00ff */
[----:B------:R-:W-:-:S04]  /*6190*/  ISETP.GT.U32.AND P0, PT, R4, 0x7f800000, PT ;  /* 0x7f8000000400780c */ /* 0x000fc80003f04070 */
[----:B------:R-:W-:-:S04]  /*61a0*/  SEL R0, R0, 0x7c, P0 ;  /* 0x0000007c00007807 */ /* 0x000fc80000000000 */
.L_x_10810:
[----:B------:R-:W-:Y:S05]  /*61b0*/  BSYNC B0 ;  /* 0x0000000000007941 */ /* 0x000fea0003800000 */
.L_x_10808:
[----:B------:R-:W-:-:S04]  /*61c0*/  LOP3.LUT R22, R22, 0x80000000, RZ, 0xc0, !PT ;  /* 0x8000000016167812 */ /* 0x000fc800078ec0ff */
[----:B------:R-:W-:-:S04]  /*61d0*/  SHF.R.U32.HI R3, RZ, 0x18, R22 ;  /* 0x00000018ff037819 */ /* 0x000fc80000011616 */
[----:B------:R-:W-:-:S05]  /*61e0*/  LOP3.LUT R3, R0, R3, RZ, 0xfc, !PT ;  /* 0x0000000300037212 */ /* 0x000fca00078efcff */
[----:B------:R0:W-:Y:S01]  /*61f0*/  STG.E.U8 [R8.64], R3 ;  /* 0x0000000308007986 */ /* 0x0001e2000c101124 */
[----:B------:R-:W-:Y:S05]  /*6200*/  BRA `(.L_x_10794) ;  /* 0x000006a000007947 */ /* 0x000fea0003800000 */
.L_x_10804:
[----:B------:R-:W-:-:S05]  /*6210*/  F2FP.BF16.PACK_AB R22, RZ, R22 ;  /* 0x00000016ff16723e */ /* 0x000fca00000010ff */
[----:B------:R0:W-:Y:S01]  /*6220*/  STG.E.U16 [R8.64], R22 ;  /* 0x0000001608007986 */ /* 0x0001e2000c101524 */
[----:B------:R-:W-:Y:S05]  /*6230*/  BRA `(.L_x_10794) ;  /* 0x0000067000007947 */ /* 0x000fea0003800000 */
.L_x_10801:
        /* <DEDUP_REMOVED lines=11> */
.L_x_10813:
        /* <DEDUP_REMOVED lines=16> */
.L_x_10816:
[----:B------:R-:W-:-:S04]  /*63f0*/  LOP3.LUT R22, R22, 0x80000000, RZ, 0xc0, !PT ;  /* 0x8000000016167812 */ /* 0x000fc800078ec0ff */
[----:B------:R-:W-:-:S04]  /*6400*/  SHF.R.U32.HI R3, RZ, 0x18, R22 ;  /* 0x00000018ff037819 */ /* 0x000fc80000011616 */
[----:B------:R-:W-:-:S04]  /*6410*/  LOP3.LUT R0, R0, R3, RZ, 0xfc, !PT ;  /* 0x0000000300007212 */ /* 0x000fc800078efcff */
[----:B------:R-:W-:Y:S02]  /*6420*/  PRMT R4, R0, 0x7610, R4 ;  /* 0x0000761000047816 */ /* 0x000fe40000000004 */
.L_x_10815:
[----:B------:R-:W-:Y:S05]  /*6430*/  BSYNC B0 ;  /* 0x0000000000007941 */ /* 0x000fea0003800000 */
.L_x_10814:
[----:B------:R0:W-:Y:S01]  /*6440*/  STG.E.U8 [R8.64], R4 ;  /* 0x0000000408007986 */ /* 0x0001e2000c101124 */
[----:B------:R-:W-:Y:S05]  /*6450*/  BRA `(.L_x_10794) ;  /* 0x0000045000007947 */ /* 0x000fea0003800000 */
.L_x_10812:
        /* <DEDUP_REMOVED lines=16> */
.L_x_10819:
[----:B------:R-:W-:-:S04]  /*6560*/  LOP3.LUT R22, R22, 0x80000000, RZ, 0xc0, !PT ;  /* 0x8000000016167812 */ /* 0x000fc800078ec0ff */
[----:B------:R-:W-:-:S04]  /*6570*/  SHF.R.U32.HI R3, RZ, 0x18, R22 ;  /* 0x00000018ff037819 */ /* 0x000fc80000011616 */
[----:B------:R-:W-:-:S04]  /*6580*/  LOP3.LUT R0, R0, R3, RZ, 0xfc, !PT ;  /* 0x0000000300007212 */ /* 0x000fc800078efcff */
[----:B------:R-:W-:Y:S02]  /*6590*/  PRMT R4, R0, 0x7610, R4 ;  /* 0x0000761000047816 */ /* 0x000fe40000000004 */
.L_x_10818:
[----:B------:R-:W-:Y:S05]  /*65a0*/  BSYNC B0 ;  /* 0x0000000000007941 */ /* 0x000fea0003800000 */
.L_x_10817:
[----:B------:R0:W-:Y:S01]  /*65b0*/  STG.E.U8 [R8.64], R4 ;  /* 0x0000000408007986 */ /* 0x0001e2000c101124 */
[----:B------:R-:W-:Y:S05]  /*65c0*/  BRA `(.L_x_10794) ;  /* 0x000002e000007947 */ /* 0x000fea0003800000 */
.L_x_10811:
        /* <DEDUP_REMOVED lines=21> */
.L_x_10793:
        /* <DEDUP_REMOVED lines=20> */
.L_x_10821:
[----:B-1----:R-:W0:Y:S02]  /*6860*/  F2I.U64.TRUNC R22, R22 ;  /* 0x0000001600167311 */ /* 0x002e24000020d800 */
[----:B0-----:R0:W-:Y:S01]  /*6870*/  STG.E.64 [R8.64], R22 ;  /* 0x0000001608007986 */ /* 0x0011e2000c101b24 */
[----:B------:R-:W-:Y:S05]  /*6880*/  BRA `(.L_x_10794) ;  /* 0x0000002000007947 */ /* 0x000fea0003800000 */
.L_x_10820:
[----:B------:R-:W0:Y:S02]  /*6890*/  F2I.FTZ.U32.TRUNC.NTZ R3, R22 ;  /* 0x0000001600037305 */ /* 0x000e24000021f000 */
[----:B0-----:R0:W-:Y:S02]  /*68a0*/  STG.E [R8.64], R3 ;  /* 0x0000000308007986 */ /* 0x0011e4000c101924 */
.L_x_10794:
[----:B------:R-:W-:Y:S02]  /*68b0*/  IADD3 R25, R25, 0x80, RZ ;  /* 0x0000008019197810 */ /* 0x000fe40007ffe0ff */
.L_x_10755:
[----:B------:R-:W-:Y:S05]  /*68c0*/  BSYNC B6 ;  /* 0x0000000000067941 */ /* 0x000fea0003800000 */
.L_x_10754:
        /* <DEDUP_REMOVED lines=17> */
[----:B---3--:R-:W0:Y:S02]  /*69e0*/  F2I.FTZ.TRUNC.NTZ R5, R24 ;  /* 0x0000001800057305 */ /* 0x008e24000021f100 */
[----:B0-----:R-:W-:Y:S01]  /*69f0*/  STG.E.U8 [R2.64], R5 ;  /* 0x0000000502007986 */ /* 0x001fe2000c101124 */
[----:B------:R-:W-:Y:S05]  /*6a00*/  EXIT ;  /* 0x000000000000794d */ /* 0x000fea0003800000 */
.L_x_10825:
[----:B---3--:R-:W0:Y:S02]  /*6a10*/  F2I.S64.TRUNC R24, R24 ;  /* 0x0000001800187311 */ /* 0x008e24000020d900 */
[----:B0-----:R-:W-:-:S05]  /*6a20*/  IMAD.MOV.U32 R5, RZ, RZ, R24 ;  /* 0x000000ffff057224 */ /* 0x001fca00078e0018 */
[----:B------:R-:W-:Y:S01]  /*6a30*/  STG.E.U8 [R2.64], R5 ;  /* 0x0000000502007986 */ /* 0x000fe2000c101124 */
[----:B------:R-:W-:Y:S05]  /*6a40*/  EXIT ;  /* 0x000000000000794d */ /* 0x000fea0003800000 */
.L_x_10824:
[----:B------:R-:W-:-:S13]  /*6a50*/  ISETP.NE.AND P0, PT, R0, 0x2, PT ;  /* 0x000000020000780c */ /* 0x000fda0003f05270 */
[----:B------:R-:W-:Y:S05]  /*6a60*/  @!P0 BRA `(.L_x_10827) ;  /* 0x000000a000008947 */ /* 0x000fea0003800000 */
[----:B------:R-:W-:-:S13]  /*6a70*/  ISETP.NE.AND P0, PT, R0, 0x3, PT ;  /* 0x000000030000780c */ /* 0x000fda0003f05270 */
[----:B------:R-:W-:Y:S05]  /*6a80*/  @!P0 BRA `(.L_x_10828) ;  /* 0x0000005000008947 */ /* 0x000fea0003800000 */
[----:B------:R-:W-:-:S13]  /*6a90*/  ISETP.NE.AND P0, PT, R0, 0x4, PT ;  /* 0x000000040000780c */ /* 0x000fda0003f05270 */
[----:B------:R-:W-:Y:S05]  /*6aa0*/  @P0 BRA `(.L_x_10826) ;  /* 0x00000b4000000947 */ /* 0x000fea0003800000 */
[----:B---3--:R-:W0:Y:S02]  /*6ab0*/  F2I.S64.TRUNC R24, R24 ;  /* 0x0000001800187311 */ /* 0x008e24000020d900 */
[----:B0-----:R-:W-:Y:S01]  /*6ac0*/  STG.E.64 [R2.64], R24 ;  /* 0x0000001802007986 */ /* 0x001fe2000c101b24 */
[----:B------:R-:W-:Y:S05]  /*6ad0*/  EXIT ;  /* 0x000000000000794d */ /* 0x000fea0003800000 */
.L_x_10828:
[----:B---3--:R-:W0:Y:S02]  /*6ae0*/  F2I.FTZ.TRUNC.NTZ R5, R24 ;  /* 0x0000001800057305 */ /* 0x008e24000021f100 */
[----:B0-----:R-:W-:Y:S01]  /*6af0*/  STG.E [R2.64], R5 ;  /* 0x0000000502007986 */ /* 0x001fe2000c101924 */
[----:B------:R-:W-:Y:S05]  /*6b00*/  EXIT ;  /* 0x000000000000794d */ /* 0x000fea0003800000 */
.L_x_10827:
[----:B---3--:R-:W0:Y:S02]  /*6b10*/  F2I.FTZ.TRUNC.NTZ R5, R24 ;  /* 0x0000001800057305 */ /* 0x008e24000021f100 */
[----:B0-----:R-:W-:Y:S01]  /*6b20*/  STG.E.U16 [R2.64], R5 ;  /* 0x0000000502007986 */ /* 0x001fe2000c101524 */
[----:B------:R-:W-:Y:S05]  /*6b30*/  EXIT ;  /* 0x000000000000794d */ /* 0x000fea0003800000 */
.L_x_10823:
        /* <DEDUP_REMOVED lines=8> */
.L_x_10830:
[----:B---3--:R-:W-:-:S05]  /*6bc0*/  F2FP.PACK_AB R24, RZ, R24 ;  /* 0x00000018ff18723e */ /* 0x008fca00000000ff */
[----:B------:R-:W-:Y:S01]  /*6bd0*/  STG.E.U16 [R2.64], R24 ;  /* 0x0000001802007986 */ /* 0x000fe2000c101524 */
[----:B------:R-:W-:Y:S05]  /*6be0*/  EXIT ;  /* 0x000000000000794d */ /* 0x000fea0003800000 */
.L_x_10829:
        /* <DEDUP_REMOVED lines=9> */
.L_x_10832:
[----:B---3--:R-:W-:-:S04]  /*6c80*/  F2FP.PACK_AB R5, RZ, R24 ;  /* 0x00000018ff05723e */ /* 0x008fc800000000ff */
[----:B------:R-:W-:-:S05]  /*6c90*/  PRMT R5, R5, 0x5410, RZ ;  /* 0x0000541005057816 */ /* 0x000fca00000000ff */
[----:B------:R-:W-:Y:S01]  /*6ca0*/  STG.E [R2.64], R5 ;  /* 0x0000000502007986 */ /* 0x000fe2000c101924 */
[----:B------:R-:W-:Y:S05]  /*6cb0*/  EXIT ;  /* 0x000000000000794d */ /* 0x000fea0003800000 */
.L_x_10831:
[----:B---3--:R-:W-:-:S06]  /*6cc0*/  FMUL.FTZ R4, R24, 1 ;  /* 0x3f80000018047820 */ /* 0x008fcc0000410000 */
[----:B------:R-:W0:Y:S02]  /*6cd0*/  F2F.F64.F32 R4, R4 ;  /* 0x0000000400047310 */ /* 0x000e240000201800 */
[----:B0-----:R-:W-:Y:S01]  /*6ce0*/  STG.E.64 [R2.64], R4 ;  /* 0x0000000402007986 */ /* 0x001fe2000c101b24 */
[----:B------:R-:W-:Y:S05]  /*6cf0*/  EXIT ;  /* 0x000000000000794d */ /* 0x000fea0003800000 */
.L_x_10822:
        /* <DEDUP_REMOVED lines=12> */
.L_x_10835:
[----:B---3--:R-:W-:Y:S01]  /*6dc0*/  FMUL.FTZ R4, R24, 1 ;  /* 0x3f80000018047820 */ /* 0x008fe20000410000 */
[----:B------:R-:W-:-:S05]  /*6dd0*/  CS2R R6, SRZ ;  /* 0x0000000000067805 */ /* 0x000fca000001ff00 */
[----:B------:R-:W0:Y:S02]  /*6de0*/  F2F.F64.F32 R4, R4 ;  /* 0x0000000400047310 */ /* 0x000e240000201800 */
[----:B0-----:R-:W-:Y:S01]  /*6df0*/  STG.E.128 [R2.64], R4 ;  /* 0x0000000402007986 */ /* 0x001fe2000c101d24 */
[----:B------:R-:W-:Y:S05]  /*6e00*/  EXIT ;  /* 0x000000000000794d */ /* 0x000fea0003800000 */
.L_x_10834:
        /* <DEDUP_REMOVED lines=20> */
.L_x_10839:
[----:B------:R-:W-:Y:S05]  /*6f50*/  BSYNC B0 ;  /* 0x0000000000007941 */ /* 0x000fea0003800000 */
.L_x_10838:
[----:B------:R-:W-:-:S05]  /*6f60*/  LOP3.LUT R7, R0, R7, RZ, 0xfc, !PT ;  /* 0x0000000700077212 */ /* 0x000fca00078efcff */
[----:B------:R-:W-:Y:S01]  /*6f70*/  STG.E.U8 [R2.64], R7 ;  /* 0x0000000702007986 */ /* 0x000fe2000c101124 */
[----:B------:R-:W-:Y:S05]  /*6f80*/  EXIT ;  /* 0x000000000000794d */ /* 0x000fea0003800000 */
.L_x_10837:
        /* <DEDUP_REMOVED lines=12> */
.L_x_10841:
[----:B------:R-:W-:Y:S01]  /*7050*/  IMAD.MOV.U32 R0, RZ, RZ, 0x7f ;  /* 0x0000007fff007424 */ /* 0x000fe200078e00ff */
[----:B------:R-:W-:-:S04]  /*7060*/  ISETP.GT.U32.AND P0, PT, R4, 0x7f800000, PT ;  /* 0x7f8000000400780c */ /* 0x000fc80003f04070 */
[----:B------:R-:W-:-:S04]  /*7070*/  SEL R0, R0, 0x7c, P0 ;  /* 0x0000007c00007807 */ /* 0x000fc80000000000 */
.L_x_10842:
[----:B------:R-:W-:Y:S05]  /*7080*/  BSYNC B0 ;  /* 0x0000000000007941 */ /* 0x000fea0003800000 */
.L_x_10840:
[----:B------:R-:W-:-:S04]  /*7090*/  LOP3.LUT R24, R24, 0x80000000, RZ, 0xc0, !PT ;  /* 0x8000000018187812 */ /* 0x000fc800078ec0ff */
[----:B------:R-:W-:-:S04]  /*70a0*/  SHF.R.U32.HI R5, RZ, 0x18, R24 ;  /* 0x00000018ff057819 */ /* 0x000fc80000011618 */
[----:B------:R-:W-:-:S05]  /*70b0*/  LOP3.LUT R5, R0, R5, RZ, 0xfc, !PT ;  /* 0x0000000500057212 */ /* 0x000fca00078efcff */
[----:B------:R-:W-:Y:S01]  /*70c0*/  STG.E.U8 [R2.64], R5 ;  /* 0x0000000502007986 */ /* 0x000fe2000c101124 */
[----:B------:R-:W-:Y:S05]  /*70d0*/  EXIT ;  /* 0x000000000000794d */ /* 0x000fea0003800000 */
.L_x_10836:
[----:B---3--:R-:W-:-:S05]  /*70e0*/  F2FP.BF16.PACK_AB R24, RZ, R24 ;  /* 0x00000018ff18723e */ /* 0x008fca00000010ff */
[----:B------:R-:W-:Y:S01]  /*70f0*/  STG.E.U16 [R2.64], R24 ;  /* 0x0000001802007986 */ /* 0x000fe2000c101524 */
[----:B------:R-:W-:Y:S05]  /*7100*/  EXIT ;  /* 0x000000000000794d */ /* 0x000fea0003800000 */
.L_x_10833:
        /* <DEDUP_REMOVED lines=8> */
[----:B---3--:R-:W0:Y:S02]  /*7190*/  F2I.FTZ.U32.TRUNC.NTZ R5, R24 ;  /* 0x0000001800057305 */ /* 0x008e24000021f000 */
[----:B0-----:R-:W-:Y:S01]  /*71a0*/  STG.E.U16 [R2.64], R5 ;  /* 0x0000000502007986 */ /* 0x001fe2000c101524 */
[----:B------:R-:W-:Y:S05]  /*71b0*/  EXIT ;  /* 0x000000000000794d */ /* 0x000fea0003800000 */
.L_x_10845:
        /* <DEDUP_REMOVED lines=16> */
.L_x_10848:
[----:B------:R-:W-:-:S04]  /*72c0*/  LOP3.LUT R24, R24, 0x80000000, RZ, 0xc0, !PT ;  /* 0x8000000018187812 */ /* 0x000fc800078ec0ff */
[----:B------:R-:W-:-:S04]  /*72d0*/  SHF.R.U32.HI R5, RZ, 0x18, R24 ;  /* 0x00000018ff057819 */ /* 0x000fc80000011618 */
[----:B------:R-:W-:-:S04]  /*72e0*/  LOP3.LUT R4, R4, R5, RZ, 0xfc, !PT ;  /* 0x0000000504047212 */ /* 0x000fc800078efcff */
[----:B------:R-:W-:Y:S02]  /*72f0*/  PRMT R0, R4, 0x7610, R0 ;  /* 0x0000761004007816 */ /* 0x000fe40000000000 */
.L_x_10847:
[----:B------:R-:W-:Y:S05]  /*7300*/  BSYNC B0 ;  /* 0x0000000000007941 */ /* 0x000fea0003800000 */
.L_x_10846:
[----:B------:R-:W-:Y:S01]  /*7310*/  STG.E.U8 [R2.64], R0 ;  /* 0x0000000002007986 */ /* 0x000fe2000c101124 */
[----:B------:R-:W-:Y:S05]  /*7320*/  EXIT ;  /* 0x000000000000794d */ /* 0x000fea0003800000 */
.L_x_10844:
        /* <DEDUP_REMOVED lines=16> */
.L_x_10851:
[----:B------:R-:W-:-:S04]  /*7430*/  LOP3.LUT R24, R24, 0x80000000, RZ, 0xc0, !PT ;  /* 0x8000000018187812 */ /* 0x000fc800078ec0ff */
[----:B------:R-:W-:-:S04]  /*7440*/  SHF.R.U32.HI R5, RZ, 0x18, R24 ;  /* 0x00000018ff057819 */ /* 0x000fc80000011618 */
[----:B------:R-:W-:-:S04]  /*7450*/  LOP3.LUT R4, R4, R5, RZ, 0xfc, !PT ;  /* 0x0000000504047212 */ /* 0x000fc800078efcff */
[----:B------:R-:W-:Y:S02]  /*7460*/  PRMT R0, R4, 0x7610, R0 ;  /* 0x0000761004007816 */ /* 0x000fe40000000000 */
.L_x_10850:
[----:B------:R-:W-:Y:S05]  /*7470*/  BSYNC B0 ;  /* 0x0000000000007941 */ /* 0x000fea0003800000 */
.L_x_10849:
[----:B------:R-:W-:Y:S01]  /*7480*/  STG.E.U8 [R2.64], R0 ;  /* 0x0000000002007986 */ /* 0x000fe2000c101124 */
[----:B------:R-:W-:Y:S05]  /*7490*/  EXIT ;  /* 0x000000000000794d */ /* 0x000fea0003800000 */
.L_x_10843:
        /* <DEDUP_REMOVED lines=21> */
.L_x_10826:
        /* <DEDUP_REMOVED lines=19> */
[----:B------:R-:W-:Y:S05]  /*7720*/  EXIT ;  /* 0x000000000000794d */ /* 0x000fea0003800000 */
.L_x_10853:
[----:B---3--:R-:W0:Y:S02]  /*7730*/  F2I.U64.TRUNC R24, R24 ;  /* 0x0000001800187311 */ /* 0x008e24000020d800 */
[----:B0-----:R-:W-:Y:S01]  /*7740*/  STG.E.64 [R2.64], R24 ;  /* 0x0000001802007986 */ /* 0x001fe2000c101b24 */
[----:B------:R-:W-:Y:S05]  /*7750*/  EXIT ;  /* 0x000000000000794d */ /* 0x000fea0003800000 */
.L_x_10852:
[----:B---3--:R-:W0:Y:S02]  /*7760*/  F2I.FTZ.U32.TRUNC.NTZ R5, R24 ;  /* 0x0000001800057305 */ /* 0x008e24000021f000 */
[----:B0-----:R-:W-:Y:S01]  /*7770*/  STG.E [R2.64], R5 ;  /* 0x0000000502007986 */ /* 0x001fe2000c101924 */
[----:B------:R-:W-:Y:S05]  /*7780*/  EXIT ;  /* 0x000000000000794d */ /* 0x000fea0003800000 */
.L_x_10854:
        /* <DEDUP_REMOVED lines=15> */
.L_x_18381:


//--------------------- .text._ZN2at6native18elementwise_kernelILi128ELi2EZNS0_22gpu_kernel_impl_nocastIZZZNS0_22reciprocal_kernel_cudaERNS_18TensorIteratorBaseEENKUlvE_clEvENKUlvE0_clEvEUlfE_EEvS4_RKT_EUliE_EEviT1_ --------------------------
	.section	.text._ZN2at6native18elementwise_kernelILi128ELi2EZNS0_22gpu_kernel_impl_nocastIZZZNS0_22reciprocal_kernel_cudaERNS_18TensorIteratorBaseEENKUlvE_clEvENKUlvE0_clEvEUlfE_EEvS4_RKT_EUliE_EEviT1_,"ax",@progbits
	.sectioninfo	@"SHI_REGISTERS=12"
	.align	128
        .global         _ZN2at6native18elementwise_kernelILi128ELi2EZNS0_22gpu_kernel_impl_nocastIZZZNS0_22reciprocal_kernel_cudaERNS_18TensorIteratorBaseEENKUlvE_clEvENKUlvE0_clEvEUlfE_EEvS4_RKT_EUliE_EEviT1_
        .type           _ZN2at6native18elementwise_kernelILi128ELi2EZNS0_22gpu_kernel_impl_nocastIZZZNS0_22reciprocal_kernel_cudaERNS_18TensorIteratorBaseEENKUlvE_clEvENKUlvE0_clEvEUlfE_EEvS4_RKT_EUliE_EEviT1_,@function
        .size           _ZN2at6native18elementwise_kernelILi128ELi2EZNS0_22gpu_kernel_impl_nocastIZZZNS0_22reciprocal_kernel_cudaERNS_18TensorIteratorBaseEENKUlvE_clEvENKUlvE0_clEvEUlfE_EEvS4_RKT_EUliE_EEviT1_,(.L_x_18382 - _ZN2at6native18elementwise_kernelILi128ELi2EZNS0_22gpu_kernel_impl_nocastIZZZNS0_22reciprocal_kernel_cudaERNS_18TensorIteratorBaseEENKUlvE_clEvENKUlvE0_clEvEUlfE_EEvS4_RKT_EUliE_EEviT1_)
        .other          _ZN2at6native18elementwise_kernelILi128ELi2EZNS0_22gpu_kernel_impl_nocastIZZZNS0_22reciprocal_kernel_cudaERNS_18TensorIteratorBaseEENKUlvE_clEvENKUlvE0_clEvEUlfE_EEvS4_RKT_EUliE_EEviT1_,@"STO_CUDA_ENTRY STV_DEFAULT"
_ZN2at6native18elementwise_kernelILi128ELi2EZNS0_22gpu_kernel_impl_nocastIZZZNS0_22reciprocal_kernel_cudaERNS_18TensorIteratorBaseEENKUlvE_clEvENKUlvE0_clEvEUlfE_EEvS4_RKT_EUliE_EEviT1_:
.text._ZN2at6native18elementwise_kernelILi128ELi2EZNS0_22gpu_kernel_impl_nocastIZZZNS0_22reciprocal_kernel_cudaERNS_18TensorIteratorBaseEENKUlvE_clEvENKUlvE0_clEvEUlfE_EEvS4_RKT_EUliE_EEviT1_:
        /* <DEDUP_REMOVED lines=236> */
.L_x_10857:
[----:B------:R-:W-:-:S04]  /*0ec0*/  IADD3 R4, P0, R3, c[0x0][0x368], RZ ;  /* 0x0000da0003047a10 */ /* 0x000fc80007f1e0ff */
[----:B------:R-:W-:-:S05]  /*0ed0*/  IADD3.X R5, RZ, c[0x0][0x36c], RZ, P0, !PT ;  /* 0x0000db00ff057a10 */ /* 0x000fca00007fe4ff */
[----:B------:R-:W2:Y:S01]  /*0ee0*/  LDG.E R4, [R4.64] ;  /* 0x0000000404047981 */ /* 0x000ea2000c1e1900 */
[----:B------:R-:W-:Y:S02]  /*0ef0*/  IADD3 R2, P0, R2, c[0x0][0x360], RZ ;  /* 0x0000d80002027a10 */ /* 0x000fe40007f1e0ff */
[----:B------:R-:W-:Y:S02]  /*0f00*/  IADD3 R7, R0, 0x80, RZ ;  /* 0x0000008000077810 */ /* 0x000fe40007ffe0ff */
[----:B------:R-:W-:Y:S01]  /*0f10*/  IADD3.X R3, RZ, c[0x0][0x364], RZ, P0, !PT ;  /* 0x0000d900ff037a10 */ /* 0x000fe200007fe4ff */
[----:B--2---:R-:W0:Y:S04]  /*0f20*/  MUFU.RCP R9, R4 ;  /* 0x0000000400097308 */ /* 0x004e280000001000 */
[----:B0-----:R0:W-:Y:S04]  /*0f30*/  STG.E [R2.64], R9 ;  /* 0x0000000902007986 */ /* 0x0011e8000c101904 */
.L_x_10856:
[----:B------:R-:W-:Y:S05]  /*0f40*/  BSYNC B0 ;  /* 0x0000000000007941 */ /* 0x000fea0003800000 */
.L_x_10855:
        /* <DEDUP_REMOVED lines=230> */
.L_x_10858:
[----:B------:R-:W-:-:S04]  /*1db0*/  IADD3 R2, P0, R2, c[0x0][0x368], RZ ;  /* 0x0000da0002027a10 */ /* 0x000fc80007f1e0ff */
[----:B------:R-:W-:-:S05]  /*1dc0*/  IADD3.X R3, RZ, c[0x0][0x36c], RZ, P0, !PT ;  /* 0x0000db00ff037a10 */ /* 0x000fca00007fe4ff */
[----:B------:R-:W2:Y:S01]  /*1dd0*/  LDG.E R2, [R2.64] ;  /* 0x0000000402027981 */ /* 0x000ea2000c1e1900 */
[----:B------:R-:W-:-:S04]  /*1de0*/  IADD3 R4, P0, R0, c[0x0][0x360], RZ ;  /* 0x0000d80000047a10 */ /* 0x000fc80007f1e0ff */
[----:B------:R-:W-:Y:S01]  /*1df0*/  IADD3.X R5, RZ, c[0x0][0x364], RZ, P0, !PT ;  /* 0x0000d900ff057a10 */ /* 0x000fe200007fe4ff */
[----:B--2---:R-:W0:Y:S04]  /*1e00*/  MUFU.RCP R7, R2 ;  /* 0x0000000200077308 */ /* 0x004e280000001000 */
[----:B0-----:R-:W-:Y:S01]  /*1e10*/  STG.E [R4.64], R7 ;  /* 0x0000000704007986 */ /* 0x001fe2000c101904 */
[----:B------:R-:W-:Y:S05]  /*1e20*/  EXIT ;  /* 0x000000000000794d */ /* 0x000fea0003800000 */
.L_x_10859:
        /* <DEDUP_REMOVED lines=13> */
.L_x_18382:


//--------------------- .text._ZN2at6native27unrolled_elementwise_kernelIZZZNS0_22reciprocal_kernel_cudaERNS_18TensorIteratorBaseEENKUlvE_clEvENKUlvE0_clEvEUlfE_St5arrayIPcLm2EELi4E23TrivialOffsetCalculatorILi1EjESB_NS0_6memory15LoadWithoutCastENSC_16StoreWithoutCastEEEviT_T0_T2_T3_T4_T5_ --------------------------
	.section	.text._ZN2at6native27unrolled_elementwise_kernelIZZZNS0_22reciprocal_kernel_cudaERNS_18TensorIteratorBaseEENKUlvE_clEvENKUlvE0_clEvEUlfE_St5arrayIPcLm2EELi4E23TrivialOffsetCalculatorILi1EjESB_NS0_6memory15LoadWithoutCastENSC_16StoreWithoutCastEEEviT_T0_T2_T3_T4_T5_,"ax",@progbits
	.sectioninfo	@"SHI_REGISTERS=22"
	.align	128
        .global         _ZN2at6native27unrolled_elementwise_kernelIZZZNS0_22reciprocal_kernel_cudaERNS_18TensorIteratorBaseEENKUlvE_clEvENKUlvE0_clEvEUlfE_St5arrayIPcLm2EELi4E23TrivialOffsetCalculatorILi1EjESB_NS0_6memory15LoadWithoutCastENSC_16StoreWithoutCastEEEviT_T0_T2_T3_T4_T5_
        .type           _ZN2at6native27unrolled_elementwise_kernelIZZZNS0_22reciprocal_kernel_cudaERNS_18TensorIteratorBaseEENKUlvE_clEvENKUlvE0_clEvEUlfE_St5arrayIPcLm2EELi4E23TrivialOffsetCalculatorILi1EjESB_NS0_6memory15LoadWithoutCastENSC_16StoreWithoutCastEEEviT_T0_T2_T3_T4_T5_,@function
        .size           _ZN2at6native27unrolled_elementwise_kernelIZZZNS0_22reciprocal_kernel_cudaERNS_18TensorIteratorBaseEENKUlvE_clEvENKUlvE0_clEvEUlfE_St5arrayIPcLm2EELi4E23TrivialOffsetCalculatorILi1EjESB_NS0_6memory15LoadWithoutCastENSC_16StoreWithoutCastEEEviT_T0_T2_T3_T4_T5_,(.L_x_18383 - _ZN2at6native27unrolled_elementwise_kernelIZZZNS0_22reciprocal_kernel_cudaERNS_18TensorIteratorBaseEENKUlvE_clEvENKUlvE0_clEvEUlfE_St5arrayIPcLm2EELi4E23TrivialOffsetCalculatorILi1EjESB_NS0_6memory15LoadWithoutCastENSC_16StoreWithoutCastEEEviT_T0_T2_T3_T4_T5_)
        .other          _ZN2at6native27unrolled_elementwise_kernelIZZZNS0_22reciprocal_kernel_cudaERNS_18TensorIteratorBaseEENKUlvE_clEvENKUlvE0_clEvEUlfE_St5arrayIPcLm2EELi4E23TrivialOffsetCalculatorILi1EjESB_NS0_6memory15LoadWithoutCastENSC_16StoreWithoutCastEEEviT_T0_T2_T3_T4_T5_,@"STO_CUDA_ENTRY STV_DEFAULT"
_ZN2at6native27unrolled_elementwise_kernelIZZZNS0_22reciprocal_kernel_cudaERNS_18TensorIteratorBaseEENKUlvE_clEvENKUlvE0_clEvEUlfE_St5arrayIPcLm2EELi4E23TrivialOffsetCalculatorILi1EjESB_NS0_6memory15LoadWithoutCastENSC_16StoreWithoutCastEEEviT_T0_T2_T3_T4_T5_:
.text._ZN2at6native27unrolled_elementwise_kernelIZZZNS0_22reciprocal_kernel_cudaERNS_18TensorIteratorBaseEENKUlvE_clEvENKUlvE0_clEvEUlfE_St5arrayIPcLm2EELi4E23TrivialOffsetCalculatorILi1EjESB_NS0_6memory15LoadWithoutCastENSC_16StoreWithoutCastEEEviT_T0_T2_T3_T4_T5_:
        /* <DEDUP_REMOVED lines=45> */
[----:B--2---:R-:W0:Y:S02]  /*02d0*/  @!P0 MUFU.RCP R17, R12 ;  /* 0x0000000c00118308 */ /* 0x004e240000001000 */
[----:B0-----:R0:W-:Y:S06]  /*02e0*/  @!P0 STG.E [R4.64], R17 ;  /* 0x0000001104008986 */ /* 0x0011ec000c101904 */
[----:B---3--:R-:W1:Y:S08]  /*02f0*/  @!P1 MUFU.RCP R13, R13 ;  /* 0x0000000d000d9308 */ /* 0x008e700000001000 */
[----:B------:R0:W2:Y:S01]  /*0300*/  @!P3 MUFU.RCP R3, R10 ;  /* 0x0000000a0003b308 */ /* 0x0000a20000001000 */
        /* <DEDUP_REMOVED lines=12> */
.L_x_10861:
[----:B------:R-:W-:Y:S05]  /*03d0*/  BSYNC B0 ;  /* 0x0000000000007941 */ /* 0x000fea0003800000 */
.L_x_10860:
[----:B------:R-:W-:Y:S01]  /*03e0*/  ISETP.GE.AND P0, PT, R15, R2, PT ;  /* 0x000000020f00720c */ /* 0x000fe20003f06270 */
[----:B-----5:R-:W3:-:S12]  /*03f0*/  @!P3 MUFU.RCP R11, R11 ;  /* 0x0000000b000bb308 */ /* 0x020ed80000001000 */
[----:B------:R-:W-:Y:S05]  /*0400*/  @P0 EXIT ;  /* 0x000000000000094d */ /* 0x000fea0003800000 */
[----:B0-2---:R-:W-:Y:S01]  /*0410*/  HFMA2.MMA R3, -RZ, RZ, 0, 2.384185791015625e-07 ;  /* 0x00000004ff037435 */ /* 0x005fe200000001ff */
[----:B------:R-:W-:-:S09]  /*0420*/  IMAD R2, R0, 0x200, R15 ;  /* 0x0000020000027824 */ /* 0x000fd200078e020f */
[----:B------:R-:W-:-:S05]  /*0430*/  IMAD.WIDE.U32 R2, R2, R3, c[0x0][0x168] ;  /* 0x00005a0002027625 */ /* 0x000fca00078e0003 */
[----:B---3--:R-:W-:Y:S01]  /*0440*/  STG.E [R2.64], R11 ;  /* 0x0000000b02007986 */ /* 0x008fe2000c101904 */
[----:B------:R-:W-:Y:S05]  /*0450*/  EXIT ;  /* 0x000000000000794d */ /* 0x000fea0003800000 */
.L_x_10862:
        /* <DEDUP_REMOVED lines=10> */
.L_x_18383:


//--------------------- .text._ZN2at6native29vectorized_elementwise_kernelILi2EZZZNS0_22reciprocal_kernel_cudaERNS_18TensorIteratorBaseEENKUlvE_clEvENKUlvE0_clEvEUlfE_St5arrayIPcLm2EEEEviT0_T1_ --------------------------
	.section	.text._ZN2at6native29vectorized_elementwise_kernelILi2EZZZNS0_22reciprocal_kernel_cudaERNS_18TensorIteratorBaseEENKUlvE_clEvENKUlvE0_clEvEUlfE_St5arrayIPcLm2EEEEviT0_T1_,"ax",@progbits
	.sectioninfo	@"SHI_REGISTERS=26"
	.align	128
        .global         _ZN2at6native29vectorized_elementwise_kernelILi2EZZZNS0_22reciprocal_kernel_cudaERNS_18TensorIteratorBaseEENKUlvE_clEvENKUlvE0_clEvEUlfE_St5arrayIPcLm2EEEEviT0_T1_
        .type           _ZN2at6native29vectorized_elementwise_kernelILi2EZZZNS0_22reciprocal_kernel_cudaERNS_18TensorIteratorBaseEENKUlvE_clEvENKUlvE0_clEvEUlfE_St5arrayIPcLm2EEEEviT0_T1_,@function
        .size           _ZN2at6native29vectorized_elementwise_kernelILi2EZZZNS0_22reciprocal_kernel_cudaERNS_18TensorIteratorBaseEENKUlvE_clEvENKUlvE0_clEvEUlfE_St5arrayIPcLm2EEEEviT0_T1_,(.L_x_18384 - _ZN2at6native29vectorized_elementwise_kernelILi2EZZZNS0_22reciprocal_kernel_cudaERNS_18TensorIteratorBaseEENKUlvE_clEvENKUlvE0_clEvEUlfE_St5arrayIPcLm2EEEEviT0_T1_)
        .other          _ZN2at6native29vectorized_elementwise_kernelILi2EZZZNS0_22reciprocal_kernel_cudaERNS_18TensorIteratorBaseEENKUlvE_clEvENKUlvE0_clEvEUlfE_St5arrayIPcLm2EEEEviT0_T1_,@"STO_CUDA_ENTRY STV_DEFAULT"
_ZN2at6native29vectorized_elementwise_kernelILi2EZZZNS0_22reciprocal_kernel_cudaERNS_18TensorIteratorBaseEENKUlvE_clEvENKUlvE0_clEvEUlfE_St5arrayIPcLm2EEEEviT0_T1_:
.text._ZN2at6native29vectorized_elementwise_kernelILi2EZZZNS0_22reciprocal_kernel_cudaERNS_18TensorIteratorBaseEENKUlvE_clEvENKUlvE0_clEvEUlfE_St5arrayIPcLm2EEEEviT0_T1_:
        /* <DEDUP_REMOVED lines=17> */
[----:B--2---:R-:W-:Y:S08]  /*0110*/  MUFU.RCP R7, R7 ;  /* 0x0000000700077308 */ /* 0x004ff00000001000 */
[----:B------:R-:W0:Y:S08]  /*0120*/  MUFU.RCP R6, R6 ;  /* 0x0000000600067308 */ /* 0x000e300000001000 */
[----:B---3--:R-:W-:Y:S08]  /*0130*/  MUFU.RCP R9, R9 ;  /* 0x0000000900097308 */ /* 0x008ff00000001000 */
[----:B------:R-:W1:Y:S01]  /*0140*/  MUFU.RCP R8, R8 ;  /* 0x0000000800087308 */ /* 0x000e620000001000 */
[----:B0-----:R-:W-:Y:S07]  /*0150*/  STG.E.64 [R4.64], R6 ;  /* 0x0000000604007986 */ /* 0x001fee000c101b04 */
[----:B----4-:R-:W-:Y:S08]  /*0160*/  MUFU.RCP R11, R11 ;  /* 0x0000000b000b7308 */ /* 0x010ff00000001000 */
[----:B------:R-:W0:Y:S01]  /*0170*/  MUFU.RCP R10, R10 ;  /* 0x0000000a000a7308 */ /* 0x000e220000001000 */
[----:B-1----:R-:W-:Y:S07]  /*0180*/  STG.E.64 [R4.64+0x400], R8 ;  /* 0x0004000804007986 */ /* 0x002fee000c101b04 */
[----:B-----5:R-:W-:Y:S08]  /*0190*/  MUFU.RCP R13, R13 ;  /* 0x0000000d000d7308 */ /* 0x020ff00000001000 */
[----:B------:R-:W1:Y:S01]  /*01a0*/  MUFU.RCP R12, R12 ;  /* 0x0000000c000c7308 */ /* 0x000e620000001000 */
[----:B0-----:R-:W-:Y:S04]  /*01b0*/  STG.E.64 [R4.64+0x800], R10 ;  /* 0x0008000a04007986 */ /* 0x001fe8000c101b04 */
[----:B-1----:R-:W-:Y:S01]  /*01c0*/  STG.E.64 [R4.64+0xc00], R12 ;  /* 0x000c000c04007986 */ /* 0x002fe2000c101b04 */
[----:B------:R-:W-:Y:S05]  /*01d0*/  EXIT ;  /* 0x000000000000794d */ /* 0x000fea0003800000 */
.L_x_10863:
        /* <DEDUP_REMOVED lines=64> */
[----:B--2---:R-:W0:Y:S08]  /*05e0*/  @!P0 MUFU.RCP R23, R4 ;  /* 0x0000000400178308 */ /* 0x004e300000001000 */
[----:B---3--:R-:W1:Y:S01]  /*05f0*/  @!P1 MUFU.RCP R5, R5 ;  /* 0x0000000500059308 */ /* 0x008e620000001000 */
[----:B------:R-:W-:-:S02]  /*0600*/  ISETP.GE.AND P1, PT, R13, R2, PT ;  /* 0x000000020d00720c */ /* 0x000fc40003f26270 */
[----:B------:R-:W-:-:S05]  /*0610*/  IADD3 R13, R3, 0x200, RZ ;  /* 0x00000200030d7810 */ /* 0x000fca0007ffe0ff */
[----:B-----5:R-:W2:Y:S01]  /*0620*/  @!P2 MUFU.RCP R6, R6 ;  /* 0x000000060006a308 */ /* 0x020ea20000001000 */
[----:B------:R-:W-:Y:S02]  /*0630*/  ISETP.GE.AND P2, PT, R13, R2, PT ;  /* 0x000000020d00720c */ /* 0x000fe40003f46270 */
[----:B------:R-:W-:-:S05]  /*0640*/  IADD3 R13, R3, 0x280, RZ ;  /* 0x00000280030d7810 */ /* 0x000fca0007ffe0ff */
[----:B------:R-:W3:Y:S01]  /*0650*/  @!P1 MUFU.RCP R7, R7 ;  /* 0x0000000700079308 */ /* 0x000ee20000001000 */
[----:B------:R-:W-:Y:S02]  /*0660*/  ISETP.GE.AND P1, PT, R13, R2, PT ;  /* 0x000000020d00720c */ /* 0x000fe40003f26270 */
[----:B------:R-:W-:-:S05]  /*0670*/  IADD3 R13, R3, 0x300, RZ ;  /* 0x00000300030d7810 */ /* 0x000fca0007ffe0ff */
[----:B------:R-:W1:Y:S01]  /*0680*/  @!P2 MUFU.RCP R9, R9 ;  /* 0x000000090009a308 */ /* 0x000e620000001000 */
[----:B------:R-:W-:Y:S01]  /*0690*/  ISETP.GE.AND P2, PT, R13, R2, PT ;  /* 0x000000020d00720c */ /* 0x000fe20003f46270 */
[----:B------:R-:W-:Y:S01]  /*06a0*/  @!P0 IMAD.WIDE.U32 R12, R12, R19, c[0x0][0x168] ;  /* 0x00005a000c0c8625 */ /* 0x000fe200078e0013 */
[----:B------:R-:W-:-:S04]  /*06b0*/  @!P0 MOV R3, R17 ;  /* 0x0000001100038202 */ /* 0x000fc80000000f00 */
[----:B0-----:R0:W-:Y:S01]  /*06c0*/  @!P0 STG.E [R12.64], R23 ;  /* 0x000000170c008986 */ /* 0x0011e2000c101904 */
[----:B------:R-:W-:Y:S01]  /*06d0*/  ISETP.GE.AND P0, PT, R3, R2, PT ;  /* 0x000000020300720c */ /* 0x000fe20003f06270 */
[----:B----4-:R-:W4:Y:S08]  /*06e0*/  @!P1 MUFU.RCP R8, R8 ;  /* 0x0000000800089308 */ /* 0x010f300000001000 */
[----:B------:R-:W0:Y:S08]  /*06f0*/  @!P2 MUFU.RCP R11, R11 ;  /* 0x0000000b000ba308 */ /* 0x000e300000001000 */
[----:B------:R-:W0:Y:S01]  /*0700*/  @!P3 MUFU.RCP R10, R10 ;  /* 0x0000000a000ab308 */ /* 0x000e220000001000 */
        /* <DEDUP_REMOVED lines=13> */
.L_x_10866:
[----:B-1234-:R-:W-:-:S13]  /*07e0*/  ISETP.GE.AND P0, PT, R3, R2, PT ;  /* 0x000000020300720c */ /* 0x01efda0003f06270 */
[----:B------:R-:W-:Y:S05]  /*07f0*/  @P0 BRA `(.L_x_10868) ;  /* 0x000000c000000947 */ /* 0x000fea0003800000 */
[----:B0-----:R-:W-:Y:S01]  /*0800*/  IMAD.IADD R4, R0, 0x1, R3 ;  /* 0x0000000100047824 */ /* 0x001fe200078e0203 */
[----:B------:R-:W-:Y:S01]  /*0810*/  IADD3 R3, R3, 0x80, RZ ;  /* 0x0000008003037810 */ /* 0x000fe20007ffe0ff */
[----:B------:R-:W-:-:S04]  /*0820*/  IMAD.MOV.U32 R5, RZ, RZ, 0x4 ;  /* 0x00000004ff057424 */ /* 0x000fc800078e00ff */
[----:B------:R-:W-:-:S05]  /*0830*/  IMAD.WIDE.U32 R4, R4, R5, c[0x0][0x168] ;  /* 0x00005a0004047625 */ /* 0x000fca00078e0005 */
[----:B------:R0:W-:Y:S02]  /*0840*/  STG.E [R4.64], R7 ;  /* 0x0000000704007986 */ /* 0x0001e4000c101904 */
.L_x_10867:
[----:B------:R-:W-:-:S13]  /*0850*/  ISETP.GE.AND P0, PT, R3, R2, PT ;  /* 0x000000020300720c */ /* 0x000fda0003f06270 */
[----:B------:R-:W-:Y:S05]  /*0860*/  @P0 BRA `(.L_x_10869) ;  /* 0x000000d000000947 */ /* 0x000fea0003800000 */
[----:B0-----:R-:W-:Y:S01]  /*0870*/  MOV R5, 0x4 ;  /* 0x0000000400057802 */ /* 0x001fe20000000f00 */
[----:B------:R-:W-:Y:S01]  /*0880*/  IMAD.IADD R4, R0, 0x1, R3 ;  /* 0x0000000100047824 */ /* 0x000fe200078e0203 */
[----:B------:R-:W-:-:S03]  /*0890*/  IADD3 R3, R3, 0x80, RZ ;  /* 0x0000008003037810 */ /* 0x000fc60007ffe0ff */
[----:B------:R-:W-:-:S05]  /*08a0*/  IMAD.WIDE.U32 R4, R4, R5, c[0x0][0x168] ;  /* 0x00005a0004047625 */ /* 0x000fca00078e0005 */
[----:B------:R0:W-:Y:S02]  /*08b0*/  STG.E [R4.64], R9 ;  /* 0x0000000904007986 */ /* 0x0001e4000c101904 */
.L_x_10868:
        /* <DEDUP_REMOVED lines=8> */
.L_x_10869:
[----:B------:R-:W-:Y:S05]  /*0940*/  BSYNC B1 ;  /* 0x0000000000017941 */ /* 0x000fea0003800000 */
.L_x_10865:
[----:B------:R-:W-:-:S13]  /*0950*/  ISETP.GE.AND P0, PT, R3, R2, PT ;  /* 0x000000020300720c */ /* 0x000fda0003f06270 */
[----:B0-----:R-:W-:Y:S01]  /*0960*/  @!P0 MOV R5, 0x4 ;  /* 0x0000000400058802 */ /* 0x001fe20000000f00 */
[----:B------:R-:W-:Y:S01]  /*0970*/  @!P0 IMAD.IADD R4, R0, 0x1, R3 ;  /* 0x0000000100048824 */ /* 0x000fe200078e0203 */
[----:B------:R-:W-:-:S03]  /*0980*/  @!P0 IADD3 R3, R3, 0x80, RZ ;  /* 0x0000008003038810 */ /* 0x000fc60007ffe0ff */
[----:B------:R-:W-:-:S05]  /*0990*/  @!P0 IMAD.WIDE.U32 R4, R4, R5, c[0x0][0x168] ;  /* 0x00005a0004048625 */ /* 0x000fca00078e0005 */
[----:B------:R0:W-:Y:S02]  /*09a0*/  @!P0 STG.E [R4.64], R11 ;  /* 0x0000000b04008986 */ /* 0x0001e4000c101904 */
.L_x_10870:
[----:B------:R-:W-:Y:S05]  /*09b0*/  BSYNC B0 ;  /* 0x0000000000007941 */ /* 0x000fea0003800000 */
.L_x_10864:
        /* <DEDUP_REMOVED lines=8> */
.L_x_10871:
        /* <DEDUP_REMOVED lines=12> */
.L_x_18384:


//--------------------- .text._ZN2at6native29vectorized_elementwise_kernelILi4EZZZNS0_22reciprocal_kernel_cudaERNS_18TensorIteratorBaseEENKUlvE_clEvENKUlvE0_clEvEUlfE_St5arrayIPcLm2EEEEviT0_T1_ --------------------------
	.section	.text._ZN2at6native29vectorized_elementwise_kernelILi4EZZZNS0_22reciprocal_kernel_cudaERNS_18TensorIteratorBaseEENKUlvE_clEvENKUlvE0_clEvEUlfE_St5arrayIPcLm2EEEEviT0_T1_,"ax",@progbits
	.sectioninfo	@"SHI_REGISTERS=26"
	.align	128
        .global         _ZN2at6native29vectorized_elementwise_kernelILi4EZZZNS0_22reciprocal_kernel_cudaERNS_18TensorIteratorBaseEENKUlvE_clEvENKUlvE0_clEvEUlfE_St5arrayIPcLm2EEEEviT0_T1_
        .type           _ZN2at6native29vectorized_elementwise_kernelILi4EZZZNS0_22reciprocal_kernel_cudaERNS_18TensorIteratorBaseEENKUlvE_clEvENKUlvE0_clEvEUlfE_St5arrayIPcLm2EEEEviT0_T1_,@function
        .size           _ZN2at6native29vectorized_elementwise_kernelILi4EZZZNS0_22reciprocal_kernel_cudaERNS_18TensorIteratorBaseEENKUlvE_clEvENKUlvE0_clEvEUlfE_St5arrayIPcLm2EEEEviT0_T1_,(.L_x_18385 - _ZN2at6native29vectorized_elementwise_kernelILi4EZZZNS0_22reciprocal_kernel_cudaERNS_18TensorIteratorBaseEENKUlvE_clEvENKUlvE0_clEvEUlfE_St5arrayIPcLm2EEEEviT0_T1_)
        .other          _ZN2at6native29vectorized_elementwise_kernelILi4EZZZNS0_22reciprocal_kernel_cudaERNS_18TensorIteratorBaseEENKUlvE_clEvENKUlvE0_clEvEUlfE_St5arrayIPcLm2EEEEviT0_T1_,@"STO_CUDA_ENTRY STV_DEFAULT"
_ZN2at6native29vectorized_elementwise_kernelILi4EZZZNS0_22reciprocal_kernel_cudaERNS_18TensorIteratorBaseEENKUlvE_clEvENKUlvE0_clEvEUlfE_St5arrayIPcLm2EEEEviT0_T1_:
.text._ZN2at6native29vectorized_elementwise_kernelILi4EZZZNS0_22reciprocal_kernel_cudaERNS_18TensorIteratorBaseEENKUlvE_clEvENKUlvE0_clEvEUlfE_St5arrayIPcLm2EEEEviT0_T1_:
        /* <DEDUP_REMOVED lines=15> */
[----:B--2---:R-:W-:Y:S08]  /*00f0*/  MUFU.RCP R7, R7 ;  /* 0x0000000700077308 */ /* 0x004ff00000001000 */
[----:B------:R-:W-:Y:S08]  /*0100*/  MUFU.RCP R6, R6 ;  /* 0x0000000600067308 */ /* 0x000ff00000001000 */
[----:B------:R-:W-:Y:S08]  /*0110*/  MUFU.RCP R5, R5 ;  /* 0x0000000500057308 */ /* 0x000ff00000001000 */
[----:B------:R-:W0:Y:S08]  /*0120*/  MUFU.RCP R4, R4 ;  /* 0x0000000400047308 */ /* 0x000e300000001000 */
[----:B---3--:R-:W-:Y:S08]  /*0130*/  MUFU.RCP R11, R11 ;  /* 0x0000000b000b7308 */ /* 0x008ff00000001000 */
[----:B------:R-:W-:Y:S01]  /*0140*/  MUFU.RCP R10, R10 ;  /* 0x0000000a000a7308 */ /* 0x000fe20000001000 */
[----:B0-----:R-:W-:Y:S07]  /*0150*/  STG.E.128 [R12.64], R4 ;  /* 0x000000040c007986 */ /* 0x001fee000c101d04 */
[----:B------:R-:W-:Y:S08]  /*0160*/  MUFU.RCP R9, R9 ;  /* 0x0000000900097308 */ /* 0x000ff00000001000 */
[----:B------:R-:W0:Y:S02]  /*0170*/  MUFU.RCP R8, R8 ;  /* 0x0000000800087308 */ /* 0x000e240000001000 */
[----:B0-----:R-:W-:Y:S01]  /*0180*/  STG.E.128 [R12.64+0x800], R8 ;  /* 0x000800080c007986 */ /* 0x001fe2000c101d04 */
[----:B------:R-:W-:Y:S05]  /*0190*/  EXIT ;  /* 0x000000000000794d */ /* 0x000fea0003800000 */
.L_x_10872:
        /* <DEDUP_REMOVED lines=96> */
.L_x_10875:
[----:B-1234-:R-:W-:-:S13]  /*07a0*/  ISETP.GE.AND P0, PT, R3, R2, PT ;  /* 0x000000020300720c */ /* 0x01efda0003f06270 */
[----:B------:R-:W-:Y:S05]  /*07b0*/  @P0 BRA `(.L_x_10877) ;  /* 0x000000c000000947 */ /* 0x000fea0003800000 */
[----:B0-----:R-:W-:Y:S01]  /*07c0*/  IMAD.IADD R4, R0, 0x1, R3 ;  /* 0x0000000100047824 */ /* 0x001fe200078e0203 */
[----:B------:R-:W-:Y:S01]  /*07d0*/  IADD3 R3, R3, 0x80, RZ ;  /* 0x0000008003037810 */ /* 0x000fe20007ffe0ff */
[----:B------:R-:W-:-:S04]  /*07e0*/  IMAD.MOV.U32 R5, RZ, RZ, 0x4 ;  /* 0x00000004ff057424 */ /* 0x000fc800078e00ff */
[----:B------:R-:W-:-:S05]  /*07f0*/  IMAD.WIDE.U32 R4, R4, R5, c[0x0][0x168] ;  /* 0x00005a0004047625 */ /* 0x000fca00078e0005 */
[----:B------:R0:W-:Y:S02]  /*0800*/  STG.E [R4.64], R7 ;  /* 0x0000000704007986 */ /* 0x0001e4000c101904 */
.L_x_10876:
[----:B------:R-:W-:-:S13]  /*0810*/  ISETP.GE.AND P0, PT, R3, R2, PT ;  /* 0x000000020300720c */ /* 0x000fda0003f06270 */
[----:B------:R-:W-:Y:S05]  /*0820*/  @P0 BRA `(.L_x_10878) ;  /* 0x000000d000000947 */ /* 0x000fea0003800000 */
[----:B0-----:R-:W-:Y:S01]  /*0830*/  MOV R5, 0x4 ;  /* 0x0000000400057802 */ /* 0x001fe20000000f00 */
[----:B------:R-:W-:Y:S01]  /*0840*/  IMAD.IADD R4, R0, 0x1, R3 ;  /* 0x0000000100047824 */ /* 0x000fe200078e0203 */
[----:B------:R-:W-:-:S03]  /*0850*/  IADD3 R3, R3, 0x80, RZ ;  /* 0x0000008003037810 */ /* 0x000fc60007ffe0ff */
[----:B------:R-:W-:-:S05]  /*0860*/  IMAD.WIDE.U32 R4, R4, R5, c[0x0][0x168] ;  /* 0x00005a0004047625 */ /* 0x000fca00078e0005 */
[----:B------:R0:W-:Y:S02]  /*0870*/  STG.E [R4.64], R9 ;  /* 0x0000000904007986 */ /* 0x0001e4000c101904 */
.L_x_10877:
        /* <DEDUP_REMOVED lines=8> */
.L_x_10878:
[----:B------:R-:W-:Y:S05]  /*0900*/  BSYNC B1 ;  /* 0x0000000000017941 */ /* 0x000fea0003800000 */
.L_x_10874:
[----:B------:R-:W-:-:S13]  /*0910*/  ISETP.GE.AND P0, PT, R3, R2, PT ;  /* 0x000000020300720c */ /* 0x000fda0003f06270 */
[----:B0-----:R-:W-:Y:S01]  /*0920*/  @!P0 MOV R5, 0x4 ;  /* 0x0000000400058802 */ /* 0x001fe20000000f00 */
[----:B------:R-:W-:Y:S01]  /*0930*/  @!P0 IMAD.IADD R4, R0, 0x1, R3 ;  /* 0x0000000100048824 */ /* 0x000fe200078e0203 */
[----:B------:R-:W-:-:S03]  /*0940*/  @!P0 IADD3 R3, R3, 0x80, RZ ;  /* 0x0000008003038810 */ /* 0x000fc60007ffe0ff */
[----:B------:R-:W-:-:S05]  /*0950*/  @!P0 IMAD.WIDE.U32 R4, R4, R5, c[0x0][0x168] ;  /* 0x00005a0004048625 */ /* 0x000fca00078e0005 */
[----:B------:R0:W-:Y:S02]  /*0960*/  @!P0 STG.E [R4.64], R11 ;  /* 0x0000000b04008986 */ /* 0x0001e4000c101904 */
.L_x_10879:
[----:B------:R-:W-:Y:S05]  /*0970*/  BSYNC B0 ;  /* 0x0000000000007941 */ /* 0x000fea0003800000 */
.L_x_10873:
        /* <DEDUP_REMOVED lines=8> */
.L_x_10880:
        /* <DEDUP_REMOVED lines=16> */
.L_x_18385:


//--------------------- .text._ZN2at6native29vectorized_elementwise_kernelILi8EZZZNS0_22reciprocal_kernel_cudaERNS_18TensorIteratorBaseEENKUlvE_clEvENKUlvE0_clEvEUlfE_St5arrayIPcLm2EEEEviT0_T1_ --------------------------
	.section	.text._ZN2at6native29vectorized_elementwise_kernelILi8EZZZNS0_22reciprocal_kernel_cudaERNS_18TensorIteratorBaseEENKUlvE_clEvENKUlvE0_clEvEUlfE_St5arrayIPcLm2EEEEviT0_T1_,"ax",@progbits
	.sectioninfo	@"SHI_REGISTERS=4"
	.align	128
        .global         _ZN2at6native29vectorized_elementwise_kernelILi8EZZZNS0_22reciprocal_kernel_cudaERNS_18TensorIteratorBaseEENKUlvE_clEvENKUlvE0_clEvEUlfE_St5arrayIPcLm2EEEEviT0_T1_
        .type           _ZN2at6native29vectorized_elementwise_kernelILi8EZZZNS0_22reciprocal_kernel_cudaERNS_18TensorIteratorBaseEENKUlvE_clEvENKUlvE0_clEvEUlfE_St5arrayIPcLm2EEEEviT0_T1_,@function
        .size           _ZN2at6native29vectorized_elementwise_kernelILi8EZZZNS0_22reciprocal_kernel_cudaERNS_18TensorIteratorBaseEENKUlvE_clEvENKUlvE0_clEvEUlfE_St5arrayIPcLm2EEEEviT0_T1_,(.L_x_18386 - _ZN2at6native29vectorized_elementwise_kernelILi8EZZZNS0_22reciprocal_kernel_cudaERNS_18TensorIteratorBaseEENKUlvE_clEvENKUlvE0_clEvEUlfE_St5arrayIPcLm2EEEEviT0_T1_)
        .other          _ZN2at6native29vectorized_elementwise_kernelILi8EZZZNS0_22reciprocal_kernel_cudaERNS_18TensorIteratorBaseEENKUlvE_clEvENKUlvE0_clEvEUlfE_St5arrayIPcLm2EEEEviT0_T1_,@"STO_CUDA_ENTRY STV_DEFAULT"
_ZN2at6native29vectorized_elementwise_kernelILi8EZZZNS0_22reciprocal_kernel_cudaERNS_18TensorIteratorBaseEENKUlvE_clEvENKUlvE0_clEvEUlfE_St5arrayIPcLm2EEEEviT0_T1_:
.text._ZN2at6native29vectorized_elementwise_kernelILi8EZZZNS0_22reciprocal_kernel_cudaERNS_18TensorIteratorBaseEENKUlvE_clEvENKUlvE0_clEvEUlfE_St5arrayIPcLm2EEEEviT0_T1_:
[----:B------:R-:W-:Y:S02]  /*0000*/  MOV R1, c[0x0][0x28] ;  /* 0x00000a0000017a02 */ /* 0x000fe40000000f00 */
[----:B------:R-:W-:Y:S05]  /*0010*/  EXIT ;  /* 0x000000000000794d */ /* 0x000fea0003800000 */
.L_x_10881:
        /* <DEDUP_REMOVED lines=14> */
.L_x_18386:


//--------------------- .text._ZN2at6native18elementwise_kernelILi128ELi4EZNS0_15gpu_kernel_implIZZZNS0_22reciprocal_kernel_cudaERNS_18TensorIteratorBaseEENKUlvE_clEvENKUlvE_clEvEUldE_EEvS4_RKT_EUliE_EEviT1_ --------------------------
	.section	.text._ZN2at6native18elementwise_kernelILi128ELi4EZNS0_15gpu_kernel_implIZZZNS0_22reciprocal_kernel_cudaERNS_18TensorIteratorBaseEENKUlvE_clEvENKUlvE_clEvEUldE_EEvS4_RKT_EUliE_EEviT1_,"ax",@progbits
	.sectioninfo	@"SHI_REGISTERS=26"
	.align	128
        .global         _ZN2at6native18elementwise_kernelILi128ELi4EZNS0_15gpu_kernel_implIZZZNS0_22reciprocal_kernel_cudaERNS_18TensorIteratorBaseEENKUlvE_clEvENKUlvE_clEvEUldE_EEvS4_RKT_EUliE_EEviT1_
        .type           _ZN2at6native18elementwise_kernelILi128ELi4EZNS0_15gpu_kernel_implIZZZNS0_22reciprocal_kernel_cudaERNS_18TensorIteratorBaseEENKUlvE_clEvENKUlvE_clEvEUldE_EEvS4_RKT_EUliE_EEviT1_,@function
        .size           _ZN2at6native18elementwise_kernelILi128ELi4EZNS0_15gpu_kernel_implIZZZNS0_22reciprocal_kernel_cudaERNS_18TensorIteratorBaseEENKUlvE_clEvENKUlvE_clEvEUldE_EEvS4_RKT_EUliE_EEviT1_,(.L_x_18262 - _ZN2at6native18elementwise_kernelILi128ELi4EZNS0_15gpu_kernel_implIZZZNS0_22reciprocal_kernel_cudaERNS_18TensorIteratorBaseEENKUlvE_clEvENKUlvE_clEvEUldE_EEvS4_RKT_EUliE_EEviT1_)
        .other          _ZN2at6native18elementwise_kernelILi128ELi4EZNS0_15gpu_kernel_implIZZZNS0_22reciprocal_kernel_cudaERNS_18TensorIteratorBaseEENKUlvE_clEvENKUlvE_clEvEUldE_EEvS4_RKT_EUliE_EEviT1_,@"STO_CUDA_ENTRY STV_DEFAULT"
_ZN2at6native18elementwise_kernelILi128ELi4EZNS0_15gpu_kernel_implIZZZNS0_22reciprocal_kernel_cudaERNS_18TensorIteratorBaseEENKUlvE_clEvENKUlvE_clEvEUldE_EEvS4_RKT_EUliE_EEviT1_:
.text._ZN2at6native18elementwise_kernelILi128ELi4EZNS0_15gpu_kernel_implIZZZNS0_22reciprocal_kernel_cudaERNS_18TensorIteratorBaseEENKUlvE_clEvENKUlvE_clEvEUldE_EEvS4_RKT_EUliE_EEviT1_:
        /* <DEDUP_REMOVED lines=236> */
.L_x_10884:
        /* <DEDUP_REMOVED lines=19> */
.L_x_10888:
[----:B------:R-:W2:Y:S02]  /*0ff0*/  LDG.E.U8 R2, [R4.64] ;  /* 0x0000002404027981 */ /* 0x000ea4000c1e1100 */
[----:B--2---:R-:W0:Y:S01]  /*1000*/  I2F.F64.U16 R2, R2 ;  /* 0x0000000200027312 */ /* 0x004e220000101800 */
[----:B------:R-:W-:Y:S05]  /*1010*/  BRA `(.L_x_10890) ;  /* 0x00000df000007947 */ /* 0x000fea0003800000 */
.L_x_10887:
        /* <DEDUP_REMOVED lines=9> */
.L_x_10892:
[----:B------:R-:W2:Y:S02]  /*10b0*/  LDG.E R2, [R4.64] ;  /* 0x0000002404027981 */ /* 0x000ea4000c1e1900 */
[----:B--2---:R-:W0:Y:S01]  /*10c0*/  I2F.F64 R2, R2 ;  /* 0x0000000200027312 */ /* 0x004e220000201c00 */
[----:B------:R-:W-:Y:S05]  /*10d0*/  BRA `(.L_x_10890) ;  /* 0x00000d3000007947 */ /* 0x000fea0003800000 */
.L_x_10891:
[----:B------:R-:W2:Y:S02]  /*10e0*/  LDG.E.U16 R2, [R4.64] ;  /* 0x0000002404027981 */ /* 0x000ea4000c1e1500 */
[----:B--2---:R-:W0:Y:S01]  /*10f0*/  I2F.F64.S16 R2, R2 ;  /* 0x0000000200027312 */ /* 0x004e220000101c00 */
[----:B------:R-:W-:Y:S05]  /*1100*/  BRA `(.L_x_10890) ;  /* 0x00000d0000007947 */ /* 0x000fea0003800000 */
.L_x_10886:
        /* <DEDUP_REMOVED lines=10> */
.L_x_10894:
[----:B------:R-:W2:Y:S02]  /*11b0*/  LDG.E.U16 R0, [R4.64] ;  /* 0x0000002404007981 */ /* 0x000ea4000c1e1500 */
[----:B--2---:R-:W-:-:S05]  /*11c0*/  HADD2.F32 R0, -RZ, R0.H0_H0 ;  /* 0x20000000ff007230 */ /* 0x004fca0000004100 */
[----:B------:R-:W-:-:S04]  /*11d0*/  FMUL.FTZ R0, R0, 1 ;  /* 0x3f80000000007820 */ /* 0x000fc80000410000 */
[----:B------:R0:W1:Y:S01]  /*11e0*/  F2F.F64.F32 R2, R0 ;  /* 0x0000000000027310 */ /* 0x0000620000201800 */
[----:B------:R-:W-:Y:S05]  /*11f0*/  BRA `(.L_x_10890) ;  /* 0x00000c1000007947 */ /* 0x000fea0003800000 */
.L_x_10893:
        /* <DEDUP_REMOVED lines=10> */
.L_x_10896:
[----:B------:R-:W2:Y:S02]  /*12a0*/  LDG.E.U16 R4, [R4.64] ;  /* 0x0000002404047981 */ /* 0x000ea4000c1e1500 */
[----:B--2---:R-:W-:-:S05]  /*12b0*/  HADD2.F32 R0, -RZ, R4.H0_H0 ;  /* 0x20000004ff007230 */ /* 0x004fca0000004100 */
[----:B------:R-:W-:-:S04]  /*12c0*/  FMUL.FTZ R0, R0, 1 ;  /* 0x3f80000000007820 */ /* 0x000fc80000410000 */
[----:B------:R0:W1:Y:S01]  /*12d0*/  F2F.F64.F32 R2, R0 ;  /* 0x0000000000027310 */ /* 0x0000620000201800 */
[----:B------:R-:W-:Y:S05]  /*12e0*/  BRA `(.L_x_10890) ;  /* 0x00000b2000007947 */ /* 0x000fea0003800000 */
.L_x_10895:
[----:B------:R0:W5:Y:S01]  /*12f0*/  LDG.E.64 R2, [R4.64] ;  /* 0x0000002404027981 */ /* 0x000162000c1e1b00 */
[----:B------:R-:W-:Y:S05]  /*1300*/  BRA `(.L_x_10890) ;  /* 0x00000b0000007947 */ /* 0x000fea0003800000 */
.L_x_10885:
        /* <DEDUP_REMOVED lines=13> */
.L_x_10899:
[----:B------:R0:W5:Y:S01]  /*13e0*/  LDG.E.64 R2, [R4.64] ;  /* 0x0000002404027981 */ /* 0x000162000c1e1b00 */
[----:B------:R-:W-:Y:S05]  /*13f0*/  BRA `(.L_x_10890) ;  /* 0x00000a1000007947 */ /* 0x000fea0003800000 */
.L_x_10898:
        /* <DEDUP_REMOVED lines=28> */
.L_x_10901:
        /* <DEDUP_REMOVED lines=15> */
.L_x_10900:
[----:B------:R-:W2:Y:S02]  /*16b0*/  LDG.E.U16 R0, [R4.64] ;  /* 0x0000002404007981 */ /* 0x000ea4000c1e1500 */
[----:B--2---:R-:W-:-:S05]  /*16c0*/  PRMT R0, RZ, 0x5410, R0 ;  /* 0x00005410ff007816 */ /* 0x004fca0000000000 */
[----:B------:R-:W-:-:S04]  /*16d0*/  FMUL.FTZ R0, R0, 1 ;  /* 0x3f80000000007820 */ /* 0x000fc80000410000 */
[----:B------:R0:W1:Y:S01]  /*16e0*/  F2F.F64.F32 R2, R0 ;  /* 0x0000000000027310 */ /* 0x0000620000201800 */
[----:B------:R-:W-:Y:S05]  /*16f0*/  BRA `(.L_x_10890) ;  /* 0x0000071000007947 */ /* 0x000fea0003800000 */
.L_x_10897:
        /* <DEDUP_REMOVED lines=11> */
.L_x_10904:
        /* <DEDUP_REMOVED lines=21> */
.L_x_10908:
[----:B------:R-:W-:Y:S05]  /*1900*/  BSYNC B1 ;  /* 0x0000000000017941 */ /* 0x000fea0003800000 */
.L_x_10907:
[----:B------:R-:W-:Y:S01]  /*1910*/  LEA R3, R0, 0x3b800000, 0x17 ;  /* 0x3b80000000037811 */ /* 0x000fe200078eb8ff */
[----:B------:R-:W-:-:S05]  /*1920*/  IMAD.SHL.U32 R0, R2, 0x100000, RZ ;  /* 0x0010000002007824 */ /* 0x000fca00078e00ff */
[----:B------:R-:W-:Y:S02]  /*1930*/  LOP3.LUT R0, R3, R0, R4, 0xfe, !PT ;  /* 0x0000000003007212 */ /* 0x000fe400078efe04 */
.L_x_10906:
[----:B------:R-:W-:Y:S05]  /*1940*/  BSYNC B0 ;  /* 0x0000000000007941 */ /* 0x000fea0003800000 */
.L_x_10905:
[----:B------:R-:W-:-:S04]  /*1950*/  FMUL.FTZ R0, R0, 1 ;  /* 0x3f80000000007820 */ /* 0x000fc80000410000 */
[----:B------:R0:W1:Y:S01]  /*1960*/  F2F.F64.F32 R2, R0 ;  /* 0x0000000000027310 */ /* 0x0000620000201800 */
[----:B------:R-:W-:Y:S05]  /*1970*/  BRA `(.L_x_10890) ;  /* 0x0000049000007947 */ /* 0x000fea0003800000 */
.L_x_10903:
        /* <DEDUP_REMOVED lines=21> */
.L_x_10912:
[----:B------:R-:W-:Y:S05]  /*1ad0*/  BSYNC B1 ;  /* 0x0000000000017941 */ /* 0x000fea0003800000 */
.L_x_10911:
[----:B------:R-:W-:Y:S01]  /*1ae0*/  LEA R3, R0, 0x37800000, 0x17 ;  /* 0x3780000000037811 */ /* 0x000fe200078eb8ff */
[----:B------:R-:W-:-:S05]  /*1af0*/  IMAD.SHL.U32 R0, R2, 0x200000, RZ ;  /* 0x0020000002007824 */ /* 0x000fca00078e00ff */
[----:B------:R-:W-:Y:S02]  /*1b00*/  LOP3.LUT R0, R3, R0, R4, 0xfe, !PT ;  /* 0x0000000003007212 */ /* 0x000fe400078efe04 */
.L_x_10910:
[----:B------:R-:W-:Y:S05]  /*1b10*/  BSYNC B0 ;  /* 0x0000000000007941 */ /* 0x000fea0003800000 */
.L_x_10909:
[----:B------:R-:W-:-:S04]  /*1b20*/  FMUL.FTZ R0, R0, 1 ;  /* 0x3f80000000007820 */ /* 0x000fc80000410000 */
[----:B------:R0:W1:Y:S01]  /*1b30*/  F2F.F64.F32 R2, R0 ;  /* 0x0000000000027310 */ /* 0x0000620000201800 */
[----:B------:R-:W-:Y:S05]  /*1b40*/  BRA `(.L_x_10890) ;  /* 0x000002c000007947 */ /* 0x000fea0003800000 */
.L_x_10902:
        /* <DEDUP_REMOVED lines=14> */
.L_x_10916:
[----:B------:R-:W-:Y:S05]  /*1c30*/  BSYNC B0 ;  /* 0x0000000000007941 */ /* 0x000fea0003800000 */
.L_x_10915:
[----:B------:R-:W-:-:S04]  /*1c40*/  FMUL.FTZ R0, R0, 1 ;  /* 0x3f80000000007820 */ /* 0x000fc80000410000 */
[----:B------:R0:W1:Y:S01]  /*1c50*/  F2F.F64.F32 R2, R0 ;  /* 0x0000000000027310 */ /* 0x0000620000201800 */
[----:B------:R-:W-:Y:S05]  /*1c60*/  BRA `(.L_x_10890) ;  /* 0x000001a000007947 */ /* 0x000fea0003800000 */
.L_x_10889:
        /* <DEDUP_REMOVED lines=21> */
.L_x_10914:
[----:B------:R-:W2:Y:S02]  /*1dc0*/  LDG.E.64 R2, [R4.64] ;  /* 0x0000002404027981 */ /* 0x000ea4000c1e1b00 */
[----:B--2---:R-:W0:Y:S01]  /*1dd0*/  I2F.F64.U64 R2, R2 ;  /* 0x0000000200027312 */ /* 0x004e220000301800 */
[----:B------:R-:W-:Y:S05]  /*1de0*/  BRA `(.L_x_10890) ;  /* 0x0000002000007947 */ /* 0x000fea0003800000 */
.L_x_10913:
[----:B------:R-:W2:Y:S02]  /*1df0*/  LDG.E R2, [R4.64] ;  /* 0x0000002404027981 */ /* 0x000ea4000c1e1900 */
[----:B--2---:R-:W0:Y:S02]  /*1e00*/  I2F.F64.U32 R2, R2 ;  /* 0x0000000200027312 */ /* 0x004e240000201800 */
.L_x_10890:
[----:B01---5:R-:W0:Y:S01]  /*1e10*/  MUFU.RCP64H R5, R3 ;  /* 0x0000000300057308 */ /* 0x023e220000001800 */
[----:B------:R-:W-:Y:S01]  /*1e20*/  IADD3 R4, R3, 0x300402, RZ ;  /* 0x0030040203047810 */ /* 0x000fe20007ffe0ff */
[----:B------:R-:W-:Y:S03]  /*1e30*/  BSSY B0, `(.L_x_10917) ;  /* 0x000000c000007945 */ /* 0x000fe60003800000 */
[----:B------:R-:W-:-:S02]  /*1e40*/  FSETP.GEU.AND P0, PT, |R4|, 5.8789094863358348022e-39, PT ;  /* 0x004004020400780b */ /* 0x000fc40003f0e200 */
[----:B0-----:R-:W0:-:S06]  /*1e50*/  DFMA R6, R4, -R2, 1 ;  /* 0x3ff000000406742b */ /* 0x001e0c0000000802 */
[----:B0-----:R-:W0:-:S06]  /*1e60*/  DFMA R6, R6, R6, R6 ;  /* 0x000000060606722b */ /* 0x001e0c0000000006 */
[----:B0-----:R-:W0:-:S06]  /*1e70*/  DFMA R6, R4, R6, R4 ;  /* 0x000000060406722b */ /* 0x001e0c0000000004 */
[----:B0-----:R-:W0:-:S06]  /*1e80*/  DFMA R8, R6, -R2, 1 ;  /* 0x3ff000000608742b */ /* 0x001e0c0000000802 */
[----:B0-----:R0:W1:Y:S01]  /*1e90*/  DFMA R4, R6, R8, R6 ;  /* 0x000000080604722b */ /* 0x0010620000000006 */
[----:B------:R-:W-:Y:S05]  /*1ea0*/  @P0 BRA `(.L_x_10918) ;  /* 0x0000004000000947 */ /* 0x000fea0003800000 */
[----:B------:R-:W-:-:S04]  /*1eb0*/  LOP3.LUT R0, R3, 0x7fffffff, RZ, 0xc0, !PT ;  /* 0x7fffffff03007812 */ /* 0x000fc800078ec0ff */
[----:B0-----:R-:W-:Y:S02]  /*1ec0*/  IADD3 R6, R0, -0x100000, RZ ;  /* 0xfff0000000067810 */ /* 0x001fe40007ffe0ff */
[----:B------:R-:W-:Y:S02]  /*1ed0*/  MOV R0, 0x1ef0 ;  /* 0x00001ef000007802 */ /* 0x000fe40000000f00 */
[----:B-1----:R-:W-:Y:S05]  /*1ee0*/  CALL.REL.NOINC `($__internal_18_$__cuda_sm20_dblrcp_rn_slowpath_v3) ;  /* 0x00009c7000007944 */ /* 0x002fea0003c00000 */
.L_x_10918:
[----:B------:R-:W-:Y:S05]  /*1ef0*/  BSYNC B0 ;  /* 0x0000000000007941 */ /* 0x000fea0003800000 */
.L_x_10917:
        /* <DEDUP_REMOVED lines=12> */
[----:B-1----:R-:W1:Y:S02]  /*1fc0*/  F2I.F64.TRUNC R5, R4 ;  /* 0x0000000400057311 */ /* 0x002e64000030d100 */
[----:B-1----:R1:W-:Y:S01]  /*1fd0*/  STG.E.U8 [R16.64], R5 ;  /* 0x0000000510007986 */ /* 0x0023e2000c101124 */
[----:B------:R-:W-:Y:S05]  /*1fe0*/  BRA `(.L_x_10924) ;  /* 0x00000f1000007947 */ /* 0x000fea0003800000 */
.L_x_10922:
[----:B-1----:R-:W1:Y:S02]  /*1ff0*/  F2I.S64.F64.TRUNC R4, R4 ;  /* 0x0000000400047311 */ /* 0x002e64000030d900 */
[----:B-1----:R-:W-:-:S05]  /*2000*/  IMAD.MOV.U32 R3, RZ, RZ, R4 ;  /* 0x000000ffff037224 */ /* 0x002fca00078e0004 */
[----:B------:R1:W-:Y:S01]  /*2010*/  STG.E.U8 [R16.64], R3 ;  /* 0x0000000310007986 */ /* 0x0003e2000c101124 */
[----:B------:R-:W-:Y:S05]  /*2020*/  BRA `(.L_x_10924) ;  /* 0x00000ed000007947 */ /* 0x000fea0003800000 */
.L_x_10921:
[----:B------:R-:W-:-:S13]  /*2030*/  ISETP.NE.AND P0, PT, R0, 0x2, PT ;  /* 0x000000020000780c */ /* 0x000fda0003f05270 */
[----:B------:R-:W-:Y:S05]  /*2040*/  @!P0 BRA `(.L_x_10925) ;  /* 0x000000a000008947 */ /* 0x000fea0003800000 */
[----:B------:R-:W-:-:S13]  /*2050*/  ISETP.NE.AND P0, PT, R0, 0x3, PT ;  /* 0x000000030000780c */ /* 0x000fda0003f05270 */
[----:B------:R-:W-:Y:S05]  /*2060*/  @!P0 BRA `(.L_x_10926) ;  /* 0x0000005000008947 */ /* 0x000fea0003800000 */
[----:B------:R-:W-:-:S13]  /*2070*/  ISETP.NE.AND P0, PT, R0, 0x4, PT ;  /* 0x000000040000780c */ /* 0x000fda0003f05270 */
[----:B------:R-:W-:Y:S05]  /*2080*/  @P0 BRA `(.L_x_10923) ;  /* 0x00000ce000000947 */ /* 0x000fea0003800000 */
[----:B-1----:R-:W1:Y:S02]  /*2090*/  F2I.S64.F64.TRUNC R4, R4 ;  /* 0x0000000400047311 */ /* 0x002e64000030d900 */
[----:B-1----:R1:W-:Y:S01]  /*20a0*/  STG.E.64 [R16.64], R4 ;  /* 0x0000000410007986 */ /* 0x0023e2000c101b24 */
[----:B------:R-:W-:Y:S05]  /*20b0*/  BRA `(.L_x_10924) ;  /* 0x00000e4000007947 */ /* 0x000fea0003800000 */
.L_x_10926:
[----:B-1----:R-:W1:Y:S02]  /*20c0*/  F2I.F64.TRUNC R5, R4 ;  /* 0x0000000400057311 */ /* 0x002e64000030d100 */
[----:B-1----:R1:W-:Y:S01]  /*20d0*/  STG.E [R16.64], R5 ;  /* 0x0000000510007986 */ /* 0x0023e2000c101924 */
[----:B------:R-:W-:Y:S05]  /*20e0*/  BRA `(.L_x_10924) ;  /* 0x00000e1000007947 */ /* 0x000fea0003800000 */
.L_x_10925:
[----:B-1----:R-:W1:Y:S02]  /*20f0*/  F2I.F64.TRUNC R5, R4 ;  /* 0x0000000400057311 */ /* 0x002e64000030d100 */
[----:B-1----:R1:W-:Y:S01]  /*2100*/  STG.E.U16 [R16.64], R5 ;  /* 0x0000000510007986 */ /* 0x0023e2000c101524 */
[----:B------:R-:W-:Y:S05]  /*2110*/  BRA `(.L_x_10924) ;  /* 0x00000de000007947 */ /* 0x000fea0003800000 */
.L_x_10920:
[----:B------:R-:W-:-:S13]  /*2120*/  ISETP.GT.AND P0, PT, R0, 0x6, PT ;  /* 0x000000060000780c */ /* 0x000fda0003f04270 */
[----:B------:R-:W-:Y:S05]  /*2130*/  @P0 BRA `(.L_x_10927) ;  /* 0x000000f000000947 */ /* 0x000fea0003800000 */
[----:B------:R-:W-:-:S13]  /*2140*/  ISETP.NE.AND P0, PT, R0, 0x5, PT ;  /* 0x000000050000780c */ /* 0x000fda0003f05270 */
[----:B------:R-:W-:Y:S05]  /*2150*/  @!P0 BRA `(.L_x_10928) ;  /* 0x0000007000008947 */ /* 0x000fea0003800000 */
[----:B------:R-:W-:-:S13]  /*2160*/  ISETP.NE.AND P0, PT, R0, 0x6, PT ;  /* 0x000000060000780c */ /* 0x000fda0003f05270 */
[----:B------:R-:W-:Y:S05]  /*2170*/  @P0 BRA `(.L_x_10923) ;  /* 0x00000bf000000947 */ /* 0x000fea0003800000 */
[----:B-1----:R-:W1:Y:S01]  /*2180*/  F2F.F32.F64 R3, R4 ;  /* 0x0000000400037310 */ /* 0x002e620000301000 */
[----:B------:R-:W1:-:S14]  /*2190*/  DSETP.GEU.AND P0, PT, |R4|, c[0x2][0x0], PT ;  /* 0x008000000400762a */ /* 0x000e5c0003f0e200 */
[----:B-1----:R-:W-:-:S05]  /*21a0*/  @!P0 FMUL R3, R3, 1.175494350822287508e-38 ;  /* 0x0080000003038820 */ /* 0x002fca0000400000 */
[----:B------:R1:W-:Y:S01]  /*21b0*/  STG.E [R16.64], R3 ;  /* 0x0000000310007986 */ /* 0x0003e2000c101924 */
[----:B------:R-:W-:Y:S05]  /*21c0*/  BRA `(.L_x_10924) ;  /* 0x00000d3000007947 */ /* 0x000fea0003800000 */
.L_x_10928:
[----:B-1----:R-:W1:Y:S01]  /*21d0*/  F2F.F32.F64 R0, R4 ;  /* 0x0000000400007310 */ /* 0x002e620000301000 */
[----:B------:R-:W1:-:S14]  /*21e0*/  DSETP.GEU.AND P0, PT, |R4|, c[0x2][0x0], PT ;  /* 0x008000000400762a */ /* 0x000e5c0003f0e200 */
[----:B-1----:R-:W-:-:S05]  /*21f0*/  @!P0 FMUL R0, R0, 1.175494350822287508e-38 ;  /* 0x0080000000008820 */ /* 0x002fca0000400000 */
[----:B------:R-:W-:-:S05]  /*2200*/  F2FP.PACK_AB R0, RZ, R0 ;  /* 0x00000000ff00723e */ /* 0x000fca00000000ff */
[----:B------:R1:W-:Y:S01]  /*2210*/  STG.E.U16 [R16.64], R0 ;  /* 0x0000000010007986 */ /* 0x0003e2000c101524 */
[----:B------:R-:W-:Y:S05]  /*2220*/  BRA `(.L_x_10924) ;  /* 0x00000cd000007947 */ /* 0x000fea0003800000 */
.L_x_10927:
        /* <DEDUP_REMOVED lines=8> */
[----:B------:R-:W-:-:S13]  /*22b0*/  IMAD.MOV.U32 R3, RZ, RZ, RZ ;  /* 0x000000ffff037224 */ /* 0x000fda00078e00ff */
[----:B-1----:R-:W-:-:S05]  /*22c0*/  @!P0 FMUL R2, R2, 1.175494350822287508e-38 ;  /* 0x0080000002028820 */ /* 0x002fca0000400000 */
[----:B------:R1:W-:Y:S01]  /*22d0*/  STG.E.64 [R16.64], R2 ;  /* 0x0000000210007986 */ /* 0x0003e2000c101b24 */
[----:B------:R-:W-:Y:S05]  /*22e0*/  BRA `(.L_x_10924) ;  /* 0x00000c1000007947 */ /* 0x000fea0003800000 */
.L_x_10930:
[----:B-1----:R-:W1:Y:S01]  /*22f0*/  F2F.F32.F64 R0, R4 ;  /* 0x0000000400007310 */ /* 0x002e620000301000 */
[----:B------:R-:W1:-:S14]  /*2300*/  DSETP.GEU.AND P0, PT, |R4|, c[0x2][0x0], PT ;  /* 0x008000000400762a */ /* 0x000e5c0003f0e200 */
[----:B-1----:R-:W-:-:S05]  /*2310*/  @!P0 FMUL R0, R0, 1.175494350822287508e-38 ;  /* 0x0080000000008820 */ /* 0x002fca0000400000 */
[----:B------:R-:W-:-:S04]  /*2320*/  F2FP.PACK_AB R3, RZ, R0 ;  /* 0x00000000ff03723e */ /* 0x000fc800000000ff */
[----:B------:R-:W-:-:S05]  /*2330*/  PRMT R3, R3, 0x5410, RZ ;  /* 0x0000541003037816 */ /* 0x000fca00000000ff */
[----:B------:R1:W-:Y:S01]  /*2340*/  STG.E [R16.64], R3 ;  /* 0x0000000310007986 */ /* 0x0003e2000c101924 */
[----:B------:R-:W-:Y:S05]  /*2350*/  BRA `(.L_x_10924) ;  /* 0x00000ba000007947 */ /* 0x000fea0003800000 */
.L_x_10929:
[----:B-1----:R1:W-:Y:S01]  /*2360*/  STG.E.64 [R16.64], R4 ;  /* 0x0000000410007986 */ /* 0x0023e2000c101b24 */
[----:B------:R-:W-:Y:S05]  /*2370*/  BRA `(.L_x_10924) ;  /* 0x00000b8000007947 */ /* 0x000fea0003800000 */
.L_x_10919:
        /* <DEDUP_REMOVED lines=8> */
[----:B-1----:R-:W1:-:S06]  /*2400*/  DSETP.NEU.AND P0, PT, R4, RZ, PT ;  /* 0x000000ff0400722a */ /* 0x002e4c0003f0d000 */
[----:B-1----:R-:W-:-:S05]  /*2410*/  SEL R3, RZ, 0x1, !P0 ;  /* 0x00000001ff037807 */ /* 0x002fca0004000000 */
[----:B------:R1:W-:Y:S01]  /*2420*/  STG.E.U8 [R16.64], R3 ;  /* 0x0000000310007986 */ /* 0x0003e2000c101124 */
[----:B------:R-:W-:Y:S05]  /*2430*/  BRA `(.L_x_10924) ;  /* 0x00000ac000007947 */ /* 0x000fea0003800000 */
.L_x_10933:
[----:B0-----:R-:W-:-:S05]  /*2440*/  CS2R R6, SRZ ;  /* 0x0000000000067805 */ /* 0x001fca000001ff00 */
[----:B-1----:R0:W-:Y:S01]  /*2450*/  STG.E.128 [R16.64], R4 ;  /* 0x0000000410007986 */ /* 0x0021e2000c101d24 */
[----:B------:R-:W-:Y:S05]  /*2460*/  BRA `(.L_x_10924) ;  /* 0x00000a9000007947 */ /* 0x000fea0003800000 */
.L_x_10932:
        /* <DEDUP_REMOVED lines=23> */
.L_x_10937:
[----:B------:R-:W-:Y:S05]  /*25e0*/  BSYNC B0 ;  /* 0x0000000000007941 */ /* 0x000fea0003800000 */
.L_x_10936:
[----:B------:R-:W-:-:S05]  /*25f0*/  LOP3.LUT R3, R0, R3, RZ, 0xfc, !PT ;  /* 0x0000000300037212 */ /* 0x000fca00078efcff */
[----:B------:R0:W-:Y:S01]  /*2600*/  STG.E.U8 [R16.64], R3 ;  /* 0x0000000310007986 */ /* 0x0001e2000c101124 */
[----:B------:R-:W-:Y:S05]  /*2610*/  BRA `(.L_x_10924) ;  /* 0x000008e000007947 */ /* 0x000fea0003800000 */
.L_x_10935:
[----:B-1----:R-:W1:Y:S01]  /*2620*/  F2F.F32.F64 R3, R4 ;  /* 0x0000000400037310 */ /* 0x002e620000301000 */
        /* <DEDUP_REMOVED lines=14> */
.L_x_10939:
[----:B------:R-:W-:Y:S01]  /*2710*/  IMAD.MOV.U32 R0, RZ, RZ, 0x7f ;  /* 0x0000007fff007424 */ /* 0x000fe200078e00ff */
[----:B------:R-:W-:-:S04]  /*2720*/  ISETP.GT.U32.AND P0, PT, R2, 0x7f800000, PT ;  /* 0x7f8000000200780c */ /* 0x000fc80003f04070 */
[----:B------:R-:W-:-:S04]  /*2730*/  SEL R0, R0, 0x7c, P0 ;  /* 0x0000007c00007807 */ /* 0x000fc80000000000 */
.L_x_10940:
[----:B------:R-:W-:Y:S05]  /*2740*/  BSYNC B0 ;  /* 0x0000000000007941 */ /* 0x000fea0003800000 */
.L_x_10938:
[----:B------:R-:W-:-:S04]  /*2750*/  LOP3.LUT R2, R3, 0x80000000, RZ, 0xc0, !PT ;  /* 0x8000000003027812 */ /* 0x000fc800078ec0ff */
[----:B------:R-:W-:-:S04]  /*2760*/  SHF.R.U32.HI R3, RZ, 0x18, R2 ;  /* 0x00000018ff037819 */ /* 0x000fc80000011602 */
[----:B------:R-:W-:-:S05]  /*2770*/  LOP3.LUT R3, R0, R3, RZ, 0xfc, !PT ;  /* 0x0000000300037212 */ /* 0x000fca00078efcff */
[----:B------:R1:W-:Y:S01]  /*2780*/  STG.E.U8 [R16.64], R3 ;  /* 0x0000000310007986 */ /* 0x0003e2000c101124 */
[----:B------:R-:W-:Y:S05]  /*2790*/  BRA `(.L_x_10924) ;  /* 0x0000076000007947 */ /* 0x000fea0003800000 */
.L_x_10934:
[----:B-1----:R-:W1:Y:S01]  /*27a0*/  F2F.F32.F64 R0, R4 ;  /* 0x0000000400007310 */ /* 0x002e620000301000 */
[----:B------:R-:W1:-:S14]  /*27b0*/  DSETP.GEU.AND P0, PT, |R4|, c[0x2][0x0], PT ;  /* 0x008000000400762a */ /* 0x000e5c0003f0e200 */
[----:B-1----:R-:W-:-:S05]  /*27c0*/  @!P0 FMUL R0, R0, 1.175494350822287508e-38 ;  /* 0x0080000000008820 */ /* 0x002fca0000400000 */
[----:B------:R-:W-:-:S05]  /*27d0*/  F2FP.BF16.PACK_AB R0, RZ, R0 ;  /* 0x00000000ff00723e */ /* 0x000fca00000010ff */
[----:B------:R1:W-:Y:S01]  /*27e0*/  STG.E.U16 [R16.64], R0 ;  /* 0x0000000010007986 */ /* 0x0003e2000c101524 */
[----:B------:R-:W-:Y:S05]  /*27f0*/  BRA `(.L_x_10924) ;  /* 0x0000070000007947 */ /* 0x000fea0003800000 */
.L_x_10931:
        /* <DEDUP_REMOVED lines=8> */
[----:B-1----:R-:W1:Y:S02]  /*2880*/  F2I.U32.F64.TRUNC R5, R4 ;  /* 0x0000000400057311 */ /* 0x002e64000030d000 */
[----:B-1----:R1:W-:Y:S01]  /*2890*/  STG.E.U16 [R16.64], R5 ;  /* 0x0000000510007986 */ /* 0x0023e2000c101524 */
[----:B------:R-:W-:Y:S05]  /*28a0*/  BRA `(.L_x_10924) ;  /* 0x0000065000007947 */ /* 0x000fea0003800000 */
.L_x_10943:
[----:B-1----:R-:W1:Y:S01]  /*28b0*/  F2F.F32.F64 R3, R4 ;  /* 0x0000000400037310 */ /* 0x002e620000301000 */
[----:B------:R-:W1:Y:S01]  /*28c0*/  DSETP.GEU.AND P0, PT, |R4|, c[0x2][0x0], PT ;  /* 0x008000000400762a */ /* 0x000e620003f0e200 */
[----:B------:R-:W-:Y:S01]  /*28d0*/  BSSY B0, `(.L_x_10944) ;  /* 0x0000015000007945 */ /* 0x000fe20003800000 */
[----:B0-----:R-:W-:-:S12]  /*28e0*/  IMAD.MOV.U32 R8, RZ, RZ, 0x80 ;  /* 0x00000080ff087424 */ /* 0x001fd800078e00ff */
        /* <DEDUP_REMOVED lines=15> */
.L_x_10946:
[----:B------:R-:W-:-:S04]  /*29e0*/  LOP3.LUT R2, R3, 0x80000000, RZ, 0xc0, !PT ;  /* 0x8000000003027812 */ /* 0x000fc800078ec0ff */
[----:B------:R-:W-:-:S04]  /*29f0*/  SHF.R.U32.HI R3, RZ, 0x18, R2 ;  /* 0x00000018ff037819 */ /* 0x000fc80000011602 */
[----:B------:R-:W-:-:S04]  /*2a00*/  LOP3.LUT R0, R0, R3, RZ, 0xfc, !PT ;  /* 0x0000000300007212 */ /* 0x000fc800078efcff */
[----:B------:R-:W-:Y:S02]  /*2a10*/  PRMT R8, R0, 0x7610, R8 ;  /* 0x0000761000087816 */ /* 0x000fe40000000008 */
.L_x_10945:
[----:B------:R-:W-:Y:S05]  /*2a20*/  BSYNC B0 ;  /* 0x0000000000007941 */ /* 0x000fea0003800000 */
.L_x_10944:
[----:B------:R0:W-:Y:S01]  /*2a30*/  STG.E.U8 [R16.64], R8 ;  /* 0x0000000810007986 */ /* 0x0001e2000c101124 */
[----:B------:R-:W-:Y:S05]  /*2a40*/  BRA `(.L_x_10924) ;  /* 0x000004b000007947 */ /* 0x000fea0003800000 */
.L_x_10942:
        /* <DEDUP_REMOVED lines=19> */
.L_x_10949:
[----:B------:R-:W-:-:S04]  /*2b80*/  LOP3.LUT R2, R3, 0x80000000, RZ, 0xc0, !PT ;  /* 0x8000000003027812 */ /* 0x000fc800078ec0ff */
[----:B------:R-:W-:-:S04]  /*2b90*/  SHF.R.U32.HI R3, RZ, 0x18, R2 ;  /* 0x00000018ff037819 */ /* 0x000fc80000011602 */
[----:B------:R-:W-:-:S04]  /*2ba0*/  LOP3.LUT R0, R0, R3, RZ, 0xfc, !PT ;  /* 0x0000000300007212 */ /* 0x000fc800078efcff */
[----:B------:R-:W-:Y:S02]  /*2bb0*/  PRMT R8, R0, 0x7610, R8 ;  /* 0x0000761000087816 */ /* 0x000fe40000000008 */
.L_x_10948:
[----:B------:R-:W-:Y:S05]  /*2bc0*/  BSYNC B0 ;  /* 0x0000000000007941 */ /* 0x000fea0003800000 */
.L_x_10947:
[----:B------:R0:W-:Y:S01]  /*2bd0*/  STG.E.U8 [R16.64], R8 ;  /* 0x0000000810007986 */ /* 0x0001e2000c101124 */
[----:B------:R-:W-:Y:S05]  /*2be0*/  BRA `(.L_x_10924) ;  /* 0x0000031000007947 */ /* 0x000fea0003800000 */
.L_x_10941:
[----:B------:R-:W-:-:S13]  /*2bf0*/  ISETP.NE.AND P0, PT, R0, 0x1c, PT ;  /* 0x0000001c0000780c */ /* 0x000fda0003f05270 */
[----:B------:R-:W-:Y:S05]  /*2c00*/  @!P0 BRA `(.L_x_10950) ;  /* 0x000002d000008947 */ /* 0x000fea0003800000 */
[----:B------:R-:W-:-:S13]  /*2c10*/  ISETP.NE.AND P0, PT, R0, 0x1d, PT ;  /* 0x0000001d0000780c */ /* 0x000fda0003f05270 */
[----:B------:R-:W-:Y:S05]  /*2c20*/  @!P0 BRA `(.L_x_10951) ;  /* 0x0000028000008947 */ /* 0x000fea0003800000 */
[----:B------:R-:W-:-:S13]  /*2c30*/  ISETP.NE.AND P0, PT, R0, 0x2c, PT ;  /* 0x0000002c0000780c */ /* 0x000fda0003f05270 */
[----:B------:R-:W-:Y:S05]  /*2c40*/  @P0 BRA `(.L_x_10923) ;  /* 0x0000012000000947 */ /* 0x000fea0003800000 */
[----:B01----:R-:W0:Y:S01]  /*2c50*/  F2F.F32.F64 R6, R4 ;  /* 0x0000000400067310 */ /* 0x003e220000301000 */
        /* <DEDUP_REMOVED lines=17> */
.L_x_10923:
[----:B------:R-:W-:Y:S01]  /*2d70*/  MOV R2, 0x0 ;  /* 0x0000000000027802 */ /* 0x000fe20000000f00 */
[----:B-1----:R-:W-:Y:S02]  /*2d80*/  IMAD.MOV.U32 R4, RZ, RZ, c[0x4][0x148] ;  /* 0x01005200ff047624 */ /* 0x002fe400078e00ff */
[----:B------:R-:W-:Y:S02]  /*2d90*/  IMAD.MOV.U32 R5, RZ, RZ, c[0x4][0x14c] ;  /* 0x01005300ff057624 */ /* 0x000fe400078e00ff */
[----:B0-----:R-:W-:Y:S01]  /*2da0*/  IMAD.MOV.U32 R6, RZ, RZ, c[0x4][0x150] ;  /* 0x01005400ff067624 */ /* 0x001fe200078e00ff */
        /* <DEDUP_REMOVED lines=16> */
.L_x_10951:
[----:B-1----:R-:W1:Y:S02]  /*2eb0*/  F2I.U64.F64.TRUNC R4, R4 ;  /* 0x0000000400047311 */ /* 0x002e64000030d800 */
[----:B-1----:R1:W-:Y:S01]  /*2ec0*/  STG.E.64 [R16.64], R4 ;  /* 0x0000000410007986 */ /* 0x0023e2000c101b24 */
[----:B------:R-:W-:Y:S05]  /*2ed0*/  BRA `(.L_x_10924) ;  /* 0x0000002000007947 */ /* 0x000fea0003800000 */
.L_x_10950:
[----:B-1----:R-:W1:Y:S02]  /*2ee0*/  F2I.U32.F64.TRUNC R5, R4 ;  /* 0x0000000400057311 */ /* 0x002e64000030d000 */
[----:B-1----:R1:W-:Y:S02]  /*2ef0*/  STG.E [R16.64], R5 ;  /* 0x0000000510007986 */ /* 0x0023e4000c101924 */
.L_x_10924:
[----:B------:R-:W-:-:S05]  /*2f00*/  IMAD R18, R18, 0x200, R23 ;  /* 0x0000020012127824 */ /* 0x000fca00078e0217 */
[----:B------:R-:W-:Y:S02]  /*2f10*/  IADD3 R19, R18, 0x80, RZ ;  /* 0x0000008012137810 */ /* 0x000fe40007ffe0ff */
.L_x_10883:
[----:B------:R-:W-:Y:S05]  /*2f20*/  BSYNC B6 ;  /* 0x0000000000067941 */ /* 0x000fea0003800000 */
.L_x_10882:
[----:B------:R-:W-:Y:S01]  /*2f30*/  ISETP.GE.AND P0, PT, R19, c[0x0][0x160], PT ;  /* 0x0000580013007a0c */ /* 0x000fe20003f06270 */
[----:B------:R-:W-:-:S12]  /*2f40*/  BSSY B6, `(.L_x_10952) ;  /* 0x00005d6000067945 */ /* 0x000fd80003800000 */
[----:B------:R-:W-:Y:S05]  /*2f50*/  @P0 BRA `(.L_x_10953) ;  /* 0x00005d4000000947 */ /* 0x000fea0003800000 */
[----:B------:R-:W-:Y:S01]  /*2f60*/  ISETP.NE.AND P0, PT, RZ, c[0x0][0x168], PT ;  /* 0x00005a00ff007a0c */ /* 0x000fe20003f05270 */
[----:B-1----:R-:W-:Y:S02]  /*2f70*/  IMAD.MOV.U32 R0, RZ, RZ, RZ ;  /* 0x000000ffff007224 */ /* 0x002fe400078e00ff */
        /* <DEDUP_REMOVED lines=226> */
.L_x_10954:
        /* <DEDUP_REMOVED lines=19> */
.L_x_10958:
[----:B------:R-:W2:Y:S02]  /*3ed0*/  LDG.E.U8 R2, [R4.64] ;  /* 0x0000002404027981 */ /* 0x000ea4000c1e1100 */
[----:B--2---:R-:W0:Y:S01]  /*3ee0*/  I2F.F64.U16 R2, R2 ;  /* 0x0000000200027312 */ /* 0x004e220000101800 */
[----:B------:R-:W-:Y:S05]  /*3ef0*/  BRA `(.L_x_10960) ;  /* 0x00000df000007947 */ /* 0x000fea0003800000 */
.L_x_10957:
        /* <DEDUP_REMOVED lines=9> */
.L_x_10962:
[----:B------:R-:W2:Y:S02]  /*3f90*/  LDG.E R2, [R4.64] ;  /* 0x0000002404027981 */ /* 0x000ea4000c1e1900 */
[----:B--2---:R-:W0:Y:S01]  /*3fa0*/  I2F.F64 R2, R2 ;  /* 0x0000000200027312 */ /* 0x004e220000201c00 */
[----:B------:R-:W-:Y:S05]  /*3fb0*/  BRA `(.L_x_10960) ;  /* 0x00000d3000007947 */ /* 0x000fea0003800000 */
.L_x_10961:
[----:B------:R-:W2:Y:S02]  /*3fc0*/  LDG.E.U16 R2, [R4.64] ;  /* 0x0000002404027981 */ /* 0x000ea4000c1e1500 */
[----:B--2---:R-:W0:Y:S01]  /*3fd0*/  I2F.F64.S16 R2, R2 ;  /* 0x0000000200027312 */ /* 0x004e220000101c00 */
[----:B------:R-:W-:Y:S05]  /*3fe0*/  BRA `(.L_x_10960) ;  /* 0x00000d0000007947 */ /* 0x000fea0003800000 */
.L_x_10956:
        /* <DEDUP_REMOVED lines=10> */
.L_x_10964:
[----:B------:R-:W2:Y:S02]  /*4090*/  LDG.E.U16 R0, [R4.64] ;  /* 0x0000002404007981 */ /* 0x000ea4000c1e1500 */
[----:B--2---:R-:W-:-:S05]  /*40a0*/  HADD2.F32 R0, -RZ, R0.H0_H0 ;  /* 0x20000000ff007230 */ /* 0x004fca0000004100 */
[----:B------:R-:W-:-:S04]  /*40b0*/  FMUL.FTZ R0, R0, 1 ;  /* 0x3f80000000007820 */ /* 0x000fc80000410000 */
[----:B------:R0:W1:Y:S01]  /*40c0*/  F2F.F64.F32 R2, R0 ;  /* 0x0000000000027310 */ /* 0x0000620000201800 */
[----:B------:R-:W-:Y:S05]  /*40d0*/  BRA `(.L_x_10960) ;  /* 0x00000c1000007947 */ /* 0x000fea0003800000 */
.L_x_10963:
        /* <DEDUP_REMOVED lines=10> */
.L_x_10966:
[----:B------:R-:W2:Y:S02]  /*4180*/  LDG.E.U16 R4, [R4.64] ;  /* 0x0000002404047981 */ /* 0x000ea4000c1e1500 */
[----:B--2---:R-:W-:-:S05]  /*4190*/  HADD2.F32 R0, -RZ, R4.H0_H0 ;  /* 0x20000004ff007230 */ /* 0x004fca0000004100 */
[----:B------:R-:W-:-:S04]  /*41a0*/  FMUL.FTZ R0, R0, 1 ;  /* 0x3f80000000007820 */ /* 0x000fc80000410000 */
[----:B------:R0:W1:Y:S01]  /*41b0*/  F2F.F64.F32 R2, R0 ;  /* 0x0000000000027310 */ /* 0x0000620000201800 */
[----:B------:R-:W-:Y:S05]  /*41c0*/  BRA `(.L_x_10960) ;  /* 0x00000b2000007947 */ /* 0x000fea0003800000 */
.L_x_10965:
[----:B------:R0:W5:Y:S01]  /*41d0*/  LDG.E.64 R2, [R4.64] ;  /* 0x0000002404027981 */ /* 0x000162000c1e1b00 */
[----:B------:R-:W-:Y:S05]  /*41e0*/  BRA `(.L_x_10960) ;  /* 0x00000b0000007947 */ /* 0x000fea0003800000 */
.L_x_10955:
        /* <DEDUP_REMOVED lines=13> */
.L_x_10969:
[----:B------:R0:W5:Y:S01]  /*42c0*/  LDG.E.64 R2, [R4.64] ;  /* 0x0000002404027981 */ /* 0x000162000c1e1b00 */
[----:B------:R-:W-:Y:S05]  /*42d0*/  BRA `(.L_x_10960) ;  /* 0x00000a1000007947 */ /* 0x000fea0003800000 */
.L_x_10968:
        /* <DEDUP_REMOVED lines=28> */
.L_x_10971:
        /* <DEDUP_REMOVED lines=15> */
.L_x_10970:
[----:B------:R-:W2:Y:S02]  /*4590*/  LDG.E.U16 R0, [R4.64] ;  /* 0x0000002404007981 */ /* 0x000ea4000c1e1500 */
[----:B--2---:R-:W-:-:S05]  /*45a0*/  PRMT R0, RZ, 0x5410, R0 ;  /* 0x00005410ff007816 */ /* 0x004fca0000000000 */
[----:B------:R-:W-:-:S04]  /*45b0*/  FMUL.FTZ R0, R0, 1 ;  /* 0x3f80000000007820 */ /* 0x000fc80000410000 */
[----:B------:R0:W1:Y:S01]  /*45c0*/  F2F.F64.F32 R2, R0 ;  /* 0x0000000000027310 */ /* 0x0000620000201800 */
[----:B------:R-:W-:Y:S05]  /*45d0*/  BRA `(.L_x_10960) ;  /* 0x0000071000007947 */ /* 0x000fea0003800000 */
.L_x_10967:
        /* <DEDUP_REMOVED lines=11> */
.L_x_10974:
        /* <DEDUP_REMOVED lines=21> */
.L_x_10978:
[----:B------:R-:W-:Y:S05]  /*47e0*/  BSYNC B1 ;  /* 0x0000000000017941 */ /* 0x000fea0003800000 */
.L_x_10977:
[----:B------:R-:W-:Y:S01]  /*47f0*/  LEA R3, R0, 0x3b800000, 0x17 ;  /* 0x3b80000000037811 */ /* 0x000fe200078eb8ff */
[----:B------:R-:W-:-:S05]  /*4800*/  IMAD.SHL.U32 R0, R2, 0x100000, RZ ;  /* 0x0010000002007824 */ /* 0x000fca00078e00ff */
[----:B------:R-:W-:Y:S02]  /*4810*/  LOP3.LUT R0, R3, R0, R4, 0xfe, !PT ;  /* 0x0000000003007212 */ /* 0x000fe400078efe04 */
.L_x_10976:
[----:B------:R-:W-:Y:S05]  /*4820*/  BSYNC B0 ;  /* 0x0000000000007941 */ /* 0x000fea0003800000 */
.L_x_10975:
[----:B------:R-:W-:-:S04]  /*4830*/  FMUL.FTZ R0, R0, 1 ;  /* 0x3f80000000007820 */ /* 0x000fc80000410000 */
[----:B------:R0:W1:Y:S01]  /*4840*/  F2F.F64.F32 R2, R0 ;  /* 0x0000000000027310 */ /* 0x0000620000201800 */
[----:B------:R-:W-:Y:S05]  /*4850*/  BRA `(.L_x_10960) ;  /* 0x0000049000007947 */ /* 0x000fea0003800000 */
.L_x_10973:
        /* <DEDUP_REMOVED lines=21> */
.L_x_10982:
[----:B------:R-:W-:Y:S05]  /*49b0*/  BSYNC B1 ;  /* 0x0000000000017941 */ /* 0x000fea0003800000 */
.L_x_10981:
[----:B------:R-:W-:Y:S01]  /*49c0*/  LEA R3, R0, 0x37800000, 0x17 ;  /* 0x3780000000037811 */ /* 0x000fe200078eb8ff */
[----:B------:R-:W-:-:S05]  /*49d0*/  IMAD.SHL.U32 R0, R2, 0x200000, RZ ;  /* 0x0020000002007824 */ /* 0x000fca00078e00ff */
[----:B------:R-:W-:Y:S02]  /*49e0*/  LOP3.LUT R0, R3, R0, R4, 0xfe, !PT ;  /* 0x0000000003007212 */ /* 0x000fe400078efe04 */
.L_x_10980:
[----:B------:R-:W-:Y:S05]  /*49f0*/  BSYNC B0 ;  /* 0x0000000000007941 */ /* 0x000fea0003800000 */
.L_x_10979:
[----:B------:R-:W-:-:S04]  /*4a00*/  FMUL.FTZ R0, R0, 1 ;  /* 0x3f80000000007820 */ /* 0x000fc80000410000 */
[----:B------:R0:W1:Y:S01]  /*4a10*/  F2F.F64.F32 R2, R0 ;  /* 0x0000000000027310 */ /* 0x0000620000201800 */
[----:B------:R-:W-:Y:S05]  /*4a20*/  BRA `(.L_x_10960) ;  /* 0x000002c000007947 */ /* 0x000fea0003800000 */
.L_x_10972:
        /* <DEDUP_REMOVED lines=14> */
.L_x_10986:
[----:B------:R-:W-:Y:S05]  /*4b10*/  BSYNC B0 ;  /* 0x0000000000007941 */ /* 0x000fea0003800000 */
.L_x_10985:
[----:B------:R-:W-:-:S04]  /*4b20*/  FMUL.FTZ R0, R0, 1 ;  /* 0x3f80000000007820 */ /* 0x000fc80000410000 */
[----:B------:R0:W1:Y:S01]  /*4b30*/  F2F.F64.F32 R2, R0 ;  /* 0x0000000000027310 */ /* 0x0000620000201800 */
[----:B------:R-:W-:Y:S05]  /*4b40*/  BRA `(.L_x_10960) ;  /* 0x000001a000007947 */ /* 0x000fea0003800000 */
.L_x_10959:
        /* <DEDUP_REMOVED lines=21> */
.L_x_10984:
[----:B------:R-:W2:Y:S02]  /*4ca0*/  LDG.E.64 R2, [R4.64] ;  /* 0x0000002404027981 */ /* 0x000ea4000c1e1b00 */
[----:B--2---:R-:W0:Y:S01]  /*4cb0*/  I2F.F64.U64 R2, R2 ;  /* 0x0000000200027312 */ /* 0x004e220000301800 */
[----:B------:R-:W-:Y:S05]  /*4cc0*/  BRA `(.L_x_10960) ;  /* 0x0000002000007947 */ /* 0x000fea0003800000 */
.L_x_10983:
[----:B------:R-:W2:Y:S02]  /*4cd0*/  LDG.E R2, [R4.64] ;  /* 0x0000002404027981 */ /* 0x000ea4000c1e1900 */
[----:B--2---:R-:W0:Y:S02]  /*4ce0*/  I2F.F64.U32 R2, R2 ;  /* 0x0000000200027312 */ /* 0x004e240000201800 */
.L_x_10960:
        /* <DEDUP_REMOVED lines=14> */
.L_x_10988:
[----:B------:R-:W-:Y:S05]  /*4dd0*/  BSYNC B0 ;  /* 0x0000000000007941 */ /* 0x000fea0003800000 */
.L_x_10987:
        /* <DEDUP_REMOVED lines=15> */
.L_x_10992:
[----:B-1----:R-:W1:Y:S02]  /*4ed0*/  F2I.S64.F64.TRUNC R4, R4 ;  /* 0x0000000400047311 */ /* 0x002e64000030d900 */
[----:B-1----:R-:W-:-:S05]  /*4ee0*/  IMAD.MOV.U32 R3, RZ, RZ, R4 ;  /* 0x000000ffff037224 */ /* 0x002fca00078e0004 */
[----:B------:R1:W-:Y:S01]  /*4ef0*/  STG.E.U8 [R16.64], R3 ;  /* 0x0000000310007986 */ /* 0x0003e2000c101124 */
[----:B------:R-:W-:Y:S05]  /*4f00*/  BRA `(.L_x_10994) ;  /* 0x00000ed000007947 */ /* 0x000fea0003800000 */
.L_x_10991:
        /* <DEDUP_REMOVED lines=9> */
.L_x_10996:
[----:B-1----:R-:W1:Y:S02]  /*4fa0*/  F2I.F64.TRUNC R5, R4 ;  /* 0x0000000400057311 */ /* 0x002e64000030d100 */
[----:B-1----:R1:W-:Y:S01]  /*4fb0*/  STG.E [R16.64], R5 ;  /* 0x0000000510007986 */ /* 0x0023e2000c101924 */
[----:B------:R-:W-:Y:S05]  /*4fc0*/  BRA `(.L_x_10994) ;  /* 0x00000e1000007947 */ /* 0x000fea0003800000 */
.L_x_10995:
[----:B-1----:R-:W1:Y:S02]  /*4fd0*/  F2I.F64.TRUNC R5, R4 ;  /* 0x0000000400057311 */ /* 0x002e64000030d100 */
[----:B-1----:R1:W-:Y:S01]  /*4fe0*/  STG.E.U16 [R16.64], R5 ;  /* 0x0000000510007986 */ /* 0x0023e2000c101524 */
[----:B------:R-:W-:Y:S05]  /*4ff0*/  BRA `(.L_x_10994) ;  /* 0x00000de000007947 */ /* 0x000fea0003800000 */
.L_x_10990:
        /* <DEDUP_REMOVED lines=11> */
.L_x_10998:
[----:B-1----:R-:W1:Y:S01]  /*50b0*/  F2F.F32.F64 R0, R4 ;  /* 0x0000000400007310 */ /* 0x002e620000301000 */
[----:B------:R-:W1:-:S14]  /*50c0*/  DSETP.GEU.AND P0, PT, |R4|, c[0x2][0x0], PT ;  /* 0x008000000400762a */ /* 0x000e5c0003f0e200 */
[----:B-1----:R-:W-:-:S05]  /*50d0*/  @!P0 FMUL R0, R0, 1.175494350822287508e-38 ;  /* 0x0080000000008820 */ /* 0x002fca0000400000 */
[----:B------:R-:W-:-:S05]  /*50e0*/  F2FP.PACK_AB R0, RZ, R0 ;  /* 0x00000000ff00723e */ /* 0x000fca00000000ff */
[----:B------:R1:W-:Y:S01]  /*50f0*/  STG.E.U16 [R16.64], R0 ;  /* 0x0000000010007986 */ /* 0x0003e2000c101524 */
[----:B------:R-:W-:Y:S05]  /*5100*/  BRA `(.L_x_10994) ;  /* 0x00000cd000007947 */ /* 0x000fea0003800000 */
.L_x_10997:
        /* <DEDUP_REMOVED lines=12> */
.L_x_11000:
[----:B-1----:R-:W1:Y:S01]  /*51d0*/  F2F.F32.F64 R0, R4 ;  /* 0x0000000400007310 */ /* 0x002e620000301000 */
[----:B------:R-:W1:-:S14]  /*51e0*/  DSETP.GEU.AND P0, PT, |R4|, c[0x2][0x0], PT ;  /* 0x008000000400762a */ /* 0x000e5c0003f0e200 */
[----:B-1----:R-:W-:-:S05]  /*51f0*/  @!P0 FMUL R0, R0, 1.175494350822287508e-38 ;  /* 0x0080000000008820 */ /* 0x002fca0000400000 */
[----:B------:R-:W-:-:S04]  /*5200*/  F2FP.PACK_AB R3, RZ, R0 ;  /* 0x00000000ff03723e */ /* 0x000fc800000000ff */
[----:B------:R-:W-:-:S05]  /*5210*/  PRMT R3, R3, 0x5410, RZ ;  /* 0x0000541003037816 */ /* 0x000fca00000000ff */
[----:B------:R1:W-:Y:S01]  /*5220*/  STG.E [R16.64], R3 ;  /* 0x0000000310007986 */ /* 0x0003e2000c101924 */
[----:B------:R-:W-:Y:S05]  /*5230*/  BRA `(.L_x_10994) ;  /* 0x00000ba000007947 */ /* 0x000fea0003800000 */
.L_x_10999:
[----:B-1----:R1:W-:Y:S01]  /*5240*/  STG.E.64 [R16.64], R4 ;  /* 0x0000000410007986 */ /* 0x0023e2000c101b24 */
[----:B------:R-:W-:Y:S05]  /*5250*/  BRA `(.L_x_10994) ;  /* 0x00000b8000007947 */ /* 0x000fea0003800000 */
.L_x_10989:
        /* <DEDUP_REMOVED lines=12> */
.L_x_11003:
[----:B0-----:R-:W-:-:S05]  /*5320*/  CS2R R6, SRZ ;  /* 0x0000000000067805 */ /* 0x001fca000001ff00 */
[----:B-1----:R0:W-:Y:S01]  /*5330*/  STG.E.128 [R16.64], R4 ;  /* 0x0000000410007986 */ /* 0x0021e2000c101d24 */
[----:B------:R-:W-:Y:S05]  /*5340*/  BRA `(.L_x_10994) ;  /* 0x00000a9000007947 */ /* 0x000fea0003800000 */
.L_x_11002:
        /* <DEDUP_REMOVED lines=23> */
.L_x_11007:
[----:B------:R-:W-:Y:S05]  /*54c0*/  BSYNC B0 ;  /* 0x0000000000007941 */ /* 0x000fea0003800000 */
.L_x_11006:
[----:B------:R-:W-:-:S05]  /*54d0*/  LOP3.LUT R3, R0, R3, RZ, 0xfc, !PT ;  /* 0x0000000300037212 */ /* 0x000fca00078efcff */
[----:B------:R0:W-:Y:S01]  /*54e0*/  STG.E.U8 [R16.64], R3 ;  /* 0x0000000310007986 */ /* 0x0001e2000c101124 */
[----:B------:R-:W-:Y:S05]  /*54f0*/  BRA `(.L_x_10994) ;  /* 0x000008e000007947 */ /* 0x000fea0003800000 */
.L_x_11005:
        /* <DEDUP_REMOVED lines=15> */
.L_x_11009:
[----:B------:R-:W-:Y:S01]  /*55f0*/  IMAD.MOV.U32 R0, RZ, RZ, 0x7f ;  /* 0x0000007fff007424 */ /* 0x000fe200078e00ff */
[----:B------:R-:W-:-:S04]  /*5600*/  ISETP.GT.U32.AND P0, PT, R2, 0x7f800000, PT ;  /* 0x7f8000000200780c */ /* 0x000fc80003f04070 */
[----:B------:R-:W-:-:S04]  /*5610*/  SEL R0, R0, 0x7c, P0 ;  /* 0x0000007c00007807 */ /* 0x000fc80000000000 */
.L_x_11010:
[----:B------:R-:W-:Y:S05]  /*5620*/  BSYNC B0 ;  /* 0x0000000000007941 */ /* 0x000fea0003800000 */
.L_x_11008:
[----:B------:R-:W-:-:S04]  /*5630*/  LOP3.LUT R2, R3, 0x80000000, RZ, 0xc0, !PT ;  /* 0x8000000003027812 */ /* 0x000fc800078ec0ff */
[----:B------:R-:W-:-:S04]  /*5640*/  SHF.R.U32.HI R3, RZ, 0x18, R2 ;  /* 0x00000018ff037819 */ /* 0x000fc80000011602 */
[----:B------:R-:W-:-:S05]  /*5650*/  LOP3.LUT R3, R0, R3, RZ, 0xfc, !PT ;  /* 0x0000000300037212 */ /* 0x000fca00078efcff */
[----:B------:R1:W-:Y:S01]  /*5660*/  STG.E.U8 [R16.64], R3 ;  /* 0x0000000310007986 */ /* 0x0003e2000c101124 */
[----:B------:R-:W-:Y:S05]  /*5670*/  BRA `(.L_x_10994) ;  /* 0x0000076000007947 */ /* 0x000fea0003800000 */
.L_x_11004:
[----:B-1----:R-:W1:Y:S01]  /*5680*/  F2F.F32.F64 R0, R4 ;  /* 0x0000000400007310 */ /* 0x002e620000301000 */
[----:B------:R-:W1:-:S14]  /*5690*/  DSETP.GEU.AND P0, PT, |R4|, c[0x2][0x0], PT ;  /* 0x008000000400762a */ /* 0x000e5c0003f0e200 */
[----:B-1----:R-:W-:-:S05]  /*56a0*/  @!P0 FMUL R0, R0, 1.175494350822287508e-38 ;  /* 0x0080000000008820 */ /* 0x002fca0000400000 */
[----:B------:R-:W-:-:S05]  /*56b0*/  F2FP.BF16.PACK_AB R0, RZ, R0 ;  /* 0x00000000ff00723e */ /* 0x000fca00000010ff */
[----:B------:R1:W-:Y:S01]  /*56c0*/  STG.E.U16 [R16.64], R0 ;  /* 0x0000000010007986 */ /* 0x0003e2000c101524 */
[----:B------:R-:W-:Y:S05]  /*56d0*/  BRA `(.L_x_10994) ;  /* 0x0000070000007947 */ /* 0x000fea0003800000 */
.L_x_11001:
        /* <DEDUP_REMOVED lines=11> */
.L_x_11013:
        /* <DEDUP_REMOVED lines=19> */
.L_x_11016:
[----:B------:R-:W-:-:S04]  /*58c0*/  LOP3.LUT R2, R3, 0x80000000, RZ, 0xc0, !PT ;  /* 0x8000000003027812 */ /* 0x000fc800078ec0ff */
[----:B------:R-:W-:-:S04]  /*58d0*/  SHF.R.U32.HI R3, RZ, 0x18, R2 ;  /* 0x00000018ff037819 */ /* 0x000fc80000011602 */
[----:B------:R-:W-:-:S04]  /*58e0*/  LOP3.LUT R0, R0, R3, RZ, 0xfc, !PT ;  /* 0x0000000300007212 */ /* 0x000fc800078efcff */
[----:B------:R-:W-:Y:S02]  /*58f0*/  PRMT R8, R0, 0x7610, R8 ;  /* 0x0000761000087816 */ /* 0x000fe40000000008 */
.L_x_11015:
[----:B------:R-:W-:Y:S05]  /*5900*/  BSYNC B0 ;  /* 0x0000000000007941 */ /* 0x000fea0003800000 */
.L_x_11014:
[----:B------:R0:W-:Y:S01]  /*5910*/  STG.E.U8 [R16.64], R8 ;  /* 0x0000000810007986 */ /* 0x0001e2000c101124 */
[----:B------:R-:W-:Y:S05]  /*5920*/  BRA `(.L_x_10994) ;  /* 0x000004b000007947 */ /* 0x000fea0003800000 */
.L_x_11012:
        /* <DEDUP_REMOVED lines=19> */
.L_x_11019:
[----:B------:R-:W-:-:S04]  /*5a60*/  LOP3.LUT R2, R3, 0x80000000, RZ, 0xc0, !PT ;  /* 0x8000000003027812 */ /* 0x000fc800078ec0ff */
[----:B------:R-:W-:-:S04]  /*5a70*/  SHF.R.U32.HI R3, RZ, 0x18, R2 ;  /* 0x00000018ff037819 */ /* 0x000fc80000011602 */
[----:B------:R-:W-:-:S04]  /*5a80*/  LOP3.LUT R0, R0, R3, RZ, 0xfc, !PT ;  /* 0x0000000300007212 */ /* 0x000fc800078efcff */
[----:B------:R-:W-:Y:S02]  /*5a90*/  PRMT R8, R0, 0x7610, R8 ;  /* 0x0000761000087816 */ /* 0x000fe40000000008 */
.L_x_11018:
[----:B------:R-:W-:Y:S05]  /*5aa0*/  BSYNC B0 ;  /* 0x0000000000007941 */ /* 0x000fea0003800000 */
.L_x_11017:
[----:B------:R0:W-:Y:S01]  /*5ab0*/  STG.E.U8 [R16.64], R8 ;  /* 0x0000000810007986 */ /* 0x0001e2000c101124 */
[----:B------:R-:W-:Y:S05]  /*5ac0*/  BRA `(.L_x_10994) ;  /* 0x0000031000007947 */ /* 0x000fea0003800000 */
.L_x_11011:
        /* <DEDUP_REMOVED lines=24> */
.L_x_10993:
        /* <DEDUP_REMOVED lines=20> */
.L_x_11021:
[----:B-1----:R-:W1:Y:S02]  /*5d90*/  F2I.U64.F64.TRUNC R4, R4 ;  /* 0x0000000400047311 */ /* 0x002e64000030d800 */
[----:B-1----:R1:W-:Y:S01]  /*5da0*/  STG.E.64 [R16.64], R4 ;  /* 0x0000000410007986 */ /* 0x0023e2000c101b24 */
[----:B------:R-:W-:Y:S05]  /*5db0*/  BRA `(.L_x_10994) ;  /* 0x0000002000007947 */ /* 0x000fea0003800000 */
.L_x_11020:
[----:B-1----:R-:W1:Y:S02]  /*5dc0*/  F2I.U32.F64.TRUNC R5, R4 ;  /* 0x0000000400057311 */ /* 0x002e64000030d000 */
[----:B-1----:R1:W-:Y:S02]  /*5dd0*/  STG.E [R16.64], R5 ;  /* 0x0000000510007986 */ /* 0x0023e4000c101924 */
.L_x_10994:
[----:B------:R-:W-:-:S04]  /*5de0*/  IADD3 R19, R19, 0x80, RZ ;  /* 0x0000008013137810 */ /* 0x000fc80007ffe0ff */
[----:B------:R-:W-:-:S13]  /*5df0*/  ISETP.GE.AND P0, PT, R19, c[0x0][0x160], PT ;  /* 0x0000580013007a0c */ /* 0x000fda0003f06270 */
        /* <DEDUP_REMOVED lines=229> */
.L_x_11022:
        /* <DEDUP_REMOVED lines=19> */
.L_x_11026:
[----:B------:R-:W2:Y:S02]  /*6d80*/  LDG.E.U8 R2, [R4.64] ;  /* 0x0000002404027981 */ /* 0x000ea4000c1e1100 */
[----:B--2---:R-:W0:Y:S01]  /*6d90*/  I2F.F64.U16 R2, R2 ;  /* 0x0000000200027312 */ /* 0x004e220000101800 */
[----:B------:R-:W-:Y:S05]  /*6da0*/  BRA `(.L_x_11028) ;  /* 0x00000df000007947 */ /* 0x000fea0003800000 */
.L_x_11025:
        /* <DEDUP_REMOVED lines=9> */
.L_x_11030:
[----:B------:R-:W2:Y:S02]  /*6e40*/  LDG.E R2, [R4.64] ;  /* 0x0000002404027981 */ /* 0x000ea4000c1e1900 */
[----:B--2---:R-:W0:Y:S01]  /*6e50*/  I2F.F64 R2, R2 ;  /* 0x0000000200027312 */ /* 0x004e220000201c00 */
[----:B------:R-:W-:Y:S05]  /*6e60*/  BRA `(.L_x_11028) ;  /* 0x00000d3000007947 */ /* 0x000fea0003800000 */
.L_x_11029:
[----:B------:R-:W2:Y:S02]  /*6e70*/  LDG.E.U16 R2, [R4.64] ;  /* 0x0000002404027981 */ /* 0x000ea4000c1e1500 */
[----:B--2---:R-:W0:Y:S01]  /*6e80*/  I2F.F64.S16 R2, R2 ;  /* 0x0000000200027312 */ /* 0x004e220000101c00 */
[----:B------:R-:W-:Y:S05]  /*6e90*/  BRA `(.L_x_11028) ;  /* 0x00000d0000007947 */ /* 0x000fea0003800000 */
.L_x_11024:
        /* <DEDUP_REMOVED lines=10> */
.L_x_11032:
[----:B------:R-:W2:Y:S02]  /*6f40*/  LDG.E.U16 R0, [R4.64] ;  /* 0x0000002404007981 */ /* 0x000ea4000c1e1500 */
[----:B--2---:R-:W-:-:S05]  /*6f50*/  HADD2.F32 R0, -RZ, R0.H0_H0 ;  /* 0x20000000ff007230 */ /* 0x004fca0000004100 */
[----:B------:R-:W-:-:S04]  /*6f60*/  FMUL.FTZ R0, R0, 1 ;  /* 0x3f80000000007820 */ /* 0x000fc80000410000 */
[----:B------:R0:W1:Y:S01]  /*6f70*/  F2F.F64.F32 R2, R0 ;  /* 0x0000000000027310 */ /* 0x0000620000201800 */
[----:B------:R-:W-:Y:S05]  /*6f80*/  BRA `(.L_x_11028) ;  /* 0x00000c1000007947 */ /* 0x000fea0003800000 */
.L_x_11031:
        /* <DEDUP_REMOVED lines=10> */
.L_x_11034:
[----:B------:R-:W2:Y:S02]  /*7030*/  LDG.E.U16 R4, [R4.64] ;  /* 0x0000002404047981 */ /* 0x000ea4000c1e1500 */
[----:B--2---:R-:W-:-:S05]  /*7040*/  HADD2.F32 R0, -RZ, R4.H0_H0 ;  /* 0x20000004ff007230 */ /* 0x004fca0000004100 */
[----:B------:R-:W-:-:S04]  /*7050*/  FMUL.FTZ R0, R0, 1 ;  /* 0x3f80000000007820 */ /* 0x000fc80000410000 */
[----:B------:R0:W1:Y:S01]  /*7060*/  F2F.F64.F32 R2, R0 ;  /* 0x0000000000027310 */ /* 0x0000620000201800 */
[----:B------:R-:W-:Y:S05]  /*7070*/  BRA `(.L_x_11028) ;  /* 0x00000b2000007947 */ /* 0x000fea0003800000 */
.L_x_11033:
[----:B------:R0:W5:Y:S01]  /*7080*/  LDG.E.64 R2, [R4.64] ;  /* 0x0000002404027981 */ /* 0x000162000c1e1b00 */
[----:B------:R-:W-:Y:S05]  /*7090*/  BRA `(.L_x_11028) ;  /* 0x00000b0000007947 */ /* 0x000fea0003800000 */
.L_x_11023:
        /* <DEDUP_REMOVED lines=13> */
.L_x_11037:
[----:B------:R0:W5:Y:S01]  /*7170*/  LDG.E.64 R2, [R4.64] ;  /* 0x0000002404027981 */ /* 0x000162000c1e1b00 */
[----:B------:R-:W-:Y:S05]  /*7180*/  BRA `(.L_x_11028) ;  /* 0x00000a1000007947 */ /* 0x000fea0003800000 */
.L_x_11036:
        /* <DEDUP_REMOVED lines=28> */
.L_x_11039:
        /* <DEDUP_REMOVED lines=15> */
.L_x_11038:
[----:B------:R-:W2:Y:S02]  /*7440*/  LDG.E.U16 R0, [R4.64] ;  /* 0x0000002404007981 */ /* 0x000ea4000c1e1500 */
[----:B--2---:R-:W-:-:S05]  /*7450*/  PRMT R0, RZ, 0x5410, R0 ;  /* 0x00005410ff007816 */ /* 0x004fca0000000000 */
[----:B------:R-:W-:-:S04]  /*7460*/  FMUL.FTZ R0, R0, 1 ;  /* 0x3f80000000007820 */ /* 0x000fc80000410000 */
[----:B------:R0:W1:Y:S01]  /*7470*/  F2F.F64.F32 R2, R0 ;  /* 0x0000000000027310 */ /* 0x0000620000201800 */
[----:B------:R-:W-:Y:S05]  /*7480*/  BRA `(.L_x_11028) ;  /* 0x0000071000007947 */ /* 0x000fea0003800000 */
.L_x_11035:
        /* <DEDUP_REMOVED lines=11> */
.L_x_11042:
        /* <DEDUP_REMOVED lines=21> */
.L_x_11046:
[----:B------:R-:W-:Y:S05]  /*7690*/  BSYNC B1 ;  /* 0x0000000000017941 */ /* 0x000fea0003800000 */
.L_x_11045:
[----:B------:R-:W-:Y:S01]  /*76a0*/  LEA R3, R0, 0x3b800000, 0x17 ;  /* 0x3b80000000037811 */ /* 0x000fe200078eb8ff */
[----:B------:R-:W-:-:S05]  /*76b0*/  IMAD.SHL.U32 R0, R2, 0x100000, RZ ;  /* 0x0010000002007824 */ /* 0x000fca00078e00ff */
[----:B------:R-:W-:Y:S02]  /*76c0*/  LOP3.LUT R0, R3, R0, R4, 0xfe, !PT ;  /* 0x0000000003007212 */ /* 0x000fe400078efe04 */
.L_x_11044:
[----:B------:R-:W-:Y:S05]  /*76d0*/  BSYNC B0 ;  /* 0x0000000000007941 */ /* 0x000fea0003800000 */
.L_x_11043:
[----:B------:R-:W-:-:S04]  /*76e0*/  FMUL.FTZ R0, R0, 1 ;  /* 0x3f80000000007820 */ /* 0x000fc80000410000 */
[----:B------:R0:W1:Y:S01]  /*76f0*/  F2F.F64.F32 R2, R0 ;  /* 0x0000000000027310 */ /* 0x0000620000201800 */
[----:B------:R-:W-:Y:S05]  /*7700*/  BRA `(.L_x_11028) ;  /* 0x0000049000007947 */ /* 0x000fea0003800000 */
.L_x_11041:
        /* <DEDUP_REMOVED lines=21> */
.L_x_11050:
[----:B------:R-:W-:Y:S05]  /*7860*/  BSYNC B1 ;  /* 0x0000000000017941 */ /* 0x000fea0003800000 */
.L_x_11049:
[----:B------:R-:W-:Y:S01]  /*7870*/  LEA R3, R0, 0x37800000, 0x17 ;  /* 0x3780000000037811 */ /* 0x000fe200078eb8ff */
[----:B------:R-:W-:-:S05]  /*7880*/  IMAD.SHL.U32 R0, R2, 0x200000, RZ ;  /* 0x0020000002007824 */ /* 0x000fca00078e00ff */
[----:B------:R-:W-:Y:S02]  /*7890*/  LOP3.LUT R0, R3, R0, R4, 0xfe, !PT ;  /* 0x0000000003007212 */ /* 0x000fe400078efe04 */
.L_x_11048:
[----:B------:R-:W-:Y:S05]  /*78a0*/  BSYNC B0 ;  /* 0x0000000000007941 */ /* 0x000fea0003800000 */
.L_x_11047:
[----:B------:R-:W-:-:S04]  /*78b0*/  FMUL.FTZ R0, R0, 1 ;  /* 0x3f80000000007820 */ /* 0x000fc80000410000 */
[----:B------:R0:W1:Y:S01]  /*78c0*/  F2F.F64.F32 R2, R0 ;  /* 0x0000000000027310 */ /* 0x0000620000201800 */
[----:B------:R-:W-:Y:S05]  /*78d0*/  BRA `(.L_x_11028) ;  /* 0x000002c000007947 */ /* 0x000fea0003800000 */
.L_x_11040:
        /* <DEDUP_REMOVED lines=14> */
.L_x_11054:
[----:B------:R-:W-:Y:S05]  /*79c0*/  BSYNC B0 ;  /* 0x0000000000007941 */ /* 0x000fea0003800000 */
.L_x_11053:
[----:B------:R-:W-:-:S04]  /*79d0*/  FMUL.FTZ R0, R0, 1 ;  /* 0x3f80000000007820 */ /* 0x000fc80000410000 */
[----:B------:R0:W1:Y:S01]  /*79e0*/  F2F.F64.F32 R2, R0 ;  /* 0x0000000000027310 */ /* 0x0000620000201800 */
[----:B------:R-:W-:Y:S05]  /*79f0*/  BRA `(.L_x_11028) ;  /* 0x000001a000007947 */ /* 0x000fea0003800000 */
.L_x_11027:
        /* <DEDUP_REMOVED lines=21> */
.L_x_11052:
[----:B------:R-:W2:Y:S02]  /*7b50*/  LDG.E.64 R2, [R4.64] ;  /* 0x0000002404027981 */ /* 0x000ea4000c1e1b00 */
[----:B--2---:R-:W0:Y:S01]  /*7b60*/  I2F.F64.U64 R2, R2 ;  /* 0x0000000200027312 */ /* 0x004e220000301800 */
[----:B------:R-:W-:Y:S05]  /*7b70*/  BRA `(.L_x_11028) ;  /* 0x0000002000007947 */ /* 0x000fea0003800000 */
.L_x_11051:
[----:B------:R-:W2:Y:S02]  /*7b80*/  LDG.E R2, [R4.64] ;  /* 0x0000002404027981 */ /* 0x000ea4000c1e1900 */
[----:B--2---:R-:W0:Y:S02]  /*7b90*/  I2F.F64.U32 R2, R2 ;  /* 0x0000000200027312 */ /* 0x004e240000201800 */
.L_x_11028:
        /* <DEDUP_REMOVED lines=14> */
.L_x_11056:
[----:B------:R-:W-:Y:S05]  /*7c80*/  BSYNC B0 ;  /* 0x0000000000007941 */ /* 0x000fea0003800000 */
.L_x_11055:
        /* <DEDUP_REMOVED lines=15> */
.L_x_11060:
[----:B-1----:R-:W1:Y:S02]  /*7d80*/  F2I.S64.F64.TRUNC R4, R4 ;  /* 0x0000000400047311 */ /* 0x002e64000030d900 */
[----:B-1----:R-:W-:-:S05]  /*7d90*/  IMAD.MOV.U32 R3, RZ, RZ, R4 ;  /* 0x000000ffff037224 */ /* 0x002fca00078e0004 */
[----:B------:R1:W-:Y:S01]  /*7da0*/  STG.E.U8 [R16.64], R3 ;  /* 0x0000000310007986 */ /* 0x0003e2000c101124 */
[----:B------:R-:W-:Y:S05]  /*7db0*/  BRA `(.L_x_11062) ;  /* 0x00000ed000007947 */ /* 0x000fea0003800000 */
.L_x_11059:
        /* <DEDUP_REMOVED lines=9> */
.L_x_11064:
[----:B-1----:R-:W1:Y:S02]  /*7e50*/  F2I.F64.TRUNC R5, R4 ;  /* 0x0000000400057311 */ /* 0x002e64000030d100 */
[----:B-1----:R1:W-:Y:S01]  /*7e60*/  STG.E [R16.64], R5 ;  /* 0x0000000510007986 */ /* 0x0023e2000c101924 */
[----:B------:R-:W-:Y:S05]  /*7e70*/  BRA `(.L_x_11062) ;  /* 0x00000e1000007947 */ /* 0x000fea0003800000 */
.L_x_11063:
[----:B-1----:R-:W1:Y:S02]  /*7e80*/  F2I.F64.TRUNC R5, R4 ;  /* 0x0000000400057311 */ /* 0x002e64000030d100 */
[----:B-1----:R1:W-:Y:S01]  /*7e90*/  STG.E.U16 [R16.64], R5 ;  /* 0x0000000510007986 */ /* 0x0023e2000c101524 */
[----:B------:R-:W-:Y:S05]  /*7ea0*/  BRA `(.L_x_11062) ;  /* 0x00000de000007947 */ /* 0x000fea0003800000 */
.L_x_11058:
        /* <DEDUP_REMOVED lines=11> */
.L_x_11066:
[----:B-1----:R-:W1:Y:S01]  /*7f60*/  F2F.F32.F64 R0, R4 ;  /* 0x0000000400007310 */ /* 0x002e620000301000 */
[----:B------:R-:W1:-:S14]  /*7f70*/  DSETP.GEU.AND P0, PT, |R4|, c[0x2][0x0], PT ;  /* 0x008000000400762a */ /* 0x000e5c0003f0e200 */
[----:B-1----:R-:W-:-:S05]  /*7f80*/  @!P0 FMUL R0, R0, 1.175494350822287508e-38 ;  /* 0x0080000000008820 */ /* 0x002fca0000400000 */
[----:B------:R-:W-:-:S05]  /*7f90*/  F2FP.PACK_AB R0, RZ, R0 ;  /* 0x00000000ff00723e */ /* 0x000fca00000000ff */
[----:B------:R1:W-:Y:S01]  /*7fa0*/  STG.E.U16 [R16.64], R0 ;  /* 0x0000000010007986 */ /* 0x0003e2000c101524 */
[----:B------:R-:W-:Y:S05]  /*7fb0*/  BRA `(.L_x_11062) ;  /* 0x00000cd000007947 */ /* 0x000fea0003800000 */
.L_x_11065:
        /* <DEDUP_REMOVED lines=12> */
.L_x_11068:
[----:B-1----:R-:W1:Y:S01]  /*8080*/  F2F.F32.F64 R0, R4 ;  /* 0x0000000400007310 */ /* 0x002e620000301000 */
[----:B------:R-:W1:-:S14]  /*8090*/  DSETP.GEU.AND P0, PT, |R4|, c[0x2][0x0], PT ;  /* 0x008000000400762a */ /* 0x000e5c0003f0e200 */
[----:B-1----:R-:W-:-:S05]  /*80a0*/  @!P0 FMUL R0, R0, 1.175494350822287508e-38 ;  /* 0x0080000000008820 */ /* 0x002fca0000400000 */
[----:B------:R-:W-:-:S04]  /*80b0*/  F2FP.PACK_AB R3, RZ, R0 ;  /* 0x00000000ff03723e */ /* 0x000fc800000000ff */
[----:B------:R-:W-:-:S05]  /*80c0*/  PRMT R3, R3, 0x5410, RZ ;  /* 0x0000541003037816 */ /* 0x000fca00000000ff */
[----:B------:R1:W-:Y:S01]  /*80d0*/  STG.E [R16.64], R3 ;  /* 0x0000000310007986 */ /* 0x0003e2000c101924 */
[----:B------:R-:W-:Y:S05]  /*80e0*/  BRA `(.L_x_11062) ;  /* 0x00000ba000007947 */ /* 0x000fea0003800000 */
.L_x_11067:
[----:B-1----:R1:W-:Y:S01]  /*80f0*/  STG.E.64 [R16.64], R4 ;  /* 0x0000000410007986 */ /* 0x0023e2000c101b24 */
[----:B------:R-:W-:Y:S05]  /*8100*/  BRA `(.L_x_11062) ;  /* 0x00000b8000007947 */ /* 0x000fea0003800000 */
.L_x_11057:
        /* <DEDUP_REMOVED lines=12> */
.L_x_11071:
[----:B0-----:R-:W-:-:S05]  /*81d0*/  CS2R R6, SRZ ;  /* 0x0000000000067805 */ /* 0x001fca000001ff00 */
[----:B-1----:R0:W-:Y:S01]  /*81e0*/  STG.E.128 [R16.64], R4 ;  /* 0x0000000410007986 */ /* 0x0021e2000c101d24 */
[----:B------:R-:W-:Y:S05]  /*81f0*/  BRA `(.L_x_11062) ;  /* 0x00000a9000007947 */ /* 0x000fea0003800000 */
.L_x_11070:
        /* <DEDUP_REMOVED lines=23> */
.L_x_11075:
[----:B------:R-:W-:Y:S05]  /*8370*/  BSYNC B0 ;  /* 0x0000000000007941 */ /* 0x000fea0003800000 */
.L_x_11074:
[----:B------:R-:W-:-:S05]  /*8380*/  LOP3.LUT R3, R0, R3, RZ, 0xfc, !PT ;  /* 0x0000000300037212 */ /* 0x000fca00078efcff */
[----:B------:R0:W-:Y:S01]  /*8390*/  STG.E.U8 [R16.64], R3 ;  /* 0x0000000310007986 */ /* 0x0001e2000c101124 */
[----:B------:R-:W-:Y:S05]  /*83a0*/  BRA `(.L_x_11062) ;  /* 0x000008e000007947 */ /* 0x000fea0003800000 */
.L_x_11073:
        /* <DEDUP_REMOVED lines=15> */
.L_x_11077:
[----:B------:R-:W-:Y:S01]  /*84a0*/  IMAD.MOV.U32 R0, RZ, RZ, 0x7f ;  /* 0x0000007fff007424 */ /* 0x000fe200078e00ff */
[----:B------:R-:W-:-:S04]  /*84b0*/  ISETP.GT.U32.AND P0, PT, R2, 0x7f800000, PT ;  /* 0x7f8000000200780c */ /* 0x000fc80003f04070 */
[----:B------:R-:W-:-:S04]  /*84c0*/  SEL R0, R0, 0x7c, P0 ;  /* 0x0000007c00007807 */ /* 0x000fc80000000000 */
.L_x_11078:
[----:B------:R-:W-:Y:S05]  /*84d0*/  BSYNC B0 ;  /* 0x0000000000007941 */ /* 0x000fea0003800000 */
.L_x_11076:
[----:B------:R-:W-:-:S04]  /*84e0*/  LOP3.LUT R2, R3, 0x80000000, RZ, 0xc0, !PT ;  /* 0x8000000003027812 */ /* 0x000fc800078ec0ff */
[----:B------:R-:W-:-:S04]  /*84f0*/  SHF.R.U32.HI R3, RZ, 0x18, R2 ;  /* 0x00000018ff037819 */ /* 0x000fc80000011602 */
[----:B------:R-:W-:-:S05]  /*8500*/  LOP3.LUT R3, R0, R3, RZ, 0xfc, !PT ;  /* 0x0000000300037212 */ /* 0x000fca00078efcff */
[----:B------:R1:W-:Y:S01]  /*8510*/  STG.E.U8 [R16.64], R3 ;  /* 0x0000000310007986 */ /* 0x0003e2000c101124 */
[----:B------:R-:W-:Y:S05]  /*8520*/  BRA `(.L_x_11062) ;  /* 0x0000076000007947 */ /* 0x000fea0003800000 */
.L_x_11072:
[----:B-1----:R-:W1:Y:S01]  /*8530*/  F2F.F32.F64 R0, R4 ;  /* 0x0000000400007310 */ /* 0x002e620000301000 */
[----:B------:R-:W1:-:S14]  /*8540*/  DSETP.GEU.AND P0, PT, |R4|, c[0x2][0x0], PT ;  /* 0x008000000400762a */ /* 0x000e5c0003f0e200 */
[----:B-1----:R-:W-:-:S05]  /*8550*/  @!P0 FMUL R0, R0, 1.175494350822287508e-38 ;  /* 0x0080000000008820 */ /* 0x002fca0000400000 */
[----:B------:R-:W-:-:S05]  /*8560*/  F2FP.BF16.PACK_AB R0, RZ, R0 ;  /* 0x00000000ff00723e */ /* 0x000fca00000010ff */
[----:B------:R1:W-:Y:S01]  /*8570*/  STG.E.U16 [R16.64], R0 ;  /* 0x0000000010007986 */ /* 0x0003e2000c101524 */
[----:B------:R-:W-:Y:S05]  /*8580*/  BRA `(.L_x_11062) ;  /* 0x0000070000007947 */ /* 0x000fea0003800000 */
.L_x_11069:
        /* <DEDUP_REMOVED lines=11> */
.L_x_11081:
        /* <DEDUP_REMOVED lines=19> */
.L_x_11084:
[----:B------:R-:W-:-:S04]  /*8770*/  LOP3.LUT R2, R3, 0x80000000, RZ, 0xc0, !PT ;  /* 0x8000000003027812 */ /* 0x000fc800078ec0ff */
[----:B------:R-:W-:-:S04]  /*8780*/  SHF.R.U32.HI R3, RZ, 0x18, R2 ;  /* 0x00000018ff037819 */ /* 0x000fc80000011602 */
[----:B------:R-:W-:-:S04]  /*8790*/  LOP3.LUT R0, R0, R3, RZ, 0xfc, !PT ;  /* 0x0000000300007212 */ /* 0x000fc800078efcff */
[----:B------:R-:W-:Y:S02]  /*87a0*/  PRMT R8, R0, 0x7610, R8 ;  /* 0x0000761000087816 */ /* 0x000fe40000000008 */
.L_x_11083:
[----:B------:R-:W-:Y:S05]  /*87b0*/  BSYNC B0 ;  /* 0x0000000000007941 */ /* 0x000fea0003800000 */
.L_x_11082:
[----:B------:R0:W-:Y:S01]  /*87c0*/  STG.E.U8 [R16.64], R8 ;  /* 0x0000000810007986 */ /* 0x0001e2000c101124 */
[----:B------:R-:W-:Y:S05]  /*87d0*/  BRA `(.L_x_11062) ;  /* 0x000004b000007947 */ /* 0x000fea0003800000 */
.L_x_11080:
        /* <DEDUP_REMOVED lines=19> */
.L_x_11087:
[----:B------:R-:W-:-:S04]  /*8910*/  LOP3.LUT R2, R3, 0x80000000, RZ, 0xc0, !PT ;  /* 0x8000000003027812 */ /* 0x000fc800078ec0ff */
[----:B------:R-:W-:-:S04]  /*8920*/  SHF.R.U32.HI R3, RZ, 0x18, R2 ;  /* 0x00000018ff037819 */ /* 0x000fc80000011602 */
[----:B------:R-:W-:-:S04]  /*8930*/  LOP3.LUT R0, R0, R3, RZ, 0xfc, !PT ;  /* 0x0000000300007212 */ /* 0x000fc800078efcff */
[----:B------:R-:W-:Y:S02]  /*8940*/  PRMT R8, R0, 0x7610, R8 ;  /* 0x0000761000087816 */ /* 0x000fe40000000008 */
.L_x_11086:
[----:B------:R-:W-:Y:S05]  /*8950*/  BSYNC B0 ;  /* 0x0000000000007941 */ /* 0x000fea0003800000 */
.L_x_11085:
[----:B------:R0:W-:Y:S01]  /*8960*/  STG.E.U8 [R16.64], R8 ;  /* 0x0000000810007986 */ /* 0x0001e2000c101124 */
[----:B------:R-:W-:Y:S05]  /*8970*/  BRA `(.L_x_11062) ;  /* 0x0000031000007947 */ /* 0x000fea0003800000 */
.L_x_11079:
        /* <DEDUP_REMOVED lines=24> */
.L_x_11061:
        /* <DEDUP_REMOVED lines=20> */
.L_x_11089:
[----:B-1----:R-:W1:Y:S02]  /*8c40*/  F2I.U64.F64.TRUNC R4, R4 ;  /* 0x0000000400047311 */ /* 0x002e64000030d800 */
[----:B-1----:R1:W-:Y:S01]  /*8c50*/  STG.E.64 [R16.64], R4 ;  /* 0x0000000410007986 */ /* 0x0023e2000c101b24 */
[----:B------:R-:W-:Y:S05]  /*8c60*/  BRA `(.L_x_11062) ;  /* 0x0000002000007947 */ /* 0x000fea0003800000 */
.L_x_11088:
[----:B-1----:R-:W1:Y:S02]  /*8c70*/  F2I.U32.F64.TRUNC R5, R4 ;  /* 0x0000000400057311 */ /* 0x002e64000030d000 */
[----:B-1----:R1:W-:Y:S02]  /*8c80*/  STG.E [R16.64], R5 ;  /* 0x0000000510007986 */ /* 0x0023e4000c101924 */
.L_x_11062:
[----:B------:R-:W-:Y:S02]  /*8c90*/  IADD3 R19, R19, 0x80, RZ ;  /* 0x0000008013137810 */ /* 0x000fe40007ffe0ff */
.L_x_10953:
[----:B------:R-:W-:Y:S05]  /*8ca0*/  BSYNC B6 ;  /* 0x0000000000067941 */ /* 0x000fea0003800000 */
.L_x_10952:
[----:B------:R-:W-:-:S13]  /*8cb0*/  ISETP.GE.AND P0, PT, R19, c[0x0][0x160], PT ;  /* 0x0000580013007a0c */ /* 0x000fda0003f06270 */
[----:B------:R-:W-:Y:S05]  /*8cc0*/  @P0 EXIT ;  /* 0x000000000000094d */ /* 0x000fea0003800000 */
        /* <DEDUP_REMOVED lines=228> */
.L_x_11090:
        /* <DEDUP_REMOVED lines=19> */
.L_x_11094:
[----:B------:R-:W2:Y:S02]  /*9c40*/  LDG.E.U8 R2, [R4.64] ;  /* 0x0000002404027981 */ /* 0x000ea4000c1e1100 */
[----:B--2---:R-:W0:Y:S01]  /*9c50*/  I2F.F64.U16 R2, R2 ;  /* 0x0000000200027312 */ /* 0x004e220000101800 */
[----:B------:R-:W-:Y:S05]  /*9c60*/  BRA `(.L_x_11096) ;  /* 0x00000df000007947 */ /* 0x000fea0003800000 */
.L_x_11093:
        /* <DEDUP_REMOVED lines=9> */
.L_x_11098:
[----:B------:R-:W2:Y:S02]  /*9d00*/  LDG.E R2, [R4.64] ;  /* 0x0000002404027981 */ /* 0x000ea4000c1e1900 */
[----:B--2---:R-:W0:Y:S01]  /*9d10*/  I2F.F64 R2, R2 ;  /* 0x0000000200027312 */ /* 0x004e220000201c00 */
[----:B------:R-:W-:Y:S05]  /*9d20*/  BRA `(.L_x_11096) ;  /* 0x00000d3000007947 */ /* 0x000fea0003800000 */
.L_x_11097:
[----:B------:R-:W2:Y:S02]  /*9d30*/  LDG.E.U16 R2, [R4.64] ;  /* 0x0000002404027981 */ /* 0x000ea4000c1e1500 */
[----:B--2---:R-:W0:Y:S01]  /*9d40*/  I2F.F64.S16 R2, R2 ;  /* 0x0000000200027312 */ /* 0x004e220000101c00 */
[----:B------:R-:W-:Y:S05]  /*9d50*/  BRA `(.L_x_11096) ;  /* 0x00000d0000007947 */ /* 0x000fea0003800000 */
.L_x_11092:
        /* <DEDUP_REMOVED lines=10> */
.L_x_11100:
[----:B------:R-:W2:Y:S02]  /*9e00*/  LDG.E.U16 R0, [R4.64] ;  /* 0x0000002404007981 */ /* 0x000ea4000c1e1500 */
[----:B--2---:R-:W-:-:S05]  /*9e10*/  HADD2.F32 R0, -RZ, R0.H0_H0 ;  /* 0x20000000ff007230 */ /* 0x004fca0000004100 */
[----:B------:R-:W-:-:S04]  /*9e20*/  FMUL.FTZ R0, R0, 1 ;  /* 0x3f80000000007820 */ /* 0x000fc80000410000 */
[----:B------:R0:W1:Y:S01]  /*9e30*/  F2F.F64.F32 R2, R0 ;  /* 0x0000000000027310 */ /* 0x0000620000201800 */
[----:B------:R-:W-:Y:S05]  /*9e40*/  BRA `(.L_x_11096) ;  /* 0x00000c1000007947 */ /* 0x000fea0003800000 */
.L_x_11099:
        /* <DEDUP_REMOVED lines=10> */
.L_x_11102:
[----:B------:R-:W2:Y:S02]  /*9ef0*/  LDG.E.U16 R4, [R4.64] ;  /* 0x0000002404047981 */ /* 0x000ea4000c1e1500 */
[----:B--2---:R-:W-:-:S05]  /*9f00*/  HADD2.F32 R0, -RZ, R4.H0_H0 ;  /* 0x20000004ff007230 */ /* 0x004fca0000004100 */
[----:B------:R-:W-:-:S04]  /*9f10*/  FMUL.FTZ R0, R0, 1 ;  /* 0x3f80000000007820 */ /* 0x000fc80000410000 */
[----:B------:R0:W1:Y:S01]  /*9f20*/  F2F.F64.F32 R2, R0 ;  /* 0x0000000000027310 */ /* 0x0000620000201800 */
[----:B------:R-:W-:Y:S05]  /*9f30*/  BRA `(.L_x_11096) ;  /* 0x00000b2000007947 */ /* 0x000fea0003800000 */
.L_x_11101:
[----:B------:R0:W5:Y:S01]  /*9f40*/  LDG.E.64 R2, [R4.64] ;  /* 0x0000002404027981 */ /* 0x000162000c1e1b00 */
[----:B------:R-:W-:Y:S05]  /*9f50*/  BRA `(.L_x_11096) ;  /* 0x00000b0000007947 */ /* 0x000fea0003800000 */
.L_x_11091:
        /* <DEDUP_REMOVED lines=13> */
.L_x_11105:
[----:B------:R0:W5:Y:S01]  /*a030*/  LDG.E.64 R2, [R4.64] ;  /* 0x0000002404027981 */ /* 0x000162000c1e1b00 */
[----:B------:R-:W-:Y:S05]  /*a040*/  BRA `(.L_x_11096) ;  /* 0x00000a1000007947 */ /* 0x000fea0003800000 */
.L_x_11104:
        /* <DEDUP_REMOVED lines=28> */
.L_x_11107:
        /* <DEDUP_REMOVED lines=15> */
.L_x_11106:
[----:B------:R-:W2:Y:S02]  /*a300*/  LDG.E.U16 R0, [R4.64] ;  /* 0x0000002404007981 */ /* 0x000ea4000c1e1500 */
[----:B--2---:R-:W-:-:S05]  /*a310*/  PRMT R0, RZ, 0x5410, R0 ;  /* 0x00005410ff007816 */ /* 0x004fca0000000000 */
[----:B------:R-:W-:-:S04]  /*a320*/  FMUL.FTZ R0, R0, 1 ;  /* 0x3f80000000007820 */ /* 0x000fc80000410000 */
[----:B------:R0:W1:Y:S01]  /*a330*/  F2F.F64.F32 R2, R0 ;  /* 0x0000000000027310 */ /* 0x0000620000201800 */
[----:B------:R-:W-:Y:S05]  /*a340*/  BRA `(.L_x_11096) ;  /* 0x0000071000007947 */ /* 0x000fea0003800000 */
.L_x_11103:
        /* <DEDUP_REMOVED lines=11> */
.L_x_11110:
        /* <DEDUP_REMOVED lines=21> */
.L_x_11114:
[----:B------:R-:W-:Y:S05]  /*a550*/  BSYNC B1 ;  /* 0x0000000000017941 */ /* 0x000fea0003800000 */
.L_x_11113:
[----:B------:R-:W-:Y:S01]  /*a560*/  LEA R3, R0, 0x3b800000, 0x17 ;  /* 0x3b80000000037811 */ /* 0x000fe200078eb8ff */
[----:B------:R-:W-:-:S05]  /*a570*/  IMAD.SHL.U32 R0, R2, 0x100000, RZ ;  /* 0x0010000002007824 */ /* 0x000fca00078e00ff */
[----:B------:R-:W-:Y:S02]  /*a580*/  LOP3.LUT R0, R3, R0, R4, 0xfe, !PT ;  /* 0x0000000003007212 */ /* 0x000fe400078efe04 */
.L_x_11112:
[----:B------:R-:W-:Y:S05]  /*a590*/  BSYNC B0 ;  /* 0x0000000000007941 */ /* 0x000fea0003800000 */
.L_x_11111:
[----:B------:R-:W-:-:S04]  /*a5a0*/  FMUL.FTZ R0, R0, 1 ;  /* 0x3f80000000007820 */ /* 0x000fc80000410000 */
[----:B------:R0:W1:Y:S01]  /*a5b0*/  F2F.F64.F32 R2, R0 ;  /* 0x0000000000027310 */ /* 0x0000620000201800 */
[----:B------:R-:W-:Y:S05]  /*a5c0*/  BRA `(.L_x_11096) ;  /* 0x0000049000007947 */ /* 0x000fea0003800000 */
.L_x_11109:
        /* <DEDUP_REMOVED lines=21> */
.L_x_11118:
[----:B------:R-:W-:Y:S05]  /*a720*/  BSYNC B1 ;  /* 0x0000000000017941 */ /* 0x000fea0003800000 */
.L_x_11117:
[----:B------:R-:W-:Y:S01]  /*a730*/  LEA R3, R0, 0x37800000, 0x17 ;  /* 0x3780000000037811 */ /* 0x000fe200078eb8ff */
[----:B------:R-:W-:-:S05]  /*a740*/  IMAD.SHL.U32 R0, R2, 0x200000, RZ ;  /* 0x0020000002007824 */ /* 0x000fca00078e00ff */
[----:B------:R-:W-:Y:S02]  /*a750*/  LOP3.LUT R0, R3, R0, R4, 0xfe, !PT ;  /* 0x0000000003007212 */ /* 0x000fe400078efe04 */
.L_x_11116:
[----:B------:R-:W-:Y:S05]  /*a760*/  BSYNC B0 ;  /* 0x0000000000007941 */ /* 0x000fea0003800000 */
.L_x_11115:
[----:B------:R-:W-:-:S04]  /*a770*/  FMUL.FTZ R0, R0, 1 ;  /* 0x3f80000000007820 */ /* 0x000fc80000410000 */
[----:B------:R0:W1:Y:S01]  /*a780*/  F2F.F64.F32 R2, R0 ;  /* 0x0000000000027310 */ /* 0x0000620000201800 */
[----:B------:R-:W-:Y:S05]  /*a790*/  BRA `(.L_x_11096) ;  /* 0x000002c000007947 */ /* 0x000fea0003800000 */
.L_x_11108:
        /* <DEDUP_REMOVED lines=14> */
.L_x_11122:
[----:B------:R-:W-:Y:S05]  /*a880*/  BSYNC B0 ;  /* 0x0000000000007941 */ /* 0x000fea0003800000 */
.L_x_11121:
[----:B------:R-:W-:-:S04]  /*a890*/  FMUL.FTZ R0, R0, 1 ;  /* 0x3f80000000007820 */ /* 0x000fc80000410000 */
[----:B------:R0:W1:Y:S01]  /*a8a0*/  F2F.F64.F32 R2, R0 ;  /* 0x0000000000027310 */ /* 0x0000620000201800 */
[----:B------:R-:W-:Y:S05]  /*a8b0*/  BRA `(.L_x_11096) ;  /* 0x000001a000007947 */ /* 0x000fea0003800000 */
.L_x_11095:
        /* <DEDUP_REMOVED lines=21> */
.L_x_11120:
[----:B------:R-:W2:Y:S02]  /*aa10*/  LDG.E.64 R2, [R4.64] ;  /* 0x0000002404027981 */ /* 0x000ea4000c1e1b00 */
[----:B--2---:R-:W0:Y:S01]  /*aa20*/  I2F.F64.U64 R2, R2 ;  /* 0x0000000200027312 */ /* 0x004e220000301800 */
[----:B------:R-:W-:Y:S05]  /*aa30*/  BRA `(.L_x_11096) ;  /* 0x0000002000007947 */ /* 0x000fea0003800000 */
.L_x_11119:
[----:B------:R-:W2:Y:S02]  /*aa40*/  LDG.E R2, [R4.64] ;  /* 0x0000002404027981 */ /* 0x000ea4000c1e1900 */
[----:B--2---:R-:W0:Y:S02]  /*aa50*/  I2F.F64.U32 R2, R2 ;  /* 0x0000000200027312 */ /* 0x004e240000201800 */
.L_x_11096:
        /* <DEDUP_REMOVED lines=14> */
.L_x_11124:
[----:B------:R-:W-:Y:S05]  /*ab40*/  BSYNC B0 ;  /* 0x0000000000007941 */ /* 0x000fea0003800000 */
.L_x_11123:
        /* <DEDUP_REMOVED lines=13> */
[----:B-1----:R-:W-:Y:S01]  /*ac20*/  STG.E.U8 [R16.64], R5 ;  /* 0x0000000510007986 */ /* 0x002fe2000c101124 */
[----:B------:R-:W-:Y:S05]  /*ac30*/  EXIT ;  /* 0x000000000000794d */ /* 0x000fea0003800000 */
.L_x_11128:
[----:B-1----:R-:W1:Y:S02]  /*ac40*/  F2I.S64.F64.TRUNC R4, R4 ;  /* 0x0000000400047311 */ /* 0x002e64000030d900 */
[----:B-1----:R-:W-:-:S05]  /*ac50*/  IMAD.MOV.U32 R3, RZ, RZ, R4 ;  /* 0x000000ffff037224 */ /* 0x002fca00078e0004 */
[----:B------:R-:W-:Y:S01]  /*ac60*/  STG.E.U8 [R16.64], R3 ;  /* 0x0000000310007986 */ /* 0x000fe2000c101124 */
[----:B------:R-:W-:Y:S05]  /*ac70*/  EXIT ;  /* 0x000000000000794d */ /* 0x000fea0003800000 */
.L_x_11127:
[----:B------:R-:W-:-:S13]  /*ac80*/  ISETP.NE.AND P0, PT, R0, 0x2, PT ;  /* 0x000000020000780c */ /* 0x000fda0003f05270 */
[----:B------:R-:W-:Y:S05]  /*ac90*/  @!P0 BRA `(.L_x_11130) ;  /* 0x000000a000008947 */ /* 0x000fea0003800000 */
[----:B------:R-:W-:-:S13]  /*aca0*/  ISETP.NE.AND P0, PT, R0, 0x3, PT ;  /* 0x000000030000780c */ /* 0x000fda0003f05270 */
[----:B------:R-:W-:Y:S05]  /*acb0*/  @!P0 BRA `(.L_x_11131) ;  /* 0x0000005000008947 */ /* 0x000fea0003800000 */
[----:B------:R-:W-:-:S13]  /*acc0*/  ISETP.NE.AND P0, PT, R0, 0x4, PT ;  /* 0x000000040000780c */ /* 0x000fda0003f05270 */
[----:B------:R-:W-:Y:S05]  /*acd0*/  @P0 BRA `(.L_x_11129) ;  /* 0x00000ce000000947 */ /* 0x000fea0003800000 */
[----:B-1----:R-:W1:Y:S02]  /*ace0*/  F2I.S64.F64.TRUNC R4, R4 ;  /* 0x0000000400047311 */ /* 0x002e64000030d900 */
[----:B-1----:R-:W-:Y:S01]  /*acf0*/  STG.E.64 [R16.64], R4 ;  /* 0x0000000410007986 */ /* 0x002fe2000c101b24 */
[----:B------:R-:W-:Y:S05]  /*ad00*/  EXIT ;  /* 0x000000000000794d */ /* 0x000fea0003800000 */
.L_x_11131:
[----:B-1----:R-:W1:Y:S02]  /*ad10*/  F2I.F64.TRUNC R5, R4 ;  /* 0x0000000400057311 */ /* 0x002e64000030d100 */
[----:B-1----:R-:W-:Y:S01]  /*ad20*/  STG.E [R16.64], R5 ;  /* 0x0000000510007986 */ /* 0x002fe2000c101924 */
[----:B------:R-:W-:Y:S05]  /*ad30*/  EXIT ;  /* 0x000000000000794d */ /* 0x000fea0003800000 */
.L_x_11130:
[----:B-1----:R-:W1:Y:S02]  /*ad40*/  F2I.F64.TRUNC R5, R4 ;  /* 0x0000000400057311 */ /* 0x002e64000030d100 */
[----:B-1----:R-:W-:Y:S01]  /*ad50*/  STG.E.U16 [R16.64], R5 ;  /* 0x0000000510007986 */ /* 0x002fe2000c101524 */
[----:B------:R-:W-:Y:S05]  /*ad60*/  EXIT ;  /* 0x000000000000794d */ /* 0x000fea0003800000 */
.L_x_11126:
        /* <DEDUP_REMOVED lines=9> */
[----:B------:R-:W-:Y:S01]  /*ae00*/  STG.E [R16.64], R3 ;  /* 0x0000000310007986 */ /* 0x000fe2000c101924 */
[----:B------:R-:W-:Y:S05]  /*ae10*/  EXIT ;  /* 0x000000000000794d */ /* 0x000fea0003800000 */
.L_x_11133:
[----:B-1----:R-:W1:Y:S01]  /*ae20*/  F2F.F32.F64 R0, R4 ;  /* 0x0000000400007310 */ /* 0x002e620000301000 */
[----:B------:R-:W1:-:S14]  /*ae30*/  DSETP.GEU.AND P0, PT, |R4|, c[0x2][0x0], PT ;  /* 0x008000000400762a */ /* 0x000e5c0003f0e200 */
[----:B-1----:R-:W-:-:S05]  /*ae40*/  @!P0 FMUL R0, R0, 1.175494350822287508e-38 ;  /* 0x0080000000008820 */ /* 0x002fca0000400000 */
[----:B------:R-:W-:-:S05]  /*ae50*/  F2FP.PACK_AB R0, RZ, R0 ;  /* 0x00000000ff00723e */ /* 0x000fca00000000ff */
[----:B------:R-:W-:Y:S01]  /*ae60*/  STG.E.U16 [R16.64], R0 ;  /* 0x0000000010007986 */ /* 0x000fe2000c101524 */
[----:B------:R-:W-:Y:S05]  /*ae70*/  EXIT ;  /* 0x000000000000794d */ /* 0x000fea0003800000 */
.L_x_11132:
        /* <DEDUP_REMOVED lines=10> */
[----:B------:R-:W-:Y:S01]  /*af20*/  STG.E.64 [R16.64], R2 ;  /* 0x0000000210007986 */ /* 0x000fe2000c101b24 */
[----:B------:R-:W-:Y:S05]  /*af30*/  EXIT ;  /* 0x000000000000794d */ /* 0x000fea0003800000 */
.L_x_11135:
[----:B-1----:R-:W1:Y:S01]  /*af40*/  F2F.F32.F64 R0, R4 ;  /* 0x0000000400007310 */ /* 0x002e620000301000 */
[----:B------:R-:W1:-:S14]  /*af50*/  DSETP.GEU.AND P0, PT, |R4|, c[0x2][0x0], PT ;  /* 0x008000000400762a */ /* 0x000e5c0003f0e200 */
[----:B-1----:R-:W-:-:S05]  /*af60*/  @!P0 FMUL R0, R0, 1.175494350822287508e-38 ;  /* 0x0080000000008820 */ /* 0x002fca0000400000 */
[----:B------:R-:W-:-:S04]  /*af70*/  F2FP.PACK_AB R3, RZ, R0 ;  /* 0x00000000ff03723e */ /* 0x000fc800000000ff */
[----:B------:R-:W-:-:S05]  /*af80*/  PRMT R3, R3, 0x5410, RZ ;  /* 0x0000541003037816 */ /* 0x000fca00000000ff */
[----:B------:R-:W-:Y:S01]  /*af90*/  STG.E [R16.64], R3 ;  /* 0x0000000310007986 */ /* 0x000fe2000c101924 */
[----:B------:R-:W-:Y:S05]  /*afa0*/  EXIT ;  /* 0x000000000000794d */ /* 0x000fea0003800000 */
.L_x_11134:
[----:B-1----:R-:W-:Y:S01]  /*afb0*/  STG.E.64 [R16.64], R4 ;  /* 0x0000000410007986 */ /* 0x002fe2000c101b24 */
[----:B------:R-:W-:Y:S05]  /*afc0*/  EXIT ;  /* 0x000000000000794d */ /* 0x000fea0003800000 */
.L_x_11125:
        /* <DEDUP_REMOVED lines=10> */
[----:B------:R-:W-:Y:S01]  /*b070*/  STG.E.U8 [R16.64], R3 ;  /* 0x0000000310007986 */ /* 0x000fe2000c101124 */
[----:B------:R-:W-:Y:S05]  /*b080*/  EXIT ;  /* 0x000000000000794d */ /* 0x000fea0003800000 */
.L_x_11138:
[----:B0-----:R-:W-:-:S05]  /*b090*/  CS2R R6, SRZ ;  /* 0x0000000000067805 */ /* 0x001fca000001ff00 */
[----:B-1----:R-:W-:Y:S01]  /*b0a0*/  STG.E.128 [R16.64], R4 ;  /* 0x0000000410007986 */ /* 0x002fe2000c101d24 */
[----:B------:R-:W-:Y:S05]  /*b0b0*/  EXIT ;  /* 0x000000000000794d */ /* 0x000fea0003800000 */
.L_x_11137:
        /* <DEDUP_REMOVED lines=23> */
.L_x_11142:
[----:B------:R-:W-:Y:S05]  /*b230*/  BSYNC B0 ;  /* 0x0000000000007941 */ /* 0x000fea0003800000 */
.L_x_11141:
[----:B------:R-:W-:-:S05]  /*b240*/  LOP3.LUT R3, R0, R3, RZ, 0xfc, !PT ;  /* 0x0000000300037212 */ /* 0x000fca00078efcff */
[----:B------:R-:W-:Y:S01]  /*b250*/  STG.E.U8 [R16.64], R3 ;  /* 0x0000000310007986 */ /* 0x000fe2000c101124 */
[----:B------:R-:W-:Y:S05]  /*b260*/  EXIT ;  /* 0x000000000000794d */ /* 0x000fea0003800000 */
.L_x_11140:
        /* <DEDUP_REMOVED lines=15> */
.L_x_11144:
[----:B------:R-:W-:Y:S01]  /*b360*/  IMAD.MOV.U32 R0, RZ, RZ, 0x7f ;  /* 0x0000007fff007424 */ /* 0x000fe200078e00ff */
[----:B------:R-:W-:-:S04]  /*b370*/  ISETP.GT.U32.AND P0, PT, R2, 0x7f800000, PT ;  /* 0x7f8000000200780c */ /* 0x000fc80003f04070 */
[----:B------:R-:W-:-:S04]  /*b380*/  SEL R0, R0, 0x7c, P0 ;  /* 0x0000007c00007807 */ /* 0x000fc80000000000 */
.L_x_11145:
[----:B------:R-:W-:Y:S05]  /*b390*/  BSYNC B0 ;  /* 0x0000000000007941 */ /* 0x000fea0003800000 */
.L_x_11143:
[----:B------:R-:W-:-:S04]  /*b3a0*/  LOP3.LUT R2, R3, 0x80000000, RZ, 0xc0, !PT ;  /* 0x8000000003027812 */ /* 0x000fc800078ec0ff */
[----:B------:R-:W-:-:S04]  /*b3b0*/  SHF.R.U32.HI R3, RZ, 0x18, R2 ;  /* 0x00000018ff037819 */ /* 0x000fc80000011602 */
[----:B------:R-:W-:-:S05]  /*b3c0*/  LOP3.LUT R3, R0, R3, RZ, 0xfc, !PT ;  /* 0x0000000300037212 */ /* 0x000fca00078efcff */
[----:B------:R-:W-:Y:S01]  /*b3d0*/  STG.E.U8 [R16.64], R3 ;  /* 0x0000000310007986 */ /* 0x000fe2000c101124 */
[----:B------:R-:W-:Y:S05]  /*b3e0*/  EXIT ;  /* 0x000000000000794d */ /* 0x000fea0003800000 */
.L_x_11139:
[----:B-1----:R-:W1:Y:S01]  /*b3f0*/  F2F.F32.F64 R0, R4 ;  /* 0x0000000400007310 */ /* 0x002e620000301000 */
[----:B------:R-:W1:-:S14]  /*b400*/  DSETP.GEU.AND P0, PT, |R4|, c[0x2][0x0], PT ;  /* 0x008000000400762a */ /* 0x000e5c0003f0e200 */
[----:B-1----:R-:W-:-:S05]  /*b410*/  @!P0 FMUL R0, R0, 1.175494350822287508e-38 ;  /* 0x0080000000008820 */ /* 0x002fca0000400000 */
[----:B------:R-:W-:-:S05]  /*b420*/  F2FP.BF16.PACK_AB R0, RZ, R0 ;  /* 0x00000000ff00723e */ /* 0x000fca00000010ff */
[----:B------:R-:W-:Y:S01]  /*b430*/  STG.E.U16 [R16.64], R0 ;  /* 0x0000000010007986 */ /* 0x000fe2000c101524 */
[----:B------:R-:W-:Y:S05]  /*b440*/  EXIT ;  /* 0x000000000000794d */ /* 0x000fea0003800000 */
.L_x_11136:
        /* <DEDUP_REMOVED lines=9> */
[----:B-1----:R-:W-:Y:S01]  /*b4e0*/  STG.E.U16 [R16.64], R5 ;  /* 0x0000000510007986 */ /* 0x002fe2000c101524 */
[----:B------:R-:W-:Y:S05]  /*b4f0*/  EXIT ;  /* 0x000000000000794d */ /* 0x000fea0003800000 */
.L_x_11148:
        /* <DEDUP_REMOVED lines=19> */
.L_x_11151:
[----:B------:R-:W-:-:S04]  /*b630*/  LOP3.LUT R2, R3, 0x80000000, RZ, 0xc0, !PT ;  /* 0x8000000003027812 */ /* 0x000fc800078ec0ff */
[----:B------:R-:W-:-:S04]  /*b640*/  SHF.R.U32.HI R3, RZ, 0x18, R2 ;  /* 0x00000018ff037819 */ /* 0x000fc80000011602 */
[----:B------:R-:W-:-:S04]  /*b650*/  LOP3.LUT R0, R0, R3, RZ, 0xfc, !PT ;  /* 0x0000000300007212 */ /* 0x000fc800078efcff */
[----:B------:R-:W-:Y:S02]  /*b660*/  PRMT R8, R0, 0x7610, R8 ;  /* 0x0000761000087816 */ /* 0x000fe40000000008 */
.L_x_11150:
[----:B------:R-:W-:Y:S05]  /*b670*/  BSYNC B0 ;  /* 0x0000000000007941 */ /* 0x000fea0003800000 */
.L_x_11149:
[----:B------:R-:W-:Y:S01]  /*b680*/  STG.E.U8 [R16.64], R8 ;  /* 0x0000000810007986 */ /* 0x000fe2000c101124 */
[----:B------:R-:W-:Y:S05]  /*b690*/  EXIT ;  /* 0x000000000000794d */ /* 0x000fea0003800000 */
.L_x_11147:
        /* <DEDUP_REMOVED lines=19> */
.L_x_11154:
[----:B------:R-:W-:-:S04]  /*b7d0*/  LOP3.LUT R2, R3, 0x80000000, RZ, 0xc0, !PT ;  /* 0x8000000003027812 */ /* 0x000fc800078ec0ff */
[----:B------:R-:W-:-:S04]  /*b7e0*/  SHF.R.U32.HI R3, RZ, 0x18, R2 ;  /* 0x00000018ff037819 */ /* 0x000fc80000011602 */
[----:B------:R-:W-:-:S04]  /*b7f0*/  LOP3.LUT R0, R0, R3, RZ, 0xfc, !PT ;  /* 0x0000000300007212 */ /* 0x000fc800078efcff */
[----:B------:R-:W-:Y:S02]  /*b800*/  PRMT R8, R0, 0x7610, R8 ;  /* 0x0000761000087816 */ /* 0x000fe40000000008 */
.L_x_11153:
[----:B------:R-:W-:Y:S05]  /*b810*/  BSYNC B0 ;  /* 0x0000000000007941 */ /* 0x000fea0003800000 */
.L_x_11152:
[----:B------:R-:W-:Y:S01]  /*b820*/  STG.E.U8 [R16.64], R8 ;  /* 0x0000000810007986 */ /* 0x000fe2000c101124 */
[----:B------:R-:W-:Y:S05]  /*b830*/  EXIT ;  /* 0x000000000000794d */ /* 0x000fea0003800000 */
.L_x_11146:
        /* <DEDUP_REMOVED lines=24> */
.L_x_11129:
        /* <DEDUP_REMOVED lines=20> */
.L_x_11156:
[----:B-1----:R-:W1:Y:S02]  /*bb00*/  F2I.U64.F64.TRUNC R4, R4 ;  /* 0x0000000400047311 */ /* 0x002e64000030d800 */
[----:B-1----:R-:W-:Y:S01]  /*bb10*/  STG.E.64 [R16.64], R4 ;  /* 0x0000000410007986 */ /* 0x002fe2000c101b24 */
[----:B------:R-:W-:Y:S05]  /*bb20*/  EXIT ;  /* 0x000000000000794d */ /* 0x000fea0003800000 */
.L_x_11155:
[----:B-1----:R-:W1:Y:S02]  /*bb30*/  F2I.U32.F64.TRUNC R5, R4 ;  /* 0x0000000400057311 */ /* 0x002e64000030d000 */
[----:B-1----:R-:W-:Y:S01]  /*bb40*/  STG.E [R16.64], R5 ;  /* 0x0000000510007986 */ /* 0x002fe2000c101924 */
[----:B------:R-:W-:Y:S05]  /*bb50*/  EXIT ;  /* 0x000000000000794d */ /* 0x000fea0003800000 */
        .weak           $__internal_18_$__cuda_sm20_dblrcp_rn_slowpath_v3
        .type           $__internal_18_$__cuda_sm20_dblrcp_rn_slowpath_v3,@function
        .size           $__internal_18_$__cuda_sm20_dblrcp_rn_slowpath_v3,(.L_x_18262 - $__internal_18_$__cuda_sm20_dblrcp_rn_slowpath_v3)
$__internal_18_$__cuda_sm20_dblrcp_rn_slowpath_v3:
        /* <DEDUP_REMOVED lines=24> */
.L_x_11160:
        /* <DEDUP_REMOVED lines=10> */
.L_x_11158:
[----:B------:R-:W-:Y:S01]  /*bd80*/  LOP3.LUT R5, R3, 0x80000, RZ, 0xfc, !PT ;  /* 0x0008000003057812 */ /* 0x000fe200078efcff */
[----:B------:R-:W-:Y:S02]  /*bd90*/  IMAD.MOV.U32 R4, RZ, RZ, R2 ;  /* 0x000000ffff047224 */ /* 0x000fe400078e0002 */
.L_x_11159:
[----:B------:R-:W-:Y:S05]  /*bda0*/  BSYNC B1 ;  /* 0x0000000000017941 */ /* 0x000fea0003800000 */
.L_x_11157:
[----:B0-----:R-:W-:Y:S02]  /*bdb0*/  IMAD.MOV.U32 R2, RZ, RZ, R0 ;  /* 0x000000ffff027224 */ /* 0x001fe400078e0000 */
[----:B------:R-:W-:-:S04]  /*bdc0*/  IMAD.MOV.U32 R3, RZ, RZ, 0x0 ;  /* 0x00000000ff037424 */ /* 0x000fc800078e00ff */
[----:B------:R-:W-:Y:S05]  /*bdd0*/  RET.REL.NODEC R2 `(_ZN2at6native18elementwise_kernelILi128ELi4EZNS0_15gpu_kernel_implIZZZNS0_22reciprocal_kernel_cudaERNS_18TensorIteratorBaseEENKUlvE_clEvENKUlvE_clEvEUldE_EEvS4_RKT_EUliE_EEviT1_) ;  /* 0xffff422002007950 */ /* 0x000fea0003c3ffff */
.L_x_11161:
        /* <DEDUP_REMOVED lines=10> */
.L_x_18262:


//--------------------- .text._ZN2at6native27unrolled_elementwise_kernelIZZZNS0_22reciprocal_kernel_cudaERNS_18TensorIteratorBaseEENKUlvE_clEvENKUlvE_clEvEUldE_St5arrayIPcLm2EELi4E23TrivialOffsetCalculatorILi1EjESB_NS0_6memory12LoadWithCastILi1EEENSC_13StoreWithCastILi1EEEEEviT_T0_T2_T3_T4_T5_ --------------------------
	.section	.text._ZN2at6native27unrolled_elementwise_kernelIZZZNS0_22reciprocal_kernel_cudaERNS_18TensorIteratorBaseEENKUlvE_clEvENKUlvE_clEvEUldE_St5arrayIPcLm2EELi4E23TrivialOffsetCalculatorILi1EjESB_NS0_6memory12LoadWithCastILi1EEENSC_13StoreWithCastILi1EEEEEviT_T0_T2_T3_T4_T5_,"ax",@progbits
	.sectioninfo	@"SHI_REGISTERS=34"
	.align	128
        .global         _ZN2at6native27unrolled_elementwise_kernelIZZZNS0_22reciprocal_kernel_cudaERNS_18TensorIteratorBaseEENKUlvE_clEvENKUlvE_clEvEUldE_St5arrayIPcLm2EELi4E23TrivialOffsetCalculatorILi1EjESB_NS0_6memory12LoadWithCastILi1EEENSC_13StoreWithCastILi1EEEEEviT_T0_T2_T3_T4_T5_
        .type           _ZN2at6native27unrolled_elementwise_kernelIZZZNS0_22reciprocal_kernel_cudaERNS_18TensorIteratorBaseEENKUlvE_clEvENKUlvE_clEvEUldE_St5arrayIPcLm2EELi4E23TrivialOffsetCalculatorILi1EjESB_NS0_6memory12LoadWithCastILi1EEENSC_13StoreWithCastILi1EEEEEviT_T0_T2_T3_T4_T5_,@function
        .size           _ZN2at6native27unrolled_elementwise_kernelIZZZNS0_22reciprocal_kernel_cudaERNS_18TensorIteratorBaseEENKUlvE_clEvENKUlvE_clEvEUldE_St5arrayIPcLm2EELi4E23TrivialOffsetCalculatorILi1EjESB_NS0_6memory12LoadWithCastILi1EEENSC_13StoreWithCastILi1EEEEEviT_T0_T2_T3_T4_T5_,(.L_x_18263 - _ZN2at6native27unrolled_elementwise_kernelIZZZNS0_22reciprocal_kernel_cudaERNS_18TensorIteratorBaseEENKUlvE_clEvENKUlvE_clEvEUldE_St5arrayIPcLm2EELi4E23TrivialOffsetCalculatorILi1EjESB_NS0_6memory12LoadWithCastILi1EEENSC_13StoreWithCastILi1EEEEEviT_T0_T2_T3_T4_T5_)
        .other          _ZN2at6native27unrolled_elementwise_kernelIZZZNS0_22reciprocal_kernel_cudaERNS_18TensorIteratorBaseEENKUlvE_clEvENKUlvE_clEvEUldE_St5arrayIPcLm2EELi4E23TrivialOffsetCalculatorILi1EjESB_NS0_6memory12LoadWithCastILi1EEENSC_13StoreWithCastILi1EEEEEviT_T0_T2_T3_T4_T5_,@"STO_CUDA_ENTRY STV_DEFAULT"
_ZN2at6native27unrolled_elementwise_kernelIZZZNS0_22reciprocal_kernel_cudaERNS_18TensorIteratorBaseEENKUlvE_clEvENKUlvE_clEvEUldE_St5arrayIPcLm2EELi4E23TrivialOffsetCalculatorILi1EjESB_NS0_6memory12LoadWithCastILi1EEENSC_13StoreWithCastILi1EEEEEviT_T0_T2_T3_T4_T5_:
.text._ZN2at6native27unrolled_elementwise_kernelIZZZNS0_22reciprocal_kernel_cudaERNS_18TensorIteratorBaseEENKUlvE_clEvENKUlvE_clEvEUldE_St5arrayIPcLm2EELi4E23TrivialOffsetCalculatorILi1EjESB_NS0_6memory12LoadWithCastILi1EEENSC_13StoreWithCastILi1EEEEEviT_T0_T2_T3_T4_T5_:
        /* <DEDUP_REMOVED lines=30> */
.L_x_11167:
[----:B------:R-:W2:Y:S02]  /*01e0*/  LDG.E.U8 R4, [R4.64] ;  /* 0x0000002404047981 */ /* 0x000ea4000c1e1100 */
[----:B--2---:R0:W1:Y:S01]  /*01f0*/  I2F.F64.U16 R26, R4 ;  /* 0x00000004001a7312 */ /* 0x0040620000101800 */
[----:B------:R-:W-:Y:S05]  /*0200*/  BRA `(.L_x_11169) ;  /* 0x00000e0000007947 */ /* 0x000fea0003800000 */
.L_x_11166:
        /* <DEDUP_REMOVED lines=9> */
.L_x_11171:
[----:B------:R-:W2:Y:S02]  /*02a0*/  LDG.E R4, [R4.64] ;  /* 0x0000002404047981 */ /* 0x000ea4000c1e1900 */
[----:B--2---:R0:W1:Y:S01]  /*02b0*/  I2F.F64 R26, R4 ;  /* 0x00000004001a7312 */ /* 0x0040620000201c00 */
[----:B------:R-:W-:Y:S05]  /*02c0*/  BRA `(.L_x_11169) ;  /* 0x00000d4000007947 */ /* 0x000fea0003800000 */
.L_x_11170:
[----:B------:R-:W2:Y:S02]  /*02d0*/  LDG.E.U16 R4, [R4.64] ;  /* 0x0000002404047981 */ /* 0x000ea4000c1e1500 */
[----:B--2---:R0:W1:Y:S01]  /*02e0*/  I2F.F64.S16 R26, R4 ;  /* 0x00000004001a7312 */ /* 0x0040620000101c00 */
[----:B------:R-:W-:Y:S05]  /*02f0*/  BRA `(.L_x_11169) ;  /* 0x00000d1000007947 */ /* 0x000fea0003800000 */
.L_x_11165:
        /* <DEDUP_REMOVED lines=10> */
.L_x_11173:
[----:B------:R-:W2:Y:S02]  /*03a0*/  LDG.E.U16 R0, [R4.64] ;  /* 0x0000002404007981 */ /* 0x000ea4000c1e1500 */
[----:B--2---:R-:W-:-:S05]  /*03b0*/  HADD2.F32 R0, -RZ, R0.H0_H0 ;  /* 0x20000000ff007230 */ /* 0x004fca0000004100 */
[----:B------:R-:W-:-:S04]  /*03c0*/  FMUL.FTZ R0, R0, 1 ;  /* 0x3f80000000007820 */ /* 0x000fc80000410000 */
[----:B------:R0:W1:Y:S01]  /*03d0*/  F2F.F64.F32 R26, R0 ;  /* 0x00000000001a7310 */ /* 0x0000620000201800 */
[----:B------:R-:W-:Y:S05]  /*03e0*/  BRA `(.L_x_11169) ;  /* 0x00000c2000007947 */ /* 0x000fea0003800000 */
.L_x_11172:
        /* <DEDUP_REMOVED lines=10> */
.L_x_11175:
[----:B------:R-:W2:Y:S02]  /*0490*/  LDG.E.U16 R4, [R4.64] ;  /* 0x0000002404047981 */ /* 0x000ea4000c1e1500 */
[----:B--2---:R-:W-:-:S05]  /*04a0*/  HADD2.F32 R0, -RZ, R4.H0_H0 ;  /* 0x20000004ff007230 */ /* 0x004fca0000004100 */
[----:B------:R-:W-:-:S04]  /*04b0*/  FMUL.FTZ R0, R0, 1 ;  /* 0x3f80000000007820 */ /* 0x000fc80000410000 */
[----:B------:R0:W1:Y:S01]  /*04c0*/  F2F.F64.F32 R26, R0 ;  /* 0x00000000001a7310 */ /* 0x0000620000201800 */
[----:B------:R-:W-:Y:S05]  /*04d0*/  BRA `(.L_x_11169) ;  /* 0x00000b3000007947 */ /* 0x000fea0003800000 */
.L_x_11174:
[----:B------:R0:W5:Y:S01]  /*04e0*/  LDG.E.64 R26, [R4.64] ;  /* 0x00000024041a7981 */ /* 0x000162000c1e1b00 */
[----:B------:R-:W-:Y:S05]  /*04f0*/  BRA `(.L_x_11169) ;  /* 0x00000b1000007947 */ /* 0x000fea0003800000 */
.L_x_11164:
        /* <DEDUP_REMOVED lines=13> */
.L_x_11178:
[----:B------:R0:W5:Y:S01]  /*05d0*/  LDG.E.64 R26, [R4.64] ;  /* 0x00000024041a7981 */ /* 0x000162000c1e1b00 */
[----:B------:R-:W-:Y:S05]  /*05e0*/  BRA `(.L_x_11169) ;  /* 0x00000a2000007947 */ /* 0x000fea0003800000 */
.L_x_11177:
        /* <DEDUP_REMOVED lines=28> */
.L_x_11180:
        /* <DEDUP_REMOVED lines=16> */
.L_x_11179:
[----:B------:R-:W2:Y:S02]  /*08b0*/  LDG.E.U16 R0, [R4.64] ;  /* 0x0000002404007981 */ /* 0x000ea4000c1e1500 */
[----:B--2---:R-:W-:-:S05]  /*08c0*/  PRMT R0, RZ, 0x5410, R0 ;  /* 0x00005410ff007816 */ /* 0x004fca0000000000 */
[----:B------:R-:W-:-:S04]  /*08d0*/  FMUL.FTZ R0, R0, 1 ;  /* 0x3f80000000007820 */ /* 0x000fc80000410000 */
[----:B------:R0:W1:Y:S01]  /*08e0*/  F2F.F64.F32 R26, R0 ;  /* 0x00000000001a7310 */ /* 0x0000620000201800 */
[----:B------:R-:W-:Y:S05]  /*08f0*/  BRA `(.L_x_11169) ;  /* 0x0000071000007947 */ /* 0x000fea0003800000 */
.L_x_11176:
        /* <DEDUP_REMOVED lines=11> */
.L_x_11183:
        /* <DEDUP_REMOVED lines=21> */
.L_x_11187:
[----:B------:R-:W-:Y:S05]  /*0b00*/  BSYNC B1 ;  /* 0x0000000000017941 */ /* 0x000fea0003800000 */
.L_x_11186:
[----:B------:R-:W-:Y:S01]  /*0b10*/  LEA R5, R0, 0x3b800000, 0x17 ;  /* 0x3b80000000057811 */ /* 0x000fe200078eb8ff */
[----:B------:R-:W-:-:S05]  /*0b20*/  IMAD.SHL.U32 R0, R3, 0x100000, RZ ;  /* 0x0010000003007824 */ /* 0x000fca00078e00ff */
[----:B------:R-:W-:Y:S02]  /*0b30*/  LOP3.LUT R0, R5, R0, R6, 0xfe, !PT ;  /* 0x0000000005007212 */ /* 0x000fe400078efe06 */
.L_x_11185:
[----:B------:R-:W-:Y:S05]  /*0b40*/  BSYNC B0 ;  /* 0x0000000000007941 */ /* 0x000fea0003800000 */
.L_x_11184:
[----:B------:R-:W-:-:S04]  /*0b50*/  FMUL.FTZ R0, R0, 1 ;  /* 0x3f80000000007820 */ /* 0x000fc80000410000 */
[----:B------:R0:W1:Y:S01]  /*0b60*/  F2F.F64.F32 R26, R0 ;  /* 0x00000000001a7310 */ /* 0x0000620000201800 */
[----:B------:R-:W-:Y:S05]  /*0b70*/  BRA `(.L_x_11169) ;  /* 0x0000049000007947 */ /* 0x000fea0003800000 */
.L_x_11182:
        /* <DEDUP_REMOVED lines=21> */
.L_x_11191:
[----:B------:R-:W-:Y:S05]  /*0cd0*/  BSYNC B1 ;  /* 0x0000000000017941 */ /* 0x000fea0003800000 */
.L_x_11190:
[----:B------:R-:W-:Y:S01]  /*0ce0*/  LEA R5, R0, 0x37800000, 0x17 ;  /* 0x3780000000057811 */ /* 0x000fe200078eb8ff */
[----:B------:R-:W-:-:S05]  /*0cf0*/  IMAD.SHL.U32 R0, R3, 0x200000, RZ ;  /* 0x0020000003007824 */ /* 0x000fca00078e00ff */
[----:B------:R-:W-:Y:S02]  /*0d00*/  LOP3.LUT R0, R5, R0, R6, 0xfe, !PT ;  /* 0x0000000005007212 */ /* 0x000fe400078efe06 */
.L_x_11189:
[----:B------:R-:W-:Y:S05]  /*0d10*/  BSYNC B0 ;  /* 0x0000000000007941 */ /* 0x000fea0003800000 */
.L_x_11188:
[----:B------:R-:W-:-:S04]  /*0d20*/  FMUL.FTZ R0, R0, 1 ;  /* 0x3f80000000007820 */ /* 0x000fc80000410000 */
[----:B------:R0:W1:Y:S01]  /*0d30*/  F2F.F64.F32 R26, R0 ;  /* 0x00000000001a7310 */ /* 0x0000620000201800 */
[----:B------:R-:W-:Y:S05]  /*0d40*/  BRA `(.L_x_11169) ;  /* 0x000002c000007947 */ /* 0x000fea0003800000 */
.L_x_11181:
        /* <DEDUP_REMOVED lines=14> */
.L_x_11195:
[----:B------:R-:W-:Y:S05]  /*0e30*/  BSYNC B0 ;  /* 0x0000000000007941 */ /* 0x000fea0003800000 */
.L_x_11194:
[----:B------:R-:W-:-:S04]  /*0e40*/  FMUL.FTZ R0, R0, 1 ;  /* 0x3f80000000007820 */ /* 0x000fc80000410000 */
[----:B------:R0:W1:Y:S01]  /*0e50*/  F2F.F64.F32 R26, R0 ;  /* 0x00000000001a7310 */ /* 0x0000620000201800 */
[----:B------:R-:W-:Y:S05]  /*0e60*/  BRA `(.L_x_11169) ;  /* 0x000001a000007947 */ /* 0x000fea0003800000 */
.L_x_11168:
        /* <DEDUP_REMOVED lines=21> */
.L_x_11193:
[----:B------:R-:W2:Y:S02]  /*0fc0*/  LDG.E.64 R26, [R4.64] ;  /* 0x00000024041a7981 */ /* 0x000ea4000c1e1b00 */
[----:B--2---:R-:W0:Y:S01]  /*0fd0*/  I2F.F64.U64 R26, R26 ;  /* 0x0000001a001a7312 */ /* 0x004e220000301800 */
[----:B------:R-:W-:Y:S05]  /*0fe0*/  BRA `(.L_x_11169) ;  /* 0x0000002000007947 */ /* 0x000fea0003800000 */
.L_x_11192:
[----:B------:R-:W2:Y:S02]  /*0ff0*/  LDG.E R4, [R4.64] ;  /* 0x0000002404047981 */ /* 0x000ea4000c1e1900 */
[----:B--2---:R0:W1:Y:S02]  /*1000*/  I2F.F64.U32 R26, R4 ;  /* 0x00000004001a7312 */ /* 0x0040640000201800 */
.L_x_11169:
[----:B------:R-:W2:Y:S02]  /*1010*/  S2R R22, SR_TID.X ;  /* 0x0000000000167919 */ /* 0x000ea40000002100 */
[----:B--2---:R-:W-:Y:S02]  /*1020*/  IADD3 R22, R22, 0x80, RZ ;  /* 0x0000008016167810 */ /* 0x004fe40007ffe0ff */
.L_x_11163:
[----:B-1----:R-:W-:Y:S05]  /*1030*/  BSYNC B6 ;  /* 0x0000000000067941 */ /* 0x002fea0003800000 */
.L_x_11162:
        /* <DEDUP_REMOVED lines=22> */
.L_x_11201:
[----:B------:R-:W2:Y:S02]  /*11a0*/  LDG.E.U8 R4, [R4.64] ;  /* 0x0000002404047981 */ /* 0x000ea4000c1e1100 */
[----:B--2---:R0:W1:Y:S01]  /*11b0*/  I2F.F64.U16 R24, R4 ;  /* 0x0000000400187312 */ /* 0x0040620000101800 */
[----:B------:R-:W-:Y:S05]  /*11c0*/  BRA `(.L_x_11203) ;  /* 0x00000df000007947 */ /* 0x000fea0003800000 */
.L_x_11200:
        /* <DEDUP_REMOVED lines=9> */
.L_x_11205:
[----:B------:R-:W2:Y:S02]  /*1260*/  LDG.E R4, [R4.64] ;  /* 0x0000002404047981 */ /* 0x000ea4000c1e1900 */
[----:B--2---:R0:W1:Y:S01]  /*1270*/  I2F.F64 R24, R4 ;  /* 0x0000000400187312 */ /* 0x0040620000201c00 */
[----:B------:R-:W-:Y:S05]  /*1280*/  BRA `(.L_x_11203) ;  /* 0x00000d3000007947 */ /* 0x000fea0003800000 */
.L_x_11204:
[----:B------:R-:W2:Y:S02]  /*1290*/  LDG.E.U16 R4, [R4.64] ;  /* 0x0000002404047981 */ /* 0x000ea4000c1e1500 */
[----:B--2---:R0:W1:Y:S01]  /*12a0*/  I2F.F64.S16 R24, R4 ;  /* 0x0000000400187312 */ /* 0x0040620000101c00 */
[----:B------:R-:W-:Y:S05]  /*12b0*/  BRA `(.L_x_11203) ;  /* 0x00000d0000007947 */ /* 0x000fea0003800000 */
.L_x_11199:
        /* <DEDUP_REMOVED lines=10> */
.L_x_11207:
[----:B------:R-:W2:Y:S02]  /*1360*/  LDG.E.U16 R0, [R4.64] ;  /* 0x0000002404007981 */ /* 0x000ea4000c1e1500 */
[----:B--2---:R-:W-:-:S05]  /*1370*/  HADD2.F32 R0, -RZ, R0.H0_H0 ;  /* 0x20000000ff007230 */ /* 0x004fca0000004100 */
[----:B------:R-:W-:-:S04]  /*1380*/  FMUL.FTZ R0, R0, 1 ;  /* 0x3f80000000007820 */ /* 0x000fc80000410000 */
[----:B------:R0:W1:Y:S01]  /*1390*/  F2F.F64.F32 R24, R0 ;  /* 0x0000000000187310 */ /* 0x0000620000201800 */
[----:B------:R-:W-:Y:S05]  /*13a0*/  BRA `(.L_x_11203) ;  /* 0x00000c1000007947 */ /* 0x000fea0003800000 */
.L_x_11206:
        /* <DEDUP_REMOVED lines=10> */
.L_x_11209:
[----:B------:R-:W2:Y:S02]  /*1450*/  LDG.E.U16 R4, [R4.64] ;  /* 0x0000002404047981 */ /* 0x000ea4000c1e1500 */
[----:B--2---:R-:W-:-:S05]  /*1460*/  HADD2.F32 R0, -RZ, R4.H0_H0 ;  /* 0x20000004ff007230 */ /* 0x004fca0000004100 */
[----:B------:R-:W-:-:S04]  /*1470*/  FMUL.FTZ R0, R0, 1 ;  /* 0x3f80000000007820 */ /* 0x000fc80000410000 */
[----:B------:R0:W1:Y:S01]  /*1480*/  F2F.F64.F32 R24, R0 ;  /* 0x0000000000187310 */ /* 0x0000620000201800 */
[----:B------:R-:W-:Y:S05]  /*1490*/  BRA `(.L_x_11203) ;  /* 0x00000b2000007947 */ /* 0x000fea0003800000 */
.L_x_11208:
[----:B------:R0:W5:Y:S01]  /*14a0*/  LDG.E.64 R24, [R4.64] ;  /* 0x0000002404187981 */ /* 0x000162000c1e1b00 */
[----:B------:R-:W-:Y:S05]  /*14b0*/  BRA `(.L_x_11203) ;  /* 0x00000b0000007947 */ /* 0x000fea0003800000 */
.L_x_11198:
        /* <DEDUP_REMOVED lines=13> */
.L_x_11212:
[----:B------:R0:W5:Y:S01]  /*1590*/  LDG.E.64 R24, [R4.64] ;  /* 0x0000002404187981 */ /* 0x000162000c1e1b00 */
[----:B------:R-:W-:Y:S05]  /*15a0*/  BRA `(.L_x_11203) ;  /* 0x00000a1000007947 */ /* 0x000fea0003800000 */
.L_x_11211:
        /* <DEDUP_REMOVED lines=28> */
.L_x_11214:
        /* <DEDUP_REMOVED lines=15> */
.L_x_11213:
[----:B------:R-:W2:Y:S02]  /*1860*/  LDG.E.U16 R0, [R4.64] ;  /* 0x0000002404007981 */ /* 0x000ea4000c1e1500 */
[----:B--2---:R-:W-:-:S05]  /*1870*/  PRMT R0, RZ, 0x5410, R0 ;  /* 0x00005410ff007816 */ /* 0x004fca0000000000 */
[----:B------:R-:W-:-:S04]  /*1880*/  FMUL.FTZ R0, R0, 1 ;  /* 0x3f80000000007820 */ /* 0x000fc80000410000 */
[----:B------:R0:W1:Y:S01]  /*1890*/  F2F.F64.F32 R24, R0 ;  /* 0x0000000000187310 */ /* 0x0000620000201800 */
[----:B------:R-:W-:Y:S05]  /*18a0*/  BRA `(.L_x_11203) ;  /* 0x0000071000007947 */ /* 0x000fea0003800000 */
.L_x_11210:
        /* <DEDUP_REMOVED lines=11> */
.L_x_11217:
        /* <DEDUP_REMOVED lines=21> */
.L_x_11221:
[----:B------:R-:W-:Y:S05]  /*1ab0*/  BSYNC B1 ;  /* 0x0000000000017941 */ /* 0x000fea0003800000 */
.L_x_11220:
[----:B------:R-:W-:Y:S01]  /*1ac0*/  LEA R5, R0, 0x3b800000, 0x17 ;  /* 0x3b80000000057811 */ /* 0x000fe200078eb8ff */
[----:B------:R-:W-:-:S05]  /*1ad0*/  IMAD.SHL.U32 R0, R3, 0x100000, RZ ;  /* 0x0010000003007824 */ /* 0x000fca00078e00ff */
[----:B------:R-:W-:Y:S02]  /*1ae0*/  LOP3.LUT R0, R5, R0, R6, 0xfe, !PT ;  /* 0x0000000005007212 */ /* 0x000fe400078efe06 */
.L_x_11219:
[----:B------:R-:W-:Y:S05]  /*1af0*/  BSYNC B0 ;  /* 0x0000000000007941 */ /* 0x000fea0003800000 */
.L_x_11218:
[----:B------:R-:W-:-:S04]  /*1b00*/  FMUL.FTZ R0, R0, 1 ;  /* 0x3f80000000007820 */ /* 0x000fc80000410000 */
[----:B------:R0:W1:Y:S01]  /*1b10*/  F2F.F64.F32 R24, R0 ;  /* 0x0000000000187310 */ /* 0x0000620000201800 */
[----:B------:R-:W-:Y:S05]  /*1b20*/  BRA `(.L_x_11203) ;  /* 0x0000049000007947 */ /* 0x000fea0003800000 */
.L_x_11216:
        /* <DEDUP_REMOVED lines=21> */
.L_x_11225:
[----:B------:R-:W-:Y:S05]  /*1c80*/  BSYNC B1 ;  /* 0x0000000000017941 */ /* 0x000fea0003800000 */
.L_x_11224:
[----:B------:R-:W-:Y:S01]  /*1c90*/  LEA R5, R0, 0x37800000, 0x17 ;  /* 0x3780000000057811 */ /* 0x000fe200078eb8ff */
[----:B------:R-:W-:-:S05]  /*1ca0*/  IMAD.SHL.U32 R0, R3, 0x200000, RZ ;  /* 0x0020000003007824 */ /* 0x000fca00078e00ff */
[----:B------:R-:W-:Y:S02]  /*1cb0*/  LOP3.LUT R0, R5, R0, R6, 0xfe, !PT ;  /* 0x0000000005007212 */ /* 0x000fe400078efe06 */
.L_x_11223:
[----:B------:R-:W-:Y:S05]  /*1cc0*/  BSYNC B0 ;  /* 0x0000000000007941 */ /* 0x000fea0003800000 */
.L_x_11222:
[----:B------:R-:W-:-:S04]  /*1cd0*/  FMUL.FTZ R0, R0, 1 ;  /* 0x3f80000000007820 */ /* 0x000fc80000410000 */
[----:B------:R0:W1:Y:S01]  /*1ce0*/  F2F.F64.F32 R24, R0 ;  /* 0x0000000000187310 */ /* 0x0000620000201800 */
[----:B------:R-:W-:Y:S05]  /*1cf0*/  BRA `(.L_x_11203) ;  /* 0x000002c000007947 */ /* 0x000fea0003800000 */
.L_x_11215:
        /* <DEDUP_REMOVED lines=14> */
.L_x_11229:
[----:B------:R-:W-:Y:S05]  /*1de0*/  BSYNC B0 ;  /* 0x0000000000007941 */ /* 0x000fea0003800000 */
.L_x_11228:
[----:B------:R-:W-:-:S04]  /*1df0*/  FMUL.FTZ R0, R0, 1 ;  /* 0x3f80000000007820 */ /* 0x000fc80000410000 */
[----:B------:R0:W1:Y:S01]  /*1e00*/  F2F.F64.F32 R24, R0 ;  /* 0x0000000000187310 */ /* 0x0000620000201800 */
[----:B------:R-:W-:Y:S05]  /*1e10*/  BRA `(.L_x_11203) ;  /* 0x000001a000007947 */ /* 0x000fea0003800000 */
.L_x_11202:
        /* <DEDUP_REMOVED lines=21> */
.L_x_11227:
[----:B------:R-:W2:Y:S02]  /*1f70*/  LDG.E.64 R24, [R4.64] ;  /* 0x0000002404187981 */ /* 0x000ea4000c1e1b00 */
[----:B--2---:R-:W0:Y:S01]  /*1f80*/  I2F.F64.U64 R24, R24 ;  /* 0x0000001800187312 */ /* 0x004e220000301800 */
[----:B------:R-:W-:Y:S05]  /*1f90*/  BRA `(.L_x_11203) ;  /* 0x0000002000007947 */ /* 0x000fea0003800000 */
.L_x_11226:
[----:B------:R-:W2:Y:S02]  /*1fa0*/  LDG.E R4, [R4.64] ;  /* 0x0000002404047981 */ /* 0x000ea4000c1e1900 */
[----:B--2---:R0:W1:Y:S02]  /*1fb0*/  I2F.F64.U32 R24, R4 ;  /* 0x0000000400187312 */ /* 0x0040640000201800 */
.L_x_11203:
[----:B------:R-:W-:-:S03]  /*1fc0*/  IADD3 R22, R22, 0x80, RZ ;  /* 0x0000008016167810 */ /* 0x000fc60007ffe0ff */
.L_x_11197:
[----:B------:R-:W-:Y:S05]  /*1fd0*/  BSYNC B6 ;  /* 0x0000000000067941 */ /* 0x000fea0003800000 */
.L_x_11196:
        /* <DEDUP_REMOVED lines=24> */
.L_x_11235:
[----:B------:R-:W2:Y:S02]  /*2160*/  LDG.E.U8 R4, [R4.64] ;  /* 0x0000002404047981 */ /* 0x000ea4000c1e1100 */
[----:B--2---:R0:W2:Y:S01]  /*2170*/  I2F.F64.U16 R16, R4 ;  /* 0x0000000400107312 */ /* 0x0040a20000101800 */
[----:B------:R-:W-:Y:S05]  /*2180*/  BRA `(.L_x_11237) ;  /* 0x00000df000007947 */ /* 0x000fea0003800000 */
.L_x_11234:
        /* <DEDUP_REMOVED lines=9> */
.L_x_11239:
[----:B------:R-:W2:Y:S02]  /*2220*/  LDG.E R4, [R4.64] ;  /* 0x0000002404047981 */ /* 0x000ea4000c1e1900 */
[----:B--2---:R0:W2:Y:S01]  /*2230*/  I2F.F64 R16, R4 ;  /* 0x0000000400107312 */ /* 0x0040a20000201c00 */
[----:B------:R-:W-:Y:S05]  /*2240*/  BRA `(.L_x_11237) ;  /* 0x00000d3000007947 */ /* 0x000fea0003800000 */
.L_x_11238:
[----:B------:R-:W2:Y:S02]  /*2250*/  LDG.E.U16 R4, [R4.64] ;  /* 0x0000002404047981 */ /* 0x000ea4000c1e1500 */
[----:B--2---:R0:W2:Y:S01]  /*2260*/  I2F.F64.S16 R16, R4 ;  /* 0x0000000400107312 */ /* 0x0040a20000101c00 */
[----:B------:R-:W-:Y:S05]  /*2270*/  BRA `(.L_x_11237) ;  /* 0x00000d0000007947 */ /* 0x000fea0003800000 */
.L_x_11233:
        /* <DEDUP_REMOVED lines=10> */
.L_x_11241:
[----:B------:R-:W2:Y:S02]  /*2320*/  LDG.E.U16 R0, [R4.64] ;  /* 0x0000002404007981 */ /* 0x000ea4000c1e1500 */
[----:B--2---:R-:W-:-:S05]  /*2330*/  HADD2.F32 R0, -RZ, R0.H0_H0 ;  /* 0x20000000ff007230 */ /* 0x004fca0000004100 */
[----:B------:R-:W-:-:S04]  /*2340*/  FMUL.FTZ R0, R0, 1 ;  /* 0x3f80000000007820 */ /* 0x000fc80000410000 */
[----:B------:R0:W2:Y:S01]  /*2350*/  F2F.F64.F32 R16, R0 ;  /* 0x0000000000107310 */ /* 0x0000a20000201800 */
[----:B------:R-:W-:Y:S05]  /*2360*/  BRA `(.L_x_11237) ;  /* 0x00000c1000007947 */ /* 0x000fea0003800000 */
.L_x_11240:
        /* <DEDUP_REMOVED lines=10> */
.L_x_11243:
[----:B------:R-:W2:Y:S02]  /*2410*/  LDG.E.U16 R4, [R4.64] ;  /* 0x0000002404047981 */ /* 0x000ea4000c1e1500 */
[----:B--2---:R-:W-:-:S05]  /*2420*/  HADD2.F32 R0, -RZ, R4.H0_H0 ;  /* 0x20000004ff007230 */ /* 0x004fca0000004100 */
[----:B------:R-:W-:-:S04]  /*2430*/  FMUL.FTZ R0, R0, 1 ;  /* 0x3f80000000007820 */ /* 0x000fc80000410000 */
[----:B------:R0:W2:Y:S01]  /*2440*/  F2F.F64.F32 R16, R0 ;  /* 0x0000000000107310 */ /* 0x0000a20000201800 */
[----:B------:R-:W-:Y:S05]  /*2450*/  BRA `(.L_x_11237) ;  /* 0x00000b2000007947 */ /* 0x000fea0003800000 */
.L_x_11242:
[----:B------:R0:W5:Y:S01]  /*2460*/  LDG.E.64 R16, [R4.64] ;  /* 0x0000002404107981 */ /* 0x000162000c1e1b00 */
[----:B------:R-:W-:Y:S05]  /*2470*/  BRA `(.L_x_11237) ;  /* 0x00000b0000007947 */ /* 0x000fea0003800000 */
.L_x_11232:
        /* <DEDUP_REMOVED lines=13> */
.L_x_11246:
[----:B------:R0:W5:Y:S01]  /*2550*/  LDG.E.64 R16, [R4.64] ;  /* 0x0000002404107981 */ /* 0x000162000c1e1b00 */
[----:B------:R-:W-:Y:S05]  /*2560*/  BRA `(.L_x_11237) ;  /* 0x00000a1000007947 */ /* 0x000fea0003800000 */
.L_x_11245:
        /* <DEDUP_REMOVED lines=28> */
.L_x_11248:
        /* <DEDUP_REMOVED lines=15> */
.L_x_11247:
[----:B------:R-:W2:Y:S02]  /*2820*/  LDG.E.U16 R0, [R4.64] ;  /* 0x0000002404007981 */ /* 0x000ea4000c1e1500 */
[----:B--2---:R-:W-:-:S05]  /*2830*/  PRMT R0, RZ, 0x5410, R0 ;  /* 0x00005410ff007816 */ /* 0x004fca0000000000 */
[----:B------:R-:W-:-:S04]  /*2840*/  FMUL.FTZ R0, R0, 1 ;  /* 0x3f80000000007820 */ /* 0x000fc80000410000 */
[----:B------:R0:W2:Y:S01]  /*2850*/  F2F.F64.F32 R16, R0 ;  /* 0x0000000000107310 */ /* 0x0000a20000201800 */
[----:B------:R-:W-:Y:S05]  /*2860*/  BRA `(.L_x_11237) ;  /* 0x0000071000007947 */ /* 0x000fea0003800000 */
.L_x_11244:
        /* <DEDUP_REMOVED lines=11> */
.L_x_11251:
        /* <DEDUP_REMOVED lines=21> */
.L_x_11255:
[----:B------:R-:W-:Y:S05]  /*2a70*/  BSYNC B1 ;  /* 0x0000000000017941 */ /* 0x000fea0003800000 */
.L_x_11254:
[----:B------:R-:W-:Y:S01]  /*2a80*/  LEA R5, R0, 0x3b800000, 0x17 ;  /* 0x3b80000000057811 */ /* 0x000fe200078eb8ff */
[----:B------:R-:W-:-:S05]  /*2a90*/  IMAD.SHL.U32 R0, R3, 0x100000, RZ ;  /* 0x0010000003007824 */ /* 0x000fca00078e00ff */
[----:B------:R-:W-:Y:S02]  /*2aa0*/  LOP3.LUT R0, R5, R0, R6, 0xfe, !PT ;  /* 0x0000000005007212 */ /* 0x000fe400078efe06 */
.L_x_11253:
[----:B------:R-:W-:Y:S05]  /*2ab0*/  BSYNC B0 ;  /* 0x0000000000007941 */ /* 0x000fea0003800000 */
.L_x_11252:
[----:B------:R-:W-:-:S04]  /*2ac0*/  FMUL.FTZ R0, R0, 1 ;  /* 0x3f80000000007820 */ /* 0x000fc80000410000 */
[----:B------:R0:W2:Y:S01]  /*2ad0*/  F2F.F64.F32 R16, R0 ;  /* 0x0000000000107310 */ /* 0x0000a20000201800 */
[----:B------:R-:W-:Y:S05]  /*2ae0*/  BRA `(.L_x_11237) ;  /* 0x0000049000007947 */ /* 0x000fea0003800000 */
.L_x_11250:
        /* <DEDUP_REMOVED lines=21> */
.L_x_11259:
[----:B------:R-:W-:Y:S05]  /*2c40*/  BSYNC B1 ;  /* 0x0000000000017941 */ /* 0x000fea0003800000 */
.L_x_11258:
[----:B------:R-:W-:Y:S01]  /*2c50*/  LEA R5, R0, 0x37800000, 0x17 ;  /* 0x3780000000057811 */ /* 0x000fe200078eb8ff */
[----:B------:R-:W-:-:S05]  /*2c60*/  IMAD.SHL.U32 R0, R3, 0x200000, RZ ;  /* 0x0020000003007824 */ /* 0x000fca00078e00ff */
[----:B------:R-:W-:Y:S02]  /*2c70*/  LOP3.LUT R0, R5, R0, R6, 0xfe, !PT ;  /* 0x0000000005007212 */ /* 0x000fe400078efe06 */
.L_x_11257:
[----:B------:R-:W-:Y:S05]  /*2c80*/  BSYNC B0 ;  /* 0x0000000000007941 */ /* 0x000fea0003800000 */
.L_x_11256:
[----:B------:R-:W-:-:S04]  /*2c90*/  FMUL.FTZ R0, R0, 1 ;  /* 0x3f80000000007820 */ /* 0x000fc80000410000 */
[----:B------:R0:W2:Y:S01]  /*2ca0*/  F2F.F64.F32 R16, R0 ;  /* 0x0000000000107310 */ /* 0x0000a20000201800 */
[----:B------:R-:W-:Y:S05]  /*2cb0*/  BRA `(.L_x_11237) ;  /* 0x000002c000007947 */ /* 0x000fea0003800000 */
.L_x_11249:
        /* <DEDUP_REMOVED lines=14> */
.L_x_11263:
[----:B------:R-:W-:Y:S05]  /*2da0*/  BSYNC B0 ;  /* 0x0000000000007941 */ /* 0x000fea0003800000 */
.L_x_11262:
[----:B------:R-:W-:-:S04]  /*2db0*/  FMUL.FTZ R0, R0, 1 ;  /* 0x3f80000000007820 */ /* 0x000fc80000410000 */
[----:B------:R0:W2:Y:S01]  /*2dc0*/  F2F.F64.F32 R16, R0 ;  /* 0x0000000000107310 */ /* 0x0000a20000201800 */
[----:B------:R-:W-:Y:S05]  /*2dd0*/  BRA `(.L_x_11237) ;  /* 0x000001a000007947 */ /* 0x000fea0003800000 */
.L_x_11236:
        /* <DEDUP_REMOVED lines=21> */
.L_x_11261:
[----:B------:R-:W2:Y:S02]  /*2f30*/  LDG.E.64 R16, [R4.64] ;  /* 0x0000002404107981 */ /* 0x000ea4000c1e1b00 */
[----:B--2---:R-:W0:Y:S01]  /*2f40*/  I2F.F64.U64 R16, R16 ;  /* 0x0000001000107312 */ /* 0x004e220000301800 */
[----:B------:R-:W-:Y:S05]  /*2f50*/  BRA `(.L_x_11237) ;  /* 0x0000002000007947 */ /* 0x000fea0003800000 */
.L_x_11260:
[----:B------:R-:W2:Y:S02]  /*2f60*/  LDG.E R4, [R4.64] ;  /* 0x0000002404047981 */ /* 0x000ea4000c1e1900 */
[----:B--2---:R0:W2:Y:S02]  /*2f70*/  I2F.F64.U32 R16, R4 ;  /* 0x0000000400107312 */ /* 0x0040a40000201800 */
.L_x_11237:
[----:B------:R-:W-:-:S03]  /*2f80*/  IADD3 R22, R22, 0x80, RZ ;  /* 0x0000008016167810 */ /* 0x000fc60007ffe0ff */
.L_x_11231:
[----:B------:R-:W-:Y:S05]  /*2f90*/  BSYNC B6 ;  /* 0x0000000000067941 */ /* 0x000fea0003800000 */
.L_x_11230:
        /* <DEDUP_REMOVED lines=21> */
.L_x_11269:
[----:B------:R-:W3:Y:S02]  /*30f0*/  LDG.E.U8 R4, [R4.64] ;  /* 0x0000002404047981 */ /* 0x000ee4000c1e1100 */
[----:B---3--:R0:W3:Y:S01]  /*3100*/  I2F.F64.U16 R30, R4 ;  /* 0x00000004001e7312 */ /* 0x0080e20000101800 */
[----:B------:R-:W-:Y:S05]  /*3110*/  BRA `(.L_x_11265) ;  /* 0x00000de000007947 */ /* 0x000fea0003800000 */
.L_x_11268:
        /* <DEDUP_REMOVED lines=9> */
.L_x_11272:
[----:B------:R-:W3:Y:S02]  /*31b0*/  LDG.E R4, [R4.64] ;  /* 0x0000002404047981 */ /* 0x000ee4000c1e1900 */
[----:B---3--:R0:W3:Y:S01]  /*31c0*/  I2F.F64 R30, R4 ;  /* 0x00000004001e7312 */ /* 0x0080e20000201c00 */
[----:B------:R-:W-:Y:S05]  /*31d0*/  BRA `(.L_x_11265) ;  /* 0x00000d2000007947 */ /* 0x000fea0003800000 */
.L_x_11271:
[----:B------:R-:W3:Y:S02]  /*31e0*/  LDG.E.U16 R4, [R4.64] ;  /* 0x0000002404047981 */ /* 0x000ee4000c1e1500 */
[----:B---3--:R0:W3:Y:S01]  /*31f0*/  I2F.F64.S16 R30, R4 ;  /* 0x00000004001e7312 */ /* 0x0080e20000101c00 */
[----:B------:R-:W-:Y:S05]  /*3200*/  BRA `(.L_x_11265) ;  /* 0x00000cf000007947 */ /* 0x000fea0003800000 */
.L_x_11267:
        /* <DEDUP_REMOVED lines=10> */
.L_x_11274:
[----:B------:R-:W3:Y:S02]  /*32b0*/  LDG.E.U16 R0, [R4.64] ;  /* 0x0000002404007981 */ /* 0x000ee4000c1e1500 */
[----:B---3--:R-:W-:-:S05]  /*32c0*/  HADD2.F32 R0, -RZ, R0.H0_H0 ;  /* 0x20000000ff007230 */ /* 0x008fca0000004100 */
[----:B------:R-:W-:-:S04]  /*32d0*/  FMUL.FTZ R0, R0, 1 ;  /* 0x3f80000000007820 */ /* 0x000fc80000410000 */
[----:B------:R0:W3:Y:S01]  /*32e0*/  F2F.F64.F32 R30, R0 ;  /* 0x00000000001e7310 */ /* 0x0000e20000201800 */
[----:B------:R-:W-:Y:S05]  /*32f0*/  BRA `(.L_x_11265) ;  /* 0x00000c0000007947 */ /* 0x000fea0003800000 */
.L_x_11273:
        /* <DEDUP_REMOVED lines=10> */
.L_x_11276:
[----:B------:R-:W3:Y:S02]  /*33a0*/  LDG.E.U16 R4, [R4.64] ;  /* 0x0000002404047981 */ /* 0x000ee4000c1e1500 */
[----:B---3--:R-:W-:-:S05]  /*33b0*/  HADD2.F32 R0, -RZ, R4.H0_H0 ;  /* 0x20000004ff007230 */ /* 0x008fca0000004100 */
[----:B------:R-:W-:-:S04]  /*33c0*/  FMUL.FTZ R0, R0, 1 ;  /* 0x3f80000000007820 */ /* 0x000fc80000410000 */
[----:B------:R0:W3:Y:S01]  /*33d0*/  F2F.F64.F32 R30, R0 ;  /* 0x00000000001e7310 */ /* 0x0000e20000201800 */
[----:B------:R-:W-:Y:S05]  /*33e0*/  BRA `(.L_x_11265) ;  /* 0x00000b1000007947 */ /* 0x000fea0003800000 */
.L_x_11275:
[----:B------:R0:W5:Y:S01]  /*33f0*/  LDG.E.64 R30, [R4.64] ;  /* 0x00000024041e7981 */ /* 0x000162000c1e1b00 */
[----:B------:R-:W-:Y:S05]  /*3400*/  BRA `(.L_x_11265) ;  /* 0x00000af000007947 */ /* 0x000fea0003800000 */
.L_x_11266:
        /* <DEDUP_REMOVED lines=13> */
.L_x_11279:
[----:B------:R0:W5:Y:S01]  /*34e0*/  LDG.E.64 R30, [R4.64] ;  /* 0x00000024041e7981 */ /* 0x000162000c1e1b00 */
[----:B------:R-:W-:Y:S05]  /*34f0*/  BRA `(.L_x_11265) ;  /* 0x00000a0000007947 */ /* 0x000fea0003800000 */
.L_x_11278:
        /* <DEDUP_REMOVED lines=28> */
.L_x_11281:
        /* <DEDUP_REMOVED lines=15> */
.L_x_11280:
[----:B------:R-:W3:Y:S02]  /*37b0*/  LDG.E.U16 R0, [R4.64] ;  /* 0x0000002404007981 */ /* 0x000ee4000c1e1500 */
[----:B---3--:R-:W-:-:S05]  /*37c0*/  PRMT R0, RZ, 0x5410, R0 ;  /* 0x00005410ff007816 */ /* 0x008fca0000000000 */
[----:B------:R-:W-:-:S04]  /*37d0*/  FMUL.FTZ R0, R0, 1 ;  /* 0x3f80000000007820 */ /* 0x000fc80000410000 */
[----:B------:R0:W3:Y:S01]  /*37e0*/  F2F.F64.F32 R30, R0 ;  /* 0x00000000001e7310 */ /* 0x0000e20000201800 */
[----:B------:R-:W-:Y:S05]  /*37f0*/  BRA `(.L_x_11265) ;  /* 0x0000070000007947 */ /* 0x000fea0003800000 */
.L_x_11277:
        /* <DEDUP_REMOVED lines=11> */
.L_x_11284:
        /* <DEDUP_REMOVED lines=21> */
.L_x_11288:
[----:B------:R-:W-:Y:S05]  /*3a00*/  BSYNC B1 ;  /* 0x0000000000017941 */ /* 0x000fea0003800000 */
.L_x_11287:
[----:B------:R-:W-:Y:S01]  /*3a10*/  LEA R5, R0, 0x3b800000, 0x17 ;  /* 0x3b80000000057811 */ /* 0x000fe200078eb8ff */
[----:B------:R-:W-:-:S05]  /*3a20*/  IMAD.SHL.U32 R0, R3, 0x100000, RZ ;  /* 0x0010000003007824 */ /* 0x000fca00078e00ff */
[----:B------:R-:W-:Y:S02]  /*3a30*/  LOP3.LUT R0, R5, R0, R6, 0xfe, !PT ;  /* 0x0000000005007212 */ /* 0x000fe400078efe06 */
.L_x_11286:
[----:B------:R-:W-:Y:S05]  /*3a40*/  BSYNC B0 ;  /* 0x0000000000007941 */ /* 0x000fea0003800000 */
.L_x_11285:
[----:B------:R-:W-:-:S04]  /*3a50*/  FMUL.FTZ R0, R0, 1 ;  /* 0x3f80000000007820 */ /* 0x000fc80000410000 */
[----:B------:R0:W3:Y:S01]  /*3a60*/  F2F.F64.F32 R30, R0 ;  /* 0x00000000001e7310 */ /* 0x0000e20000201800 */
[----:B------:R-:W-:Y:S05]  /*3a70*/  BRA `(.L_x_11265) ;  /* 0x0000048000007947 */ /* 0x000fea0003800000 */
.L_x_11283:
        /* <DEDUP_REMOVED lines=21> */
.L_x_11292:
[----:B------:R-:W-:Y:S05]  /*3bd0*/  BSYNC B1 ;  /* 0x0000000000017941 */ /* 0x000fea0003800000 */
.L_x_11291:
[----:B------:R-:W-:Y:S01]  /*3be0*/  LEA R5, R0, 0x37800000, 0x17 ;  /* 0x3780000000057811 */ /* 0x000fe200078eb8ff */
[----:B------:R-:W-:-:S05]  /*3bf0*/  IMAD.SHL.U32 R0, R3, 0x200000, RZ ;  /* 0x0020000003007824 */ /* 0x000fca00078e00ff */
[----:B------:R-:W-:Y:S02]  /*3c00*/  LOP3.LUT R0, R5, R0, R6, 0xfe, !PT ;  /* 0x0000000005007212 */ /* 0x000fe400078efe06 */
.L_x_11290:
[----:B------:R-:W-:Y:S05]  /*3c10*/  BSYNC B0 ;  /* 0x0000000000007941 */ /* 0x000fea0003800000 */
.L_x_11289:
[----:B------:R-:W-:-:S04]  /*3c20*/  FMUL.FTZ R0, R0, 1 ;  /* 0x3f80000000007820 */ /* 0x000fc80000410000 */
[----:B------:R0:W3:Y:S01]  /*3c30*/  F2F.F64.F32 R30, R0 ;  /* 0x00000000001e7310 */ /* 0x0000e20000201800 */
[----:B------:R-:W-:Y:S05]  /*3c40*/  BRA `(.L_x_11265) ;  /* 0x000002b000007947 */ /* 0x000fea0003800000 */
.L_x_11282:
        /* <DEDUP_REMOVED lines=14> */
.L_x_11296:
[----:B------:R-:W-:Y:S05]  /*3d30*/  BSYNC B0 ;  /* 0x0000000000007941 */ /* 0x000fea0003800000 */
.L_x_11295:
[----:B------:R-:W-:-:S04]  /*3d40*/  FMUL.FTZ R0, R0, 1 ;  /* 0x3f80000000007820 */ /* 0x000fc80000410000 */
[----:B------:R0:W3:Y:S01]  /*3d50*/  F2F.F64.F32 R30, R0 ;  /* 0x00000000001e7310 */ /* 0x0000e20000201800 */
[----:B------:R-:W-:Y:S05]  /*3d60*/  BRA `(.L_x_11265) ;  /* 0x0000019000007947 */ /* 0x000fea0003800000 */
.L_x_11270:
        /* <DEDUP_REMOVED lines=20> */
.L_x_11294:
[----:B------:R-:W3:Y:S02]  /*3eb0*/  LDG.E.64 R30, [R4.64] ;  /* 0x00000024041e7981 */ /* 0x000ee4000c1e1b00 */
[----:B---3--:R-:W0:Y:S01]  /*3ec0*/  I2F.F64.U64 R30, R30 ;  /* 0x0000001e001e7312 */ /* 0x008e220000301800 */
[----:B------:R-:W-:Y:S05]  /*3ed0*/  BRA `(.L_x_11265) ;  /* 0x0000002000007947 */ /* 0x000fea0003800000 */
.L_x_11293:
[----:B------:R-:W3:Y:S02]  /*3ee0*/  LDG.E R4, [R4.64] ;  /* 0x0000002404047981 */ /* 0x000ee4000c1e1900 */
[----:B---3--:R0:W3:Y:S02]  /*3ef0*/  I2F.F64.U32 R30, R4 ;  /* 0x00000004001e7312 */ /* 0x0080e40000201800 */
.L_x_11265:
[----:B------:R-:W-:Y:S05]  /*3f00*/  BSYNC B6 ;  /* 0x0000000000067941 */ /* 0x000fea0003800000 */
.L_x_11264:
[----:B------:R-:W4:Y:S01]  /*3f10*/  S2R R22, SR_TID.X ;  /* 0x0000000000167919 */ /* 0x000f220000002100 */
[----:B------:R-:W-:Y:S01]  /*3f20*/  BSSY B0, `(.L_x_11297) ;  /* 0x0000014000007945 */ /* 0x000fe20003800000 */
[----:B----4-:R-:W-:-:S13]  /*3f30*/  ISETP.GE.AND P0, PT, R22, R19, PT ;  /* 0x000000131600720c */ /* 0x010fda0003f06270 */
[----:B------:R-:W-:Y:S05]  /*3f40*/  @P0 BRA `(.L_x_11298) ;  /* 0x0000011000000947 */ /* 0x000fea0003800000 */
[----:B0----5:R-:W0:Y:S01]  /*3f50*/  MUFU.RCP64H R5, R27 ;  /* 0x0000001b00057308 */ /* 0x021e220000001800 */
[----:B------:R-:W-:-:S04]  /*3f60*/  IADD3 R4, R27, 0x300402, RZ ;  /* 0x003004021b047810 */ /* 0x000fc80007ffe0ff */
[----:B------:R-:W-:Y:S02]  /*3f70*/  FSETP.GEU.AND P1, PT, |R4|, 5.8789094863358348022e-39, PT ;  /* 0x004004020400780b */ /* 0x000fe40003f2e200 */
[----:B0-----:R-:W0:-:S06]  /*3f80*/  DFMA R6, R4, -R26, 1 ;  /* 0x3ff000000406742b */ /* 0x001e0c000000081a */
[----:B0-----:R-:W0:-:S06]  /*3f90*/  DFMA R6, R6, R6, R6 ;  /* 0x000000060606722b */ /* 0x001e0c0000000006 */
[----:B0-----:R-:W0:-:S06]  /*3fa0*/  DFMA R6, R4, R6, R4 ;  /* 0x000000060406722b */ /* 0x001e0c0000000004 */
[----:B0-----:R-:W0:-:S06]  /*3fb0*/  DFMA R8, R6, -R26, 1 ;  /* 0x3ff000000608742b */ /* 0x001e0c000000081a */
[----:B0-----:R0:W4:Y:S01]  /*3fc0*/  DFMA R4, R6, R8, R6 ;  /* 0x000000080604722b */ /* 0x0011220000000006 */
[----:B------:R-:W-:Y:S05]  /*3fd0*/  @P1 BRA `(.L_x_11298) ;  /* 0x0000008000001947 */ /* 0x000fea0003800000 */
[----:B0-----:R-:W-:Y:S01]  /*3fe0*/  LOP3.LUT R8, R27, 0x7fffffff, RZ, 0xc0, !PT ;  /* 0x7fffffff1b087812 */ /* 0x001fe200078ec0ff */
[----:B------:R-:W-:Y:S01]  /*3ff0*/  IMAD.MOV.U32 R6, RZ, RZ, R26 ;  /* 0x000000ffff067224 */ /* 0x000fe200078e001a */
[----:B------:R-:W-:Y:S01]  /*4000*/  MOV R0, 0x4040 ;  /* 0x0000404000007802 */ /* 0x000fe20000000f00 */
[----:B------:R-:W-:Y:S01]  /*4010*/  IMAD.MOV.U32 R7, RZ, RZ, R27 ;  /* 0x000000ffff077224 */ /* 0x000fe200078e001b */
[----:B------:R-:W-:Y:S02]  /*4020*/  IADD3 R8, R8, -0x100000, RZ ;  /* 0xfff0000008087810 */ /* 0x000fe40007ffe0ff */
[----:B-1234-:R-:W-:Y:S05]  /*4030*/  CALL.REL.NOINC `($__internal_19_$__cuda_sm20_dblrcp_rn_slowpath_v3) ;  /* 0x0000474000007944 */ /* 0x01efea0003c00000 */
[----:B-1----:R-:W-:Y:S02]  /*4040*/  IMAD.MOV.U32 R4, RZ, RZ, R12 ;  /* 0x000000ffff047224 */ /* 0x002fe400078e000c */
[----:B------:R-:W-:Y:S02]  /*4050*/  IMAD.MOV.U32 R5, RZ, RZ, R13 ;  /* 0x000000ffff057224 */ /* 0x000fe400078e000d */
.L_x_11298:
[----:B------:R-:W-:Y:S05]  /*4060*/  BSYNC B0 ;  /* 0x0000000000007941 */ /* 0x000fea0003800000 */
.L_x_11297:
[----:B0----5:R-:W-:Y:S01]  /*4070*/  IADD3 R26, R22, 0x80, RZ ;  /* 0x00000080161a7810 */ /* 0x021fe20007ffe0ff */
[----:B------:R-:W-:Y:S03]  /*4080*/  BSSY B0, `(.L_x_11299) ;  /* 0x0000014000007945 */ /* 0x000fe60003800000 */
[----:B------:R-:W-:-:S13]  /*4090*/  ISETP.GE.AND P1, PT, R26, R19, PT ;  /* 0x000000131a00720c */ /* 0x000fda0003f26270 */
[----:B------:R-:W-:Y:S05]  /*40a0*/  @P1 BRA `(.L_x_11300) ;  /* 0x0000011000001947 */ /* 0x000fea0003800000 */
[----:B-1----:R-:W0:Y:S01]  /*40b0*/  MUFU.RCP64H R7, R25 ;  /* 0x0000001900077308 */ /* 0x002e220000001800 */
[----:B------:R-:W-:-:S04]  /*40c0*/  IADD3 R6, R25, 0x300402, RZ ;  /* 0x0030040219067810 */ /* 0x000fc80007ffe0ff */
[----:B------:R-:W-:Y:S02]  /*40d0*/  FSETP.GEU.AND P1, PT, |R6|, 5.8789094863358348022e-39, PT ;  /* 0x004004020600780b */ /* 0x000fe40003f2e200 */
[----:B0-----:R-:W0:-:S06]  /*40e0*/  DFMA R8, R6, -R24, 1 ;  /* 0x3ff000000608742b */ /* 0x001e0c0000000818 */
[----:B0-----:R-:W0:-:S06]  /*40f0*/  DFMA R8, R8, R8, R8 ;  /* 0x000000080808722b */ /* 0x001e0c0000000008 */
[----:B0-----:R-:W0:-:S06]  /*4100*/  DFMA R8, R6, R8, R6 ;  /* 0x000000080608722b */ /* 0x001e0c0000000006 */
[----:B0-----:R-:W0:-:S06]  /*4110*/  DFMA R28, R8, -R24, 1 ;  /* 0x3ff00000081c742b */ /* 0x001e0c0000000818 */
[----:B0-----:R0:W1:Y:S01]  /*4120*/  DFMA R28, R8, R28, R8 ;  /* 0x0000001c081c722b */ /* 0x0010620000000008 */
        /* <DEDUP_REMOVED lines=9> */
.L_x_11300:
[----:B------:R-:W-:Y:S05]  /*41c0*/  BSYNC B0 ;  /* 0x0000000000007941 */ /* 0x000fea0003800000 */
.L_x_11299:
[----:B------:R-:W-:Y:S01]  /*41d0*/  IADD3 R0, R22, 0x100, RZ ;  /* 0x0000010016007810 */ /* 0x000fe20007ffe0ff */
[----:B------:R-:W-:Y:S03]  /*41e0*/  BSSY B0, `(.L_x_11301) ;  /* 0x0000014000007945 */ /* 0x000fe60003800000 */
[----:B------:R-:W-:-:S13]  /*41f0*/  ISETP.GE.AND P1, PT, R0, R19, PT ;  /* 0x000000130000720c */ /* 0x000fda0003f26270 */
[----:B------:R-:W-:Y:S05]  /*4200*/  @P1 BRA `(.L_x_11302) ;  /* 0x0000011000001947 */ /* 0x000fea0003800000 */
[----:B--2---:R-:W2:Y:S01]  /*4210*/  MUFU.RCP64H R7, R17 ;  /* 0x0000001100077308 */ /* 0x004ea20000001800 */
[----:B------:R-:W-:-:S04]  /*4220*/  IADD3 R6, R17, 0x300402, RZ ;  /* 0x0030040211067810 */ /* 0x000fc80007ffe0ff */
[----:B------:R-:W-:Y:S02]  /*4230*/  FSETP.GEU.AND P1, PT, |R6|, 5.8789094863358348022e-39, PT ;  /* 0x004004020600780b */ /* 0x000fe40003f2e200 */
[----:B0-2---:R-:W0:-:S06]  /*4240*/  DFMA R8, R6, -R16, 1 ;  /* 0x3ff000000608742b */ /* 0x005e0c0000000810 */
[----:B0-----:R-:W0:-:S06]  /*4250*/  DFMA R8, R8, R8, R8 ;  /* 0x000000080808722b */ /* 0x001e0c0000000008 */
[----:B0-----:R-:W0:-:S06]  /*4260*/  DFMA R8, R6, R8, R6 ;  /* 0x000000080608722b */ /* 0x001e0c0000000006 */
[----:B01----:R-:W0:-:S06]  /*4270*/  DFMA R24, R8, -R16, 1 ;  /* 0x3ff000000818742b */ /* 0x003e0c0000000810 */
[----:B0-----:R0:W1:Y:S01]  /*4280*/  DFMA R24, R8, R24, R8 ;  /* 0x000000180818722b */ /* 0x0010620000000008 */
[----:B------:R-:W-:Y:S05]  /*4290*/  @P1 BRA `(.L_x_11302) ;  /* 0x0000008000001947 */ /* 0x000fea0003800000 */
[----:B0-----:R-:W-:Y:S01]  /*42a0*/  LOP3.LUT R8, R17, 0x7fffffff, RZ, 0xc0, !PT ;  /* 0x7fffffff11087812 */ /* 0x001fe200078ec0ff */
[----:B------:R-:W-:Y:S01]  /*42b0*/  IMAD.MOV.U32 R6, RZ, RZ, R16 ;  /* 0x000000ffff067224 */ /* 0x000fe200078e0010 */
[----:B------:R-:W-:Y:S01]  /*42c0*/  MOV R0, 0x4300 ;  /* 0x0000430000007802 */ /* 0x000fe20000000f00 */
[----:B------:R-:W-:Y:S01]  /*42d0*/  IMAD.MOV.U32 R7, RZ, RZ, R17 ;  /* 0x000000ffff077224 */ /* 0x000fe200078e0011 */
[----:B------:R-:W-:Y:S02]  /*42e0*/  IADD3 R8, R8, -0x100000, RZ ;  /* 0xfff0000008087810 */ /* 0x000fe40007ffe0ff */
[----:B-1-34-:R-:W-:Y:S05]  /*42f0*/  CALL.REL.NOINC `($__internal_19_$__cuda_sm20_dblrcp_rn_slowpath_v3) ;  /* 0x0000448000007944 */ /* 0x01afea0003c00000 */
[----:B-1----:R-:W-:Y:S02]  /*4300*/  IMAD.MOV.U32 R24, RZ, RZ, R12 ;  /* 0x000000ffff187224 */ /* 0x002fe400078e000c */
[----:B------:R-:W-:Y:S02]  /*4310*/  IMAD.MOV.U32 R25, RZ, RZ, R13 ;  /* 0x000000ffff197224 */ /* 0x000fe400078e000d */
.L_x_11302:
[----:B------:R-:W-:Y:S05]  /*4320*/  BSYNC B0 ;  /* 0x0000000000007941 */ /* 0x000fea0003800000 */
.L_x_11301:
[----:B------:R-:W-:Y:S01]  /*4330*/  IADD3 R0, R22, 0x180, RZ ;  /* 0x0000018016007810 */ /* 0x000fe20007ffe0ff */
[----:B------:R-:W-:Y:S03]  /*4340*/  BSSY B0, `(.L_x_11303) ;  /* 0x0000014000007945 */ /* 0x000fe60003800000 */
[----:B------:R-:W-:-:S13]  /*4350*/  ISETP.GE.AND P1, PT, R0, R19, PT ;  /* 0x000000130000720c */ /* 0x000fda0003f26270 */
[----:B------:R-:W-:Y:S05]  /*4360*/  @P1 BRA `(.L_x_11304) ;  /* 0x0000011000001947 */ /* 0x000fea0003800000 */
[----:B---3--:R-:W3:Y:S01]  /*4370*/  MUFU.RCP64H R7, R31 ;  /* 0x0000001f00077308 */ /* 0x008ee20000001800 */
[----:B------:R-:W-:-:S04]  /*4380*/  IADD3 R6, R31, 0x300402, RZ ;  /* 0x003004021f067810 */ /* 0x000fc80007ffe0ff */
[----:B------:R-:W-:Y:S02]  /*4390*/  FSETP.GEU.AND P1, PT, |R6|, 5.8789094863358348022e-39, PT ;  /* 0x004004020600780b */ /* 0x000fe40003f2e200 */
[----:B0--3--:R-:W0:-:S06]  /*43a0*/  DFMA R8, R6, -R30, 1 ;  /* 0x3ff000000608742b */ /* 0x009e0c000000081e */
[----:B0-----:R-:W0:-:S06]  /*43b0*/  DFMA R8, R8, R8, R8 ;  /* 0x000000080808722b */ /* 0x001e0c0000000008 */
[----:B0-----:R-:W0:-:S06]  /*43c0*/  DFMA R8, R6, R8, R6 ;  /* 0x000000080608722b */ /* 0x001e0c0000000006 */
[----:B0-2---:R-:W0:-:S06]  /*43d0*/  DFMA R16, R8, -R30, 1 ;  /* 0x3ff000000810742b */ /* 0x005e0c000000081e */
[----:B0-----:R0:W2:Y:S01]  /*43e0*/  DFMA R16, R8, R16, R8 ;  /* 0x000000100810722b */ /* 0x0010a20000000008 */
        /* <DEDUP_REMOVED lines=9> */
.L_x_11304:
[----:B------:R-:W-:Y:S05]  /*4480*/  BSYNC B0 ;  /* 0x0000000000007941 */ /* 0x000fea0003800000 */
.L_x_11303:
[----:B------:R-:W0:Y:S01]  /*4490*/  LDC.U8 R18, c[0x0][0x184] ;  /* 0x00006100ff127b82 */ /* 0x000e220000000000 */
[----:B------:R-:W-:Y:S01]  /*44a0*/  BSSY B6, `(.L_x_11305) ;  /* 0x000011b000067945 */ /* 0x000fe20003800000 */
[----:B------:R-:W-:Y:S05]  /*44b0*/  @P0 BRA `(.L_x_11306) ;  /* 0x0000119000000947 */ /* 0x000fea0003800000 */
[----:B------:R-:W5:Y:S02]  /*44c0*/  S2R R3, SR_TID.X ;  /* 0x0000000000037919 */ /* 0x000f640000002100 */
[----:B-----5:R-:W-:Y:S01]  /*44d0*/  IMAD R0, R2, 0x200, R3 ;  /* 0x0000020002007824 */ /* 0x020fe200078e0203 */
        /* <DEDUP_REMOVED lines=15> */
[----:B----4-:R-:W0:Y:S01]  /*45d0*/  F2I.F64.TRUNC R5, R4 ;  /* 0x0000000400057311 */ /* 0x010e22000030d100 */
[----:B------:R-:W-:Y:S01]  /*45e0*/  IMAD.MOV.U32 R22, RZ, RZ, R26 ;  /* 0x000000ffff167224 */ /* 0x000fe200078e001a */
[----:B0-----:R0:W-:Y:S01]  /*45f0*/  STG.E.U8 [R8.64], R5 ;  /* 0x0000000508007986 */ /* 0x0011e2000c101124 */
[----:B------:R-:W-:Y:S05]  /*4600*/  BRA `(.L_x_11306) ;  /* 0x0000104000007947 */ /* 0x000fea0003800000 */
.L_x_11310:
[----:B----4-:R-:W0:Y:S01]  /*4610*/  F2I.S64.F64.TRUNC R4, R4 ;  /* 0x0000000400047311 */ /* 0x010e22000030d900 */
[----:B------:R-:W-:Y:S02]  /*4620*/  IMAD.MOV.U32 R22, RZ, RZ, R26 ;  /* 0x000000ffff167224 */ /* 0x000fe400078e001a */
[----:B0-----:R-:W-:-:S05]  /*4630*/  IMAD.MOV.U32 R3, RZ, RZ, R4 ;  /* 0x000000ffff037224 */ /* 0x001fca00078e0004 */
[----:B------:R0:W-:Y:S01]  /*4640*/  STG.E.U8 [R8.64], R3 ;  /* 0x0000000308007986 */ /* 0x0001e2000c101124 */
[----:B------:R-:W-:Y:S05]  /*4650*/  BRA `(.L_x_11306) ;  /* 0x00000ff000007947 */ /* 0x000fea0003800000 */
.L_x_11309:
[----:B------:R-:W-:-:S13]  /*4660*/  ISETP.NE.AND P0, PT, R0, 0x2, PT ;  /* 0x000000020000780c */ /* 0x000fda0003f05270 */
[----:B------:R-:W-:Y:S05]  /*4670*/  @!P0 BRA `(.L_x_11312) ;  /* 0x000000c000008947 */ /* 0x000fea0003800000 */
[----:B------:R-:W-:-:S13]  /*4680*/  ISETP.NE.AND P0, PT, R0, 0x3, PT ;  /* 0x000000030000780c */ /* 0x000fda0003f05270 */
[----:B------:R-:W-:Y:S05]  /*4690*/  @!P0 BRA `(.L_x_11313) ;  /* 0x0000006000008947 */ /* 0x000fea0003800000 */
[----:B------:R-:W-:-:S13]  /*46a0*/  ISETP.NE.AND P0, PT, R0, 0x4, PT ;  /* 0x000000040000780c */ /* 0x000fda0003f05270 */
[----:B------:R-:W-:Y:S05]  /*46b0*/  @P0 BRA `(.L_x_11311) ;  /* 0x00000dd000000947 */ /* 0x000fea0003800000 */
[----:B----4-:R-:W0:Y:S01]  /*46c0*/  F2I.S64.F64.TRUNC R4, R4 ;  /* 0x0000000400047311 */ /* 0x010e22000030d900 */
[----:B------:R-:W-:Y:S01]  /*46d0*/  IMAD.MOV.U32 R22, RZ, RZ, R26 ;  /* 0x000000ffff167224 */ /* 0x000fe200078e001a */
[----:B0-----:R0:W-:Y:S01]  /*46e0*/  STG.E.64 [R8.64], R4 ;  /* 0x0000000408007986 */ /* 0x0011e2000c101b24 */
[----:B------:R-:W-:Y:S05]  /*46f0*/  BRA `(.L_x_11306) ;  /* 0x00000f5000007947 */ /* 0x000fea0003800000 */
.L_x_11313:
[----:B----4-:R-:W0:Y:S01]  /*4700*/  F2I.F64.TRUNC R5, R4 ;  /* 0x0000000400057311 */ /* 0x010e22000030d100 */
[----:B------:R-:W-:Y:S01]  /*4710*/  IMAD.MOV.U32 R22, RZ, RZ, R26 ;  /* 0x000000ffff167224 */ /* 0x000fe200078e001a */
[----:B0-----:R0:W-:Y:S01]  /*4720*/  STG.E [R8.64], R5 ;  /* 0x0000000508007986 */ /* 0x0011e2000c101924 */
[----:B------:R-:W-:Y:S05]  /*4730*/  BRA `(.L_x_11306) ;  /* 0x00000f1000007947 */ /* 0x000fea0003800000 */
.L_x_11312:
[----:B----4-:R-:W0:Y:S01]  /*4740*/  F2I.F64.TRUNC R5, R4 ;  /* 0x0000000400057311 */ /* 0x010e22000030d100 */
[----:B------:R-:W-:Y:S01]  /*4750*/  IMAD.MOV.U32 R22, RZ, RZ, R26 ;  /* 0x000000ffff167224 */ /* 0x000fe200078e001a */
[----:B0-----:R0:W-:Y:S01]  /*4760*/  STG.E.U16 [R8.64], R5 ;  /* 0x0000000508007986 */ /* 0x0011e2000c101524 */
[----:B------:R-:W-:Y:S05]  /*4770*/  BRA `(.L_x_11306) ;  /* 0x00000ed000007947 */ /* 0x000fea0003800000 */
.L_x_11308:
[----:B------:R-:W-:-:S13]  /*4780*/  ISETP.GT.AND P0, PT, R0, 0x6, PT ;  /* 0x000000060000780c */ /* 0x000fda0003f04270 */
[----:B------:R-:W-:Y:S05]  /*4790*/  @P0 BRA `(.L_x_11314) ;  /* 0x0000011000000947 */ /* 0x000fea0003800000 */
[----:B------:R-:W-:-:S13]  /*47a0*/  ISETP.NE.AND P0, PT, R0, 0x5, PT ;  /* 0x000000050000780c */ /* 0x000fda0003f05270 */
[----:B------:R-:W-:Y:S05]  /*47b0*/  @!P0 BRA `(.L_x_11315) ;  /* 0x0000008000008947 */ /* 0x000fea0003800000 */
[----:B------:R-:W-:-:S13]  /*47c0*/  ISETP.NE.AND P0, PT, R0, 0x6, PT ;  /* 0x000000060000780c */ /* 0x000fda0003f05270 */
[----:B------:R-:W-:Y:S05]  /*47d0*/  @P0 BRA `(.L_x_11311) ;  /* 0x00000cb000000947 */ /* 0x000fea0003800000 */
[----:B----4-:R-:W0:Y:S01]  /*47e0*/  F2F.F32.F64 R3, R4 ;  /* 0x0000000400037310 */ /* 0x010e220000301000 */
[----:B------:R-:W0:Y:S01]  /*47f0*/  DSETP.GEU.AND P0, PT, |R4|, c[0x2][0x0], PT ;  /* 0x008000000400762a */ /* 0x000e220003f0e200 */
[----:B------:R-:W-:-:S13]  /*4800*/  IMAD.MOV.U32 R22, RZ, RZ, R26 ;  /* 0x000000ffff167224 */ /* 0x000fda00078e001a */
[----:B0-----:R-:W-:-:S05]  /*4810*/  @!P0 FMUL R3, R3, 1.175494350822287508e-38 ;  /* 0x0080000003038820 */ /* 0x001fca0000400000 */
[----:B------:R0:W-:Y:S01]  /*4820*/  STG.E [R8.64], R3 ;  /* 0x0000000308007986 */ /* 0x0001e2000c101924 */
[----:B------:R-:W-:Y:S05]  /*4830*/  BRA `(.L_x_11306) ;  /* 0x00000e1000007947 */ /* 0x000fea0003800000 */
.L_x_11315:
[----:B----4-:R-:W0:Y:S01]  /*4840*/  F2F.F32.F64 R0, R4 ;  /* 0x0000000400007310 */ /* 0x010e220000301000 */
[----:B------:R-:W0:Y:S01]  /*4850*/  DSETP.GEU.AND P0, PT, |R4|, c[0x2][0x0], PT ;  /* 0x008000000400762a */ /* 0x000e220003f0e200 */
[----:B------:R-:W-:-:S13]  /*4860*/  IMAD.MOV.U32 R22, RZ, RZ, R26 ;  /* 0x000000ffff167224 */ /* 0x000fda00078e001a */
[----:B0-----:R-:W-:-:S05]  /*4870*/  @!P0 FMUL R0, R0, 1.175494350822287508e-38 ;  /* 0x0080000000008820 */ /* 0x001fca0000400000 */
[----:B------:R-:W-:-:S05]  /*4880*/  F2FP.PACK_AB R0, RZ, R0 ;  /* 0x00000000ff00723e */ /* 0x000fca00000000ff */
[----:B------:R0:W-:Y:S01]  /*4890*/  STG.E.U16 [R8.64], R0 ;  /* 0x0000000008007986 */ /* 0x0001e2000c101524 */
[----:B------:R-:W-:Y:S05]  /*48a0*/  BRA `(.L_x_11306) ;  /* 0x00000da000007947 */ /* 0x000fea0003800000 */
.L_x_11314:
        /* <DEDUP_REMOVED lines=8> */
[----:B------:R-:W-:Y:S02]  /*4930*/  IMAD.MOV.U32 R7, RZ, RZ, RZ ;  /* 0x000000ffff077224 */ /* 0x000fe400078e00ff */
[----:B------:R-:W-:-:S11]  /*4940*/  IMAD.MOV.U32 R22, RZ, RZ, R26 ;  /* 0x000000ffff167224 */ /* 0x000fd600078e001a */
[----:B0-----:R-:W-:-:S05]  /*4950*/  @!P0 FMUL R6, R6, 1.175494350822287508e-38 ;  /* 0x0080000006068820 */ /* 0x001fca0000400000 */
[----:B------:R0:W-:Y:S01]  /*4960*/  STG.E.64 [R8.64], R6 ;  /* 0x0000000608007986 */ /* 0x0001e2000c101b24 */
[----:B------:R-:W-:Y:S05]  /*4970*/  BRA `(.L_x_11306) ;  /* 0x00000cd000007947 */ /* 0x000fea0003800000 */
.L_x_11317:
[----:B----4-:R-:W0:Y:S01]  /*4980*/  F2F.F32.F64 R0, R4 ;  /* 0x0000000400007310 */ /* 0x010e220000301000 */
[----:B------:R-:W0:Y:S01]  /*4990*/  DSETP.GEU.AND P0, PT, |R4|, c[0x2][0x0], PT ;  /* 0x008000000400762a */ /* 0x000e220003f0e200 */
[----:B------:R-:W-:-:S13]  /*49a0*/  IMAD.MOV.U32 R22, RZ, RZ, R26 ;  /* 0x000000ffff167224 */ /* 0x000fda00078e001a */
[----:B0-----:R-:W-:-:S05]  /*49b0*/  @!P0 FMUL R0, R0, 1.175494350822287508e-38 ;  /* 0x0080000000008820 */ /* 0x001fca0000400000 */
[----:B------:R-:W-:-:S04]  /*49c0*/  F2FP.PACK_AB R3, RZ, R0 ;  /* 0x00000000ff03723e */ /* 0x000fc800000000ff */
[----:B------:R-:W-:-:S05]  /*49d0*/  PRMT R3, R3, 0x5410, RZ ;  /* 0x0000541003037816 */ /* 0x000fca00000000ff */
[----:B------:R0:W-:Y:S01]  /*49e0*/  STG.E [R8.64], R3 ;  /* 0x0000000308007986 */ /* 0x0001e2000c101924 */
[----:B------:R-:W-:Y:S05]  /*49f0*/  BRA `(.L_x_11306) ;  /* 0x00000c5000007947 */ /* 0x000fea0003800000 */
.L_x_11316:
[----:B----4-:R0:W-:Y:S01]  /*4a00*/  STG.E.64 [R8.64], R4 ;  /* 0x0000000408007986 */ /* 0x0101e2000c101b24 */
[----:B------:R-:W-:Y:S01]  /*4a10*/  IMAD.MOV.U32 R22, RZ, RZ, R26 ;  /* 0x000000ffff167224 */ /* 0x000fe200078e001a */
[----:B------:R-:W-:Y:S05]  /*4a20*/  BRA `(.L_x_11306) ;  /* 0x00000c2000007947 */ /* 0x000fea0003800000 */
.L_x_11307:
        /* <DEDUP_REMOVED lines=8> */
[----:B----4-:R-:W0:Y:S01]  /*4ab0*/  DSETP.NEU.AND P0, PT, R4, RZ, PT ;  /* 0x000000ff0400722a */ /* 0x010e220003f0d000 */
[----:B------:R-:W-:-:S05]  /*4ac0*/  IMAD.MOV.U32 R22, RZ, RZ, R26 ;  /* 0x000000ffff167224 */ /* 0x000fca00078e001a */
[----:B0-----:R-:W-:-:S05]  /*4ad0*/  SEL R3, RZ, 0x1, !P0 ;  /* 0x00000001ff037807 */ /* 0x001fca0004000000 */
[----:B------:R0:W-:Y:S01]  /*4ae0*/  STG.E.U8 [R8.64], R3 ;  /* 0x0000000308007986 */ /* 0x0001e2000c101124 */
[----:B------:R-:W-:Y:S05]  /*4af0*/  BRA `(.L_x_11306) ;  /* 0x00000b5000007947 */ /* 0x000fea0003800000 */
.L_x_11320:
[----:B------:R-:W-:Y:S01]  /*4b00*/  CS2R R6, SRZ ;  /* 0x0000000000067805 */ /* 0x000fe2000001ff00 */
[----:B------:R-:W-:-:S04]  /*4b10*/  IMAD.MOV.U32 R22, RZ, RZ, R26 ;  /* 0x000000ffff167224 */ /* 0x000fc800078e001a */
[----:B----4-:R0:W-:Y:S01]  /*4b20*/  STG.E.128 [R8.64], R4 ;  /* 0x0000000408007986 */ /* 0x0101e2000c101d24 */
[----:B------:R-:W-:Y:S05]  /*4b30*/  BRA `(.L_x_11306) ;  /* 0x00000b1000007947 */ /* 0x000fea0003800000 */
.L_x_11319:
        /* <DEDUP_REMOVED lines=23> */
.L_x_11324:
[----:B------:R-:W-:Y:S05]  /*4cb0*/  BSYNC B0 ;  /* 0x0000000000007941 */ /* 0x000fea0003800000 */
.L_x_11323:
[----:B------:R-:W-:Y:S01]  /*4cc0*/  LOP3.LUT R7, R0, R7, RZ, 0xfc, !PT ;  /* 0x0000000700077212 */ /* 0x000fe200078efcff */
[----:B------:R-:W-:-:S04]  /*4cd0*/  IMAD.MOV.U32 R22, RZ, RZ, R26 ;  /* 0x000000ffff167224 */ /* 0x000fc800078e001a */
[----:B------:R0:W-:Y:S01]  /*4ce0*/  STG.E.U8 [R8.64], R7 ;  /* 0x0000000708007986 */ /* 0x0001e2000c101124 */
[----:B------:R-:W-:Y:S05]  /*4cf0*/  BRA `(.L_x_11306) ;  /* 0x0000095000007947 */ /* 0x000fea0003800000 */
.L_x_11322:
        /* <DEDUP_REMOVED lines=15> */
.L_x_11326:
[----:B------:R-:W-:Y:S01]  /*4df0*/  IMAD.MOV.U32 R0, RZ, RZ, 0x7f ;  /* 0x0000007fff007424 */ /* 0x000fe200078e00ff */
[----:B------:R-:W-:-:S04]  /*4e00*/  ISETP.GT.U32.AND P0, PT, R3, 0x7f800000, PT ;  /* 0x7f8000000300780c */ /* 0x000fc80003f04070 */
[----:B------:R-:W-:-:S04]  /*4e10*/  SEL R0, R0, 0x7c, P0 ;  /* 0x0000007c00007807 */ /* 0x000fc80000000000 */
.L_x_11327:
[----:B------:R-:W-:Y:S05]  /*4e20*/  BSYNC B0 ;  /* 0x0000000000007941 */ /* 0x000fea0003800000 */
.L_x_11325:
[----:B------:R-:W-:Y:S01]  /*4e30*/  LOP3.LUT R3, R7, 0x80000000, RZ, 0xc0, !PT ;  /* 0x8000000007037812 */ /* 0x000fe200078ec0ff */
[----:B------:R-:W-:-:S03]  /*4e40*/  IMAD.MOV.U32 R22, RZ, RZ, R26 ;  /* 0x000000ffff167224 */ /* 0x000fc600078e001a */
[----:B------:R-:W-:-:S04]  /*4e50*/  SHF.R.U32.HI R3, RZ, 0x18, R3 ;  /* 0x00000018ff037819 */ /* 0x000fc80000011603 */
[----:B------:R-:W-:-:S05]  /*4e60*/  LOP3.LUT R3, R0, R3, RZ, 0xfc, !PT ;  /* 0x0000000300037212 */ /* 0x000fca00078efcff */
[----:B------:R0:W-:Y:S01]  /*4e70*/  STG.E.U8 [R8.64], R3 ;  /* 0x0000000308007986 */ /* 0x0001e2000c101124 */
[----:B------:R-:W-:Y:S05]  /*4e80*/  BRA `(.L_x_11306) ;  /* 0x000007c000007947 */ /* 0x000fea0003800000 */
.L_x_11321:
[----:B----4-:R-:W0:Y:S01]  /*4e90*/  F2F.F32.F64 R0, R4 ;  /* 0x0000000400007310 */ /* 0x010e220000301000 */
[----:B------:R-:W0:Y:S01]  /*4ea0*/  DSETP.GEU.AND P0, PT, |R4|, c[0x2][0x0], PT ;  /* 0x008000000400762a */ /* 0x000e220003f0e200 */
[----:B------:R-:W-:-:S13]  /*4eb0*/  IMAD.MOV.U32 R22, RZ, RZ, R26 ;  /* 0x000000ffff167224 */ /* 0x000fda00078e001a */
[----:B0-----:R-:W-:-:S05]  /*4ec0*/  @!P0 FMUL R0, R0, 1.175494350822287508e-38 ;  /* 0x0080000000008820 */ /* 0x001fca0000400000 */
[----:B------:R-:W-:-:S05]  /*4ed0*/  F2FP.BF16.PACK_AB R0, RZ, R0 ;  /* 0x00000000ff00723e */ /* 0x000fca00000010ff */
[----:B------:R0:W-:Y:S01]  /*4ee0*/  STG.E.U16 [R8.64], R0 ;  /* 0x0000000008007986 */ /* 0x0001e2000c101524 */
[----:B------:R-:W-:Y:S05]  /*4ef0*/  BRA `(.L_x_11306) ;  /* 0x0000075000007947 */ /* 0x000fea0003800000 */
.L_x_11318:
        /* <DEDUP_REMOVED lines=8> */
[----:B----4-:R-:W0:Y:S01]  /*4f80*/  F2I.U32.F64.TRUNC R5, R4 ;  /* 0x0000000400057311 */ /* 0x010e22000030d000 */
[----:B------:R-:W-:Y:S01]  /*4f90*/  IMAD.MOV.U32 R22, RZ, RZ, R26 ;  /* 0x000000ffff167224 */ /* 0x000fe200078e001a */
[----:B0-----:R0:W-:Y:S01]  /*4fa0*/  STG.E.U16 [R8.64], R5 ;  /* 0x0000000508007986 */ /* 0x0011e2000c101524 */
[----:B------:R-:W-:Y:S05]  /*4fb0*/  BRA `(.L_x_11306) ;  /* 0x0000069000007947 */ /* 0x000fea0003800000 */
.L_x_11330:
        /* <DEDUP_REMOVED lines=19> */
.L_x_11333:
[----:B------:R-:W-:-:S04]  /*50f0*/  LOP3.LUT R0, R7, 0x80000000, RZ, 0xc0, !PT ;  /* 0x8000000007007812 */ /* 0x000fc800078ec0ff */
[----:B------:R-:W-:-:S04]  /*5100*/  SHF.R.U32.HI R0, RZ, 0x18, R0 ;  /* 0x00000018ff007819 */ /* 0x000fc80000011600 */
[----:B------:R-:W-:Y:S02]  /*5110*/  LOP3.LUT R0, R3, R0, RZ, 0xfc, !PT ;  /* 0x0000000003007212 */ /* 0x000fe400078efcff */
.L_x_11332:
[----:B------:R-:W-:Y:S05]  /*5120*/  BSYNC B0 ;  /* 0x0000000000007941 */ /* 0x000fea0003800000 */
.L_x_11331:
[----:B------:R0:W-:Y:S01]  /*5130*/  STG.E.U8 [R8.64], R0 ;  /* 0x0000000008007986 */ /* 0x0001e2000c101124 */
[----:B------:R-:W-:Y:S01]  /*5140*/  IMAD.MOV.U32 R22, RZ, RZ, R26 ;  /* 0x000000ffff167224 */ /* 0x000fe200078e001a */
[----:B------:R-:W-:Y:S05]  /*5150*/  BRA `(.L_x_11306) ;  /* 0x000004f000007947 */ /* 0x000fea0003800000 */
.L_x_11329:
        /* <DEDUP_REMOVED lines=19> */
.L_x_11336:
[----:B------:R-:W-:-:S04]  /*5290*/  LOP3.LUT R0, R7, 0x80000000, RZ, 0xc0, !PT ;  /* 0x8000000007007812 */ /* 0x000fc800078ec0ff */
[----:B------:R-:W-:-:S04]  /*52a0*/  SHF.R.U32.HI R0, RZ, 0x18, R0 ;  /* 0x00000018ff007819 */ /* 0x000fc80000011600 */
[----:B------:R-:W-:Y:S02]  /*52b0*/  LOP3.LUT R0, R3, R0, RZ, 0xfc, !PT ;  /* 0x0000000003007212 */ /* 0x000fe400078efcff */
.L_x_11335:
[----:B------:R-:W-:Y:S05]  /*52c0*/  BSYNC B0 ;  /* 0x0000000000007941 */ /* 0x000fea0003800000 */
.L_x_11334:
[----:B------:R0:W-:Y:S01]  /*52d0*/  STG.E.U8 [R8.64], R0 ;  /* 0x0000000008007986 */ /* 0x0001e2000c101124 */
[----:B------:R-:W-:Y:S01]  /*52e0*/  IMAD.MOV.U32 R22, RZ, RZ, R26 ;  /* 0x000000ffff167224 */ /* 0x000fe200078e001a */
[----:B------:R-:W-:Y:S05]  /*52f0*/  BRA `(.L_x_11306) ;  /* 0x0000035000007947 */ /* 0x000fea0003800000 */
.L_x_11328:
        /* <DEDUP_REMOVED lines=25> */
.L_x_11311:
[----:B------:R-:W-:Y:S01]  /*5490*/  MOV R14, 0x0 ;  /* 0x00000000000e7802 */ /* 0x000fe20000000f00 */
[----:B----4-:R-:W-:Y:S02]  /*54a0*/  IMAD.MOV.U32 R4, RZ, RZ, c[0x4][0x148] ;  /* 0x01005200ff047624 */ /* 0x010fe400078e00ff */
        /* <DEDUP_REMOVED lines=19> */
.L_x_11338:
[----:B----4-:R-:W0:Y:S01]  /*55e0*/  F2I.U64.F64.TRUNC R4, R4 ;  /* 0x0000000400047311 */ /* 0x010e22000030d800 */
[----:B------:R-:W-:Y:S01]  /*55f0*/  IMAD.MOV.U32 R22, RZ, RZ, R26 ;  /* 0x000000ffff167224 */ /* 0x000fe200078e001a */
[----:B0-----:R0:W-:Y:S01]  /*5600*/  STG.E.64 [R8.64], R4 ;  /* 0x0000000408007986 */ /* 0x0011e2000c101b24 */
[----:B------:R-:W-:Y:S05]  /*5610*/  BRA `(.L_x_11306) ;  /* 0x0000003000007947 */ /* 0x000fea0003800000 */
.L_x_11337:
[----:B----4-:R-:W0:Y:S01]  /*5620*/  F2I.U32.F64.TRUNC R5, R4 ;  /* 0x0000000400057311 */ /* 0x010e22000030d000 */
[----:B------:R-:W-:Y:S01]  /*5630*/  IMAD.MOV.U32 R22, RZ, RZ, R26 ;  /* 0x000000ffff167224 */ /* 0x000fe200078e001a */
[----:B0-----:R0:W-:Y:S06]  /*5640*/  STG.E [R8.64], R5 ;  /* 0x0000000508007986 */ /* 0x0011ec000c101924 */
.L_x_11306:
[----:B------:R-:W-:Y:S05]  /*5650*/  BSYNC B6 ;  /* 0x0000000000067941 */ /* 0x000fea0003800000 */
.L_x_11305:
[----:B------:R-:W-:Y:S01]  /*5660*/  ISETP.GE.AND P0, PT, R22, R19, PT ;  /* 0x000000131600720c */ /* 0x000fe20003f06270 */
[----:B------:R-:W-:-:S12]  /*5670*/  BSSY B6, `(.L_x_11339) ;  /* 0x000020a000067945 */ /* 0x000fd80003800000 */
[----:B------:R-:W-:Y:S05]  /*5680*/  @P0 BRA `(.L_x_11340) ;  /* 0x0000208000000947 */ /* 0x000fea0003800000 */
[----:B0-----:R-:W-:Y:S01]  /*5690*/  IMAD R0, R2, 0x200, R22 ;  /* 0x0000020002007824 */ /* 0x001fe200078e0216 */
[----:B------:R-:W-:-:S03]  /*56a0*/  PRMT R3, R18, 0x9910, RZ ;  /* 0x0000991012037816 */ /* 0x000fc600000000ff */
[----:B----4-:R-:W-:Y:S02]  /*56b0*/  IMAD R4, R0, c[0x0][0x188], RZ ;  /* 0x0000620000047a24 */ /* 0x010fe400078e02ff */
        /* <DEDUP_REMOVED lines=16> */
.L_x_11344:
[----:B-1----:R-:W0:Y:S02]  /*57c0*/  F2I.S64.F64.TRUNC R28, R28 ;  /* 0x0000001c001c7311 */ /* 0x002e24000030d900 */
[----:B0-----:R-:W-:-:S05]  /*57d0*/  IMAD.MOV.U32 R3, RZ, RZ, R28 ;  /* 0x000000ffff037224 */ /* 0x001fca00078e001c */
[----:B------:R0:W-:Y:S01]  /*57e0*/  STG.E.U8 [R4.64], R3 ;  /* 0x0000000304007986 */ /* 0x0001e2000c101124 */
[----:B------:R-:W-:Y:S05]  /*57f0*/  BRA `(.L_x_11346) ;  /* 0x00000eb000007947 */ /* 0x000fea0003800000 */
.L_x_11343:
        /* <DEDUP_REMOVED lines=9> */
.L_x_11348:
[----:B-1----:R-:W0:Y:S02]  /*5890*/  F2I.F64.TRUNC R29, R28 ;  /* 0x0000001c001d7311 */ /* 0x002e24000030d100 */
[----:B0-----:R0:W-:Y:S01]  /*58a0*/  STG.E [R4.64], R29 ;  /* 0x0000001d04007986 */ /* 0x0011e2000c101924 */
[----:B------:R-:W-:Y:S05]  /*58b0*/  BRA `(.L_x_11346) ;  /* 0x00000df000007947 */ /* 0x000fea0003800000 */
.L_x_11347:
[----:B-1----:R-:W0:Y:S02]  /*58c0*/  F2I.F64.TRUNC R29, R28 ;  /* 0x0000001c001d7311 */ /* 0x002e24000030d100 */
[----:B0-----:R0:W-:Y:S01]  /*58d0*/  STG.E.U16 [R4.64], R29 ;  /* 0x0000001d04007986 */ /* 0x0011e2000c101524 */
[----:B------:R-:W-:Y:S05]  /*58e0*/  BRA `(.L_x_11346) ;  /* 0x00000dc000007947 */ /* 0x000fea0003800000 */
.L_x_11342:
        /* <DEDUP_REMOVED lines=11> */
.L_x_11350:
[----:B-1----:R-:W0:Y:S01]  /*59a0*/  F2F.F32.F64 R0, R28 ;  /* 0x0000001c00007310 */ /* 0x002e220000301000 */
[----:B------:R-:W0:-:S14]  /*59b0*/  DSETP.GEU.AND P0, PT, |R28|, c[0x2][0x0], PT ;  /* 0x008000001c00762a */ /* 0x000e1c0003f0e200 */
[----:B0-----:R-:W-:-:S05]  /*59c0*/  @!P0 FMUL R0, R0, 1.175494350822287508e-38 ;  /* 0x0080000000008820 */ /* 0x001fca0000400000 */
[----:B------:R-:W-:-:S05]  /*59d0*/  F2FP.PACK_AB R0, RZ, R0 ;  /* 0x00000000ff00723e */ /* 0x000fca00000000ff */
[----:B------:R0:W-:Y:S01]  /*59e0*/  STG.E.U16 [R4.64], R0 ;  /* 0x0000000004007986 */ /* 0x0001e2000c101524 */
[----:B------:R-:W-:Y:S05]  /*59f0*/  BRA `(.L_x_11346) ;  /* 0x00000cb000007947 */ /* 0x000fea0003800000 */
.L_x_11349:
        /* <DEDUP_REMOVED lines=12> */
.L_x_11352:
[----:B-1----:R-:W0:Y:S01]  /*5ac0*/  F2F.F32.F64 R0, R28 ;  /* 0x0000001c00007310 */ /* 0x002e220000301000 */
[----:B------:R-:W0:-:S14]  /*5ad0*/  DSETP.GEU.AND P0, PT, |R28|, c[0x2][0x0], PT ;  /* 0x008000001c00762a */ /* 0x000e1c0003f0e200 */
[----:B0-----:R-:W-:-:S05]  /*5ae0*/  @!P0 FMUL R0, R0, 1.175494350822287508e-38 ;  /* 0x0080000000008820 */ /* 0x001fca0000400000 */
[----:B------:R-:W-:-:S04]  /*5af0*/  F2FP.PACK_AB R3, RZ, R0 ;  /* 0x00000000ff03723e */ /* 0x000fc800000000ff */
[----:B------:R-:W-:-:S05]  /*5b00*/  PRMT R3, R3, 0x5410, RZ ;  /* 0x0000541003037816 */ /* 0x000fca00000000ff */
[----:B------:R0:W-:Y:S01]  /*5b10*/  STG.E [R4.64], R3 ;  /* 0x0000000304007986 */ /* 0x0001e2000c101924 */
[----:B------:R-:W-:Y:S05]  /*5b20*/  BRA `(.L_x_11346) ;  /* 0x00000b8000007947 */ /* 0x000fea0003800000 */
.L_x_11351:
[----:B-1----:R0:W-:Y:S01]  /*5b30*/  STG.E.64 [R4.64], R28 ;  /* 0x0000001c04007986 */ /* 0x0021e2000c101b24 */
[----:B------:R-:W-:Y:S05]  /*5b40*/  BRA `(.L_x_11346) ;  /* 0x00000b6000007947 */ /* 0x000fea0003800000 */
.L_x_11341:
        /* <DEDUP_REMOVED lines=12> */
.L_x_11355:
[----:B---3--:R-:W-:-:S05]  /*5c10*/  CS2R R30, SRZ ;  /* 0x00000000001e7805 */ /* 0x008fca000001ff00 */
[----:B-1----:R0:W-:Y:S01]  /*5c20*/  STG.E.128 [R4.64], R28 ;  /* 0x0000001c04007986 */ /* 0x0021e2000c101d24 */
[----:B------:R-:W-:Y:S05]  /*5c30*/  BRA `(.L_x_11346) ;  /* 0x00000a7000007947 */ /* 0x000fea0003800000 */
.L_x_11354:
        /* <DEDUP_REMOVED lines=23> */
.L_x_11359:
[----:B------:R-:W-:Y:S05]  /*5db0*/  BSYNC B0 ;  /* 0x0000000000007941 */ /* 0x000fea0003800000 */
.L_x_11358:
[----:B------:R-:W-:-:S05]  /*5dc0*/  LOP3.LUT R7, R0, R7, RZ, 0xfc, !PT ;  /* 0x0000000700077212 */ /* 0x000fca00078efcff */
[----:B------:R0:W-:Y:S01]  /*5dd0*/  STG.E.U8 [R4.64], R7 ;  /* 0x0000000704007986 */ /* 0x0001e2000c101124 */
[----:B------:R-:W-:Y:S05]  /*5de0*/  BRA `(.L_x_11346) ;  /* 0x000008c000007947 */ /* 0x000fea0003800000 */
.L_x_11357:
        /* <DEDUP_REMOVED lines=15> */
.L_x_11361:
[----:B------:R-:W-:Y:S01]  /*5ee0*/  IMAD.MOV.U32 R0, RZ, RZ, 0x7f ;  /* 0x0000007fff007424 */ /* 0x000fe200078e00ff */
[----:B------:R-:W-:-:S04]  /*5ef0*/  ISETP.GT.U32.AND P0, PT, R3, 0x7f800000, PT ;  /* 0x7f8000000300780c */ /* 0x000fc80003f04070 */
[----:B------:R-:W-:-:S04]  /*5f00*/  SEL R0, R0, 0x7c, P0 ;  /* 0x0000007c00007807 */ /* 0x000fc80000000000 */
.L_x_11362:
[----:B------:R-:W-:Y:S05]  /*5f10*/  BSYNC B0 ;  /* 0x0000000000007941 */ /* 0x000fea0003800000 */
.L_x_11360:
[----:B------:R-:W-:-:S04]  /*5f20*/  LOP3.LUT R3, R7, 0x80000000, RZ, 0xc0, !PT ;  /* 0x8000000007037812 */ /* 0x000fc800078ec0ff */
[----:B------:R-:W-:-:S04]  /*5f30*/  SHF.R.U32.HI R3, RZ, 0x18, R3 ;  /* 0x00000018ff037819 */ /* 0x000fc80000011603 */
[----:B------:R-:W-:-:S05]  /*5f40*/  LOP3.LUT R3, R0, R3, RZ, 0xfc, !PT ;  /* 0x0000000300037212 */ /* 0x000fca00078efcff */
[----:B------:R0:W-:Y:S01]  /*5f50*/  STG.E.U8 [R4.64], R3 ;  /* 0x0000000304007986 */ /* 0x0001e2000c101124 */
[----:B------:R-:W-:Y:S05]  /*5f60*/  BRA `(.L_x_11346) ;  /* 0x0000074000007947 */ /* 0x000fea0003800000 */
.L_x_11356:
[----:B-1----:R-:W0:Y:S01]  /*5f70*/  F2F.F32.F64 R0, R28 ;  /* 0x0000001c00007310 */ /* 0x002e220000301000 */
[----:B------:R-:W0:-:S14]  /*5f80*/  DSETP.GEU.AND P0, PT, |R28|, c[0x2][0x0], PT ;  /* 0x008000001c00762a */ /* 0x000e1c0003f0e200 */
[----:B0-----:R-:W-:-:S05]  /*5f90*/  @!P0 FMUL R0, R0, 1.175494350822287508e-38 ;  /* 0x0080000000008820 */ /* 0x001fca0000400000 */
[----:B------:R-:W-:-:S05]  /*5fa0*/  F2FP.BF16.PACK_AB R0, RZ, R0 ;  /* 0x00000000ff00723e */ /* 0x000fca00000010ff */
[----:B------:R0:W-:Y:S01]  /*5fb0*/  STG.E.U16 [R4.64], R0 ;  /* 0x0000000004007986 */ /* 0x0001e2000c101524 */
[----:B------:R-:W-:Y:S05]  /*5fc0*/  BRA `(.L_x_11346) ;  /* 0x000006e000007947 */ /* 0x000fea0003800000 */
.L_x_11353:
        /* <DEDUP_REMOVED lines=11> */
.L_x_11365:
        /* <DEDUP_REMOVED lines=19> */
.L_x_11368:
[----:B------:R-:W-:-:S04]  /*61b0*/  LOP3.LUT R0, R7, 0x80000000, RZ, 0xc0, !PT ;  /* 0x8000000007007812 */ /* 0x000fc800078ec0ff */
[----:B------:R-:W-:-:S04]  /*61c0*/  SHF.R.U32.HI R0, RZ, 0x18, R0 ;  /* 0x00000018ff007819 */ /* 0x000fc80000011600 */
[----:B------:R-:W-:Y:S02]  /*61d0*/  LOP3.LUT R0, R3, R0, RZ, 0xfc, !PT ;  /* 0x0000000003007212 */ /* 0x000fe400078efcff */
.L_x_11367:
[----:B------:R-:W-:Y:S05]  /*61e0*/  BSYNC B0 ;  /* 0x0000000000007941 */ /* 0x000fea0003800000 */
.L_x_11366:
[----:B------:R0:W-:Y:S01]  /*61f0*/  STG.E.U8 [R4.64], R0 ;  /* 0x0000000004007986 */ /* 0x0001e2000c101124 */
[----:B------:R-:W-:Y:S05]  /*6200*/  BRA `(.L_x_11346) ;  /* 0x000004a000007947 */ /* 0x000fea0003800000 */
.L_x_11364:
        /* <DEDUP_REMOVED lines=19> */
.L_x_11371:
[----:B------:R-:W-:-:S04]  /*6340*/  LOP3.LUT R0, R7, 0x80000000, RZ, 0xc0, !PT ;  /* 0x8000000007007812 */ /* 0x000fc800078ec0ff */
[----:B------:R-:W-:-:S04]  /*6350*/  SHF.R.U32.HI R0, RZ, 0x18, R0 ;  /* 0x00000018ff007819 */ /* 0x000fc80000011600 */
[----:B------:R-:W-:Y:S02]  /*6360*/  LOP3.LUT R0, R3, R0, RZ, 0xfc, !PT ;  /* 0x0000000003007212 */ /* 0x000fe400078efcff */
.L_x_11370:
[----:B------:R-:W-:Y:S05]  /*6370*/  BSYNC B0 ;  /* 0x0000000000007941 */ /* 0x000fea0003800000 */
.L_x_11369:
[----:B------:R0:W-:Y:S01]  /*6380*/  STG.E.U8 [R4.64], R0 ;  /* 0x0000000004007986 */ /* 0x0001e2000c101124 */
[----:B------:R-:W-:Y:S05]  /*6390*/  BRA `(.L_x_11346) ;  /* 0x0000031000007947 */ /* 0x000fea0003800000 */
.L_x_11363:
        /* <DEDUP_REMOVED lines=24> */
.L_x_11345:
        /* <DEDUP_REMOVED lines=20> */
.L_x_11373:
[----:B-1----:R-:W0:Y:S02]  /*6660*/  F2I.U64.F64.TRUNC R28, R28 ;  /* 0x0000001c001c7311 */ /* 0x002e24000030d800 */
[----:B0-----:R0:W-:Y:S01]  /*6670*/  STG.E.64 [R4.64], R28 ;  /* 0x0000001c04007986 */ /* 0x0011e2000c101b24 */
[----:B------:R-:W-:Y:S05]  /*6680*/  BRA `(.L_x_11346) ;  /* 0x0000002000007947 */ /* 0x000fea0003800000 */
.L_x_11372:
[----:B-1----:R-:W0:Y:S02]  /*6690*/  F2I.U32.F64.TRUNC R29, R28 ;  /* 0x0000001c001d7311 */ /* 0x002e24000030d000 */
[----:B0-----:R0:W-:Y:S02]  /*66a0*/  STG.E [R4.64], R29 ;  /* 0x0000001d04007986 */ /* 0x0011e4000c101924 */
.L_x_11346:
        /* <DEDUP_REMOVED lines=22> */
.L_x_11377:
[----:B------:R-:W0:Y:S02]  /*6810*/  F2I.S64.F64.TRUNC R24, R24 ;  /* 0x0000001800187311 */ /* 0x000e24000030d900 */
[----:B0-----:R-:W-:-:S05]  /*6820*/  IMAD.MOV.U32 R3, RZ, RZ, R24 ;  /* 0x000000ffff037224 */ /* 0x001fca00078e0018 */
[----:B------:R0:W-:Y:S01]  /*6830*/  STG.E.U8 [R4.64], R3 ;  /* 0x0000000304007986 */ /* 0x0001e2000c101124 */
[----:B------:R-:W-:Y:S05]  /*6840*/  BRA `(.L_x_11379) ;  /* 0x00000eb000007947 */ /* 0x000fea0003800000 */
.L_x_11376:
        /* <DEDUP_REMOVED lines=9> */
.L_x_11381:
[----:B------:R-:W0:Y:S02]  /*68e0*/  F2I.F64.TRUNC R25, R24 ;  /* 0x0000001800197311 */ /* 0x000e24000030d100 */
[----:B0-----:R0:W-:Y:S01]  /*68f0*/  STG.E [R4.64], R25 ;  /* 0x0000001904007986 */ /* 0x0011e2000c101924 */
[----:B------:R-:W-:Y:S05]  /*6900*/  BRA `(.L_x_11379) ;  /* 0x00000df000007947 */ /* 0x000fea0003800000 */
.L_x_11380:
[----:B------:R-:W0:Y:S02]  /*6910*/  F2I.F64.TRUNC R25, R24 ;  /* 0x0000001800197311 */ /* 0x000e24000030d100 */
[----:B0-----:R0:W-:Y:S01]  /*6920*/  STG.E.U16 [R4.64], R25 ;  /* 0x0000001904007986 */ /* 0x0011e2000c101524 */
[----:B------:R-:W-:Y:S05]  /*6930*/  BRA `(.L_x_11379) ;  /* 0x00000dc000007947 */ /* 0x000fea0003800000 */
.L_x_11375:
        /* <DEDUP_REMOVED lines=11> */
.L_x_11383:
[----:B------:R-:W0:Y:S01]  /*69f0*/  F2F.F32.F64 R0, R24 ;  /* 0x0000001800007310 */ /* 0x000e220000301000 */
[----:B------:R-:W0:-:S14]  /*6a00*/  DSETP.GEU.AND P0, PT, |R24|, c[0x2][0x0], PT ;  /* 0x008000001800762a */ /* 0x000e1c0003f0e200 */
[----:B0-----:R-:W-:-:S05]  /*6a10*/  @!P0 FMUL R0, R0, 1.175494350822287508e-38 ;  /* 0x0080000000008820 */ /* 0x001fca0000400000 */
[----:B------:R-:W-:-:S05]  /*6a20*/  F2FP.PACK_AB R0, RZ, R0 ;  /* 0x00000000ff00723e */ /* 0x000fca00000000ff */
[----:B------:R0:W-:Y:S01]  /*6a30*/  STG.E.U16 [R4.64], R0 ;  /* 0x0000000004007986 */ /* 0x0001e2000c101524 */
[----:B------:R-:W-:Y:S05]  /*6a40*/  BRA `(.L_x_11379) ;  /* 0x00000cb000007947 */ /* 0x000fea0003800000 */
.L_x_11382:
        /* <DEDUP_REMOVED lines=12> */
.L_x_11385:
[----:B------:R-:W0:Y:S01]  /*6b10*/  F2F.F32.F64 R0, R24 ;  /* 0x0000001800007310 */ /* 0x000e220000301000 */
[----:B------:R-:W0:-:S14]  /*6b20*/  DSETP.GEU.AND P0, PT, |R24|, c[0x2][0x0], PT ;  /* 0x008000001800762a */ /* 0x000e1c0003f0e200 */
[----:B0-----:R-:W-:-:S05]  /*6b30*/  @!P0 FMUL R0, R0, 1.175494350822287508e-38 ;  /* 0x0080000000008820 */ /* 0x001fca0000400000 */
[----:B------:R-:W-:-:S04]  /*6b40*/  F2FP.PACK_AB R3, RZ, R0 ;  /* 0x00000000ff03723e */ /* 0x000fc800000000ff */
[----:B------:R-:W-:-:S05]  /*6b50*/  PRMT R3, R3, 0x5410, RZ ;  /* 0x0000541003037816 */ /* 0x000fca00000000ff */
[----:B------:R0:W-:Y:S01]  /*6b60*/  STG.E [R4.64], R3 ;  /* 0x0000000304007986 */ /* 0x0001e2000c101924 */
[----:B------:R-:W-:Y:S05]  /*6b70*/  BRA `(.L_x_11379) ;  /* 0x00000b8000007947 */ /* 0x000fea0003800000 */
.L_x_11384:
[----:B------:R0:W-:Y:S01]  /*6b80*/  STG.E.64 [R4.64], R24 ;  /* 0x0000001804007986 */ /* 0x0001e2000c101b24 */
[----:B------:R-:W-:Y:S05]  /*6b90*/  BRA `(.L_x_11379) ;  /* 0x00000b6000007947 */ /* 0x000fea0003800000 */
.L_x_11374:
        /* <DEDUP_REMOVED lines=12> */
.L_x_11388:
[----:B------:R-:W-:-:S05]  /*6c60*/  CS2R R26, SRZ ;  /* 0x00000000001a7805 */ /* 0x000fca000001ff00 */
[----:B------:R0:W-:Y:S01]  /*6c70*/  STG.E.128 [R4.64], R24 ;  /* 0x0000001804007986 */ /* 0x0001e2000c101d24 */
[----:B------:R-:W-:Y:S05]  /*6c80*/  BRA `(.L_x_11379) ;  /* 0x00000a7000007947 */ /* 0x000fea0003800000 */
.L_x_11387:
        /* <DEDUP_REMOVED lines=23> */
.L_x_11392:
[----:B------:R-:W-:Y:S05]  /*6e00*/  BSYNC B0 ;  /* 0x0000000000007941 */ /* 0x000fea0003800000 */
.L_x_11391:
[----:B------:R-:W-:-:S05]  /*6e10*/  LOP3.LUT R7, R0, R7, RZ, 0xfc, !PT ;  /* 0x0000000700077212 */ /* 0x000fca00078efcff */
[----:B------:R0:W-:Y:S01]  /*6e20*/  STG.E.U8 [R4.64], R7 ;  /* 0x0000000704007986 */ /* 0x0001e2000c101124 */
[----:B------:R-:W-:Y:S05]  /*6e30*/  BRA `(.L_x_11379) ;  /* 0x000008c000007947 */ /* 0x000fea0003800000 */
.L_x_11390:
        /* <DEDUP_REMOVED lines=15> */
.L_x_11394:
[----:B------:R-:W-:Y:S01]  /*6f30*/  IMAD.MOV.U32 R0, RZ, RZ, 0x7f ;  /* 0x0000007fff007424 */ /* 0x000fe200078e00ff */
[----:B------:R-:W-:-:S04]  /*6f40*/  ISETP.GT.U32.AND P0, PT, R3, 0x7f800000, PT ;  /* 0x7f8000000300780c */ /* 0x000fc80003f04070 */
[----:B------:R-:W-:-:S04]  /*6f50*/  SEL R0, R0, 0x7c, P0 ;  /* 0x0000007c00007807 */ /* 0x000fc80000000000 */
.L_x_11395:
[----:B------:R-:W-:Y:S05]  /*6f60*/  BSYNC B0 ;  /* 0x0000000000007941 */ /* 0x000fea0003800000 */
.L_x_11393:
[----:B------:R-:W-:-:S04]  /*6f70*/  LOP3.LUT R3, R7, 0x80000000, RZ, 0xc0, !PT ;  /* 0x8000000007037812 */ /* 0x000fc800078ec0ff */
[----:B------:R-:W-:-:S04]  /*6f80*/  SHF.R.U32.HI R3, RZ, 0x18, R3 ;  /* 0x00000018ff037819 */ /* 0x000fc80000011603 */
[----:B------:R-:W-:-:S05]  /*6f90*/  LOP3.LUT R3, R0, R3, RZ, 0xfc, !PT ;  /* 0x0000000300037212 */ /* 0x000fca00078efcff */
[----:B------:R0:W-:Y:S01]  /*6fa0*/  STG.E.U8 [R4.64], R3 ;  /* 0x0000000304007986 */ /* 0x0001e2000c101124 */
[----:B------:R-:W-:Y:S05]  /*6fb0*/  BRA `(.L_x_11379) ;  /* 0x0000074000007947 */ /* 0x000fea0003800000 */
.L_x_11389:
[----:B------:R-:W0:Y:S01]  /*6fc0*/  F2F.F32.F64 R0, R24 ;  /* 0x0000001800007310 */ /* 0x000e220000301000 */
[----:B------:R-:W0:-:S14]  /*6fd0*/  DSETP.GEU.AND P0, PT, |R24|, c[0x2][0x0], PT ;  /* 0x008000001800762a */ /* 0x000e1c0003f0e200 */
[----:B0-----:R-:W-:-:S05]  /*6fe0*/  @!P0 FMUL R0, R0, 1.175494350822287508e-38 ;  /* 0x0080000000008820 */ /* 0x001fca0000400000 */
[----:B------:R-:W-:-:S05]  /*6ff0*/  F2FP.BF16.PACK_AB R0, RZ, R0 ;  /* 0x00000000ff00723e */ /* 0x000fca00000010ff */
[----:B------:R0:W-:Y:S01]  /*7000*/  STG.E.U16 [R4.64], R0 ;  /* 0x0000000004007986 */ /* 0x0001e2000c101524 */
[----:B------:R-:W-:Y:S05]  /*7010*/  BRA `(.L_x_11379) ;  /* 0x000006e000007947 */ /* 0x000fea0003800000 */
.L_x_11386:
        /* <DEDUP_REMOVED lines=11> */
.L_x_11398:
        /* <DEDUP_REMOVED lines=19> */
.L_x_11401:
[----:B------:R-:W-:-:S04]  /*7200*/  LOP3.LUT R0, R7, 0x80000000, RZ, 0xc0, !PT ;  /* 0x8000000007007812 */ /* 0x000fc800078ec0ff */
[----:B------:R-:W-:-:S04]  /*7210*/  SHF.R.U32.HI R0, RZ, 0x18, R0 ;  /* 0x00000018ff007819 */ /* 0x000fc80000011600 */
[----:B------:R-:W-:Y:S02]  /*7220*/  LOP3.LUT R0, R3, R0, RZ, 0xfc, !PT ;  /* 0x0000000003007212 */ /* 0x000fe400078efcff */
.L_x_11400:
[----:B------:R-:W-:Y:S05]  /*7230*/  BSYNC B0 ;  /* 0x0000000000007941 */ /* 0x000fea0003800000 */
.L_x_11399:
[----:B------:R0:W-:Y:S01]  /*7240*/  STG.E.U8 [R4.64], R0 ;  /* 0x0000000004007986 */ /* 0x0001e2000c101124 */
[----:B------:R-:W-:Y:S05]  /*7250*/  BRA `(.L_x_11379) ;  /* 0x000004a000007947 */ /* 0x000fea0003800000 */
.L_x_11397:
        /* <DEDUP_REMOVED lines=19> */
.L_x_11404:
[----:B------:R-:W-:-:S04]  /*7390*/  LOP3.LUT R0, R7, 0x80000000, RZ, 0xc0, !PT ;  /* 0x8000000007007812 */ /* 0x000fc800078ec0ff */
[----:B------:R-:W-:-:S04]  /*73a0*/  SHF.R.U32.HI R0, RZ, 0x18, R0 ;  /* 0x00000018ff007819 */ /* 0x000fc80000011600 */
[----:B------:R-:W-:Y:S02]  /*73b0*/  LOP3.LUT R0, R3, R0, RZ, 0xfc, !PT ;  /* 0x0000000003007212 */ /* 0x000fe400078efcff */
.L_x_11403:
[----:B------:R-:W-:Y:S05]  /*73c0*/  BSYNC B0 ;  /* 0x0000000000007941 */ /* 0x000fea0003800000 */
.L_x_11402:
[----:B------:R0:W-:Y:S01]  /*73d0*/  STG.E.U8 [R4.64], R0 ;  /* 0x0000000004007986 */ /* 0x0001e2000c101124 */
[----:B------:R-:W-:Y:S05]  /*73e0*/  BRA `(.L_x_11379) ;  /* 0x0000031000007947 */ /* 0x000fea0003800000 */
.L_x_11396:
        /* <DEDUP_REMOVED lines=24> */
.L_x_11378:
        /* <DEDUP_REMOVED lines=20> */
.L_x_11406:
[----:B------:R-:W0:Y:S02]  /*76b0*/  F2I.U64.F64.TRUNC R24, R24 ;  /* 0x0000001800187311 */ /* 0x000e24000030d800 */
[----:B0-----:R0:W-:Y:S01]  /*76c0*/  STG.E.64 [R4.64], R24 ;  /* 0x0000001804007986 */ /* 0x0011e2000c101b24 */
[----:B------:R-:W-:Y:S05]  /*76d0*/  BRA `(.L_x_11379) ;  /* 0x0000002000007947 */ /* 0x000fea0003800000 */
.L_x_11405:
[----:B------:R-:W0:Y:S02]  /*76e0*/  F2I.U32.F64.TRUNC R25, R24 ;  /* 0x0000001800197311 */ /* 0x000e24000030d000 */
[----:B0-----:R0:W-:Y:S02]  /*76f0*/  STG.E [R4.64], R25 ;  /* 0x0000001904007986 */ /* 0x0011e4000c101924 */
.L_x_11379:
[----:B------:R-:W-:Y:S02]  /*7700*/  IADD3 R22, R22, 0x80, RZ ;  /* 0x0000008016167810 */ /* 0x000fe40007ffe0ff */
.L_x_11340:
[----:B------:R-:W-:Y:S05]  /*7710*/  BSYNC B6 ;  /* 0x0000000000067941 */ /* 0x000fea0003800000 */
.L_x_11339:
        /* <DEDUP_REMOVED lines=20> */
.L_x_11410:
[----:B--2---:R-:W0:Y:S02]  /*7860*/  F2I.S64.F64.TRUNC R16, R16 ;  /* 0x0000001000107311 */ /* 0x004e24000030d900 */
[----:B0---4-:R-:W-:-:S05]  /*7870*/  IMAD.MOV.U32 R5, RZ, RZ, R16 ;  /* 0x000000ffff057224 */ /* 0x011fca00078e0010 */
[----:B------:R-:W-:Y:S01]  /*7880*/  STG.E.U8 [R2.64], R5 ;  /* 0x0000000502007986 */ /* 0x000fe2000c101124 */
[----:B------:R-:W-:Y:S05]  /*7890*/  EXIT ;  /* 0x000000000000794d */ /* 0x000fea0003800000 */
.L_x_11409:
        /* <DEDUP_REMOVED lines=9> */
.L_x_11413:
[----:B--2---:R-:W0:Y:S02]  /*7930*/  F2I.F64.TRUNC R17, R16 ;  /* 0x0000001000117311 */ /* 0x004e24000030d100 */
[----:B0-----:R-:W-:Y:S01]  /*7940*/  STG.E [R2.64], R17 ;  /* 0x0000001102007986 */ /* 0x001fe2000c101924 */
[----:B------:R-:W-:Y:S05]  /*7950*/  EXIT ;  /* 0x000000000000794d */ /* 0x000fea0003800000 */
.L_x_11412:
[----:B--2---:R-:W0:Y:S02]  /*7960*/  F2I.F64.TRUNC R17, R16 ;  /* 0x0000001000117311 */ /* 0x004e24000030d100 */
[----:B0-----:R-:W-:Y:S01]  /*7970*/  STG.E.U16 [R2.64], R17 ;  /* 0x0000001102007986 */ /* 0x001fe2000c101524 */
[----:B------:R-:W-:Y:S05]  /*7980*/  EXIT ;  /* 0x000000000000794d */ /* 0x000fea0003800000 */
.L_x_11408:
[----:B------:R-:W-:-:S13]  /*7990*/  ISETP.GT.AND P0, PT, R0, 0x6, PT ;  /* 0x000000060000780c */ /* 0x000fda0003f04270 */
[----:B------:R-:W-:Y:S05]  /*79a0*/  @P0 BRA `(.L_x_11414) ;  /* 0x000000f000000947 */ /* 0x000fea0003800000 */
[----:B------:R-:W-:-:S13]  /*79b0*/  ISETP.NE.AND P0, PT, R0, 0x5, PT ;  /* 0x000000050000780c */ /* 0x000fda0003f05270 */
[----:B------:R-:W-:Y:S05]  /*79c0*/  @!P0 BRA `(.L_x_11415) ;  /* 0x0000007000008947 */ /* 0x000fea0003800000 */
[----:B------:R-:W-:-:S13]  /*79d0*/  ISETP.NE.AND P0, PT, R0, 0x6, PT ;  /* 0x000000060000780c */ /* 0x000fda0003f05270 */
[----:B------:R-:W-:Y:S05]  /*79e0*/  @P0 BRA `(.L_x_11411) ;  /* 0x00000bf000000947 */ /* 0x000fea0003800000 */
[----:B--2-4-:R-:W0:Y:S01]  /*79f0*/  F2F.F32.F64 R5, R16 ;  /* 0x0000001000057310 */ /* 0x014e220000301000 */
[----:B------:R-:W0:-:S14]  /*7a00*/  DSETP.GEU.AND P0, PT, |R16|, c[0x2][0x0], PT ;  /* 0x008000001000762a */ /* 0x000e1c0003f0e200 */
[----:B0-----:R-:W-:-:S05]  /*7a10*/  @!P0 FMUL R5, R5, 1.175494350822287508e-38 ;  /* 0x0080000005058820 */ /* 0x001fca0000400000 */
[----:B------:R-:W-:Y:S01]  /*7a20*/  STG.E [R2.64], R5 ;  /* 0x0000000502007986 */ /* 0x000fe2000c101924 */
[----:B------:R-:W-:Y:S05]  /*7a30*/  EXIT ;  /* 0x000000000000794d */ /* 0x000fea0003800000 */
.L_x_11415:
[----:B--2---:R-:W0:Y:S01]  /*7a40*/  F2F.F32.F64 R0, R16 ;  /* 0x0000001000007310 */ /* 0x004e220000301000 */
[----:B------:R-:W0:-:S14]  /*7a50*/  DSETP.GEU.AND P0, PT, |R16|, c[0x2][0x0], PT ;  /* 0x008000001000762a */ /* 0x000e1c0003f0e200 */
[----:B0-----:R-:W-:-:S05]  /*7a60*/  @!P0 FMUL R0, R0, 1.175494350822287508e-38 ;  /* 0x0080000000008820 */ /* 0x001fca0000400000 */
[----:B------:R-:W-:-:S05]  /*7a70*/  F2FP.PACK_AB R0, RZ, R0 ;  /* 0x00000000ff00723e */ /* 0x000fca00000000ff */
[----:B------:R-:W-:Y:S01]  /*7a80*/  STG.E.U16 [R2.64], R0 ;  /* 0x0000000002007986 */ /* 0x000fe2000c101524 */
[----:B------:R-:W-:Y:S05]  /*7a90*/  EXIT ;  /* 0x000000000000794d */ /* 0x000fea0003800000 */
.L_x_11414:
[----:B------:R-:W-:-:S13]  /*7aa0*/  ISETP.NE.AND P0, PT, R0, 0x7, PT ;  /* 0x000000070000780c */ /* 0x000fda0003f05270 */
[----:B------:R-:W-:Y:S05]  /*7ab0*/  @!P0 BRA `(.L_x_11416) ;  /* 0x0000011000008947 */ /* 0x000fea0003800000 */
[----:B------:R-:W-:-:S13]  /*7ac0*/  ISETP.NE.AND P0, PT, R0, 0x8, PT ;  /* 0x000000080000780c */ /* 0x000fda0003f05270 */
[----:B------:R-:W-:Y:S05]  /*7ad0*/  @!P0 BRA `(.L_x_11417) ;  /* 0x0000008000008947 */ /* 0x000fea0003800000 */
[----:B------:R-:W-:-:S13]  /*7ae0*/  ISETP.NE.AND P0, PT, R0, 0x9, PT ;  /* 0x000000090000780c */ /* 0x000fda0003f05270 */
[----:B------:R-:W-:Y:S05]  /*7af0*/  @P0 BRA `(.L_x_11411) ;  /* 0x00000ae000000947 */ /* 0x000fea0003800000 */
[----:B--2-4-:R-:W0:Y:S01]  /*7b00*/  F2F.F32.F64 R4, R16 ;  /* 0x0000001000047310 */ /* 0x014e220000301000 */
[----:B------:R-:W0:Y:S01]  /*7b10*/  DSETP.GEU.AND P0, PT, |R16|, c[0x2][0x0], PT ;  /* 0x008000001000762a */ /* 0x000e220003f0e200 */
[----:B------:R-:W-:-:S13]  /*7b20*/  IMAD.MOV.U32 R5, RZ, RZ, RZ ;  /* 0x000000ffff057224 */ /* 0x000fda00078e00ff */
[----:B0-----:R-:W-:-:S05]  /*7b30*/  @!P0 FMUL R4, R4, 1.175494350822287508e-38 ;  /* 0x0080000004048820 */ /* 0x001fca0000400000 */
[----:B------:R-:W-:Y:S01]  /*7b40*/  STG.E.64 [R2.64], R4 ;  /* 0x0000000402007986 */ /* 0x000fe2000c101b24 */
[----:B------:R-:W-:Y:S05]  /*7b50*/  EXIT ;  /* 0x000000000000794d */ /* 0x000fea0003800000 */
.L_x_11417:
[----:B--2---:R-:W0:Y:S01]  /*7b60*/  F2F.F32.F64 R0, R16 ;  /* 0x0000001000007310 */ /* 0x004e220000301000 */
[----:B------:R-:W0:-:S14]  /*7b70*/  DSETP.GEU.AND P0, PT, |R16|, c[0x2][0x0], PT ;  /* 0x008000001000762a */ /* 0x000e1c0003f0e200 */
[----:B0-----:R-:W-:-:S05]  /*7b80*/  @!P0 FMUL R0, R0, 1.175494350822287508e-38 ;  /* 0x0080000000008820 */ /* 0x001fca0000400000 */
[----:B----4-:R-:W-:-:S04]  /*7b90*/  F2FP.PACK_AB R5, RZ, R0 ;  /* 0x00000000ff05723e */ /* 0x010fc800000000ff */
[----:B------:R-:W-:-:S05]  /*7ba0*/  PRMT R5, R5, 0x5410, RZ ;  /* 0x0000541005057816 */ /* 0x000fca00000000ff */
[----:B------:R-:W-:Y:S01]  /*7bb0*/  STG.E [R2.64], R5 ;  /* 0x0000000502007986 */ /* 0x000fe2000c101924 */
[----:B------:R-:W-:Y:S05]  /*7bc0*/  EXIT ;  /* 0x000000000000794d */ /* 0x000fea0003800000 */
.L_x_11416:
[----:B--2---:R-:W-:Y:S01]  /*7bd0*/  STG.E.64 [R2.64], R16 ;  /* 0x0000001002007986 */ /* 0x004fe2000c101b24 */
[----:B------:R-:W-:Y:S05]  /*7be0*/  EXIT ;  /* 0x000000000000794d */ /* 0x000fea0003800000 */
.L_x_11407:
        /* <DEDUP_REMOVED lines=9> */
[----:B0---4-:R-:W-:-:S05]  /*7c80*/  SEL R5, RZ, 0x1, !P0 ;  /* 0x00000001ff057807 */ /* 0x011fca0004000000 */
[----:B------:R-:W-:Y:S01]  /*7c90*/  STG.E.U8 [R2.64], R5 ;  /* 0x0000000502007986 */ /* 0x000fe2000c101124 */
[----:B------:R-:W-:Y:S05]  /*7ca0*/  EXIT ;  /* 0x000000000000794d */ /* 0x000fea0003800000 */
.L_x_11420:
[----:B------:R-:W-:-:S05]  /*7cb0*/  CS2R R18, SRZ ;  /* 0x0000000000127805 */ /* 0x000fca000001ff00 */
[----:B--2---:R-:W-:Y:S01]  /*7cc0*/  STG.E.128 [R2.64], R16 ;  /* 0x0000001002007986 */ /* 0x004fe2000c101d24 */
[----:B------:R-:W-:Y:S05]  /*7cd0*/  EXIT ;  /* 0x000000000000794d */ /* 0x000fea0003800000 */
.L_x_11419:
        /* <DEDUP_REMOVED lines=10> */
[C---:B----4-:R-:W-:Y:S02]  /*7d80*/  LOP3.LUT R4, R7.reuse, 0x7fffffff, RZ, 0xc0, !PT ;  /* 0x7fffffff07047812 */ /* 0x050fe400078ec0ff */
        /* <DEDUP_REMOVED lines=12> */
.L_x_11424:
[----:B------:R-:W-:Y:S05]  /*7e50*/  BSYNC B0 ;  /* 0x0000000000007941 */ /* 0x000fea0003800000 */
.L_x_11423:
[----:B------:R-:W-:-:S05]  /*7e60*/  LOP3.LUT R5, R0, R5, RZ, 0xfc, !PT ;  /* 0x0000000500057212 */ /* 0x000fca00078efcff */
[----:B------:R-:W-:Y:S01]  /*7e70*/  STG.E.U8 [R2.64], R5 ;  /* 0x0000000502007986 */ /* 0x000fe2000c101124 */
[----:B------:R-:W-:Y:S05]  /*7e80*/  EXIT ;  /* 0x000000000000794d */ /* 0x000fea0003800000 */
.L_x_11422:
[----:B--2-4-:R-:W0:Y:S01]  /*7e90*/  F2F.F32.F64 R5, R16 ;  /* 0x0000001000057310 */ /* 0x014e220000301000 */
        /* <DEDUP_REMOVED lines=14> */
.L_x_11426:
[----:B------:R-:W-:Y:S01]  /*7f80*/  IMAD.MOV.U32 R0, RZ, RZ, 0x7f ;  /* 0x0000007fff007424 */ /* 0x000fe200078e00ff */
[----:B------:R-:W-:-:S04]  /*7f90*/  ISETP.GT.U32.AND P0, PT, R4, 0x7f800000, PT ;  /* 0x7f8000000400780c */ /* 0x000fc80003f04070 */
[----:B------:R-:W-:-:S04]  /*7fa0*/  SEL R0, R0, 0x7c, P0 ;  /* 0x0000007c00007807 */ /* 0x000fc80000000000 */
.L_x_11427:
[----:B------:R-:W-:Y:S05]  /*7fb0*/  BSYNC B0 ;  /* 0x0000000000007941 */ /* 0x000fea0003800000 */
.L_x_11425:
[----:B------:R-:W-:-:S04]  /*7fc0*/  LOP3.LUT R4, R5, 0x80000000, RZ, 0xc0, !PT ;  /* 0x8000000005047812 */ /* 0x000fc800078ec0ff */
[----:B------:R-:W-:-:S04]  /*7fd0*/  SHF.R.U32.HI R5, RZ, 0x18, R4 ;  /* 0x00000018ff057819 */ /* 0x000fc80000011604 */
[----:B------:R-:W-:-:S05]  /*7fe0*/  LOP3.LUT R5, R0, R5, RZ, 0xfc, !PT ;  /* 0x0000000500057212 */ /* 0x000fca00078efcff */
[----:B------:R-:W-:Y:S01]  /*7ff0*/  STG.E.U8 [R2.64], R5 ;  /* 0x0000000502007986 */ /* 0x000fe2000c101124 */
[----:B------:R-:W-:Y:S05]  /*8000*/  EXIT ;  /* 0x000000000000794d */ /* 0x000fea0003800000 */
.L_x_11421:
[----:B--2---:R-:W0:Y:S01]  /*8010*/  F2F.F32.F64 R0, R16 ;  /* 0x0000001000007310 */ /* 0x004e220000301000 */
[----:B------:R-:W0:-:S14]  /*8020*/  DSETP.GEU.AND P0, PT, |R16|, c[0x2][0x0], PT ;  /* 0x008000001000762a */ /* 0x000e1c0003f0e200 */
[----:B0-----:R-:W-:-:S05]  /*8030*/  @!P0 FMUL R0, R0, 1.175494350822287508e-38 ;  /* 0x0080000000008820 */ /* 0x001fca0000400000 */
[----:B------:R-:W-:-:S05]  /*8040*/  F2FP.BF16.PACK_AB R0, RZ, R0 ;  /* 0x00000000ff00723e */ /* 0x000fca00000010ff */
[----:B------:R-:W-:Y:S01]  /*8050*/  STG.E.U16 [R2.64], R0 ;  /* 0x0000000002007986 */ /* 0x000fe2000c101524 */
[----:B------:R-:W-:Y:S05]  /*8060*/  EXIT ;  /* 0x000000000000794d */ /* 0x000fea0003800000 */
.L_x_11418:
        /* <DEDUP_REMOVED lines=11> */
.L_x_11430:
[----:B--2---:R-:W0:Y:S01]  /*8120*/  F2F.F32.F64 R7, R16 ;  /* 0x0000001000077310 */ /* 0x004e220000301000 */
[----:B------:R-:W0:Y:S01]  /*8130*/  DSETP.GEU.AND P0, PT, |R16|, c[0x2][0x0], PT ;  /* 0x008000001000762a */ /* 0x000e220003f0e200 */
[----:B------:R-:W-:Y:S01]  /*8140*/  BSSY B0, `(.L_x_11431) ;  /* 0x0000015000007945 */ /* 0x000fe20003800000 */
[----:B------:R-:W-:-:S12]  /*8150*/  IMAD.MOV.U32 R0, RZ, RZ, 0x80 ;  /* 0x00000080ff007424 */ /* 0x000fd800078e00ff */
[----:B0-----:R-:W-:-:S05]  /*8160*/  @!P0 FMUL R7, R7, 1.175494350822287508e-38 ;  /* 0x0080000007078820 */ /* 0x001fca0000400000 */
[----:B----4-:R-:W-:-:S04]  /*8170*/  LOP3.LUT R5, R7, 0x7fffffff, RZ, 0xc0, !PT ;  /* 0x7fffffff07057812 */ /* 0x010fc800078ec0ff */
        /* <DEDUP_REMOVED lines=13> */
.L_x_11433:
[----:B------:R-:W-:-:S04]  /*8250*/  LOP3.LUT R0, R7, 0x80000000, RZ, 0xc0, !PT ;  /* 0x8000000007007812 */ /* 0x000fc800078ec0ff */
[----:B------:R-:W-:-:S04]  /*8260*/  SHF.R.U32.HI R5, RZ, 0x18, R0 ;  /* 0x00000018ff057819 */ /* 0x000fc80000011600 */
[----:B------:R-:W-:-:S04]  /*8270*/  LOP3.LUT R4, R4, R5, RZ, 0xfc, !PT ;  /* 0x0000000504047212 */ /* 0x000fc800078efcff */
[----:B------:R-:W-:Y:S02]  /*8280*/  PRMT R0, R4, 0x7610, R0 ;  /* 0x0000761004007816 */ /* 0x000fe40000000000 */
.L_x_11432:
[----:B------:R-:W-:Y:S05]  /*8290*/  BSYNC B0 ;  /* 0x0000000000007941 */ /* 0x000fea0003800000 */
.L_x_11431:
[----:B------:R-:W-:Y:S01]  /*82a0*/  STG.E.U8 [R2.64], R0 ;  /* 0x0000000002007986 */ /* 0x000fe2000c101124 */
[----:B------:R-:W-:Y:S05]  /*82b0*/  EXIT ;  /* 0x000000000000794d */ /* 0x000fea0003800000 */
.L_x_11429:
        /* <DEDUP_REMOVED lines=19> */
.L_x_11436:
[----:B------:R-:W-:-:S04]  /*83f0*/  LOP3.LUT R0, R7, 0x80000000, RZ, 0xc0, !PT ;  /* 0x8000000007007812 */ /* 0x000fc800078ec0ff */
[----:B------:R-:W-:-:S04]  /*8400*/  SHF.R.U32.HI R5, RZ, 0x18, R0 ;  /* 0x00000018ff057819 */ /* 0x000fc80000011600 */
[----:B------:R-:W-:-:S04]  /*8410*/  LOP3.LUT R4, R4, R5, RZ, 0xfc, !PT ;  /* 0x0000000504047212 */ /* 0x000fc800078efcff */
[----:B------:R-:W-:Y:S02]  /*8420*/  PRMT R0, R4, 0x7610, R0 ;  /* 0x0000761004007816 */ /* 0x000fe40000000000 */
.L_x_11435:
[----:B------:R-:W-:Y:S05]  /*8430*/  BSYNC B0 ;  /* 0x0000000000007941 */ /* 0x000fea0003800000 */
.L_x_11434:
[----:B------:R-:W-:Y:S01]  /*8440*/  STG.E.U8 [R2.64], R0 ;  /* 0x0000000002007986 */ /* 0x000fe2000c101124 */
[----:B------:R-:W-:Y:S05]  /*8450*/  EXIT ;  /* 0x000000000000794d */ /* 0x000fea0003800000 */
.L_x_11428:
        /* <DEDUP_REMOVED lines=10> */
[----:B----4-:R-:W-:-:S04]  /*8500*/  SHF.R.U32.HI R4, RZ, 0x17, R6 ;  /* 0x00000017ff047819 */ /* 0x010fc80000011606 */
        /* <DEDUP_REMOVED lines=13> */
.L_x_11411:
        /* <DEDUP_REMOVED lines=20> */
.L_x_11438:
[----:B--2---:R-:W0:Y:S02]  /*8720*/  F2I.U64.F64.TRUNC R16, R16 ;  /* 0x0000001000107311 */ /* 0x004e24000030d800 */
[----:B0-----:R-:W-:Y:S01]  /*8730*/  STG.E.64 [R2.64], R16 ;  /* 0x0000001002007986 */ /* 0x001fe2000c101b24 */
[----:B------:R-:W-:Y:S05]  /*8740*/  EXIT ;  /* 0x000000000000794d */ /* 0x000fea0003800000 */
.L_x_11437:
[----:B--2---:R-:W0:Y:S02]  /*8750*/  F2I.U32.F64.TRUNC R17, R16 ;  /* 0x0000001000117311 */ /* 0x004e24000030d000 */
[----:B0-----:R-:W-:Y:S01]  /*8760*/  STG.E [R2.64], R17 ;  /* 0x0000001102007986 */ /* 0x001fe2000c101924 */
[----:B------:R-:W-:Y:S05]  /*8770*/  EXIT ;  /* 0x000000000000794d */ /* 0x000fea0003800000 */
        .weak           $__internal_19_$__cuda_sm20_dblrcp_rn_slowpath_v3
        .type           $__internal_19_$__cuda_sm20_dblrcp_rn_slowpath_v3,@function
        .size           $__internal_19_$__cuda_sm20_dblrcp_rn_slowpath_v3,(.L_x_18263 - $__internal_19_$__cuda_sm20_dblrcp_rn_slowpath_v3)
$__internal_19_$__cuda_sm20_dblrcp_rn_slowpath_v3:
        /* <DEDUP_REMOVED lines=24> */
.L_x_11442:
[----:B------:R0:W1:Y:S02]  /*8900*/  DMUL R10, R6, 8.11296384146066816958e+31 ;  /* 0x46900000060a7828 */ /* 0x0000640000000000 */
[----:B0-----:R-:W-:-:S04]  /*8910*/  IMAD.MOV.U32 R6, RZ, RZ, R8 ;  /* 0x000000ffff067224 */ /* 0x001fc800078e0008 */
[----:B-1----:R-:W0:Y:S02]  /*8920*/  MUFU.RCP64H R7, R11 ;  /* 0x0000000b00077308 */ /* 0x002e240000001800 */
[----:B0-----:R-:W0:-:S06]  /*8930*/  DFMA R8, -R10, R6, 1 ;  /* 0x3ff000000a08742b */ /* 0x001e0c0000000106 */
[----:B0-----:R-:W0:-:S06]  /*8940*/  DFMA R8, R8, R8, R8 ;  /* 0x000000080808722b */ /* 0x001e0c0000000008 */
[----:B0-----:R-:W0:-:S06]  /*8950*/  DFMA R8, R6, R8, R6 ;  /* 0x000000080608722b */ /* 0x001e0c0000000006 */
[----:B0-----:R-:W0:-:S06]  /*8960*/  DFMA R6, -R10, R8, 1 ;  /* 0x3ff000000a06742b */ /* 0x001e0c0000000108 */
[----:B0-----:R-:W0:-:S06]  /*8970*/  DFMA R6, R8, R6, R8 ;  /* 0x000000060806722b */ /* 0x001e0c0000000008 */
[----:B0-----:R0:W1:Y:S01]  /*8980*/  DMUL R12, R6, 8.11296384146066816958e+31 ;  /* 0x46900000060c7828 */ /* 0x0010620000000000 */
[----:B------:R-:W-:Y:S05]  /*8990*/  BRA `(.L_x_11441) ;  /* 0x0000002000007947 */ /* 0x000fea0003800000 */
.L_x_11440:
[----:B------:R-:W-:Y:S01]  /*89a0*/  LOP3.LUT R13, R7, 0x80000, RZ, 0xfc, !PT ;  /* 0x00080000070d7812 */ /* 0x000fe200078efcff */
[----:B------:R-:W-:Y:S02]  /*89b0*/  IMAD.MOV.U32 R12, RZ, RZ, R6 ;  /* 0x000000ffff0c7224 */ /* 0x000fe400078e0006 */
.L_x_11441:
[----:B------:R-:W-:Y:S05]  /*89c0*/  BSYNC B1 ;  /* 0x0000000000017941 */ /* 0x000fea0003800000 */
.L_x_11439:
[----:B0-----:R-:W-:Y:S02]  /*89d0*/  IMAD.MOV.U32 R6, RZ, RZ, R0 ;  /* 0x000000ffff067224 */ /* 0x001fe400078e0000 */
[----:B------:R-:W-:-:S04]  /*89e0*/  IMAD.MOV.U32 R7, RZ, RZ, 0x0 ;  /* 0x00000000ff077424 */ /* 0x000fc800078e00ff */
[----:B------:R-:W-:Y:S05]  /*89f0*/  RET.REL.NODEC R6 `(_ZN2at6native27unrolled_elementwise_kernelIZZZNS0_22reciprocal_kernel_cudaERNS_18TensorIteratorBaseEENKUlvE_clEvENKUlvE_clEvEUldE_St5arrayIPcLm2EELi4E23TrivialOffsetCalculatorILi1EjESB_NS0_6memory12LoadWithCastILi1EEENSC_13StoreWithCastILi1EEEEEviT_T0_T2_T3_T4_T5_) ;  /* 0xffff760006007950 */ /* 0x000fea0003c3ffff */
.L_x_11443:
        /* <DEDUP_REMOVED lines=16> */
.L_x_18263:


//--------------------- .text._ZN2at6native18elementwise_kernelILi128ELi2EZNS0_22gpu_kernel_impl_nocastIZZZNS0_22reciprocal_kernel_cudaERNS_18TensorIteratorBaseEENKUlvE_clEvENKUlvE_clEvEUldE_EEvS4_RKT_EUliE_EEviT1_ --------------------------
	.section	.text._ZN2at6native18elementwise_kernelILi128ELi2EZNS0_22gpu_kernel_impl_nocastIZZZNS0_22reciprocal_kernel_cudaERNS_18TensorIteratorBaseEENKUlvE_clEvENKUlvE_clEvEUldE_EEvS4_RKT_EUliE_EEviT1_,"ax",@progbits
	.sectioninfo	@"SHI_REGISTERS=18"
	.align	128
        .global         _ZN2at6native18elementwise_kernelILi128ELi2EZNS0_22gpu_kernel_impl_nocastIZZZNS0_22reciprocal_kernel_cudaERNS_18TensorIteratorBaseEENKUlvE_clEvENKUlvE_clEvEUldE_EEvS4_RKT_EUliE_EEviT1_
        .type           _ZN2at6native18elementwise_kernelILi128ELi2EZNS0_22gpu_kernel_impl_nocastIZZZNS0_22reciprocal_kernel_cudaERNS_18TensorIteratorBaseEENKUlvE_clEvENKUlvE_clEvEUldE_EEvS4_RKT_EUliE_EEviT1_,@function
        .size           _ZN2at6native18elementwise_kernelILi128ELi2EZNS0_22gpu_kernel_impl_nocastIZZZNS0_22reciprocal_kernel_cudaERNS_18TensorIteratorBaseEENKUlvE_clEvENKUlvE_clEvEUldE_EEvS4_RKT_EUliE_EEviT1_,(.L_x_18264 - _ZN2at6native18elementwise_kernelILi128ELi2EZNS0_22gpu_kernel_impl_nocastIZZZNS0_22reciprocal_kernel_cudaERNS_18TensorIteratorBaseEENKUlvE_clEvENKUlvE_clEvEUldE_EEvS4_RKT_EUliE_EEviT1_)
        .other          _ZN2at6native18elementwise_kernelILi128ELi2EZNS0_22gpu_kernel_impl_nocastIZZZNS0_22reciprocal_kernel_cudaERNS_18TensorIteratorBaseEENKUlvE_clEvENKUlvE_clEvEUldE_EEvS4_RKT_EUliE_EEviT1_,@"STO_CUDA_ENTRY STV_DEFAULT"
_ZN2at6native18elementwise_kernelILi128ELi2EZNS0_22gpu_kernel_impl_nocastIZZZNS0_22reciprocal_kernel_cudaERNS_18TensorIteratorBaseEENKUlvE_clEvENKUlvE_clEvEUldE_EEvS4_RKT_EUliE_EEviT1_:
.text._ZN2at6native18elementwise_kernelILi128ELi2EZNS0_22gpu_kernel_impl_nocastIZZZNS0_22reciprocal_kernel_cudaERNS_18TensorIteratorBaseEENKUlvE_clEvENKUlvE_clEvEUldE_EEvS4_RKT_EUliE_EEviT1_:
        /* <DEDUP_REMOVED lines=9> */
[----:B------:R-:W-:Y:S01]  /*0090*/  HFMA2.MMA R2, -RZ, RZ, 0, 0 ;  /* 0x00000000ff027435 */ /* 0x000fe200000001ff */
[----:B------:R-:W-:-:S11]  /*00a0*/  IMAD.MOV.U32 R4, RZ, RZ, RZ ;  /* 0x000000ffff047224 */ /* 0x000fd600078e00ff */
[----:B------:R-:W-:Y:S05]  /*00b0*/  @!P0 BRA `(.L_x_11446) ;  /* 0x00000e0000008947 */ /* 0x000fea0003800000 */
[----:B------:R-:W-:Y:S02]  /*00c0*/  MOV R4, RZ ;  /* 0x000000ff00047202 */ /* 0x000fe40000000f00 */
[----:B------:R-:W-:-:S05]  /*00d0*/  MOV R5, R11 ;  /* 0x0000000b00057202 */ /* 0x000fca0000000f00 */
[----:B------:R-:W-:Y:S01]  /*00e0*/  IMAD.HI.U32 R6, R11, c[0x0][0x170], R4 ;  /* 0x00005c000b067a27 */ /* 0x000fe200078e0004 */
[----:B------:R-:W-:-:S04]  /*00f0*/  MOV R5, c[0x0][0x168] ;  /* 0x00005a0000057a02 */ /* 0x000fc80000000f00 */
        /* <DEDUP_REMOVED lines=208> */
[----:B------:R-:W-:Y:S01]  /*0e00*/  SHF.R.U32.HI R9, RZ, c[0x0][0x288], R8 ;  /* 0x0000a200ff097a19 */ /* 0x000fe20000011608 */
[----:B------:R-:W-:-:S03]  /*0e10*/  @P0 IMAD.MOV.U32 R8, RZ, RZ, RZ ;  /* 0x000000ffff080224 */ /* 0x000fc600078e00ff */
[C---:B------:R-:W-:Y:S01]  /*0e20*/  IADD3 R6, -R9.reuse, RZ, RZ ;  /* 0x000000ff09067210 */ /* 0x040fe20007ffe1ff */
        /* <DEDUP_REMOVED lines=9> */
.L_x_11446:
[----:B------:R-:W-:-:S04]  /*0ec0*/  IADD3 R12, P0, R2, c[0x0][0x368], RZ ;  /* 0x0000da00020c7a10 */ /* 0x000fc80007f1e0ff */
[----:B------:R-:W-:-:S06]  /*0ed0*/  IADD3.X R13, RZ, c[0x0][0x36c], RZ, P0, !PT ;  /* 0x0000db00ff0d7a10 */ /* 0x000fcc00007fe4ff */
[----:B------:R-:W2:Y:S01]  /*0ee0*/  LDG.E.64 R12, [R12.64] ;  /* 0x000000040c0c7981 */ /* 0x000ea2000c1e1b00 */
[----:B------:R-:W-:Y:S01]  /*0ef0*/  IADD3 R4, P1, R4, c[0x0][0x360], RZ ;  /* 0x0000d80004047a10 */ /* 0x000fe20007f3e0ff */
[----:B------:R-:W-:Y:S03]  /*0f00*/  BSSY B1, `(.L_x_11447) ;  /* 0x0000013000017945 */ /* 0x000fe60003800000 */
[----:B------:R-:W-:Y:S01]  /*0f10*/  IADD3.X R5, RZ, c[0x0][0x364], RZ, P1, !PT ;  /* 0x0000d900ff057a10 */ /* 0x000fe20000ffe4ff */
[----:B--2---:R-:W0:Y:S01]  /*0f20*/  MUFU.RCP64H R7, R13 ;  /* 0x0000000d00077308 */ /* 0x004e220000001800 */
        /* <DEDUP_REMOVED lines=8> */
[----:B------:R-:W-:Y:S01]  /*0fb0*/  LOP3.LUT R2, R13, 0x7fffffff, RZ, 0xc0, !PT ;  /* 0x7fffffff0d027812 */ /* 0x000fe200078ec0ff */
[----:B------:R-:W-:Y:S01]  /*0fc0*/  IMAD.MOV.U32 R6, RZ, RZ, R12 ;  /* 0x000000ffff067224 */ /* 0x000fe200078e000c */
[----:B------:R-:W-:Y:S02]  /*0fd0*/  MOV R7, R13 ;  /* 0x0000000d00077202 */ /* 0x000fe40000000f00 */
[----:B------:R-:W-:Y:S02]  /*0fe0*/  IADD3 R12, R2, -0x100000, RZ ;  /* 0xfff00000020c7810 */ /* 0x000fe40007ffe0ff */
[----:B-1----:R-:W-:Y:S02]  /*0ff0*/  MOV R8, 0x1010 ;  /* 0x0000101000087802 */ /* 0x002fe40000000f00 */
[----:B0-----:R-:W-:Y:S05]  /*1000*/  CALL.REL.NOINC `($__internal_20_$__cuda_sm20_dblrcp_rn_slowpath_v3) ;  /* 0x0000105000007944 */ /* 0x001fea0003c00000 */
[----:B------:R-:W-:Y:S02]  /*1010*/  MOV R8, R6 ;  /* 0x0000000600087202 */ /* 0x000fe40000000f00 */
[----:B------:R-:W-:Y:S02]  /*1020*/  MOV R9, R7 ;  /* 0x0000000700097202 */ /* 0x000fe40000000f00 */
.L_x_11448:
[----:B------:R-:W-:Y:S05]  /*1030*/  BSYNC B1 ;  /* 0x0000000000017941 */ /* 0x000fea0003800000 */
.L_x_11447:
[----:B-1----:R1:W-:Y:S01]  /*1040*/  STG.E.64 [R4.64], R8 ;  /* 0x0000000804007986 */ /* 0x0023e2000c101b04 */
[----:B------:R-:W-:-:S04]  /*1050*/  LEA R0, R0, R3, 0x8 ;  /* 0x0000000300007211 */ /* 0x000fc800078e40ff */
[----:B0-----:R-:W-:Y:S02]  /*1060*/  IADD3 R11, R0, 0x80, RZ ;  /* 0x00000080000b7810 */ /* 0x001fe40007ffe0ff */
.L_x_11445:
[----:B------:R-:W-:Y:S05]  /*1070*/  BSYNC B0 ;  /* 0x0000000000007941 */ /* 0x000fea0003800000 */
.L_x_11444:
[----:B------:R-:W-:-:S13]  /*1080*/  ISETP.GE.AND P0, PT, R11, c[0x0][0x160], PT ;  /* 0x000058000b007a0c */ /* 0x000fda0003f06270 */
[----:B------:R-:W-:Y:S05]  /*1090*/  @P0 EXIT ;  /* 0x000000000000094d */ /* 0x000fea0003800000 */
[----:B------:R-:W-:Y:S01]  /*10a0*/  ISETP.NE.AND P0, PT, RZ, c[0x0][0x168], PT ;  /* 0x00005a00ff007a0c */ /* 0x000fe20003f05270 */
[----:B------:R-:W-:Y:S01]  /*10b0*/  HFMA2.MMA R2, -RZ, RZ, 0, 0 ;  /* 0x00000000ff027435 */ /* 0x000fe200000001ff */
[----:B------:R-:W-:-:S11]  /*10c0*/  IMAD.MOV.U32 R0, RZ, RZ, RZ ;  /* 0x000000ffff007224 */ /* 0x000fd600078e00ff */
[----:B------:R-:W-:Y:S05]  /*10d0*/  @!P0 BRA `(.L_x_11449) ;  /* 0x00000e0000008947 */ /* 0x000fea0003800000 */
[----:B------:R-:W-:Y:S02]  /*10e0*/  MOV R2, RZ ;  /* 0x000000ff00027202 */ /* 0x000fe40000000f00 */
[----:B------:R-:W-:-:S05]  /*10f0*/  MOV R3, R11 ;  /* 0x0000000b00037202 */ /* 0x000fca0000000f00 */
[----:B-1----:R-:W-:Y:S01]  /*1100*/  IMAD.HI.U32 R4, R11, c[0x0][0x170], R2 ;  /* 0x00005c000b047a27 */ /* 0x002fe200078e0002 */
        /* <DEDUP_REMOVED lines=221> */
.L_x_11449:
[----:B------:R-:W-:-:S04]  /*1ee0*/  IADD3 R10, P0, R0, c[0x0][0x368], RZ ;  /* 0x0000da00000a7a10 */ /* 0x000fc80007f1e0ff */
[----:B------:R-:W-:-:S06]  /*1ef0*/  IADD3.X R11, RZ, c[0x0][0x36c], RZ, P0, !PT ;  /* 0x0000db00ff0b7a10 */ /* 0x000fcc00007fe4ff */
[----:B------:R-:W2:Y:S01]  /*1f00*/  LDG.E.64 R10, [R10.64] ;  /* 0x000000040a0a7981 */ /* 0x000ea2000c1e1b00 */
[----:B------:R-:W-:Y:S01]  /*1f10*/  IADD3 R2, P1, R2, c[0x0][0x360], RZ ;  /* 0x0000d80002027a10 */ /* 0x000fe20007f3e0ff */
[----:B------:R-:W-:Y:S04]  /*1f20*/  BSSY B0, `(.L_x_11450) ;  /* 0x0000011000007945 */ /* 0x000fe80003800000 */
[----:B------:R-:W-:Y:S01]  /*1f30*/  IMAD.X R3, RZ, RZ, c[0x0][0x364], P1 ;  /* 0x0000d900ff037624 */ /* 0x000fe200008e06ff */
[----:B-12---:R-:W0:Y:S01]  /*1f40*/  MUFU.RCP64H R5, R11 ;  /* 0x0000000b00057308 */ /* 0x006e220000001800 */
        /* <DEDUP_REMOVED lines=8> */
[----:B------:R-:W-:Y:S02]  /*1fd0*/  LOP3.LUT R0, R11, 0x7fffffff, RZ, 0xc0, !PT ;  /* 0x7fffffff0b007812 */ /* 0x000fe400078ec0ff */
[----:B-1----:R-:W-:Y:S02]  /*1fe0*/  MOV R6, R10 ;  /* 0x0000000a00067202 */ /* 0x002fe40000000f00 */
[----:B------:R-:W-:Y:S02]  /*1ff0*/  MOV R7, R11 ;  /* 0x0000000b00077202 */ /* 0x000fe40000000f00 */
[----:B------:R-:W-:Y:S02]  /*2000*/  IADD3 R12, R0, -0x100000, RZ ;  /* 0xfff00000000c7810 */ /* 0x000fe40007ffe0ff */
[----:B0-----:R-:W-:Y:S02]  /*2010*/  MOV R8, 0x2030 ;  /* 0x0000203000087802 */ /* 0x001fe40000000f00 */
[----:B------:R-:W-:Y:S05]  /*2020*/  CALL.REL.NOINC `($__internal_20_$__cuda_sm20_dblrcp_rn_slowpath_v3) ;  /* 0x0000003000007944 */ /* 0x000fea0003c00000 */
.L_x_11451:
[----:B------:R-:W-:Y:S05]  /*2030*/  BSYNC B0 ;  /* 0x0000000000007941 */ /* 0x000fea0003800000 */
.L_x_11450:
[----:B-1----:R-:W-:Y:S01]  /*2040*/  STG.E.64 [R2.64], R6 ;  /* 0x0000000602007986 */ /* 0x002fe2000c101b04 */
[----:B------:R-:W-:Y:S05]  /*2050*/  EXIT ;  /* 0x000000000000794d */ /* 0x000fea0003800000 */
        .weak           $__internal_20_$__cuda_sm20_dblrcp_rn_slowpath_v3
        .type           $__internal_20_$__cuda_sm20_dblrcp_rn_slowpath_v3,@function
        .size           $__internal_20_$__cuda_sm20_dblrcp_rn_slowpath_v3,(.L_x_18264 - $__internal_20_$__cuda_sm20_dblrcp_rn_slowpath_v3)
$__internal_20_$__cuda_sm20_dblrcp_rn_slowpath_v3:
        /* <DEDUP_REMOVED lines=11> */
[----:B------:R-:W-:Y:S02]  /*2110*/  IADD3 R11, R7, -0x3fe00000, RZ ;  /* 0xc0200000070b7810 */ /* 0x000fe40007ffe0ff */
[----:B------:R-:W-:Y:S02]  /*2120*/  MOV R10, R6 ;  /* 0x00000006000a7202 */ /* 0x000fe40000000f00 */
[----:B------:R-:W0:Y:S04]  /*2130*/  MUFU.RCP64H R13, R11 ;  /* 0x0000000b000d7308 */ /* 0x000e280000001800 */
        /* <DEDUP_REMOVED lines=10> */
.L_x_11455:
        /* <DEDUP_REMOVED lines=10> */
.L_x_11453:
[----:B------:R-:W-:Y:S02]  /*2280*/  LOP3.LUT R11, R7, 0x80000, RZ, 0xfc, !PT ;  /* 0x00080000070b7812 */ /* 0x000fe400078efcff */
[----:B------:R-:W-:Y:S02]  /*2290*/  MOV R10, R6 ;  /* 0x00000006000a7202 */ /* 0x000fe40000000f00 */
.L_x_11454:
[----:B------:R-:W-:Y:S05]  /*22a0*/  BSYNC B2 ;  /* 0x0000000000027941 */ /* 0x000fea0003800000 */
.L_x_11452:
[----:B------:R-:W-:Y:S01]  /*22b0*/  HFMA2.MMA R9, -RZ, RZ, 0, 0 ;  /* 0x00000000ff097435 */ /* 0x000fe200000001ff */
[----:B01----:R-:W-:Y:S02]  /*22c0*/  MOV R6, R10 ;  /* 0x0000000a00067202 */ /* 0x003fe40000000f00 */
[----:B------:R-:W-:-:S03]  /*22d0*/  MOV R7, R11 ;  /* 0x0000000b00077202 */ /* 0x000fc60000000f00 */
[----:B------:R-:W-:Y:S05]  /*22e0*/  RET.REL.NODEC R8 `(_ZN2at6native18elementwise_kernelILi128ELi2EZNS0_22gpu_kernel_impl_nocastIZZZNS0_22reciprocal_kernel_cudaERNS_18TensorIteratorBaseEENKUlvE_clEvENKUlvE_clEvEUldE_EEvS4_RKT_EUliE_EEviT1_) ;  /* 0xffffdd1008007950 */ /* 0x000fea0003c3ffff */
.L_x_11456:
        /* <DEDUP_REMOVED lines=9> */
.L_x_18264:


//--------------------- .text._ZN2at6native27unrolled_elementwise_kernelIZZZNS0_22reciprocal_kernel_cudaERNS_18TensorIteratorBaseEENKUlvE_clEvENKUlvE_clEvEUldE_St5arrayIPcLm2EELi4E23TrivialOffsetCalculatorILi1EjESB_NS0_6memory15LoadWithoutCastENSC_16StoreWithoutCastEEEviT_T0_T2_T3_T4_T5_ --------------------------
	.section	.text._ZN2at6native27unrolled_elementwise_kernelIZZZNS0_22reciprocal_kernel_cudaERNS_18TensorIteratorBaseEENKUlvE_clEvENKUlvE_clEvEUldE_St5arrayIPcLm2EELi4E23TrivialOffsetCalculatorILi1EjESB_NS0_6memory15LoadWithoutCastENSC_16StoreWithoutCastEEEviT_T0_T2_T3_T4_T5_,"ax",@progbits
	.sectioninfo	@"SHI_REGISTERS=26"
	.align	128
        .global         _ZN2at6native27unrolled_elementwise_kernelIZZZNS0_22reciprocal_kernel_cudaERNS_18TensorIteratorBaseEENKUlvE_clEvENKUlvE_clEvEUldE_St5arrayIPcLm2EELi4E23TrivialOffsetCalculatorILi1EjESB_NS0_6memory15LoadWithoutCastENSC_16StoreWithoutCastEEEviT_T0_T2_T3_T4_T5_
        .type           _ZN2at6native27unrolled_elementwise_kernelIZZZNS0_22reciprocal_kernel_cudaERNS_18TensorIteratorBaseEENKUlvE_clEvENKUlvE_clEvEUldE_St5arrayIPcLm2EELi4E23TrivialOffsetCalculatorILi1EjESB_NS0_6memory15LoadWithoutCastENSC_16StoreWithoutCastEEEviT_T0_T2_T3_T4_T5_,@function
        .size           _ZN2at6native27unrolled_elementwise_kernelIZZZNS0_22reciprocal_kernel_cudaERNS_18TensorIteratorBaseEENKUlvE_clEvENKUlvE_clEvEUldE_St5arrayIPcLm2EELi4E23TrivialOffsetCalculatorILi1EjESB_NS0_6memory15LoadWithoutCastENSC_16StoreWithoutCastEEEviT_T0_T2_T3_T4_T5_,(.L_x_18265 - _ZN2at6native27unrolled_elementwise_kernelIZZZNS0_22reciprocal_kernel_cudaERNS_18TensorIteratorBaseEENKUlvE_clEvENKUlvE_clEvEUldE_St5arrayIPcLm2EELi4E23TrivialOffsetCalculatorILi1EjESB_NS0_6memory15LoadWithoutCastENSC_16StoreWithoutCastEEEviT_T0_T2_T3_T4_T5_)
        .other          _ZN2at6native27unrolled_elementwise_kernelIZZZNS0_22reciprocal_kernel_cudaERNS_18TensorIteratorBaseEENKUlvE_clEvENKUlvE_clEvEUldE_St5arrayIPcLm2EELi4E23TrivialOffsetCalculatorILi1EjESB_NS0_6memory15LoadWithoutCastENSC_16StoreWithoutCastEEEviT_T0_T2_T3_T4_T5_,@"STO_CUDA_ENTRY STV_DEFAULT"
_ZN2at6native27unrolled_elementwise_kernelIZZZNS0_22reciprocal_kernel_cudaERNS_18TensorIteratorBaseEENKUlvE_clEvENKUlvE_clEvEUldE_St5arrayIPcLm2EELi4E23TrivialOffsetCalculatorILi1EjESB_NS0_6memory15LoadWithoutCastENSC_16StoreWithoutCastEEEviT_T0_T2_T3_T4_T5_:
.text._ZN2at6native27unrolled_elementwise_kernelIZZZNS0_22reciprocal_kernel_cudaERNS_18TensorIteratorBaseEENKUlvE_clEvENKUlvE_clEvEUldE_St5arrayIPcLm2EELi4E23TrivialOffsetCalculatorILi1EjESB_NS0_6memory15LoadWithoutCastENSC_16StoreWithoutCastEEEviT_T0_T2_T3_T4_T5_:
[----:B------:R-:W-:Y:S02]  /*0000*/  IMAD.MOV.U32 R1, RZ, RZ, c[0x0][0x28] ;  /* 0x00000a00ff017624 */ /* 0x000fe400078e00ff */
[----:B------:R-:W0:Y:S01]  /*0010*/  S2R R0, SR_CTAID.X ;  /* 0x0000000000007919 */ /* 0x000e220000002500 */
[----:B------:R-:W-:Y:S01]  /*0020*/  IMAD.MOV.U32 R5, RZ, RZ, -0x200 ;  /* 0xfffffe00ff057424 */ /* 0x000fe200078e00ff */
[----:B------:R-:W-:Y:S01]  /*0030*/  CS2R R20, SRZ ;  /* 0x0000000000147805 */ /* 0x000fe2000001ff00 */
[----:B------:R-:W-:Y:S01]  /*0040*/  CS2R R6, SRZ ;  /* 0x0000000000067805 */ /* 0x000fe2000001ff00 */
[----:B------:R-:W1:Y:S01]  /*0050*/  S2R R3, SR_TID.X ;  /* 0x0000000000037919 */ /* 0x000e620000002100 */
[----:B------:R-:W-:Y:S01]  /*0060*/  ULDC.64 UR4, c[0x0][0x118] ;  /* 0x0000460000047ab9 */ /* 0x000fe20000000a00 */
[----:B0-----:R-:W-:Y:S02]  /*0070*/  IMAD R2, R0, R5, c[0x0][0x160] ;  /* 0x0000580000027624 */ /* 0x001fe400078e0205 */
[----:B------:R-:W-:Y:S01]  /*0080*/  CS2R R4, SRZ ;  /* 0x0000000000047805 */ /* 0x000fe2000001ff00 */
[----:B-1----:R-:W-:Y:S02]  /*0090*/  IMAD.MOV.U32 R9, RZ, RZ, R3 ;  /* 0x000000ffff097224 */ /* 0x002fe400078e0003 */
[----:B------:R-:W-:-:S13]  /*00a0*/  ISETP.GE.AND P0, PT, R3, R2, PT ;  /* 0x000000020300720c */ /* 0x000fda0003f06270 */
[----:B------:R-:W-:Y:S01]  /*00b0*/  @!P0 IADD3 R9, R3, 0x80, RZ ;  /* 0x0000008003098810 */ /* 0x000fe20007ffe0ff */
[----:B------:R-:W-:Y:S02]  /*00c0*/  @!P0 IMAD R10, R0, 0x200, R3 ;  /* 0x00000200000a8824 */ /* 0x000fe400078e0203 */
[----:B------:R-:W-:Y:S01]  /*00d0*/  @!P0 IMAD.MOV.U32 R11, RZ, RZ, 0x8 ;  /* 0x00000008ff0b8424 */ /* 0x000fe200078e00ff */
        /* <DEDUP_REMOVED lines=13> */
[----:B------:R-:W-:-:S05]  /*01b0*/  @!P3 IMAD.WIDE.U32 R16, R16, R17, c[0x0][0x170] ;  /* 0x00005c001010b625 */ /* 0x000fca00078e0011 */
[----:B------:R0:W5:Y:S07]  /*01c0*/  @!P3 LDG.E.64 R6, [R16.64] ;  /* 0x000000041006b981 */ /* 0x00016e000c1e1b00 */
[----:B------:R-:W-:Y:S01]  /*01d0*/  @!P2 MOV R15, 0x8 ;  /* 0x00000008000fa802 */ /* 0x000fe20000000f00 */
[----:B------:R-:W-:Y:S02]  /*01e0*/  @!P2 IMAD R14, R0, 0x200, R9 ;  /* 0x00000200000ea824 */ /* 0x000fe400078e0209 */
[----:B------:R-:W-:-:S02]  /*01f0*/  CS2R R8, SRZ ;  /* 0x0000000000087805 */ /* 0x000fc4000001ff00 */
[----:B------:R-:W-:-:S05]  /*0200*/  @!P2 IMAD.WIDE.U32 R14, R14, R15, c[0x0][0x170] ;  /* 0x00005c000e0ea625 */ /* 0x000fca00078e000f */
[----:B------:R0:W5:Y:S01]  /*0210*/  @!P2 LDG.E.64 R8, [R14.64] ;  /* 0x000000040e08a981 */ /* 0x000162000c1e1b00 */
[----:B------:R-:W-:Y:S01]  /*0220*/  BSSY B0, `(.L_x_11457) ;  /* 0x0000013000007945 */ /* 0x000fe20003800000 */
        /* <DEDUP_REMOVED lines=10> */
[----:B------:R-:W-:Y:S01]  /*02d0*/  LOP3.LUT R23, R5, 0x7fffffff, RZ, 0xc0, !PT ;  /* 0x7fffffff05177812 */ /* 0x000fe200078ec0ff */
[----:B0-----:R-:W-:Y:S01]  /*02e0*/  IMAD.MOV.U32 R14, RZ, RZ, R4 ;  /* 0x000000ffff0e7224 */ /* 0x001fe200078e0004 */
[----:B------:R-:W-:Y:S01]  /*02f0*/  MOV R4, 0x330 ;  /* 0x0000033000047802 */ /* 0x000fe20000000f00 */
[----:B------:R-:W-:Y:S01]  /*0300*/  IMAD.MOV.U32 R15, RZ, RZ, R5 ;  /* 0x000000ffff0f7224 */ /* 0x000fe200078e0005 */
[----:B------:R-:W-:Y:S02]  /*0310*/  IADD3 R23, R23, -0x100000, RZ ;  /* 0xfff0000017177810 */ /* 0x000fe40007ffe0ff */
[----:B-1----:R-:W-:Y:S05]  /*0320*/  CALL.REL.NOINC `($__internal_21_$__cuda_sm20_dblrcp_rn_slowpath_v3) ;  /* 0x0000060000007944 */ /* 0x002fea0003c00000 */
[----:B-1----:R-:W-:Y:S02]  /*0330*/  IMAD.MOV.U32 R10, RZ, RZ, R16 ;  /* 0x000000ffff0a7224 */ /* 0x002fe400078e0010 */
[----:B------:R-:W-:Y:S02]  /*0340*/  IMAD.MOV.U32 R11, RZ, RZ, R17 ;  /* 0x000000ffff0b7224 */ /* 0x000fe400078e0011 */
.L_x_11458:
[----:B------:R-:W-:Y:S05]  /*0350*/  BSYNC B0 ;  /* 0x0000000000007941 */ /* 0x000fea0003800000 */
.L_x_11457:
[----:B-----5:R-:W-:Y:S01]  /*0360*/  IADD3 R5, R3, 0x80, RZ ;  /* 0x0000008003057810 */ /* 0x020fe20007ffe0ff */
[----:B------:R-:W-:Y:S03]  /*0370*/  BSSY B0, `(.L_x_11459) ;  /* 0x0000014000007945 */ /* 0x000fe60003800000 */
[----:B------:R-:W-:-:S13]  /*0380*/  ISETP.GE.AND P1, PT, R5, R2, PT ;  /* 0x000000020500720c */ /* 0x000fda0003f26270 */
[----:B------:R-:W-:Y:S05]  /*0390*/  @P1 BRA `(.L_x_11460) ;  /* 0x0000011000001947 */ /* 0x000fea0003800000 */
[----:B0-----:R-:W0:Y:S01]  /*03a0*/  MUFU.RCP64H R13, R21 ;  /* 0x00000015000d7308 */ /* 0x001e220000001800 */
[----:B------:R-:W-:-:S04]  /*03b0*/  IADD3 R12, R21, 0x300402, RZ ;  /* 0x00300402150c7810 */ /* 0x000fc80007ffe0ff */
[----:B------:R-:W-:Y:S02]  /*03c0*/  FSETP.GEU.AND P1, PT, |R12|, 5.8789094863358348022e-39, PT ;  /* 0x004004020c00780b */ /* 0x000fe40003f2e200 */
[----:B0-----:R-:W0:-:S06]  /*03d0*/  DFMA R14, R12, -R20, 1 ;  /* 0x3ff000000c0e742b */ /* 0x001e0c0000000814 */
[----:B0-----:R-:W0:-:S06]  /*03e0*/  DFMA R14, R14, R14, R14 ;  /* 0x0000000e0e0e722b */ /* 0x001e0c000000000e */
[----:B0-----:R-:W0:-:S06]  /*03f0*/  DFMA R14, R12, R14, R12 ;  /* 0x0000000e0c0e722b */ /* 0x001e0c000000000c */
[----:B0-----:R-:W0:-:S06]  /*0400*/  DFMA R16, R14, -R20, 1 ;  /* 0x3ff000000e10742b */ /* 0x001e0c0000000814 */
[----:B0-----:R0:W2:Y:S01]  /*0410*/  DFMA R12, R14, R16, R14 ;  /* 0x000000100e0c722b */ /* 0x0010a2000000000e */
[----:B------:R-:W-:Y:S05]  /*0420*/  @P1 BRA `(.L_x_11460) ;  /* 0x0000008000001947 */ /* 0x000fea0003800000 */
[----:B------:R-:W-:Y:S01]  /*0430*/  LOP3.LUT R23, R21, 0x7fffffff, RZ, 0xc0, !PT ;  /* 0x7fffffff15177812 */ /* 0x000fe200078ec0ff */
[----:B0-----:R-:W-:Y:S01]  /*0440*/  IMAD.MOV.U32 R14, RZ, RZ, R20 ;  /* 0x000000ffff0e7224 */ /* 0x001fe200078e0014 */
[----:B------:R-:W-:Y:S01]  /*0450*/  MOV R4, 0x490 ;  /* 0x0000049000047802 */ /* 0x000fe20000000f00 */
[----:B------:R-:W-:Y:S01]  /*0460*/  IMAD.MOV.U32 R15, RZ, RZ, R21 ;  /* 0x000000ffff0f7224 */ /* 0x000fe200078e0015 */
[----:B------:R-:W-:Y:S02]  /*0470*/  IADD3 R23, R23, -0x100000, RZ ;  /* 0xfff0000017177810 */ /* 0x000fe40007ffe0ff */
[----:B-12---:R-:W-:Y:S05]  /*0480*/  CALL.REL.NOINC `($__internal_21_$__cuda_sm20_dblrcp_rn_slowpath_v3) ;  /* 0x000004a000007944 */ /* 0x006fea0003c00000 */
[----:B-1----:R-:W-:Y:S02]  /*0490*/  IMAD.MOV.U32 R12, RZ, RZ, R16 ;  /* 0x000000ffff0c7224 */ /* 0x002fe400078e0010 */
[----:B------:R-:W-:Y:S02]  /*04a0*/  IMAD.MOV.U32 R13, RZ, RZ, R17 ;  /* 0x000000ffff0d7224 */ /* 0x000fe400078e0011 */
.L_x_11460:
[----:B------:R-:W-:Y:S05]  /*04b0*/  BSYNC B0 ;  /* 0x0000000000007941 */ /* 0x000fea0003800000 */
.L_x_11459:
[----:B0-----:R-:W-:Y:S01]  /*04c0*/  IADD3 R15, R3, 0x100, RZ ;  /* 0x00000100030f7810 */ /* 0x001fe20007ffe0ff */
[----:B------:R-:W-:Y:S03]  /*04d0*/  BSSY B0, `(.L_x_11461) ;  /* 0x0000014000007945 */ /* 0x000fe60003800000 */
[----:B------:R-:W-:-:S13]  /*04e0*/  ISETP.GE.AND P1, PT, R15, R2, PT ;  /* 0x000000020f00720c */ /* 0x000fda0003f26270 */
[----:B------:R-:W-:Y:S05]  /*04f0*/  @P1 BRA `(.L_x_11462) ;  /* 0x0000011000001947 */ /* 0x000fea0003800000 */
[----:B------:R-:W0:Y:S01]  /*0500*/  MUFU.RCP64H R15, R7 ;  /* 0x00000007000f7308 */ /* 0x000e220000001800 */
[----:B------:R-:W-:-:S04]  /*0510*/  IADD3 R14, R7, 0x300402, RZ ;  /* 0x00300402070e7810 */ /* 0x000fc80007ffe0ff */
[----:B------:R-:W-:Y:S02]  /*0520*/  FSETP.GEU.AND P1, PT, |R14|, 5.8789094863358348022e-39, PT ;  /* 0x004004020e00780b */ /* 0x000fe40003f2e200 */
[----:B0-----:R-:W0:-:S06]  /*0530*/  DFMA R16, R14, -R6, 1 ;  /* 0x3ff000000e10742b */ /* 0x001e0c0000000806 */
[----:B0-----:R-:W0:-:S06]  /*0540*/  DFMA R16, R16, R16, R16 ;  /* 0x000000101010722b */ /* 0x001e0c0000000010 */
[----:B0-----:R-:W0:-:S06]  /*0550*/  DFMA R16, R14, R16, R14 ;  /* 0x000000100e10722b */ /* 0x001e0c000000000e */
[----:B0-----:R-:W0:-:S06]  /*0560*/  DFMA R20, R16, -R6, 1 ;  /* 0x3ff000001014742b */ /* 0x001e0c0000000806 */
[----:B0-----:R0:W3:Y:S01]  /*0570*/  DFMA R20, R16, R20, R16 ;  /* 0x000000141014722b */ /* 0x0010e20000000010 */
[----:B------:R-:W-:Y:S05]  /*0580*/  @P1 BRA `(.L_x_11462) ;  /* 0x0000008000001947 */ /* 0x000fea0003800000 */
[----:B------:R-:W-:Y:S01]  /*0590*/  LOP3.LUT R23, R7, 0x7fffffff, RZ, 0xc0, !PT ;  /* 0x7fffffff07177812 */ /* 0x000fe200078ec0ff */
[----:B------:R-:W-:Y:S01]  /*05a0*/  IMAD.MOV.U32 R15, RZ, RZ, R7 ;  /* 0x000000ffff0f7224 */ /* 0x000fe200078e0007 */
[----:B------:R-:W-:Y:S02]  /*05b0*/  MOV R14, R6 ;  /* 0x00000006000e7202 */ /* 0x000fe40000000f00 */
[----:B------:R-:W-:Y:S02]  /*05c0*/  IADD3 R23, R23, -0x100000, RZ ;  /* 0xfff0000017177810 */ /* 0x000fe40007ffe0ff */
[----:B------:R-:W-:Y:S02]  /*05d0*/  MOV R4, 0x5f0 ;  /* 0x000005f000047802 */ /* 0x000fe40000000f00 */
[----:B0123--:R-:W-:Y:S05]  /*05e0*/  CALL.REL.NOINC `($__internal_21_$__cuda_sm20_dblrcp_rn_slowpath_v3) ;  /* 0x0000034000007944 */ /* 0x00ffea0003c00000 */
[----:B-1----:R-:W-:Y:S02]  /*05f0*/  IMAD.MOV.U32 R20, RZ, RZ, R16 ;  /* 0x000000ffff147224 */ /* 0x002fe400078e0010 */
[----:B------:R-:W-:Y:S02]  /*0600*/  IMAD.MOV.U32 R21, RZ, RZ, R17 ;  /* 0x000000ffff157224 */ /* 0x000fe400078e0011 */
.L_x_11462:
[----:B------:R-:W-:Y:S05]  /*0610*/  BSYNC B0 ;  /* 0x0000000000007941 */ /* 0x000fea0003800000 */
.L_x_11461:
[----:B------:R-:W-:Y:S01]  /*0620*/  IADD3 R7, R3, 0x180, RZ ;  /* 0x0000018003077810 */ /* 0x000fe20007ffe0ff */
[----:B------:R-:W-:Y:S03]  /*0630*/  BSSY B0, `(.L_x_11463) ;  /* 0x0000014000007945 */ /* 0x000fe60003800000 */
[----:B------:R-:W-:-:S13]  /*0640*/  ISETP.GE.AND P1, PT, R7, R2, PT ;  /* 0x000000020700720c */ /* 0x000fda0003f26270 */
[----:B------:R-:W-:Y:S05]  /*0650*/  @P1 BRA `(.L_x_11464) ;  /* 0x0000011000001947 */ /* 0x000fea0003800000 */
[----:B------:R-:W4:Y:S01]  /*0660*/  MUFU.RCP64H R7, R9 ;  /* 0x0000000900077308 */ /* 0x000f220000001800 */
[----:B------:R-:W-:-:S04]  /*0670*/  IADD3 R6, R9, 0x300402, RZ ;  /* 0x0030040209067810 */ /* 0x000fc80007ffe0ff */
[----:B------:R-:W-:Y:S02]  /*0680*/  FSETP.GEU.AND P1, PT, |R6|, 5.8789094863358348022e-39, PT ;  /* 0x004004020600780b */ /* 0x000fe40003f2e200 */
[----:B----4-:R-:W4:-:S06]  /*0690*/  DFMA R14, R6, -R8, 1 ;  /* 0x3ff00000060e742b */ /* 0x010f0c0000000808 */
[----:B----4-:R-:W4:-:S06]  /*06a0*/  DFMA R14, R14, R14, R14 ;  /* 0x0000000e0e0e722b */ /* 0x010f0c000000000e */
[----:B----4-:R-:W4:-:S06]  /*06b0*/  DFMA R14, R6, R14, R6 ;  /* 0x0000000e060e722b */ /* 0x010f0c0000000006 */
[----:B0---4-:R-:W0:-:S06]  /*06c0*/  DFMA R16, R14, -R8, 1 ;  /* 0x3ff000000e10742b */ /* 0x011e0c0000000808 */
[----:B0-----:R0:W4:Y:S01]  /*06d0*/  DFMA R6, R14, R16, R14 ;  /* 0x000000100e06722b */ /* 0x001122000000000e */
[----:B------:R-:W-:Y:S05]  /*06e0*/  @P1 BRA `(.L_x_11464) ;  /* 0x0000008000001947 */ /* 0x000fea0003800000 */
[----:B------:R-:W-:Y:S01]  /*06f0*/  LOP3.LUT R23, R9, 0x7fffffff, RZ, 0xc0, !PT ;  /* 0x7fffffff09177812 */ /* 0x000fe200078ec0ff */
[----:B0-----:R-:W-:Y:S01]  /*0700*/  IMAD.MOV.U32 R14, RZ, RZ, R8 ;  /* 0x000000ffff0e7224 */ /* 0x001fe200078e0008 */
[----:B------:R-:W-:Y:S01]  /*0710*/  MOV R4, 0x750 ;  /* 0x0000075000047802 */ /* 0x000fe20000000f00 */
[----:B------:R-:W-:Y:S01]  /*0720*/  IMAD.MOV.U32 R15, RZ, RZ, R9 ;  /* 0x000000ffff0f7224 */ /* 0x000fe200078e0009 */
[----:B------:R-:W-:Y:S02]  /*0730*/  IADD3 R23, R23, -0x100000, RZ ;  /* 0xfff0000017177810 */ /* 0x000fe40007ffe0ff */
[----:B-1234-:R-:W-:Y:S05]  /*0740*/  CALL.REL.NOINC `($__internal_21_$__cuda_sm20_dblrcp_rn_slowpath_v3) ;  /* 0x000001e000007944 */ /* 0x01efea0003c00000 */
[----:B-1----:R-:W-:Y:S02]  /*0750*/  IMAD.MOV.U32 R6, RZ, RZ, R16 ;  /* 0x000000ffff067224 */ /* 0x002fe400078e0010 */
[----:B------:R-:W-:Y:S02]  /*0760*/  IMAD.MOV.U32 R7, RZ, RZ, R17 ;  /* 0x000000ffff077224 */ /* 0x000fe400078e0011 */
.L_x_11464:
[----:B------:R-:W-:Y:S05]  /*0770*/  BSYNC B0 ;  /* 0x0000000000007941 */ /* 0x000fea0003800000 */
.L_x_11463:
[----:B------:R-:W5:Y:S01]  /*0780*/  @!P0 S2R R9, SR_TID.X ;  /* 0x0000000000098919 */ /* 0x000f620000002100 */
[----:B------:R-:W-:Y:S01]  /*0790*/  @!P0 MOV R3, R5 ;  /* 0x0000000500038202 */ /* 0x000fe20000000f00 */
[----:B------:R-:W-:Y:S01]  /*07a0*/  @!P0 IMAD.MOV.U32 R5, RZ, RZ, 0x8 ;  /* 0x00000008ff058424 */ /* 0x000fe200078e00ff */
[----:B------:R-:W-:Y:S02]  /*07b0*/  BSSY B0, `(.L_x_11465) ;  /* 0x0000010000007945 */ /* 0x000fe40003800000 */
[----:B------:R-:W-:Y:S01]  /*07c0*/  ISETP.GE.AND P1, PT, R3, R2, PT ;  /* 0x000000020300720c */ /* 0x000fe20003f26270 */
[----:B-----5:R-:W-:-:S04]  /*07d0*/  @!P0 IMAD R4, R0, 0x200, R9 ;  /* 0x0000020000048824 */ /* 0x020fc800078e0209 */
[----:B------:R-:W-:-:S05]  /*07e0*/  @!P0 IMAD.WIDE.U32 R4, R4, R5, c[0x0][0x168] ;  /* 0x00005a0004048625 */ /* 0x000fca00078e0005 */
[----:B-1----:R1:W-:Y:S03]  /*07f0*/  @!P0 STG.E.64 [R4.64], R10 ;  /* 0x0000000a04008986 */ /* 0x0023e6000c101b04 */
[----:B------:R-:W-:Y:S05]  /*0800*/  @P1 BRA `(.L_x_11466) ;  /* 0x000000a000001947 */ /* 0x000fea0003800000 */
[----:B-1----:R-:W-:Y:S01]  /*0810*/  IMAD R4, R0, 0x200, R3 ;  /* 0x0000020000047824 */ /* 0x002fe200078e0203 */
[----:B------:R-:W-:Y:S01]  /*0820*/  IADD3 R3, R3, 0x80, RZ ;  /* 0x0000008003037810 */ /* 0x000fe20007ffe0ff */
[----:B------:R-:W-:-:S03]  /*0830*/  IMAD.MOV.U32 R9, RZ, RZ, 0x8 ;  /* 0x00000008ff097424 */ /* 0x000fc600078e00ff */
[----:B------:R-:W-:Y:S01]  /*0840*/  ISETP.GE.AND P0, PT, R3, R2, PT ;  /* 0x000000020300720c */ /* 0x000fe20003f06270 */
[----:B------:R-:W-:-:S05]  /*0850*/  IMAD.WIDE.U32 R4, R4, R9, c[0x0][0x168] ;  /* 0x00005a0004047625 */ /* 0x000fca00078e0009 */
[----:B--2---:R1:W-:Y:S07]  /*0860*/  STG.E.64 [R4.64], R12 ;  /* 0x0000000c04007986 */ /* 0x0043ee000c101b04 */
[----:B------:R-:W-:Y:S01]  /*0870*/  @!P0 IMAD R8, R0, 0x200, R3 ;  /* 0x0000020000088824 */ /* 0x000fe200078e0203 */
[----:B------:R-:W-:-:S03]  /*0880*/  @!P0 IADD3 R3, R3, 0x80, RZ ;  /* 0x0000008003038810 */ /* 0x000fc60007ffe0ff */
[----:B------:R-:W-:-:S05]  /*0890*/  @!P0 IMAD.WIDE.U32 R8, R8, R9, c[0x0][0x168] ;  /* 0x00005a0008088625 */ /* 0x000fca00078e0009 */
[----:B---3--:R1:W-:Y:S02]  /*08a0*/  @!P0 STG.E.64 [R8.64], R20 ;  /* 0x0000001408008986 */ /* 0x0083e4000c101b04 */
.L_x_11466:
[----:B------:R-:W-:Y:S05]  /*08b0*/  BSYNC B0 ;  /* 0x0000000000007941 */ /* 0x000fea0003800000 */
.L_x_11465:
[----:B------:R-:W-:-:S13]  /*08c0*/  ISETP.GE.AND P0, PT, R3, R2, PT ;  /* 0x000000020300720c */ /* 0x000fda0003f06270 */
[----:B------:R-:W-:Y:S05]  /*08d0*/  @P0 EXIT ;  /* 0x000000000000094d */ /* 0x000fea0003800000 */
[----:B------:R-:W-:Y:S02]  /*08e0*/  IMAD R3, R0, 0x200, R3 ;  /* 0x0000020000037824 */ /* 0x000fe400078e0203 */
[----:B------:R-:W-:-:S04]  /*08f0*/  IMAD.MOV.U32 R2, RZ, RZ, 0x8 ;  /* 0x00000008ff027424 */ /* 0x000fc800078e00ff */
[----:B------:R-:W-:-:S05]  /*0900*/  IMAD.WIDE.U32 R2, R3, R2, c[0x0][0x168] ;  /* 0x00005a0003027625 */ /* 0x000fca00078e0002 */
[----:B----4-:R-:W-:Y:S01]  /*0910*/  STG.E.64 [R2.64], R6 ;  /* 0x0000000602007986 */ /* 0x010fe2000c101b04 */
[----:B------:R-:W-:Y:S05]  /*0920*/  EXIT ;  /* 0x000000000000794d */ /* 0x000fea0003800000 */
        .weak           $__internal_21_$__cuda_sm20_dblrcp_rn_slowpath_v3
        .type           $__internal_21_$__cuda_sm20_dblrcp_rn_slowpath_v3,@function
        .size           $__internal_21_$__cuda_sm20_dblrcp_rn_slowpath_v3,(.L_x_18265 - $__internal_21_$__cuda_sm20_dblrcp_rn_slowpath_v3)
$__internal_21_$__cuda_sm20_dblrcp_rn_slowpath_v3:
        /* <DEDUP_REMOVED lines=12> */
[----:B------:R-:W-:Y:S02]  /*09f0*/  IMAD.MOV.U32 R16, RZ, RZ, R14 ;  /* 0x000000ffff107224 */ /* 0x000fe400078e000e */
[----:B------:R-:W-:Y:S01]  /*0a00*/  IMAD.MOV.U32 R18, RZ, RZ, R23 ;  /* 0x000000ffff127224 */ /* 0x000fe200078e0017 */
[----:B------:R-:W0:Y:S05]  /*0a10*/  MUFU.RCP64H R19, R17 ;  /* 0x0000001100137308 */ /* 0x000e2a0000001800 */
        /* <DEDUP_REMOVED lines=10> */
.L_x_11470:
        /* <DEDUP_REMOVED lines=10> */
.L_x_11468:
[----:B------:R-:W-:Y:S01]  /*0b60*/  LOP3.LUT R17, R15, 0x80000, RZ, 0xfc, !PT ;  /* 0x000800000f117812 */ /* 0x000fe200078efcff */
[----:B------:R-:W-:Y:S02]  /*0b70*/  IMAD.MOV.U32 R16, RZ, RZ, R14 ;  /* 0x000000ffff107224 */ /* 0x000fe400078e000e */
.L_x_11469:
[----:B------:R-:W-:Y:S05]  /*0b80*/  BSYNC B1 ;  /* 0x0000000000017941 */ /* 0x000fea0003800000 */
.L_x_11467:
[----:B0-----:R-:W-:Y:S02]  /*0b90*/  IMAD.MOV.U32 R14, RZ, RZ, R4 ;  /* 0x000000ffff0e7224 */ /* 0x001fe400078e0004 */
[----:B------:R-:W-:-:S04]  /*0ba0*/  IMAD.MOV.U32 R15, RZ, RZ, 0x0 ;  /* 0x00000000ff0f7424 */ /* 0x000fc800078e00ff */
[----:B------:R-:W-:Y:S05]  /*0bb0*/  RET.REL.NODEC R14 `(_ZN2at6native27unrolled_elementwise_kernelIZZZNS0_22reciprocal_kernel_cudaERNS_18TensorIteratorBaseEENKUlvE_clEvENKUlvE_clEvEUldE_St5arrayIPcLm2EELi4E23TrivialOffsetCalculatorILi1EjESB_NS0_6memory15LoadWithoutCastENSC_16StoreWithoutCastEEEviT_T0_T2_T3_T4_T5_) ;  /* 0xfffff4400e007950 */ /* 0x000fea0003c3ffff */
.L_x_11471:
        /* <DEDUP_REMOVED lines=12> */
.L_x_18265:


//--------------------- .text._ZN2at6native29vectorized_elementwise_kernelILi2EZZZNS0_22reciprocal_kernel_cudaERNS_18TensorIteratorBaseEENKUlvE_clEvENKUlvE_clEvEUldE_St5arrayIPcLm2EEEEviT0_T1_ --------------------------
	.section	.text._ZN2at6native29vectorized_elementwise_kernelILi2EZZZNS0_22reciprocal_kernel_cudaERNS_18TensorIteratorBaseEENKUlvE_clEvENKUlvE_clEvEUldE_St5arrayIPcLm2EEEEviT0_T1_,"ax",@progbits
	.sectioninfo	@"SHI_REGISTERS=38"
	.align	128
        .global         _ZN2at6native29vectorized_elementwise_kernelILi2EZZZNS0_22reciprocal_kernel_cudaERNS_18TensorIteratorBaseEENKUlvE_clEvENKUlvE_clEvEUldE_St5arrayIPcLm2EEEEviT0_T1_
        .type           _ZN2at6native29vectorized_elementwise_kernelILi2EZZZNS0_22reciprocal_kernel_cudaERNS_18TensorIteratorBaseEENKUlvE_clEvENKUlvE_clEvEUldE_St5arrayIPcLm2EEEEviT0_T1_,@function
        .size           _ZN2at6native29vectorized_elementwise_kernelILi2EZZZNS0_22reciprocal_kernel_cudaERNS_18TensorIteratorBaseEENKUlvE_clEvENKUlvE_clEvEUldE_St5arrayIPcLm2EEEEviT0_T1_,(.L_x_18266 - _ZN2at6native29vectorized_elementwise_kernelILi2EZZZNS0_22reciprocal_kernel_cudaERNS_18TensorIteratorBaseEENKUlvE_clEvENKUlvE_clEvEUldE_St5arrayIPcLm2EEEEviT0_T1_)
        .other          _ZN2at6native29vectorized_elementwise_kernelILi2EZZZNS0_22reciprocal_kernel_cudaERNS_18TensorIteratorBaseEENKUlvE_clEvENKUlvE_clEvEUldE_St5arrayIPcLm2EEEEviT0_T1_,@"STO_CUDA_ENTRY STV_DEFAULT"
_ZN2at6native29vectorized_elementwise_kernelILi2EZZZNS0_22reciprocal_kernel_cudaERNS_18TensorIteratorBaseEENKUlvE_clEvENKUlvE_clEvEUldE_St5arrayIPcLm2EEEEviT0_T1_:
.text._ZN2at6native29vectorized_elementwise_kernelILi2EZZZNS0_22reciprocal_kernel_cudaERNS_18TensorIteratorBaseEENKUlvE_clEvENKUlvE_clEvEUldE_St5arrayIPcLm2EEEEviT0_T1_:
        /* <DEDUP_REMOVED lines=14> */
[----:B------:R0:W5:Y:S01]  /*00e0*/  LDG.E.128 R8, [R2.64+0x1800] ;  /* 0x0018000402087981 */ /* 0x000162000c1e1d00 */
[----:B------:R-:W-:Y:S01]  /*00f0*/  IMAD.WIDE.U32 R24, R35, R24, c[0x0][0x168] ;  /* 0x00005a0023187625 */ /* 0x000fe200078e0018 */
[----:B------:R-:W-:Y:S05]  /*0100*/  BSSY B1, `(.L_x_11473) ;  /* 0x0000012000017945 */ /* 0x000fea0003800000 */
[----:B------:R-:W-:Y:S01]  /*0110*/  IMAD.WIDE R24, R29, 0x10, R24 ;  /* 0x000000101d187825 */ /* 0x000fe200078e0218 */
[----:B--2---:R-:W1:Y:S01]  /*0120*/  MUFU.RCP64H R5, R23 ;  /* 0x0000001700057308 */ /* 0x004e620000001800 */
[----:B------:R-:W-:-:S04]  /*0130*/  IADD3 R4, R23, 0x300402, RZ ;  /* 0x0030040217047810 */ /* 0x000fc80007ffe0ff */
[----:B------:R-:W-:Y:S02]  /*0140*/  FSETP.GEU.AND P0, PT, |R4|, 5.8789094863358348022e-39, PT ;  /* 0x004004020400780b */ /* 0x000fe40003f0e200 */
[----:B-1----:R-:W1:-:S06]  /*0150*/  DFMA R6, -R22, R4, 1 ;  /* 0x3ff000001606742b */ /* 0x002e4c0000000104 */
[----:B-1----:R-:W1:-:S06]  /*0160*/  DFMA R6, R6, R6, R6 ;  /* 0x000000060606722b */ /* 0x002e4c0000000006 */
[----:B-1----:R-:W1:-:S06]  /*0170*/  DFMA R6, R4, R6, R4 ;  /* 0x000000060406722b */ /* 0x002e4c0000000004 */
[----:B-1----:R-:W1:-:S06]  /*0180*/  DFMA R26, -R22, R6, 1 ;  /* 0x3ff00000161a742b */ /* 0x002e4c0000000106 */
[----:B-1----:R0:W1:Y:S01]  /*0190*/  DFMA R6, R6, R26, R6 ;  /* 0x0000001a0606722b */ /* 0x0020620000000006 */
[----:B------:R-:W-:Y:S05]  /*01a0*/  @P0 BRA `(.L_x_11474) ;  /* 0x0000007000000947 */ /* 0x000fea0003800000 */
[----:B0-----:R-:W-:Y:S01]  /*01b0*/  LOP3.LUT R2, R23, 0x7fffffff, RZ, 0xc0, !PT ;  /* 0x7fffffff17027812 */ /* 0x001fe200078ec0ff */
[----:B------:R-:W-:Y:S01]  /*01c0*/  IMAD.MOV.U32 R3, RZ, RZ, R22 ;  /* 0x000000ffff037224 */ /* 0x000fe200078e0016 */
[----:B------:R-:W-:Y:S02]  /*01d0*/  MOV R0, 0x200 ;  /* 0x0000020000007802 */ /* 0x000fe40000000f00 */
[----:B------:R-:W-:Y:S02]  /*01e0*/  IADD3 R2, R2, -0x100000, RZ ;  /* 0xfff0000002027810 */ /* 0x000fe40007ffe0ff */
[----:B-1---5:R-:W-:Y:S05]  /*01f0*/  CALL.REL.NOINC `($__internal_22_$__cuda_sm20_dblrcp_rn_slowpath_v3) ;  /* 0x00001af000007944 */ /* 0x022fea0003c00000 */
[----:B------:R-:W-:Y:S02]  /*0200*/  IMAD.MOV.U32 R6, RZ, RZ, R2 ;  /* 0x000000ffff067224 */ /* 0x000fe400078e0002 */
[----:B------:R-:W-:Y:S02]  /*0210*/  IMAD.MOV.U32 R7, RZ, RZ, R3 ;  /* 0x000000ffff077224 */ /* 0x000fe400078e0003 */
.L_x_11474:
[----:B------:R-:W-:Y:S05]  /*0220*/  BSYNC B1 ;  /* 0x0000000000017941 */ /* 0x000fea0003800000 */
.L_x_11473:
[----:B0-----:R-:W0:Y:S01]  /*0230*/  MUFU.RCP64H R3, R21 ;  /* 0x0000001500037308 */ /* 0x001e220000001800 */
[----:B------:R-:W-:Y:S01]  /*0240*/  IADD3 R2, R21, 0x300402, RZ ;  /* 0x0030040215027810 */ /* 0x000fe20007ffe0ff */
[----:B------:R-:W-:Y:S03]  /*0250*/  BSSY B1, `(.L_x_11475) ;  /* 0x0000010000017945 */ /* 0x000fe60003800000 */
[----:B------:R-:W-:-:S02]  /*0260*/  FSETP.GEU.AND P0, PT, |R2|, 5.8789094863358348022e-39, PT ;  /* 0x004004020200780b */ /* 0x000fc40003f0e200 */
        /* <DEDUP_REMOVED lines=9> */
[----:B0-----:R-:W-:Y:S01]  /*0300*/  IMAD.MOV.U32 R23, RZ, RZ, R21 ;  /* 0x000000ffff177224 */ /* 0x001fe200078e0015 */
[----:B------:R-:W-:Y:S02]  /*0310*/  IADD3 R2, R2, -0x100000, RZ ;  /* 0xfff0000002027810 */ /* 0x000fe40007ffe0ff */
[----:B-12--5:R-:W-:Y:S05]  /*0320*/  CALL.REL.NOINC `($__internal_22_$__cuda_sm20_dblrcp_rn_slowpath_v3) ;  /* 0x000019c000007944 */ /* 0x026fea0003c00000 */
[----:B------:R-:W-:Y:S02]  /*0330*/  IMAD.MOV.U32 R4, RZ, RZ, R2 ;  /* 0x000000ffff047224 */ /* 0x000fe400078e0002 */
[----:B------:R-:W-:Y:S02]  /*0340*/  IMAD.MOV.U32 R5, RZ, RZ, R3 ;  /* 0x000000ffff057224 */ /* 0x000fe400078e0003 */
.L_x_11476:
[----:B------:R-:W-:Y:S05]  /*0350*/  BSYNC B1 ;  /* 0x0000000000017941 */ /* 0x000fea0003800000 */
.L_x_11475:
[----:B-----5:R-:W3:Y:S01]  /*0360*/  MUFU.RCP64H R3, R19 ;  /* 0x0000001300037308 */ /* 0x020ee20000001800 */
[----:B------:R-:W-:Y:S01]  /*0370*/  IADD3 R2, R19, 0x300402, RZ ;  /* 0x0030040213027810 */ /* 0x000fe20007ffe0ff */
[----:B-12---:R1:W-:Y:S01]  /*0380*/  STG.E.128 [R24.64], R4 ;  /* 0x0000000418007986 */ /* 0x0063e2000c101d04 */
[----:B------:R-:W-:Y:S02]  /*0390*/  BSSY B1, `(.L_x_11477) ;  /* 0x0000010000017945 */ /* 0x000fe40003800000 */
[----:B------:R-:W-:-:S02]  /*03a0*/  FSETP.GEU.AND P0, PT, |R2|, 5.8789094863358348022e-39, PT ;  /* 0x004004020200780b */ /* 0x000fc40003f0e200 */
[----:B---3--:R-:W2:-:S06]  /*03b0*/  DFMA R20, -R18, R2, 1 ;  /* 0x3ff000001214742b */ /* 0x008e8c0000000102 */
[----:B--2---:R-:W2:-:S06]  /*03c0*/  DFMA R20, R20, R20, R20 ;  /* 0x000000141414722b */ /* 0x004e8c0000000014 */
[----:B--2---:R-:W2:-:S06]  /*03d0*/  DFMA R20, R2, R20, R2 ;  /* 0x000000140214722b */ /* 0x004e8c0000000002 */
[----:B0-2---:R-:W1:-:S06]  /*03e0*/  DFMA R22, -R18, R20, 1 ;  /* 0x3ff000001216742b */ /* 0x005e4c0000000114 */
[----:B-1----:R0:W1:Y:S01]  /*03f0*/  DFMA R6, R20, R22, R20 ;  /* 0x000000161406722b */ /* 0x0020620000000014 */
[----:B------:R-:W-:Y:S05]  /*0400*/  @P0 BRA `(.L_x_11478) ;  /* 0x0000008000000947 */ /* 0x000fea0003800000 */
[----:B------:R-:W-:Y:S01]  /*0410*/  LOP3.LUT R2, R19, 0x7fffffff, RZ, 0xc0, !PT ;  /* 0x7fffffff13027812 */ /* 0x000fe200078ec0ff */
[----:B------:R-:W-:Y:S01]  /*0420*/  IMAD.MOV.U32 R3, RZ, RZ, R18 ;  /* 0x000000ffff037224 */ /* 0x000fe200078e0012 */
[----:B------:R-:W-:Y:S01]  /*0430*/  MOV R0, 0x470 ;  /* 0x0000047000007802 */ /* 0x000fe20000000f00 */
[----:B0-----:R-:W-:Y:S01]  /*0440*/  IMAD.MOV.U32 R23, RZ, RZ, R19 ;  /* 0x000000ffff177224 */ /* 0x001fe200078e0013 */
[----:B------:R-:W-:Y:S02]  /*0450*/  IADD3 R2, R2, -0x100000, RZ ;  /* 0xfff0000002027810 */ /* 0x000fe40007ffe0ff */
[----:B-1----:R-:W-:Y:S05]  /*0460*/  CALL.REL.NOINC `($__internal_22_$__cuda_sm20_dblrcp_rn_slowpath_v3) ;  /* 0x0000188000007944 */ /* 0x002fea0003c00000 */
[----:B------:R-:W-:Y:S02]  /*0470*/  IMAD.MOV.U32 R6, RZ, RZ, R2 ;  /* 0x000000ffff067224 */ /* 0x000fe400078e0002 */
[----:B------:R-:W-:Y:S02]  /*0480*/  IMAD.MOV.U32 R7, RZ, RZ, R3 ;  /* 0x000000ffff077224 */ /* 0x000fe400078e0003 */
.L_x_11478:
[----:B------:R-:W-:Y:S05]  /*0490*/  BSYNC B1 ;  /* 0x0000000000017941 */ /* 0x000fea0003800000 */
.L_x_11477:
[----:B------:R-:W2:Y:S01]  /*04a0*/  MUFU.RCP64H R3, R17 ;  /* 0x0000001100037308 */ /* 0x000ea20000001800 */
[----:B------:R-:W-:Y:S01]  /*04b0*/  IADD3 R2, R17, 0x300402, RZ ;  /* 0x0030040211027810 */ /* 0x000fe20007ffe0ff */
[----:B------:R-:W-:Y:S03]  /*04c0*/  BSSY B1, `(.L_x_11479) ;  /* 0x0000010000017945 */ /* 0x000fe60003800000 */
[----:B------:R-:W-:-:S02]  /*04d0*/  FSETP.GEU.AND P0, PT, |R2|, 5.8789094863358348022e-39, PT ;  /* 0x004004020200780b */ /* 0x000fc40003f0e200 */
        /* <DEDUP_REMOVED lines=9> */
[----:B0-----:R-:W-:Y:S01]  /*0570*/  IMAD.MOV.U32 R23, RZ, RZ, R17 ;  /* 0x000000ffff177224 */ /* 0x001fe200078e0011 */
[----:B------:R-:W-:Y:S02]  /*0580*/  IADD3 R2, R2, -0x100000, RZ ;  /* 0xfff0000002027810 */ /* 0x000fe40007ffe0ff */
[----:B-123--:R-:W-:Y:S05]  /*0590*/  CALL.REL.NOINC `($__internal_22_$__cuda_sm20_dblrcp_rn_slowpath_v3) ;  /* 0x0000175000007944 */ /* 0x00efea0003c00000 */
[----:B------:R-:W-:Y:S02]  /*05a0*/  IMAD.MOV.U32 R4, RZ, RZ, R2 ;  /* 0x000000ffff047224 */ /* 0x000fe400078e0002 */
[----:B------:R-:W-:Y:S02]  /*05b0*/  IMAD.MOV.U32 R5, RZ, RZ, R3 ;  /* 0x000000ffff057224 */ /* 0x000fe400078e0003 */
.L_x_11480:
[----:B------:R-:W-:Y:S05]  /*05c0*/  BSYNC B1 ;  /* 0x0000000000017941 */ /* 0x000fea0003800000 */
.L_x_11479:
[----:B------:R-:W4:Y:S01]  /*05d0*/  MUFU.RCP64H R3, R15 ;  /* 0x0000000f00037308 */ /* 0x000f220000001800 */
[----:B------:R-:W-:Y:S01]  /*05e0*/  IADD3 R2, R15, 0x300402, RZ ;  /* 0x003004020f027810 */ /* 0x000fe20007ffe0ff */
[----:B-1-3--:R1:W-:Y:S01]  /*05f0*/  STG.E.128 [R24.64+0x800], R4 ;  /* 0x0008000418007986 */ /* 0x00a3e2000c101d04 */
[----:B------:R-:W-:Y:S02]  /*0600*/  BSSY B1, `(.L_x_11481) ;  /* 0x0000010000017945 */ /* 0x000fe40003800000 */
[----:B------:R-:W-:-:S02]  /*0610*/  FSETP.GEU.AND P0, PT, |R2|, 5.8789094863358348022e-39, PT ;  /* 0x004004020200780b */ /* 0x000fc40003f0e200 */
[----:B----4-:R-:W3:-:S06]  /*0620*/  DFMA R16, -R14, R2, 1 ;  /* 0x3ff000000e10742b */ /* 0x010ecc0000000102 */
[----:B---3--:R-:W3:-:S06]  /*0630*/  DFMA R16, R16, R16, R16 ;  /* 0x000000101010722b */ /* 0x008ecc0000000010 */
[----:B---3--:R-:W3:-:S06]  /*0640*/  DFMA R16, R2, R16, R2 ;  /* 0x000000100210722b */ /* 0x008ecc0000000002 */
[----:B--23--:R-:W1:-:S06]  /*0650*/  DFMA R18, -R14, R16, 1 ;  /* 0x3ff000000e12742b */ /* 0x00ce4c0000000110 */
[----:B-1----:R1:W2:Y:S01]  /*0660*/  DFMA R6, R16, R18, R16 ;  /* 0x000000121006722b */ /* 0x0022a20000000010 */
[----:B------:R-:W-:Y:S05]  /*0670*/  @P0 BRA `(.L_x_11482) ;  /* 0x0000008000000947 */ /* 0x000fea0003800000 */
[----:B------:R-:W-:Y:S01]  /*0680*/  LOP3.LUT R2, R15, 0x7fffffff, RZ, 0xc0, !PT ;  /* 0x7fffffff0f027812 */ /* 0x000fe200078ec0ff */
[----:B------:R-:W-:Y:S01]  /*0690*/  IMAD.MOV.U32 R3, RZ, RZ, R14 ;  /* 0x000000ffff037224 */ /* 0x000fe200078e000e */
[----:B------:R-:W-:Y:S01]  /*06a0*/  MOV R0, 0x6e0 ;  /* 0x000006e000007802 */ /* 0x000fe20000000f00 */
[----:B0-----:R-:W-:Y:S01]  /*06b0*/  IMAD.MOV.U32 R23, RZ, RZ, R15 ;  /* 0x000000ffff177224 */ /* 0x001fe200078e000f */
[----:B------:R-:W-:Y:S02]  /*06c0*/  IADD3 R2, R2, -0x100000, RZ ;  /* 0xfff0000002027810 */ /* 0x000fe40007ffe0ff */
[----:B-12---:R-:W-:Y:S05]  /*06d0*/  CALL.REL.NOINC `($__internal_22_$__cuda_sm20_dblrcp_rn_slowpath_v3) ;  /* 0x0000161000007944 */ /* 0x006fea0003c00000 */
[----:B------:R-:W-:Y:S02]  /*06e0*/  IMAD.MOV.U32 R6, RZ, RZ, R2 ;  /* 0x000000ffff067224 */ /* 0x000fe400078e0002 */
[----:B------:R-:W-:Y:S02]  /*06f0*/  IMAD.MOV.U32 R7, RZ, RZ, R3 ;  /* 0x000000ffff077224 */ /* 0x000fe400078e0003 */
.L_x_11482:
[----:B------:R-:W-:Y:S05]  /*0700*/  BSYNC B1 ;  /* 0x0000000000017941 */ /* 0x000fea0003800000 */
.L_x_11481:
[----:B------:R-:W3:Y:S01]  /*0710*/  MUFU.RCP64H R3, R13 ;  /* 0x0000000d00037308 */ /* 0x000ee20000001800 */
[----:B------:R-:W-:Y:S01]  /*0720*/  IADD3 R2, R13, 0x300402, RZ ;  /* 0x003004020d027810 */ /* 0x000fe20007ffe0ff */
[----:B------:R-:W-:Y:S03]  /*0730*/  BSSY B1, `(.L_x_11483) ;  /* 0x0000010000017945 */ /* 0x000fe60003800000 */
[----:B------:R-:W-:-:S02]  /*0740*/  FSETP.GEU.AND P0, PT, |R2|, 5.8789094863358348022e-39, PT ;  /* 0x004004020200780b */ /* 0x000fc40003f0e200 */
[----:B---3--:R-:W3:-:S06]  /*0750*/  DFMA R4, -R12, R2, 1 ;  /* 0x3ff000000c04742b */ /* 0x008ecc0000000102 */
[----:B---3--:R-:W3:-:S06]  /*0760*/  DFMA R4, R4, R4, R4 ;  /* 0x000000040404722b */ /* 0x008ecc0000000004 */
[----:B---3--:R-:W3:-:S06]  /*0770*/  DFMA R4, R2, R4, R2 ;  /* 0x000000040204722b */ /* 0x008ecc0000000002 */
[----:B---3--:R-:W3:-:S06]  /*0780*/  DFMA R14, -R12, R4, 1 ;  /* 0x3ff000000c0e742b */ /* 0x008ecc0000000104 */
[----:B---3--:R3:W4:Y:S01]  /*0790*/  DFMA R4, R4, R14, R4 ;  /* 0x0000000e0404722b */ /* 0x0087220000000004 */
[----:B------:R-:W-:Y:S05]  /*07a0*/  @P0 BRA `(.L_x_11484) ;  /* 0x0000008000000947 */ /* 0x000fea0003800000 */
[----:B------:R-:W-:Y:S01]  /*07b0*/  LOP3.LUT R2, R13, 0x7fffffff, RZ, 0xc0, !PT ;  /* 0x7fffffff0d027812 */ /* 0x000fe200078ec0ff */
[----:B------:R-:W-:Y:S01]  /*07c0*/  IMAD.MOV.U32 R3, RZ, RZ, R12 ;  /* 0x000000ffff037224 */ /* 0x000fe200078e000c */
[----:B------:R-:W-:Y:S01]  /*07d0*/  MOV R0, 0x810 ;  /* 0x0000081000007802 */ /* 0x000fe20000000f00 */
[----:B0-----:R-:W-:Y:S01]  /*07e0*/  IMAD.MOV.U32 R23, RZ, RZ, R13 ;  /* 0x000000ffff177224 */ /* 0x001fe200078e000d */
[----:B------:R-:W-:Y:S02]  /*07f0*/  IADD3 R2, R2, -0x100000, RZ ;  /* 0xfff0000002027810 */ /* 0x000fe40007ffe0ff */
[----:B-1234-:R-:W-:Y:S05]  /*0800*/  CALL.REL.NOINC `($__internal_22_$__cuda_sm20_dblrcp_rn_slowpath_v3) ;  /* 0x000014e000007944 */ /* 0x01efea0003c00000 */
[----:B------:R-:W-:Y:S02]  /*0810*/  IMAD.MOV.U32 R4, RZ, RZ, R2 ;  /* 0x000000ffff047224 */ /* 0x000fe400078e0002 */
[----:B------:R-:W-:Y:S02]  /*0820*/  IMAD.MOV.U32 R5, RZ, RZ, R3 ;  /* 0x000000ffff057224 */ /* 0x000fe400078e0003 */
.L_x_11484:
[----:B------:R-:W-:Y:S05]  /*0830*/  BSYNC B1 ;  /* 0x0000000000017941 */ /* 0x000fea0003800000 */
.L_x_11483:
[----:B------:R-:W5:Y:S01]  /*0840*/  MUFU.RCP64H R3, R11 ;  /* 0x0000000b00037308 */ /* 0x000f620000001800 */
[----:B------:R-:W-:Y:S01]  /*0850*/  IADD3 R2, R11, 0x300402, RZ ;  /* 0x003004020b027810 */ /* 0x000fe20007ffe0ff */
[----:B--2-4-:R2:W-:Y:S01]  /*0860*/  STG.E.128 [R24.64+0x1000], R4 ;  /* 0x0010000418007986 */ /* 0x0145e2000c101d04 */
[----:B------:R-:W-:Y:S02]  /*0870*/  BSSY B1, `(.L_x_11485) ;  /* 0x0000010000017945 */ /* 0x000fe40003800000 */
[----:B------:R-:W-:-:S02]  /*0880*/  FSETP.GEU.AND P0, PT, |R2|, 5.8789094863358348022e-39, PT ;  /* 0x004004020200780b */ /* 0x000fc40003f0e200 */
[----:B-----5:R-:W4:-:S06]  /*0890*/  DFMA R12, -R10, R2, 1 ;  /* 0x3ff000000a0c742b */ /* 0x020f0c0000000102 */
[----:B----4-:R-:W4:-:S06]  /*08a0*/  DFMA R12, R12, R12, R12 ;  /* 0x0000000c0c0c722b */ /* 0x010f0c000000000c */
[----:B----4-:R-:W4:-:S06]  /*08b0*/  DFMA R12, R2, R12, R2 ;  /* 0x0000000c020c722b */ /* 0x010f0c0000000002 */
[----:B---34-:R-:W2:-:S06]  /*08c0*/  DFMA R14, -R10, R12, 1 ;  /* 0x3ff000000a0e742b */ /* 0x018e8c000000010c */
        /* <DEDUP_REMOVED lines=10> */
.L_x_11486:
[----:B------:R-:W-:Y:S05]  /*0970*/  BSYNC B1 ;  /* 0x0000000000017941 */ /* 0x000fea0003800000 */
.L_x_11485:
[----:B------:R-:W4:Y:S01]  /*0980*/  MUFU.RCP64H R3, R9 ;  /* 0x0000000900037308 */ /* 0x000f220000001800 */
[----:B------:R-:W-:Y:S01]  /*0990*/  IADD3 R2, R9, 0x300402, RZ ;  /* 0x0030040209027810 */ /* 0x000fe20007ffe0ff */
[----:B------:R-:W-:Y:S03]  /*09a0*/  BSSY B1, `(.L_x_11487) ;  /* 0x0000010000017945 */ /* 0x000fe60003800000 */
[----:B------:R-:W-:-:S02]  /*09b0*/  FSETP.GEU.AND P0, PT, |R2|, 5.8789094863358348022e-39, PT ;  /* 0x004004020200780b */ /* 0x000fc40003f0e200 */
[----:B----4-:R-:W4:-:S06]  /*09c0*/  DFMA R4, -R8, R2, 1 ;  /* 0x3ff000000804742b */ /* 0x010f0c0000000102 */
[----:B----4-:R-:W4:-:S06]  /*09d0*/  DFMA R4, R4, R4, R4 ;  /* 0x000000040404722b */ /* 0x010f0c0000000004 */
[----:B----4-:R-:W4:-:S06]  /*09e0*/  DFMA R4, R2, R4, R2 ;  /* 0x000000040204722b */ /* 0x010f0c0000000002 */
[----:B----4-:R-:W4:-:S06]  /*09f0*/  DFMA R10, -R8, R4, 1 ;  /* 0x3ff00000080a742b */ /* 0x010f0c0000000104 */
[----:B----4-:R4:W0:Y:S01]  /*0a00*/  DFMA R4, R4, R10, R4 ;  /* 0x0000000a0404722b */ /* 0x0108220000000004 */
        /* <DEDUP_REMOVED lines=9> */
.L_x_11488:
[----:B------:R-:W-:Y:S05]  /*0aa0*/  BSYNC B1 ;  /* 0x0000000000017941 */ /* 0x000fea0003800000 */
.L_x_11487:
[----:B0--3--:R-:W-:Y:S01]  /*0ab0*/  STG.E.128 [R24.64+0x1800], R4 ;  /* 0x0018000418007986 */ /* 0x009fe2000c101d04 */
[----:B------:R-:W-:Y:S05]  /*0ac0*/  EXIT ;  /* 0x000000000000794d */ /* 0x000fea0003800000 */
.L_x_11472:
        /* <DEDUP_REMOVED lines=16> */
[----:B------:R-:W-:Y:S01]  /*0bd0*/  @!P6 IMAD.IADD R26, R35, 0x1, R3 ;  /* 0x00000001231ae824 */ /* 0x000fe200078e0203 */
[----:B------:R-:W-:Y:S01]  /*0be0*/  @!P6 IADD3 R3, R3, 0x80, RZ ;  /* 0x000000800303e810 */ /* 0x000fe20007ffe0ff */
[----:B------:R-:W-:-:S03]  /*0bf0*/  @!P6 IMAD.MOV.U32 R27, RZ, RZ, 0x8 ;  /* 0x00000008ff1be424 */ /* 0x000fc600078e00ff */
[----:B------:R-:W-:Y:S01]  /*0c00*/  ISETP.GE.AND P5, PT, R3, R34, PT ;  /* 0x000000220300720c */ /* 0x000fe20003fa6270 */
[----:B------:R-:W-:-:S05]  /*0c10*/  @!P6 IMAD.WIDE.U32 R26, R26, R27, c[0x0][0x170] ;  /* 0x00005c001a1ae625 */ /* 0x000fca00078e001b */
[----:B------:R1:W5:Y:S07]  /*0c20*/  @!P6 LDG.E.64 R6, [R26.64] ;  /* 0x000000041a06e981 */ /* 0x00036e000c1e1b00 */
[----:B------:R-:W-:Y:S01]  /*0c30*/  @!P5 IMAD.IADD R28, R35, 0x1, R3 ;  /* 0x00000001231cd824 */ /* 0x000fe200078e0203 */
[----:B------:R-:W-:Y:S01]  /*0c40*/  @!P5 IADD3 R3, R3, 0x80, RZ ;  /* 0x000000800303d810 */ /* 0x000fe20007ffe0ff */
[----:B------:R-:W-:-:S03]  /*0c50*/  @!P5 IMAD.MOV.U32 R29, RZ, RZ, 0x8 ;  /* 0x00000008ff1dd424 */ /* 0x000fc600078e00ff */
[----:B------:R-:W-:Y:S01]  /*0c60*/  ISETP.GE.AND P4, PT, R3, R34, PT ;  /* 0x000000220300720c */ /* 0x000fe20003f86270 */
[----:B------:R-:W-:Y:S01]  /*0c70*/  @!P5 IMAD.WIDE.U32 R28, R28, R29, c[0x0][0x170] ;  /* 0x00005c001c1cd625 */ /* 0x000fe200078e001d */
[----:B------:R-:W-:-:S04]  /*0c80*/  CS2R R18, SRZ ;  /* 0x0000000000127805 */ /* 0x000fc8000001ff00 */
[----:B------:R2:W5:Y:S07]  /*0c90*/  @!P5 LDG.E.64 R8, [R28.64] ;  /* 0x000000041c08d981 */ /* 0x00056e000c1e1b00 */
        /* <DEDUP_REMOVED lines=13> */
[----:B-1----:R-:W-:Y:S02]  /*0d70*/  @!P1 IMAD.MOV.U32 R27, RZ, RZ, 0x8 ;  /* 0x00000008ff1b9424 */ /* 0x002fe400078e00ff */
[----:B------:R-:W-:Y:S02]  /*0d80*/  @!P3 IMAD.MOV.U32 R31, RZ, RZ, 0x8 ;  /* 0x00000008ff1fb424 */ /* 0x000fe400078e00ff */
[----:B------:R-:W-:Y:S02]  /*0d90*/  @!P2 IMAD.MOV.U32 R30, RZ, RZ, 0x8 ;  /* 0x00000008ff1ea424 */ /* 0x000fe400078e00ff */
[----:B--2---:R-:W-:-:S04]  /*0da0*/  @!P1 IMAD.WIDE.U32 R28, R0, R27, c[0x0][0x170] ;  /* 0x00005c00001c9625 */ /* 0x004fc800078e001b */
[----:B------:R-:W-:Y:S01]  /*0db0*/  @!P6 IMAD.IADD R26, R35, 0x1, R3 ;  /* 0x00000001231ae824 */ /* 0x000fe200078e0203 */
[----:B------:R1:W5:Y:S01]  /*0dc0*/  @!P1 LDG.E.64 R16, [R28.64] ;  /* 0x000000041c109981 */ /* 0x000362000c1e1b00 */
[----:B------:R-:W-:Y:S02]  /*0dd0*/  @!P6 IMAD.MOV.U32 R33, RZ, RZ, 0x8 ;  /* 0x00000008ff21e424 */ /* 0x000fe400078e00ff */
[----:B------:R-:W-:-:S04]  /*0de0*/  @!P4 IMAD.WIDE.U32 R2, R2, R5, c[0x0][0x170] ;  /* 0x00005c000202c625 */ /* 0x000fc800078e0005 */
[----:B------:R-:W-:Y:S01]  /*0df0*/  @!P3 IMAD.WIDE.U32 R4, R4, R31, c[0x0][0x170] ;  /* 0x00005c000404b625 */ /* 0x000fe200078e001f */
[----:B------:R1:W5:Y:S03]  /*0e00*/  @!P4 LDG.E.64 R10, [R2.64] ;  /* 0x00000004020ac981 */ /* 0x000366000c1e1b00 */
[----:B0-----:R-:W-:Y:S01]  /*0e10*/  @!P2 IMAD.WIDE.U32 R24, R21, R30, c[0x0][0x170] ;  /* 0x00005c001518a625 */ /* 0x001fe200078e001e */
[----:B------:R1:W5:Y:S03]  /*0e20*/  @!P3 LDG.E.64 R12, [R4.64] ;  /* 0x00000004040cb981 */ /* 0x000366000c1e1b00 */
[----:B------:R-:W-:Y:S01]  /*0e30*/  @!P6 IMAD.WIDE.U32 R26, R26, R33, c[0x0][0x170] ;  /* 0x00005c001a1ae625 */ /* 0x000fe200078e0021 */
[----:B------:R1:W5:Y:S04]  /*0e40*/  @!P2 LDG.E.64 R14, [R24.64] ;  /* 0x00000004180ea981 */ /* 0x000368000c1e1b00 */
[----:B------:R1:W5:Y:S01]  /*0e50*/  @!P6 LDG.E.64 R18, [R26.64] ;  /* 0x000000041a12e981 */ /* 0x000362000c1e1b00 */
[----:B------:R-:W-:Y:S01]  /*0e60*/  BSSY B1, `(.L_x_11489) ;  /* 0x0000012000017945 */ /* 0x000fe20003800000 */
[----:B------:R-:W-:Y:S05]  /*0e70*/  @P0 BRA `(.L_x_11490) ;  /* 0x0000010000000947 */ /* 0x000fea0003800000 */
[----:B-1---5:R-:W0:Y:S01]  /*0e80*/  MUFU.RCP64H R3, R23 ;  /* 0x0000001700037308 */ /* 0x022e220000001800 */
        /* <DEDUP_REMOVED lines=9> */
[----:B------:R-:W-:Y:S01]  /*0f20*/  IMAD.MOV.U32 R3, RZ, RZ, R22 ;  /* 0x000000ffff037224 */ /* 0x000fe200078e0016 */
[----:B------:R-:W-:Y:S02]  /*0f30*/  MOV R0, 0xf60 ;  /* 0x00000f6000007802 */ /* 0x000fe40000000f00 */
[----:B------:R-:W-:Y:S02]  /*0f40*/  IADD3 R2, R2, -0x100000, RZ ;  /* 0xfff0000002027810 */ /* 0x000fe40007ffe0ff */
[----:B01----:R-:W-:Y:S05]  /*0f50*/  CALL.REL.NOINC `($__internal_22_$__cuda_sm20_dblrcp_rn_slowpath_v3) ;  /* 0x00000d9000007944 */ /* 0x003fea0003c00000 */
[----:B------:R-:W-:Y:S02]  /*0f60*/  IMAD.MOV.U32 R30, RZ, RZ, R2 ;  /* 0x000000ffff1e7224 */ /* 0x000fe400078e0002 */
[----:B------:R-:W-:Y:S02]  /*0f70*/  IMAD.MOV.U32 R31, RZ, RZ, R3 ;  /* 0x000000ffff1f7224 */ /* 0x000fe400078e0003 */
.L_x_11490:
[----:B------:R-:W-:Y:S05]  /*0f80*/  BSYNC B1 ;  /* 0x0000000000017941 */ /* 0x000fea0003800000 */
.L_x_11489:
[----:B------:R-:W-:Y:S01]  /*0f90*/  IADD3 R21, R20, 0x80, RZ ;  /* 0x0000008014157810 */ /* 0x000fe20007ffe0ff */
[----:B------:R-:W-:Y:S03]  /*0fa0*/  BSSY B1, `(.L_x_11491) ;  /* 0x0000014000017945 */ /* 0x000fe60003800000 */
[----:B------:R-:W-:-:S13]  /*0fb0*/  ISETP.GE.AND P1, PT, R21, R34, PT ;  /* 0x000000221500720c */ /* 0x000fda0003f26270 */
[----:B------:R-:W-:Y:S05]  /*0fc0*/  @P1 BRA `(.L_x_11492) ;  /* 0x0000011000001947 */ /* 0x000fea0003800000 */
[----:B-1---5:R-:W1:Y:S01]  /*0fd0*/  MUFU.RCP64H R3, R7 ;  /* 0x0000000700037308 */ /* 0x022e620000001800 */
[----:B------:R-:W-:-:S04]  /*0fe0*/  IADD3 R2, R7, 0x300402, RZ ;  /* 0x0030040207027810 */ /* 0x000fc80007ffe0ff */
[----:B------:R-:W-:Y:S02]  /*0ff0*/  FSETP.GEU.AND P1, PT, |R2|, 5.8789094863358348022e-39, PT ;  /* 0x004004020200780b */ /* 0x000fe40003f2e200 */
[----:B01----:R-:W0:-:S06]  /*1000*/  DFMA R4, R2, -R6, 1 ;  /* 0x3ff000000204742b */ /* 0x003e0c0000000806 */
[----:B0-----:R-:W0:-:S06]  /*1010*/  DFMA R4, R4, R4, R4 ;  /* 0x000000040404722b */ /* 0x001e0c0000000004 */
[----:B0-----:R-:W0:-:S06]  /*1020*/  DFMA R4, R2, R4, R2 ;  /* 0x000000040204722b */ /* 0x001e0c0000000002 */
[----:B0-----:R-:W0:-:S06]  /*1030*/  DFMA R28, R4, -R6, 1 ;  /* 0x3ff00000041c742b */ /* 0x001e0c0000000806 */
[----:B0-----:R0:W1:Y:S01]  /*1040*/  DFMA R28, R4, R28, R4 ;  /* 0x0000001c041c722b */ /* 0x0010620000000004 */
[----:B------:R-:W-:Y:S05]  /*1050*/  @P1 BRA `(.L_x_11492) ;  /* 0x0000008000001947 */ /* 0x000fea0003800000 */
[----:B------:R-:W-:Y:S01]  /*1060*/  LOP3.LUT R2, R7, 0x7fffffff, RZ, 0xc0, !PT ;  /* 0x7fffffff07027812 */ /* 0x000fe200078ec0ff */
[----:B------:R-:W-:Y:S01]  /*1070*/  IMAD.MOV.U32 R3, RZ, RZ, R6 ;  /* 0x000000ffff037224 */ /* 0x000fe200078e0006 */
[----:B------:R-:W-:Y:S01]  /*1080*/  MOV R0, 0x10c0 ;  /* 0x000010c000007802 */ /* 0x000fe20000000f00 */
[----:B------:R-:W-:Y:S01]  /*1090*/  IMAD.MOV.U32 R23, RZ, RZ, R7 ;  /* 0x000000ffff177224 */ /* 0x000fe200078e0007 */
[----:B------:R-:W-:Y:S02]  /*10a0*/  IADD3 R2, R2, -0x100000, RZ ;  /* 0xfff0000002027810 */ /* 0x000fe40007ffe0ff */
[----:B01----:R-:W-:Y:S05]  /*10b0*/  CALL.REL.NOINC `($__internal_22_$__cuda_sm20_dblrcp_rn_slowpath_v3) ;  /* 0x00000c3000007944 */ /* 0x003fea0003c00000 */
[----:B------:R-:W-:Y:S02]  /*10c0*/  IMAD.MOV.U32 R28, RZ, RZ, R2 ;  /* 0x000000ffff1c7224 */ /* 0x000fe400078e0002 */
[----:B------:R-:W-:Y:S02]  /*10d0*/  IMAD.MOV.U32 R29, RZ, RZ, R3 ;  /* 0x000000ffff1d7224 */ /* 0x000fe400078e0003 */
.L_x_11492:
[----:B------:R-:W-:Y:S05]  /*10e0*/  BSYNC B1 ;  /* 0x0000000000017941 */ /* 0x000fea0003800000 */
.L_x_11491:
[----:B-1----:R-:W-:Y:S01]  /*10f0*/  IADD3 R3, R20, 0x100, RZ ;  /* 0x0000010014037810 */ /* 0x002fe20007ffe0ff */
[----:B------:R-:W-:Y:S03]  /*1100*/  BSSY B1, `(.L_x_11493) ;  /* 0x0000014000017945 */ /* 0x000fe60003800000 */
[----:B------:R-:W-:-:S13]  /*1110*/  ISETP.GE.AND P1, PT, R3, R34, PT ;  /* 0x000000220300720c */ /* 0x000fda0003f26270 */
[----:B------:R-:W-:Y:S05]  /*1120*/  @P1 BRA `(.L_x_11494) ;  /* 0x0000011000001947 */ /* 0x000fea0003800000 */
[----:B-----5:R-:W1:Y:S01]  /*1130*/  MUFU.RCP64H R3, R9 ;  /* 0x0000000900037308 */ /* 0x020e620000001800 */
        /* <DEDUP_REMOVED lines=16> */
.L_x_11494:
[----:B------:R-:W-:Y:S05]  /*1240*/  BSYNC B1 ;  /* 0x0000000000017941 */ /* 0x000fea0003800000 */
.L_x_11493:
[----:B------:R-:W-:Y:S01]  /*1250*/  IADD3 R3, R20, 0x180, RZ ;  /* 0x0000018014037810 */ /* 0x000fe20007ffe0ff */
[----:B------:R-:W-:Y:S03]  /*1260*/  BSSY B1, `(.L_x_11495) ;  /* 0x0000014000017945 */ /* 0x000fe60003800000 */
[----:B------:R-:W-:-:S13]  /*1270*/  ISETP.GE.AND P1, PT, R3, R34, PT ;  /* 0x000000220300720c */ /* 0x000fda0003f26270 */
[----:B------:R-:W-:Y:S05]  /*1280*/  @P1 BRA `(.L_x_11496) ;  /* 0x0000011000001947 */ /* 0x000fea0003800000 */
[----:B-----5:R-:W2:Y:S01]  /*1290*/  MUFU.RCP64H R3, R11 ;  /* 0x0000000b00037308 */ /* 0x020ea20000001800 */
[----:B------:R-:W-:-:S04]  /*12a0*/  IADD3 R2, R11, 0x300402, RZ ;  /* 0x003004020b027810 */ /* 0x000fc80007ffe0ff */
[----:B------:R-:W-:Y:S02]  /*12b0*/  FSETP.GEU.AND P1, PT, |R2|, 5.8789094863358348022e-39, PT ;  /* 0x004004020200780b */ /* 0x000fe40003f2e200 */
[----:B0-2---:R-:W0:-:S06]  /*12c0*/  DFMA R4, R2, -R10, 1 ;  /* 0x3ff000000204742b */ /* 0x005e0c000000080a */
[----:B0-----:R-:W0:-:S06]  /*12d0*/  DFMA R4, R4, R4, R4 ;  /* 0x000000040404722b */ /* 0x001e0c0000000004 */
[----:B0-----:R-:W0:-:S06]  /*12e0*/  DFMA R4, R2, R4, R2 ;  /* 0x000000040204722b */ /* 0x001e0c0000000002 */
[----:B0-----:R-:W0:-:S06]  /*12f0*/  DFMA R24, R4, -R10, 1 ;  /* 0x3ff000000418742b */ /* 0x001e0c000000080a */
[----:B0-----:R0:W2:Y:S01]  /*1300*/  DFMA R24, R4, R24, R4 ;  /* 0x000000180418722b */ /* 0x0010a20000000004 */
[----:B------:R-:W-:Y:S05]  /*1310*/  @P1 BRA `(.L_x_11496) ;  /* 0x0000008000001947 */ /* 0x000fea0003800000 */
[----:B------:R-:W-:Y:S01]  /*1320*/  LOP3.LUT R2, R11, 0x7fffffff, RZ, 0xc0, !PT ;  /* 0x7fffffff0b027812 */ /* 0x000fe200078ec0ff */
[----:B------:R-:W-:Y:S01]  /*1330*/  IMAD.MOV.U32 R3, RZ, RZ, R10 ;  /* 0x000000ffff037224 */ /* 0x000fe200078e000a */
[----:B------:R-:W-:Y:S01]  /*1340*/  MOV R0, 0x1380 ;  /* 0x0000138000007802 */ /* 0x000fe20000000f00 */
[----:B------:R-:W-:Y:S01]  /*1350*/  IMAD.MOV.U32 R23, RZ, RZ, R11 ;  /* 0x000000ffff177224 */ /* 0x000fe200078e000b */
[----:B------:R-:W-:Y:S02]  /*1360*/  IADD3 R2, R2, -0x100000, RZ ;  /* 0xfff0000002027810 */ /* 0x000fe40007ffe0ff */
[----:B012---:R-:W-:Y:S05]  /*1370*/  CALL.REL.NOINC `($__internal_22_$__cuda_sm20_dblrcp_rn_slowpath_v3) ;  /* 0x0000097000007944 */ /* 0x007fea0003c00000 */
[----:B------:R-:W-:Y:S02]  /*1380*/  IMAD.MOV.U32 R24, RZ, RZ, R2 ;  /* 0x000000ffff187224 */ /* 0x000fe400078e0002 */
[----:B------:R-:W-:Y:S02]  /*1390*/  IMAD.MOV.U32 R25, RZ, RZ, R3 ;  /* 0x000000ffff197224 */ /* 0x000fe400078e0003 */
.L_x_11496:
[----:B------:R-:W-:Y:S05]  /*13a0*/  BSYNC B1 ;  /* 0x0000000000017941 */ /* 0x000fea0003800000 */
.L_x_11495:
[----:B------:R-:W-:Y:S01]  /*13b0*/  IADD3 R3, R20, 0x200, RZ ;  /* 0x0000020014037810 */ /* 0x000fe20007ffe0ff */
[----:B------:R-:W-:Y:S03]  /*13c0*/  BSSY B1, `(.L_x_11497) ;  /* 0x0000014000017945 */ /* 0x000fe60003800000 */
[----:B------:R-:W-:-:S13]  /*13d0*/  ISETP.GE.AND P1, PT, R3, R34, PT ;  /* 0x000000220300720c */ /* 0x000fda0003f26270 */
[----:B------:R-:W-:Y:S05]  /*13e0*/  @P1 BRA `(.L_x_11498) ;  /* 0x0000011000001947 */ /* 0x000fea0003800000 */
[----:B-----5:R-:W3:Y:S01]  /*13f0*/  MUFU.RCP64H R3, R13 ;  /* 0x0000000d00037308 */ /* 0x020ee20000001800 */
[----:B------:R-:W-:-:S04]  /*1400*/  IADD3 R2, R13, 0x300402, RZ ;  /* 0x003004020d027810 */ /* 0x000fc80007ffe0ff */
[----:B------:R-:W-:Y:S02]  /*1410*/  FSETP.GEU.AND P1, PT, |R2|, 5.8789094863358348022e-39, PT ;  /* 0x004004020200780b */ /* 0x000fe40003f2e200 */
[----:B0--3--:R-:W0:-:S06]  /*1420*/  DFMA R4, R2, -R12, 1 ;  /* 0x3ff000000204742b */ /* 0x009e0c000000080c */
[----:B0-----:R-:W0:-:S06]  /*1430*/  DFMA R4, R4, R4, R4 ;  /* 0x000000040404722b */ /* 0x001e0c0000000004 */
[----:B0-----:R-:W0:-:S06]  /*1440*/  DFMA R4, R2, R4, R2 ;  /* 0x000000040204722b */ /* 0x001e0c0000000002 */
[----:B0-----:R-:W0:-:S06]  /*1450*/  DFMA R6, R4, -R12, 1 ;  /* 0x3ff000000406742b */ /* 0x001e0c000000080c */
[----:B0-----:R0:W3:Y:S01]  /*1460*/  DFMA R6, R4, R6, R4 ;  /* 0x000000060406722b */ /* 0x0010e20000000004 */
[----:B------:R-:W-:Y:S05]  /*1470*/  @P1 BRA `(.L_x_11498) ;  /* 0x0000008000001947 */ /* 0x000fea0003800000 */
[----:B------:R-:W-:Y:S01]  /*1480*/  LOP3.LUT R2, R13, 0x7fffffff, RZ, 0xc0, !PT ;  /* 0x7fffffff0d027812 */ /* 0x000fe200078ec0ff */
[----:B------:R-:W-:Y:S01]  /*1490*/  IMAD.MOV.U32 R3, RZ, RZ, R12 ;  /* 0x000000ffff037224 */ /* 0x000fe200078e000c */
[----:B------:R-:W-:Y:S01]  /*14a0*/  MOV R0, 0x14e0 ;  /* 0x000014e000007802 */ /* 0x000fe20000000f00 */
[----:B------:R-:W-:Y:S01]  /*14b0*/  IMAD.MOV.U32 R23, RZ, RZ, R13 ;  /* 0x000000ffff177224 */ /* 0x000fe200078e000d */
[----:B------:R-:W-:Y:S02]  /*14c0*/  IADD3 R2, R2, -0x100000, RZ ;  /* 0xfff0000002027810 */ /* 0x000fe40007ffe0ff */
[----:B0123--:R-:W-:Y:S05]  /*14d0*/  CALL.REL.NOINC `($__internal_22_$__cuda_sm20_dblrcp_rn_slowpath_v3) ;  /* 0x0000081000007944 */ /* 0x00ffea0003c00000 */
[----:B------:R-:W-:Y:S02]  /*14e0*/  IMAD.MOV.U32 R6, RZ, RZ, R2 ;  /* 0x000000ffff067224 */ /* 0x000fe400078e0002 */
[----:B------:R-:W-:Y:S02]  /*14f0*/  IMAD.MOV.U32 R7, RZ, RZ, R3 ;  /* 0x000000ffff077224 */ /* 0x000fe400078e0003 */
.L_x_11498:
[----:B------:R-:W-:Y:S05]  /*1500*/  BSYNC B1 ;  /* 0x0000000000017941 */ /* 0x000fea0003800000 */
.L_x_11497:
[----:B------:R-:W-:Y:S01]  /*1510*/  IADD3 R3, R20, 0x280, RZ ;  /* 0x0000028014037810 */ /* 0x000fe20007ffe0ff */
[----:B------:R-:W-:Y:S03]  /*1520*/  BSSY B1, `(.L_x_11499) ;  /* 0x0000014000017945 */ /* 0x000fe60003800000 */
[----:B------:R-:W-:-:S13]  /*1530*/  ISETP.GE.AND P1, PT, R3, R34, PT ;  /* 0x000000220300720c */ /* 0x000fda0003f26270 */
[----:B------:R-:W-:Y:S05]  /*1540*/  @P1 BRA `(.L_x_11500) ;  /* 0x0000011000001947 */ /* 0x000fea0003800000 */
[----:B-----5:R-:W4:Y:S01]  /*1550*/  MUFU.RCP64H R3, R15 ;  /* 0x0000000f00037308 */ /* 0x020f220000001800 */
[----:B------:R-:W-:-:S04]  /*1560*/  IADD3 R2, R15, 0x300402, RZ ;  /* 0x003004020f027810 */ /* 0x000fc80007ffe0ff */
[----:B------:R-:W-:Y:S02]  /*1570*/  FSETP.GEU.AND P1, PT, |R2|, 5.8789094863358348022e-39, PT ;  /* 0x004004020200780b */ /* 0x000fe40003f2e200 */
[----:B0---4-:R-:W0:-:S06]  /*1580*/  DFMA R4, R2, -R14, 1 ;  /* 0x3ff000000204742b */ /* 0x011e0c000000080e */
[----:B0-----:R-:W0:-:S06]  /*1590*/  DFMA R4, R4, R4, R4 ;  /* 0x000000040404722b */ /* 0x001e0c0000000004 */
[----:B0-----:R-:W0:-:S06]  /*15a0*/  DFMA R4, R2, R4, R2 ;  /* 0x000000040204722b */ /* 0x001e0c0000000002 */
[----:B0-----:R-:W0:-:S06]  /*15b0*/  DFMA R8, R4, -R14, 1 ;  /* 0x3ff000000408742b */ /* 0x001e0c000000080e */
[----:B0-----:R0:W4:Y:S01]  /*15c0*/  DFMA R8, R4, R8, R4 ;  /* 0x000000080408722b */ /* 0x0011220000000004 */
[----:B------:R-:W-:Y:S05]  /*15d0*/  @P1 BRA `(.L_x_11500) ;  /* 0x0000008000001947 */ /* 0x000fea0003800000 */
[----:B------:R-:W-:Y:S01]  /*15e0*/  LOP3.LUT R2, R15, 0x7fffffff, RZ, 0xc0, !PT ;  /* 0x7fffffff0f027812 */ /* 0x000fe200078ec0ff */
[----:B------:R-:W-:Y:S01]  /*15f0*/  IMAD.MOV.U32 R3, RZ, RZ, R14 ;  /* 0x000000ffff037224 */ /* 0x000fe200078e000e */
[----:B------:R-:W-:Y:S01]  /*1600*/  MOV R0, 0x1640 ;  /* 0x0000164000007802 */ /* 0x000fe20000000f00 */
[----:B------:R-:W-:Y:S01]  /*1610*/  IMAD.MOV.U32 R23, RZ, RZ, R15 ;  /* 0x000000ffff177224 */ /* 0x000fe200078e000f */
[----:B------:R-:W-:Y:S02]  /*1620*/  IADD3 R2, R2, -0x100000, RZ ;  /* 0xfff0000002027810 */ /* 0x000fe40007ffe0ff */
[----:B01234-:R-:W-:Y:S05]  /*1630*/  CALL.REL.NOINC `($__internal_22_$__cuda_sm20_dblrcp_rn_slowpath_v3) ;  /* 0x000006b000007944 */ /* 0x01ffea0003c00000 */
[----:B------:R-:W-:Y:S02]  /*1640*/  IMAD.MOV.U32 R8, RZ, RZ, R2 ;  /* 0x000000ffff087224 */ /* 0x000fe400078e0002 */
[----:B------:R-:W-:Y:S02]  /*1650*/  IMAD.MOV.U32 R9, RZ, RZ, R3 ;  /* 0x000000ffff097224 */ /* 0x000fe400078e0003 */
.L_x_11500:
[----:B------:R-:W-:Y:S05]  /*1660*/  BSYNC B1 ;  /* 0x0000000000017941 */ /* 0x000fea0003800000 */
.L_x_11499:
[----:B------:R-:W-:Y:S01]  /*1670*/  IADD3 R3, R20, 0x300, RZ ;  /* 0x0000030014037810 */ /* 0x000fe20007ffe0ff */
[----:B------:R-:W-:Y:S03]  /*1680*/  BSSY B1, `(.L_x_11501) ;  /* 0x0000014000017945 */ /* 0x000fe60003800000 */
[----:B------:R-:W-:-:S13]  /*1690*/  ISETP.GE.AND P1, PT, R3, R34, PT ;  /* 0x000000220300720c */ /* 0x000fda0003f26270 */
[----:B------:R-:W-:Y:S05]  /*16a0*/  @P1 BRA `(.L_x_11502) ;  /* 0x0000011000001947 */ /* 0x000fea0003800000 */
[----:B-----5:R-:W0:Y:S01]  /*16b0*/  MUFU.RCP64H R3, R17 ;  /* 0x0000001100037308 */ /* 0x020e220000001800 */
        /* <DEDUP_REMOVED lines=16> */
.L_x_11502:
[----:B------:R-:W-:Y:S05]  /*17c0*/  BSYNC B1 ;  /* 0x0000000000017941 */ /* 0x000fea0003800000 */
.L_x_11501:
        /* <DEDUP_REMOVED lines=21> */
.L_x_11504:
[----:B------:R-:W-:Y:S05]  /*1920*/  BSYNC B1 ;  /* 0x0000000000017941 */ /* 0x000fea0003800000 */
.L_x_11503:
[----:B------:R-:W0:Y:S01]  /*1930*/  @!P0 S2R R0, SR_TID.X ;  /* 0x0000000000008919 */ /* 0x000e220000002100 */
[----:B------:R-:W-:Y:S01]  /*1940*/  @!P0 IMAD.MOV.U32 R3, RZ, RZ, 0x8 ;  /* 0x00000008ff038424 */ /* 0x000fe200078e00ff */
[----:B------:R-:W-:Y:S01]  /*1950*/  BSSY B0, `(.L_x_11505) ;  /* 0x0000031000007945 */ /* 0x000fe20003800000 */
[----:B------:R-:W-:Y:S01]  /*1960*/  @!P0 IMAD.MOV.U32 R20, RZ, RZ, R21 ;  /* 0x000000ffff148224 */ /* 0x000fe200078e0015 */
[----:B------:R-:W-:Y:S01]  /*1970*/  BSSY B1, `(.L_x_11506) ;  /* 0x0000028000017945 */ /* 0x000fe20003800000 */
[----:B0-----:R-:W-:-:S04]  /*1980*/  @!P0 IMAD.IADD R0, R35, 0x1, R0 ;  /* 0x0000000123008824 */ /* 0x001fc800078e0200 */
[----:B------:R-:W-:-:S05]  /*1990*/  @!P0 IMAD.WIDE.U32 R2, R0, R3, c[0x0][0x168] ;  /* 0x00005a0000028625 */ /* 0x000fca00078e0003 */
[----:B------:R0:W-:Y:S01]  /*19a0*/  @!P0 STG.E.64 [R2.64], R30 ;  /* 0x0000001e02008986 */ /* 0x0001e2000c101b04 */
[----:B------:R-:W-:-:S13]  /*19b0*/  ISETP.GE.AND P0, PT, R20, R34, PT ;  /* 0x000000221400720c */ /* 0x000fda0003f06270 */
[----:B------:R-:W-:Y:S05]  /*19c0*/  @P0 BRA `(.L_x_11507) ;  /* 0x000000c000000947 */ /* 0x000fea0003800000 */
[----:B0-----:R-:W-:Y:S01]  /*19d0*/  IMAD.IADD R2, R35, 0x1, R20 ;  /* 0x0000000123027824 */ /* 0x001fe200078e0214 */
[----:B------:R-:W-:Y:S01]  /*19e0*/  IADD3 R20, R20, 0x80, RZ ;  /* 0x0000008014147810 */ /* 0x000fe20007ffe0ff */
[----:B------:R-:W-:-:S03]  /*19f0*/  IMAD.MOV.U32 R3, RZ, RZ, 0x8 ;  /* 0x00000008ff037424 */ /* 0x000fc600078e00ff */
[----:B------:R-:W-:Y:S01]  /*1a00*/  ISETP.GE.AND P0, PT, R20, R34, PT ;  /* 0x000000221400720c */ /* 0x000fe20003f06270 */
[----:B------:R-:W-:-:S05]  /*1a10*/  IMAD.WIDE.U32 R2, R2, R3, c[0x0][0x168] ;  /* 0x00005a0002027625 */ /* 0x000fca00078e0003 */
[----:B------:R0:W-:Y:S07]  /*1a20*/  STG.E.64 [R2.64], R28 ;  /* 0x0000001c02007986 */ /* 0x0001ee000c101b04 */
[----:B------:R-:W-:Y:S05]  /*1a30*/  @P0 BRA `(.L_x_11508) ;  /* 0x000000c000000947 */ /* 0x000fea0003800000 */
[----:B0-----:R-:W-:Y:S01]  /*1a40*/  IMAD.IADD R2, R35, 0x1, R20 ;  /* 0x0000000123027824 */ /* 0x001fe200078e0214 */
[----:B------:R-:W-:Y:S01]  /*1a50*/  IADD3 R20, R20, 0x80, RZ ;  /* 0x0000008014147810 */ /* 0x000fe20007ffe0ff */
[----:B------:R-:W-:-:S04]  /*1a60*/  IMAD.MOV.U32 R3, RZ, RZ, 0x8 ;  /* 0x00000008ff037424 */ /* 0x000fc800078e00ff */
[----:B------:R-:W-:-:S05]  /*1a70*/  IMAD.WIDE.U32 R2, R2, R3, c[0x0][0x168] ;  /* 0x00005a0002027625 */ /* 0x000fca00078e0003 */
[----:B-1----:R0:W-:Y:S02]  /*1a80*/  STG.E.64 [R2.64], R26 ;  /* 0x0000001a02007986 */ /* 0x0021e4000c101b04 */
.L_x_11507:
[----:B0-----:R-:W-:-:S13]  /*1a90*/  ISETP.GE.AND P0, PT, R20, R34, PT ;  /* 0x000000221400720c */ /* 0x001fda0003f06270 */
[----:B------:R-:W-:Y:S05]  /*1aa0*/  @P0 BRA `(.L_x_11509) ;  /* 0x000000c000000947 */ /* 0x000fea0003800000 */
[----:B------:R-:W-:Y:S01]  /*1ab0*/  IMAD.IADD R2, R35, 0x1, R20 ;  /* 0x0000000123027824 */ /* 0x000fe200078e0214 */
[----:B------:R-:W-:Y:S01]  /*1ac0*/  IADD3 R20, R20, 0x80, RZ ;  /* 0x0000008014147810 */ /* 0x000fe20007ffe0ff */
[----:B------:R-:W-:-:S04]  /*1ad0*/  IMAD.MOV.U32 R3, RZ, RZ, 0x8 ;  /* 0x00000008ff037424 */ /* 0x000fc800078e00ff */
[----:B------:R-:W-:-:S05]  /*1ae0*/  IMAD.WIDE.U32 R2, R2, R3, c[0x0][0x168] ;  /* 0x00005a0002027625 */ /* 0x000fca00078e0003 */
[----:B--2---:R0:W-:Y:S02]  /*1af0*/  STG.E.64 [R2.64], R24 ;  /* 0x0000001802007986 */ /* 0x0041e4000c101b04 */
.L_x_11508:
[----:B------:R-:W-:-:S13]  /*1b00*/  ISETP.GE.AND P0, PT, R20, R34, PT ;  /* 0x000000221400720c */ /* 0x000fda0003f06270 */
[----:B------:R-:W-:Y:S05]  /*1b10*/  @P0 BRA `(.L_x_11510) ;  /* 0x000000d000000947 */ /* 0x000fea0003800000 */
[----:B0-----:R-:W-:Y:S01]  /*1b20*/  IMAD.IADD R2, R35, 0x1, R20 ;  /* 0x0000000123027824 */ /* 0x001fe200078e0214 */
[----:B------:R-:W-:Y:S01]  /*1b30*/  IADD3 R20, R20, 0x80, RZ ;  /* 0x0000008014147810 */ /* 0x000fe20007ffe0ff */
[----:B------:R-:W-:-:S04]  /*1b40*/  IMAD.MOV.U32 R3, RZ, RZ, 0x8 ;  /* 0x00000008ff037424 */ /* 0x000fc800078e00ff */
[----:B------:R-:W-:-:S05]  /*1b50*/  IMAD.WIDE.U32 R2, R2, R3, c[0x0][0x168] ;  /* 0x00005a0002027625 */ /* 0x000fca00078e0003 */
[----:B---3-5:R0:W-:Y:S02]  /*1b60*/  STG.E.64 [R2.64], R6 ;  /* 0x0000000602007986 */ /* 0x0281e4000c101b04 */
.L_x_11509:
[----:B------:R-:W-:-:S13]  /*1b70*/  ISETP.GE.AND P0, PT, R20, R34, PT ;  /* 0x000000221400720c */ /* 0x000fda0003f06270 */
[----:B------:R-:W-:Y:S01]  /*1b80*/  @P0 BREAK B1 ;  /* 0x0000000000010942 */ /* 0x000fe20003800000 */
[----:B------:R-:W-:Y:S05]  /*1b90*/  @P0 BRA `(.L_x_11511) ;  /* 0x000000c000000947 */ /* 0x000fea0003800000 */
[----:B0-----:R-:W-:Y:S01]  /*1ba0*/  IMAD.IADD R2, R35, 0x1, R20 ;  /* 0x0000000123027824 */ /* 0x001fe200078e0214 */
[----:B------:R-:W-:Y:S01]  /*1bb0*/  IADD3 R20, R20, 0x80, RZ ;  /* 0x0000008014147810 */ /* 0x000fe20007ffe0ff */
[----:B------:R-:W-:-:S04]  /*1bc0*/  IMAD.MOV.U32 R3, RZ, RZ, 0x8 ;  /* 0x00000008ff037424 */ /* 0x000fc800078e00ff */
[----:B------:R-:W-:-:S05]  /*1bd0*/  IMAD.WIDE.U32 R2, R2, R3, c[0x0][0x168] ;  /* 0x00005a0002027625 */ /* 0x000fca00078e0003 */
[----:B----45:R0:W-:Y:S02]  /*1be0*/  STG.E.64 [R2.64], R8 ;  /* 0x0000000802007986 */ /* 0x0301e4000c101b04 */
.L_x_11510:
[----:B------:R-:W-:Y:S05]  /*1bf0*/  BSYNC B1 ;  /* 0x0000000000017941 */ /* 0x000fea0003800000 */
.L_x_11506:
[----:B------:R-:W-:-:S13]  /*1c00*/  ISETP.GE.AND P0, PT, R20, R34, PT ;  /* 0x000000221400720c */ /* 0x000fda0003f06270 */
[----:B0-----:R-:W-:Y:S01]  /*1c10*/  @!P0 IMAD.IADD R2, R35, 0x1, R20 ;  /* 0x0000000123028824 */ /* 0x001fe200078e0214 */
[----:B------:R-:W-:Y:S01]  /*1c20*/  @!P0 IADD3 R20, R20, 0x80, RZ ;  /* 0x0000008014148810 */ /* 0x000fe20007ffe0ff */
[----:B------:R-:W-:-:S04]  /*1c30*/  @!P0 IMAD.MOV.U32 R3, RZ, RZ, 0x8 ;  /* 0x00000008ff038424 */ /* 0x000fc800078e00ff */
[----:B------:R-:W-:-:S05]  /*1c40*/  @!P0 IMAD.WIDE.U32 R2, R2, R3, c[0x0][0x168] ;  /* 0x00005a0002028625 */ /* 0x000fca00078e0003 */
[----:B----45:R0:W-:Y:S02]  /*1c50*/  @!P0 STG.E.64 [R2.64], R10 ;  /* 0x0000000a02008986 */ /* 0x0301e4000c101b04 */
.L_x_11511:
[----:B------:R-:W-:Y:S05]  /*1c60*/  BSYNC B0 ;  /* 0x0000000000007941 */ /* 0x000fea0003800000 */
.L_x_11505:
[----:B------:R-:W-:Y:S01]  /*1c70*/  WARPSYNC 0xffffffff ;  /* 0xffffffff00007948 */ /* 0x000fe20003800000 */
[----:B------:R-:W-:-:S13]  /*1c80*/  ISETP.GE.AND P0, PT, R20, R34, PT ;  /* 0x000000221400720c */ /* 0x000fda0003f06270 */
[----:B------:R-:W-:Y:S05]  /*1c90*/  @P0 EXIT ;  /* 0x000000000000094d */ /* 0x000fea0003800000 */
[----:B0-----:R-:W-:Y:S02]  /*1ca0*/  IMAD.IADD R2, R35, 0x1, R20 ;  /* 0x0000000123027824 */ /* 0x001fe400078e0214 */
[----:B------:R-:W-:-:S04]  /*1cb0*/  IMAD.MOV.U32 R3, RZ, RZ, 0x8 ;  /* 0x00000008ff037424 */ /* 0x000fc800078e00ff */
[----:B------:R-:W-:-:S05]  /*1cc0*/  IMAD.WIDE.U32 R2, R2, R3, c[0x0][0x168] ;  /* 0x00005a0002027625 */ /* 0x000fca00078e0003 */
[----:B----45:R-:W-:Y:S01]  /*1cd0*/  STG.E.64 [R2.64], R12 ;  /* 0x0000000c02007986 */ /* 0x030fe2000c101b04 */
[----:B------:R-:W-:Y:S05]  /*1ce0*/  EXIT ;  /* 0x000000000000794d */ /* 0x000fea0003800000 */
        .weak           $__internal_22_$__cuda_sm20_dblrcp_rn_slowpath_v3
        .type           $__internal_22_$__cuda_sm20_dblrcp_rn_slowpath_v3,@function
        .size           $__internal_22_$__cuda_sm20_dblrcp_rn_slowpath_v3,(.L_x_18266 - $__internal_22_$__cuda_sm20_dblrcp_rn_slowpath_v3)
$__internal_22_$__cuda_sm20_dblrcp_rn_slowpath_v3:
        /* <DEDUP_REMOVED lines=26> */
.L_x_11515:
        /* <DEDUP_REMOVED lines=9> */
.L_x_11513:
[----:B------:R-:W-:Y:S01]  /*1f20*/  LOP3.LUT R23, R5, 0x80000, RZ, 0xfc, !PT ;  /* 0x0008000005177812 */ /* 0x000fe200078efcff */
[----:B------:R-:W-:Y:S02]  /*1f30*/  IMAD.MOV.U32 R22, RZ, RZ, R4 ;  /* 0x000000ffff167224 */ /* 0x000fe400078e0004 */
.L_x_11514:
[----:B------:R-:W-:Y:S05]  /*1f40*/  BSYNC B0 ;  /* 0x0000000000007941 */ /* 0x000fea0003800000 */
.L_x_11512:
[----:B------:R-:W-:Y:S02]  /*1f50*/  IMAD.MOV.U32 R4, RZ, RZ, R0 ;  /* 0x000000ffff047224 */ /* 0x000fe400078e0000 */
[----:B------:R-:W-:Y:S02]  /*1f60*/  IMAD.MOV.U32 R5, RZ, RZ, 0x0 ;  /* 0x00000000ff057424 */ /* 0x000fe400078e00ff */
[----:B01----:R-:W-:Y:S02]  /*1f70*/  IMAD.MOV.U32 R2, RZ, RZ, R22 ;  /* 0x000000ffff027224 */ /* 0x003fe400078e0016 */
[----:B------:R-:W-:Y:S01]  /*1f80*/  IMAD.MOV.U32 R3, RZ, RZ, R23 ;  /* 0x000000ffff037224 */ /* 0x000fe200078e0017 */
[----:B------:R-:W-:Y:S06]  /*1f90*/  RET.REL.NODEC R4 `(_ZN2at6native29vectorized_elementwise_kernelILi2EZZZNS0_22reciprocal_kernel_cudaERNS_18TensorIteratorBaseEENKUlvE_clEvENKUlvE_clEvEUldE_St5arrayIPcLm2EEEEviT0_T1_) ;  /* 0xffffe06004007950 */ /* 0x000fec0003c3ffff */
.L_x_11516:
        /* <DEDUP_REMOVED lines=14> */
.L_x_18266:


//--------------------- .text._ZN2at6native29vectorized_elementwise_kernelILi4EZZZNS0_22reciprocal_kernel_cudaERNS_18TensorIteratorBaseEENKUlvE_clEvENKUlvE_clEvEUldE_St5arrayIPcLm2EEEEviT0_T1_ --------------------------
	.section	.text._ZN2at6native29vectorized_elementwise_kernelILi4EZZZNS0_22reciprocal_kernel_cudaERNS_18TensorIteratorBaseEENKUlvE_clEvENKUlvE_clEvEUldE_St5arrayIPcLm2EEEEviT0_T1_,"ax",@progbits
	.sectioninfo	@"SHI_REGISTERS=38"
	.align	128
        .global         _ZN2at6native29vectorized_elementwise_kernelILi4EZZZNS0_22reciprocal_kernel_cudaERNS_18TensorIteratorBaseEENKUlvE_clEvENKUlvE_clEvEUldE_St5arrayIPcLm2EEEEviT0_T1_
        .type           _ZN2at6native29vectorized_elementwise_kernelILi4EZZZNS0_22reciprocal_kernel_cudaERNS_18TensorIteratorBaseEENKUlvE_clEvENKUlvE_clEvEUldE_St5arrayIPcLm2EEEEviT0_T1_,@function
        .size           _ZN2at6native29vectorized_elementwise_kernelILi4EZZZNS0_22reciprocal_kernel_cudaERNS_18TensorIteratorBaseEENKUlvE_clEvENKUlvE_clEvEUldE_St5arrayIPcLm2EEEEviT0_T1_,(.L_x_18267 - _ZN2at6native29vectorized_elementwise_kernelILi4EZZZNS0_22reciprocal_kernel_cudaERNS_18TensorIteratorBaseEENKUlvE_clEvENKUlvE_clEvEUldE_St5arrayIPcLm2EEEEviT0_T1_)
        .other          _ZN2at6native29vectorized_elementwise_kernelILi4EZZZNS0_22reciprocal_kernel_cudaERNS_18TensorIteratorBaseEENKUlvE_clEvENKUlvE_clEvEUldE_St5arrayIPcLm2EEEEviT0_T1_,@"STO_CUDA_ENTRY STV_DEFAULT"
_ZN2at6native29vectorized_elementwise_kernelILi4EZZZNS0_22reciprocal_kernel_cudaERNS_18TensorIteratorBaseEENKUlvE_clEvENKUlvE_clEvEUldE_St5arrayIPcLm2EEEEviT0_T1_:
.text._ZN2at6native29vectorized_elementwise_kernelILi4EZZZNS0_22reciprocal_kernel_cudaERNS_18TensorIteratorBaseEENKUlvE_clEvENKUlvE_clEvEUldE_St5arrayIPcLm2EEEEviT0_T1_:
        /* <DEDUP_REMOVED lines=31> */
[----:B-1---5:R-:W-:Y:S05]  /*01f0*/  CALL.REL.NOINC `($__internal_23_$__cuda_sm20_dblrcp_rn_slowpath_v3) ;  /* 0x00001af000007944 */ /* 0x022fea0003c00000 */
[----:B------:R-:W-:Y:S02]  /*0200*/  IMAD.MOV.U32 R6, RZ, RZ, R2 ;  /* 0x000000ffff067224 */ /* 0x000fe400078e0002 */
[----:B------:R-:W-:Y:S02]  /*0210*/  IMAD.MOV.U32 R7, RZ, RZ, R3 ;  /* 0x000000ffff077224 */ /* 0x000fe400078e0003 */
.L_x_11519:
[----:B------:R-:W-:Y:S05]  /*0220*/  BSYNC B1 ;  /* 0x0000000000017941 */ /* 0x000fea0003800000 */
.L_x_11518:
        /* <DEDUP_REMOVED lines=15> */
[----:B-12--5:R-:W-:Y:S05]  /*0320*/  CALL.REL.NOINC `($__internal_23_$__cuda_sm20_dblrcp_rn_slowpath_v3) ;  /* 0x000019c000007944 */ /* 0x026fea0003c00000 */
[----:B------:R-:W-:Y:S02]  /*0330*/  IMAD.MOV.U32 R4, RZ, RZ, R2 ;  /* 0x000000ffff047224 */ /* 0x000fe400078e0002 */
[----:B------:R-:W-:Y:S02]  /*0340*/  IMAD.MOV.U32 R5, RZ, RZ, R3 ;  /* 0x000000ffff057224 */ /* 0x000fe400078e0003 */
.L_x_11521:
[----:B------:R-:W-:Y:S05]  /*0350*/  BSYNC B1 ;  /* 0x0000000000017941 */ /* 0x000fea0003800000 */
.L_x_11520:
        /* <DEDUP_REMOVED lines=16> */
[----:B-1----:R-:W-:Y:S05]  /*0460*/  CALL.REL.NOINC `($__internal_23_$__cuda_sm20_dblrcp_rn_slowpath_v3) ;  /* 0x0000188000007944 */ /* 0x002fea0003c00000 */
[----:B------:R-:W-:Y:S02]  /*0470*/  IMAD.MOV.U32 R6, RZ, RZ, R2 ;  /* 0x000000ffff067224 */ /* 0x000fe400078e0002 */
[----:B------:R-:W-:Y:S02]  /*0480*/  IMAD.MOV.U32 R7, RZ, RZ, R3 ;  /* 0x000000ffff077224 */ /* 0x000fe400078e0003 */
.L_x_11523:
[----:B------:R-:W-:Y:S05]  /*0490*/  BSYNC B1 ;  /* 0x0000000000017941 */ /* 0x000fea0003800000 */
.L_x_11522:
        /* <DEDUP_REMOVED lines=15> */
[----:B-123--:R-:W-:Y:S05]  /*0590*/  CALL.REL.NOINC `($__internal_23_$__cuda_sm20_dblrcp_rn_slowpath_v3) ;  /* 0x0000175000007944 */ /* 0x00efea0003c00000 */
[----:B------:R-:W-:Y:S02]  /*05a0*/  IMAD.MOV.U32 R4, RZ, RZ, R2 ;  /* 0x000000ffff047224 */ /* 0x000fe400078e0002 */
[----:B------:R-:W-:Y:S02]  /*05b0*/  IMAD.MOV.U32 R5, RZ, RZ, R3 ;  /* 0x000000ffff057224 */ /* 0x000fe400078e0003 */
.L_x_11525:
[----:B------:R-:W-:Y:S05]  /*05c0*/  BSYNC B1 ;  /* 0x0000000000017941 */ /* 0x000fea0003800000 */
.L_x_11524:
        /* <DEDUP_REMOVED lines=16> */
[----:B-12---:R-:W-:Y:S05]  /*06d0*/  CALL.REL.NOINC `($__internal_23_$__cuda_sm20_dblrcp_rn_slowpath_v3) ;  /* 0x0000161000007944 */ /* 0x006fea0003c00000 */
[----:B------:R-:W-:Y:S02]  /*06e0*/  IMAD.MOV.U32 R6, RZ, RZ, R2 ;  /* 0x000000ffff067224 */ /* 0x000fe400078e0002 */
[----:B------:R-:W-:Y:S02]  /*06f0*/  IMAD.MOV.U32 R7, RZ, RZ, R3 ;  /* 0x000000ffff077224 */ /* 0x000fe400078e0003 */
.L_x_11527:
[----:B------:R-:W-:Y:S05]  /*0700*/  BSYNC B1 ;  /* 0x0000000000017941 */ /* 0x000fea0003800000 */
.L_x_11526:
        /* <DEDUP_REMOVED lines=15> */
[----:B-1234-:R-:W-:Y:S05]  /*0800*/  CALL.REL.NOINC `($__internal_23_$__cuda_sm20_dblrcp_rn_slowpath_v3) ;  /* 0x000014e000007944 */ /* 0x01efea0003c00000 */
[----:B------:R-:W-:Y:S02]  /*0810*/  IMAD.MOV.U32 R4, RZ, RZ, R2 ;  /* 0x000000ffff047224 */ /* 0x000fe400078e0002 */
[----:B------:R-:W-:Y:S02]  /*0820*/  IMAD.MOV.U32 R5, RZ, RZ, R3 ;  /* 0x000000ffff057224 */ /* 0x000fe400078e0003 */
.L_x_11529:
[----:B------:R-:W-:Y:S05]  /*0830*/  BSYNC B1 ;  /* 0x0000000000017941 */ /* 0x000fea0003800000 */
.L_x_11528:
        /* <DEDUP_REMOVED lines=19> */
.L_x_11531:
[----:B------:R-:W-:Y:S05]  /*0970*/  BSYNC B1 ;  /* 0x0000000000017941 */ /* 0x000fea0003800000 */
.L_x_11530:
        /* <DEDUP_REMOVED lines=18> */
.L_x_11533:
[----:B------:R-:W-:Y:S05]  /*0aa0*/  BSYNC B1 ;  /* 0x0000000000017941 */ /* 0x000fea0003800000 */
.L_x_11532:
[----:B0--3--:R-:W-:Y:S01]  /*0ab0*/  STG.E.128 [R24.64+0x1010], R4 ;  /* 0x0010100418007986 */ /* 0x009fe2000c101d04 */
[----:B------:R-:W-:Y:S05]  /*0ac0*/  EXIT ;  /* 0x000000000000794d */ /* 0x000fea0003800000 */
.L_x_11517:
        /* <DEDUP_REMOVED lines=72> */
[----:B01----:R-:W-:Y:S05]  /*0f50*/  CALL.REL.NOINC `($__internal_23_$__cuda_sm20_dblrcp_rn_slowpath_v3) ;  /* 0x00000d9000007944 */ /* 0x003fea0003c00000 */
[----:B------:R-:W-:Y:S02]  /*0f60*/  IMAD.MOV.U32 R30, RZ, RZ, R2 ;  /* 0x000000ffff1e7224 */ /* 0x000fe400078e0002 */
[----:B------:R-:W-:Y:S02]  /*0f70*/  IMAD.MOV.U32 R31, RZ, RZ, R3 ;  /* 0x000000ffff1f7224 */ /* 0x000fe400078e0003 */
.L_x_11535:
[----:B------:R-:W-:Y:S05]  /*0f80*/  BSYNC B1 ;  /* 0x0000000000017941 */ /* 0x000fea0003800000 */
.L_x_11534:
        /* <DEDUP_REMOVED lines=18> */
[----:B01----:R-:W-:Y:S05]  /*10b0*/  CALL.REL.NOINC `($__internal_23_$__cuda_sm20_dblrcp_rn_slowpath_v3) ;  /* 0x00000c3000007944 */ /* 0x003fea0003c00000 */
[----:B------:R-:W-:Y:S02]  /*10c0*/  IMAD.MOV.U32 R28, RZ, RZ, R2 ;  /* 0x000000ffff1c7224 */ /* 0x000fe400078e0002 */
[----:B------:R-:W-:Y:S02]  /*10d0*/  IMAD.MOV.U32 R29, RZ, RZ, R3 ;  /* 0x000000ffff1d7224 */ /* 0x000fe400078e0003 */
.L_x_11537:
[----:B------:R-:W-:Y:S05]  /*10e0*/  BSYNC B1 ;  /* 0x0000000000017941 */ /* 0x000fea0003800000 */
.L_x_11536:
        /* <DEDUP_REMOVED lines=21> */
.L_x_11539:
[----:B------:R-:W-:Y:S05]  /*1240*/  BSYNC B1 ;  /* 0x0000000000017941 */ /* 0x000fea0003800000 */
.L_x_11538:
        /* <DEDUP_REMOVED lines=18> */
[----:B012---:R-:W-:Y:S05]  /*1370*/  CALL.REL.NOINC `($__internal_23_$__cuda_sm20_dblrcp_rn_slowpath_v3) ;  /* 0x0000097000007944 */ /* 0x007fea0003c00000 */
[----:B------:R-:W-:Y:S02]  /*1380*/  IMAD.MOV.U32 R24, RZ, RZ, R2 ;  /* 0x000000ffff187224 */ /* 0x000fe400078e0002 */
[----:B------:R-:W-:Y:S02]  /*1390*/  IMAD.MOV.U32 R25, RZ, RZ, R3 ;  /* 0x000000ffff197224 */ /* 0x000fe400078e0003 */
.L_x_11541:
[----:B------:R-:W-:Y:S05]  /*13a0*/  BSYNC B1 ;  /* 0x0000000000017941 */ /* 0x000fea0003800000 */
.L_x_11540:
        /* <DEDUP_REMOVED lines=18> */
[----:B0123--:R-:W-:Y:S05]  /*14d0*/  CALL.REL.NOINC `($__internal_23_$__cuda_sm20_dblrcp_rn_slowpath_v3) ;  /* 0x0000081000007944 */ /* 0x00ffea0003c00000 */
[----:B------:R-:W-:Y:S02]  /*14e0*/  IMAD.MOV.U32 R6, RZ, RZ, R2 ;  /* 0x000000ffff067224 */ /* 0x000fe400078e0002 */
[----:B------:R-:W-:Y:S02]  /*14f0*/  IMAD.MOV.U32 R7, RZ, RZ, R3 ;  /* 0x000000ffff077224 */ /* 0x000fe400078e0003 */
.L_x_11543:
[----:B------:R-:W-:Y:S05]  /*1500*/  BSYNC B1 ;  /* 0x0000000000017941 */ /* 0x000fea0003800000 */
.L_x_11542:
        /* <DEDUP_REMOVED lines=18> */
[----:B01234-:R-:W-:Y:S05]  /*1630*/  CALL.REL.NOINC `($__internal_23_$__cuda_sm20_dblrcp_rn_slowpath_v3) ;  /* 0x000006b000007944 */ /* 0x01ffea0003c00000 */
[----:B------:R-:W-:Y:S02]  /*1640*/  IMAD.MOV.U32 R8, RZ, RZ, R2 ;  /* 0x000000ffff087224 */ /* 0x000fe400078e0002 */
[----:B------:R-:W-:Y:S02]  /*1650*/  IMAD.MOV.U32 R9, RZ, RZ, R3 ;  /* 0x000000ffff097224 */ /* 0x000fe400078e0003 */
.L_x_11545:
[----:B------:R-:W-:Y:S05]  /*1660*/  BSYNC B1 ;  /* 0x0000000000017941 */ /* 0x000fea0003800000 */
.L_x_11544:
        /* <DEDUP_REMOVED lines=21> */
.L_x_11547:
[----:B------:R-:W-:Y:S05]  /*17c0*/  BSYNC B1 ;  /* 0x0000000000017941 */ /* 0x000fea0003800000 */
.L_x_11546:
        /* <DEDUP_REMOVED lines=21> */
.L_x_11549:
[----:B------:R-:W-:Y:S05]  /*1920*/  BSYNC B1 ;  /* 0x0000000000017941 */ /* 0x000fea0003800000 */
.L_x_11548:
        /* <DEDUP_REMOVED lines=22> */
.L_x_11552:
[----:B0-----:R-:W-:-:S13]  /*1a90*/  ISETP.GE.AND P0, PT, R20, R34, PT ;  /* 0x000000221400720c */ /* 0x001fda0003f06270 */
[----:B------:R-:W-:Y:S05]  /*1aa0*/  @P0 BRA `(.L_x_11554) ;  /* 0x000000c000000947 */ /* 0x000fea0003800000 */
[----:B------:R-:W-:Y:S01]  /*1ab0*/  IMAD.IADD R2, R35, 0x1, R20 ;  /* 0x0000000123027824 */ /* 0x000fe200078e0214 */
[----:B------:R-:W-:Y:S01]  /*1ac0*/  IADD3 R20, R20, 0x80, RZ ;  /* 0x0000008014147810 */ /* 0x000fe20007ffe0ff */
[----:B------:R-:W-:-:S04]  /*1ad0*/  IMAD.MOV.U32 R3, RZ, RZ, 0x8 ;  /* 0x00000008ff037424 */ /* 0x000fc800078e00ff */
[----:B------:R-:W-:-:S05]  /*1ae0*/  IMAD.WIDE.U32 R2, R2, R3, c[0x0][0x168] ;  /* 0x00005a0002027625 */ /* 0x000fca00078e0003 */
[----:B--2---:R0:W-:Y:S02]  /*1af0*/  STG.E.64 [R2.64], R24 ;  /* 0x0000001802007986 */ /* 0x0041e4000c101b04 */
.L_x_11553:
[----:B------:R-:W-:-:S13]  /*1b00*/  ISETP.GE.AND P0, PT, R20, R34, PT ;  /* 0x000000221400720c */ /* 0x000fda0003f06270 */
[----:B------:R-:W-:Y:S05]  /*1b10*/  @P0 BRA `(.L_x_11555) ;  /* 0x000000d000000947 */ /* 0x000fea0003800000 */
[----:B0-----:R-:W-:Y:S01]  /*1b20*/  IMAD.IADD R2, R35, 0x1, R20 ;  /* 0x0000000123027824 */ /* 0x001fe200078e0214 */
[----:B------:R-:W-:Y:S01]  /*1b30*/  IADD3 R20, R20, 0x80, RZ ;  /* 0x0000008014147810 */ /* 0x000fe20007ffe0ff */
[----:B------:R-:W-:-:S04]  /*1b40*/  IMAD.MOV.U32 R3, RZ, RZ, 0x8 ;  /* 0x00000008ff037424 */ /* 0x000fc800078e00ff */
[----:B------:R-:W-:-:S05]  /*1b50*/  IMAD.WIDE.U32 R2, R2, R3, c[0x0][0x168] ;  /* 0x00005a0002027625 */ /* 0x000fca00078e0003 */
[----:B---3-5:R0:W-:Y:S02]  /*1b60*/  STG.E.64 [R2.64], R6 ;  /* 0x0000000602007986 */ /* 0x0281e4000c101b04 */
.L_x_11554:
        /* <DEDUP_REMOVED lines=8> */
.L_x_11555:
[----:B------:R-:W-:Y:S05]  /*1bf0*/  BSYNC B1 ;  /* 0x0000000000017941 */ /* 0x000fea0003800000 */
.L_x_11551:
[----:B------:R-:W-:-:S13]  /*1c00*/  ISETP.GE.AND P0, PT, R20, R34, PT ;  /* 0x000000221400720c */ /* 0x000fda0003f06270 */
[----:B0-----:R-:W-:Y:S01]  /*1c10*/  @!P0 IMAD.IADD R2, R35, 0x1, R20 ;  /* 0x0000000123028824 */ /* 0x001fe200078e0214 */
[----:B------:R-:W-:Y:S01]  /*1c20*/  @!P0 IADD3 R20, R20, 0x80, RZ ;  /* 0x0000008014148810 */ /* 0x000fe20007ffe0ff */
[----:B------:R-:W-:-:S04]  /*1c30*/  @!P0 IMAD.MOV.U32 R3, RZ, RZ, 0x8 ;  /* 0x00000008ff038424 */ /* 0x000fc800078e00ff */
[----:B------:R-:W-:-:S05]  /*1c40*/  @!P0 IMAD.WIDE.U32 R2, R2, R3, c[0x0][0x168] ;  /* 0x00005a0002028625 */ /* 0x000fca00078e0003 */
[----:B----45:R0:W-:Y:S02]  /*1c50*/  @!P0 STG.E.64 [R2.64], R10 ;  /* 0x0000000a02008986 */ /* 0x0301e4000c101b04 */
.L_x_11556:
[----:B------:R-:W-:Y:S05]  /*1c60*/  BSYNC B0 ;  /* 0x0000000000007941 */ /* 0x000fea0003800000 */
.L_x_11550:
        /* <DEDUP_REMOVED lines=8> */
        .weak           $__internal_23_$__cuda_sm20_dblrcp_rn_slowpath_v3
        .type           $__internal_23_$__cuda_sm20_dblrcp_rn_slowpath_v3,@function
        .size           $__internal_23_$__cuda_sm20_dblrcp_rn_slowpath_v3,(.L_x_18267 - $__internal_23_$__cuda_sm20_dblrcp_rn_slowpath_v3)
$__internal_23_$__cuda_sm20_dblrcp_rn_slowpath_v3:
        /* <DEDUP_REMOVED lines=26> */
.L_x_11560:
        /* <DEDUP_REMOVED lines=9> */
.L_x_11558:
[----:B------:R-:W-:Y:S01]  /*1f20*/  LOP3.LUT R23, R5, 0x80000, RZ, 0xfc, !PT ;  /* 0x0008000005177812 */ /* 0x000fe200078efcff */
[----:B------:R-:W-:Y:S02]  /*1f30*/  IMAD.MOV.U32 R22, RZ, RZ, R4 ;  /* 0x000000ffff167224 */ /* 0x000fe400078e0004 */
.L_x_11559:
[----:B------:R-:W-:Y:S05]  /*1f40*/  BSYNC B0 ;  /* 0x0000000000007941 */ /* 0x000fea0003800000 */
.L_x_11557:
[----:B------:R-:W-:Y:S02]  /*1f50*/  IMAD.MOV.U32 R4, RZ, RZ, R0 ;  /* 0x000000ffff047224 */ /* 0x000fe400078e0000 */
[----:B------:R-:W-:Y:S02]  /*1f60*/  IMAD.MOV.U32 R5, RZ, RZ, 0x0 ;  /* 0x00000000ff057424 */ /* 0x000fe400078e00ff */
[----:B01----:R-:W-:Y:S02]  /*1f70*/  IMAD.MOV.U32 R2, RZ, RZ, R22 ;  /* 0x000000ffff027224 */ /* 0x003fe400078e0016 */
[----:B------:R-:W-:Y:S01]  /*1f80*/  IMAD.MOV.U32 R3, RZ, RZ, R23 ;  /* 0x000000ffff037224 */ /* 0x000fe200078e0017 */
[----:B------:R-:W-:Y:S06]  /*1f90*/  RET.REL.NODEC R4 `(_ZN2at6native29vectorized_elementwise_kernelILi4EZZZNS0_22reciprocal_kernel_cudaERNS_18TensorIteratorBaseEENKUlvE_clEvENKUlvE_clEvEUldE_St5arrayIPcLm2EEEEviT0_T1_) ;  /* 0xffffe06004007950 */ /* 0x000fec0003c3ffff */
.L_x_11561:
        /* <DEDUP_REMOVED lines=14> */
.L_x_18267:


//--------------------- .text._ZN2at6native29vectorized_elementwise_kernelILi8EZZZNS0_22reciprocal_kernel_cudaERNS_18TensorIteratorBaseEENKUlvE_clEvENKUlvE_clEvEUldE_St5arrayIPcLm2EEEEviT0_T1_ --------------------------
	.section	.text._ZN2at6native29vectorized_elementwise_kernelILi8EZZZNS0_22reciprocal_kernel_cudaERNS_18TensorIteratorBaseEENKUlvE_clEvENKUlvE_clEvEUldE_St5arrayIPcLm2EEEEviT0_T1_,"ax",@progbits
	.sectioninfo	@"SHI_REGISTERS=4"
	.align	128
        .global         _ZN2at6native29vectorized_elementwise_kernelILi8EZZZNS0_22reciprocal_kernel_cudaERNS_18TensorIteratorBaseEENKUlvE_clEvENKUlvE_clEvEUldE_St5arrayIPcLm2EEEEviT0_T1_
        .type           _ZN2at6native29vectorized_elementwise_kernelILi8EZZZNS0_22reciprocal_kernel_cudaERNS_18TensorIteratorBaseEENKUlvE_clEvENKUlvE_clEvEUldE_St5arrayIPcLm2EEEEviT0_T1_,@function
        .size           _ZN2at6native29vectorized_elementwise_kernelILi8EZZZNS0_22reciprocal_kernel_cudaERNS_18TensorIteratorBaseEENKUlvE_clEvENKUlvE_clEvEUldE_St5arrayIPcLm2EEEEviT0_T1_,(.L_x_18393 - _ZN2at6native29vectorized_elementwise_kernelILi8EZZZNS0_22reciprocal_kernel_cudaERNS_18TensorIteratorBaseEENKUlvE_clEvENKUlvE_clEvEUldE_St5arrayIPcLm2EEEEviT0_T1_)
        .other          _ZN2at6native29vectorized_elementwise_kernelILi8EZZZNS0_22reciprocal_kernel_cudaERNS_18TensorIteratorBaseEENKUlvE_clEvENKUlvE_clEvEUldE_St5arrayIPcLm2EEEEviT0_T1_,@"STO_CUDA_ENTRY STV_DEFAULT"
_ZN2at6native29vectorized_elementwise_kernelILi8EZZZNS0_22reciprocal_kernel_cudaERNS_18TensorIteratorBaseEENKUlvE_clEvENKUlvE_clEvEUldE_St5arrayIPcLm2EEEEviT0_T1_:
.text._ZN2at6native29vectorized_elementwise_kernelILi8EZZZNS0_22reciprocal_kernel_cudaERNS_18TensorIteratorBaseEENKUlvE_clEvENKUlvE_clEvEUldE_St5arrayIPcLm2EEEEviT0_T1_:
[----:B------:R-:W-:Y:S02]  /*0000*/  MOV R1, c[0x0][0x28] ;  /* 0x00000a0000017a02 */ /* 0x000fe40000000f00 */
[----:B------:R-:W-:Y:S05]  /*0010*/  EXIT ;  /* 0x000000000000794d */ /* 0x000fea0003800000 */
.L_x_11562:
        /* <DEDUP_REMOVED lines=14> */
.L_x_18393:


//--------------------- .text._ZN2at6native18elementwise_kernelILi128ELi4EZNS0_15gpu_kernel_implIZZZNS0_17floor_kernel_cudaERNS_18TensorIteratorBaseEENKUlvE_clEvENKUlvE2_clEvEUlN3c108BFloat16EE_EEvS4_RKT_EUliE_EEviT1_ --------------------------
	.section	.text._ZN2at6native18elementwise_kernelILi128ELi4EZNS0_15gpu_kernel_implIZZZNS0_17floor_kernel_cudaERNS_18TensorIteratorBaseEENKUlvE_clEvENKUlvE2_clEvEUlN3c108BFloat16EE_EEvS4_RKT_EUliE_EEviT1_,"ax",@progbits
	.sectioninfo	@"SHI_REGISTERS=26"
	.align	128
        .global         _ZN2at6native18elementwise_kernelILi128ELi4EZNS0_15gpu_kernel_implIZZZNS0_17floor_kernel_cudaERNS_18TensorIteratorBaseEENKUlvE_clEvENKUlvE2_clEvEUlN3c108BFloat16EE_EEvS4_RKT_EUliE_EEviT1_
        .type           _ZN2at6native18elementwise_kernelILi128ELi4EZNS0_15gpu_kernel_implIZZZNS0_17floor_kernel_cudaERNS_18TensorIteratorBaseEENKUlvE_clEvENKUlvE2_clEvEUlN3c108BFloat16EE_EEvS4_RKT_EUliE_EEviT1_,@function
        .size           _ZN2at6native18elementwise_kernelILi128ELi4EZNS0_15gpu_kernel_implIZZZNS0_17floor_kernel_cudaERNS_18TensorIteratorBaseEENKUlvE_clEvENKUlvE2_clEvEUlN3c108BFloat16EE_EEvS4_RKT_EUliE_EEviT1_,(.L_x_18394 - _ZN2at6native18elementwise_kernelILi128ELi4EZNS0_15gpu_kernel_implIZZZNS0_17floor_kernel_cudaERNS_18TensorIteratorBaseEENKUlvE_clEvENKUlvE2_clEvEUlN3c108BFloat16EE_EEvS4_RKT_EUliE_EEviT1_)
        .other          _ZN2at6native18elementwise_kernelILi128ELi4EZNS0_15gpu_kernel_implIZZZNS0_17floor_kernel_cudaERNS_18TensorIteratorBaseEENKUlvE_clEvENKUlvE2_clEvEUlN3c108BFloat16EE_EEvS4_RKT_EUliE_EEviT1_,@"STO_CUDA_ENTRY STV_DEFAULT"
_ZN2at6native18elementwise_kernelILi128ELi4EZNS0_15gpu_kernel_implIZZZNS0_17floor_kernel_cudaERNS_18TensorIteratorBaseEENKUlvE_clEvENKUlvE2_clEvEUlN3c108BFloat16EE_EEvS4_RKT_EUliE_EEviT1_:
.text._ZN2at6native18elementwise_kernelILi128ELi4EZNS0_15gpu_kernel_implIZZZNS0_17floor_kernel_cudaERNS_18TensorIteratorBaseEENKUlvE_clEvENKUlvE2_clEvEUlN3c108BFloat16EE_EEvS4_RKT_EUliE_EEviT1_:
        /* <DEDUP_REMOVED lines=236> */
.L_x_11565:
        /* <DEDUP_REMOVED lines=20> */
.L_x_11569:
[----:B------:R-:W2:Y:S02]  /*1000*/  LDG.E.U8 R2, [R2.64] ;  /* 0x0000002402027981 */ /* 0x000ea4000c1e1100 */
[----:B--2---:R-:W0:Y:S02]  /*1010*/  I2F.U16 R0, R2 ;  /* 0x0000000200007306 */ /* 0x004e240000101000 */
[----:B0-----:R-:W-:Y:S01]  /*1020*/  F2FP.BF16.PACK_AB R0, RZ, R0 ;  /* 0x00000000ff00723e */ /* 0x001fe200000010ff */
[----:B------:R-:W-:Y:S05]  /*1030*/  BRA `(.L_x_11571) ;  /* 0x00000e3000007947 */ /* 0x000fea0003800000 */
.L_x_11568:
        /* <DEDUP_REMOVED lines=10> */
.L_x_11573:
[----:B------:R-:W2:Y:S02]  /*10e0*/  LDG.E R2, [R2.64] ;  /* 0x0000002402027981 */ /* 0x000ea4000c1e1900 */
[----:B--2---:R-:W0:Y:S02]  /*10f0*/  I2F R0, R2 ;  /* 0x0000000200007306 */ /* 0x004e240000201400 */
[----:B0-----:R-:W-:Y:S01]  /*1100*/  F2FP.BF16.PACK_AB R0, RZ, R0 ;  /* 0x00000000ff00723e */ /* 0x001fe200000010ff */
[----:B------:R-:W-:Y:S05]  /*1110*/  BRA `(.L_x_11571) ;  /* 0x00000d5000007947 */ /* 0x000fea0003800000 */
.L_x_11572:
[----:B------:R-:W2:Y:S02]  /*1120*/  LDG.E.U16 R2, [R2.64] ;  /* 0x0000002402027981 */ /* 0x000ea4000c1e1500 */
[----:B--2---:R-:W0:Y:S02]  /*1130*/  I2F.S16 R0, R2 ;  /* 0x0000000200007306 */ /* 0x004e240000101400 */
[----:B0-----:R-:W-:Y:S01]  /*1140*/  F2FP.BF16.PACK_AB R0, RZ, R0 ;  /* 0x00000000ff00723e */ /* 0x001fe200000010ff */
[----:B------:R-:W-:Y:S05]  /*1150*/  BRA `(.L_x_11571) ;  /* 0x00000d1000007947 */ /* 0x000fea0003800000 */
.L_x_11567:
        /* <DEDUP_REMOVED lines=9> */
.L_x_11575:
[----:B------:R-:W2:Y:S02]  /*11f0*/  LDG.E.U16 R0, [R2.64] ;  /* 0x0000002402007981 */ /* 0x000ea4000c1e1500 */
[----:B--2---:R-:W-:-:S05]  /*1200*/  HADD2.F32 R0, -RZ, R0.H0_H0 ;  /* 0x20000000ff007230 */ /* 0x004fca0000004100 */
[----:B------:R-:W-:Y:S01]  /*1210*/  F2FP.BF16.PACK_AB R0, RZ, R0 ;  /* 0x00000000ff00723e */ /* 0x000fe200000010ff */
[----:B------:R-:W-:Y:S05]  /*1220*/  BRA `(.L_x_11571) ;  /* 0x00000c4000007947 */ /* 0x000fea0003800000 */
.L_x_11574:
        /* <DEDUP_REMOVED lines=9> */
.L_x_11577:
[----:B------:R-:W2:Y:S02]  /*12c0*/  LDG.E.U16 R2, [R2.64] ;  /* 0x0000002402027981 */ /* 0x000ea4000c1e1500 */
[----:B--2---:R-:W-:-:S05]  /*12d0*/  HADD2.F32 R0, -RZ, R2.H0_H0 ;  /* 0x20000002ff007230 */ /* 0x004fca0000004100 */
[----:B------:R-:W-:Y:S01]  /*12e0*/  F2FP.BF16.PACK_AB R0, RZ, R0 ;  /* 0x00000000ff00723e */ /* 0x000fe200000010ff */
[----:B------:R-:W-:Y:S05]  /*12f0*/  BRA `(.L_x_11571) ;  /* 0x00000b7000007947 */ /* 0x000fea0003800000 */
.L_x_11576:
[----:B------:R-:W2:Y:S02]  /*1300*/  LDG.E.64 R2, [R2.64] ;  /* 0x0000002402027981 */ /* 0x000ea4000c1e1b00 */
[----:B--2---:R-:W0:Y:S01]  /*1310*/  F2F.F32.F64 R0, R2 ;  /* 0x0000000200007310 */ /* 0x004e220000301000 */
[----:B------:R-:W0:-:S14]  /*1320*/  DSETP.GEU.AND P0, PT, |R2|, c[0x2][0x0], PT ;  /* 0x008000000200762a */ /* 0x000e1c0003f0e200 */
[----:B0-----:R-:W-:-:S05]  /*1330*/  @!P0 FMUL R0, R0, 1.175494350822287508e-38 ;  /* 0x0080000000008820 */ /* 0x001fca0000400000 */
[----:B------:R-:W-:Y:S01]  /*1340*/  F2FP.BF16.PACK_AB R0, RZ, R0 ;  /* 0x00000000ff00723e */ /* 0x000fe200000010ff */
[----:B------:R-:W-:Y:S05]  /*1350*/  BRA `(.L_x_11571) ;  /* 0x00000b1000007947 */ /* 0x000fea0003800000 */
.L_x_11566:
        /* <DEDUP_REMOVED lines=13> */
.L_x_11580:
[----:B------:R-:W2:Y:S02]  /*1430*/  LDG.E.64 R2, [R2.64] ;  /* 0x0000002402027981 */ /* 0x000ea4000c1e1b00 */
[----:B--2---:R-:W0:Y:S01]  /*1440*/  F2F.F32.F64 R0, R2 ;  /* 0x0000000200007310 */ /* 0x004e220000301000 */
[----:B------:R-:W0:-:S14]  /*1450*/  DSETP.GEU.AND P0, PT, |R2|, c[0x2][0x0], PT ;  /* 0x008000000200762a */ /* 0x000e1c0003f0e200 */
[----:B0-----:R-:W-:-:S05]  /*1460*/  @!P0 FMUL R0, R0, 1.175494350822287508e-38 ;  /* 0x0080000000008820 */ /* 0x001fca0000400000 */
[----:B------:R-:W-:Y:S01]  /*1470*/  F2FP.BF16.PACK_AB R0, RZ, R0 ;  /* 0x00000000ff00723e */ /* 0x000fe200000010ff */
[----:B------:R-:W-:Y:S05]  /*1480*/  BRA `(.L_x_11571) ;  /* 0x000009e000007947 */ /* 0x000fea0003800000 */
.L_x_11579:
        /* <DEDUP_REMOVED lines=28> */
.L_x_11582:
        /* <DEDUP_REMOVED lines=15> */
.L_x_11581:
[----:B------:R0:W5:Y:S01]  /*1740*/  LDG.E.U16 R0, [R2.64] ;  /* 0x0000002402007981 */ /* 0x000162000c1e1500 */
[----:B------:R-:W-:Y:S05]  /*1750*/  BRA `(.L_x_11571) ;  /* 0x0000071000007947 */ /* 0x000fea0003800000 */
.L_x_11578:
        /* <DEDUP_REMOVED lines=12> */
.L_x_11585:
        /* <DEDUP_REMOVED lines=21> */
.L_x_11589:
[----:B------:R-:W-:Y:S05]  /*1970*/  BSYNC B1 ;  /* 0x0000000000017941 */ /* 0x000fea0003800000 */
.L_x_11588:
[----:B------:R-:W-:Y:S01]  /*1980*/  LEA R3, R0, 0x3b800000, 0x17 ;  /* 0x3b80000000037811 */ /* 0x000fe200078eb8ff */
[----:B------:R-:W-:-:S05]  /*1990*/  IMAD.SHL.U32 R0, R2, 0x100000, RZ ;  /* 0x0010000002007824 */ /* 0x000fca00078e00ff */
[----:B------:R-:W-:Y:S02]  /*19a0*/  LOP3.LUT R0, R3, R0, R4, 0xfe, !PT ;  /* 0x0000000003007212 */ /* 0x000fe400078efe04 */
.L_x_11587:
[----:B------:R-:W-:Y:S05]  /*19b0*/  BSYNC B0 ;  /* 0x0000000000007941 */ /* 0x000fea0003800000 */
.L_x_11586:
[----:B------:R-:W-:Y:S01]  /*19c0*/  F2FP.BF16.PACK_AB R0, RZ, R0 ;  /* 0x00000000ff00723e */ /* 0x000fe200000010ff */
[----:B------:R-:W-:Y:S05]  /*19d0*/  BRA `(.L_x_11571) ;  /* 0x0000049000007947 */ /* 0x000fea0003800000 */
.L_x_11584:
        /* <DEDUP_REMOVED lines=21> */
.L_x_11593:
[----:B------:R-:W-:Y:S05]  /*1b30*/  BSYNC B1 ;  /* 0x0000000000017941 */ /* 0x000fea0003800000 */
.L_x_11592:
[----:B------:R-:W-:Y:S01]  /*1b40*/  LEA R3, R0, 0x37800000, 0x17 ;  /* 0x3780000000037811 */ /* 0x000fe200078eb8ff */
[----:B------:R-:W-:-:S05]  /*1b50*/  IMAD.SHL.U32 R0, R2, 0x200000, RZ ;  /* 0x0020000002007824 */ /* 0x000fca00078e00ff */
[----:B------:R-:W-:Y:S02]  /*1b60*/  LOP3.LUT R0, R3, R0, R4, 0xfe, !PT ;  /* 0x0000000003007212 */ /* 0x000fe400078efe04 */
.L_x_11591:
[----:B------:R-:W-:Y:S05]  /*1b70*/  BSYNC B0 ;  /* 0x0000000000007941 */ /* 0x000fea0003800000 */
.L_x_11590:
[----:B------:R-:W-:Y:S01]  /*1b80*/  F2FP.BF16.PACK_AB R0, RZ, R0 ;  /* 0x00000000ff00723e */ /* 0x000fe200000010ff */
[----:B------:R-:W-:Y:S05]  /*1b90*/  BRA `(.L_x_11571) ;  /* 0x000002d000007947 */ /* 0x000fea0003800000 */
.L_x_11583:
        /* <DEDUP_REMOVED lines=14> */
.L_x_11597:
[----:B------:R-:W-:Y:S05]  /*1c80*/  BSYNC B0 ;  /* 0x0000000000007941 */ /* 0x000fea0003800000 */
.L_x_11596:
[----:B------:R-:W-:Y:S01]  /*1c90*/  F2FP.BF16.PACK_AB R0, RZ, R0 ;  /* 0x00000000ff00723e */ /* 0x000fe200000010ff */
[----:B------:R-:W-:Y:S05]  /*1ca0*/  BRA `(.L_x_11571) ;  /* 0x000001c000007947 */ /* 0x000fea0003800000 */
.L_x_11570:
        /* <DEDUP_REMOVED lines=21> */
.L_x_11595:
[----:B------:R-:W2:Y:S02]  /*1e00*/  LDG.E.64 R2, [R2.64] ;  /* 0x0000002402027981 */ /* 0x000ea4000c1e1b00 */
[----:B--2---:R-:W0:Y:S02]  /*1e10*/  I2F.U64 R0, R2 ;  /* 0x0000000200007312 */ /* 0x004e240000301000 */
[----:B0-----:R-:W-:Y:S01]  /*1e20*/  F2FP.BF16.PACK_AB R0, RZ, R0 ;  /* 0x00000000ff00723e */ /* 0x001fe200000010ff */
[----:B------:R-:W-:Y:S05]  /*1e30*/  BRA `(.L_x_11571) ;  /* 0x0000003000007947 */ /* 0x000fea0003800000 */
.L_x_11594:
[----:B------:R-:W2:Y:S02]  /*1e40*/  LDG.E R2, [R2.64] ;  /* 0x0000002402027981 */ /* 0x000ea4000c1e1900 */
[----:B--2---:R-:W0:Y:S02]  /*1e50*/  I2F.U32 R0, R2 ;  /* 0x0000000200007306 */ /* 0x004e240000201000 */
[----:B0-----:R-:W-:-:S06]  /*1e60*/  F2FP.BF16.PACK_AB R0, RZ, R0 ;  /* 0x00000000ff00723e */ /* 0x001fcc00000010ff */
.L_x_11571:
[----:B------:R-:W1:Y:S01]  /*1e70*/  LDC.U8 R4, c[0x0][0x371] ;  /* 0x0000dc40ff047b82 */ /* 0x000e620000000000 */
[----:B-----5:R-:W-:-:S06]  /*1e80*/  PRMT R0, RZ, 0x5410, R0 ;  /* 0x00005410ff007816 */ /* 0x020fcc0000000000 */
[----:B------:R-:W2:Y:S02]  /*1e90*/  FRND.FTZ.FLOOR R0, R0 ;  /* 0x0000000000007307 */ /* 0x000ea40000215000 */
        /* <DEDUP_REMOVED lines=16> */
.L_x_11601:
[----:B------:R-:W-:-:S06]  /*1fa0*/  PRMT R3, RZ, 0x5410, R3 ;  /* 0x00005410ff037816 */ /* 0x000fcc0000000003 */
[----:B------:R-:W0:Y:S02]  /*1fb0*/  F2I.S64.TRUNC R2, R3 ;  /* 0x0000000300027311 */ /* 0x000e24000020d900 */
[----:B0-----:R0:W-:Y:S01]  /*1fc0*/  STG.E.U8 [R16.64], R2 ;  /* 0x0000000210007986 */ /* 0x0011e2000c101124 */
[----:B------:R-:W-:Y:S05]  /*1fd0*/  BRA `(.L_x_11603) ;  /* 0x00000e4000007947 */ /* 0x000fea0003800000 */
.L_x_11600:
        /* <DEDUP_REMOVED lines=10> */
.L_x_11605:
[----:B------:R-:W-:-:S06]  /*2080*/  PRMT R3, RZ, 0x5410, R3 ;  /* 0x00005410ff037816 */ /* 0x000fcc0000000003 */
[----:B------:R-:W0:Y:S02]  /*2090*/  F2I.FTZ.TRUNC.NTZ R3, R3 ;  /* 0x0000000300037305 */ /* 0x000e24000021f100 */
[----:B0-----:R0:W-:Y:S01]  /*20a0*/  STG.E [R16.64], R3 ;  /* 0x0000000310007986 */ /* 0x0011e2000c101924 */
[----:B------:R-:W-:Y:S05]  /*20b0*/  BRA `(.L_x_11603) ;  /* 0x00000d6000007947 */ /* 0x000fea0003800000 */
.L_x_11604:
[----:B------:R-:W-:-:S06]  /*20c0*/  PRMT R3, RZ, 0x5410, R3 ;  /* 0x00005410ff037816 */ /* 0x000fcc0000000003 */
[----:B------:R-:W0:Y:S02]  /*20d0*/  F2I.FTZ.TRUNC.NTZ R3, R3 ;  /* 0x0000000300037305 */ /* 0x000e24000021f100 */
[----:B0-----:R0:W-:Y:S01]  /*20e0*/  STG.E.U16 [R16.64], R3 ;  /* 0x0000000310007986 */ /* 0x0011e2000c101524 */
[----:B------:R-:W-:Y:S05]  /*20f0*/  BRA `(.L_x_11603) ;  /* 0x00000d2000007947 */ /* 0x000fea0003800000 */
.L_x_11599:
        /* <DEDUP_REMOVED lines=9> */
.L_x_11607:
[----:B------:R-:W-:-:S04]  /*2190*/  PRMT R0, RZ, 0x5410, R3 ;  /* 0x00005410ff007816 */ /* 0x000fc80000000003 */
[----:B------:R-:W-:-:S05]  /*21a0*/  F2FP.PACK_AB R0, RZ, R0 ;  /* 0x00000000ff00723e */ /* 0x000fca00000000ff */
[----:B------:R0:W-:Y:S01]  /*21b0*/  STG.E.U16 [R16.64], R0 ;  /* 0x0000000010007986 */ /* 0x0001e2000c101524 */
[----:B------:R-:W-:Y:S05]  /*21c0*/  BRA `(.L_x_11603) ;  /* 0x00000c5000007947 */ /* 0x000fea0003800000 */
.L_x_11606:
        /* <DEDUP_REMOVED lines=10> */
.L_x_11609:
[----:B------:R-:W-:-:S04]  /*2270*/  PRMT R3, RZ, 0x5410, R3 ;  /* 0x00005410ff037816 */ /* 0x000fc80000000003 */
[----:B------:R-:W-:-:S04]  /*2280*/  F2FP.PACK_AB R3, RZ, R3 ;  /* 0x00000003ff03723e */ /* 0x000fc800000000ff */
[----:B------:R-:W-:-:S05]  /*2290*/  PRMT R3, R3, 0x5410, RZ ;  /* 0x0000541003037816 */ /* 0x000fca00000000ff */
[----:B------:R0:W-:Y:S01]  /*22a0*/  STG.E [R16.64], R3 ;  /* 0x0000000310007986 */ /* 0x0001e2000c101924 */
[----:B------:R-:W-:Y:S05]  /*22b0*/  BRA `(.L_x_11603) ;  /* 0x00000b6000007947 */ /* 0x000fea0003800000 */
.L_x_11608:
[----:B------:R-:W-:-:S05]  /*22c0*/  PRMT R2, RZ, 0x5410, R3 ;  /* 0x00005410ff027816 */ /* 0x000fca0000000003 */
[----:B------:R-:W-:-:S06]  /*22d0*/  FMUL.FTZ R2, R2, 1 ;  /* 0x3f80000002027820 */ /* 0x000fcc0000410000 */
[----:B------:R-:W0:Y:S02]  /*22e0*/  F2F.F64.F32 R2, R2 ;  /* 0x0000000200027310 */ /* 0x000e240000201800 */
[----:B0-----:R0:W-:Y:S01]  /*22f0*/  STG.E.64 [R16.64], R2 ;  /* 0x0000000210007986 */ /* 0x0011e2000c101b24 */
[----:B------:R-:W-:Y:S05]  /*2300*/  BRA `(.L_x_11603) ;  /* 0x00000b1000007947 */ /* 0x000fea0003800000 */
.L_x_11598:
        /* <DEDUP_REMOVED lines=13> */
.L_x_11612:
[----:B------:R-:W-:Y:S01]  /*23e0*/  PRMT R3, RZ, 0x5410, R3 ;  /* 0x00005410ff037816 */ /* 0x000fe20000000003 */
[----:B------:R-:W-:-:S04]  /*23f0*/  CS2R R6, SRZ ;  /* 0x0000000000067805 */ /* 0x000fc8000001ff00 */
[----:B------:R-:W-:-:S04]  /*2400*/  FMUL.FTZ R3, R3, 1 ;  /* 0x3f80000003037820 */ /* 0x000fc80000410000 */
[----:B------:R-:W0:Y:S02]  /*2410*/  F2F.F64.F32 R4, R3 ;  /* 0x0000000300047310 */ /* 0x000e240000201800 */
[----:B0-----:R0:W-:Y:S01]  /*2420*/  STG.E.128 [R16.64], R4 ;  /* 0x0000000410007986 */ /* 0x0011e2000c101d24 */
[----:B------:R-:W-:Y:S05]  /*2430*/  BRA `(.L_x_11603) ;  /* 0x000009e000007947 */ /* 0x000fea0003800000 */
.L_x_11611:
        /* <DEDUP_REMOVED lines=21> */
.L_x_11616:
[----:B------:R-:W-:Y:S05]  /*2590*/  BSYNC B0 ;  /* 0x0000000000007941 */ /* 0x000fea0003800000 */
.L_x_11615:
[----:B------:R-:W-:-:S05]  /*25a0*/  LOP3.LUT R3, R0, R3, RZ, 0xfc, !PT ;  /* 0x0000000300037212 */ /* 0x000fca00078efcff */
[----:B------:R0:W-:Y:S01]  /*25b0*/  STG.E.U8 [R16.64], R3 ;  /* 0x0000000310007986 */ /* 0x0001e2000c101124 */
[----:B------:R-:W-:Y:S05]  /*25c0*/  BRA `(.L_x_11603) ;  /* 0x0000085000007947 */ /* 0x000fea0003800000 */
.L_x_11614:
        /* <DEDUP_REMOVED lines=13> */
.L_x_11618:
[----:B------:R-:W-:Y:S01]  /*26a0*/  IMAD.MOV.U32 R0, RZ, RZ, 0x7f ;  /* 0x0000007fff007424 */ /* 0x000fe200078e00ff */
[----:B------:R-:W-:-:S04]  /*26b0*/  ISETP.GT.U32.AND P0, PT, R2, 0x7f800000, PT ;  /* 0x7f8000000200780c */ /* 0x000fc80003f04070 */
[----:B------:R-:W-:-:S04]  /*26c0*/  SEL R0, R0, 0x7c, P0 ;  /* 0x0000007c00007807 */ /* 0x000fc80000000000 */
.L_x_11619:
[----:B------:R-:W-:Y:S05]  /*26d0*/  BSYNC B0 ;  /* 0x0000000000007941 */ /* 0x000fea0003800000 */
.L_x_11617:
[----:B------:R-:W-:-:S04]  /*26e0*/  LOP3.LUT R2, R3, 0x80000000, RZ, 0xc0, !PT ;  /* 0x8000000003027812 */ /* 0x000fc800078ec0ff */
[----:B------:R-:W-:-:S04]  /*26f0*/  SHF.R.U32.HI R3, RZ, 0x18, R2 ;  /* 0x00000018ff037819 */ /* 0x000fc80000011602 */
[----:B------:R-:W-:-:S05]  /*2700*/  LOP3.LUT R3, R0, R3, RZ, 0xfc, !PT ;  /* 0x0000000300037212 */ /* 0x000fca00078efcff */
[----:B------:R0:W-:Y:S01]  /*2710*/  STG.E.U8 [R16.64], R3 ;  /* 0x0000000310007986 */ /* 0x0001e2000c101124 */
[----:B------:R-:W-:Y:S05]  /*2720*/  BRA `(.L_x_11603) ;  /* 0x000006f000007947 */ /* 0x000fea0003800000 */
.L_x_11613:
[----:B------:R0:W-:Y:S01]  /*2730*/  STG.E.U16 [R16.64], R3 ;  /* 0x0000000310007986 */ /* 0x0001e2000c101524 */
[----:B------:R-:W-:Y:S05]  /*2740*/  BRA `(.L_x_11603) ;  /* 0x000006d000007947 */ /* 0x000fea0003800000 */
.L_x_11610:
        /* <DEDUP_REMOVED lines=12> */
.L_x_11622:
        /* <DEDUP_REMOVED lines=17> */
.L_x_11625:
[----:B------:R-:W-:-:S04]  /*2920*/  LOP3.LUT R2, R3, 0x80000000, RZ, 0xc0, !PT ;  /* 0x8000000003027812 */ /* 0x000fc800078ec0ff */
[----:B------:R-:W-:-:S04]  /*2930*/  SHF.R.U32.HI R3, RZ, 0x18, R2 ;  /* 0x00000018ff037819 */ /* 0x000fc80000011602 */
[----:B------:R-:W-:-:S04]  /*2940*/  LOP3.LUT R0, R0, R3, RZ, 0xfc, !PT ;  /* 0x0000000300007212 */ /* 0x000fc800078efcff */
[----:B------:R-:W-:Y:S02]  /*2950*/  PRMT R8, R0, 0x7610, R8 ;  /* 0x0000761000087816 */ /* 0x000fe40000000008 */
.L_x_11624:
[----:B------:R-:W-:Y:S05]  /*2960*/  BSYNC B0 ;  /* 0x0000000000007941 */ /* 0x000fea0003800000 */
.L_x_11623:
[----:B------:R0:W-:Y:S01]  /*2970*/  STG.E.U8 [R16.64], R8 ;  /* 0x0000000810007986 */ /* 0x0001e2000c101124 */
[----:B------:R-:W-:Y:S05]  /*2980*/  BRA `(.L_x_11603) ;  /* 0x0000049000007947 */ /* 0x000fea0003800000 */
.L_x_11621:
        /* <DEDUP_REMOVED lines=17> */
.L_x_11628:
[----:B------:R-:W-:-:S04]  /*2aa0*/  LOP3.LUT R2, R3, 0x80000000, RZ, 0xc0, !PT ;  /* 0x8000000003027812 */ /* 0x000fc800078ec0ff */
[----:B------:R-:W-:-:S04]  /*2ab0*/  SHF.R.U32.HI R3, RZ, 0x18, R2 ;  /* 0x00000018ff037819 */ /* 0x000fc80000011602 */
[----:B------:R-:W-:-:S04]  /*2ac0*/  LOP3.LUT R0, R0, R3, RZ, 0xfc, !PT ;  /* 0x0000000300007212 */ /* 0x000fc800078efcff */
[----:B------:R-:W-:Y:S02]  /*2ad0*/  PRMT R8, R0, 0x7610, R8 ;  /* 0x0000761000087816 */ /* 0x000fe40000000008 */
.L_x_11627:
[----:B------:R-:W-:Y:S05]  /*2ae0*/  BSYNC B0 ;  /* 0x0000000000007941 */ /* 0x000fea0003800000 */
.L_x_11626:
[----:B------:R0:W-:Y:S01]  /*2af0*/  STG.E.U8 [R16.64], R8 ;  /* 0x0000000810007986 */ /* 0x0001e2000c101124 */
[----:B------:R-:W-:Y:S05]  /*2b00*/  BRA `(.L_x_11603) ;  /* 0x0000031000007947 */ /* 0x000fea0003800000 */
.L_x_11620:
        /* <DEDUP_REMOVED lines=22> */
.L_x_11602:
        /* <DEDUP_REMOVED lines=20> */
.L_x_11630:
[----:B------:R-:W-:-:S06]  /*2db0*/  PRMT R3, RZ, 0x5410, R3 ;  /* 0x00005410ff037816 */ /* 0x000fcc0000000003 */
[----:B------:R-:W0:Y:S02]  /*2dc0*/  F2I.U64.TRUNC R2, R3 ;  /* 0x0000000300027311 */ /* 0x000e24000020d800 */
[----:B0-----:R0:W-:Y:S01]  /*2dd0*/  STG.E.64 [R16.64], R2 ;  /* 0x0000000210007986 */ /* 0x0011e2000c101b24 */
[----:B------:R-:W-:Y:S05]  /*2de0*/  BRA `(.L_x_11603) ;  /* 0x0000003000007947 */ /* 0x000fea0003800000 */
.L_x_11629:
[----:B------:R-:W-:-:S06]  /*2df0*/  PRMT R3, RZ, 0x5410, R3 ;  /* 0x00005410ff037816 */ /* 0x000fcc0000000003 */
[----:B------:R-:W0:Y:S02]  /*2e00*/  F2I.FTZ.U32.TRUNC.NTZ R3, R3 ;  /* 0x0000000300037305 */ /* 0x000e24000021f000 */
[----:B0-----:R0:W-:Y:S02]  /*2e10*/  STG.E [R16.64], R3 ;  /* 0x0000000310007986 */ /* 0x0011e4000c101924 */
.L_x_11603:
[----:B------:R-:W-:-:S05]  /*2e20*/  IMAD R18, R18, 0x200, R23 ;  /* 0x0000020012127824 */ /* 0x000fca00078e0217 */
[----:B------:R-:W-:Y:S02]  /*2e30*/  IADD3 R19, R18, 0x80, RZ ;  /* 0x0000008012137810 */ /* 0x000fe40007ffe0ff */
.L_x_11564:
[----:B------:R-:W-:Y:S05]  /*2e40*/  BSYNC B6 ;  /* 0x0000000000067941 */ /* 0x000fea0003800000 */
.L_x_11563:
        /* <DEDUP_REMOVED lines=231> */
.L_x_11633:
        /* <DEDUP_REMOVED lines=20> */
.L_x_11637:
[----:B------:R-:W2:Y:S02]  /*3e00*/  LDG.E.U8 R2, [R2.64] ;  /* 0x0000002402027981 */ /* 0x000ea4000c1e1100 */
[----:B--2---:R-:W0:Y:S02]  /*3e10*/  I2F.U16 R0, R2 ;  /* 0x0000000200007306 */ /* 0x004e240000101000 */
[----:B0-----:R-:W-:Y:S01]  /*3e20*/  F2FP.BF16.PACK_AB R0, RZ, R0 ;  /* 0x00000000ff00723e */ /* 0x001fe200000010ff */
[----:B------:R-:W-:Y:S05]  /*3e30*/  BRA `(.L_x_11639) ;  /* 0x00000e3000007947 */ /* 0x000fea0003800000 */
.L_x_11636:
        /* <DEDUP_REMOVED lines=10> */
.L_x_11641:
[----:B------:R-:W2:Y:S02]  /*3ee0*/  LDG.E R2, [R2.64] ;  /* 0x0000002402027981 */ /* 0x000ea4000c1e1900 */
[----:B--2---:R-:W0:Y:S02]  /*3ef0*/  I2F R0, R2 ;  /* 0x0000000200007306 */ /* 0x004e240000201400 */
[----:B0-----:R-:W-:Y:S01]  /*3f00*/  F2FP.BF16.PACK_AB R0, RZ, R0 ;  /* 0x00000000ff00723e */ /* 0x001fe200000010ff */
[----:B------:R-:W-:Y:S05]  /*3f10*/  BRA `(.L_x_11639) ;  /* 0x00000d5000007947 */ /* 0x000fea0003800000 */
.L_x_11640:
[----:B------:R-:W2:Y:S02]  /*3f20*/  LDG.E.U16 R2, [R2.64] ;  /* 0x0000002402027981 */ /* 0x000ea4000c1e1500 */
[----:B--2---:R-:W0:Y:S02]  /*3f30*/  I2F.S16 R0, R2 ;  /* 0x0000000200007306 */ /* 0x004e240000101400 */
[----:B0-----:R-:W-:Y:S01]  /*3f40*/  F2FP.BF16.PACK_AB R0, RZ, R0 ;  /* 0x00000000ff00723e */ /* 0x001fe200000010ff */
[----:B------:R-:W-:Y:S05]  /*3f50*/  BRA `(.L_x_11639) ;  /* 0x00000d1000007947 */ /* 0x000fea0003800000 */
.L_x_11635:
        /* <DEDUP_REMOVED lines=9> */
.L_x_11643:
[----:B------:R-:W2:Y:S02]  /*3ff0*/  LDG.E.U16 R0, [R2.64] ;  /* 0x0000002402007981 */ /* 0x000ea4000c1e1500 */
[----:B--2---:R-:W-:-:S05]  /*4000*/  HADD2.F32 R0, -RZ, R0.H0_H0 ;  /* 0x20000000ff007230 */ /* 0x004fca0000004100 */
[----:B------:R-:W-:Y:S01]  /*4010*/  F2FP.BF16.PACK_AB R0, RZ, R0 ;  /* 0x00000000ff00723e */ /* 0x000fe200000010ff */
[----:B------:R-:W-:Y:S05]  /*4020*/  BRA `(.L_x_11639) ;  /* 0x00000c4000007947 */ /* 0x000fea0003800000 */
.L_x_11642:
        /* <DEDUP_REMOVED lines=9> */
.L_x_11645:
[----:B------:R-:W2:Y:S02]  /*40c0*/  LDG.E.U16 R2, [R2.64] ;  /* 0x0000002402027981 */ /* 0x000ea4000c1e1500 */
[----:B--2---:R-:W-:-:S05]  /*40d0*/  HADD2.F32 R0, -RZ, R2.H0_H0 ;  /* 0x20000002ff007230 */ /* 0x004fca0000004100 */
[----:B------:R-:W-:Y:S01]  /*40e0*/  F2FP.BF16.PACK_AB R0, RZ, R0 ;  /* 0x00000000ff00723e */ /* 0x000fe200000010ff */
[----:B------:R-:W-:Y:S05]  /*40f0*/  BRA `(.L_x_11639) ;  /* 0x00000b7000007947 */ /* 0x000fea0003800000 */
.L_x_11644:
[----:B------:R-:W2:Y:S02]  /*4100*/  LDG.E.64 R2, [R2.64] ;  /* 0x0000002402027981 */ /* 0x000ea4000c1e1b00 */
[----:B--2---:R-:W0:Y:S01]  /*4110*/  F2F.F32.F64 R0, R2 ;  /* 0x0000000200007310 */ /* 0x004e220000301000 */
[----:B------:R-:W0:-:S14]  /*4120*/  DSETP.GEU.AND P0, PT, |R2|, c[0x2][0x0], PT ;  /* 0x008000000200762a */ /* 0x000e1c0003f0e200 */
[----:B0-----:R-:W-:-:S05]  /*4130*/  @!P0 FMUL R0, R0, 1.175494350822287508e-38 ;  /* 0x0080000000008820 */ /* 0x001fca0000400000 */
[----:B------:R-:W-:Y:S01]  /*4140*/  F2FP.BF16.PACK_AB R0, RZ, R0 ;  /* 0x00000000ff00723e */ /* 0x000fe200000010ff */
[----:B------:R-:W-:Y:S05]  /*4150*/  BRA `(.L_x_11639) ;  /* 0x00000b1000007947 */ /* 0x000fea0003800000 */
.L_x_11634:
        /* <DEDUP_REMOVED lines=13> */
.L_x_11648:
[----:B------:R-:W2:Y:S02]  /*4230*/  LDG.E.64 R2, [R2.64] ;  /* 0x0000002402027981 */ /* 0x000ea4000c1e1b00 */
[----:B--2---:R-:W0:Y:S01]  /*4240*/  F2F.F32.F64 R0, R2 ;  /* 0x0000000200007310 */ /* 0x004e220000301000 */
[----:B------:R-:W0:-:S14]  /*4250*/  DSETP.GEU.AND P0, PT, |R2|, c[0x2][0x0], PT ;  /* 0x008000000200762a */ /* 0x000e1c0003f0e200 */
[----:B0-----:R-:W-:-:S05]  /*4260*/  @!P0 FMUL R0, R0, 1.175494350822287508e-38 ;  /* 0x0080000000008820 */ /* 0x001fca0000400000 */
[----:B------:R-:W-:Y:S01]  /*4270*/  F2FP.BF16.PACK_AB R0, RZ, R0 ;  /* 0x00000000ff00723e */ /* 0x000fe200000010ff */
[----:B------:R-:W-:Y:S05]  /*4280*/  BRA `(.L_x_11639) ;  /* 0x000009e000007947 */ /* 0x000fea0003800000 */
.L_x_11647:
        /* <DEDUP_REMOVED lines=28> */
.L_x_11650:
        /* <DEDUP_REMOVED lines=15> */
.L_x_11649:
[----:B------:R0:W5:Y:S01]  /*4540*/  LDG.E.U16 R0, [R2.64] ;  /* 0x0000002402007981 */ /* 0x000162000c1e1500 */
[----:B------:R-:W-:Y:S05]  /*4550*/  BRA `(.L_x_11639) ;  /* 0x0000071000007947 */ /* 0x000fea0003800000 */
.L_x_11646:
        /* <DEDUP_REMOVED lines=12> */
.L_x_11653:
        /* <DEDUP_REMOVED lines=21> */
.L_x_11657:
[----:B------:R-:W-:Y:S05]  /*4770*/  BSYNC B1 ;  /* 0x0000000000017941 */ /* 0x000fea0003800000 */
.L_x_11656:
[----:B------:R-:W-:Y:S01]  /*4780*/  LEA R3, R0, 0x3b800000, 0x17 ;  /* 0x3b80000000037811 */ /* 0x000fe200078eb8ff */
[----:B------:R-:W-:-:S05]  /*4790*/  IMAD.SHL.U32 R0, R2, 0x100000, RZ ;  /* 0x0010000002007824 */ /* 0x000fca00078e00ff */
[----:B------:R-:W-:Y:S02]  /*47a0*/  LOP3.LUT R0, R3, R0, R4, 0xfe, !PT ;  /* 0x0000000003007212 */ /* 0x000fe400078efe04 */
.L_x_11655:
[----:B------:R-:W-:Y:S05]  /*47b0*/  BSYNC B0 ;  /* 0x0000000000007941 */ /* 0x000fea0003800000 */
.L_x_11654:
[----:B------:R-:W-:Y:S01]  /*47c0*/  F2FP.BF16.PACK_AB R0, RZ, R0 ;  /* 0x00000000ff00723e */ /* 0x000fe200000010ff */
[----:B------:R-:W-:Y:S05]  /*47d0*/  BRA `(.L_x_11639) ;  /* 0x0000049000007947 */ /* 0x000fea0003800000 */
.L_x_11652:
        /* <DEDUP_REMOVED lines=21> */
.L_x_11661:
[----:B------:R-:W-:Y:S05]  /*4930*/  BSYNC B1 ;  /* 0x0000000000017941 */ /* 0x000fea0003800000 */
.L_x_11660:
[----:B------:R-:W-:Y:S01]  /*4940*/  LEA R3, R0, 0x37800000, 0x17 ;  /* 0x3780000000037811 */ /* 0x000fe200078eb8ff */
[----:B------:R-:W-:-:S05]  /*4950*/  IMAD.SHL.U32 R0, R2, 0x200000, RZ ;  /* 0x0020000002007824 */ /* 0x000fca00078e00ff */
[----:B------:R-:W-:Y:S02]  /*4960*/  LOP3.LUT R0, R3, R0, R4, 0xfe, !PT ;  /* 0x0000000003007212 */ /* 0x000fe400078efe04 */
.L_x_11659:
[----:B------:R-:W-:Y:S05]  /*4970*/  BSYNC B0 ;  /* 0x0000000000007941 */ /* 0x000fea0003800000 */
.L_x_11658:
[----:B------:R-:W-:Y:S01]  /*4980*/  F2FP.BF16.PACK_AB R0, RZ, R0 ;  /* 0x00000000ff00723e */ /* 0x000fe200000010ff */
[----:B------:R-:W-:Y:S05]  /*4990*/  BRA `(.L_x_11639) ;  /* 0x000002d000007947 */ /* 0x000fea0003800000 */
.L_x_11651:
        /* <DEDUP_REMOVED lines=14> */
.L_x_11665:
[----:B------:R-:W-:Y:S05]  /*4a80*/  BSYNC B0 ;  /* 0x0000000000007941 */ /* 0x000fea0003800000 */
.L_x_11664:
[----:B------:R-:W-:Y:S01]  /*4a90*/  F2FP.BF16.PACK_AB R0, RZ, R0 ;  /* 0x00000000ff00723e */ /* 0x000fe200000010ff */
[----:B------:R-:W-:Y:S05]  /*4aa0*/  BRA `(.L_x_11639) ;  /* 0x000001c000007947 */ /* 0x000fea0003800000 */
.L_x_11638:
        /* <DEDUP_REMOVED lines=21> */
.L_x_11663:
[----:B------:R-:W2:Y:S02]  /*4c00*/  LDG.E.64 R2, [R2.64] ;  /* 0x0000002402027981 */ /* 0x000ea4000c1e1b00 */
[----:B--2---:R-:W0:Y:S02]  /*4c10*/  I2F.U64 R0, R2 ;  /* 0x0000000200007312 */ /* 0x004e240000301000 */
[----:B0-----:R-:W-:Y:S01]  /*4c20*/  F2FP.BF16.PACK_AB R0, RZ, R0 ;  /* 0x00000000ff00723e */ /* 0x001fe200000010ff */
[----:B------:R-:W-:Y:S05]  /*4c30*/  BRA `(.L_x_11639) ;  /* 0x0000003000007947 */ /* 0x000fea0003800000 */
.L_x_11662:
[----:B------:R-:W2:Y:S02]  /*4c40*/  LDG.E R2, [R2.64] ;  /* 0x0000002402027981 */ /* 0x000ea4000c1e1900 */
[----:B--2---:R-:W0:Y:S02]  /*4c50*/  I2F.U32 R0, R2 ;  /* 0x0000000200007306 */ /* 0x004e240000201000 */
[----:B0-----:R-:W-:-:S06]  /*4c60*/  F2FP.BF16.PACK_AB R0, RZ, R0 ;  /* 0x00000000ff00723e */ /* 0x001fcc00000010ff */
.L_x_11639:
        /* <DEDUP_REMOVED lines=19> */
.L_x_11669:
[----:B------:R-:W-:-:S06]  /*4da0*/  PRMT R3, RZ, 0x5410, R2 ;  /* 0x00005410ff037816 */ /* 0x000fcc0000000002 */
[----:B------:R-:W0:Y:S02]  /*4db0*/  F2I.S64.TRUNC R2, R3 ;  /* 0x0000000300027311 */ /* 0x000e24000020d900 */
[----:B0-----:R0:W-:Y:S01]  /*4dc0*/  STG.E.U8 [R16.64], R2 ;  /* 0x0000000210007986 */ /* 0x0011e2000c101124 */
[----:B------:R-:W-:Y:S05]  /*4dd0*/  BRA `(.L_x_11671) ;  /* 0x00000e4000007947 */ /* 0x000fea0003800000 */
.L_x_11668:
        /* <DEDUP_REMOVED lines=10> */
.L_x_11673:
[----:B------:R-:W-:-:S04]  /*4e80*/  PRMT R2, RZ, 0x5410, R2 ;  /* 0x00005410ff027816 */ /* 0x000fc80000000002 */
[----:B------:R-:W0:Y:S02]  /*4e90*/  F2I.FTZ.TRUNC.NTZ R3, R2 ;  /* 0x0000000200037305 */ /* 0x000e24000021f100 */
[----:B0-----:R0:W-:Y:S01]  /*4ea0*/  STG.E [R16.64], R3 ;  /* 0x0000000310007986 */ /* 0x0011e2000c101924 */
[----:B------:R-:W-:Y:S05]  /*4eb0*/  BRA `(.L_x_11671) ;  /* 0x00000d6000007947 */ /* 0x000fea0003800000 */
.L_x_11672:
[----:B------:R-:W-:-:S04]  /*4ec0*/  PRMT R2, RZ, 0x5410, R2 ;  /* 0x00005410ff027816 */ /* 0x000fc80000000002 */
[----:B------:R-:W0:Y:S02]  /*4ed0*/  F2I.FTZ.TRUNC.NTZ R3, R2 ;  /* 0x0000000200037305 */ /* 0x000e24000021f100 */
[----:B0-----:R0:W-:Y:S01]  /*4ee0*/  STG.E.U16 [R16.64], R3 ;  /* 0x0000000310007986 */ /* 0x0011e2000c101524 */
[----:B------:R-:W-:Y:S05]  /*4ef0*/  BRA `(.L_x_11671) ;  /* 0x00000d2000007947 */ /* 0x000fea0003800000 */
.L_x_11667:
        /* <DEDUP_REMOVED lines=9> */
.L_x_11675:
[----:B------:R-:W-:-:S04]  /*4f90*/  PRMT R0, RZ, 0x5410, R2 ;  /* 0x00005410ff007816 */ /* 0x000fc80000000002 */
[----:B------:R-:W-:-:S05]  /*4fa0*/  F2FP.PACK_AB R0, RZ, R0 ;  /* 0x00000000ff00723e */ /* 0x000fca00000000ff */
[----:B------:R0:W-:Y:S01]  /*4fb0*/  STG.E.U16 [R16.64], R0 ;  /* 0x0000000010007986 */ /* 0x0001e2000c101524 */
[----:B------:R-:W-:Y:S05]  /*4fc0*/  BRA `(.L_x_11671) ;  /* 0x00000c5000007947 */ /* 0x000fea0003800000 */
.L_x_11674:
        /* <DEDUP_REMOVED lines=10> */
.L_x_11677:
[----:B------:R-:W-:-:S04]  /*5070*/  PRMT R2, RZ, 0x5410, R2 ;  /* 0x00005410ff027816 */ /* 0x000fc80000000002 */
[----:B------:R-:W-:-:S04]  /*5080*/  F2FP.PACK_AB R3, RZ, R2 ;  /* 0x00000002ff03723e */ /* 0x000fc800000000ff */
[----:B------:R-:W-:-:S05]  /*5090*/  PRMT R3, R3, 0x5410, RZ ;  /* 0x0000541003037816 */ /* 0x000fca00000000ff */
[----:B------:R0:W-:Y:S01]  /*50a0*/  STG.E [R16.64], R3 ;  /* 0x0000000310007986 */ /* 0x0001e2000c101924 */
[----:B------:R-:W-:Y:S05]  /*50b0*/  BRA `(.L_x_11671) ;  /* 0x00000b6000007947 */ /* 0x000fea0003800000 */
.L_x_11676:
[----:B------:R-:W-:-:S05]  /*50c0*/  PRMT R2, RZ, 0x5410, R2 ;  /* 0x00005410ff027816 */ /* 0x000fca0000000002 */
[----:B------:R-:W-:-:S06]  /*50d0*/  FMUL.FTZ R2, R2, 1 ;  /* 0x3f80000002027820 */ /* 0x000fcc0000410000 */
[----:B------:R-:W0:Y:S02]  /*50e0*/  F2F.F64.F32 R2, R2 ;  /* 0x0000000200027310 */ /* 0x000e240000201800 */
[----:B0-----:R0:W-:Y:S01]  /*50f0*/  STG.E.64 [R16.64], R2 ;  /* 0x0000000210007986 */ /* 0x0011e2000c101b24 */
[----:B------:R-:W-:Y:S05]  /*5100*/  BRA `(.L_x_11671) ;  /* 0x00000b1000007947 */ /* 0x000fea0003800000 */
.L_x_11666:
        /* <DEDUP_REMOVED lines=13> */
.L_x_11680:
[----:B------:R-:W-:Y:S01]  /*51e0*/  PRMT R2, RZ, 0x5410, R2 ;  /* 0x00005410ff027816 */ /* 0x000fe20000000002 */
[----:B------:R-:W-:-:S04]  /*51f0*/  CS2R R6, SRZ ;  /* 0x0000000000067805 */ /* 0x000fc8000001ff00 */
[----:B------:R-:W-:-:S04]  /*5200*/  FMUL.FTZ R2, R2, 1 ;  /* 0x3f80000002027820 */ /* 0x000fc80000410000 */
[----:B------:R-:W0:Y:S02]  /*5210*/  F2F.F64.F32 R4, R2 ;  /* 0x0000000200047310 */ /* 0x000e240000201800 */
[----:B0-----:R0:W-:Y:S01]  /*5220*/  STG.E.128 [R16.64], R4 ;  /* 0x0000000410007986 */ /* 0x0011e2000c101d24 */
[----:B------:R-:W-:Y:S05]  /*5230*/  BRA `(.L_x_11671) ;  /* 0x000009e000007947 */ /* 0x000fea0003800000 */
.L_x_11679:
        /* <DEDUP_REMOVED lines=21> */
.L_x_11684:
[----:B------:R-:W-:Y:S05]  /*5390*/  BSYNC B0 ;  /* 0x0000000000007941 */ /* 0x000fea0003800000 */
.L_x_11683:
[----:B------:R-:W-:-:S05]  /*53a0*/  LOP3.LUT R3, R0, R3, RZ, 0xfc, !PT ;  /* 0x0000000300037212 */ /* 0x000fca00078efcff */
[----:B------:R0:W-:Y:S01]  /*53b0*/  STG.E.U8 [R16.64], R3 ;  /* 0x0000000310007986 */ /* 0x0001e2000c101124 */
[----:B------:R-:W-:Y:S05]  /*53c0*/  BRA `(.L_x_11671) ;  /* 0x0000085000007947 */ /* 0x000fea0003800000 */
.L_x_11682:
        /* <DEDUP_REMOVED lines=13> */
.L_x_11686:
[----:B------:R-:W-:Y:S01]  /*54a0*/  IMAD.MOV.U32 R0, RZ, RZ, 0x7f ;  /* 0x0000007fff007424 */ /* 0x000fe200078e00ff */
[----:B------:R-:W-:-:S04]  /*54b0*/  ISETP.GT.U32.AND P0, PT, R2, 0x7f800000, PT ;  /* 0x7f8000000200780c */ /* 0x000fc80003f04070 */
[----:B------:R-:W-:-:S04]  /*54c0*/  SEL R0, R0, 0x7c, P0 ;  /* 0x0000007c00007807 */ /* 0x000fc80000000000 */
.L_x_11687:
[----:B------:R-:W-:Y:S05]  /*54d0*/  BSYNC B0 ;  /* 0x0000000000007941 */ /* 0x000fea0003800000 */
.L_x_11685:
[----:B------:R-:W-:-:S04]  /*54e0*/  LOP3.LUT R2, R3, 0x80000000, RZ, 0xc0, !PT ;  /* 0x8000000003027812 */ /* 0x000fc800078ec0ff */
[----:B------:R-:W-:-:S04]  /*54f0*/  SHF.R.U32.HI R3, RZ, 0x18, R2 ;  /* 0x00000018ff037819 */ /* 0x000fc80000011602 */
[----:B------:R-:W-:-:S05]  /*5500*/  LOP3.LUT R3, R0, R3, RZ, 0xfc, !PT ;  /* 0x0000000300037212 */ /* 0x000fca00078efcff */
[----:B------:R0:W-:Y:S01]  /*5510*/  STG.E.U8 [R16.64], R3 ;  /* 0x0000000310007986 */ /* 0x0001e2000c101124 */
[----:B------:R-:W-:Y:S05]  /*5520*/  BRA `(.L_x_11671) ;  /* 0x000006f000007947 */ /* 0x000fea0003800000 */
.L_x_11681:
[----:B------:R0:W-:Y:S01]  /*5530*/  STG.E.U16 [R16.64], R2 ;  /* 0x0000000210007986 */ /* 0x0001e2000c101524 */
[----:B------:R-:W-:Y:S05]  /*5540*/  BRA `(.L_x_11671) ;  /* 0x000006d000007947 */ /* 0x000fea0003800000 */
.L_x_11678:
        /* <DEDUP_REMOVED lines=12> */
.L_x_11690:
        /* <DEDUP_REMOVED lines=17> */
.L_x_11693:
[----:B------:R-:W-:-:S04]  /*5720*/  LOP3.LUT R2, R3, 0x80000000, RZ, 0xc0, !PT ;  /* 0x8000000003027812 */ /* 0x000fc800078ec0ff */
[----:B------:R-:W-:-:S04]  /*5730*/  SHF.R.U32.HI R3, RZ, 0x18, R2 ;  /* 0x00000018ff037819 */ /* 0x000fc80000011602 */
[----:B------:R-:W-:-:S04]  /*5740*/  LOP3.LUT R0, R0, R3, RZ, 0xfc, !PT ;  /* 0x0000000300007212 */ /* 0x000fc800078efcff */
[----:B------:R-:W-:Y:S02]  /*5750*/  PRMT R8, R0, 0x7610, R8 ;  /* 0x0000761000087816 */ /* 0x000fe40000000008 */
.L_x_11692:
[----:B------:R-:W-:Y:S05]  /*5760*/  BSYNC B0 ;  /* 0x0000000000007941 */ /* 0x000fea0003800000 */
.L_x_11691:
[----:B------:R0:W-:Y:S01]  /*5770*/  STG.E.U8 [R16.64], R8 ;  /* 0x0000000810007986 */ /* 0x0001e2000c101124 */
[----:B------:R-:W-:Y:S05]  /*5780*/  BRA `(.L_x_11671) ;  /* 0x0000049000007947 */ /* 0x000fea0003800000 */
.L_x_11689:
        /* <DEDUP_REMOVED lines=17> */
.L_x_11696:
[----:B------:R-:W-:-:S04]  /*58a0*/  LOP3.LUT R2, R3, 0x80000000, RZ, 0xc0, !PT ;  /* 0x8000000003027812 */ /* 0x000fc800078ec0ff */
[----:B------:R-:W-:-:S04]  /*58b0*/  SHF.R.U32.HI R3, RZ, 0x18, R2 ;  /* 0x00000018ff037819 */ /* 0x000fc80000011602 */
[----:B------:R-:W-:-:S04]  /*58c0*/  LOP3.LUT R0, R0, R3, RZ, 0xfc, !PT ;  /* 0x0000000300007212 */ /* 0x000fc800078efcff */
[----:B------:R-:W-:Y:S02]  /*58d0*/  PRMT R8, R0, 0x7610, R8 ;  /* 0x0000761000087816 */ /* 0x000fe40000000008 */
.L_x_11695:
[----:B------:R-:W-:Y:S05]  /*58e0*/  BSYNC B0 ;  /* 0x0000000000007941 */ /* 0x000fea0003800000 */
.L_x_11694:
[----:B------:R0:W-:Y:S01]  /*58f0*/  STG.E.U8 [R16.64], R8 ;  /* 0x0000000810007986 */ /* 0x0001e2000c101124 */
[----:B------:R-:W-:Y:S05]  /*5900*/  BRA `(.L_x_11671) ;  /* 0x0000031000007947 */ /* 0x000fea0003800000 */
.L_x_11688:
        /* <DEDUP_REMOVED lines=22> */
.L_x_11670:
        /* <DEDUP_REMOVED lines=20> */
.L_x_11698:
[----:B------:R-:W-:-:S06]  /*5bb0*/  PRMT R2, RZ, 0x5410, R2 ;  /* 0x00005410ff027816 */ /* 0x000fcc0000000002 */
[----:B------:R-:W0:Y:S02]  /*5bc0*/  F2I.U64.TRUNC R2, R2 ;  /* 0x0000000200027311 */ /* 0x000e24000020d800 */
[----:B0-----:R0:W-:Y:S01]  /*5bd0*/  STG.E.64 [R16.64], R2 ;  /* 0x0000000210007986 */ /* 0x0011e2000c101b24 */
[----:B------:R-:W-:Y:S05]  /*5be0*/  BRA `(.L_x_11671) ;  /* 0x0000003000007947 */ /* 0x000fea0003800000 */
.L_x_11697:
[----:B------:R-:W-:-:S04]  /*5bf0*/  PRMT R2, RZ, 0x5410, R2 ;  /* 0x00005410ff027816 */ /* 0x000fc80000000002 */
[----:B------:R-:W0:Y:S02]  /*5c00*/  F2I.FTZ.U32.TRUNC.NTZ R3, R2 ;  /* 0x0000000200037305 */ /* 0x000e24000021f000 */
[----:B0-----:R0:W-:Y:S02]  /*5c10*/  STG.E [R16.64], R3 ;  /* 0x0000000310007986 */ /* 0x0011e4000c101924 */
.L_x_11671:
        /* <DEDUP_REMOVED lines=231> */
.L_x_11699:
        /* <DEDUP_REMOVED lines=20> */
.L_x_11703:
[----:B------:R-:W2:Y:S02]  /*6bd0*/  LDG.E.U8 R2, [R2.64] ;  /* 0x0000002402027981 */ /* 0x000ea4000c1e1100 */
[----:B--2---:R-:W0:Y:S02]  /*6be0*/  I2F.U16 R0, R2 ;  /* 0x0000000200007306 */ /* 0x004e240000101000 */
[----:B0-----:R-:W-:Y:S01]  /*6bf0*/  F2FP.BF16.PACK_AB R0, RZ, R0 ;  /* 0x00000000ff00723e */ /* 0x001fe200000010ff */
[----:B------:R-:W-:Y:S05]  /*6c00*/  BRA `(.L_x_11705) ;  /* 0x00000e3000007947 */ /* 0x000fea0003800000 */
.L_x_11702:
        /* <DEDUP_REMOVED lines=10> */
.L_x_11707:
[----:B------:R-:W2:Y:S02]  /*6cb0*/  LDG.E R2, [R2.64] ;  /* 0x0000002402027981 */ /* 0x000ea4000c1e1900 */
[----:B--2---:R-:W0:Y:S02]  /*6cc0*/  I2F R0, R2 ;  /* 0x0000000200007306 */ /* 0x004e240000201400 */
[----:B0-----:R-:W-:Y:S01]  /*6cd0*/  F2FP.BF16.PACK_AB R0, RZ, R0 ;  /* 0x00000000ff00723e */ /* 0x001fe200000010ff */
[----:B------:R-:W-:Y:S05]  /*6ce0*/  BRA `(.L_x_11705) ;  /* 0x00000d5000007947 */ /* 0x000fea0003800000 */
.L_x_11706:
[----:B------:R-:W2:Y:S02]  /*6cf0*/  LDG.E.U16 R2, [R2.64] ;  /* 0x0000002402027981 */ /* 0x000ea4000c1e1500 */
[----:B--2---:R-:W0:Y:S02]  /*6d00*/  I2F.S16 R0, R2 ;  /* 0x0000000200007306 */ /* 0x004e240000101400 */
[----:B0-----:R-:W-:Y:S01]  /*6d10*/  F2FP.BF16.PACK_AB R0, RZ, R0 ;  /* 0x00000000ff00723e */ /* 0x001fe200000010ff */
[----:B------:R-:W-:Y:S05]  /*6d20*/  BRA `(.L_x_11705) ;  /* 0x00000d1000007947 */ /* 0x000fea0003800000 */
.L_x_11701:
        /* <DEDUP_REMOVED lines=9> */
.L_x_11709:
[----:B------:R-:W2:Y:S02]  /*6dc0*/  LDG.E.U16 R0, [R2.64] ;  /* 0x0000002402007981 */ /* 0x000ea4000c1e1500 */
[----:B--2---:R-:W-:-:S05]  /*6dd0*/  HADD2.F32 R0, -RZ, R0.H0_H0 ;  /* 0x20000000ff007230 */ /* 0x004fca0000004100 */
[----:B------:R-:W-:Y:S01]  /*6de0*/  F2FP.BF16.PACK_AB R0, RZ, R0 ;  /* 0x00000000ff00723e */ /* 0x000fe200000010ff */
[----:B------:R-:W-:Y:S05]  /*6df0*/  BRA `(.L_x_11705) ;  /* 0x00000c4000007947 */ /* 0x000fea0003800000 */
.L_x_11708:
        /* <DEDUP_REMOVED lines=9> */
.L_x_11711:
[----:B------:R-:W2:Y:S02]  /*6e90*/  LDG.E.U16 R2, [R2.64] ;  /* 0x0000002402027981 */ /* 0x000ea4000c1e1500 */
[----:B--2---:R-:W-:-:S05]  /*6ea0*/  HADD2.F32 R0, -RZ, R2.H0_H0 ;  /* 0x20000002ff007230 */ /* 0x004fca0000004100 */
[----:B------:R-:W-:Y:S01]  /*6eb0*/  F2FP.BF16.PACK_AB R0, RZ, R0 ;  /* 0x00000000ff00723e */ /* 0x000fe200000010ff */
[----:B------:R-:W-:Y:S05]  /*6ec0*/  BRA `(.L_x_11705) ;  /* 0x00000b7000007947 */ /* 0x000fea0003800000 */
.L_x_11710:
[----:B------:R-:W2:Y:S02]  /*6ed0*/  LDG.E.64 R2, [R2.64] ;  /* 0x0000002402027981 */ /* 0x000ea4000c1e1b00 */
[----:B--2---:R-:W0:Y:S01]  /*6ee0*/  F2F.F32.F64 R0, R2 ;  /* 0x0000000200007310 */ /* 0x004e220000301000 */
[----:B------:R-:W0:-:S14]  /*6ef0*/  DSETP.GEU.AND P0, PT, |R2|, c[0x2][0x0], PT ;  /* 0x008000000200762a */ /* 0x000e1c0003f0e200 */
[----:B0-----:R-:W-:-:S05]  /*6f00*/  @!P0 FMUL R0, R0, 1.175494350822287508e-38 ;  /* 0x0080000000008820 */ /* 0x001fca0000400000 */
[----:B------:R-:W-:Y:S01]  /*6f10*/  F2FP.BF16.PACK_AB R0, RZ, R0 ;  /* 0x00000000ff00723e */ /* 0x000fe200000010ff */
[----:B------:R-:W-:Y:S05]  /*6f20*/  BRA `(.L_x_11705) ;  /* 0x00000b1000007947 */ /* 0x000fea0003800000 */
.L_x_11700:
        /* <DEDUP_REMOVED lines=13> */
.L_x_11714:
[----:B------:R-:W2:Y:S02]  /*7000*/  LDG.E.64 R2, [R2.64] ;  /* 0x0000002402027981 */ /* 0x000ea4000c1e1b00 */
[----:B--2---:R-:W0:Y:S01]  /*7010*/  F2F.F32.F64 R0, R2 ;  /* 0x0000000200007310 */ /* 0x004e220000301000 */
[----:B------:R-:W0:-:S14]  /*7020*/  DSETP.GEU.AND P0, PT, |R2|, c[0x2][0x0], PT ;  /* 0x008000000200762a */ /* 0x000e1c0003f0e200 */
[----:B0-----:R-:W-:-:S05]  /*7030*/  @!P0 FMUL R0, R0, 1.175494350822287508e-38 ;  /* 0x0080000000008820 */ /* 0x001fca0000400000 */
[----:B------:R-:W-:Y:S01]  /*7040*/  F2FP.BF16.PACK_AB R0, RZ, R0 ;  /* 0x00000000ff00723e */ /* 0x000fe200000010ff */
[----:B------:R-:W-:Y:S05]  /*7050*/  BRA `(.L_x_11705) ;  /* 0x000009e000007947 */ /* 0x000fea0003800000 */
.L_x_11713:
        /* <DEDUP_REMOVED lines=28> */
.L_x_11716:
        /* <DEDUP_REMOVED lines=15> */
.L_x_11715:
[----:B------:R0:W5:Y:S01]  /*7310*/  LDG.E.U16 R0, [R2.64] ;  /* 0x0000002402007981 */ /* 0x000162000c1e1500 */
[----:B------:R-:W-:Y:S05]  /*7320*/  BRA `(.L_x_11705) ;  /* 0x0000071000007947 */ /* 0x000fea0003800000 */
.L_x_11712:
        /* <DEDUP_REMOVED lines=12> */
.L_x_11719:
        /* <DEDUP_REMOVED lines=21> */
.L_x_11723:
[----:B------:R-:W-:Y:S05]  /*7540*/  BSYNC B1 ;  /* 0x0000000000017941 */ /* 0x000fea0003800000 */
.L_x_11722:
[----:B------:R-:W-:Y:S01]  /*7550*/  LEA R3, R0, 0x3b800000, 0x17 ;  /* 0x3b80000000037811 */ /* 0x000fe200078eb8ff */
[----:B------:R-:W-:-:S05]  /*7560*/  IMAD.SHL.U32 R0, R2, 0x100000, RZ ;  /* 0x0010000002007824 */ /* 0x000fca00078e00ff */
[----:B------:R-:W-:Y:S02]  /*7570*/  LOP3.LUT R0, R3, R0, R4, 0xfe, !PT ;  /* 0x0000000003007212 */ /* 0x000fe400078efe04 */
.L_x_11721:
[----:B------:R-:W-:Y:S05]  /*7580*/  BSYNC B0 ;  /* 0x0000000000007941 */ /* 0x000fea0003800000 */
.L_x_11720:
[----:B------:R-:W-:Y:S01]  /*7590*/  F2FP.BF16.PACK_AB R0, RZ, R0 ;  /* 0x00000000ff00723e */ /* 0x000fe200000010ff */
[----:B------:R-:W-:Y:S05]  /*75a0*/  BRA `(.L_x_11705) ;  /* 0x0000049000007947 */ /* 0x000fea0003800000 */
.L_x_11718:
        /* <DEDUP_REMOVED lines=21> */
.L_x_11727:
[----:B------:R-:W-:Y:S05]  /*7700*/  BSYNC B1 ;  /* 0x0000000000017941 */ /* 0x000fea0003800000 */
.L_x_11726:
[----:B------:R-:W-:Y:S01]  /*7710*/  LEA R3, R0, 0x37800000, 0x17 ;  /* 0x3780000000037811 */ /* 0x000fe200078eb8ff */
[----:B------:R-:W-:-:S05]  /*7720*/  IMAD.SHL.U32 R0, R2, 0x200000, RZ ;  /* 0x0020000002007824 */ /* 0x000fca00078e00ff */
[----:B------:R-:W-:Y:S02]  /*7730*/  LOP3.LUT R0, R3, R0, R4, 0xfe, !PT ;  /* 0x0000000003007212 */ /* 0x000fe400078efe04 */
.L_x_11725:
[----:B------:R-:W-:Y:S05]  /*7740*/  BSYNC B0 ;  /* 0x0000000000007941 */ /* 0x000fea0003800000 */
.L_x_11724:
[----:B------:R-:W-:Y:S01]  /*7750*/  F2FP.BF16.PACK_AB R0, RZ, R0 ;  /* 0x00000000ff00723e */ /* 0x000fe200000010ff */
[----:B------:R-:W-:Y:S05]  /*7760*/  BRA `(.L_x_11705) ;  /* 0x000002d000007947 */ /* 0x000fea0003800000 */
.L_x_11717:
        /* <DEDUP_REMOVED lines=14> */
.L_x_11731:
[----:B------:R-:W-:Y:S05]  /*7850*/  BSYNC B0 ;  /* 0x0000000000007941 */ /* 0x000fea0003800000 */
.L_x_11730:
[----:B------:R-:W-:Y:S01]  /*7860*/  F2FP.BF16.PACK_AB R0, RZ, R0 ;  /* 0x00000000ff00723e */ /* 0x000fe200000010ff */
[----:B------:R-:W-:Y:S05]  /*7870*/  BRA `(.L_x_11705) ;  /* 0x000001c000007947 */ /* 0x000fea0003800000 */
.L_x_11704:
        /* <DEDUP_REMOVED lines=21> */
.L_x_11729:
[----:B------:R-:W2:Y:S02]  /*79d0*/  LDG.E.64 R2, [R2.64] ;  /* 0x0000002402027981 */ /* 0x000ea4000c1e1b00 */
[----:B--2---:R-:W0:Y:S02]  /*79e0*/  I2F.U64 R0, R2 ;  /* 0x0000000200007312 */ /* 0x004e240000301000 */
[----:B0-----:R-:W-:Y:S01]  /*79f0*/  F2FP.BF16.PACK_AB R0, RZ, R0 ;  /* 0x00000000ff00723e */ /* 0x001fe200000010ff */
[----:B------:R-:W-:Y:S05]  /*7a00*/  BRA `(.L_x_11705) ;  /* 0x0000003000007947 */ /* 0x000fea0003800000 */
.L_x_11728:
[----:B------:R-:W2:Y:S02]  /*7a10*/  LDG.E R2, [R2.64] ;  /* 0x0000002402027981 */ /* 0x000ea4000c1e1900 */
[----:B--2---:R-:W0:Y:S02]  /*7a20*/  I2F.U32 R0, R2 ;  /* 0x0000000200007306 */ /* 0x004e240000201000 */
[----:B0-----:R-:W-:-:S06]  /*7a30*/  F2FP.BF16.PACK_AB R0, RZ, R0 ;  /* 0x00000000ff00723e */ /* 0x001fcc00000010ff */
.L_x_11705:
        /* <DEDUP_REMOVED lines=19> */
.L_x_11735:
[----:B------:R-:W-:-:S06]  /*7b70*/  PRMT R3, RZ, 0x5410, R2 ;  /* 0x00005410ff037816 */ /* 0x000fcc0000000002 */
[----:B------:R-:W0:Y:S02]  /*7b80*/  F2I.S64.TRUNC R2, R3 ;  /* 0x0000000300027311 */ /* 0x000e24000020d900 */
[----:B0-----:R0:W-:Y:S01]  /*7b90*/  STG.E.U8 [R16.64], R2 ;  /* 0x0000000210007986 */ /* 0x0011e2000c101124 */
[----:B------:R-:W-:Y:S05]  /*7ba0*/  BRA `(.L_x_11737) ;  /* 0x00000e4000007947 */ /* 0x000fea0003800000 */
.L_x_11734:
        /* <DEDUP_REMOVED lines=10> */
.L_x_11739:
[----:B------:R-:W-:-:S04]  /*7c50*/  PRMT R2, RZ, 0x5410, R2 ;  /* 0x00005410ff027816 */ /* 0x000fc80000000002 */
[----:B------:R-:W0:Y:S02]  /*7c60*/  F2I.FTZ.TRUNC.NTZ R3, R2 ;  /* 0x0000000200037305 */ /* 0x000e24000021f100 */
[----:B0-----:R0:W-:Y:S01]  /*7c70*/  STG.E [R16.64], R3 ;  /* 0x0000000310007986 */ /* 0x0011e2000c101924 */
[----:B------:R-:W-:Y:S05]  /*7c80*/  BRA `(.L_x_11737) ;  /* 0x00000d6000007947 */ /* 0x000fea0003800000 */
.L_x_11738:
[----:B------:R-:W-:-:S04]  /*7c90*/  PRMT R2, RZ, 0x5410, R2 ;  /* 0x00005410ff027816 */ /* 0x000fc80000000002 */
[----:B------:R-:W0:Y:S02]  /*7ca0*/  F2I.FTZ.TRUNC.NTZ R3, R2 ;  /* 0x0000000200037305 */ /* 0x000e24000021f100 */
[----:B0-----:R0:W-:Y:S01]  /*7cb0*/  STG.E.U16 [R16.64], R3 ;  /* 0x0000000310007986 */ /* 0x0011e2000c101524 */
[----:B------:R-:W-:Y:S05]  /*7cc0*/  BRA `(.L_x_11737) ;  /* 0x00000d2000007947 */ /* 0x000fea0003800000 */
.L_x_11733:
        /* <DEDUP_REMOVED lines=9> */
.L_x_11741:
[----:B------:R-:W-:-:S04]  /*7d60*/  PRMT R0, RZ, 0x5410, R2 ;  /* 0x00005410ff007816 */ /* 0x000fc80000000002 */
[----:B------:R-:W-:-:S05]  /*7d70*/  F2FP.PACK_AB R0, RZ, R0 ;  /* 0x00000000ff00723e */ /* 0x000fca00000000ff */
[----:B------:R0:W-:Y:S01]  /*7d80*/  STG.E.U16 [R16.64], R0 ;  /* 0x0000000010007986 */ /* 0x0001e2000c101524 */
[----:B------:R-:W-:Y:S05]  /*7d90*/  BRA `(.L_x_11737) ;  /* 0x00000c5000007947 */ /* 0x000fea0003800000 */
.L_x_11740:
        /* <DEDUP_REMOVED lines=10> */
.L_x_11743:
[----:B------:R-:W-:-:S04]  /*7e40*/  PRMT R2, RZ, 0x5410, R2 ;  /* 0x00005410ff027816 */ /* 0x000fc80000000002 */
[----:B------:R-:W-:-:S04]  /*7e50*/  F2FP.PACK_AB R3, RZ, R2 ;  /* 0x00000002ff03723e */ /* 0x000fc800000000ff */
[----:B------:R-:W-:-:S05]  /*7e60*/  PRMT R3, R3, 0x5410, RZ ;  /* 0x0000541003037816 */ /* 0x000fca00000000ff */
[----:B------:R0:W-:Y:S01]  /*7e70*/  STG.E [R16.64], R3 ;  /* 0x0000000310007986 */ /* 0x0001e2000c101924 */
[----:B------:R-:W-:Y:S05]  /*7e80*/  BRA `(.L_x_11737) ;  /* 0x00000b6000007947 */ /* 0x000fea0003800000 */
.L_x_11742:
[----:B------:R-:W-:-:S05]  /*7e90*/  PRMT R2, RZ, 0x5410, R2 ;  /* 0x00005410ff027816 */ /* 0x000fca0000000002 */
[----:B------:R-:W-:-:S06]  /*7ea0*/  FMUL.FTZ R2, R2, 1 ;  /* 0x3f80000002027820 */ /* 0x000fcc0000410000 */
[----:B------:R-:W0:Y:S02]  /*7eb0*/  F2F.F64.F32 R2, R2 ;  /* 0x0000000200027310 */ /* 0x000e240000201800 */
[----:B0-----:R0:W-:Y:S01]  /*7ec0*/  STG.E.64 [R16.64], R2 ;  /* 0x0000000210007986 */ /* 0x0011e2000c101b24 */
[----:B------:R-:W-:Y:S05]  /*7ed0*/  BRA `(.L_x_11737) ;  /* 0x00000b1000007947 */ /* 0x000fea0003800000 */
.L_x_11732:
        /* <DEDUP_REMOVED lines=13> */
.L_x_11746:
[----:B------:R-:W-:Y:S01]  /*7fb0*/  PRMT R2, RZ, 0x5410, R2 ;  /* 0x00005410ff027816 */ /* 0x000fe20000000002 */
[----:B------:R-:W-:-:S04]  /*7fc0*/  CS2R R6, SRZ ;  /* 0x0000000000067805 */ /* 0x000fc8000001ff00 */
[----:B------:R-:W-:-:S04]  /*7fd0*/  FMUL.FTZ R2, R2, 1 ;  /* 0x3f80000002027820 */ /* 0x000fc80000410000 */
[----:B------:R-:W0:Y:S02]  /*7fe0*/  F2F.F64.F32 R4, R2 ;  /* 0x0000000200047310 */ /* 0x000e240000201800 */
[----:B0-----:R0:W-:Y:S01]  /*7ff0*/  STG.E.128 [R16.64], R4 ;  /* 0x0000000410007986 */ /* 0x0011e2000c101d24 */
[----:B------:R-:W-:Y:S05]  /*8000*/  BRA `(.L_x_11737) ;  /* 0x000009e000007947 */ /* 0x000fea0003800000 */
.L_x_11745:
        /* <DEDUP_REMOVED lines=21> */
.L_x_11750:
[----:B------:R-:W-:Y:S05]  /*8160*/  BSYNC B0 ;  /* 0x0000000000007941 */ /* 0x000fea0003800000 */
.L_x_11749:
[----:B------:R-:W-:-:S05]  /*8170*/  LOP3.LUT R3, R0, R3, RZ, 0xfc, !PT ;  /* 0x0000000300037212 */ /* 0x000fca00078efcff */
[----:B------:R0:W-:Y:S01]  /*8180*/  STG.E.U8 [R16.64], R3 ;  /* 0x0000000310007986 */ /* 0x0001e2000c101124 */
[----:B------:R-:W-:Y:S05]  /*8190*/  BRA `(.L_x_11737) ;  /* 0x0000085000007947 */ /* 0x000fea0003800000 */
.L_x_11748:
        /* <DEDUP_REMOVED lines=13> */
.L_x_11752:
[----:B------:R-:W-:Y:S01]  /*8270*/  IMAD.MOV.U32 R0, RZ, RZ, 0x7f ;  /* 0x0000007fff007424 */ /* 0x000fe200078e00ff */
[----:B------:R-:W-:-:S04]  /*8280*/  ISETP.GT.U32.AND P0, PT, R2, 0x7f800000, PT ;  /* 0x7f8000000200780c */ /* 0x000fc80003f04070 */
[----:B------:R-:W-:-:S04]  /*8290*/  SEL R0, R0, 0x7c, P0 ;  /* 0x0000007c00007807 */ /* 0x000fc80000000000 */
.L_x_11753:
[----:B------:R-:W-:Y:S05]  /*82a0*/  BSYNC B0 ;  /* 0x0000000000007941 */ /* 0x000fea0003800000 */
.L_x_11751:
[----:B------:R-:W-:-:S04]  /*82b0*/  LOP3.LUT R2, R3, 0x80000000, RZ, 0xc0, !PT ;  /* 0x8000000003027812 */ /* 0x000fc800078ec0ff */
[----:B------:R-:W-:-:S04]  /*82c0*/  SHF.R.U32.HI R3, RZ, 0x18, R2 ;  /* 0x00000018ff037819 */ /* 0x000fc80000011602 */
[----:B------:R-:W-:-:S05]  /*82d0*/  LOP3.LUT R3, R0, R3, RZ, 0xfc, !PT ;  /* 0x0000000300037212 */ /* 0x000fca00078efcff */
[----:B------:R0:W-:Y:S01]  /*82e0*/  STG.E.U8 [R16.64], R3 ;  /* 0x0000000310007986 */ /* 0x0001e2000c101124 */
[----:B------:R-:W-:Y:S05]  /*82f0*/  BRA `(.L_x_11737) ;  /* 0x000006f000007947 */ /* 0x000fea0003800000 */
.L_x_11747:
[----:B------:R0:W-:Y:S01]  /*8300*/  STG.E.U16 [R16.64], R2 ;  /* 0x0000000210007986 */ /* 0x0001e2000c101524 */
[----:B------:R-:W-:Y:S05]  /*8310*/  BRA `(.L_x_11737) ;  /* 0x000006d000007947 */ /* 0x000fea0003800000 */
.L_x_11744:
        /* <DEDUP_REMOVED lines=12> */
.L_x_11756:
        /* <DEDUP_REMOVED lines=17> */
.L_x_11759:
[----:B------:R-:W-:-:S04]  /*84f0*/  LOP3.LUT R2, R3, 0x80000000, RZ, 0xc0, !PT ;  /* 0x8000000003027812 */ /* 0x000fc800078ec0ff */
[----:B------:R-:W-:-:S04]  /*8500*/  SHF.R.U32.HI R3, RZ, 0x18, R2 ;  /* 0x00000018ff037819 */ /* 0x000fc80000011602 */
[----:B------:R-:W-:-:S04]  /*8510*/  LOP3.LUT R0, R0, R3, RZ, 0xfc, !PT ;  /* 0x0000000300007212 */ /* 0x000fc800078efcff */
[----:B------:R-:W-:Y:S02]  /*8520*/  PRMT R8, R0, 0x7610, R8 ;  /* 0x0000761000087816 */ /* 0x000fe40000000008 */
.L_x_11758:
[----:B------:R-:W-:Y:S05]  /*8530*/  BSYNC B0 ;  /* 0x0000000000007941 */ /* 0x000fea0003800000 */
.L_x_11757:
[----:B------:R0:W-:Y:S01]  /*8540*/  STG.E.U8 [R16.64], R8 ;  /* 0x0000000810007986 */ /* 0x0001e2000c101124 */
[----:B------:R-:W-:Y:S05]  /*8550*/  BRA `(.L_x_11737) ;  /* 0x0000049000007947 */ /* 0x000fea0003800000 */
.L_x_11755:
        /* <DEDUP_REMOVED lines=17> */
.L_x_11762:
[----:B------:R-:W-:-:S04]  /*8670*/  LOP3.LUT R2, R3, 0x80000000, RZ, 0xc0, !PT ;  /* 0x8000000003027812 */ /* 0x000fc800078ec0ff */
[----:B------:R-:W-:-:S04]  /*8680*/  SHF.R.U32.HI R3, RZ, 0x18, R2 ;  /* 0x00000018ff037819 */ /* 0x000fc80000011602 */
[----:B------:R-:W-:-:S04]  /*8690*/  LOP3.LUT R0, R0, R3, RZ, 0xfc, !PT ;  /* 0x0000000300007212 */ /* 0x000fc800078efcff */
[----:B------:R-:W-:Y:S02]  /*86a0*/  PRMT R8, R0, 0x7610, R8 ;  /* 0x0000761000087816 */ /* 0x000fe40000000008 */
.L_x_11761:
[----:B------:R-:W-:Y:S05]  /*86b0*/  BSYNC B0 ;  /* 0x0000000000007941 */ /* 0x000fea0003800000 */
.L_x_11760:
[----:B------:R0:W-:Y:S01]  /*86c0*/  STG.E.U8 [R16.64], R8 ;  /* 0x0000000810007986 */ /* 0x0001e2000c101124 */
[----:B------:R-:W-:Y:S05]  /*86d0*/  BRA `(.L_x_11737) ;  /* 0x0000031000007947 */ /* 0x000fea0003800000 */
.L_x_11754:
        /* <DEDUP_REMOVED lines=22> */
.L_x_11736:
        /* <DEDUP_REMOVED lines=20> */
.L_x_11764:
[----:B------:R-:W-:-:S06]  /*8980*/  PRMT R2, RZ, 0x5410, R2 ;  /* 0x00005410ff027816 */ /* 0x000fcc0000000002 */
[----:B------:R-:W0:Y:S02]  /*8990*/  F2I.U64.TRUNC R2, R2 ;  /* 0x0000000200027311 */ /* 0x000e24000020d800 */
[----:B0-----:R0:W-:Y:S01]  /*89a0*/  STG.E.64 [R16.64], R2 ;  /* 0x0000000210007986 */ /* 0x0011e2000c101b24 */
[----:B------:R-:W-:Y:S05]  /*89b0*/  BRA `(.L_x_11737) ;  /* 0x0000003000007947 */ /* 0x000fea0003800000 */
.L_x_11763:
[----:B------:R-:W-:-:S04]  /*89c0*/  PRMT R2, RZ, 0x5410, R2 ;  /* 0x00005410ff027816 */ /* 0x000fc80000000002 */
[----:B------:R-:W0:Y:S02]  /*89d0*/  F2I.FTZ.U32.TRUNC.NTZ R3, R2 ;  /* 0x0000000200037305 */ /* 0x000e24000021f000 */
[----:B0-----:R0:W-:Y:S02]  /*89e0*/  STG.E [R16.64], R3 ;  /* 0x0000000310007986 */ /* 0x0011e4000c101924 */
.L_x_11737:
[----:B------:R-:W-:Y:S02]  /*89f0*/  IADD3 R19, R19, 0x80, RZ ;  /* 0x0000008013137810 */ /* 0x000fe40007ffe0ff */
.L_x_11632:
[----:B------:R-:W-:Y:S05]  /*8a00*/  BSYNC B6 ;  /* 0x0000000000067941 */ /* 0x000fea0003800000 */
.L_x_11631:
        /* <DEDUP_REMOVED lines=230> */
.L_x_11765:
        /* <DEDUP_REMOVED lines=20> */
.L_x_11769:
[----:B------:R-:W2:Y:S02]  /*99b0*/  LDG.E.U8 R2, [R2.64] ;  /* 0x0000002402027981 */ /* 0x000ea4000c1e1100 */
[----:B--2---:R-:W0:Y:S02]  /*99c0*/  I2F.U16 R0, R2 ;  /* 0x0000000200007306 */ /* 0x004e240000101000 */
[----:B0-----:R-:W-:Y:S01]  /*99d0*/  F2FP.BF16.PACK_AB R0, RZ, R0 ;  /* 0x00000000ff00723e */ /* 0x001fe200000010ff */
[----:B------:R-:W-:Y:S05]  /*99e0*/  BRA `(.L_x_11771) ;  /* 0x00000e3000007947 */ /* 0x000fea0003800000 */
.L_x_11768:
        /* <DEDUP_REMOVED lines=10> */
.L_x_11773:
[----:B------:R-:W2:Y:S02]  /*9a90*/  LDG.E R2, [R2.64] ;  /* 0x0000002402027981 */ /* 0x000ea4000c1e1900 */
[----:B--2---:R-:W0:Y:S02]  /*9aa0*/  I2F R0, R2 ;  /* 0x0000000200007306 */ /* 0x004e240000201400 */
[----:B0-----:R-:W-:Y:S01]  /*9ab0*/  F2FP.BF16.PACK_AB R0, RZ, R0 ;  /* 0x00000000ff00723e */ /* 0x001fe200000010ff */
[----:B------:R-:W-:Y:S05]  /*9ac0*/  BRA `(.L_x_11771) ;  /* 0x00000d5000007947 */ /* 0x000fea0003800000 */
.L_x_11772:
[----:B------:R-:W2:Y:S02]  /*9ad0*/  LDG.E.U16 R2, [R2.64] ;  /* 0x0000002402027981 */ /* 0x000ea4000c1e1500 */
[----:B--2---:R-:W0:Y:S02]  /*9ae0*/  I2F.S16 R0, R2 ;  /* 0x0000000200007306 */ /* 0x004e240000101400 */
[----:B0-----:R-:W-:Y:S01]  /*9af0*/  F2FP.BF16.PACK_AB R0, RZ, R0 ;  /* 0x00000000ff00723e */ /* 0x001fe200000010ff */
[----:B------:R-:W-:Y:S05]  /*9b00*/  BRA `(.L_x_11771) ;  /* 0x00000d1000007947 */ /* 0x000fea0003800000 */
.L_x_11767:
        /* <DEDUP_REMOVED lines=9> */
.L_x_11775:
[----:B------:R-:W2:Y:S02]  /*9ba0*/  LDG.E.U16 R0, [R2.64] ;  /* 0x0000002402007981 */ /* 0x000ea4000c1e1500 */
[----:B--2---:R-:W-:-:S05]  /*9bb0*/  HADD2.F32 R0, -RZ, R0.H0_H0 ;  /* 0x20000000ff007230 */ /* 0x004fca0000004100 */
[----:B------:R-:W-:Y:S01]  /*9bc0*/  F2FP.BF16.PACK_AB R0, RZ, R0 ;  /* 0x00000000ff00723e */ /* 0x000fe200000010ff */
[----:B------:R-:W-:Y:S05]  /*9bd0*/  BRA `(.L_x_11771) ;  /* 0x00000c4000007947 */ /* 0x000fea0003800000 */
.L_x_11774:
        /* <DEDUP_REMOVED lines=9> */
.L_x_11777:
[----:B------:R-:W2:Y:S02]  /*9c70*/  LDG.E.U16 R2, [R2.64] ;  /* 0x0000002402027981 */ /* 0x000ea4000c1e1500 */
[----:B--2---:R-:W-:-:S05]  /*9c80*/  HADD2.F32 R0, -RZ, R2.H0_H0 ;  /* 0x20000002ff007230 */ /* 0x004fca0000004100 */
[----:B------:R-:W-:Y:S01]  /*9c90*/  F2FP.BF16.PACK_AB R0, RZ, R0 ;  /* 0x00000000ff00723e */ /* 0x000fe200000010ff */
[----:B------:R-:W-:Y:S05]  /*9ca0*/  BRA `(.L_x_11771) ;  /* 0x00000b7000007947 */ /* 0x000fea0003800000 */
.L_x_11776:
[----:B------:R-:W2:Y:S02]  /*9cb0*/  LDG.E.64 R2, [R2.64] ;  /* 0x0000002402027981 */ /* 0x000ea4000c1e1b00 */
[----:B--2---:R-:W0:Y:S01]  /*9cc0*/  F2F.F32.F64 R0, R2 ;  /* 0x0000000200007310 */ /* 0x004e220000301000 */
[----:B------:R-:W0:-:S14]  /*9cd0*/  DSETP.GEU.AND P0, PT, |R2|, c[0x2][0x0], PT ;  /* 0x008000000200762a */ /* 0x000e1c0003f0e200 */
[----:B0-----:R-:W-:-:S05]  /*9ce0*/  @!P0 FMUL R0, R0, 1.175494350822287508e-38 ;  /* 0x0080000000008820 */ /* 0x001fca0000400000 */
[----:B------:R-:W-:Y:S01]  /*9cf0*/  F2FP.BF16.PACK_AB R0, RZ, R0 ;  /* 0x00000000ff00723e */ /* 0x000fe200000010ff */
[----:B------:R-:W-:Y:S05]  /*9d00*/  BRA `(.L_x_11771) ;  /* 0x00000b1000007947 */ /* 0x000fea0003800000 */
.L_x_11766:
        /* <DEDUP_REMOVED lines=13> */
.L_x_11780:
[----:B------:R-:W2:Y:S02]  /*9de0*/  LDG.E.64 R2, [R2.64] ;  /* 0x0000002402027981 */ /* 0x000ea4000c1e1b00 */
[----:B--2---:R-:W0:Y:S01]  /*9df0*/  F2F.F32.F64 R0, R2 ;  /* 0x0000000200007310 */ /* 0x004e220000301000 */
[----:B------:R-:W0:-:S14]  /*9e00*/  DSETP.GEU.AND P0, PT, |R2|, c[0x2][0x0], PT ;  /* 0x008000000200762a */ /* 0x000e1c0003f0e200 */
[----:B0-----:R-:W-:-:S05]  /*9e10*/  @!P0 FMUL R0, R0, 1.175494350822287508e-38 ;  /* 0x0080000000008820 */ /* 0x001fca0000400000 */
[----:B------:R-:W-:Y:S01]  /*9e20*/  F2FP.BF16.PACK_AB R0, RZ, R0 ;  /* 0x00000000ff00723e */ /* 0x000fe200000010ff */
[----:B------:R-:W-:Y:S05]  /*9e30*/  BRA `(.L_x_11771) ;  /* 0x000009e000007947 */ /* 0x000fea0003800000 */
.L_x_11779:
        /* <DEDUP_REMOVED lines=28> */
.L_x_11782:
        /* <DEDUP_REMOVED lines=15> */
.L_x_11781:
[----:B------:R0:W5:Y:S01]  /*a0f0*/  LDG.E.U16 R0, [R2.64] ;  /* 0x0000002402007981 */ /* 0x000162000c1e1500 */
[----:B------:R-:W-:Y:S05]  /*a100*/  BRA `(.L_x_11771) ;  /* 0x0000071000007947 */ /* 0x000fea0003800000 */
.L_x_11778:
        /* <DEDUP_REMOVED lines=12> */
.L_x_11785:
        /* <DEDUP_REMOVED lines=21> */
.L_x_11789:
[----:B------:R-:W-:Y:S05]  /*a320*/  BSYNC B1 ;  /* 0x0000000000017941 */ /* 0x000fea0003800000 */
.L_x_11788:
[----:B------:R-:W-:Y:S01]  /*a330*/  LEA R3, R0, 0x3b800000, 0x17 ;  /* 0x3b80000000037811 */ /* 0x000fe200078eb8ff */
[----:B------:R-:W-:-:S05]  /*a340*/  IMAD.SHL.U32 R0, R2, 0x100000, RZ ;  /* 0x0010000002007824 */ /* 0x000fca00078e00ff */
[----:B------:R-:W-:Y:S02]  /*a350*/  LOP3.LUT R0, R3, R0, R4, 0xfe, !PT ;  /* 0x0000000003007212 */ /* 0x000fe400078efe04 */
.L_x_11787:
[----:B------:R-:W-:Y:S05]  /*a360*/  BSYNC B0 ;  /* 0x0000000000007941 */ /* 0x000fea0003800000 */
.L_x_11786:
[----:B------:R-:W-:Y:S01]  /*a370*/  F2FP.BF16.PACK_AB R0, RZ, R0 ;  /* 0x00000000ff00723e */ /* 0x000fe200000010ff */
[----:B------:R-:W-:Y:S05]  /*a380*/  BRA `(.L_x_11771) ;  /* 0x0000049000007947 */ /* 0x000fea0003800000 */
.L_x_11784:
        /* <DEDUP_REMOVED lines=21> */
.L_x_11793:
[----:B------:R-:W-:Y:S05]  /*a4e0*/  BSYNC B1 ;  /* 0x0000000000017941 */ /* 0x000fea0003800000 */
.L_x_11792:
[----:B------:R-:W-:Y:S01]  /*a4f0*/  LEA R3, R0, 0x37800000, 0x17 ;  /* 0x3780000000037811 */ /* 0x000fe200078eb8ff */
[----:B------:R-:W-:-:S05]  /*a500*/  IMAD.SHL.U32 R0, R2, 0x200000, RZ ;  /* 0x0020000002007824 */ /* 0x000fca00078e00ff */
[----:B------:R-:W-:Y:S02]  /*a510*/  LOP3.LUT R0, R3, R0, R4, 0xfe, !PT ;  /* 0x0000000003007212 */ /* 0x000fe400078efe04 */
.L_x_11791:
[----:B------:R-:W-:Y:S05]  /*a520*/  BSYNC B0 ;  /* 0x0000000000007941 */ /* 0x000fea0003800000 */
.L_x_11790:
[----:B------:R-:W-:Y:S01]  /*a530*/  F2FP.BF16.PACK_AB R0, RZ, R0 ;  /* 0x00000000ff00723e */ /* 0x000fe200000010ff */
[----:B------:R-:W-:Y:S05]  /*a540*/  BRA `(.L_x_11771) ;  /* 0x000002d000007947 */ /* 0x000fea0003800000 */
.L_x_11783:
        /* <DEDUP_REMOVED lines=14> */
.L_x_11797:
[----:B------:R-:W-:Y:S05]  /*a630*/  BSYNC B0 ;  /* 0x0000000000007941 */ /* 0x000fea0003800000 */
.L_x_11796:
[----:B------:R-:W-:Y:S01]  /*a640*/  F2FP.BF16.PACK_AB R0, RZ, R0 ;  /* 0x00000000ff00723e */ /* 0x000fe200000010ff */
[----:B------:R-:W-:Y:S05]  /*a650*/  BRA `(.L_x_11771) ;  /* 0x000001c000007947 */ /* 0x000fea0003800000 */
.L_x_11770:
        /* <DEDUP_REMOVED lines=21> */
.L_x_11795:
[----:B------:R-:W2:Y:S02]  /*a7b0*/  LDG.E.64 R2, [R2.64] ;  /* 0x0000002402027981 */ /* 0x000ea4000c1e1b00 */
[----:B--2---:R-:W0:Y:S02]  /*a7c0*/  I2F.U64 R0, R2 ;  /* 0x0000000200007312 */ /* 0x004e240000301000 */
[----:B0-----:R-:W-:Y:S01]  /*a7d0*/  F2FP.BF16.PACK_AB R0, RZ, R0 ;  /* 0x00000000ff00723e */ /* 0x001fe200000010ff */
[----:B------:R-:W-:Y:S05]  /*a7e0*/  BRA `(.L_x_11771) ;  /* 0x0000003000007947 */ /* 0x000fea0003800000 */
.L_x_11794:
[----:B------:R-:W2:Y:S02]  /*a7f0*/  LDG.E R2, [R2.64] ;  /* 0x0000002402027981 */ /* 0x000ea4000c1e1900 */
[----:B--2---:R-:W0:Y:S02]  /*a800*/  I2F.U32 R0, R2 ;  /* 0x0000000200007306 */ /* 0x004e240000201000 */
[----:B0-----:R-:W-:-:S06]  /*a810*/  F2FP.BF16.PACK_AB R0, RZ, R0 ;  /* 0x00000000ff00723e */ /* 0x001fcc00000010ff */
.L_x_11771:
        /* <DEDUP_REMOVED lines=19> */
.L_x_11801:
[----:B------:R-:W-:-:S06]  /*a950*/  PRMT R3, RZ, 0x5410, R2 ;  /* 0x00005410ff037816 */ /* 0x000fcc0000000002 */
[----:B------:R-:W0:Y:S02]  /*a960*/  F2I.S64.TRUNC R2, R3 ;  /* 0x0000000300027311 */ /* 0x000e24000020d900 */
[----:B0-----:R-:W-:Y:S01]  /*a970*/  STG.E.U8 [R16.64], R2 ;  /* 0x0000000210007986 */ /* 0x001fe2000c101124 */
[----:B------:R-:W-:Y:S05]  /*a980*/  EXIT ;  /* 0x000000000000794d */ /* 0x000fea0003800000 */
.L_x_11800:
        /* <DEDUP_REMOVED lines=10> */
.L_x_11804:
[----:B------:R-:W-:-:S04]  /*aa30*/  PRMT R2, RZ, 0x5410, R2 ;  /* 0x00005410ff027816 */ /* 0x000fc80000000002 */
[----:B------:R-:W0:Y:S02]  /*aa40*/  F2I.FTZ.TRUNC.NTZ R3, R2 ;  /* 0x0000000200037305 */ /* 0x000e24000021f100 */
[----:B0-----:R-:W-:Y:S01]  /*aa50*/  STG.E [R16.64], R3 ;  /* 0x0000000310007986 */ /* 0x001fe2000c101924 */
[----:B------:R-:W-:Y:S05]  /*aa60*/  EXIT ;  /* 0x000000000000794d */ /* 0x000fea0003800000 */
.L_x_11803:
[----:B------:R-:W-:-:S04]  /*aa70*/  PRMT R2, RZ, 0x5410, R2 ;  /* 0x00005410ff027816 */ /* 0x000fc80000000002 */
[----:B------:R-:W0:Y:S02]  /*aa80*/  F2I.FTZ.TRUNC.NTZ R3, R2 ;  /* 0x0000000200037305 */ /* 0x000e24000021f100 */
[----:B0-----:R-:W-:Y:S01]  /*aa90*/  STG.E.U16 [R16.64], R3 ;  /* 0x0000000310007986 */ /* 0x001fe2000c101524 */
[----:B------:R-:W-:Y:S05]  /*aaa0*/  EXIT ;  /* 0x000000000000794d */ /* 0x000fea0003800000 */
.L_x_11799:
        /* <DEDUP_REMOVED lines=9> */
.L_x_11806:
[----:B------:R-:W-:-:S04]  /*ab40*/  PRMT R0, RZ, 0x5410, R2 ;  /* 0x00005410ff007816 */ /* 0x000fc80000000002 */
[----:B------:R-:W-:-:S05]  /*ab50*/  F2FP.PACK_AB R0, RZ, R0 ;  /* 0x00000000ff00723e */ /* 0x000fca00000000ff */
[----:B------:R-:W-:Y:S01]  /*ab60*/  STG.E.U16 [R16.64], R0 ;  /* 0x0000000010007986 */ /* 0x000fe2000c101524 */
[----:B------:R-:W-:Y:S05]  /*ab70*/  EXIT ;  /* 0x000000000000794d */ /* 0x000fea0003800000 */
.L_x_11805:
        /* <DEDUP_REMOVED lines=10> */
.L_x_11808:
[----:B------:R-:W-:-:S04]  /*ac20*/  PRMT R2, RZ, 0x5410, R2 ;  /* 0x00005410ff027816 */ /* 0x000fc80000000002 */
[----:B------:R-:W-:-:S04]  /*ac30*/  F2FP.PACK_AB R3, RZ, R2 ;  /* 0x00000002ff03723e */ /* 0x000fc800000000ff */
[----:B------:R-:W-:-:S05]  /*ac40*/  PRMT R3, R3, 0x5410, RZ ;  /* 0x0000541003037816 */ /* 0x000fca00000000ff */
[----:B------:R-:W-:Y:S01]  /*ac50*/  STG.E [R16.64], R3 ;  /* 0x0000000310007986 */ /* 0x000fe2000c101924 */
[----:B------:R-:W-:Y:S05]  /*ac60*/  EXIT ;  /* 0x000000000000794d */ /* 0x000fea0003800000 */
.L_x_11807:
[----:B------:R-:W-:-:S05]  /*ac70*/  PRMT R2, RZ, 0x5410, R2 ;  /* 0x00005410ff027816 */ /* 0x000fca0000000002 */
[----:B------:R-:W-:-:S06]  /*ac80*/  FMUL.FTZ R2, R2, 1 ;  /* 0x3f80000002027820 */ /* 0x000fcc0000410000 */
[----:B------:R-:W0:Y:S02]  /*ac90*/  F2F.F64.F32 R2, R2 ;  /* 0x0000000200027310 */ /* 0x000e240000201800 */
[----:B0-----:R-:W-:Y:S01]  /*aca0*/  STG.E.64 [R16.64], R2 ;  /* 0x0000000210007986 */ /* 0x001fe2000c101b24 */
[----:B------:R-:W-:Y:S05]  /*acb0*/  EXIT ;  /* 0x000000000000794d */ /* 0x000fea0003800000 */
.L_x_11798:
        /* <DEDUP_REMOVED lines=13> */
.L_x_11811:
[----:B------:R-:W-:Y:S01]  /*ad90*/  PRMT R2, RZ, 0x5410, R2 ;  /* 0x00005410ff027816 */ /* 0x000fe20000000002 */
[----:B------:R-:W-:-:S04]  /*ada0*/  CS2R R6, SRZ ;  /* 0x0000000000067805 */ /* 0x000fc8000001ff00 */
[----:B------:R-:W-:-:S04]  /*adb0*/  FMUL.FTZ R2, R2, 1 ;  /* 0x3f80000002027820 */ /* 0x000fc80000410000 */
[----:B------:R-:W0:Y:S02]  /*adc0*/  F2F.F64.F32 R4, R2 ;  /* 0x0000000200047310 */ /* 0x000e240000201800 */
[----:B0-----:R-:W-:Y:S01]  /*add0*/  STG.E.128 [R16.64], R4 ;  /* 0x0000000410007986 */ /* 0x001fe2000c101d24 */
[----:B------:R-:W-:Y:S05]  /*ade0*/  EXIT ;  /* 0x000000000000794d */ /* 0x000fea0003800000 */
.L_x_11810:
        /* <DEDUP_REMOVED lines=21> */
.L_x_11815:
[----:B------:R-:W-:Y:S05]  /*af40*/  BSYNC B0 ;  /* 0x0000000000007941 */ /* 0x000fea0003800000 */
.L_x_11814:
[----:B------:R-:W-:-:S05]  /*af50*/  LOP3.LUT R3, R0, R3, RZ, 0xfc, !PT ;  /* 0x0000000300037212 */ /* 0x000fca00078efcff */
[----:B------:R-:W-:Y:S01]  /*af60*/  STG.E.U8 [R16.64], R3 ;  /* 0x0000000310007986 */ /* 0x000fe2000c101124 */
[----:B------:R-:W-:Y:S05]  /*af70*/  EXIT ;  /* 0x000000000000794d */ /* 0x000fea0003800000 */
.L_x_11813:
        /* <DEDUP_REMOVED lines=13> */
.L_x_11817:
[----:B------:R-:W-:Y:S01]  /*b050*/  IMAD.MOV.U32 R0, RZ, RZ, 0x7f ;  /* 0x0000007fff007424 */ /* 0x000fe200078e00ff */
[----:B------:R-:W-:-:S04]  /*b060*/  ISETP.GT.U32.AND P0, PT, R2, 0x7f800000, PT ;  /* 0x7f8000000200780c */ /* 0x000fc80003f04070 */
[----:B------:R-:W-:-:S04]  /*b070*/  SEL R0, R0, 0x7c, P0 ;  /* 0x0000007c00007807 */ /* 0x000fc80000000000 */
.L_x_11818:
[----:B------:R-:W-:Y:S05]  /*b080*/  BSYNC B0 ;  /* 0x0000000000007941 */ /* 0x000fea0003800000 */
.L_x_11816:
[----:B------:R-:W-:-:S04]  /*b090*/  LOP3.LUT R2, R3, 0x80000000, RZ, 0xc0, !PT ;  /* 0x8000000003027812 */ /* 0x000fc800078ec0ff */
[----:B------:R-:W-:-:S04]  /*b0a0*/  SHF.R.U32.HI R3, RZ, 0x18, R2 ;  /* 0x00000018ff037819 */ /* 0x000fc80000011602 */
[----:B------:R-:W-:-:S05]  /*b0b0*/  LOP3.LUT R3, R0, R3, RZ, 0xfc, !PT ;  /* 0x0000000300037212 */ /* 0x000fca00078efcff */
[----:B------:R-:W-:Y:S01]  /*b0c0*/  STG.E.U8 [R16.64], R3 ;  /* 0x0000000310007986 */ /* 0x000fe2000c101124 */
[----:B------:R-:W-:Y:S05]  /*b0d0*/  EXIT ;  /* 0x000000000000794d */ /* 0x000fea0003800000 */
.L_x_11812:
[----:B------:R-:W-:Y:S01]  /*b0e0*/  STG.E.U16 [R16.64], R2 ;  /* 0x0000000210007986 */ /* 0x000fe2000c101524 */
[----:B------:R-:W-:Y:S05]  /*b0f0*/  EXIT ;  /* 0x000000000000794d */ /* 0x000fea0003800000 */
.L_x_11809:
        /* <DEDUP_REMOVED lines=12> */
.L_x_11821:
        /* <DEDUP_REMOVED lines=17> */
.L_x_11824:
[----:B------:R-:W-:-:S04]  /*b2d0*/  LOP3.LUT R2, R3, 0x80000000, RZ, 0xc0, !PT ;  /* 0x8000000003027812 */ /* 0x000fc800078ec0ff */
[----:B------:R-:W-:-:S04]  /*b2e0*/  SHF.R.U32.HI R3, RZ, 0x18, R2 ;  /* 0x00000018ff037819 */ /* 0x000fc80000011602 */
[----:B------:R-:W-:-:S04]  /*b2f0*/  LOP3.LUT R0, R0, R3, RZ, 0xfc, !PT ;  /* 0x0000000300007212 */ /* 0x000fc800078efcff */
[----:B------:R-:W-:Y:S02]  /*b300*/  PRMT R8, R0, 0x7610, R8 ;  /* 0x0000761000087816 */ /* 0x000fe40000000008 */
.L_x_11823:
[----:B------:R-:W-:Y:S05]  /*b310*/  BSYNC B0 ;  /* 0x0000000000007941 */ /* 0x000fea0003800000 */
.L_x_11822:
[----:B------:R-:W-:Y:S01]  /*b320*/  STG.E.U8 [R16.64], R8 ;  /* 0x0000000810007986 */ /* 0x000fe2000c101124 */
[----:B------:R-:W-:Y:S05]  /*b330*/  EXIT ;  /* 0x000000000000794d */ /* 0x000fea0003800000 */
.L_x_11820:
        /* <DEDUP_REMOVED lines=17> */
.L_x_11827:
[----:B------:R-:W-:-:S04]  /*b450*/  LOP3.LUT R2, R3, 0x80000000, RZ, 0xc0, !PT ;  /* 0x8000000003027812 */ /* 0x000fc800078ec0ff */
[----:B------:R-:W-:-:S04]  /*b460*/  SHF.R.U32.HI R3, RZ, 0x18, R2 ;  /* 0x00000018ff037819 */ /* 0x000fc80000011602 */
[----:B------:R-:W-:-:S04]  /*b470*/  LOP3.LUT R0, R0, R3, RZ, 0xfc, !PT ;  /* 0x0000000300007212 */ /* 0x000fc800078efcff */
[----:B------:R-:W-:Y:S02]  /*b480*/  PRMT R8, R0, 0x7610, R8 ;  /* 0x0000761000087816 */ /* 0x000fe40000000008 */
.L_x_11826:
[----:B------:R-:W-:Y:S05]  /*b490*/  BSYNC B0 ;  /* 0x0000000000007941 */ /* 0x000fea0003800000 */
.L_x_11825:
[----:B------:R-:W-:Y:S01]  /*b4a0*/  STG.E.U8 [R16.64], R8 ;  /* 0x0000000810007986 */ /* 0x000fe2000c101124 */
[----:B------:R-:W-:Y:S05]  /*b4b0*/  EXIT ;  /* 0x000000000000794d */ /* 0x000fea0003800000 */
.L_x_11819:
        /* <DEDUP_REMOVED lines=22> */
.L_x_11802:
        /* <DEDUP_REMOVED lines=20> */
.L_x_11829:
[----:B------:R-:W-:-:S06]  /*b760*/  PRMT R2, RZ, 0x5410, R2 ;  /* 0x00005410ff027816 */ /* 0x000fcc0000000002 */
[----:B------:R-:W0:Y:S02]  /*b770*/  F2I.U64.TRUNC R2, R2 ;  /* 0x0000000200027311 */ /* 0x000e24000020d800 */
[----:B0-----:R-:W-:Y:S01]  /*b780*/  STG.E.64 [R16.64], R2 ;  /* 0x0000000210007986 */ /* 0x001fe2000c101b24 */
[----:B------:R-:W-:Y:S05]  /*b790*/  EXIT ;  /* 0x000000000000794d */ /* 0x000fea0003800000 */
.L_x_11828:
[----:B------:R-:W-:-:S04]  /*b7a0*/  PRMT R2, RZ, 0x5410, R2 ;  /* 0x00005410ff027816 */ /* 0x000fc80000000002 */
[----:B------:R-:W0:Y:S02]  /*b7b0*/  F2I.FTZ.U32.TRUNC.NTZ R3, R2 ;  /* 0x0000000200037305 */ /* 0x000e24000021f000 */
[----:B0-----:R-:W-:Y:S01]  /*b7c0*/  STG.E [R16.64], R3 ;  /* 0x0000000310007986 */ /* 0x001fe2000c101924 */
[----:B------:R-:W-:Y:S05]  /*b7d0*/  EXIT ;  /* 0x000000000000794d */ /* 0x000fea0003800000 */
.L_x_11830:
        /* <DEDUP_REMOVED lines=10> */
.L_x_18394:


//--------------------- .text._ZN2at6native27unrolled_elementwise_kernelIZZZNS0_17floor_kernel_cudaERNS_18TensorIteratorBaseEENKUlvE_clEvENKUlvE2_clEvEUlN3c108BFloat16EE_St5arrayIPcLm2EELi4E23TrivialOffsetCalculatorILi1EjESD_NS0_6memory12LoadWithCastILi1EEENSE_13StoreWithCastILi1EEEEEviT_T0_T2_T3_T4_T5_ --------------------------
	.section	.text._ZN2at6native27unrolled_elementwise_kernelIZZZNS0_17floor_kernel_cudaERNS_18TensorIteratorBaseEENKUlvE_clEvENKUlvE2_clEvEUlN3c108BFloat16EE_St5arrayIPcLm2EELi4E23TrivialOffsetCalculatorILi1EjESD_NS0_6memory12LoadWithCastILi1EEENSE_13StoreWithCastILi1EEEEEviT_T0_T2_T3_T4_T5_,"ax",@progbits
	.sectioninfo	@"SHI_REGISTERS=28"
	.align	128
        .global         _ZN2at6native27unrolled_elementwise_kernelIZZZNS0_17floor_kernel_cudaERNS_18TensorIteratorBaseEENKUlvE_clEvENKUlvE2_clEvEUlN3c108BFloat16EE_St5arrayIPcLm2EELi4E23TrivialOffsetCalculatorILi1EjESD_NS0_6memory12LoadWithCastILi1EEENSE_13StoreWithCastILi1EEEEEviT_T0_T2_T3_T4_T5_
        .type           _ZN2at6native27unrolled_elementwise_kernelIZZZNS0_17floor_kernel_cudaERNS_18TensorIteratorBaseEENKUlvE_clEvENKUlvE2_clEvEUlN3c108BFloat16EE_St5arrayIPcLm2EELi4E23TrivialOffsetCalculatorILi1EjESD_NS0_6memory12LoadWithCastILi1EEENSE_13StoreWithCastILi1EEEEEviT_T0_T2_T3_T4_T5_,@function
        .size           _ZN2at6native27unrolled_elementwise_kernelIZZZNS0_17floor_kernel_cudaERNS_18TensorIteratorBaseEENKUlvE_clEvENKUlvE2_clEvEUlN3c108BFloat16EE_St5arrayIPcLm2EELi4E23TrivialOffsetCalculatorILi1EjESD_NS0_6memory12LoadWithCastILi1EEENSE_13StoreWithCastILi1EEEEEviT_T0_T2_T3_T4_T5_,(.L_x_18395 - _ZN2at6native27unrolled_elementwise_kernelIZZZNS0_17floor_kernel_cudaERNS_18TensorIteratorBaseEENKUlvE_clEvENKUlvE2_clEvEUlN3c108BFloat16EE_St5arrayIPcLm2EELi4E23TrivialOffsetCalculatorILi1EjESD_NS0_6memory12LoadWithCastILi1EEENSE_13StoreWithCastILi1EEEEEviT_T0_T2_T3_T4_T5_)
        .other          _ZN2at6native27unrolled_elementwise_kernelIZZZNS0_17floor_kernel_cudaERNS_18TensorIteratorBaseEENKUlvE_clEvENKUlvE2_clEvEUlN3c108BFloat16EE_St5arrayIPcLm2EELi4E23TrivialOffsetCalculatorILi1EjESD_NS0_6memory12LoadWithCastILi1EEENSE_13StoreWithCastILi1EEEEEviT_T0_T2_T3_T4_T5_,@"STO_CUDA_ENTRY STV_DEFAULT"
_ZN2at6native27unrolled_elementwise_kernelIZZZNS0_17floor_kernel_cudaERNS_18TensorIteratorBaseEENKUlvE_clEvENKUlvE2_clEvEUlN3c108BFloat16EE_St5arrayIPcLm2EELi4E23TrivialOffsetCalculatorILi1EjESD_NS0_6memory12LoadWithCastILi1EEENSE_13StoreWithCastILi1EEEEEviT_T0_T2_T3_T4_T5_:
.text._ZN2at6native27unrolled_elementwise_kernelIZZZNS0_17floor_kernel_cudaERNS_18TensorIteratorBaseEENKUlvE_clEvENKUlvE2_clEvEUlN3c108BFloat16EE_St5arrayIPcLm2EELi4E23TrivialOffsetCalculatorILi1EjESD_NS0_6memory12LoadWithCastILi1EEENSE_13StoreWithCastILi1EEEEEviT_T0_T2_T3_T4_T5_:
        /* <DEDUP_REMOVED lines=32> */
.L_x_11836:
[----:B------:R-:W2:Y:S02]  /*0200*/  LDG.E.U8 R2, [R2.64] ;  /* 0x0000002402027981 */ /* 0x000ea4000c1e1100 */
[----:B--2---:R-:W0:Y:S02]  /*0210*/  I2F.U16 R0, R2 ;  /* 0x0000000200007306 */ /* 0x004e240000101000 */
[----:B0-----:R-:W-:-:S04]  /*0220*/  F2FP.BF16.PACK_AB R0, RZ, R0 ;  /* 0x00000000ff00723e */ /* 0x001fc800000010ff */
[----:B------:R-:W-:Y:S01]  /*0230*/  PRMT R18, R0, 0x7610, R18 ;  /* 0x0000761000127816 */ /* 0x000fe20000000012 */
[----:B------:R-:W-:Y:S05]  /*0240*/  BRA `(.L_x_11838) ;  /* 0x00000f1000007947 */ /* 0x000fea0003800000 */
.L_x_11835:
        /* <DEDUP_REMOVED lines=11> */
.L_x_11840:
[----:B------:R-:W2:Y:S02]  /*0300*/  LDG.E R2, [R2.64] ;  /* 0x0000002402027981 */ /* 0x000ea4000c1e1900 */
[----:B--2---:R-:W0:Y:S02]  /*0310*/  I2F R0, R2 ;  /* 0x0000000200007306 */ /* 0x004e240000201400 */
[----:B0-----:R-:W-:-:S04]  /*0320*/  F2FP.BF16.PACK_AB R0, RZ, R0 ;  /* 0x00000000ff00723e */ /* 0x001fc800000010ff */
[----:B------:R-:W-:Y:S01]  /*0330*/  PRMT R18, R0, 0x7610, R18 ;  /* 0x0000761000127816 */ /* 0x000fe20000000012 */
[----:B------:R-:W-:Y:S05]  /*0340*/  BRA `(.L_x_11838) ;  /* 0x00000e1000007947 */ /* 0x000fea0003800000 */
.L_x_11839:
[----:B------:R-:W2:Y:S02]  /*0350*/  LDG.E.U16 R2, [R2.64] ;  /* 0x0000002402027981 */ /* 0x000ea4000c1e1500 */
[----:B--2---:R-:W0:Y:S02]  /*0360*/  I2F.S16 R0, R2 ;  /* 0x0000000200007306 */ /* 0x004e240000101400 */
[----:B0-----:R-:W-:-:S04]  /*0370*/  F2FP.BF16.PACK_AB R0, RZ, R0 ;  /* 0x00000000ff00723e */ /* 0x001fc800000010ff */
[----:B------:R-:W-:Y:S01]  /*0380*/  PRMT R18, R0, 0x7610, R18 ;  /* 0x0000761000127816 */ /* 0x000fe20000000012 */
[----:B------:R-:W-:Y:S05]  /*0390*/  BRA `(.L_x_11838) ;  /* 0x00000dc000007947 */ /* 0x000fea0003800000 */
.L_x_11834:
        /* <DEDUP_REMOVED lines=9> */
.L_x_11842:
[----:B------:R-:W2:Y:S02]  /*0430*/  LDG.E.U16 R0, [R2.64] ;  /* 0x0000002402007981 */ /* 0x000ea4000c1e1500 */
[----:B--2---:R-:W-:-:S05]  /*0440*/  HADD2.F32 R0, -RZ, R0.H0_H0 ;  /* 0x20000000ff007230 */ /* 0x004fca0000004100 */
[----:B------:R-:W-:-:S04]  /*0450*/  F2FP.BF16.PACK_AB R0, RZ, R0 ;  /* 0x00000000ff00723e */ /* 0x000fc800000010ff */
[----:B------:R-:W-:Y:S01]  /*0460*/  PRMT R18, R0, 0x7610, R18 ;  /* 0x0000761000127816 */ /* 0x000fe20000000012 */
[----:B------:R-:W-:Y:S05]  /*0470*/  BRA `(.L_x_11838) ;  /* 0x00000ce000007947 */ /* 0x000fea0003800000 */
.L_x_11841:
        /* <DEDUP_REMOVED lines=9> */
.L_x_11844:
[----:B------:R-:W2:Y:S02]  /*0510*/  LDG.E.U16 R2, [R2.64] ;  /* 0x0000002402027981 */ /* 0x000ea4000c1e1500 */
[----:B--2---:R-:W-:-:S05]  /*0520*/  HADD2.F32 R0, -RZ, R2.H0_H0 ;  /* 0x20000002ff007230 */ /* 0x004fca0000004100 */
[----:B------:R-:W-:-:S04]  /*0530*/  F2FP.BF16.PACK_AB R0, RZ, R0 ;  /* 0x00000000ff00723e */ /* 0x000fc800000010ff */
[----:B------:R-:W-:Y:S01]  /*0540*/  PRMT R18, R0, 0x7610, R18 ;  /* 0x0000761000127816 */ /* 0x000fe20000000012 */
[----:B------:R-:W-:Y:S05]  /*0550*/  BRA `(.L_x_11838) ;  /* 0x00000c0000007947 */ /* 0x000fea0003800000 */
.L_x_11843:
[----:B------:R-:W2:Y:S02]  /*0560*/  LDG.E.64 R2, [R2.64] ;  /* 0x0000002402027981 */ /* 0x000ea4000c1e1b00 */
[----:B--2---:R-:W0:Y:S01]  /*0570*/  F2F.F32.F64 R0, R2 ;  /* 0x0000000200007310 */ /* 0x004e220000301000 */
[----:B------:R-:W0:-:S14]  /*0580*/  DSETP.GEU.AND P0, PT, |R2|, c[0x2][0x0], PT ;  /* 0x008000000200762a */ /* 0x000e1c0003f0e200 */
[----:B0-----:R-:W-:-:S05]  /*0590*/  @!P0 FMUL R0, R0, 1.175494350822287508e-38 ;  /* 0x0080000000008820 */ /* 0x001fca0000400000 */
[----:B------:R-:W-:-:S04]  /*05a0*/  F2FP.BF16.PACK_AB R0, RZ, R0 ;  /* 0x00000000ff00723e */ /* 0x000fc800000010ff */
[----:B------:R-:W-:Y:S01]  /*05b0*/  PRMT R18, R0, 0x7610, R18 ;  /* 0x0000761000127816 */ /* 0x000fe20000000012 */
[----:B------:R-:W-:Y:S05]  /*05c0*/  BRA `(.L_x_11838) ;  /* 0x00000b9000007947 */ /* 0x000fea0003800000 */
.L_x_11833:
        /* <DEDUP_REMOVED lines=14> */
.L_x_11847:
[----:B------:R-:W2:Y:S02]  /*06b0*/  LDG.E.64 R2, [R2.64] ;  /* 0x0000002402027981 */ /* 0x000ea4000c1e1b00 */
[----:B--2---:R-:W0:Y:S01]  /*06c0*/  F2F.F32.F64 R0, R2 ;  /* 0x0000000200007310 */ /* 0x004e220000301000 */
[----:B------:R-:W0:-:S14]  /*06d0*/  DSETP.GEU.AND P0, PT, |R2|, c[0x2][0x0], PT ;  /* 0x008000000200762a */ /* 0x000e1c0003f0e200 */
[----:B0-----:R-:W-:-:S05]  /*06e0*/  @!P0 FMUL R0, R0, 1.175494350822287508e-38 ;  /* 0x0080000000008820 */ /* 0x001fca0000400000 */
[----:B------:R-:W-:-:S04]  /*06f0*/  F2FP.BF16.PACK_AB R0, RZ, R0 ;  /* 0x00000000ff00723e */ /* 0x000fc800000010ff */
[----:B------:R-:W-:Y:S01]  /*0700*/  PRMT R18, R0, 0x7610, R18 ;  /* 0x0000761000127816 */ /* 0x000fe20000000012 */
[----:B------:R-:W-:Y:S05]  /*0710*/  BRA `(.L_x_11838) ;  /* 0x00000a4000007947 */ /* 0x000fea0003800000 */
.L_x_11846:
        /* <DEDUP_REMOVED lines=28> */
.L_x_11849:
        /* <DEDUP_REMOVED lines=16> */
.L_x_11848:
[----:B------:R0:W5:Y:S01]  /*09e0*/  LDG.E.U16 R18, [R2.64] ;  /* 0x0000002402127981 */ /* 0x000162000c1e1500 */
[----:B------:R-:W-:Y:S05]  /*09f0*/  BRA `(.L_x_11838) ;  /* 0x0000076000007947 */ /* 0x000fea0003800000 */
.L_x_11845:
        /* <DEDUP_REMOVED lines=12> */
.L_x_11852:
        /* <DEDUP_REMOVED lines=21> */
.L_x_11856:
[----:B------:R-:W-:Y:S05]  /*0c10*/  BSYNC B1 ;  /* 0x0000000000017941 */ /* 0x000fea0003800000 */
.L_x_11855:
[----:B------:R-:W-:Y:S01]  /*0c20*/  LEA R3, R0, 0x3b800000, 0x17 ;  /* 0x3b80000000037811 */ /* 0x000fe200078eb8ff */
[----:B------:R-:W-:-:S05]  /*0c30*/  IMAD.SHL.U32 R0, R2, 0x100000, RZ ;  /* 0x0010000002007824 */ /* 0x000fca00078e00ff */
[----:B------:R-:W-:Y:S02]  /*0c40*/  LOP3.LUT R0, R3, R0, R4, 0xfe, !PT ;  /* 0x0000000003007212 */ /* 0x000fe400078efe04 */
.L_x_11854:
[----:B------:R-:W-:Y:S05]  /*0c50*/  BSYNC B0 ;  /* 0x0000000000007941 */ /* 0x000fea0003800000 */
.L_x_11853:
[----:B------:R-:W-:-:S04]  /*0c60*/  F2FP.BF16.PACK_AB R0, RZ, R0 ;  /* 0x00000000ff00723e */ /* 0x000fc800000010ff */
[----:B------:R-:W-:Y:S01]  /*0c70*/  PRMT R18, R0, 0x7610, R18 ;  /* 0x0000761000127816 */ /* 0x000fe20000000012 */
[----:B------:R-:W-:Y:S05]  /*0c80*/  BRA `(.L_x_11838) ;  /* 0x000004d000007947 */ /* 0x000fea0003800000 */
.L_x_11851:
        /* <DEDUP_REMOVED lines=21> */
.L_x_11860:
[----:B------:R-:W-:Y:S05]  /*0de0*/  BSYNC B1 ;  /* 0x0000000000017941 */ /* 0x000fea0003800000 */
.L_x_11859:
[----:B------:R-:W-:Y:S01]  /*0df0*/  LEA R3, R0, 0x37800000, 0x17 ;  /* 0x3780000000037811 */ /* 0x000fe200078eb8ff */
[----:B------:R-:W-:-:S05]  /*0e00*/  IMAD.SHL.U32 R0, R2, 0x200000, RZ ;  /* 0x0020000002007824 */ /* 0x000fca00078e00ff */
[----:B------:R-:W-:Y:S02]  /*0e10*/  LOP3.LUT R0, R3, R0, R4, 0xfe, !PT ;  /* 0x0000000003007212 */ /* 0x000fe400078efe04 */
.L_x_11858:
[----:B------:R-:W-:Y:S05]  /*0e20*/  BSYNC B0 ;  /* 0x0000000000007941 */ /* 0x000fea0003800000 */
.L_x_11857:
[----:B------:R-:W-:-:S04]  /*0e30*/  F2FP.BF16.PACK_AB R0, RZ, R0 ;  /* 0x00000000ff00723e */ /* 0x000fc800000010ff */
[----:B------:R-:W-:Y:S01]  /*0e40*/  PRMT R18, R0, 0x7610, R18 ;  /* 0x0000761000127816 */ /* 0x000fe20000000012 */
[----:B------:R-:W-:Y:S05]  /*0e50*/  BRA `(.L_x_11838) ;  /* 0x0000030000007947 */ /* 0x000fea0003800000 */
.L_x_11850:
        /* <DEDUP_REMOVED lines=14> */
.L_x_11864:
[----:B------:R-:W-:Y:S05]  /*0f40*/  BSYNC B0 ;  /* 0x0000000000007941 */ /* 0x000fea0003800000 */
.L_x_11863:
[----:B------:R-:W-:-:S04]  /*0f50*/  F2FP.BF16.PACK_AB R0, RZ, R0 ;  /* 0x00000000ff00723e */ /* 0x000fc800000010ff */
[----:B------:R-:W-:Y:S01]  /*0f60*/  PRMT R18, R0, 0x7610, R18 ;  /* 0x0000761000127816 */ /* 0x000fe20000000012 */
[----:B------:R-:W-:Y:S05]  /*0f70*/  BRA `(.L_x_11838) ;  /* 0x000001e000007947 */ /* 0x000fea0003800000 */
.L_x_11837:
        /* <DEDUP_REMOVED lines=21> */
.L_x_11862:
[----:B------:R-:W2:Y:S02]  /*10d0*/  LDG.E.64 R2, [R2.64] ;  /* 0x0000002402027981 */ /* 0x000ea4000c1e1b00 */
[----:B--2---:R-:W0:Y:S02]  /*10e0*/  I2F.U64 R0, R2 ;  /* 0x0000000200007312 */ /* 0x004e240000301000 */
[----:B0-----:R-:W-:-:S04]  /*10f0*/  F2FP.BF16.PACK_AB R0, RZ, R0 ;  /* 0x00000000ff00723e */ /* 0x001fc800000010ff */
[----:B------:R-:W-:Y:S01]  /*1100*/  PRMT R18, R0, 0x7610, R18 ;  /* 0x0000761000127816 */ /* 0x000fe20000000012 */
[----:B------:R-:W-:Y:S05]  /*1110*/  BRA `(.L_x_11838) ;  /* 0x0000004000007947 */ /* 0x000fea0003800000 */
.L_x_11861:
[----:B------:R-:W2:Y:S02]  /*1120*/  LDG.E R2, [R2.64] ;  /* 0x0000002402027981 */ /* 0x000ea4000c1e1900 */
[----:B--2---:R-:W0:Y:S02]  /*1130*/  I2F.U32 R0, R2 ;  /* 0x0000000200007306 */ /* 0x004e240000201000 */
[----:B0-----:R-:W-:-:S04]  /*1140*/  F2FP.BF16.PACK_AB R0, RZ, R0 ;  /* 0x00000000ff00723e */ /* 0x001fc800000010ff */
[----:B------:R-:W-:Y:S02]  /*1150*/  PRMT R18, R0, 0x7610, R18 ;  /* 0x0000761000127816 */ /* 0x000fe40000000012 */
.L_x_11838:
[----:B------:R-:W1:Y:S02]  /*1160*/  S2R R24, SR_TID.X ;  /* 0x0000000000187919 */ /* 0x000e640000002100 */
[----:B-1----:R-:W-:-:S03]  /*1170*/  IADD3 R24, R24, 0x80, RZ ;  /* 0x0000008018187810 */ /* 0x002fc60007ffe0ff */
.L_x_11832:
[----:B-1----:R-:W-:Y:S05]  /*1180*/  BSYNC B6 ;  /* 0x0000000000067941 */ /* 0x002fea0003800000 */
.L_x_11831:
        /* <DEDUP_REMOVED lines=24> */
.L_x_11870:
[----:B------:R-:W2:Y:S02]  /*1310*/  LDG.E.U8 R2, [R2.64] ;  /* 0x0000002402027981 */ /* 0x000ea4000c1e1100 */
[----:B--2---:R-:W0:Y:S02]  /*1320*/  I2F.U16 R0, R2 ;  /* 0x0000000200007306 */ /* 0x004e240000101000 */
[----:B0-----:R-:W-:-:S04]  /*1330*/  F2FP.BF16.PACK_AB R0, RZ, R0 ;  /* 0x00000000ff00723e */ /* 0x001fc800000010ff */
[----:B------:R-:W-:Y:S01]  /*1340*/  PRMT R22, R0, 0x7610, R22 ;  /* 0x0000761000167816 */ /* 0x000fe20000000016 */
[----:B------:R-:W-:Y:S05]  /*1350*/  BRA `(.L_x_11872) ;  /* 0x00000f0000007947 */ /* 0x000fea0003800000 */
.L_x_11869:
        /* <DEDUP_REMOVED lines=11> */
.L_x_11874:
[----:B------:R-:W2:Y:S02]  /*1410*/  LDG.E R2, [R2.64] ;  /* 0x0000002402027981 */ /* 0x000ea4000c1e1900 */
[----:B--2---:R-:W0:Y:S02]  /*1420*/  I2F R0, R2 ;  /* 0x0000000200007306 */ /* 0x004e240000201400 */
[----:B0-----:R-:W-:-:S04]  /*1430*/  F2FP.BF16.PACK_AB R0, RZ, R0 ;  /* 0x00000000ff00723e */ /* 0x001fc800000010ff */
[----:B------:R-:W-:Y:S01]  /*1440*/  PRMT R22, R0, 0x7610, R22 ;  /* 0x0000761000167816 */ /* 0x000fe20000000016 */
[----:B------:R-:W-:Y:S05]  /*1450*/  BRA `(.L_x_11872) ;  /* 0x00000e0000007947 */ /* 0x000fea0003800000 */
.L_x_11873:
[----:B------:R-:W2:Y:S02]  /*1460*/  LDG.E.U16 R2, [R2.64] ;  /* 0x0000002402027981 */ /* 0x000ea4000c1e1500 */
[----:B--2---:R-:W0:Y:S02]  /*1470*/  I2F.S16 R0, R2 ;  /* 0x0000000200007306 */ /* 0x004e240000101400 */
[----:B0-----:R-:W-:-:S04]  /*1480*/  F2FP.BF16.PACK_AB R0, RZ, R0 ;  /* 0x00000000ff00723e */ /* 0x001fc800000010ff */
[----:B------:R-:W-:Y:S01]  /*1490*/  PRMT R22, R0, 0x7610, R22 ;  /* 0x0000761000167816 */ /* 0x000fe20000000016 */
[----:B------:R-:W-:Y:S05]  /*14a0*/  BRA `(.L_x_11872) ;  /* 0x00000db000007947 */ /* 0x000fea0003800000 */
.L_x_11868:
        /* <DEDUP_REMOVED lines=9> */
.L_x_11876:
[----:B------:R-:W2:Y:S02]  /*1540*/  LDG.E.U16 R0, [R2.64] ;  /* 0x0000002402007981 */ /* 0x000ea4000c1e1500 */
[----:B--2---:R-:W-:-:S05]  /*1550*/  HADD2.F32 R0, -RZ, R0.H0_H0 ;  /* 0x20000000ff007230 */ /* 0x004fca0000004100 */
[----:B------:R-:W-:-:S04]  /*1560*/  F2FP.BF16.PACK_AB R0, RZ, R0 ;  /* 0x00000000ff00723e */ /* 0x000fc800000010ff */
[----:B------:R-:W-:Y:S01]  /*1570*/  PRMT R22, R0, 0x7610, R22 ;  /* 0x0000761000167816 */ /* 0x000fe20000000016 */
[----:B------:R-:W-:Y:S05]  /*1580*/  BRA `(.L_x_11872) ;  /* 0x00000cd000007947 */ /* 0x000fea0003800000 */
.L_x_11875:
        /* <DEDUP_REMOVED lines=9> */
.L_x_11878:
[----:B------:R-:W2:Y:S02]  /*1620*/  LDG.E.U16 R2, [R2.64] ;  /* 0x0000002402027981 */ /* 0x000ea4000c1e1500 */
[----:B--2---:R-:W-:-:S05]  /*1630*/  HADD2.F32 R0, -RZ, R2.H0_H0 ;  /* 0x20000002ff007230 */ /* 0x004fca0000004100 */
[----:B------:R-:W-:-:S04]  /*1640*/  F2FP.BF16.PACK_AB R0, RZ, R0 ;  /* 0x00000000ff00723e */ /* 0x000fc800000010ff */
[----:B------:R-:W-:Y:S01]  /*1650*/  PRMT R22, R0, 0x7610, R22 ;  /* 0x0000761000167816 */ /* 0x000fe20000000016 */
[----:B------:R-:W-:Y:S05]  /*1660*/  BRA `(.L_x_11872) ;  /* 0x00000bf000007947 */ /* 0x000fea0003800000 */
.L_x_11877:
[----:B------:R-:W2:Y:S02]  /*1670*/  LDG.E.64 R2, [R2.64] ;  /* 0x0000002402027981 */ /* 0x000ea4000c1e1b00 */
[----:B--2---:R-:W0:Y:S01]  /*1680*/  F2F.F32.F64 R0, R2 ;  /* 0x0000000200007310 */ /* 0x004e220000301000 */
[----:B------:R-:W0:-:S14]  /*1690*/  DSETP.GEU.AND P0, PT, |R2|, c[0x2][0x0], PT ;  /* 0x008000000200762a */ /* 0x000e1c0003f0e200 */
[----:B0-----:R-:W-:-:S05]  /*16a0*/  @!P0 FMUL R0, R0, 1.175494350822287508e-38 ;  /* 0x0080000000008820 */ /* 0x001fca0000400000 */
[----:B------:R-:W-:-:S04]  /*16b0*/  F2FP.BF16.PACK_AB R0, RZ, R0 ;  /* 0x00000000ff00723e */ /* 0x000fc800000010ff */
[----:B------:R-:W-:Y:S01]  /*16c0*/  PRMT R22, R0, 0x7610, R22 ;  /* 0x0000761000167816 */ /* 0x000fe20000000016 */
[----:B------:R-:W-:Y:S05]  /*16d0*/  BRA `(.L_x_11872) ;  /* 0x00000b8000007947 */ /* 0x000fea0003800000 */
.L_x_11867:
        /* <DEDUP_REMOVED lines=14> */
.L_x_11881:
[----:B------:R-:W2:Y:S02]  /*17c0*/  LDG.E.64 R2, [R2.64] ;  /* 0x0000002402027981 */ /* 0x000ea4000c1e1b00 */
[----:B--2---:R-:W0:Y:S01]  /*17d0*/  F2F.F32.F64 R0, R2 ;  /* 0x0000000200007310 */ /* 0x004e220000301000 */
[----:B------:R-:W0:-:S14]  /*17e0*/  DSETP.GEU.AND P0, PT, |R2|, c[0x2][0x0], PT ;  /* 0x008000000200762a */ /* 0x000e1c0003f0e200 */
[----:B0-----:R-:W-:-:S05]  /*17f0*/  @!P0 FMUL R0, R0, 1.175494350822287508e-38 ;  /* 0x0080000000008820 */ /* 0x001fca0000400000 */
[----:B------:R-:W-:-:S04]  /*1800*/  F2FP.BF16.PACK_AB R0, RZ, R0 ;  /* 0x00000000ff00723e */ /* 0x000fc800000010ff */
[----:B------:R-:W-:Y:S01]  /*1810*/  PRMT R22, R0, 0x7610, R22 ;  /* 0x0000761000167816 */ /* 0x000fe20000000016 */
[----:B------:R-:W-:Y:S05]  /*1820*/  BRA `(.L_x_11872) ;  /* 0x00000a3000007947 */ /* 0x000fea0003800000 */
.L_x_11880:
        /* <DEDUP_REMOVED lines=28> */
.L_x_11883:
        /* <DEDUP_REMOVED lines=15> */
.L_x_11882:
[----:B------:R0:W5:Y:S01]  /*1ae0*/  LDG.E.U16 R22, [R2.64] ;  /* 0x0000002402167981 */ /* 0x000162000c1e1500 */
[----:B------:R-:W-:Y:S05]  /*1af0*/  BRA `(.L_x_11872) ;  /* 0x0000076000007947 */ /* 0x000fea0003800000 */
.L_x_11879:
        /* <DEDUP_REMOVED lines=12> */
.L_x_11886:
        /* <DEDUP_REMOVED lines=21> */
.L_x_11890:
[----:B------:R-:W-:Y:S05]  /*1d10*/  BSYNC B1 ;  /* 0x0000000000017941 */ /* 0x000fea0003800000 */
.L_x_11889:
[----:B------:R-:W-:Y:S01]  /*1d20*/  LEA R3, R0, 0x3b800000, 0x17 ;  /* 0x3b80000000037811 */ /* 0x000fe200078eb8ff */
[----:B------:R-:W-:-:S05]  /*1d30*/  IMAD.SHL.U32 R0, R2, 0x100000, RZ ;  /* 0x0010000002007824 */ /* 0x000fca00078e00ff */
[----:B------:R-:W-:Y:S02]  /*1d40*/  LOP3.LUT R0, R3, R0, R4, 0xfe, !PT ;  /* 0x0000000003007212 */ /* 0x000fe400078efe04 */
.L_x_11888:
[----:B------:R-:W-:Y:S05]  /*1d50*/  BSYNC B0 ;  /* 0x0000000000007941 */ /* 0x000fea0003800000 */
.L_x_11887:
[----:B------:R-:W-:-:S04]  /*1d60*/  F2FP.BF16.PACK_AB R0, RZ, R0 ;  /* 0x00000000ff00723e */ /* 0x000fc800000010ff */
[----:B------:R-:W-:Y:S01]  /*1d70*/  PRMT R22, R0, 0x7610, R22 ;  /* 0x0000761000167816 */ /* 0x000fe20000000016 */
[----:B------:R-:W-:Y:S05]  /*1d80*/  BRA `(.L_x_11872) ;  /* 0x000004d000007947 */ /* 0x000fea0003800000 */
.L_x_11885:
        /* <DEDUP_REMOVED lines=21> */
.L_x_11894:
[----:B------:R-:W-:Y:S05]  /*1ee0*/  BSYNC B1 ;  /* 0x0000000000017941 */ /* 0x000fea0003800000 */
.L_x_11893:
[----:B------:R-:W-:Y:S01]  /*1ef0*/  LEA R3, R0, 0x37800000, 0x17 ;  /* 0x3780000000037811 */ /* 0x000fe200078eb8ff */
[----:B------:R-:W-:-:S05]  /*1f00*/  IMAD.SHL.U32 R0, R2, 0x200000, RZ ;  /* 0x0020000002007824 */ /* 0x000fca00078e00ff */
[----:B------:R-:W-:Y:S02]  /*1f10*/  LOP3.LUT R0, R3, R0, R4, 0xfe, !PT ;  /* 0x0000000003007212 */ /* 0x000fe400078efe04 */
.L_x_11892:
[----:B------:R-:W-:Y:S05]  /*1f20*/  BSYNC B0 ;  /* 0x0000000000007941 */ /* 0x000fea0003800000 */
.L_x_11891:
[----:B------:R-:W-:-:S04]  /*1f30*/  F2FP.BF16.PACK_AB R0, RZ, R0 ;  /* 0x00000000ff00723e */ /* 0x000fc800000010ff */
[----:B------:R-:W-:Y:S01]  /*1f40*/  PRMT R22, R0, 0x7610, R22 ;  /* 0x0000761000167816 */ /* 0x000fe20000000016 */
[----:B------:R-:W-:Y:S05]  /*1f50*/  BRA `(.L_x_11872) ;  /* 0x0000030000007947 */ /* 0x000fea0003800000 */
.L_x_11884:
        /* <DEDUP_REMOVED lines=14> */
.L_x_11898:
[----:B------:R-:W-:Y:S05]  /*2040*/  BSYNC B0 ;  /* 0x0000000000007941 */ /* 0x000fea0003800000 */
.L_x_11897:
[----:B------:R-:W-:-:S04]  /*2050*/  F2FP.BF16.PACK_AB R0, RZ, R0 ;  /* 0x00000000ff00723e */ /* 0x000fc800000010ff */
[----:B------:R-:W-:Y:S01]  /*2060*/  PRMT R22, R0, 0x7610, R22 ;  /* 0x0000761000167816 */ /* 0x000fe20000000016 */
[----:B------:R-:W-:Y:S05]  /*2070*/  BRA `(.L_x_11872) ;  /* 0x000001e000007947 */ /* 0x000fea0003800000 */
.L_x_11871:
        /* <DEDUP_REMOVED lines=21> */
.L_x_11896:
[----:B------:R-:W2:Y:S02]  /*21d0*/  LDG.E.64 R2, [R2.64] ;  /* 0x0000002402027981 */ /* 0x000ea4000c1e1b00 */
[----:B--2---:R-:W0:Y:S02]  /*21e0*/  I2F.U64 R0, R2 ;  /* 0x0000000200007312 */ /* 0x004e240000301000 */
[----:B0-----:R-:W-:-:S04]  /*21f0*/  F2FP.BF16.PACK_AB R0, RZ, R0 ;  /* 0x00000000ff00723e */ /* 0x001fc800000010ff */
[----:B------:R-:W-:Y:S01]  /*2200*/  PRMT R22, R0, 0x7610, R22 ;  /* 0x0000761000167816 */ /* 0x000fe20000000016 */
[----:B------:R-:W-:Y:S05]  /*2210*/  BRA `(.L_x_11872) ;  /* 0x0000004000007947 */ /* 0x000fea0003800000 */
.L_x_11895:
[----:B------:R-:W2:Y:S02]  /*2220*/  LDG.E R2, [R2.64] ;  /* 0x0000002402027981 */ /* 0x000ea4000c1e1900 */
[----:B--2---:R-:W0:Y:S02]  /*2230*/  I2F.U32 R0, R2 ;  /* 0x0000000200007306 */ /* 0x004e240000201000 */
[----:B0-----:R-:W-:-:S04]  /*2240*/  F2FP.BF16.PACK_AB R0, RZ, R0 ;  /* 0x00000000ff00723e */ /* 0x001fc800000010ff */
[----:B------:R-:W-:Y:S02]  /*2250*/  PRMT R22, R0, 0x7610, R22 ;  /* 0x0000761000167816 */ /* 0x000fe40000000016 */
.L_x_11872:
[----:B------:R-:W-:-:S05]  /*2260*/  IADD3 R24, R24, 0x80, RZ ;  /* 0x0000008018187810 */ /* 0x000fca0007ffe0ff */
.L_x_11866:
[----:B------:R-:W-:Y:S05]  /*2270*/  BSYNC B6 ;  /* 0x0000000000067941 */ /* 0x000fea0003800000 */
.L_x_11865:
        /* <DEDUP_REMOVED lines=26> */
.L_x_11904:
[----:B------:R-:W2:Y:S02]  /*2420*/  LDG.E.U8 R2, [R2.64] ;  /* 0x0000002402027981 */ /* 0x000ea4000c1e1100 */
[----:B--2---:R-:W0:Y:S02]  /*2430*/  I2F.U16 R0, R2 ;  /* 0x0000000200007306 */ /* 0x004e240000101000 */
[----:B0-----:R-:W-:-:S04]  /*2440*/  F2FP.BF16.PACK_AB R0, RZ, R0 ;  /* 0x00000000ff00723e */ /* 0x001fc800000010ff */
[----:B------:R-:W-:Y:S01]  /*2450*/  PRMT R25, R0, 0x7610, R25 ;  /* 0x0000761000197816 */ /* 0x000fe20000000019 */
[----:B------:R-:W-:Y:S05]  /*2460*/  BRA `(.L_x_11906) ;  /* 0x00000f0000007947 */ /* 0x000fea0003800000 */
.L_x_11903:
        /* <DEDUP_REMOVED lines=11> */
.L_x_11908:
[----:B------:R-:W2:Y:S02]  /*2520*/  LDG.E R2, [R2.64] ;  /* 0x0000002402027981 */ /* 0x000ea4000c1e1900 */
[----:B--2---:R-:W0:Y:S02]  /*2530*/  I2F R0, R2 ;  /* 0x0000000200007306 */ /* 0x004e240000201400 */
[----:B0-----:R-:W-:-:S04]  /*2540*/  F2FP.BF16.PACK_AB R0, RZ, R0 ;  /* 0x00000000ff00723e */ /* 0x001fc800000010ff */
[----:B------:R-:W-:Y:S01]  /*2550*/  PRMT R25, R0, 0x7610, R25 ;  /* 0x0000761000197816 */ /* 0x000fe20000000019 */
[----:B------:R-:W-:Y:S05]  /*2560*/  BRA `(.L_x_11906) ;  /* 0x00000e0000007947 */ /* 0x000fea0003800000 */
.L_x_11907:
[----:B------:R-:W2:Y:S02]  /*2570*/  LDG.E.U16 R2, [R2.64] ;  /* 0x0000002402027981 */ /* 0x000ea4000c1e1500 */
[----:B--2---:R-:W0:Y:S02]  /*2580*/  I2F.S16 R0, R2 ;  /* 0x0000000200007306 */ /* 0x004e240000101400 */
[----:B0-----:R-:W-:-:S04]  /*2590*/  F2FP.BF16.PACK_AB R0, RZ, R0 ;  /* 0x00000000ff00723e */ /* 0x001fc800000010ff */
[----:B------:R-:W-:Y:S01]  /*25a0*/  PRMT R25, R0, 0x7610, R25 ;  /* 0x0000761000197816 */ /* 0x000fe20000000019 */
[----:B------:R-:W-:Y:S05]  /*25b0*/  BRA `(.L_x_11906) ;  /* 0x00000db000007947 */ /* 0x000fea0003800000 */
.L_x_11902:
        /* <DEDUP_REMOVED lines=9> */
.L_x_11910:
[----:B------:R-:W2:Y:S02]  /*2650*/  LDG.E.U16 R0, [R2.64] ;  /* 0x0000002402007981 */ /* 0x000ea4000c1e1500 */
[----:B--2---:R-:W-:-:S05]  /*2660*/  HADD2.F32 R0, -RZ, R0.H0_H0 ;  /* 0x20000000ff007230 */ /* 0x004fca0000004100 */
[----:B------:R-:W-:-:S04]  /*2670*/  F2FP.BF16.PACK_AB R0, RZ, R0 ;  /* 0x00000000ff00723e */ /* 0x000fc800000010ff */
[----:B------:R-:W-:Y:S01]  /*2680*/  PRMT R25, R0, 0x7610, R25 ;  /* 0x0000761000197816 */ /* 0x000fe20000000019 */
[----:B------:R-:W-:Y:S05]  /*2690*/  BRA `(.L_x_11906) ;  /* 0x00000cd000007947 */ /* 0x000fea0003800000 */
.L_x_11909:
        /* <DEDUP_REMOVED lines=9> */
.L_x_11912:
[----:B------:R-:W2:Y:S02]  /*2730*/  LDG.E.U16 R2, [R2.64] ;  /* 0x0000002402027981 */ /* 0x000ea4000c1e1500 */
[----:B--2---:R-:W-:-:S05]  /*2740*/  HADD2.F32 R0, -RZ, R2.H0_H0 ;  /* 0x20000002ff007230 */ /* 0x004fca0000004100 */
[----:B------:R-:W-:-:S04]  /*2750*/  F2FP.BF16.PACK_AB R0, RZ, R0 ;  /* 0x00000000ff00723e */ /* 0x000fc800000010ff */
[----:B------:R-:W-:Y:S01]  /*2760*/  PRMT R25, R0, 0x7610, R25 ;  /* 0x0000761000197816 */ /* 0x000fe20000000019 */
[----:B------:R-:W-:Y:S05]  /*2770*/  BRA `(.L_x_11906) ;  /* 0x00000bf000007947 */ /* 0x000fea0003800000 */
.L_x_11911:
[----:B------:R-:W2:Y:S02]  /*2780*/  LDG.E.64 R2, [R2.64] ;  /* 0x0000002402027981 */ /* 0x000ea4000c1e1b00 */
[----:B--2---:R-:W0:Y:S01]  /*2790*/  F2F.F32.F64 R0, R2 ;  /* 0x0000000200007310 */ /* 0x004e220000301000 */
[----:B------:R-:W0:-:S14]  /*27a0*/  DSETP.GEU.AND P0, PT, |R2|, c[0x2][0x0], PT ;  /* 0x008000000200762a */ /* 0x000e1c0003f0e200 */
[----:B0-----:R-:W-:-:S05]  /*27b0*/  @!P0 FMUL R0, R0, 1.175494350822287508e-38 ;  /* 0x0080000000008820 */ /* 0x001fca0000400000 */
[----:B------:R-:W-:-:S04]  /*27c0*/  F2FP.BF16.PACK_AB R0, RZ, R0 ;  /* 0x00000000ff00723e */ /* 0x000fc800000010ff */
[----:B------:R-:W-:Y:S01]  /*27d0*/  PRMT R25, R0, 0x7610, R25 ;  /* 0x0000761000197816 */ /* 0x000fe20000000019 */
[----:B------:R-:W-:Y:S05]  /*27e0*/  BRA `(.L_x_11906) ;  /* 0x00000b8000007947 */ /* 0x000fea0003800000 */
.L_x_11901:
        /* <DEDUP_REMOVED lines=14> */
.L_x_11915:
[----:B------:R-:W2:Y:S02]  /*28d0*/  LDG.E.64 R2, [R2.64] ;  /* 0x0000002402027981 */ /* 0x000ea4000c1e1b00 */
[----:B--2---:R-:W0:Y:S01]  /*28e0*/  F2F.F32.F64 R0, R2 ;  /* 0x0000000200007310 */ /* 0x004e220000301000 */
[----:B------:R-:W0:-:S14]  /*28f0*/  DSETP.GEU.AND P0, PT, |R2|, c[0x2][0x0], PT ;  /* 0x008000000200762a */ /* 0x000e1c0003f0e200 */
[----:B0-----:R-:W-:-:S05]  /*2900*/  @!P0 FMUL R0, R0, 1.175494350822287508e-38 ;  /* 0x0080000000008820 */ /* 0x001fca0000400000 */
[----:B------:R-:W-:-:S04]  /*2910*/  F2FP.BF16.PACK_AB R0, RZ, R0 ;  /* 0x00000000ff00723e */ /* 0x000fc800000010ff */
[----:B------:R-:W-:Y:S01]  /*2920*/  PRMT R25, R0, 0x7610, R25 ;  /* 0x0000761000197816 */ /* 0x000fe20000000019 */
[----:B------:R-:W-:Y:S05]  /*2930*/  BRA `(.L_x_11906) ;  /* 0x00000a3000007947 */ /* 0x000fea0003800000 */
.L_x_11914:
        /* <DEDUP_REMOVED lines=28> */
.L_x_11917:
        /* <DEDUP_REMOVED lines=15> */
.L_x_11916:
[----:B------:R0:W5:Y:S01]  /*2bf0*/  LDG.E.U16 R25, [R2.64] ;  /* 0x0000002402197981 */ /* 0x000162000c1e1500 */
[----:B------:R-:W-:Y:S05]  /*2c00*/  BRA `(.L_x_11906) ;  /* 0x0000076000007947 */ /* 0x000fea0003800000 */
.L_x_11913:
        /* <DEDUP_REMOVED lines=12> */
.L_x_11920:
        /* <DEDUP_REMOVED lines=21> */
.L_x_11924:
[----:B------:R-:W-:Y:S05]  /*2e20*/  BSYNC B1 ;  /* 0x0000000000017941 */ /* 0x000fea0003800000 */
.L_x_11923:
[----:B------:R-:W-:Y:S01]  /*2e30*/  LEA R3, R0, 0x3b800000, 0x17 ;  /* 0x3b80000000037811 */ /* 0x000fe200078eb8ff */
[----:B------:R-:W-:-:S05]  /*2e40*/  IMAD.SHL.U32 R0, R2, 0x100000, RZ ;  /* 0x0010000002007824 */ /* 0x000fca00078e00ff */
[----:B------:R-:W-:Y:S02]  /*2e50*/  LOP3.LUT R0, R3, R0, R4, 0xfe, !PT ;  /* 0x0000000003007212 */ /* 0x000fe400078efe04 */
.L_x_11922:
[----:B------:R-:W-:Y:S05]  /*2e60*/  BSYNC B0 ;  /* 0x0000000000007941 */ /* 0x000fea0003800000 */
.L_x_11921:
[----:B------:R-:W-:-:S04]  /*2e70*/  F2FP.BF16.PACK_AB R0, RZ, R0 ;  /* 0x00000000ff00723e */ /* 0x000fc800000010ff */
[----:B------:R-:W-:Y:S01]  /*2e80*/  PRMT R25, R0, 0x7610, R25 ;  /* 0x0000761000197816 */ /* 0x000fe20000000019 */
[----:B------:R-:W-:Y:S05]  /*2e90*/  BRA `(.L_x_11906) ;  /* 0x000004d000007947 */ /* 0x000fea0003800000 */
.L_x_11919:
        /* <DEDUP_REMOVED lines=21> */
.L_x_11928:
[----:B------:R-:W-:Y:S05]  /*2ff0*/  BSYNC B1 ;  /* 0x0000000000017941 */ /* 0x000fea0003800000 */
.L_x_11927:
[----:B------:R-:W-:Y:S01]  /*3000*/  LEA R3, R0, 0x37800000, 0x17 ;  /* 0x3780000000037811 */ /* 0x000fe200078eb8ff */
[----:B------:R-:W-:-:S05]  /*3010*/  IMAD.SHL.U32 R0, R2, 0x200000, RZ ;  /* 0x0020000002007824 */ /* 0x000fca00078e00ff */
[----:B------:R-:W-:Y:S02]  /*3020*/  LOP3.LUT R0, R3, R0, R4, 0xfe, !PT ;  /* 0x0000000003007212 */ /* 0x000fe400078efe04 */
.L_x_11926:
[----:B------:R-:W-:Y:S05]  /*3030*/  BSYNC B0 ;  /* 0x0000000000007941 */ /* 0x000fea0003800000 */
.L_x_11925:
[----:B------:R-:W-:-:S04]  /*3040*/  F2FP.BF16.PACK_AB R0, RZ, R0 ;  /* 0x00000000ff00723e */ /* 0x000fc800000010ff */
[----:B------:R-:W-:Y:S01]  /*3050*/  PRMT R25, R0, 0x7610, R25 ;  /* 0x0000761000197816 */ /* 0x000fe20000000019 */
[----:B------:R-:W-:Y:S05]  /*3060*/  BRA `(.L_x_11906) ;  /* 0x0000030000007947 */ /* 0x000fea0003800000 */
.L_x_11918:
        /* <DEDUP_REMOVED lines=14> */
.L_x_11932:
[----:B------:R-:W-:Y:S05]  /*3150*/  BSYNC B0 ;  /* 0x0000000000007941 */ /* 0x000fea0003800000 */
.L_x_11931:
[----:B------:R-:W-:-:S04]  /*3160*/  F2FP.BF16.PACK_AB R0, RZ, R0 ;  /* 0x00000000ff00723e */ /* 0x000fc800000010ff */
[----:B------:R-:W-:Y:S01]  /*3170*/  PRMT R25, R0, 0x7610, R25 ;  /* 0x0000761000197816 */ /* 0x000fe20000000019 */
[----:B------:R-:W-:Y:S05]  /*3180*/  BRA `(.L_x_11906) ;  /* 0x000001e000007947 */ /* 0x000fea0003800000 */
.L_x_11905:
        /* <DEDUP_REMOVED lines=21> */
.L_x_11930:
[----:B------:R-:W2:Y:S02]  /*32e0*/  LDG.E.64 R2, [R2.64] ;  /* 0x0000002402027981 */ /* 0x000ea4000c1e1b00 */
[----:B--2---:R-:W0:Y:S02]  /*32f0*/  I2F.U64 R0, R2 ;  /* 0x0000000200007312 */ /* 0x004e240000301000 */
[----:B0-----:R-:W-:-:S04]  /*3300*/  F2FP.BF16.PACK_AB R0, RZ, R0 ;  /* 0x00000000ff00723e */ /* 0x001fc800000010ff */
[----:B------:R-:W-:Y:S01]  /*3310*/  PRMT R25, R0, 0x7610, R25 ;  /* 0x0000761000197816 */ /* 0x000fe20000000019 */
[----:B------:R-:W-:Y:S05]  /*3320*/  BRA `(.L_x_11906) ;  /* 0x0000004000007947 */ /* 0x000fea0003800000 */
.L_x_11929:
[----:B------:R-:W2:Y:S02]  /*3330*/  LDG.E R2, [R2.64] ;  /* 0x0000002402027981 */ /* 0x000ea4000c1e1900 */
[----:B--2---:R-:W0:Y:S02]  /*3340*/  I2F.U32 R0, R2 ;  /* 0x0000000200007306 */ /* 0x004e240000201000 */
[----:B0-----:R-:W-:-:S04]  /*3350*/  F2FP.BF16.PACK_AB R0, RZ, R0 ;  /* 0x00000000ff00723e */ /* 0x001fc800000010ff */
[----:B------:R-:W-:Y:S02]  /*3360*/  PRMT R25, R0, 0x7610, R25 ;  /* 0x0000761000197816 */ /* 0x000fe40000000019 */
.L_x_11906:
[----:B------:R-:W-:-:S05]  /*3370*/  IADD3 R24, R24, 0x80, RZ ;  /* 0x0000008018187810 */ /* 0x000fca0007ffe0ff */
.L_x_11900:
[----:B------:R-:W-:Y:S05]  /*3380*/  BSYNC B6 ;  /* 0x0000000000067941 */ /* 0x000fea0003800000 */
.L_x_11899:
        /* <DEDUP_REMOVED lines=23> */
.L_x_11938:
[----:B------:R-:W2:Y:S02]  /*3500*/  LDG.E.U8 R2, [R2.64] ;  /* 0x0000002402027981 */ /* 0x000ea4000c1e1100 */
[----:B--2---:R-:W0:Y:S02]  /*3510*/  I2F.U16 R0, R2 ;  /* 0x0000000200007306 */ /* 0x004e240000101000 */
[----:B0-----:R-:W-:-:S04]  /*3520*/  F2FP.BF16.PACK_AB R0, RZ, R0 ;  /* 0x00000000ff00723e */ /* 0x001fc800000010ff */
[----:B------:R-:W-:Y:S01]  /*3530*/  PRMT R23, R0, 0x7610, R23 ;  /* 0x0000761000177816 */ /* 0x000fe20000000017 */
[----:B------:R-:W-:Y:S05]  /*3540*/  BRA `(.L_x_11934) ;  /* 0x00000f0000007947 */ /* 0x000fea0003800000 */
.L_x_11937:
        /* <DEDUP_REMOVED lines=11> */
.L_x_11941:
[----:B------:R-:W2:Y:S02]  /*3600*/  LDG.E R2, [R2.64] ;  /* 0x0000002402027981 */ /* 0x000ea4000c1e1900 */
[----:B--2---:R-:W0:Y:S02]  /*3610*/  I2F R0, R2 ;  /* 0x0000000200007306 */ /* 0x004e240000201400 */
[----:B0-----:R-:W-:-:S04]  /*3620*/  F2FP.BF16.PACK_AB R0, RZ, R0 ;  /* 0x00000000ff00723e */ /* 0x001fc800000010ff */
[----:B------:R-:W-:Y:S01]  /*3630*/  PRMT R23, R0, 0x7610, R23 ;  /* 0x0000761000177816 */ /* 0x000fe20000000017 */
[----:B------:R-:W-:Y:S05]  /*3640*/  BRA `(.L_x_11934) ;  /* 0x00000e0000007947 */ /* 0x000fea0003800000 */
.L_x_11940:
[----:B------:R-:W2:Y:S02]  /*3650*/  LDG.E.U16 R2, [R2.64] ;  /* 0x0000002402027981 */ /* 0x000ea4000c1e1500 */
[----:B--2---:R-:W0:Y:S02]  /*3660*/  I2F.S16 R0, R2 ;  /* 0x0000000200007306 */ /* 0x004e240000101400 */
[----:B0-----:R-:W-:-:S04]  /*3670*/  F2FP.BF16.PACK_AB R0, RZ, R0 ;  /* 0x00000000ff00723e */ /* 0x001fc800000010ff */
[----:B------:R-:W-:Y:S01]  /*3680*/  PRMT R23, R0, 0x7610, R23 ;  /* 0x0000761000177816 */ /* 0x000fe20000000017 */
[----:B------:R-:W-:Y:S05]  /*3690*/  BRA `(.L_x_11934) ;  /* 0x00000db000007947 */ /* 0x000fea0003800000 */
.L_x_11936:
        /* <DEDUP_REMOVED lines=9> */
.L_x_11943:
[----:B------:R-:W2:Y:S02]  /*3730*/  LDG.E.U16 R0, [R2.64] ;  /* 0x0000002402007981 */ /* 0x000ea4000c1e1500 */
[----:B--2---:R-:W-:-:S05]  /*3740*/  HADD2.F32 R0, -RZ, R0.H0_H0 ;  /* 0x20000000ff007230 */ /* 0x004fca0000004100 */
[----:B------:R-:W-:-:S04]  /*3750*/  F2FP.BF16.PACK_AB R0, RZ, R0 ;  /* 0x00000000ff00723e */ /* 0x000fc800000010ff */
[----:B------:R-:W-:Y:S01]  /*3760*/  PRMT R23, R0, 0x7610, R23 ;  /* 0x0000761000177816 */ /* 0x000fe20000000017 */
[----:B------:R-:W-:Y:S05]  /*3770*/  BRA `(.L_x_11934) ;  /* 0x00000cd000007947 */ /* 0x000fea0003800000 */
.L_x_11942:
        /* <DEDUP_REMOVED lines=9> */
.L_x_11945:
[----:B------:R-:W2:Y:S02]  /*3810*/  LDG.E.U16 R2, [R2.64] ;  /* 0x0000002402027981 */ /* 0x000ea4000c1e1500 */
[----:B--2---:R-:W-:-:S05]  /*3820*/  HADD2.F32 R0, -RZ, R2.H0_H0 ;  /* 0x20000002ff007230 */ /* 0x004fca0000004100 */
[----:B------:R-:W-:-:S04]  /*3830*/  F2FP.BF16.PACK_AB R0, RZ, R0 ;  /* 0x00000000ff00723e */ /* 0x000fc800000010ff */
[----:B------:R-:W-:Y:S01]  /*3840*/  PRMT R23, R0, 0x7610, R23 ;  /* 0x0000761000177816 */ /* 0x000fe20000000017 */
[----:B------:R-:W-:Y:S05]  /*3850*/  BRA `(.L_x_11934) ;  /* 0x00000bf000007947 */ /* 0x000fea0003800000 */
.L_x_11944:
[----:B------:R-:W2:Y:S02]  /*3860*/  LDG.E.64 R2, [R2.64] ;  /* 0x0000002402027981 */ /* 0x000ea4000c1e1b00 */
[----:B--2---:R-:W0:Y:S01]  /*3870*/  F2F.F32.F64 R0, R2 ;  /* 0x0000000200007310 */ /* 0x004e220000301000 */
[----:B------:R-:W0:-:S14]  /*3880*/  DSETP.GEU.AND P0, PT, |R2|, c[0x2][0x0], PT ;  /* 0x008000000200762a */ /* 0x000e1c0003f0e200 */
[----:B0-----:R-:W-:-:S05]  /*3890*/  @!P0 FMUL R0, R0, 1.175494350822287508e-38 ;  /* 0x0080000000008820 */ /* 0x001fca0000400000 */
[----:B------:R-:W-:-:S04]  /*38a0*/  F2FP.BF16.PACK_AB R0, RZ, R0 ;  /* 0x00000000ff00723e */ /* 0x000fc800000010ff */
[----:B------:R-:W-:Y:S01]  /*38b0*/  PRMT R23, R0, 0x7610, R23 ;  /* 0x0000761000177816 */ /* 0x000fe20000000017 */
[----:B------:R-:W-:Y:S05]  /*38c0*/  BRA `(.L_x_11934) ;  /* 0x00000b8000007947 */ /* 0x000fea0003800000 */
.L_x_11935:
        /* <DEDUP_REMOVED lines=14> */
.L_x_11948:
[----:B------:R-:W2:Y:S02]  /*39b0*/  LDG.E.64 R2, [R2.64] ;  /* 0x0000002402027981 */ /* 0x000ea4000c1e1b00 */
[----:B--2---:R-:W0:Y:S01]  /*39c0*/  F2F.F32.F64 R0, R2 ;  /* 0x0000000200007310 */ /* 0x004e220000301000 */
[----:B------:R-:W0:-:S14]  /*39d0*/  DSETP.GEU.AND P0, PT, |R2|, c[0x2][0x0], PT ;  /* 0x008000000200762a */ /* 0x000e1c0003f0e200 */
[----:B0-----:R-:W-:-:S05]  /*39e0*/  @!P0 FMUL R0, R0, 1.175494350822287508e-38 ;  /* 0x0080000000008820 */ /* 0x001fca0000400000 */
[----:B------:R-:W-:-:S04]  /*39f0*/  F2FP.BF16.PACK_AB R0, RZ, R0 ;  /* 0x00000000ff00723e */ /* 0x000fc800000010ff */
[----:B------:R-:W-:Y:S01]  /*3a00*/  PRMT R23, R0, 0x7610, R23 ;  /* 0x0000761000177816 */ /* 0x000fe20000000017 */
[----:B------:R-:W-:Y:S05]  /*3a10*/  BRA `(.L_x_11934) ;  /* 0x00000a3000007947 */ /* 0x000fea0003800000 */
.L_x_11947:
        /* <DEDUP_REMOVED lines=28> */
.L_x_11950:
        /* <DEDUP_REMOVED lines=15> */
.L_x_11949:
[----:B------:R0:W5:Y:S01]  /*3cd0*/  LDG.E.U16 R23, [R2.64] ;  /* 0x0000002402177981 */ /* 0x000162000c1e1500 */
[----:B------:R-:W-:Y:S05]  /*3ce0*/  BRA `(.L_x_11934) ;  /* 0x0000076000007947 */ /* 0x000fea0003800000 */
.L_x_11946:
        /* <DEDUP_REMOVED lines=12> */
.L_x_11953:
        /* <DEDUP_REMOVED lines=21> */
.L_x_11957:
[----:B------:R-:W-:Y:S05]  /*3f00*/  BSYNC B1 ;  /* 0x0000000000017941 */ /* 0x000fea0003800000 */
.L_x_11956:
[----:B------:R-:W-:Y:S01]  /*3f10*/  LEA R3, R0, 0x3b800000, 0x17 ;  /* 0x3b80000000037811 */ /* 0x000fe200078eb8ff */
[----:B------:R-:W-:-:S05]  /*3f20*/  IMAD.SHL.U32 R0, R2, 0x100000, RZ ;  /* 0x0010000002007824 */ /* 0x000fca00078e00ff */
[----:B------:R-:W-:Y:S02]  /*3f30*/  LOP3.LUT R0, R3, R0, R4, 0xfe, !PT ;  /* 0x0000000003007212 */ /* 0x000fe400078efe04 */
.L_x_11955:
[----:B------:R-:W-:Y:S05]  /*3f40*/  BSYNC B0 ;  /* 0x0000000000007941 */ /* 0x000fea0003800000 */
.L_x_11954:
[----:B------:R-:W-:-:S04]  /*3f50*/  F2FP.BF16.PACK_AB R0, RZ, R0 ;  /* 0x00000000ff00723e */ /* 0x000fc800000010ff */
[----:B------:R-:W-:Y:S01]  /*3f60*/  PRMT R23, R0, 0x7610, R23 ;  /* 0x0000761000177816 */ /* 0x000fe20000000017 */
[----:B------:R-:W-:Y:S05]  /*3f70*/  BRA `(.L_x_11934) ;  /* 0x000004d000007947 */ /* 0x000fea0003800000 */
.L_x_11952:
        /* <DEDUP_REMOVED lines=21> */
.L_x_11961:
[----:B------:R-:W-:Y:S05]  /*40d0*/  BSYNC B1 ;  /* 0x0000000000017941 */ /* 0x000fea0003800000 */
.L_x_11960:
[----:B------:R-:W-:Y:S01]  /*40e0*/  LEA R3, R0, 0x37800000, 0x17 ;  /* 0x3780000000037811 */ /* 0x000fe200078eb8ff */
[----:B------:R-:W-:-:S05]  /*40f0*/  IMAD.SHL.U32 R0, R2, 0x200000, RZ ;  /* 0x0020000002007824 */ /* 0x000fca00078e00ff */
[----:B------:R-:W-:Y:S02]  /*4100*/  LOP3.LUT R0, R3, R0, R4, 0xfe, !PT ;  /* 0x0000000003007212 */ /* 0x000fe400078efe04 */
.L_x_11959:
[----:B------:R-:W-:Y:S05]  /*4110*/  BSYNC B0 ;  /* 0x0000000000007941 */ /* 0x000fea0003800000 */
.L_x_11958:
[----:B------:R-:W-:-:S04]  /*4120*/  F2FP.BF16.PACK_AB R0, RZ, R0 ;  /* 0x00000000ff00723e */ /* 0x000fc800000010ff */
[----:B------:R-:W-:Y:S01]  /*4130*/  PRMT R23, R0, 0x7610, R23 ;  /* 0x0000761000177816 */ /* 0x000fe20000000017 */
[----:B------:R-:W-:Y:S05]  /*4140*/  BRA `(.L_x_11934) ;  /* 0x0000030000007947 */ /* 0x000fea0003800000 */
.L_x_11951:
        /* <DEDUP_REMOVED lines=14> */
.L_x_11965:
[----:B------:R-:W-:Y:S05]  /*4230*/  BSYNC B0 ;  /* 0x0000000000007941 */ /* 0x000fea0003800000 */
.L_x_11964:
[----:B------:R-:W-:-:S04]  /*4240*/  F2FP.BF16.PACK_AB R0, RZ, R0 ;  /* 0x00000000ff00723e */ /* 0x000fc800000010ff */
[----:B------:R-:W-:Y:S01]  /*4250*/  PRMT R23, R0, 0x7610, R23 ;  /* 0x0000761000177816 */ /* 0x000fe20000000017 */
[----:B------:R-:W-:Y:S05]  /*4260*/  BRA `(.L_x_11934) ;  /* 0x000001e000007947 */ /* 0x000fea0003800000 */
.L_x_11939:
        /* <DEDUP_REMOVED lines=21> */
.L_x_11963:
[----:B------:R-:W2:Y:S02]  /*43c0*/  LDG.E.64 R2, [R2.64] ;  /* 0x0000002402027981 */ /* 0x000ea4000c1e1b00 */
[----:B--2---:R-:W0:Y:S02]  /*43d0*/  I2F.U64 R0, R2 ;  /* 0x0000000200007312 */ /* 0x004e240000301000 */
[----:B0-----:R-:W-:-:S04]  /*43e0*/  F2FP.BF16.PACK_AB R0, RZ, R0 ;  /* 0x00000000ff00723e */ /* 0x001fc800000010ff */
[----:B------:R-:W-:Y:S01]  /*43f0*/  PRMT R23, R0, 0x7610, R23 ;  /* 0x0000761000177816 */ /* 0x000fe20000000017 */
[----:B------:R-:W-:Y:S05]  /*4400*/  BRA `(.L_x_11934) ;  /* 0x0000004000007947 */ /* 0x000fea0003800000 */
.L_x_11962:
[----:B------:R-:W2:Y:S02]  /*4410*/  LDG.E R2, [R2.64] ;  /* 0x0000002402027981 */ /* 0x000ea4000c1e1900 */
[----:B--2---:R-:W0:Y:S02]  /*4420*/  I2F.U32 R0, R2 ;  /* 0x0000000200007306 */ /* 0x004e240000201000 */
[----:B0-----:R-:W-:-:S04]  /*4430*/  F2FP.BF16.PACK_AB R0, RZ, R0 ;  /* 0x00000000ff00723e */ /* 0x001fc800000010ff */
[----:B------:R-:W-:Y:S02]  /*4440*/  PRMT R23, R0, 0x7610, R23 ;  /* 0x0000761000177816 */ /* 0x000fe40000000017 */
.L_x_11934:
[----:B------:R-:W-:Y:S05]  /*4450*/  BSYNC B6 ;  /* 0x0000000000067941 */ /* 0x000fea0003800000 */
.L_x_11933:
        /* <DEDUP_REMOVED lines=10> */
[----:B------:R0:W-:Y:S02]  /*4500*/  @!P1 FRND.FTZ.FLOOR R3, R2 ;  /* 0x0000000200039307 */ /* 0x0001e40000215000 */
[----:B------:R-:W-:Y:S02]  /*4510*/  @!P3 PRMT R0, RZ, 0x5410, R18 ;  /* 0x00005410ff00b816 */ /* 0x000fe40000000012 */
[----:B------:R-:W1:Y:S04]  /*4520*/  LDC.U8 R18, c[0x0][0x184] ;  /* 0x00006100ff127b82 */ /* 0x000e680000000000 */
[----:B------:R-:W2:Y:S01]  /*4530*/  @!P3 FRND.FTZ.FLOOR R0, R0 ;  /* 0x000000000000b307 */ /* 0x000ea20000215000 */
[----:B0-----:R-:W-:-:S07]  /*4540*/  @!P2 PRMT R2, RZ, 0x5410, R23 ;  /* 0x00005410ff02a816 */ /* 0x001fce0000000017 */
[----:B------:R0:W3:Y:S01]  /*4550*/  @!P2 FRND.FTZ.FLOOR R23, R2 ;  /* 0x000000020017a307 */ /* 0x0000e20000215000 */
[----:B--2---:R-:W-:Y:S02]  /*4560*/  @!P3 F2FP.BF16.PACK_AB R4, RZ, R0 ;  /* 0x00000000ff04b23e */ /* 0x004fe400000010ff */
[----:B0-----:R-:W-:Y:S02]  /*4570*/  @!P0 PRMT R2, RZ, 0x5410, R22 ;  /* 0x00005410ff028816 */ /* 0x001fe40000000016 */
[----:B------:R-:W-:-:S03]  /*4580*/  @!P1 F2FP.BF16.PACK_AB R22, RZ, R3 ;  /* 0x00000003ff16923e */ /* 0x000fc600000010ff */
[----:B------:R-:W0:Y:S01]  /*4590*/  @!P0 FRND.FTZ.FLOOR R25, R2 ;  /* 0x0000000200198307 */ /* 0x000e220000215000 */
        /* <DEDUP_REMOVED lines=24> */
.L_x_11971:
[----:B------:R-:W-:Y:S01]  /*4720*/  PRMT R5, RZ, 0x5410, R4 ;  /* 0x00005410ff057816 */ /* 0x000fe20000000004 */
[----:B------:R-:W-:-:S05]  /*4730*/  IMAD.MOV.U32 R19, RZ, RZ, R24 ;  /* 0x000000ffff137224 */ /* 0x000fca00078e0018 */
[----:B------:R-:W0:Y:S02]  /*4740*/  F2I.S64.TRUNC R4, R5 ;  /* 0x0000000500047311 */ /* 0x000e24000020d900 */
[----:B0-----:R0:W-:Y:S01]  /*4750*/  STG.E.U8 [R2.64], R4 ;  /* 0x0000000402007986 */ /* 0x0011e2000c101124 */
[----:B------:R-:W-:Y:S05]  /*4760*/  BRA `(.L_x_11967) ;  /* 0x00000f8000007947 */ /* 0x000fea0003800000 */
.L_x_11970:
        /* <DEDUP_REMOVED lines=11> */
.L_x_11974:
[----:B------:R-:W-:Y:S01]  /*4820*/  PRMT R4, RZ, 0x5410, R4 ;  /* 0x00005410ff047816 */ /* 0x000fe20000000004 */
[----:B------:R-:W-:-:S03]  /*4830*/  IMAD.MOV.U32 R19, RZ, RZ, R24 ;  /* 0x000000ffff137224 */ /* 0x000fc600078e0018 */
[----:B------:R-:W0:Y:S02]  /*4840*/  F2I.FTZ.TRUNC.NTZ R5, R4 ;  /* 0x0000000400057305 */ /* 0x000e24000021f100 */
[----:B0-----:R0:W-:Y:S01]  /*4850*/  STG.E [R2.64], R5 ;  /* 0x0000000502007986 */ /* 0x0011e2000c101924 */
[----:B------:R-:W-:Y:S05]  /*4860*/  BRA `(.L_x_11967) ;  /* 0x00000e8000007947 */ /* 0x000fea0003800000 */
.L_x_11973:
[----:B------:R-:W-:Y:S01]  /*4870*/  PRMT R4, RZ, 0x5410, R4 ;  /* 0x00005410ff047816 */ /* 0x000fe20000000004 */
[----:B------:R-:W-:-:S03]  /*4880*/  IMAD.MOV.U32 R19, RZ, RZ, R24 ;  /* 0x000000ffff137224 */ /* 0x000fc600078e0018 */
[----:B------:R-:W0:Y:S02]  /*4890*/  F2I.FTZ.TRUNC.NTZ R5, R4 ;  /* 0x0000000400057305 */ /* 0x000e24000021f100 */
[----:B0-----:R0:W-:Y:S01]  /*48a0*/  STG.E.U16 [R2.64], R5 ;  /* 0x0000000502007986 */ /* 0x0011e2000c101524 */
[----:B------:R-:W-:Y:S05]  /*48b0*/  BRA `(.L_x_11967) ;  /* 0x00000e3000007947 */ /* 0x000fea0003800000 */
.L_x_11969:
        /* <DEDUP_REMOVED lines=10> */
.L_x_11976:
[----:B------:R-:W-:Y:S01]  /*4960*/  PRMT R0, RZ, 0x5410, R4 ;  /* 0x00005410ff007816 */ /* 0x000fe20000000004 */
[----:B------:R-:W-:-:S03]  /*4970*/  IMAD.MOV.U32 R19, RZ, RZ, R24 ;  /* 0x000000ffff137224 */ /* 0x000fc600078e0018 */
[----:B------:R-:W-:-:S05]  /*4980*/  F2FP.PACK_AB R0, RZ, R0 ;  /* 0x00000000ff00723e */ /* 0x000fca00000000ff */
[----:B------:R0:W-:Y:S01]  /*4990*/  STG.E.U16 [R2.64], R0 ;  /* 0x0000000002007986 */ /* 0x0001e2000c101524 */
[----:B------:R-:W-:Y:S05]  /*49a0*/  BRA `(.L_x_11967) ;  /* 0x00000d4000007947 */ /* 0x000fea0003800000 */
.L_x_11975:
        /* <DEDUP_REMOVED lines=11> */
.L_x_11978:
[----:B------:R-:W-:Y:S01]  /*4a60*/  PRMT R4, RZ, 0x5410, R4 ;  /* 0x00005410ff047816 */ /* 0x000fe20000000004 */
[----:B------:R-:W-:-:S03]  /*4a70*/  IMAD.MOV.U32 R19, RZ, RZ, R24 ;  /* 0x000000ffff137224 */ /* 0x000fc600078e0018 */
[----:B------:R-:W-:-:S04]  /*4a80*/  F2FP.PACK_AB R5, RZ, R4 ;  /* 0x00000004ff05723e */ /* 0x000fc800000000ff */
[----:B------:R-:W-:-:S05]  /*4a90*/  PRMT R5, R5, 0x5410, RZ ;  /* 0x0000541005057816 */ /* 0x000fca00000000ff */
[----:B------:R0:W-:Y:S01]  /*4aa0*/  STG.E [R2.64], R5 ;  /* 0x0000000502007986 */ /* 0x0001e2000c101924 */
[----:B------:R-:W-:Y:S05]  /*4ab0*/  BRA `(.L_x_11967) ;  /* 0x00000c3000007947 */ /* 0x000fea0003800000 */
.L_x_11977:
[----:B------:R-:W-:Y:S01]  /*4ac0*/  PRMT R4, RZ, 0x5410, R4 ;  /* 0x00005410ff047816 */ /* 0x000fe20000000004 */
[----:B------:R-:W-:-:S04]  /*4ad0*/  IMAD.MOV.U32 R19, RZ, RZ, R24 ;  /* 0x000000ffff137224 */ /* 0x000fc800078e0018 */
[----:B------:R-:W-:-:S06]  /*4ae0*/  FMUL.FTZ R4, R4, 1 ;  /* 0x3f80000004047820 */ /* 0x000fcc0000410000 */
[----:B------:R-:W0:Y:S02]  /*4af0*/  F2F.F64.F32 R4, R4 ;  /* 0x0000000400047310 */ /* 0x000e240000201800 */
[----:B0-----:R0:W-:Y:S01]  /*4b00*/  STG.E.64 [R2.64], R4 ;  /* 0x0000000402007986 */ /* 0x0011e2000c101b24 */
[----:B------:R-:W-:Y:S05]  /*4b10*/  BRA `(.L_x_11967) ;  /* 0x00000bd000007947 */ /* 0x000fea0003800000 */
.L_x_11968:
        /* <DEDUP_REMOVED lines=14> */
.L_x_11981:
[----:B------:R-:W-:Y:S01]  /*4c00*/  PRMT R4, RZ, 0x5410, R4 ;  /* 0x00005410ff047816 */ /* 0x000fe20000000004 */
[----:B------:R-:W-:Y:S01]  /*4c10*/  CS2R R6, SRZ ;  /* 0x0000000000067805 */ /* 0x000fe2000001ff00 */
[----:B------:R-:W-:-:S03]  /*4c20*/  IMAD.MOV.U32 R19, RZ, RZ, R24 ;  /* 0x000000ffff137224 */ /* 0x000fc600078e0018 */
[----:B------:R-:W-:-:S06]  /*4c30*/  FMUL.FTZ R4, R4, 1 ;  /* 0x3f80000004047820 */ /* 0x000fcc0000410000 */
[----:B------:R-:W0:Y:S02]  /*4c40*/  F2F.F64.F32 R4, R4 ;  /* 0x0000000400047310 */ /* 0x000e240000201800 */
[----:B0-----:R0:W-:Y:S01]  /*4c50*/  STG.E.128 [R2.64], R4 ;  /* 0x0000000402007986 */ /* 0x0011e2000c101d24 */
[----:B------:R-:W-:Y:S05]  /*4c60*/  BRA `(.L_x_11967) ;  /* 0x00000a8000007947 */ /* 0x000fea0003800000 */
.L_x_11980:
        /* <DEDUP_REMOVED lines=21> */
.L_x_11985:
[----:B------:R-:W-:Y:S05]  /*4dc0*/  BSYNC B0 ;  /* 0x0000000000007941 */ /* 0x000fea0003800000 */
.L_x_11984:
[----:B------:R-:W-:Y:S01]  /*4dd0*/  LOP3.LUT R5, R0, R5, RZ, 0xfc, !PT ;  /* 0x0000000500057212 */ /* 0x000fe200078efcff */
[----:B------:R-:W-:-:S04]  /*4de0*/  IMAD.MOV.U32 R19, RZ, RZ, R24 ;  /* 0x000000ffff137224 */ /* 0x000fc800078e0018 */
[----:B------:R0:W-:Y:S01]  /*4df0*/  STG.E.U8 [R2.64], R5 ;  /* 0x0000000502007986 */ /* 0x0001e2000c101124 */
[----:B------:R-:W-:Y:S05]  /*4e00*/  BRA `(.L_x_11967) ;  /* 0x000008e000007947 */ /* 0x000fea0003800000 */
.L_x_11983:
        /* <DEDUP_REMOVED lines=13> */
.L_x_11987:
[----:B------:R-:W-:Y:S01]  /*4ee0*/  IMAD.MOV.U32 R0, RZ, RZ, 0x7f ;  /* 0x0000007fff007424 */ /* 0x000fe200078e00ff */
[----:B------:R-:W-:-:S04]  /*4ef0*/  ISETP.GT.U32.AND P0, PT, R4, 0x7f800000, PT ;  /* 0x7f8000000400780c */ /* 0x000fc80003f04070 */
[----:B------:R-:W-:-:S04]  /*4f00*/  SEL R0, R0, 0x7c, P0 ;  /* 0x0000007c00007807 */ /* 0x000fc80000000000 */
.L_x_11988:
[----:B------:R-:W-:Y:S05]  /*4f10*/  BSYNC B0 ;  /* 0x0000000000007941 */ /* 0x000fea0003800000 */
.L_x_11986:
[----:B------:R-:W-:Y:S01]  /*4f20*/  LOP3.LUT R4, R5, 0x80000000, RZ, 0xc0, !PT ;  /* 0x8000000005047812 */ /* 0x000fe200078ec0ff */
[----:B------:R-:W-:-:S03]  /*4f30*/  IMAD.MOV.U32 R19, RZ, RZ, R24 ;  /* 0x000000ffff137224 */ /* 0x000fc600078e0018 */
[----:B------:R-:W-:-:S04]  /*4f40*/  SHF.R.U32.HI R5, RZ, 0x18, R4 ;  /* 0x00000018ff057819 */ /* 0x000fc80000011604 */
[----:B------:R-:W-:-:S05]  /*4f50*/  LOP3.LUT R5, R0, R5, RZ, 0xfc, !PT ;  /* 0x0000000500057212 */ /* 0x000fca00078efcff */
[----:B------:R0:W-:Y:S01]  /*4f60*/  STG.E.U8 [R2.64], R5 ;  /* 0x0000000502007986 */ /* 0x0001e2000c101124 */
[----:B------:R-:W-:Y:S05]  /*4f70*/  BRA `(.L_x_11967) ;  /* 0x0000077000007947 */ /* 0x000fea0003800000 */
.L_x_11982:
[----:B------:R0:W-:Y:S01]  /*4f80*/  STG.E.U16 [R2.64], R4 ;  /* 0x0000000402007986 */ /* 0x0001e2000c101524 */
[----:B------:R-:W-:Y:S01]  /*4f90*/  IMAD.MOV.U32 R19, RZ, RZ, R24 ;  /* 0x000000ffff137224 */ /* 0x000fe200078e0018 */
[----:B------:R-:W-:Y:S05]  /*4fa0*/  BRA `(.L_x_11967) ;  /* 0x0000074000007947 */ /* 0x000fea0003800000 */
.L_x_11979:
        /* <DEDUP_REMOVED lines=13> */
.L_x_11991:
        /* <DEDUP_REMOVED lines=17> */
.L_x_11994:
[----:B------:R-:W-:-:S04]  /*5190*/  LOP3.LUT R0, R7, 0x80000000, RZ, 0xc0, !PT ;  /* 0x8000000007007812 */ /* 0x000fc800078ec0ff */
[----:B------:R-:W-:-:S04]  /*51a0*/  SHF.R.U32.HI R5, RZ, 0x18, R0 ;  /* 0x00000018ff057819 */ /* 0x000fc80000011600 */
[----:B------:R-:W-:-:S04]  /*51b0*/  LOP3.LUT R4, R4, R5, RZ, 0xfc, !PT ;  /* 0x0000000504047212 */ /* 0x000fc800078efcff */
[----:B------:R-:W-:Y:S02]  /*51c0*/  PRMT R0, R4, 0x7610, R0 ;  /* 0x0000761004007816 */ /* 0x000fe40000000000 */
.L_x_11993:
[----:B------:R-:W-:Y:S05]  /*51d0*/  BSYNC B0 ;  /* 0x0000000000007941 */ /* 0x000fea0003800000 */
.L_x_11992:
[----:B------:R0:W-:Y:S01]  /*51e0*/  STG.E.U8 [R2.64], R0 ;  /* 0x0000000002007986 */ /* 0x0001e2000c101124 */
[----:B------:R-:W-:Y:S01]  /*51f0*/  IMAD.MOV.U32 R19, RZ, RZ, R24 ;  /* 0x000000ffff137224 */ /* 0x000fe200078e0018 */
[----:B------:R-:W-:Y:S05]  /*5200*/  BRA `(.L_x_11967) ;  /* 0x000004e000007947 */ /* 0x000fea0003800000 */
.L_x_11990:
        /* <DEDUP_REMOVED lines=17> */
.L_x_11997:
[----:B------:R-:W-:-:S04]  /*5320*/  LOP3.LUT R0, R7, 0x80000000, RZ, 0xc0, !PT ;  /* 0x8000000007007812 */ /* 0x000fc800078ec0ff */
[----:B------:R-:W-:-:S04]  /*5330*/  SHF.R.U32.HI R5, RZ, 0x18, R0 ;  /* 0x00000018ff057819 */ /* 0x000fc80000011600 */
[----:B------:R-:W-:-:S04]  /*5340*/  LOP3.LUT R4, R4, R5, RZ, 0xfc, !PT ;  /* 0x0000000504047212 */ /* 0x000fc800078efcff */
[----:B------:R-:W-:Y:S02]  /*5350*/  PRMT R0, R4, 0x7610, R0 ;  /* 0x0000761004007816 */ /* 0x000fe40000000000 */
.L_x_11996:
[----:B------:R-:W-:Y:S05]  /*5360*/  BSYNC B0 ;  /* 0x0000000000007941 */ /* 0x000fea0003800000 */
.L_x_11995:
[----:B------:R0:W-:Y:S01]  /*5370*/  STG.E.U8 [R2.64], R0 ;  /* 0x0000000002007986 */ /* 0x0001e2000c101124 */
[----:B------:R-:W-:Y:S01]  /*5380*/  IMAD.MOV.U32 R19, RZ, RZ, R24 ;  /* 0x000000ffff137224 */ /* 0x000fe200078e0018 */
[----:B------:R-:W-:Y:S05]  /*5390*/  BRA `(.L_x_11967) ;  /* 0x0000035000007947 */ /* 0x000fea0003800000 */
.L_x_11989:
        /* <DEDUP_REMOVED lines=23> */
.L_x_11972:
        /* <DEDUP_REMOVED lines=21> */
.L_x_11999:
[----:B------:R-:W-:Y:S01]  /*5660*/  PRMT R4, RZ, 0x5410, R4 ;  /* 0x00005410ff047816 */ /* 0x000fe20000000004 */
[----:B------:R-:W-:-:S05]  /*5670*/  IMAD.MOV.U32 R19, RZ, RZ, R24 ;  /* 0x000000ffff137224 */ /* 0x000fca00078e0018 */
[----:B------:R-:W0:Y:S02]  /*5680*/  F2I.U64.TRUNC R4, R4 ;  /* 0x0000000400047311 */ /* 0x000e24000020d800 */
[----:B0-----:R0:W-:Y:S01]  /*5690*/  STG.E.64 [R2.64], R4 ;  /* 0x0000000402007986 */ /* 0x0011e2000c101b24 */
[----:B------:R-:W-:Y:S05]  /*56a0*/  BRA `(.L_x_11967) ;  /* 0x0000004000007947 */ /* 0x000fea0003800000 */
.L_x_11998:
[----:B------:R-:W-:Y:S01]  /*56b0*/  PRMT R4, RZ, 0x5410, R4 ;  /* 0x00005410ff047816 */ /* 0x000fe20000000004 */
[----:B------:R-:W-:-:S03]  /*56c0*/  IMAD.MOV.U32 R19, RZ, RZ, R24 ;  /* 0x000000ffff137224 */ /* 0x000fc600078e0018 */
[----:B------:R-:W0:Y:S02]  /*56d0*/  F2I.FTZ.U32.TRUNC.NTZ R5, R4 ;  /* 0x0000000400057305 */ /* 0x000e24000021f000 */
[----:B0-----:R0:W-:Y:S02]  /*56e0*/  STG.E [R2.64], R5 ;  /* 0x0000000502007986 */ /* 0x0011e4000c101924 */
.L_x_11967:
[----:B-1----:R-:W-:Y:S05]  /*56f0*/  BSYNC B6 ;  /* 0x0000000000067941 */ /* 0x002fea0003800000 */
.L_x_11966:
        /* <DEDUP_REMOVED lines=23> */
.L_x_12005:
[----:B------:R-:W-:-:S06]  /*5870*/  PRMT R5, RZ, 0x5410, R25 ;  /* 0x00005410ff057816 */ /* 0x000fcc0000000019 */
[----:B------:R-:W0:Y:S02]  /*5880*/  F2I.S64.TRUNC R4, R5 ;  /* 0x0000000500047311 */ /* 0x000e24000020d900 */
[----:B0-----:R0:W-:Y:S01]  /*5890*/  STG.E.U8 [R2.64], R4 ;  /* 0x0000000402007986 */ /* 0x0011e2000c101124 */
[----:B------:R-:W-:Y:S05]  /*58a0*/  BRA `(.L_x_12007) ;  /* 0x00000e4000007947 */ /* 0x000fea0003800000 */
.L_x_12004:
        /* <DEDUP_REMOVED lines=10> */
.L_x_12009:
[----:B------:R-:W-:-:S06]  /*5950*/  PRMT R25, RZ, 0x5410, R25 ;  /* 0x00005410ff197816 */ /* 0x000fcc0000000019 */
[----:B------:R-:W0:Y:S02]  /*5960*/  F2I.FTZ.TRUNC.NTZ R25, R25 ;  /* 0x0000001900197305 */ /* 0x000e24000021f100 */
[----:B0-----:R0:W-:Y:S01]  /*5970*/  STG.E [R2.64], R25 ;  /* 0x0000001902007986 */ /* 0x0011e2000c101924 */
[----:B------:R-:W-:Y:S05]  /*5980*/  BRA `(.L_x_12007) ;  /* 0x00000d6000007947 */ /* 0x000fea0003800000 */
.L_x_12008:
[----:B------:R-:W-:-:S06]  /*5990*/  PRMT R25, RZ, 0x5410, R25 ;  /* 0x00005410ff197816 */ /* 0x000fcc0000000019 */
[----:B------:R-:W0:Y:S02]  /*59a0*/  F2I.FTZ.TRUNC.NTZ R25, R25 ;  /* 0x0000001900197305 */ /* 0x000e24000021f100 */
[----:B0-----:R0:W-:Y:S01]  /*59b0*/  STG.E.U16 [R2.64], R25 ;  /* 0x0000001902007986 */ /* 0x0011e2000c101524 */
[----:B------:R-:W-:Y:S05]  /*59c0*/  BRA `(.L_x_12007) ;  /* 0x00000d2000007947 */ /* 0x000fea0003800000 */
.L_x_12003:
        /* <DEDUP_REMOVED lines=9> */
.L_x_12011:
[----:B------:R-:W-:-:S04]  /*5a60*/  PRMT R0, RZ, 0x5410, R25 ;  /* 0x00005410ff007816 */ /* 0x000fc80000000019 */
[----:B------:R-:W-:-:S05]  /*5a70*/  F2FP.PACK_AB R0, RZ, R0 ;  /* 0x00000000ff00723e */ /* 0x000fca00000000ff */
[----:B------:R0:W-:Y:S01]  /*5a80*/  STG.E.U16 [R2.64], R0 ;  /* 0x0000000002007986 */ /* 0x0001e2000c101524 */
[----:B------:R-:W-:Y:S05]  /*5a90*/  BRA `(.L_x_12007) ;  /* 0x00000c5000007947 */ /* 0x000fea0003800000 */
.L_x_12010:
        /* <DEDUP_REMOVED lines=10> */
.L_x_12013:
[----:B------:R-:W-:-:S04]  /*5b40*/  PRMT R25, RZ, 0x5410, R25 ;  /* 0x00005410ff197816 */ /* 0x000fc80000000019 */
[----:B------:R-:W-:-:S04]  /*5b50*/  F2FP.PACK_AB R5, RZ, R25 ;  /* 0x00000019ff05723e */ /* 0x000fc800000000ff */
[----:B------:R-:W-:-:S05]  /*5b60*/  PRMT R5, R5, 0x5410, RZ ;  /* 0x0000541005057816 */ /* 0x000fca00000000ff */
[----:B------:R0:W-:Y:S01]  /*5b70*/  STG.E [R2.64], R5 ;  /* 0x0000000502007986 */ /* 0x0001e2000c101924 */
[----:B------:R-:W-:Y:S05]  /*5b80*/  BRA `(.L_x_12007) ;  /* 0x00000b6000007947 */ /* 0x000fea0003800000 */
.L_x_12012:
[----:B------:R-:W-:-:S05]  /*5b90*/  PRMT R4, RZ, 0x5410, R25 ;  /* 0x00005410ff047816 */ /* 0x000fca0000000019 */
[----:B------:R-:W-:-:S06]  /*5ba0*/  FMUL.FTZ R4, R4, 1 ;  /* 0x3f80000004047820 */ /* 0x000fcc0000410000 */
[----:B------:R-:W0:Y:S02]  /*5bb0*/  F2F.F64.F32 R4, R4 ;  /* 0x0000000400047310 */ /* 0x000e240000201800 */
[----:B0-----:R0:W-:Y:S01]  /*5bc0*/  STG.E.64 [R2.64], R4 ;  /* 0x0000000402007986 */ /* 0x0011e2000c101b24 */
[----:B------:R-:W-:Y:S05]  /*5bd0*/  BRA `(.L_x_12007) ;  /* 0x00000b1000007947 */ /* 0x000fea0003800000 */
.L_x_12002:
        /* <DEDUP_REMOVED lines=13> */
.L_x_12016:
[----:B------:R-:W-:Y:S01]  /*5cb0*/  PRMT R25, RZ, 0x5410, R25 ;  /* 0x00005410ff197816 */ /* 0x000fe20000000019 */
[----:B------:R-:W-:-:S04]  /*5cc0*/  CS2R R6, SRZ ;  /* 0x0000000000067805 */ /* 0x000fc8000001ff00 */
[----:B------:R-:W-:-:S06]  /*5cd0*/  FMUL.FTZ R4, R25, 1 ;  /* 0x3f80000019047820 */ /* 0x000fcc0000410000 */
[----:B------:R-:W0:Y:S02]  /*5ce0*/  F2F.F64.F32 R4, R4 ;  /* 0x0000000400047310 */ /* 0x000e240000201800 */
[----:B0-----:R0:W-:Y:S01]  /*5cf0*/  STG.E.128 [R2.64], R4 ;  /* 0x0000000402007986 */ /* 0x0011e2000c101d24 */
[----:B------:R-:W-:Y:S05]  /*5d00*/  BRA `(.L_x_12007) ;  /* 0x000009e000007947 */ /* 0x000fea0003800000 */
.L_x_12015:
        /* <DEDUP_REMOVED lines=21> */
.L_x_12020:
[----:B------:R-:W-:Y:S05]  /*5e60*/  BSYNC B0 ;  /* 0x0000000000007941 */ /* 0x000fea0003800000 */
.L_x_12019:
[----:B------:R-:W-:-:S05]  /*5e70*/  LOP3.LUT R5, R0, R5, RZ, 0xfc, !PT ;  /* 0x0000000500057212 */ /* 0x000fca00078efcff */
[----:B------:R0:W-:Y:S01]  /*5e80*/  STG.E.U8 [R2.64], R5 ;  /* 0x0000000502007986 */ /* 0x0001e2000c101124 */
[----:B------:R-:W-:Y:S05]  /*5e90*/  BRA `(.L_x_12007) ;  /* 0x0000085000007947 */ /* 0x000fea0003800000 */
.L_x_12018:
        /* <DEDUP_REMOVED lines=13> */
.L_x_12022:
[----:B------:R-:W-:Y:S01]  /*5f70*/  IMAD.MOV.U32 R0, RZ, RZ, 0x7f ;  /* 0x0000007fff007424 */ /* 0x000fe200078e00ff */
[----:B------:R-:W-:-:S04]  /*5f80*/  ISETP.GT.U32.AND P0, PT, R4, 0x7f800000, PT ;  /* 0x7f8000000400780c */ /* 0x000fc80003f04070 */
[----:B------:R-:W-:-:S04]  /*5f90*/  SEL R0, R0, 0x7c, P0 ;  /* 0x0000007c00007807 */ /* 0x000fc80000000000 */
.L_x_12023:
[----:B------:R-:W-:Y:S05]  /*5fa0*/  BSYNC B0 ;  /* 0x0000000000007941 */ /* 0x000fea0003800000 */
.L_x_12021:
[----:B------:R-:W-:-:S04]  /*5fb0*/  LOP3.LUT R4, R25, 0x80000000, RZ, 0xc0, !PT ;  /* 0x8000000019047812 */ /* 0x000fc800078ec0ff */
[----:B------:R-:W-:-:S04]  /*5fc0*/  SHF.R.U32.HI R5, RZ, 0x18, R4 ;  /* 0x00000018ff057819 */ /* 0x000fc80000011604 */
[----:B------:R-:W-:-:S05]  /*5fd0*/  LOP3.LUT R5, R0, R5, RZ, 0xfc, !PT ;  /* 0x0000000500057212 */ /* 0x000fca00078efcff */
[----:B------:R0:W-:Y:S01]  /*5fe0*/  STG.E.U8 [R2.64], R5 ;  /* 0x0000000502007986 */ /* 0x0001e2000c101124 */
[----:B------:R-:W-:Y:S05]  /*5ff0*/  BRA `(.L_x_12007) ;  /* 0x000006f000007947 */ /* 0x000fea0003800000 */
.L_x_12017:
[----:B------:R0:W-:Y:S01]  /*6000*/  STG.E.U16 [R2.64], R25 ;  /* 0x0000001902007986 */ /* 0x0001e2000c101524 */
[----:B------:R-:W-:Y:S05]  /*6010*/  BRA `(.L_x_12007) ;  /* 0x000006d000007947 */ /* 0x000fea0003800000 */
.L_x_12014:
        /* <DEDUP_REMOVED lines=12> */
.L_x_12026:
        /* <DEDUP_REMOVED lines=17> */
.L_x_12029:
[----:B------:R-:W-:-:S04]  /*61f0*/  LOP3.LUT R0, R25, 0x80000000, RZ, 0xc0, !PT ;  /* 0x8000000019007812 */ /* 0x000fc800078ec0ff */
[----:B------:R-:W-:-:S04]  /*6200*/  SHF.R.U32.HI R5, RZ, 0x18, R0 ;  /* 0x00000018ff057819 */ /* 0x000fc80000011600 */
[----:B------:R-:W-:-:S04]  /*6210*/  LOP3.LUT R4, R4, R5, RZ, 0xfc, !PT ;  /* 0x0000000504047212 */ /* 0x000fc800078efcff */
[----:B------:R-:W-:Y:S02]  /*6220*/  PRMT R0, R4, 0x7610, R0 ;  /* 0x0000761004007816 */ /* 0x000fe40000000000 */
.L_x_12028:
[----:B------:R-:W-:Y:S05]  /*6230*/  BSYNC B0 ;  /* 0x0000000000007941 */ /* 0x000fea0003800000 */
.L_x_12027:
[----:B------:R0:W-:Y:S01]  /*6240*/  STG.E.U8 [R2.64], R0 ;  /* 0x0000000002007986 */ /* 0x0001e2000c101124 */
[----:B------:R-:W-:Y:S05]  /*6250*/  BRA `(.L_x_12007) ;  /* 0x0000049000007947 */ /* 0x000fea0003800000 */
.L_x_12025:
        /* <DEDUP_REMOVED lines=17> */
.L_x_12032:
[----:B------:R-:W-:-:S04]  /*6370*/  LOP3.LUT R0, R25, 0x80000000, RZ, 0xc0, !PT ;  /* 0x8000000019007812 */ /* 0x000fc800078ec0ff */
[----:B------:R-:W-:-:S04]  /*6380*/  SHF.R.U32.HI R5, RZ, 0x18, R0 ;  /* 0x00000018ff057819 */ /* 0x000fc80000011600 */
[----:B------:R-:W-:-:S04]  /*6390*/  LOP3.LUT R4, R4, R5, RZ, 0xfc, !PT ;  /* 0x0000000504047212 */ /* 0x000fc800078efcff */
[----:B------:R-:W-:Y:S02]  /*63a0*/  PRMT R0, R4, 0x7610, R0 ;  /* 0x0000761004007816 */ /* 0x000fe40000000000 */
.L_x_12031:
[----:B------:R-:W-:Y:S05]  /*63b0*/  BSYNC B0 ;  /* 0x0000000000007941 */ /* 0x000fea0003800000 */
.L_x_12030:
[----:B------:R0:W-:Y:S01]  /*63c0*/  STG.E.U8 [R2.64], R0 ;  /* 0x0000000002007986 */ /* 0x0001e2000c101124 */
[----:B------:R-:W-:Y:S05]  /*63d0*/  BRA `(.L_x_12007) ;  /* 0x0000031000007947 */ /* 0x000fea0003800000 */
.L_x_12024:
        /* <DEDUP_REMOVED lines=22> */
.L_x_12006:
        /* <DEDUP_REMOVED lines=20> */
.L_x_12034:
[----:B------:R-:W-:-:S06]  /*6680*/  PRMT R4, RZ, 0x5410, R25 ;  /* 0x00005410ff047816 */ /* 0x000fcc0000000019 */
[----:B------:R-:W0:Y:S02]  /*6690*/  F2I.U64.TRUNC R4, R4 ;  /* 0x0000000400047311 */ /* 0x000e24000020d800 */
[----:B0-----:R0:W-:Y:S01]  /*66a0*/  STG.E.64 [R2.64], R4 ;  /* 0x0000000402007986 */ /* 0x0011e2000c101b24 */
[----:B------:R-:W-:Y:S05]  /*66b0*/  BRA `(.L_x_12007) ;  /* 0x0000003000007947 */ /* 0x000fea0003800000 */
.L_x_12033:
[----:B------:R-:W-:-:S06]  /*66c0*/  PRMT R25, RZ, 0x5410, R25 ;  /* 0x00005410ff197816 */ /* 0x000fcc0000000019 */
[----:B------:R-:W0:Y:S02]  /*66d0*/  F2I.FTZ.U32.TRUNC.NTZ R25, R25 ;  /* 0x0000001900197305 */ /* 0x000e24000021f000 */
[----:B0-----:R0:W-:Y:S02]  /*66e0*/  STG.E [R2.64], R25 ;  /* 0x0000001902007986 */ /* 0x0011e4000c101924 */
.L_x_12007:
        /* <DEDUP_REMOVED lines=23> */
.L_x_12038:
[----:B------:R-:W-:-:S06]  /*6860*/  PRMT R5, RZ, 0x5410, R22 ;  /* 0x00005410ff057816 */ /* 0x000fcc0000000016 */
[----:B------:R-:W0:Y:S02]  /*6870*/  F2I.S64.TRUNC R4, R5 ;  /* 0x0000000500047311 */ /* 0x000e24000020d900 */
[----:B0-----:R0:W-:Y:S01]  /*6880*/  STG.E.U8 [R2.64], R4 ;  /* 0x0000000402007986 */ /* 0x0011e2000c101124 */
[----:B------:R-:W-:Y:S05]  /*6890*/  BRA `(.L_x_12040) ;  /* 0x00000e4000007947 */ /* 0x000fea0003800000 */
.L_x_12037:
        /* <DEDUP_REMOVED lines=10> */
.L_x_12042:
[----:B------:R-:W-:-:S04]  /*6940*/  PRMT R22, RZ, 0x5410, R22 ;  /* 0x00005410ff167816 */ /* 0x000fc80000000016 */
[----:B------:R-:W0:Y:S02]  /*6950*/  F2I.FTZ.TRUNC.NTZ R5, R22 ;  /* 0x0000001600057305 */ /* 0x000e24000021f100 */
[----:B0-----:R0:W-:Y:S01]  /*6960*/  STG.E [R2.64], R5 ;  /* 0x0000000502007986 */ /* 0x0011e2000c101924 */
[----:B------:R-:W-:Y:S05]  /*6970*/  BRA `(.L_x_12040) ;  /* 0x00000d6000007947 */ /* 0x000fea0003800000 */
.L_x_12041:
[----:B------:R-:W-:-:S04]  /*6980*/  PRMT R22, RZ, 0x5410, R22 ;  /* 0x00005410ff167816 */ /* 0x000fc80000000016 */
[----:B------:R-:W0:Y:S02]  /*6990*/  F2I.FTZ.TRUNC.NTZ R5, R22 ;  /* 0x0000001600057305 */ /* 0x000e24000021f100 */
[----:B0-----:R0:W-:Y:S01]  /*69a0*/  STG.E.U16 [R2.64], R5 ;  /* 0x0000000502007986 */ /* 0x0011e2000c101524 */
[----:B------:R-:W-:Y:S05]  /*69b0*/  BRA `(.L_x_12040) ;  /* 0x00000d2000007947 */ /* 0x000fea0003800000 */
.L_x_12036:
        /* <DEDUP_REMOVED lines=9> */
.L_x_12044:
[----:B------:R-:W-:-:S04]  /*6a50*/  PRMT R0, RZ, 0x5410, R22 ;  /* 0x00005410ff007816 */ /* 0x000fc80000000016 */
[----:B------:R-:W-:-:S05]  /*6a60*/  F2FP.PACK_AB R0, RZ, R0 ;  /* 0x00000000ff00723e */ /* 0x000fca00000000ff */
[----:B------:R0:W-:Y:S01]  /*6a70*/  STG.E.U16 [R2.64], R0 ;  /* 0x0000000002007986 */ /* 0x0001e2000c101524 */
[----:B------:R-:W-:Y:S05]  /*6a80*/  BRA `(.L_x_12040) ;  /* 0x00000c5000007947 */ /* 0x000fea0003800000 */
.L_x_12043:
        /* <DEDUP_REMOVED lines=10> */
.L_x_12046:
[----:B------:R-:W-:-:S04]  /*6b30*/  PRMT R22, RZ, 0x5410, R22 ;  /* 0x00005410ff167816 */ /* 0x000fc80000000016 */
[----:B------:R-:W-:-:S04]  /*6b40*/  F2FP.PACK_AB R5, RZ, R22 ;  /* 0x00000016ff05723e */ /* 0x000fc800000000ff */
[----:B------:R-:W-:-:S05]  /*6b50*/  PRMT R5, R5, 0x5410, RZ ;  /* 0x0000541005057816 */ /* 0x000fca00000000ff */
[----:B------:R0:W-:Y:S01]  /*6b60*/  STG.E [R2.64], R5 ;  /* 0x0000000502007986 */ /* 0x0001e2000c101924 */
[----:B------:R-:W-:Y:S05]  /*6b70*/  BRA `(.L_x_12040) ;  /* 0x00000b6000007947 */ /* 0x000fea0003800000 */
.L_x_12045:
[----:B------:R-:W-:-:S05]  /*6b80*/  PRMT R4, RZ, 0x5410, R22 ;  /* 0x00005410ff047816 */ /* 0x000fca0000000016 */
[----:B------:R-:W-:-:S06]  /*6b90*/  FMUL.FTZ R4, R4, 1 ;  /* 0x3f80000004047820 */ /* 0x000fcc0000410000 */
[----:B------:R-:W0:Y:S02]  /*6ba0*/  F2F.F64.F32 R4, R4 ;  /* 0x0000000400047310 */ /* 0x000e240000201800 */
[----:B0-----:R0:W-:Y:S01]  /*6bb0*/  STG.E.64 [R2.64], R4 ;  /* 0x0000000402007986 */ /* 0x0011e2000c101b24 */
[----:B------:R-:W-:Y:S05]  /*6bc0*/  BRA `(.L_x_12040) ;  /* 0x00000b1000007947 */ /* 0x000fea0003800000 */
.L_x_12035:
        /* <DEDUP_REMOVED lines=13> */
.L_x_12049:
[----:B------:R-:W-:Y:S01]  /*6ca0*/  PRMT R22, RZ, 0x5410, R22 ;  /* 0x00005410ff167816 */ /* 0x000fe20000000016 */
[----:B------:R-:W-:-:S04]  /*6cb0*/  CS2R R6, SRZ ;  /* 0x0000000000067805 */ /* 0x000fc8000001ff00 */
[----:B------:R-:W-:-:S06]  /*6cc0*/  FMUL.FTZ R4, R22, 1 ;  /* 0x3f80000016047820 */ /* 0x000fcc0000410000 */
[----:B------:R-:W0:Y:S02]  /*6cd0*/  F2F.F64.F32 R4, R4 ;  /* 0x0000000400047310 */ /* 0x000e240000201800 */
[----:B0-----:R0:W-:Y:S01]  /*6ce0*/  STG.E.128 [R2.64], R4 ;  /* 0x0000000402007986 */ /* 0x0011e2000c101d24 */
[----:B------:R-:W-:Y:S05]  /*6cf0*/  BRA `(.L_x_12040) ;  /* 0x000009e000007947 */ /* 0x000fea0003800000 */
.L_x_12048:
        /* <DEDUP_REMOVED lines=21> */
.L_x_12053:
[----:B------:R-:W-:Y:S05]  /*6e50*/  BSYNC B0 ;  /* 0x0000000000007941 */ /* 0x000fea0003800000 */
.L_x_12052:
[----:B------:R-:W-:-:S05]  /*6e60*/  LOP3.LUT R5, R0, R5, RZ, 0xfc, !PT ;  /* 0x0000000500057212 */ /* 0x000fca00078efcff */
[----:B------:R0:W-:Y:S01]  /*6e70*/  STG.E.U8 [R2.64], R5 ;  /* 0x0000000502007986 */ /* 0x0001e2000c101124 */
[----:B------:R-:W-:Y:S05]  /*6e80*/  BRA `(.L_x_12040) ;  /* 0x0000085000007947 */ /* 0x000fea0003800000 */
.L_x_12051:
        /* <DEDUP_REMOVED lines=13> */
.L_x_12055:
[----:B------:R-:W-:Y:S01]  /*6f60*/  IMAD.MOV.U32 R0, RZ, RZ, 0x7f ;  /* 0x0000007fff007424 */ /* 0x000fe200078e00ff */
[----:B------:R-:W-:-:S04]  /*6f70*/  ISETP.GT.U32.AND P0, PT, R4, 0x7f800000, PT ;  /* 0x7f8000000400780c */ /* 0x000fc80003f04070 */
[----:B------:R-:W-:-:S04]  /*6f80*/  SEL R0, R0, 0x7c, P0 ;  /* 0x0000007c00007807 */ /* 0x000fc80000000000 */
.L_x_12056:
[----:B------:R-:W-:Y:S05]  /*6f90*/  BSYNC B0 ;  /* 0x0000000000007941 */ /* 0x000fea0003800000 */
.L_x_12054:
[----:B------:R-:W-:-:S04]  /*6fa0*/  LOP3.LUT R4, R5, 0x80000000, RZ, 0xc0, !PT ;  /* 0x8000000005047812 */ /* 0x000fc800078ec0ff */
[----:B------:R-:W-:-:S04]  /*6fb0*/  SHF.R.U32.HI R5, RZ, 0x18, R4 ;  /* 0x00000018ff057819 */ /* 0x000fc80000011604 */
[----:B------:R-:W-:-:S05]  /*6fc0*/  LOP3.LUT R5, R0, R5, RZ, 0xfc, !PT ;  /* 0x0000000500057212 */ /* 0x000fca00078efcff */
[----:B------:R0:W-:Y:S01]  /*6fd0*/  STG.E.U8 [R2.64], R5 ;  /* 0x0000000502007986 */ /* 0x0001e2000c101124 */
[----:B------:R-:W-:Y:S05]  /*6fe0*/  BRA `(.L_x_12040) ;  /* 0x000006f000007947 */ /* 0x000fea0003800000 */
.L_x_12050:
[----:B------:R0:W-:Y:S01]  /*6ff0*/  STG.E.U16 [R2.64], R22 ;  /* 0x0000001602007986 */ /* 0x0001e2000c101524 */
[----:B------:R-:W-:Y:S05]  /*7000*/  BRA `(.L_x_12040) ;  /* 0x000006d000007947 */ /* 0x000fea0003800000 */
.L_x_12047:
        /* <DEDUP_REMOVED lines=12> */
.L_x_12059:
        /* <DEDUP_REMOVED lines=17> */
.L_x_12062:
[----:B------:R-:W-:-:S04]  /*71e0*/  LOP3.LUT R0, R7, 0x80000000, RZ, 0xc0, !PT ;  /* 0x8000000007007812 */ /* 0x000fc800078ec0ff */
[----:B------:R-:W-:-:S04]  /*71f0*/  SHF.R.U32.HI R5, RZ, 0x18, R0 ;  /* 0x00000018ff057819 */ /* 0x000fc80000011600 */
[----:B------:R-:W-:-:S04]  /*7200*/  LOP3.LUT R4, R4, R5, RZ, 0xfc, !PT ;  /* 0x0000000504047212 */ /* 0x000fc800078efcff */
[----:B------:R-:W-:Y:S02]  /*7210*/  PRMT R0, R4, 0x7610, R0 ;  /* 0x0000761004007816 */ /* 0x000fe40000000000 */
.L_x_12061:
[----:B------:R-:W-:Y:S05]  /*7220*/  BSYNC B0 ;  /* 0x0000000000007941 */ /* 0x000fea0003800000 */
.L_x_12060:
[----:B------:R0:W-:Y:S01]  /*7230*/  STG.E.U8 [R2.64], R0 ;  /* 0x0000000002007986 */ /* 0x0001e2000c101124 */
[----:B------:R-:W-:Y:S05]  /*7240*/  BRA `(.L_x_12040) ;  /* 0x0000049000007947 */ /* 0x000fea0003800000 */
.L_x_12058:
        /* <DEDUP_REMOVED lines=17> */
.L_x_12065:
[----:B------:R-:W-:-:S04]  /*7360*/  LOP3.LUT R0, R7, 0x80000000, RZ, 0xc0, !PT ;  /* 0x8000000007007812 */ /* 0x000fc800078ec0ff */
[----:B------:R-:W-:-:S04]  /*7370*/  SHF.R.U32.HI R5, RZ, 0x18, R0 ;  /* 0x00000018ff057819 */ /* 0x000fc80000011600 */
[----:B------:R-:W-:-:S04]  /*7380*/  LOP3.LUT R4, R4, R5, RZ, 0xfc, !PT ;  /* 0x0000000504047212 */ /* 0x000fc800078efcff */
[----:B------:R-:W-:Y:S02]  /*7390*/  PRMT R0, R4, 0x7610, R0 ;  /* 0x0000761004007816 */ /* 0x000fe40000000000 */
.L_x_12064:
[----:B------:R-:W-:Y:S05]  /*73a0*/  BSYNC B0 ;  /* 0x0000000000007941 */ /* 0x000fea0003800000 */
.L_x_12063:
[----:B------:R0:W-:Y:S01]  /*73b0*/  STG.E.U8 [R2.64], R0 ;  /* 0x0000000002007986 */ /* 0x0001e2000c101124 */
[----:B------:R-:W-:Y:S05]  /*73c0*/  BRA `(.L_x_12040) ;  /* 0x0000031000007947 */ /* 0x000fea0003800000 */
.L_x_12057:
        /* <DEDUP_REMOVED lines=22> */
.L_x_12039:
        /* <DEDUP_REMOVED lines=20> */
.L_x_12067:
[----:B------:R-:W-:-:S06]  /*7670*/  PRMT R4, RZ, 0x5410, R22 ;  /* 0x00005410ff047816 */ /* 0x000fcc0000000016 */
[----:B------:R-:W0:Y:S02]  /*7680*/  F2I.U64.TRUNC R4, R4 ;  /* 0x0000000400047311 */ /* 0x000e24000020d800 */
[----:B0-----:R0:W-:Y:S01]  /*7690*/  STG.E.64 [R2.64], R4 ;  /* 0x0000000402007986 */ /* 0x0011e2000c101b24 */
[----:B------:R-:W-:Y:S05]  /*76a0*/  BRA `(.L_x_12040) ;  /* 0x0000003000007947 */ /* 0x000fea0003800000 */
.L_x_12066:
[----:B------:R-:W-:-:S04]  /*76b0*/  PRMT R22, RZ, 0x5410, R22 ;  /* 0x00005410ff167816 */ /* 0x000fc80000000016 */
[----:B------:R-:W0:Y:S02]  /*76c0*/  F2I.FTZ.U32.TRUNC.NTZ R5, R22 ;  /* 0x0000001600057305 */ /* 0x000e24000021f000 */
[----:B0-----:R0:W-:Y:S02]  /*76d0*/  STG.E [R2.64], R5 ;  /* 0x0000000502007986 */ /* 0x0011e4000c101924 */
.L_x_12040:
[----:B------:R-:W-:Y:S02]  /*76e0*/  IADD3 R19, R19, 0x80, RZ ;  /* 0x0000008013137810 */ /* 0x000fe40007ffe0ff */
.L_x_12001:
[----:B------:R-:W-:Y:S05]  /*76f0*/  BSYNC B6 ;  /* 0x0000000000067941 */ /* 0x000fea0003800000 */
.L_x_12000:
        /* <DEDUP_REMOVED lines=21> */
.L_x_12071:
[----:B------:R-:W-:-:S06]  /*7850*/  PRMT R5, RZ, 0x5410, R23 ;  /* 0x00005410ff057816 */ /* 0x000fcc0000000017 */
[----:B------:R-:W0:Y:S02]  /*7860*/  F2I.S64.TRUNC R4, R5 ;  /* 0x0000000500047311 */ /* 0x000e24000020d900 */
[----:B0-----:R-:W-:Y:S01]  /*7870*/  STG.E.U8 [R2.64], R4 ;  /* 0x0000000402007986 */ /* 0x001fe2000c101124 */
[----:B------:R-:W-:Y:S05]  /*7880*/  EXIT ;  /* 0x000000000000794d */ /* 0x000fea0003800000 */
.L_x_12070:
        /* <DEDUP_REMOVED lines=10> */
.L_x_12074:
[----:B------:R-:W-:-:S06]  /*7930*/  PRMT R23, RZ, 0x5410, R23 ;  /* 0x00005410ff177816 */ /* 0x000fcc0000000017 */
[----:B------:R-:W0:Y:S02]  /*7940*/  F2I.FTZ.TRUNC.NTZ R23, R23 ;  /* 0x0000001700177305 */ /* 0x000e24000021f100 */
[----:B0-----:R-:W-:Y:S01]  /*7950*/  STG.E [R2.64], R23 ;  /* 0x0000001702007986 */ /* 0x001fe2000c101924 */
[----:B------:R-:W-:Y:S05]  /*7960*/  EXIT ;  /* 0x000000000000794d */ /* 0x000fea0003800000 */
.L_x_12073:
[----:B------:R-:W-:-:S06]  /*7970*/  PRMT R23, RZ, 0x5410, R23 ;  /* 0x00005410ff177816 */ /* 0x000fcc0000000017 */
[----:B------:R-:W0:Y:S02]  /*7980*/  F2I.FTZ.TRUNC.NTZ R23, R23 ;  /* 0x0000001700177305 */ /* 0x000e24000021f100 */
[----:B0-----:R-:W-:Y:S01]  /*7990*/  STG.E.U16 [R2.64], R23 ;  /* 0x0000001702007986 */ /* 0x001fe2000c101524 */
[----:B------:R-:W-:Y:S05]  /*79a0*/  EXIT ;  /* 0x000000000000794d */ /* 0x000fea0003800000 */
.L_x_12069:
        /* <DEDUP_REMOVED lines=9> */
.L_x_12076:
[----:B------:R-:W-:-:S04]  /*7a40*/  PRMT R0, RZ, 0x5410, R23 ;  /* 0x00005410ff007816 */ /* 0x000fc80000000017 */
[----:B------:R-:W-:-:S05]  /*7a50*/  F2FP.PACK_AB R0, RZ, R0 ;  /* 0x00000000ff00723e */ /* 0x000fca00000000ff */
[----:B------:R-:W-:Y:S01]  /*7a60*/  STG.E.U16 [R2.64], R0 ;  /* 0x0000000002007986 */ /* 0x000fe2000c101524 */
[----:B------:R-:W-:Y:S05]  /*7a70*/  EXIT ;  /* 0x000000000000794d */ /* 0x000fea0003800000 */
.L_x_12075:
        /* <DEDUP_REMOVED lines=10> */
.L_x_12078:
[----:B------:R-:W-:-:S04]  /*7b20*/  PRMT R23, RZ, 0x5410, R23 ;  /* 0x00005410ff177816 */ /* 0x000fc80000000017 */
[----:B------:R-:W-:-:S04]  /*7b30*/  F2FP.PACK_AB R5, RZ, R23 ;  /* 0x00000017ff05723e */ /* 0x000fc800000000ff */
[----:B------:R-:W-:-:S05]  /*7b40*/  PRMT R5, R5, 0x5410, RZ ;  /* 0x0000541005057816 */ /* 0x000fca00000000ff */
[----:B------:R-:W-:Y:S01]  /*7b50*/  STG.E [R2.64], R5 ;  /* 0x0000000502007986 */ /* 0x000fe2000c101924 */
[----:B------:R-:W-:Y:S05]  /*7b60*/  EXIT ;  /* 0x000000000000794d */ /* 0x000fea0003800000 */
.L_x_12077:
[----:B------:R-:W-:-:S05]  /*7b70*/  PRMT R4, RZ, 0x5410, R23 ;  /* 0x00005410ff047816 */ /* 0x000fca0000000017 */
[----:B------:R-:W-:-:S06]  /*7b80*/  FMUL.FTZ R4, R4, 1 ;  /* 0x3f80000004047820 */ /* 0x000fcc0000410000 */
[----:B------:R-:W0:Y:S02]  /*7b90*/  F2F.F64.F32 R4, R4 ;  /* 0x0000000400047310 */ /* 0x000e240000201800 */
[----:B0-----:R-:W-:Y:S01]  /*7ba0*/  STG.E.64 [R2.64], R4 ;  /* 0x0000000402007986 */ /* 0x001fe2000c101b24 */
[----:B------:R-:W-:Y:S05]  /*7bb0*/  EXIT ;  /* 0x000000000000794d */ /* 0x000fea0003800000 */
.L_x_12068:
        /* <DEDUP_REMOVED lines=13> */
.L_x_12081:
[----:B------:R-:W-:Y:S01]  /*7c90*/  PRMT R23, RZ, 0x5410, R23 ;  /* 0x00005410ff177816 */ /* 0x000fe20000000017 */
[----:B------:R-:W-:-:S04]  /*7ca0*/  CS2R R6, SRZ ;  /* 0x0000000000067805 */ /* 0x000fc8000001ff00 */
[----:B------:R-:W-:-:S06]  /*7cb0*/  FMUL.FTZ R4, R23, 1 ;  /* 0x3f80000017047820 */ /* 0x000fcc0000410000 */
[----:B------:R-:W0:Y:S02]  /*7cc0*/  F2F.F64.F32 R4, R4 ;  /* 0x0000000400047310 */ /* 0x000e240000201800 */
[----:B0-----:R-:W-:Y:S01]  /*7cd0*/  STG.E.128 [R2.64], R4 ;  /* 0x0000000402007986 */ /* 0x001fe2000c101d24 */
[----:B------:R-:W-:Y:S05]  /*7ce0*/  EXIT ;  /* 0x000000000000794d */ /* 0x000fea0003800000 */
.L_x_12080:
        /* <DEDUP_REMOVED lines=21> */
.L_x_12085:
[----:B------:R-:W-:Y:S05]  /*7e40*/  BSYNC B0 ;  /* 0x0000000000007941 */ /* 0x000fea0003800000 */
.L_x_12084:
[----:B------:R-:W-:-:S05]  /*7e50*/  LOP3.LUT R5, R0, R5, RZ, 0xfc, !PT ;  /* 0x0000000500057212 */ /* 0x000fca00078efcff */
[----:B------:R-:W-:Y:S01]  /*7e60*/  STG.E.U8 [R2.64], R5 ;  /* 0x0000000502007986 */ /* 0x000fe2000c101124 */
[----:B------:R-:W-:Y:S05]  /*7e70*/  EXIT ;  /* 0x000000000000794d */ /* 0x000fea0003800000 */
.L_x_12083:
        /* <DEDUP_REMOVED lines=13> */
.L_x_12087:
[----:B------:R-:W-:Y:S01]  /*7f50*/  IMAD.MOV.U32 R0, RZ, RZ, 0x7f ;  /* 0x0000007fff007424 */ /* 0x000fe200078e00ff */
[----:B------:R-:W-:-:S04]  /*7f60*/  ISETP.GT.U32.AND P0, PT, R4, 0x7f800000, PT ;  /* 0x7f8000000400780c */ /* 0x000fc80003f04070 */
[----:B------:R-:W-:-:S04]  /*7f70*/  SEL R0, R0, 0x7c, P0 ;  /* 0x0000007c00007807 */ /* 0x000fc80000000000 */
.L_x_12088:
[----:B------:R-:W-:Y:S05]  /*7f80*/  BSYNC B0 ;  /* 0x0000000000007941 */ /* 0x000fea0003800000 */
.L_x_12086:
[----:B------:R-:W-:-:S04]  /*7f90*/  LOP3.LUT R4, R23, 0x80000000, RZ, 0xc0, !PT ;  /* 0x8000000017047812 */ /* 0x000fc800078ec0ff */
[----:B------:R-:W-:-:S04]  /*7fa0*/  SHF.R.U32.HI R5, RZ, 0x18, R4 ;  /* 0x00000018ff057819 */ /* 0x000fc80000011604 */
[----:B------:R-:W-:-:S05]  /*7fb0*/  LOP3.LUT R5, R0, R5, RZ, 0xfc, !PT ;  /* 0x0000000500057212 */ /* 0x000fca00078efcff */
[----:B------:R-:W-:Y:S01]  /*7fc0*/  STG.E.U8 [R2.64], R5 ;  /* 0x0000000502007986 */ /* 0x000fe2000c101124 */
[----:B------:R-:W-:Y:S05]  /*7fd0*/  EXIT ;  /* 0x000000000000794d */ /* 0x000fea0003800000 */
.L_x_12082:
[----:B------:R-:W-:Y:S01]  /*7fe0*/  STG.E.U16 [R2.64], R23 ;  /* 0x0000001702007986 */ /* 0x000fe2000c101524 */
[----:B------:R-:W-:Y:S05]  /*7ff0*/  EXIT ;  /* 0x000000000000794d */ /* 0x000fea0003800000 */
.L_x_12079:
        /* <DEDUP_REMOVED lines=12> */
.L_x_12091:
        /* <DEDUP_REMOVED lines=17> */
.L_x_12094:
[----:B------:R-:W-:-:S04]  /*81d0*/  LOP3.LUT R0, R23, 0x80000000, RZ, 0xc0, !PT ;  /* 0x8000000017007812 */ /* 0x000fc800078ec0ff */
[----:B------:R-:W-:-:S04]  /*81e0*/  SHF.R.U32.HI R5, RZ, 0x18, R0 ;  /* 0x00000018ff057819 */ /* 0x000fc80000011600 */
[----:B------:R-:W-:-:S04]  /*81f0*/  LOP3.LUT R4, R4, R5, RZ, 0xfc, !PT ;  /* 0x0000000504047212 */ /* 0x000fc800078efcff */
[----:B------:R-:W-:Y:S02]  /*8200*/  PRMT R0, R4, 0x7610, R0 ;  /* 0x0000761004007816 */ /* 0x000fe40000000000 */
.L_x_12093:
[----:B------:R-:W-:Y:S05]  /*8210*/  BSYNC B0 ;  /* 0x0000000000007941 */ /* 0x000fea0003800000 */
.L_x_12092:
[----:B------:R-:W-:Y:S01]  /*8220*/  STG.E.U8 [R2.64], R0 ;  /* 0x0000000002007986 */ /* 0x000fe2000c101124 */
[----:B------:R-:W-:Y:S05]  /*8230*/  EXIT ;  /* 0x000000000000794d */ /* 0x000fea0003800000 */
.L_x_12090:
        /* <DEDUP_REMOVED lines=17> */
.L_x_12097:
[----:B------:R-:W-:-:S04]  /*8350*/  LOP3.LUT R0, R23, 0x80000000, RZ, 0xc0, !PT ;  /* 0x8000000017007812 */ /* 0x000fc800078ec0ff */
[----:B------:R-:W-:-:S04]  /*8360*/  SHF.R.U32.HI R5, RZ, 0x18, R0 ;  /* 0x00000018ff057819 */ /* 0x000fc80000011600 */
[----:B------:R-:W-:-:S04]  /*8370*/  LOP3.LUT R4, R4, R5, RZ, 0xfc, !PT ;  /* 0x0000000504047212 */ /* 0x000fc800078efcff */
[----:B------:R-:W-:Y:S02]  /*8380*/  PRMT R0, R4, 0x7610, R0 ;  /* 0x0000761004007816 */ /* 0x000fe40000000000 */
.L_x_12096:
[----:B------:R-:W-:Y:S05]  /*8390*/  BSYNC B0 ;  /* 0x0000000000007941 */ /* 0x000fea0003800000 */
.L_x_12095:
[----:B------:R-:W-:Y:S01]  /*83a0*/  STG.E.U8 [R2.64], R0 ;  /* 0x0000000002007986 */ /* 0x000fe2000c101124 */
[----:B------:R-:W-:Y:S05]  /*83b0*/  EXIT ;  /* 0x000000000000794d */ /* 0x000fea0003800000 */
.L_x_12089:
        /* <DEDUP_REMOVED lines=22> */
.L_x_12072:
        /* <DEDUP_REMOVED lines=20> */
.L_x_12099:
[----:B------:R-:W-:-:S06]  /*8660*/  PRMT R4, RZ, 0x5410, R23 ;  /* 0x00005410ff047816 */ /* 0x000fcc0000000017 */
[----:B------:R-:W0:Y:S02]  /*8670*/  F2I.U64.TRUNC R4, R4 ;  /* 0x0000000400047311 */ /* 0x000e24000020d800 */
[----:B0-----:R-:W-:Y:S01]  /*8680*/  STG.E.64 [R2.64], R4 ;  /* 0x0000000402007986 */ /* 0x001fe2000c101b24 */
[----:B------:R-:W-:Y:S05]  /*8690*/  EXIT ;  /* 0x000000000000794d */ /* 0x000fea0003800000 */
.L_x_12098:
[----:B------:R-:W-:-:S06]  /*86a0*/  PRMT R23, RZ, 0x5410, R23 ;  /* 0x00005410ff177816 */ /* 0x000fcc0000000017 */
[----:B------:R-:W0:Y:S02]  /*86b0*/  F2I.FTZ.U32.TRUNC.NTZ R23, R23 ;  /* 0x0000001700177305 */ /* 0x000e24000021f000 */
[----:B0-----:R-:W-:Y:S01]  /*86c0*/  STG.E [R2.64], R23 ;  /* 0x0000001702007986 */ /* 0x001fe2000c101924 */
[----:B------:R-:W-:Y:S05]  /*86d0*/  EXIT ;  /* 0x000000000000794d */ /* 0x000fea0003800000 */
.L_x_12100:
        /* <DEDUP_REMOVED lines=10> */
.L_x_18395:


//--------------------- .text._ZN2at6native18elementwise_kernelILi128ELi4EZNS0_22gpu_kernel_impl_nocastIZZZNS0_17floor_kernel_cudaERNS_18TensorIteratorBaseEENKUlvE_clEvENKUlvE2_clEvEUlN3c108BFloat16EE_EEvS4_RKT_EUliE_EEviT1_ --------------------------
	.section	.text._ZN2at6native18elementwise_kernelILi128ELi4EZNS0_22gpu_kernel_impl_nocastIZZZNS0_17floor_kernel_cudaERNS_18TensorIteratorBaseEENKUlvE_clEvENKUlvE2_clEvEUlN3c108BFloat16EE_EEvS4_RKT_EUliE_EEviT1_,"ax",@progbits
	.sectioninfo	@"SHI_REGISTERS=12"
	.align	128
        .global         _ZN2at6native18elementwise_kernelILi128ELi4EZNS0_22gpu_kernel_impl_nocastIZZZNS0_17floor_kernel_cudaERNS_18TensorIteratorBaseEENKUlvE_clEvENKUlvE2_clEvEUlN3c108BFloat16EE_EEvS4_RKT_EUliE_EEviT1_
        .type           _ZN2at6native18elementwise_kernelILi128ELi4EZNS0_22gpu_kernel_impl_nocastIZZZNS0_17floor_kernel_cudaERNS_18TensorIteratorBaseEENKUlvE_clEvENKUlvE2_clEvEUlN3c108BFloat16EE_EEvS4_RKT_EUliE_EEviT1_,@function
        .size           _ZN2at6native18elementwise_kernelILi128ELi4EZNS0_22gpu_kernel_impl_nocastIZZZNS0_17floor_kernel_cudaERNS_18TensorIteratorBaseEENKUlvE_clEvENKUlvE2_clEvEUlN3c108BFloat16EE_EEvS4_RKT_EUliE_EEviT1_,(.L_x_18396 - _ZN2at6native18elementwise_kernelILi128ELi4EZNS0_22gpu_kernel_impl_nocastIZZZNS0_17floor_kernel_cudaERNS_18TensorIteratorBaseEENKUlvE_clEvENKUlvE2_clEvEUlN3c108BFloat16EE_EEvS4_RKT_EUliE_EEviT1_)
        .other          _ZN2at6native18elementwise_kernelILi128ELi4EZNS0_22gpu_kernel_impl_nocastIZZZNS0_17floor_kernel_cudaERNS_18TensorIteratorBaseEENKUlvE_clEvENKUlvE2_clEvEUlN3c108BFloat16EE_EEvS4_RKT_EUliE_EEviT1_,@"STO_CUDA_ENTRY STV_DEFAULT"
_ZN2at6native18elementwise_kernelILi128ELi4EZNS0_22gpu_kernel_impl_nocastIZZZNS0_17floor_kernel_cudaERNS_18TensorIteratorBaseEENKUlvE_clEvENKUlvE2_clEvEUlN3c108BFloat16EE_EEvS4_RKT_EUliE_EEviT1_:
.text._ZN2at6native18elementwise_kernelILi128ELi4EZNS0_22gpu_kernel_impl_nocastIZZZNS0_17floor_kernel_cudaERNS_18TensorIteratorBaseEENKUlvE_clEvENKUlvE2_clEvEUlN3c108BFloat16EE_EEvS4_RKT_EUliE_EEviT1_:
        /* <DEDUP_REMOVED lines=235> */
.L_x_12103:
[----:B------:R-:W-:-:S04]  /*0eb0*/  IADD3 R4, P0, R3, c[0x0][0x368], RZ ;  /* 0x0000da0003047a10 */ /* 0x000fc80007f1e0ff */
[----:B------:R-:W-:-:S05]  /*0ec0*/  IADD3.X R5, RZ, c[0x0][0x36c], RZ, P0, !PT ;  /* 0x0000db00ff057a10 */ /* 0x000fca00007fe4ff */
[----:B------:R-:W2:Y:S01]  /*0ed0*/  LDG.E.U16 R4, [R4.64] ;  /* 0x0000000404047981 */ /* 0x000ea2000c1e1500 */
[----:B------:R-:W-:Y:S02]  /*0ee0*/  IADD3 R2, P0, R2, c[0x0][0x360], RZ ;  /* 0x0000d80002027a10 */ /* 0x000fe40007f1e0ff */
[----:B------:R-:W-:Y:S02]  /*0ef0*/  IADD3 R0, R0, 0x80, RZ ;  /* 0x0000008000007810 */ /* 0x000fe40007ffe0ff */
[----:B--2---:R-:W-:-:S04]  /*0f00*/  PRMT R4, RZ, 0x5410, R4 ;  /* 0x00005410ff047816 */ /* 0x004fc80000000004 */
[----:B------:R-:W0:Y:S02]  /*0f10*/  FRND.FTZ.FLOOR R3, R4 ;  /* 0x0000000400037307 */ /* 0x000e240000215000 */
[----:B0-----:R-:W-:Y:S02]  /*0f20*/  F2FP.BF16.PACK_AB R5, RZ, R3 ;  /* 0x00000003ff05723e */ /* 0x001fe400000010ff */
[----:B------:R-:W-:-:S05]  /*0f30*/  IADD3.X R3, RZ, c[0x0][0x364], RZ, P0, !PT ;  /* 0x0000d900ff037a10 */ /* 0x000fca00007fe4ff */
[----:B------:R0:W-:Y:S02]  /*0f40*/  STG.E.U16 [R2.64], R5 ;  /* 0x0000000502007986 */ /* 0x0001e4000c101504 */
.L_x_12102:
[----:B------:R-:W-:Y:S05]  /*0f50*/  BSYNC B0 ;  /* 0x0000000000007941 */ /* 0x000fea0003800000 */
.L_x_12101:
        /* <DEDUP_REMOVED lines=230> */
.L_x_12106:
[----:B------:R-:W-:-:S04]  /*1dc0*/  IADD3 R4, P0, R3, c[0x0][0x368], RZ ;  /* 0x0000da0003047a10 */ /* 0x000fc80007f1e0ff */
[----:B------:R-:W-:-:S05]  /*1dd0*/  IADD3.X R5, RZ, c[0x0][0x36c], RZ, P0, !PT ;  /* 0x0000db00ff057a10 */ /* 0x000fca00007fe4ff */
[----:B------:R-:W2:Y:S01]  /*1de0*/  LDG.E.U16 R4, [R4.64] ;  /* 0x0000000404047981 */ /* 0x000ea2000c1e1500 */
[----:B------:R-:W-:Y:S02]  /*1df0*/  IADD3 R2, P0, R2, c[0x0][0x360], RZ ;  /* 0x0000d80002027a10 */ /* 0x000fe40007f1e0ff */
[----:B------:R-:W-:Y:S02]  /*1e00*/  IADD3 R0, R0, 0x80, RZ ;  /* 0x0000008000007810 */ /* 0x000fe40007ffe0ff */
[----:B--2---:R-:W-:-:S04]  /*1e10*/  PRMT R4, RZ, 0x5410, R4 ;  /* 0x00005410ff047816 */ /* 0x004fc80000000004 */
[----:B------:R-:W0:Y:S02]  /*1e20*/  FRND.FTZ.FLOOR R3, R4 ;  /* 0x0000000400037307 */ /* 0x000e240000215000 */
        /* <DEDUP_REMOVED lines=232> */
.L_x_12107:
        /* <DEDUP_REMOVED lines=8> */
[----:B------:R-:W-:-:S05]  /*2d30*/  IMAD.X R3, RZ, RZ, c[0x0][0x364], P0 ;  /* 0x0000d900ff037624 */ /* 0x000fca00000e06ff */
[----:B------:R0:W-:Y:S02]  /*2d40*/  STG.E.U16 [R2.64], R5 ;  /* 0x0000000502007986 */ /* 0x0001e4000c101504 */
.L_x_12105:
[----:B------:R-:W-:Y:S05]  /*2d50*/  BSYNC B0 ;  /* 0x0000000000007941 */ /* 0x000fea0003800000 */
.L_x_12104:
        /* <DEDUP_REMOVED lines=229> */
.L_x_12108:
[----:B------:R-:W-:-:S04]  /*3bb0*/  IADD3 R4, P0, R3, c[0x0][0x368], RZ ;  /* 0x0000da0003047a10 */ /* 0x000fc80007f1e0ff */
[----:B------:R-:W-:-:S05]  /*3bc0*/  IADD3.X R5, RZ, c[0x0][0x36c], RZ, P0, !PT ;  /* 0x0000db00ff057a10 */ /* 0x000fca00007fe4ff */
[----:B------:R-:W2:Y:S01]  /*3bd0*/  LDG.E.U16 R4, [R4.64] ;  /* 0x0000000404047981 */ /* 0x000ea2000c1e1500 */
[----:B------:R-:W-:-:S04]  /*3be0*/  IADD3 R2, P0, R2, c[0x0][0x360], RZ ;  /* 0x0000d80002027a10 */ /* 0x000fc80007f1e0ff */
[----:B------:R-:W-:Y:S02]  /*3bf0*/  IADD3.X R3, RZ, c[0x0][0x364], RZ, P0, !PT ;  /* 0x0000d900ff037a10 */ /* 0x000fe400007fe4ff */
[----:B--2---:R-:W-:-:S04]  /*3c00*/  PRMT R4, RZ, 0x5410, R4 ;  /* 0x00005410ff047816 */ /* 0x004fc80000000004 */
[----:B------:R-:W0:Y:S02]  /*3c10*/  FRND.FTZ.FLOOR R0, R4 ;  /* 0x0000000400007307 */ /* 0x000e240000215000 */
[----:B0-----:R-:W-:-:S05]  /*3c20*/  F2FP.BF16.PACK_AB R0, RZ, R0 ;  /* 0x00000000ff00723e */ /* 0x001fca00000010ff */
[----:B------:R-:W-:Y:S01]  /*3c30*/  STG.E.U16 [R2.64], R0 ;  /* 0x0000000002007986 */ /* 0x000fe2000c101504 */
[----:B------:R-:W-:Y:S05]  /*3c40*/  EXIT ;  /* 0x000000000000794d */ /* 0x000fea0003800000 */
.L_x_12109:
        /* <DEDUP_REMOVED lines=11> */
.L_x_18396:


//--------------------- .text._ZN2at6native27unrolled_elementwise_kernelIZZZNS0_17floor_kernel_cudaERNS_18TensorIteratorBaseEENKUlvE_clEvENKUlvE2_clEvEUlN3c108BFloat16EE_St5arrayIPcLm2EELi4E23TrivialOffsetCalculatorILi1EjESD_NS0_6memory15LoadWithoutCastENSE_16StoreWithoutCastEEEviT_T0_T2_T3_T4_T5_ --------------------------
	.section	.text._ZN2at6native27unrolled_elementwise_kernelIZZZNS0_17floor_kernel_cudaERNS_18TensorIteratorBaseEENKUlvE_clEvENKUlvE2_clEvEUlN3c108BFloat16EE_St5arrayIPcLm2EELi4E23TrivialOffsetCalculatorILi1EjESD_NS0_6memory15LoadWithoutCastENSE_16StoreWithoutCastEEEviT_T0_T2_T3_T4_T5_,"ax",@progbits
	.sectioninfo	@"SHI_REGISTERS=20"
	.align	128
        .global         _ZN2at6native27unrolled_elementwise_kernelIZZZNS0_17floor_kernel_cudaERNS_18TensorIteratorBaseEENKUlvE_clEvENKUlvE2_clEvEUlN3c108BFloat16EE_St5arrayIPcLm2EELi4E23TrivialOffsetCalculatorILi1EjESD_NS0_6memory15LoadWithoutCastENSE_16StoreWithoutCastEEEviT_T0_T2_T3_T4_T5_
        .type           _ZN2at6native27unrolled_elementwise_kernelIZZZNS0_17floor_kernel_cudaERNS_18TensorIteratorBaseEENKUlvE_clEvENKUlvE2_clEvEUlN3c108BFloat16EE_St5arrayIPcLm2EELi4E23TrivialOffsetCalculatorILi1EjESD_NS0_6memory15LoadWithoutCastENSE_16StoreWithoutCastEEEviT_T0_T2_T3_T4_T5_,@function
        .size           _ZN2at6native27unrolled_elementwise_kernelIZZZNS0_17floor_kernel_cudaERNS_18TensorIteratorBaseEENKUlvE_clEvENKUlvE2_clEvEUlN3c108BFloat16EE_St5arrayIPcLm2EELi4E23TrivialOffsetCalculatorILi1EjESD_NS0_6memory15LoadWithoutCastENSE_16StoreWithoutCastEEEviT_T0_T2_T3_T4_T5_,(.L_x_18397 - _ZN2at6native27unrolled_elementwise_kernelIZZZNS0_17floor_kernel_cudaERNS_18TensorIteratorBaseEENKUlvE_clEvENKUlvE2_clEvEUlN3c108BFloat16EE_St5arrayIPcLm2EELi4E23TrivialOffsetCalculatorILi1EjESD_NS0_6memory15LoadWithoutCastENSE_16StoreWithoutCastEEEviT_T0_T2_T3_T4_T5_)
        .other          _ZN2at6native27unrolled_elementwise_kernelIZZZNS0_17floor_kernel_cudaERNS_18TensorIteratorBaseEENKUlvE_clEvENKUlvE2_clEvEUlN3c108BFloat16EE_St5arrayIPcLm2EELi4E23TrivialOffsetCalculatorILi1EjESD_NS0_6memory15LoadWithoutCastENSE_16StoreWithoutCastEEEviT_T0_T2_T3_T4_T5_,@"STO_CUDA_ENTRY STV_DEFAULT"
_ZN2at6native27unrolled_elementwise_kernelIZZZNS0_17floor_kernel_cudaERNS_18TensorIteratorBaseEENKUlvE_clEvENKUlvE2_clEvEUlN3c108BFloat16EE_St5arrayIPcLm2EELi4E23TrivialOffsetCalculatorILi1EjESD_NS0_6memory15LoadWithoutCastENSE_16StoreWithoutCastEEEviT_T0_T2_T3_T4_T5_:
.text._ZN2at6native27unrolled_elementwise_kernelIZZZNS0_17floor_kernel_cudaERNS_18TensorIteratorBaseEENKUlvE_clEvENKUlvE2_clEvEUlN3c108BFloat16EE_St5arrayIPcLm2EELi4E23TrivialOffsetCalculatorILi1EjESD_NS0_6memory15LoadWithoutCastENSE_16StoreWithoutCastEEEviT_T0_T2_T3_T4_T5_:
        /* <DEDUP_REMOVED lines=47> */
[----:B------:R-:W1:Y:S02]  /*02f0*/  @!P0 FRND.FTZ.FLOOR R12, R12 ;  /* 0x0000000c000c8307 */ /* 0x000e640000215000 */
[----:B-1----:R-:W-:-:S05]  /*0300*/  @!P0 F2FP.BF16.PACK_AB R6, RZ, R12 ;  /* 0x0000000cff06823e */ /* 0x002fca00000010ff */
[----:B------:R0:W-:Y:S01]  /*0310*/  @!P0 STG.E.U16 [R4.64], R6 ;  /* 0x0000000604008986 */ /* 0x0001e2000c101504 */
[----:B---3--:R-:W-:Y:S02]  /*0320*/  @!P2 PRMT R10, RZ, 0x5410, R10 ;  /* 0x00005410ff0aa816 */ /* 0x008fe4000000000a */
[----:B----4-:R-:W-:-:S04]  /*0330*/  @!P3 PRMT R13, RZ, 0x5410, R13 ;  /* 0x00005410ff0db816 */ /* 0x010fc8000000000d */
[----:B------:R-:W1:Y:S01]  /*0340*/  @!P2 FRND.FTZ.FLOOR R10, R10 ;  /* 0x0000000a000aa307 */ /* 0x000e620000215000 */
[----:B-----5:R-:W-:-:S07]  /*0350*/  @!P1 PRMT R11, RZ, 0x5410, R11 ;  /* 0x00005410ff0b9816 */ /* 0x020fce000000000b */
[----:B------:R-:W2:Y:S08]  /*0360*/  @!P3 FRND.FTZ.FLOOR R13, R13 ;  /* 0x0000000d000db307 */ /* 0x000eb00000215000 */
[----:B------:R-:W3:Y:S01]  /*0370*/  @!P1 FRND.FTZ.FLOOR R11, R11 ;  /* 0x0000000b000b9307 */ /* 0x000ee20000215000 */
        /* <DEDUP_REMOVED lines=13> */
.L_x_12111:
[----:B0-----:R-:W-:Y:S05]  /*0450*/  BSYNC B0 ;  /* 0x0000000000007941 */ /* 0x001fea0003800000 */
.L_x_12110:
        /* <DEDUP_REMOVED lines=8> */
.L_x_12112:
        /* <DEDUP_REMOVED lines=10> */
.L_x_18397:


//--------------------- .text._ZN2at6native29vectorized_elementwise_kernelILi2EZZZNS0_17floor_kernel_cudaERNS_18TensorIteratorBaseEENKUlvE_clEvENKUlvE2_clEvEUlN3c108BFloat16EE_St5arrayIPcLm2EEEEviT0_T1_ --------------------------
	.section	.text._ZN2at6native29vectorized_elementwise_kernelILi2EZZZNS0_17floor_kernel_cudaERNS_18TensorIteratorBaseEENKUlvE_clEvENKUlvE2_clEvEUlN3c108BFloat16EE_St5arrayIPcLm2EEEEviT0_T1_,"ax",@progbits
	.sectioninfo	@"SHI_REGISTERS=23"
	.align	128
        .global         _ZN2at6native29vectorized_elementwise_kernelILi2EZZZNS0_17floor_kernel_cudaERNS_18TensorIteratorBaseEENKUlvE_clEvENKUlvE2_clEvEUlN3c108BFloat16EE_St5arrayIPcLm2EEEEviT0_T1_
        .type           _ZN2at6native29vectorized_elementwise_kernelILi2EZZZNS0_17floor_kernel_cudaERNS_18TensorIteratorBaseEENKUlvE_clEvENKUlvE2_clEvEUlN3c108BFloat16EE_St5arrayIPcLm2EEEEviT0_T1_,@function
        .size           _ZN2at6native29vectorized_elementwise_kernelILi2EZZZNS0_17floor_kernel_cudaERNS_18TensorIteratorBaseEENKUlvE_clEvENKUlvE2_clEvEUlN3c108BFloat16EE_St5arrayIPcLm2EEEEviT0_T1_,(.L_x_18398 - _ZN2at6native29vectorized_elementwise_kernelILi2EZZZNS0_17floor_kernel_cudaERNS_18TensorIteratorBaseEENKUlvE_clEvENKUlvE2_clEvEUlN3c108BFloat16EE_St5arrayIPcLm2EEEEviT0_T1_)
        .other          _ZN2at6native29vectorized_elementwise_kernelILi2EZZZNS0_17floor_kernel_cudaERNS_18TensorIteratorBaseEENKUlvE_clEvENKUlvE2_clEvEUlN3c108BFloat16EE_St5arrayIPcLm2EEEEviT0_T1_,@"STO_CUDA_ENTRY STV_DEFAULT"
_ZN2at6native29vectorized_elementwise_kernelILi2EZZZNS0_17floor_kernel_cudaERNS_18TensorIteratorBaseEENKUlvE_clEvENKUlvE2_clEvEUlN3c108BFloat16EE_St5arrayIPcLm2EEEEviT0_T1_:
.text._ZN2at6native29vectorized_elementwise_kernelILi2EZZZNS0_17floor_kernel_cudaERNS_18TensorIteratorBaseEENKUlvE_clEvENKUlvE2_clEvEUlN3c108BFloat16EE_St5arrayIPcLm2EEEEviT0_T1_:
        /* <DEDUP_REMOVED lines=16> */
[----:B------:R0:W-:Y:S01]  /*0100*/  FRND.FTZ.FLOOR R4, R2 ;  /* 0x0000000200047307 */ /* 0x0001e20000215000 */
[--C-:B----4-:R-:W-:Y:S02]  /*0110*/  PRMT R8, RZ, 0x5410, R9.reuse ;  /* 0x00005410ff087816 */ /* 0x110fe40000000009 */
[----:B------:R-:W-:Y:S02]  /*0120*/  PRMT R9, RZ, 0x7610, R9 ;  /* 0x00007610ff097816 */ /* 0x000fe40000000009 */
[----:B-----5:R-:W-:Y:S02]  /*0130*/  PRMT R10, RZ, 0x5410, R11 ;  /* 0x00005410ff0a7816 */ /* 0x020fe4000000000b */
[----:B0-----:R-:W-:Y:S01]  /*0140*/  PRMT R2, RZ, 0x7610, R5 ;  /* 0x00007610ff027816 */ /* 0x001fe20000000005 */
[----:B------:R-:W-:Y:S01]  /*0150*/  FRND.FTZ.FLOOR R8, R8 ;  /* 0x0000000800087307 */ /* 0x000fe20000215000 */
[----:B------:R-:W-:-:S07]  /*0160*/  PRMT R11, RZ, 0x7610, R11 ;  /* 0x00007610ff0b7816 */ /* 0x000fce000000000b */
[----:B------:R3:W0:Y:S08]  /*0170*/  FRND.FTZ.FLOOR R5, R2 ;  /* 0x0000000200057307 */ /* 0x0006300000215000 */
[----:B------:R-:W1:Y:S01]  /*0180*/  FRND.FTZ.FLOOR R9, R9 ;  /* 0x0000000900097307 */ /* 0x000e620000215000 */
[--C-:B---3--:R-:W-:Y:S02]  /*0190*/  PRMT R2, RZ, 0x5410, R7.reuse ;  /* 0x00005410ff027816 */ /* 0x108fe40000000007 */
[----:B------:R-:W-:-:S05]  /*01a0*/  PRMT R7, RZ, 0x7610, R7 ;  /* 0x00007610ff077816 */ /* 0x000fca0000000007 */
[----:B------:R2:W-:Y:S01]  /*01b0*/  FRND.FTZ.FLOOR R6, R2 ;  /* 0x0000000200067307 */ /* 0x0005e20000215000 */
[----:B0-----:R-:W-:-:S07]  /*01c0*/  F2FP.BF16.PACK_AB R5, R5, R4 ;  /* 0x000000040505723e */ /* 0x001fce00000010ff */
[----:B------:R-:W0:Y:S01]  /*01d0*/  FRND.FTZ.FLOOR R7, R7 ;  /* 0x0000000700077307 */ /* 0x000e220000215000 */
[----:B--2---:R-:W-:-:S06]  /*01e0*/  IMAD.WIDE.U32 R2, R0, R15, c[0x0][0x168] ;  /* 0x00005a0000027625 */ /* 0x004fcc00078e000f */
[----:B------:R-:W-:Y:S01]  /*01f0*/  IMAD.WIDE R2, R13, 0x4, R2 ;  /* 0x000000040d027825 */ /* 0x000fe200078e0202 */
[----:B------:R-:W-:Y:S01]  /*0200*/  FRND.FTZ.FLOOR R10, R10 ;  /* 0x0000000a000a7307 */ /* 0x000fe20000215000 */
[----:B-1----:R-:W-:-:S03]  /*0210*/  F2FP.BF16.PACK_AB R13, R9, R8 ;  /* 0x00000008090d723e */ /* 0x002fc600000010ff */
[----:B------:R-:W-:Y:S04]  /*0220*/  STG.E [R2.64], R5 ;  /* 0x0000000502007986 */ /* 0x000fe8000c101904 */
[----:B------:R-:W1:Y:S01]  /*0230*/  FRND.FTZ.FLOOR R11, R11 ;  /* 0x0000000b000b7307 */ /* 0x000e620000215000 */
[----:B0-----:R-:W-:Y:S01]  /*0240*/  F2FP.BF16.PACK_AB R7, R7, R6 ;  /* 0x000000060707723e */ /* 0x001fe200000010ff */
[----:B------:R-:W-:Y:S04]  /*0250*/  STG.E [R2.64+0x400], R13 ;  /* 0x0004000d02007986 */ /* 0x000fe8000c101904 */
[----:B------:R-:W-:Y:S01]  /*0260*/  STG.E [R2.64+0x200], R7 ;  /* 0x0002000702007986 */ /* 0x000fe2000c101904 */
[----:B-1----:R-:W-:-:S05]  /*0270*/  F2FP.BF16.PACK_AB R15, R11, R10 ;  /* 0x0000000a0b0f723e */ /* 0x002fca00000010ff */
[----:B------:R-:W-:Y:S01]  /*0280*/  STG.E [R2.64+0x600], R15 ;  /* 0x0006000f02007986 */ /* 0x000fe2000c101904 */
[----:B------:R-:W-:Y:S05]  /*0290*/  EXIT ;  /* 0x000000000000794d */ /* 0x000fea0003800000 */
.L_x_12113:
        /* <DEDUP_REMOVED lines=73> */
[----:B------:R-:W0:Y:S02]  /*0730*/  @!P0 FRND.FTZ.FLOOR R12, R12 ;  /* 0x0000000c000c8307 */ /* 0x000e240000215000 */
[----:B0-----:R-:W-:-:S04]  /*0740*/  @!P0 F2FP.BF16.PACK_AB R12, RZ, R12 ;  /* 0x0000000cff0c823e */ /* 0x001fc800000010ff */
[----:B------:R-:W-:Y:S02]  /*0750*/  PRMT R16, R12, 0x7610, R16 ;  /* 0x000076100c107816 */ /* 0x000fe40000000010 */
[----:B---3--:R-:W-:Y:S02]  /*0760*/  @!P6 PRMT R6, RZ, 0x5410, R6 ;  /* 0x00005410ff06e816 */ /* 0x008fe40000000006 */
[----:B-----5:R-:W-:Y:S02]  /*0770*/  @!P1 PRMT R4, RZ, 0x5410, R5 ;  /* 0x00005410ff049816 */ /* 0x020fe40000000005 */
[----:B------:R-:W0:Y:S02]  /*0780*/  @!P6 FRND.FTZ.FLOOR R5, R6 ;  /* 0x000000060005e307 */ /* 0x000e240000215000 */
[----:B0-----:R-:W-:Y:S02]  /*0790*/  @!P6 F2FP.BF16.PACK_AB R5, RZ, R5 ;  /* 0x00000005ff05e23e */ /* 0x001fe400000010ff */
[----:B------:R-:W-:Y:S01]  /*07a0*/  ISETP.GE.AND P6, PT, R17, R2, PT ;  /* 0x000000021100720c */ /* 0x000fe20003fc6270 */
[----:B------:R-:W-:Y:S01]  /*07b0*/  @!P0 IMAD.IADD R6, R0, 0x1, R3 ;  /* 0x0000000100068824 */ /* 0x000fe200078e0203 */
[----:B------:R-:W-:-:S04]  /*07c0*/  @!P2 PRMT R7, RZ, 0x5410, R7 ;  /* 0x00005410ff07a816 */ /* 0x000fc80000000007 */
[----:B------:R0:W-:Y:S01]  /*07d0*/  @!P2 FRND.FTZ.FLOOR R14, R7 ;  /* 0x00000007000ea307 */ /* 0x0001e20000215000 */
[----:B------:R-:W-:Y:S02]  /*07e0*/  @!P0 IMAD.MOV.U32 R3, RZ, RZ, R13 ;  /* 0x000000ffff038224 */ /* 0x000fe400078e000d */
[----:B0-----:R-:W-:Y:S01]  /*07f0*/  @!P0 IMAD.MOV.U32 R7, RZ, RZ, 0x2 ;  /* 0x00000002ff078424 */ /* 0x001fe200078e00ff */
[----:B----4-:R-:W-:-:S03]  /*0800*/  @!P3 PRMT R8, RZ, 0x5410, R8 ;  /* 0x00005410ff08b816 */ /* 0x010fc60000000008 */
[----:B------:R-:W-:Y:S01]  /*0810*/  @!P0 IMAD.WIDE.U32 R6, R6, R7, c[0x0][0x168] ;  /* 0x00005a0006068625 */ /* 0x000fe200078e0007 */
[----:B------:R-:W-:Y:S01]  /*0820*/  @!P5 PRMT R10, RZ, 0x5410, R10 ;  /* 0x00005410ff0ad816 */ /* 0x000fe2000000000a */
[----:B------:R-:W0:Y:S01]  /*0830*/  @!P1 FRND.FTZ.FLOOR R4, R4 ;  /* 0x0000000400049307 */ /* 0x000e220000215000 */
[----:B------:R-:W-:Y:S02]  /*0840*/  @!P4 PRMT R9, RZ, 0x5410, R9 ;  /* 0x00005410ff09c816 */ /* 0x000fe40000000009 */
[----:B------:R-:W-:-:S05]  /*0850*/  @!P6 PRMT R11, RZ, 0x5410, R11 ;  /* 0x00005410ff0be816 */ /* 0x000fca000000000b */
[----:B------:R-:W1:Y:S01]  /*0860*/  @!P3 FRND.FTZ.FLOOR R8, R8 ;  /* 0x000000080008b307 */ /* 0x000e620000215000 */
[----:B------:R2:W-:Y:S01]  /*0870*/  @!P0 STG.E.U16 [R6.64], R16 ;  /* 0x0000001006008986 */ /* 0x0005e2000c101504 */
[----:B------:R-:W-:-:S06]  /*0880*/  ISETP.GE.AND P0, PT, R3, R2, PT ;  /* 0x000000020300720c */ /* 0x000fcc0003f06270 */
[----:B------:R1:W3:Y:S08]  /*0890*/  @!P4 FRND.FTZ.FLOOR R15, R9 ;  /* 0x00000009000fc307 */ /* 0x0002f00000215000 */
[----:B------:R-:W2:Y:S08]  /*08a0*/  @!P5 FRND.FTZ.FLOOR R10, R10 ;  /* 0x0000000a000ad307 */ /* 0x000eb00000215000 */
[----:B------:R-:W4:Y:S01]  /*08b0*/  @!P6 FRND.FTZ.FLOOR R11, R11 ;  /* 0x0000000b000be307 */ /* 0x000f220000215000 */
        /* <DEDUP_REMOVED lines=19> */
.L_x_12116:
[----:B------:R-:W-:-:S13]  /*09f0*/  ISETP.GE.AND P0, PT, R3, R2, PT ;  /* 0x000000020300720c */ /* 0x000fda0003f06270 */
[----:B------:R-:W-:Y:S05]  /*0a00*/  @P0 BRA `(.L_x_12118) ;  /* 0x000000c000000947 */ /* 0x000fea0003800000 */
[----:B0-----:R-:W-:Y:S01]  /*0a10*/  IMAD.IADD R10, R0, 0x1, R3 ;  /* 0x00000001000a7824 */ /* 0x001fe200078e0203 */
[----:B------:R-:W-:Y:S01]  /*0a20*/  IADD3 R3, R3, 0x80, RZ ;  /* 0x0000008003037810 */ /* 0x000fe20007ffe0ff */
[----:B------:R-:W-:-:S04]  /*0a30*/  IMAD.MOV.U32 R11, RZ, RZ, 0x2 ;  /* 0x00000002ff0b7424 */ /* 0x000fc800078e00ff */
[----:B------:R-:W-:-:S05]  /*0a40*/  IMAD.WIDE.U32 R10, R10, R11, c[0x0][0x168] ;  /* 0x00005a000a0a7625 */ /* 0x000fca00078e000b */
[----:B------:R0:W-:Y:S02]  /*0a50*/  STG.E.U16 [R10.64], R14 ;  /* 0x0000000e0a007986 */ /* 0x0001e4000c101504 */
.L_x_12117:
[----:B------:R-:W-:-:S13]  /*0a60*/  ISETP.GE.AND P0, PT, R3, R2, PT ;  /* 0x000000020300720c */ /* 0x000fda0003f06270 */
[----:B------:R-:W-:Y:S05]  /*0a70*/  @P0 BRA `(.L_x_12119) ;  /* 0x000000e000000947 */ /* 0x000fea0003800000 */
[----:B0-----:R-:W-:Y:S01]  /*0a80*/  IMAD.IADD R10, R0, 0x1, R3 ;  /* 0x00000001000a7824 */ /* 0x001fe200078e0203 */
[----:B------:R-:W-:Y:S01]  /*0a90*/  IADD3 R3, R3, 0x80, RZ ;  /* 0x0000008003037810 */ /* 0x000fe20007ffe0ff */
[----:B------:R-:W-:-:S04]  /*0aa0*/  IMAD.MOV.U32 R11, RZ, RZ, 0x2 ;  /* 0x00000002ff0b7424 */ /* 0x000fc800078e00ff */
[----:B------:R-:W-:-:S05]  /*0ab0*/  IMAD.WIDE.U32 R10, R10, R11, c[0x0][0x168] ;  /* 0x00005a000a0a7625 */ /* 0x000fca00078e000b */
[----:B------:R0:W-:Y:S02]  /*0ac0*/  STG.E.U16 [R10.64], R9 ;  /* 0x000000090a007986 */ /* 0x0001e4000c101504 */
.L_x_12118:
        /* <DEDUP_REMOVED lines=9> */
.L_x_12119:
[----:B------:R-:W-:Y:S05]  /*0b60*/  BSYNC B1 ;  /* 0x0000000000017941 */ /* 0x000fea0003800000 */
.L_x_12115:
[----:B------:R-:W-:Y:S02]  /*0b70*/  ISETP.GE.AND P0, PT, R3, R2, PT ;  /* 0x000000020300720c */ /* 0x000fe40003f06270 */
[----:B0-----:R-:W-:-:S11]  /*0b80*/  PRMT R8, R7, 0x7610, R8 ;  /* 0x0000761007087816 */ /* 0x001fd60000000008 */
[----:B------:R-:W-:Y:S01]  /*0b90*/  @!P0 IMAD.IADD R6, R0, 0x1, R3 ;  /* 0x0000000100068824 */ /* 0x000fe200078e0203 */
[----:B------:R-:W-:Y:S01]  /*0ba0*/  @!P0 IADD3 R3, R3, 0x80, RZ ;  /* 0x0000008003038810 */ /* 0x000fe20007ffe0ff */
[----:B------:R-:W-:-:S04]  /*0bb0*/  @!P0 IMAD.MOV.U32 R5, RZ, RZ, 0x2 ;  /* 0x00000002ff058424 */ /* 0x000fc800078e00ff */
[----:B------:R-:W-:-:S05]  /*0bc0*/  @!P0 IMAD.WIDE.U32 R6, R6, R5, c[0x0][0x168] ;  /* 0x00005a0006068625 */ /* 0x000fca00078e0005 */
[----:B------:R0:W-:Y:S02]  /*0bd0*/  @!P0 STG.E.U16 [R6.64], R8 ;  /* 0x0000000806008986 */ /* 0x0001e4000c101504 */
.L_x_12120:
[----:B------:R-:W-:Y:S05]  /*0be0*/  BSYNC B0 ;  /* 0x0000000000007941 */ /* 0x000fea0003800000 */
.L_x_12114:
        /* <DEDUP_REMOVED lines=8> */
.L_x_12121:
        /* <DEDUP_REMOVED lines=9> */
.L_x_18398:


//--------------------- .text._ZN2at6native29vectorized_elementwise_kernelILi4EZZZNS0_17floor_kernel_cudaERNS_18TensorIteratorBaseEENKUlvE_clEvENKUlvE2_clEvEUlN3c108BFloat16EE_St5arrayIPcLm2EEEEviT0_T1_ --------------------------
	.section	.text._ZN2at6native29vectorized_elementwise_kernelILi4EZZZNS0_17floor_kernel_cudaERNS_18TensorIteratorBaseEENKUlvE_clEvENKUlvE2_clEvEUlN3c108BFloat16EE_St5arrayIPcLm2EEEEviT0_T1_,"ax",@progbits
	.sectioninfo	@"SHI_REGISTERS=23"
	.align	128
        .global         _ZN2at6native29vectorized_elementwise_kernelILi4EZZZNS0_17floor_kernel_cudaERNS_18TensorIteratorBaseEENKUlvE_clEvENKUlvE2_clEvEUlN3c108BFloat16EE_St5arrayIPcLm2EEEEviT0_T1_
        .type           _ZN2at6native29vectorized_elementwise_kernelILi4EZZZNS0_17floor_kernel_cudaERNS_18TensorIteratorBaseEENKUlvE_clEvENKUlvE2_clEvEUlN3c108BFloat16EE_St5arrayIPcLm2EEEEviT0_T1_,@function
        .size           _ZN2at6native29vectorized_elementwise_kernelILi4EZZZNS0_17floor_kernel_cudaERNS_18TensorIteratorBaseEENKUlvE_clEvENKUlvE2_clEvEUlN3c108BFloat16EE_St5arrayIPcLm2EEEEviT0_T1_,(.L_x_18399 - _ZN2at6native29vectorized_elementwise_kernelILi4EZZZNS0_17floor_kernel_cudaERNS_18TensorIteratorBaseEENKUlvE_clEvENKUlvE2_clEvEUlN3c108BFloat16EE_St5arrayIPcLm2EEEEviT0_T1_)
        .other          _ZN2at6native29vectorized_elementwise_kernelILi4EZZZNS0_17floor_kernel_cudaERNS_18TensorIteratorBaseEENKUlvE_clEvENKUlvE2_clEvEUlN3c108BFloat16EE_St5arrayIPcLm2EEEEviT0_T1_,@"STO_CUDA_ENTRY STV_DEFAULT"
_ZN2at6native29vectorized_elementwise_kernelILi4EZZZNS0_17floor_kernel_cudaERNS_18TensorIteratorBaseEENKUlvE_clEvENKUlvE2_clEvEUlN3c108BFloat16EE_St5arrayIPcLm2EEEEviT0_T1_:
.text._ZN2at6native29vectorized_elementwise_kernelILi4EZZZNS0_17floor_kernel_cudaERNS_18TensorIteratorBaseEENKUlvE_clEvENKUlvE2_clEvEUlN3c108BFloat16EE_St5arrayIPcLm2EEEEviT0_T1_:
        /* <DEDUP_REMOVED lines=14> */
[----:B------:R0:W-:Y:S02]  /*00e0*/  FRND.FTZ.FLOOR R6, R4 ;  /* 0x0000000400067307 */ /* 0x0001e40000215000 */
[----:B0-----:R-:W-:-:S06]  /*00f0*/  PRMT R4, RZ, 0x7610, R8 ;  /* 0x00007610ff047816 */ /* 0x001fcc0000000008 */
[----:B------:R0:W1:Y:S02]  /*0100*/  FRND.FTZ.FLOOR R7, R4 ;  /* 0x0000000400077307 */ /* 0x0000640000215000 */
[----:B0-----:R-:W-:-:S06]  /*0110*/  PRMT R4, RZ, 0x5410, R9 ;  /* 0x00005410ff047816 */ /* 0x001fcc0000000009 */
[----:B------:R0:W-:Y:S01]  /*0120*/  FRND.FTZ.FLOOR R8, R4 ;  /* 0x0000000400087307 */ /* 0x0001e20000215000 */
[----:B-1----:R-:W-:Y:S02]  /*0130*/  F2FP.BF16.PACK_AB R6, R7, R6 ;  /* 0x000000060706723e */ /* 0x002fe400000010ff */
[----:B0-----:R-:W-:-:S05]  /*0140*/  PRMT R4, RZ, 0x7610, R9 ;  /* 0x00007610ff047816 */ /* 0x001fca0000000009 */
[----:B------:R3:W0:Y:S02]  /*0150*/  FRND.FTZ.FLOOR R9, R4 ;  /* 0x0000000400097307 */ /* 0x0006240000215000 */
[----:B---3--:R-:W-:-:S06]  /*0160*/  PRMT R4, RZ, 0x5410, R2 ;  /* 0x00005410ff047816 */ /* 0x008fcc0000000002 */
[----:B------:R1:W-:Y:S01]  /*0170*/  FRND.FTZ.FLOOR R10, R4 ;  /* 0x00000004000a7307 */ /* 0x0003e20000215000 */
[----:B0-----:R-:W-:Y:S02]  /*0180*/  F2FP.BF16.PACK_AB R7, R9, R8 ;  /* 0x000000080907723e */ /* 0x001fe400000010ff */
[----:B-1----:R-:W-:-:S05]  /*0190*/  PRMT R4, RZ, 0x7610, R2 ;  /* 0x00007610ff047816 */ /* 0x002fca0000000002 */
[----:B------:R0:W1:Y:S02]  /*01a0*/  FRND.FTZ.FLOOR R5, R4 ;  /* 0x0000000400057307 */ /* 0x0000640000215000 */
[----:B0-----:R-:W-:-:S06]  /*01b0*/  PRMT R4, RZ, 0x5410, R3 ;  /* 0x00005410ff047816 */ /* 0x001fcc0000000003 */
[----:B------:R0:W-:Y:S01]  /*01c0*/  FRND.FTZ.FLOOR R11, R4 ;  /* 0x00000004000b7307 */ /* 0x0001e20000215000 */
[----:B-1----:R-:W-:Y:S02]  /*01d0*/  F2FP.BF16.PACK_AB R10, R5, R10 ;  /* 0x0000000a050a723e */ /* 0x002fe400000010ff */
[----:B0-----:R-:W-:Y:S01]  /*01e0*/  PRMT R4, RZ, 0x7610, R3 ;  /* 0x00007610ff047816 */ /* 0x001fe20000000003 */
[----:B------:R-:W-:-:S04]  /*01f0*/  IMAD.WIDE.U32 R2, R0, R15, c[0x0][0x168] ;  /* 0x00005a0000027625 */ /* 0x000fc800078e000f */
[----:B------:R-:W0:Y:S02]  /*0200*/  FRND.FTZ.FLOOR R12, R4 ;  /* 0x00000004000c7307 */ /* 0x000e240000215000 */
[----:B------:R-:W-:-:S05]  /*0210*/  IMAD.WIDE R2, R13, 0x8, R2 ;  /* 0x000000080d027825 */ /* 0x000fca00078e0202 */
[----:B------:R-:W-:Y:S01]  /*0220*/  STG.E.64 [R2.64], R6 ;  /* 0x0000000602007986 */ /* 0x000fe2000c101b04 */
[----:B0-----:R-:W-:-:S05]  /*0230*/  F2FP.BF16.PACK_AB R11, R12, R11 ;  /* 0x0000000b0c0b723e */ /* 0x001fca00000010ff */
[----:B------:R-:W-:Y:S01]  /*0240*/  STG.E.64 [R2.64+0x400], R10 ;  /* 0x0004000a02007986 */ /* 0x000fe2000c101b04 */
[----:B------:R-:W-:Y:S05]  /*0250*/  EXIT ;  /* 0x000000000000794d */ /* 0x000fea0003800000 */
.L_x_12122:
        /* <DEDUP_REMOVED lines=117> */
.L_x_12125:
[----:B------:R-:W-:-:S13]  /*09b0*/  ISETP.GE.AND P0, PT, R3, R2, PT ;  /* 0x000000020300720c */ /* 0x000fda0003f06270 */
[----:B------:R-:W-:Y:S05]  /*09c0*/  @P0 BRA `(.L_x_12127) ;  /* 0x000000c000000947 */ /* 0x000fea0003800000 */
[----:B0-----:R-:W-:Y:S01]  /*09d0*/  IMAD.IADD R10, R0, 0x1, R3 ;  /* 0x00000001000a7824 */ /* 0x001fe200078e0203 */
[----:B------:R-:W-:Y:S01]  /*09e0*/  IADD3 R3, R3, 0x80, RZ ;  /* 0x0000008003037810 */ /* 0x000fe20007ffe0ff */
[----:B------:R-:W-:-:S04]  /*09f0*/  IMAD.MOV.U32 R11, RZ, RZ, 0x2 ;  /* 0x00000002ff0b7424 */ /* 0x000fc800078e00ff */
[----:B------:R-:W-:-:S05]  /*0a00*/  IMAD.WIDE.U32 R10, R10, R11, c[0x0][0x168] ;  /* 0x00005a000a0a7625 */ /* 0x000fca00078e000b */
[----:B------:R0:W-:Y:S02]  /*0a10*/  STG.E.U16 [R10.64], R14 ;  /* 0x0000000e0a007986 */ /* 0x0001e4000c101504 */
.L_x_12126:
[----:B------:R-:W-:-:S13]  /*0a20*/  ISETP.GE.AND P0, PT, R3, R2, PT ;  /* 0x000000020300720c */ /* 0x000fda0003f06270 */
[----:B------:R-:W-:Y:S05]  /*0a30*/  @P0 BRA `(.L_x_12128) ;  /* 0x000000e000000947 */ /* 0x000fea0003800000 */
[----:B0-----:R-:W-:Y:S01]  /*0a40*/  IMAD.IADD R10, R0, 0x1, R3 ;  /* 0x00000001000a7824 */ /* 0x001fe200078e0203 */
[----:B------:R-:W-:Y:S01]  /*0a50*/  IADD3 R3, R3, 0x80, RZ ;  /* 0x0000008003037810 */ /* 0x000fe20007ffe0ff */
[----:B------:R-:W-:-:S04]  /*0a60*/  IMAD.MOV.U32 R11, RZ, RZ, 0x2 ;  /* 0x00000002ff0b7424 */ /* 0x000fc800078e00ff */
[----:B------:R-:W-:-:S05]  /*0a70*/  IMAD.WIDE.U32 R10, R10, R11, c[0x0][0x168] ;  /* 0x00005a000a0a7625 */ /* 0x000fca00078e000b */
[----:B------:R0:W-:Y:S02]  /*0a80*/  STG.E.U16 [R10.64], R9 ;  /* 0x000000090a007986 */ /* 0x0001e4000c101504 */
.L_x_12127:
        /* <DEDUP_REMOVED lines=9> */
.L_x_12128:
[----:B------:R-:W-:Y:S05]  /*0b20*/  BSYNC B1 ;  /* 0x0000000000017941 */ /* 0x000fea0003800000 */
.L_x_12124:
[----:B------:R-:W-:Y:S02]  /*0b30*/  ISETP.GE.AND P0, PT, R3, R2, PT ;  /* 0x000000020300720c */ /* 0x000fe40003f06270 */
[----:B0-----:R-:W-:-:S11]  /*0b40*/  PRMT R8, R7, 0x7610, R8 ;  /* 0x0000761007087816 */ /* 0x001fd60000000008 */
[----:B------:R-:W-:Y:S01]  /*0b50*/  @!P0 IMAD.IADD R6, R0, 0x1, R3 ;  /* 0x0000000100068824 */ /* 0x000fe200078e0203 */
[----:B------:R-:W-:Y:S01]  /*0b60*/  @!P0 IADD3 R3, R3, 0x80, RZ ;  /* 0x0000008003038810 */ /* 0x000fe20007ffe0ff */
[----:B------:R-:W-:-:S04]  /*0b70*/  @!P0 IMAD.MOV.U32 R5, RZ, RZ, 0x2 ;  /* 0x00000002ff058424 */ /* 0x000fc800078e00ff */
[----:B------:R-:W-:-:S05]  /*0b80*/  @!P0 IMAD.WIDE.U32 R6, R6, R5, c[0x0][0x168] ;  /* 0x00005a0006068625 */ /* 0x000fca00078e0005 */
[----:B------:R0:W-:Y:S02]  /*0b90*/  @!P0 STG.E.U16 [R6.64], R8 ;  /* 0x0000000806008986 */ /* 0x0001e4000c101504 */
.L_x_12129:
[----:B------:R-:W-:Y:S05]  /*0ba0*/  BSYNC B0 ;  /* 0x0000000000007941 */ /* 0x000fea0003800000 */
.L_x_12123:
        /* <DEDUP_REMOVED lines=8> */
.L_x_12130:
        /* <DEDUP_REMOVED lines=13> */
.L_x_18399:


//--------------------- .text._ZN2at6native29vectorized_elementwise_kernelILi8EZZZNS0_17floor_kernel_cudaERNS_18TensorIteratorBaseEENKUlvE_clEvENKUlvE2_clEvEUlN3c108BFloat16EE_St5arrayIPcLm2EEEEviT0_T1_ --------------------------
	.section	.text._ZN2at6native29vectorized_elementwise_kernelILi8EZZZNS0_17floor_kernel_cudaERNS_18TensorIteratorBaseEENKUlvE_clEvENKUlvE2_clEvEUlN3c108BFloat16EE_St5arrayIPcLm2EEEEviT0_T1_,"ax",@progbits
	.sectioninfo	@"SHI_REGISTERS=4"
	.align	128
        .global         _ZN2at6native29vectorized_elementwise_kernelILi8EZZZNS0_17floor_kernel_cudaERNS_18TensorIteratorBaseEENKUlvE_clEvENKUlvE2_clEvEUlN3c108BFloat16EE_St5arrayIPcLm2EEEEviT0_T1_
        .type           _ZN2at6native29vectorized_elementwise_kernelILi8EZZZNS0_17floor_kernel_cudaERNS_18TensorIteratorBaseEENKUlvE_clEvENKUlvE2_clEvEUlN3c108BFloat16EE_St5arrayIPcLm2EEEEviT0_T1_,@function
        .size           _ZN2at6native29vectorized_elementwise_kernelILi8EZZZNS0_17floor_kernel_cudaERNS_18TensorIteratorBaseEENKUlvE_clEvENKUlvE2_clEvEUlN3c108BFloat16EE_St5arrayIPcLm2EEEEviT0_T1_,(.L_x_18400 - _ZN2at6native29vectorized_elementwise_kernelILi8EZZZNS0_17floor_kernel_cudaERNS_18TensorIteratorBaseEENKUlvE_clEvENKUlvE2_clEvEUlN3c108BFloat16EE_St5arrayIPcLm2EEEEviT0_T1_)
        .other          _ZN2at6native29vectorized_elementwise_kernelILi8EZZZNS0_17floor_kernel_cudaERNS_18TensorIteratorBaseEENKUlvE_clEvENKUlvE2_clEvEUlN3c108BFloat16EE_St5arrayIPcLm2EEEEviT0_T1_,@"STO_CUDA_ENTRY STV_DEFAULT"
_ZN2at6native29vectorized_elementwise_kernelILi8EZZZNS0_17floor_kernel_cudaERNS_18TensorIteratorBaseEENKUlvE_clEvENKUlvE2_clEvEUlN3c108BFloat16EE_St5arrayIPcLm2EEEEviT0_T1_:
.text._ZN2at6native29vectorized_elementwise_kernelILi8EZZZNS0_17floor_kernel_cudaERNS_18TensorIteratorBaseEENKUlvE_clEvENKUlvE2_clEvEUlN3c108BFloat16EE_St5arrayIPcLm2EEEEviT0_T1_:
[----:B------:R-:W-:Y:S02]  /*0000*/  MOV R1, c[0x0][0x28] ;  /* 0x00000a0000017a02 */ /* 0x000fe40000000f00 */
[----:B------:R-:W-:Y:S05]  /*0010*/  EXIT ;  /* 0x000000000000794d */ /* 0x000fea0003800000 */
.L_x_12131:
        /* <DEDUP_REMOVED lines=14> */
.L_x_18400:


//--------------------- .text._ZN2at6native18elementwise_kernelILi128ELi4EZNS0_15gpu_kernel_implIZZZNS0_17floor_kernel_cudaERNS_18TensorIteratorBaseEENKUlvE_clEvENKUlvE1_clEvEUlN3c104HalfEE_EEvS4_RKT_EUliE_EEviT1_ --------------------------
	.section	.text._ZN2at6native18elementwise_kernelILi128ELi4EZNS0_15gpu_kernel_implIZZZNS0_17floor_kernel_cudaERNS_18TensorIteratorBaseEENKUlvE_clEvENKUlvE1_clEvEUlN3c104HalfEE_EEvS4_RKT_EUliE_EEviT1_,"ax",@progbits
	.sectioninfo	@"SHI_REGISTERS=26"
	.align	128
        .global         _ZN2at6native18elementwise_kernelILi128ELi4EZNS0_15gpu_kernel_implIZZZNS0_17floor_kernel_cudaERNS_18TensorIteratorBaseEENKUlvE_clEvENKUlvE1_clEvEUlN3c104HalfEE_EEvS4_RKT_EUliE_EEviT1_
        .type           _ZN2at6native18elementwise_kernelILi128ELi4EZNS0_15gpu_kernel_implIZZZNS0_17floor_kernel_cudaERNS_18TensorIteratorBaseEENKUlvE_clEvENKUlvE1_clEvEUlN3c104HalfEE_EEvS4_RKT_EUliE_EEviT1_,@function
        .size           _ZN2at6native18elementwise_kernelILi128ELi4EZNS0_15gpu_kernel_implIZZZNS0_17floor_kernel_cudaERNS_18TensorIteratorBaseEENKUlvE_clEvENKUlvE1_clEvEUlN3c104HalfEE_EEvS4_RKT_EUliE_EEviT1_,(.L_x_18401 - _ZN2at6native18elementwise_kernelILi128ELi4EZNS0_15gpu_kernel_implIZZZNS0_17floor_kernel_cudaERNS_18TensorIteratorBaseEENKUlvE_clEvENKUlvE1_clEvEUlN3c104HalfEE_EEvS4_RKT_EUliE_EEviT1_)
        .other          _ZN2at6native18elementwise_kernelILi128ELi4EZNS0_15gpu_kernel_implIZZZNS0_17floor_kernel_cudaERNS_18TensorIteratorBaseEENKUlvE_clEvENKUlvE1_clEvEUlN3c104HalfEE_EEvS4_RKT_EUliE_EEviT1_,@"STO_CUDA_ENTRY STV_DEFAULT"
_ZN2at6native18elementwise_kernelILi128ELi4EZNS0_15gpu_kernel_implIZZZNS0_17floor_kernel_cudaERNS_18TensorIteratorBaseEENKUlvE_clEvENKUlvE1_clEvEUlN3c104HalfEE_EEvS4_RKT_EUliE_EEviT1_:
.text._ZN2at6native18elementwise_kernelILi128ELi4EZNS0_15gpu_kernel_implIZZZNS0_17floor_kernel_cudaERNS_18TensorIteratorBaseEENKUlvE_clEvENKUlvE1_clEvEUlN3c104HalfEE_EEvS4_RKT_EUliE_EEviT1_:
        /* <DEDUP_REMOVED lines=236> */
.L_x_12134:
        /* <DEDUP_REMOVED lines=20> */
.L_x_12138:
[----:B------:R-:W2:Y:S02]  /*1000*/  LDG.E.U8 R2, [R2.64] ;  /* 0x0000002402027981 */ /* 0x000ea4000c1e1100 */
[----:B--2---:R-:W0:Y:S02]  /*1010*/  I2F.U16 R0, R2 ;  /* 0x0000000200007306 */ /* 0x004e240000101000 */
[----:B0-----:R-:W-:Y:S01]  /*1020*/  F2FP.PACK_AB R0, RZ, R0 ;  /* 0x00000000ff00723e */ /* 0x001fe200000000ff */
[----:B------:R-:W-:Y:S05]  /*1030*/  BRA `(.L_x_12140) ;  /* 0x00000e1000007947 */ /* 0x000fea0003800000 */
.L_x_12137:
        /* <DEDUP_REMOVED lines=10> */
.L_x_12142:
[----:B------:R-:W2:Y:S02]  /*10e0*/  LDG.E R2, [R2.64] ;  /* 0x0000002402027981 */ /* 0x000ea4000c1e1900 */
[----:B--2---:R-:W0:Y:S02]  /*10f0*/  I2F R0, R2 ;  /* 0x0000000200007306 */ /* 0x004e240000201400 */
[----:B0-----:R-:W-:Y:S01]  /*1100*/  F2FP.PACK_AB R0, RZ, R0 ;  /* 0x00000000ff00723e */ /* 0x001fe200000000ff */
[----:B------:R-:W-:Y:S05]  /*1110*/  BRA `(.L_x_12140) ;  /* 0x00000d3000007947 */ /* 0x000fea0003800000 */
.L_x_12141:
[----:B------:R-:W2:Y:S02]  /*1120*/  LDG.E.U16 R2, [R2.64] ;  /* 0x0000002402027981 */ /* 0x000ea4000c1e1500 */
[----:B--2---:R-:W0:Y:S02]  /*1130*/  I2F.S16 R0, R2 ;  /* 0x0000000200007306 */ /* 0x004e240000101400 */
[----:B0-----:R-:W-:Y:S01]  /*1140*/  F2FP.PACK_AB R0, RZ, R0 ;  /* 0x00000000ff00723e */ /* 0x001fe200000000ff */
[----:B------:R-:W-:Y:S05]  /*1150*/  BRA `(.L_x_12140) ;  /* 0x00000cf000007947 */ /* 0x000fea0003800000 */
.L_x_12136:
        /* <DEDUP_REMOVED lines=9> */
.L_x_12144:
[----:B------:R0:W5:Y:S01]  /*11f0*/  LDG.E.U16 R0, [R2.64] ;  /* 0x0000002402007981 */ /* 0x000162000c1e1500 */
[----:B------:R-:W-:Y:S05]  /*1200*/  BRA `(.L_x_12140) ;  /* 0x00000c4000007947 */ /* 0x000fea0003800000 */
.L_x_12143:
        /* <DEDUP_REMOVED lines=9> */
.L_x_12146:
[----:B------:R0:W5:Y:S01]  /*12a0*/  LDG.E.U16 R0, [R2.64] ;  /* 0x0000002402007981 */ /* 0x000162000c1e1500 */
[----:B------:R-:W-:Y:S05]  /*12b0*/  BRA `(.L_x_12140) ;  /* 0x00000b9000007947 */ /* 0x000fea0003800000 */
.L_x_12145:
[----:B------:R-:W2:Y:S02]  /*12c0*/  LDG.E.64 R2, [R2.64] ;  /* 0x0000002402027981 */ /* 0x000ea4000c1e1b00 */
[----:B--2---:R-:W0:Y:S01]  /*12d0*/  F2F.F32.F64 R0, R2 ;  /* 0x0000000200007310 */ /* 0x004e220000301000 */
[----:B------:R-:W0:-:S14]  /*12e0*/  DSETP.GEU.AND P0, PT, |R2|, c[0x2][0x0], PT ;  /* 0x008000000200762a */ /* 0x000e1c0003f0e200 */
[----:B0-----:R-:W-:-:S05]  /*12f0*/  @!P0 FMUL R0, R0, 1.175494350822287508e-38 ;  /* 0x0080000000008820 */ /* 0x001fca0000400000 */
[----:B------:R-:W-:Y:S01]  /*1300*/  F2FP.PACK_AB R0, RZ, R0 ;  /* 0x00000000ff00723e */ /* 0x000fe200000000ff */
[----:B------:R-:W-:Y:S05]  /*1310*/  BRA `(.L_x_12140) ;  /* 0x00000b3000007947 */ /* 0x000fea0003800000 */
.L_x_12135:
        /* <DEDUP_REMOVED lines=13> */
.L_x_12149:
[----:B------:R-:W2:Y:S02]  /*13f0*/  LDG.E.64 R2, [R2.64] ;  /* 0x0000002402027981 */ /* 0x000ea4000c1e1b00 */
[----:B--2---:R-:W0:Y:S01]  /*1400*/  F2F.F32.F64 R0, R2 ;  /* 0x0000000200007310 */ /* 0x004e220000301000 */
[----:B------:R-:W0:-:S14]  /*1410*/  DSETP.GEU.AND P0, PT, |R2|, c[0x2][0x0], PT ;  /* 0x008000000200762a */ /* 0x000e1c0003f0e200 */
[----:B0-----:R-:W-:-:S05]  /*1420*/  @!P0 FMUL R0, R0, 1.175494350822287508e-38 ;  /* 0x0080000000008820 */ /* 0x001fca0000400000 */
[----:B------:R-:W-:Y:S01]  /*1430*/  F2FP.PACK_AB R0, RZ, R0 ;  /* 0x00000000ff00723e */ /* 0x000fe200000000ff */
[----:B------:R-:W-:Y:S05]  /*1440*/  BRA `(.L_x_12140) ;  /* 0x00000a0000007947 */ /* 0x000fea0003800000 */
.L_x_12148:
        /* <DEDUP_REMOVED lines=28> */
.L_x_12151:
        /* <DEDUP_REMOVED lines=15> */
.L_x_12150:
[----:B------:R-:W2:Y:S02]  /*1700*/  LDG.E.U16 R0, [R2.64] ;  /* 0x0000002402007981 */ /* 0x000ea4000c1e1500 */
[----:B--2---:R-:W-:-:S04]  /*1710*/  PRMT R0, RZ, 0x5410, R0 ;  /* 0x00005410ff007816 */ /* 0x004fc80000000000 */
[----:B------:R-:W-:Y:S01]  /*1720*/  F2FP.PACK_AB R0, RZ, R0 ;  /* 0x00000000ff00723e */ /* 0x000fe200000000ff */
[----:B------:R-:W-:Y:S05]  /*1730*/  BRA `(.L_x_12140) ;  /* 0x0000071000007947 */ /* 0x000fea0003800000 */
.L_x_12147:
        /* <DEDUP_REMOVED lines=12> */
.L_x_12154:
        /* <DEDUP_REMOVED lines=21> */
.L_x_12158:
[----:B------:R-:W-:Y:S05]  /*1950*/  BSYNC B1 ;  /* 0x0000000000017941 */ /* 0x000fea0003800000 */
.L_x_12157:
[----:B------:R-:W-:Y:S01]  /*1960*/  LEA R3, R0, 0x3b800000, 0x17 ;  /* 0x3b80000000037811 */ /* 0x000fe200078eb8ff */
[----:B------:R-:W-:-:S05]  /*1970*/  IMAD.SHL.U32 R0, R2, 0x100000, RZ ;  /* 0x0010000002007824 */ /* 0x000fca00078e00ff */
[----:B------:R-:W-:Y:S02]  /*1980*/  LOP3.LUT R0, R3, R0, R4, 0xfe, !PT ;  /* 0x0000000003007212 */ /* 0x000fe400078efe04 */
.L_x_12156:
[----:B------:R-:W-:Y:S05]  /*1990*/  BSYNC B0 ;  /* 0x0000000000007941 */ /* 0x000fea0003800000 */
.L_x_12155:
[----:B------:R-:W-:Y:S01]  /*19a0*/  F2FP.PACK_AB R0, RZ, R0 ;  /* 0x00000000ff00723e */ /* 0x000fe200000000ff */
[----:B------:R-:W-:Y:S05]  /*19b0*/  BRA `(.L_x_12140) ;  /* 0x0000049000007947 */ /* 0x000fea0003800000 */
.L_x_12153:
        /* <DEDUP_REMOVED lines=21> */
.L_x_12162:
[----:B------:R-:W-:Y:S05]  /*1b10*/  BSYNC B1 ;  /* 0x0000000000017941 */ /* 0x000fea0003800000 */
.L_x_12161:
[----:B------:R-:W-:Y:S01]  /*1b20*/  LEA R3, R0, 0x37800000, 0x17 ;  /* 0x3780000000037811 */ /* 0x000fe200078eb8ff */
[----:B------:R-:W-:-:S05]  /*1b30*/  IMAD.SHL.U32 R0, R2, 0x200000, RZ ;  /* 0x0020000002007824 */ /* 0x000fca00078e00ff */
[----:B------:R-:W-:Y:S02]  /*1b40*/  LOP3.LUT R0, R3, R0, R4, 0xfe, !PT ;  /* 0x0000000003007212 */ /* 0x000fe400078efe04 */
.L_x_12160:
[----:B------:R-:W-:Y:S05]  /*1b50*/  BSYNC B0 ;  /* 0x0000000000007941 */ /* 0x000fea0003800000 */
.L_x_12159:
[----:B------:R-:W-:Y:S01]  /*1b60*/  F2FP.PACK_AB R0, RZ, R0 ;  /* 0x00000000ff00723e */ /* 0x000fe200000000ff */
[----:B------:R-:W-:Y:S05]  /*1b70*/  BRA `(.L_x_12140) ;  /* 0x000002d000007947 */ /* 0x000fea0003800000 */
.L_x_12152:
        /* <DEDUP_REMOVED lines=14> */
.L_x_12166:
[----:B------:R-:W-:Y:S05]  /*1c60*/  BSYNC B0 ;  /* 0x0000000000007941 */ /* 0x000fea0003800000 */
.L_x_12165:
[----:B------:R-:W-:Y:S01]  /*1c70*/  F2FP.PACK_AB R0, RZ, R0 ;  /* 0x00000000ff00723e */ /* 0x000fe200000000ff */
[----:B------:R-:W-:Y:S05]  /*1c80*/  BRA `(.L_x_12140) ;  /* 0x000001c000007947 */ /* 0x000fea0003800000 */
.L_x_12139:
        /* <DEDUP_REMOVED lines=21> */
.L_x_12164:
[----:B------:R-:W2:Y:S02]  /*1de0*/  LDG.E.64 R2, [R2.64] ;  /* 0x0000002402027981 */ /* 0x000ea4000c1e1b00 */
[----:B--2---:R-:W0:Y:S02]  /*1df0*/  I2F.U64 R0, R2 ;  /* 0x0000000200007312 */ /* 0x004e240000301000 */
[----:B0-----:R-:W-:Y:S01]  /*1e00*/  F2FP.PACK_AB R0, RZ, R0 ;  /* 0x00000000ff00723e */ /* 0x001fe200000000ff */
[----:B------:R-:W-:Y:S05]  /*1e10*/  BRA `(.L_x_12140) ;  /* 0x0000003000007947 */ /* 0x000fea0003800000 */
.L_x_12163:
[----:B------:R-:W2:Y:S02]  /*1e20*/  LDG.E R2, [R2.64] ;  /* 0x0000002402027981 */ /* 0x000ea4000c1e1900 */
[----:B--2---:R-:W0:Y:S02]  /*1e30*/  I2F.U32 R0, R2 ;  /* 0x0000000200007306 */ /* 0x004e240000201000 */
[----:B0-----:R-:W-:-:S06]  /*1e40*/  F2FP.PACK_AB R0, RZ, R0 ;  /* 0x00000000ff00723e */ /* 0x001fcc00000000ff */
.L_x_12140:
[----:B------:R-:W1:Y:S01]  /*1e50*/  LDC.U8 R4, c[0x0][0x371] ;  /* 0x0000dc40ff047b82 */ /* 0x000e620000000000 */
[----:B-----5:R-:W-:-:S06]  /*1e60*/  HADD2.F32 R0, -RZ, R0.H0_H0 ;  /* 0x20000000ff007230 */ /* 0x020fcc0000004100 */
[----:B------:R-:W2:Y:S02]  /*1e70*/  FRND.FTZ.FLOOR R0, R0 ;  /* 0x0000000000007307 */ /* 0x000ea40000215000 */
        /* <DEDUP_REMOVED lines=16> */
.L_x_12170:
[----:B------:R-:W-:-:S06]  /*1f80*/  HADD2.F32 R3, -RZ, R3.H0_H0 ;  /* 0x20000003ff037230 */ /* 0x000fcc0000004100 */
[----:B------:R-:W0:Y:S02]  /*1f90*/  F2I.S64.TRUNC R2, R3 ;  /* 0x0000000300027311 */ /* 0x000e24000020d900 */
[----:B0-----:R0:W-:Y:S01]  /*1fa0*/  STG.E.U8 [R16.64], R2 ;  /* 0x0000000210007986 */ /* 0x0011e2000c101124 */
[----:B------:R-:W-:Y:S05]  /*1fb0*/  BRA `(.L_x_12172) ;  /* 0x00000e4000007947 */ /* 0x000fea0003800000 */
.L_x_12169:
        /* <DEDUP_REMOVED lines=10> */
.L_x_12174:
[----:B------:R-:W-:-:S06]  /*2060*/  HADD2.F32 R3, -RZ, R3.H0_H0 ;  /* 0x20000003ff037230 */ /* 0x000fcc0000004100 */
[----:B------:R-:W0:Y:S02]  /*2070*/  F2I.FTZ.TRUNC.NTZ R3, R3 ;  /* 0x0000000300037305 */ /* 0x000e24000021f100 */
[----:B0-----:R0:W-:Y:S01]  /*2080*/  STG.E [R16.64], R3 ;  /* 0x0000000310007986 */ /* 0x0011e2000c101924 */
[----:B------:R-:W-:Y:S05]  /*2090*/  BRA `(.L_x_12172) ;  /* 0x00000d6000007947 */ /* 0x000fea0003800000 */
.L_x_12173:
[----:B------:R-:W-:-:S06]  /*20a0*/  HADD2.F32 R3, -RZ, R3.H0_H0 ;  /* 0x20000003ff037230 */ /* 0x000fcc0000004100 */
[----:B------:R-:W0:Y:S02]  /*20b0*/  F2I.FTZ.TRUNC.NTZ R3, R3 ;  /* 0x0000000300037305 */ /* 0x000e24000021f100 */
[----:B0-----:R0:W-:Y:S01]  /*20c0*/  STG.E.U16 [R16.64], R3 ;  /* 0x0000000310007986 */ /* 0x0011e2000c101524 */
[----:B------:R-:W-:Y:S05]  /*20d0*/  BRA `(.L_x_12172) ;  /* 0x00000d2000007947 */ /* 0x000fea0003800000 */
.L_x_12168:
        /* <DEDUP_REMOVED lines=9> */
.L_x_12176:
[----:B------:R0:W-:Y:S01]  /*2170*/  STG.E.U16 [R16.64], R3 ;  /* 0x0000000310007986 */ /* 0x0001e2000c101524 */
[----:B------:R-:W-:Y:S05]  /*2180*/  BRA `(.L_x_12172) ;  /* 0x00000c7000007947 */ /* 0x000fea0003800000 */
.L_x_12175:
        /* <DEDUP_REMOVED lines=10> */
.L_x_12178:
[----:B------:R-:W-:-:S05]  /*2230*/  HADD2.F32 R0, -RZ, R3.H0_H0 ;  /* 0x20000003ff007230 */ /* 0x000fca0000004100 */
[----:B------:R-:W-:-:S04]  /*2240*/  F2FP.PACK_AB R0, RZ, R0 ;  /* 0x00000000ff00723e */ /* 0x000fc800000000ff */
[----:B------:R-:W-:-:S05]  /*2250*/  PRMT R0, R0, 0x5410, RZ ;  /* 0x0000541000007816 */ /* 0x000fca00000000ff */
[----:B------:R0:W-:Y:S01]  /*2260*/  STG.E [R16.64], R0 ;  /* 0x0000000010007986 */ /* 0x0001e2000c101924 */
[----:B------:R-:W-:Y:S05]  /*2270*/  BRA `(.L_x_12172) ;  /* 0x00000b8000007947 */ /* 0x000fea0003800000 */
.L_x_12177:
[----:B------:R-:W-:-:S05]  /*2280*/  HADD2.F32 R2, -RZ, R3.H0_H0 ;  /* 0x20000003ff027230 */ /* 0x000fca0000004100 */
[----:B------:R-:W-:-:S06]  /*2290*/  FMUL.FTZ R2, R2, 1 ;  /* 0x3f80000002027820 */ /* 0x000fcc0000410000 */
[----:B------:R-:W0:Y:S02]  /*22a0*/  F2F.F64.F32 R2, R2 ;  /* 0x0000000200027310 */ /* 0x000e240000201800 */
[----:B0-----:R0:W-:Y:S01]  /*22b0*/  STG.E.64 [R16.64], R2 ;  /* 0x0000000210007986 */ /* 0x0011e2000c101b24 */
[----:B------:R-:W-:Y:S05]  /*22c0*/  BRA `(.L_x_12172) ;  /* 0x00000b3000007947 */ /* 0x000fea0003800000 */
.L_x_12167:
        /* <DEDUP_REMOVED lines=13> */
.L_x_12181:
[----:B------:R-:W-:Y:S01]  /*23a0*/  HADD2.F32 R3, -RZ, R3.H0_H0 ;  /* 0x20000003ff037230 */ /* 0x000fe20000004100 */
[----:B------:R-:W-:-:S04]  /*23b0*/  CS2R R6, SRZ ;  /* 0x0000000000067805 */ /* 0x000fc8000001ff00 */
[----:B------:R-:W-:-:S04]  /*23c0*/  FMUL.FTZ R3, R3, 1 ;  /* 0x3f80000003037820 */ /* 0x000fc80000410000 */
[----:B------:R-:W0:Y:S02]  /*23d0*/  F2F.F64.F32 R4, R3 ;  /* 0x0000000300047310 */ /* 0x000e240000201800 */
[----:B0-----:R0:W-:Y:S01]  /*23e0*/  STG.E.128 [R16.64], R4 ;  /* 0x0000000410007986 */ /* 0x0011e2000c101d24 */
[----:B------:R-:W-:Y:S05]  /*23f0*/  BRA `(.L_x_12172) ;  /* 0x00000a0000007947 */ /* 0x000fea0003800000 */
.L_x_12180:
        /* <DEDUP_REMOVED lines=21> */
.L_x_12185:
[----:B------:R-:W-:Y:S05]  /*2550*/  BSYNC B0 ;  /* 0x0000000000007941 */ /* 0x000fea0003800000 */
.L_x_12184:
[----:B------:R-:W-:-:S05]  /*2560*/  LOP3.LUT R3, R0, R3, RZ, 0xfc, !PT ;  /* 0x0000000300037212 */ /* 0x000fca00078efcff */
[----:B------:R0:W-:Y:S01]  /*2570*/  STG.E.U8 [R16.64], R3 ;  /* 0x0000000310007986 */ /* 0x0001e2000c101124 */
[----:B------:R-:W-:Y:S05]  /*2580*/  BRA `(.L_x_12172) ;  /* 0x0000087000007947 */ /* 0x000fea0003800000 */
.L_x_12183:
        /* <DEDUP_REMOVED lines=13> */
.L_x_12187:
[----:B------:R-:W-:Y:S01]  /*2660*/  IMAD.MOV.U32 R0, RZ, RZ, 0x7f ;  /* 0x0000007fff007424 */ /* 0x000fe200078e00ff */
[----:B------:R-:W-:-:S04]  /*2670*/  ISETP.GT.U32.AND P0, PT, R2, 0x7f800000, PT ;  /* 0x7f8000000200780c */ /* 0x000fc80003f04070 */
[----:B------:R-:W-:-:S04]  /*2680*/  SEL R0, R0, 0x7c, P0 ;  /* 0x0000007c00007807 */ /* 0x000fc80000000000 */
.L_x_12188:
[----:B------:R-:W-:Y:S05]  /*2690*/  BSYNC B0 ;  /* 0x0000000000007941 */ /* 0x000fea0003800000 */
.L_x_12186:
[----:B------:R-:W-:-:S04]  /*26a0*/  LOP3.LUT R2, R3, 0x80000000, RZ, 0xc0, !PT ;  /* 0x8000000003027812 */ /* 0x000fc800078ec0ff */
[----:B------:R-:W-:-:S04]  /*26b0*/  SHF.R.U32.HI R3, RZ, 0x18, R2 ;  /* 0x00000018ff037819 */ /* 0x000fc80000011602 */
[----:B------:R-:W-:-:S05]  /*26c0*/  LOP3.LUT R3, R0, R3, RZ, 0xfc, !PT ;  /* 0x0000000300037212 */ /* 0x000fca00078efcff */
[----:B------:R0:W-:Y:S01]  /*26d0*/  STG.E.U8 [R16.64], R3 ;  /* 0x0000000310007986 */ /* 0x0001e2000c101124 */
[----:B------:R-:W-:Y:S05]  /*26e0*/  BRA `(.L_x_12172) ;  /* 0x0000071000007947 */ /* 0x000fea0003800000 */
.L_x_12182:
[----:B------:R-:W-:-:S05]  /*26f0*/  HADD2.F32 R0, -RZ, R3.H0_H0 ;  /* 0x20000003ff007230 */ /* 0x000fca0000004100 */
[----:B------:R-:W-:-:S05]  /*2700*/  F2FP.BF16.PACK_AB R0, RZ, R0 ;  /* 0x00000000ff00723e */ /* 0x000fca00000010ff */
[----:B------:R0:W-:Y:S01]  /*2710*/  STG.E.U16 [R16.64], R0 ;  /* 0x0000000010007986 */ /* 0x0001e2000c101524 */
[----:B------:R-:W-:Y:S05]  /*2720*/  BRA `(.L_x_12172) ;  /* 0x000006d000007947 */ /* 0x000fea0003800000 */
.L_x_12179:
        /* <DEDUP_REMOVED lines=12> */
.L_x_12191:
        /* <DEDUP_REMOVED lines=17> */
.L_x_12194:
[----:B------:R-:W-:-:S04]  /*2900*/  LOP3.LUT R2, R3, 0x80000000, RZ, 0xc0, !PT ;  /* 0x8000000003027812 */ /* 0x000fc800078ec0ff */
[----:B------:R-:W-:-:S04]  /*2910*/  SHF.R.U32.HI R3, RZ, 0x18, R2 ;  /* 0x00000018ff037819 */ /* 0x000fc80000011602 */
[----:B------:R-:W-:-:S04]  /*2920*/  LOP3.LUT R0, R0, R3, RZ, 0xfc, !PT ;  /* 0x0000000300007212 */ /* 0x000fc800078efcff */
[----:B------:R-:W-:Y:S02]  /*2930*/  PRMT R8, R0, 0x7610, R8 ;  /* 0x0000761000087816 */ /* 0x000fe40000000008 */
.L_x_12193:
[----:B------:R-:W-:Y:S05]  /*2940*/  BSYNC B0 ;  /* 0x0000000000007941 */ /* 0x000fea0003800000 */
.L_x_12192:
[----:B------:R0:W-:Y:S01]  /*2950*/  STG.E.U8 [R16.64], R8 ;  /* 0x0000000810007986 */ /* 0x0001e2000c101124 */
[----:B------:R-:W-:Y:S05]  /*2960*/  BRA `(.L_x_12172) ;  /* 0x0000049000007947 */ /* 0x000fea0003800000 */
.L_x_12190:
        /* <DEDUP_REMOVED lines=17> */
.L_x_12197:
[----:B------:R-:W-:-:S04]  /*2a80*/  LOP3.LUT R2, R3, 0x80000000, RZ, 0xc0, !PT ;  /* 0x8000000003027812 */ /* 0x000fc800078ec0ff */
[----:B------:R-:W-:-:S04]  /*2a90*/  SHF.R.U32.HI R3, RZ, 0x18, R2 ;  /* 0x00000018ff037819 */ /* 0x000fc80000011602 */
[----:B------:R-:W-:-:S04]  /*2aa0*/  LOP3.LUT R0, R0, R3, RZ, 0xfc, !PT ;  /* 0x0000000300007212 */ /* 0x000fc800078efcff */
[----:B------:R-:W-:Y:S02]  /*2ab0*/  PRMT R8, R0, 0x7610, R8 ;  /* 0x0000761000087816 */ /* 0x000fe40000000008 */
.L_x_12196:
[----:B------:R-:W-:Y:S05]  /*2ac0*/  BSYNC B0 ;  /* 0x0000000000007941 */ /* 0x000fea0003800000 */
.L_x_12195:
[----:B------:R0:W-:Y:S01]  /*2ad0*/  STG.E.U8 [R16.64], R8 ;  /* 0x0000000810007986 */ /* 0x0001e2000c101124 */
[----:B------:R-:W-:Y:S05]  /*2ae0*/  BRA `(.L_x_12172) ;  /* 0x0000031000007947 */ /* 0x000fea0003800000 */
.L_x_12189:
        /* <DEDUP_REMOVED lines=22> */
.L_x_12171:
        /* <DEDUP_REMOVED lines=20> */
.L_x_12199:
[----:B------:R-:W-:-:S06]  /*2d90*/  HADD2.F32 R3, -RZ, R3.H0_H0 ;  /* 0x20000003ff037230 */ /* 0x000fcc0000004100 */
[----:B------:R-:W0:Y:S02]  /*2da0*/  F2I.U64.TRUNC R2, R3 ;  /* 0x0000000300027311 */ /* 0x000e24000020d800 */
[----:B0-----:R0:W-:Y:S01]  /*2db0*/  STG.E.64 [R16.64], R2 ;  /* 0x0000000210007986 */ /* 0x0011e2000c101b24 */
[----:B------:R-:W-:Y:S05]  /*2dc0*/  BRA `(.L_x_12172) ;  /* 0x0000003000007947 */ /* 0x000fea0003800000 */
.L_x_12198:
[----:B------:R-:W-:-:S06]  /*2dd0*/  HADD2.F32 R3, -RZ, R3.H0_H0 ;  /* 0x20000003ff037230 */ /* 0x000fcc0000004100 */
[----:B------:R-:W0:Y:S02]  /*2de0*/  F2I.FTZ.U32.TRUNC.NTZ R3, R3 ;  /* 0x0000000300037305 */ /* 0x000e24000021f000 */
[----:B0-----:R0:W-:Y:S02]  /*2df0*/  STG.E [R16.64], R3 ;  /* 0x0000000310007986 */ /* 0x0011e4000c101924 */
.L_x_12172:
[----:B------:R-:W-:-:S05]  /*2e00*/  IMAD R18, R18, 0x200, R23 ;  /* 0x0000020012127824 */ /* 0x000fca00078e0217 */
[----:B------:R-:W-:Y:S02]  /*2e10*/  IADD3 R19, R18, 0x80, RZ ;  /* 0x0000008012137810 */ /* 0x000fe40007ffe0ff */
.L_x_12133:
[----:B------:R-:W-:Y:S05]  /*2e20*/  BSYNC B6 ;  /* 0x0000000000067941 */ /* 0x000fea0003800000 */
.L_x_12132:
        /* <DEDUP_REMOVED lines=231> */
.L_x_12202:
        /* <DEDUP_REMOVED lines=20> */
.L_x_12206:
[----:B------:R-:W2:Y:S02]  /*3de0*/  LDG.E.U8 R2, [R2.64] ;  /* 0x0000002402027981 */ /* 0x000ea4000c1e1100 */
[----:B--2---:R-:W0:Y:S02]  /*3df0*/  I2F.U16 R0, R2 ;  /* 0x0000000200007306 */ /* 0x004e240000101000 */
[----:B0-----:R-:W-:Y:S01]  /*3e00*/  F2FP.PACK_AB R0, RZ, R0 ;  /* 0x00000000ff00723e */ /* 0x001fe200000000ff */
[----:B------:R-:W-:Y:S05]  /*3e10*/  BRA `(.L_x_12208) ;  /* 0x00000e1000007947 */ /* 0x000fea0003800000 */
.L_x_12205:
        /* <DEDUP_REMOVED lines=10> */
.L_x_12210:
[----:B------:R-:W2:Y:S02]  /*3ec0*/  LDG.E R2, [R2.64] ;  /* 0x0000002402027981 */ /* 0x000ea4000c1e1900 */
[----:B--2---:R-:W0:Y:S02]  /*3ed0*/  I2F R0, R2 ;  /* 0x0000000200007306 */ /* 0x004e240000201400 */
[----:B0-----:R-:W-:Y:S01]  /*3ee0*/  F2FP.PACK_AB R0, RZ, R0 ;  /* 0x00000000ff00723e */ /* 0x001fe200000000ff */
[----:B------:R-:W-:Y:S05]  /*3ef0*/  BRA `(.L_x_12208) ;  /* 0x00000d3000007947 */ /* 0x000fea0003800000 */
.L_x_12209:
[----:B------:R-:W2:Y:S02]  /*3f00*/  LDG.E.U16 R2, [R2.64] ;  /* 0x0000002402027981 */ /* 0x000ea4000c1e1500 */
[----:B--2---:R-:W0:Y:S02]  /*3f10*/  I2F.S16 R0, R2 ;  /* 0x0000000200007306 */ /* 0x004e240000101400 */
[----:B0-----:R-:W-:Y:S01]  /*3f20*/  F2FP.PACK_AB R0, RZ, R0 ;  /* 0x00000000ff00723e */ /* 0x001fe200000000ff */
[----:B------:R-:W-:Y:S05]  /*3f30*/  BRA `(.L_x_12208) ;  /* 0x00000cf000007947 */ /* 0x000fea0003800000 */
.L_x_12204:
        /* <DEDUP_REMOVED lines=9> */
.L_x_12212:
[----:B------:R0:W5:Y:S01]  /*3fd0*/  LDG.E.U16 R0, [R2.64] ;  /* 0x0000002402007981 */ /* 0x000162000c1e1500 */
[----:B------:R-:W-:Y:S05]  /*3fe0*/  BRA `(.L_x_12208) ;  /* 0x00000c4000007947 */ /* 0x000fea0003800000 */
.L_x_12211:
        /* <DEDUP_REMOVED lines=9> */
.L_x_12214:
[----:B------:R0:W5:Y:S01]  /*4080*/  LDG.E.U16 R0, [R2.64] ;  /* 0x0000002402007981 */ /* 0x000162000c1e1500 */
[----:B------:R-:W-:Y:S05]  /*4090*/  BRA `(.L_x_12208) ;  /* 0x00000b9000007947 */ /* 0x000fea0003800000 */
.L_x_12213:
[----:B------:R-:W2:Y:S02]  /*40a0*/  LDG.E.64 R2, [R2.64] ;  /* 0x0000002402027981 */ /* 0x000ea4000c1e1b00 */
[----:B--2---:R-:W0:Y:S01]  /*40b0*/  F2F.F32.F64 R0, R2 ;  /* 0x0000000200007310 */ /* 0x004e220000301000 */
[----:B------:R-:W0:-:S14]  /*40c0*/  DSETP.GEU.AND P0, PT, |R2|, c[0x2][0x0], PT ;  /* 0x008000000200762a */ /* 0x000e1c0003f0e200 */
[----:B0-----:R-:W-:-:S05]  /*40d0*/  @!P0 FMUL R0, R0, 1.175494350822287508e-38 ;  /* 0x0080000000008820 */ /* 0x001fca0000400000 */
[----:B------:R-:W-:Y:S01]  /*40e0*/  F2FP.PACK_AB R0, RZ, R0 ;  /* 0x00000000ff00723e */ /* 0x000fe200000000ff */
[----:B------:R-:W-:Y:S05]  /*40f0*/  BRA `(.L_x_12208) ;  /* 0x00000b3000007947 */ /* 0x000fea0003800000 */
.L_x_12203:
        /* <DEDUP_REMOVED lines=13> */
.L_x_12217:
[----:B------:R-:W2:Y:S02]  /*41d0*/  LDG.E.64 R2, [R2.64] ;  /* 0x0000002402027981 */ /* 0x000ea4000c1e1b00 */
[----:B--2---:R-:W0:Y:S01]  /*41e0*/  F2F.F32.F64 R0, R2 ;  /* 0x0000000200007310 */ /* 0x004e220000301000 */
[----:B------:R-:W0:-:S14]  /*41f0*/  DSETP.GEU.AND P0, PT, |R2|, c[0x2][0x0], PT ;  /* 0x008000000200762a */ /* 0x000e1c0003f0e200 */
[----:B0-----:R-:W-:-:S05]  /*4200*/  @!P0 FMUL R0, R0, 1.175494350822287508e-38 ;  /* 0x0080000000008820 */ /* 0x001fca0000400000 */
[----:B------:R-:W-:Y:S01]  /*4210*/  F2FP.PACK_AB R0, RZ, R0 ;  /* 0x00000000ff00723e */ /* 0x000fe200000000ff */
[----:B------:R-:W-:Y:S05]  /*4220*/  BRA `(.L_x_12208) ;  /* 0x00000a0000007947 */ /* 0x000fea0003800000 */
.L_x_12216:
        /* <DEDUP_REMOVED lines=28> */
.L_x_12219:
        /* <DEDUP_REMOVED lines=15> */
.L_x_12218:
[----:B------:R-:W2:Y:S02]  /*44e0*/  LDG.E.U16 R0, [R2.64] ;  /* 0x0000002402007981 */ /* 0x000ea4000c1e1500 */
[----:B--2---:R-:W-:-:S04]  /*44f0*/  PRMT R0, RZ, 0x5410, R0 ;  /* 0x00005410ff007816 */ /* 0x004fc80000000000 */
[----:B------:R-:W-:Y:S01]  /*4500*/  F2FP.PACK_AB R0, RZ, R0 ;  /* 0x00000000ff00723e */ /* 0x000fe200000000ff */
[----:B------:R-:W-:Y:S05]  /*4510*/  BRA `(.L_x_12208) ;  /* 0x0000071000007947 */ /* 0x000fea0003800000 */
.L_x_12215:
        /* <DEDUP_REMOVED lines=12> */
.L_x_12222:
        /* <DEDUP_REMOVED lines=21> */
.L_x_12226:
[----:B------:R-:W-:Y:S05]  /*4730*/  BSYNC B1 ;  /* 0x0000000000017941 */ /* 0x000fea0003800000 */
.L_x_12225:
[----:B------:R-:W-:Y:S01]  /*4740*/  LEA R3, R0, 0x3b800000, 0x17 ;  /* 0x3b80000000037811 */ /* 0x000fe200078eb8ff */
[----:B------:R-:W-:-:S05]  /*4750*/  IMAD.SHL.U32 R0, R2, 0x100000, RZ ;  /* 0x0010000002007824 */ /* 0x000fca00078e00ff */
[----:B------:R-:W-:Y:S02]  /*4760*/  LOP3.LUT R0, R3, R0, R4, 0xfe, !PT ;  /* 0x0000000003007212 */ /* 0x000fe400078efe04 */
.L_x_12224:
[----:B------:R-:W-:Y:S05]  /*4770*/  BSYNC B0 ;  /* 0x0000000000007941 */ /* 0x000fea0003800000 */
.L_x_12223:
[----:B------:R-:W-:Y:S01]  /*4780*/  F2FP.PACK_AB R0, RZ, R0 ;  /* 0x00000000ff00723e */ /* 0x000fe200000000ff */
[----:B------:R-:W-:Y:S05]  /*4790*/  BRA `(.L_x_12208) ;  /* 0x0000049000007947 */ /* 0x000fea0003800000 */
.L_x_12221:
        /* <DEDUP_REMOVED lines=21> */
.L_x_12230:
[----:B------:R-:W-:Y:S05]  /*48f0*/  BSYNC B1 ;  /* 0x0000000000017941 */ /* 0x000fea0003800000 */
.L_x_12229:
[----:B------:R-:W-:Y:S01]  /*4900*/  LEA R3, R0, 0x37800000, 0x17 ;  /* 0x3780000000037811 */ /* 0x000fe200078eb8ff */
[----:B------:R-:W-:-:S05]  /*4910*/  IMAD.SHL.U32 R0, R2, 0x200000, RZ ;  /* 0x0020000002007824 */ /* 0x000fca00078e00ff */
[----:B------:R-:W-:Y:S02]  /*4920*/  LOP3.LUT R0, R3, R0, R4, 0xfe, !PT ;  /* 0x0000000003007212 */ /* 0x000fe400078efe04 */
.L_x_12228:
[----:B------:R-:W-:Y:S05]  /*4930*/  BSYNC B0 ;  /* 0x0000000000007941 */ /* 0x000fea0003800000 */
.L_x_12227:
[----:B------:R-:W-:Y:S01]  /*4940*/  F2FP.PACK_AB R0, RZ, R0 ;  /* 0x00000000ff00723e */ /* 0x000fe200000000ff */
[----:B------:R-:W-:Y:S05]  /*4950*/  BRA `(.L_x_12208) ;  /* 0x000002d000007947 */ /* 0x000fea0003800000 */
.L_x_12220:
        /* <DEDUP_REMOVED lines=14> */
.L_x_12234:
[----:B------:R-:W-:Y:S05]  /*4a40*/  BSYNC B0 ;  /* 0x0000000000007941 */ /* 0x000fea0003800000 */
.L_x_12233:
[----:B------:R-:W-:Y:S01]  /*4a50*/  F2FP.PACK_AB R0, RZ, R0 ;  /* 0x00000000ff00723e */ /* 0x000fe200000000ff */
[----:B------:R-:W-:Y:S05]  /*4a60*/  BRA `(.L_x_12208) ;  /* 0x000001c000007947 */ /* 0x000fea0003800000 */
.L_x_12207:
        /* <DEDUP_REMOVED lines=21> */
.L_x_12232:
[----:B------:R-:W2:Y:S02]  /*4bc0*/  LDG.E.64 R2, [R2.64] ;  /* 0x0000002402027981 */ /* 0x000ea4000c1e1b00 */
[----:B--2---:R-:W0:Y:S02]  /*4bd0*/  I2F.U64 R0, R2 ;  /* 0x0000000200007312 */ /* 0x004e240000301000 */
[----:B0-----:R-:W-:Y:S01]  /*4be0*/  F2FP.PACK_AB R0, RZ, R0 ;  /* 0x00000000ff00723e */ /* 0x001fe200000000ff */
[----:B------:R-:W-:Y:S05]  /*4bf0*/  BRA `(.L_x_12208) ;  /* 0x0000003000007947 */ /* 0x000fea0003800000 */
.L_x_12231:
[----:B------:R-:W2:Y:S02]  /*4c00*/  LDG.E R2, [R2.64] ;  /* 0x0000002402027981 */ /* 0x000ea4000c1e1900 */
[----:B--2---:R-:W0:Y:S02]  /*4c10*/  I2F.U32 R0, R2 ;  /* 0x0000000200007306 */ /* 0x004e240000201000 */
[----:B0-----:R-:W-:-:S06]  /*4c20*/  F2FP.PACK_AB R0, RZ, R0 ;  /* 0x00000000ff00723e */ /* 0x001fcc00000000ff */
.L_x_12208:
        /* <DEDUP_REMOVED lines=19> */
.L_x_12238:
[----:B------:R-:W-:-:S06]  /*4d60*/  HADD2.F32 R3, -RZ, R2.H0_H0 ;  /* 0x20000002ff037230 */ /* 0x000fcc0000004100 */
[----:B------:R-:W0:Y:S02]  /*4d70*/  F2I.S64.TRUNC R2, R3 ;  /* 0x0000000300027311 */ /* 0x000e24000020d900 */
[----:B0-----:R0:W-:Y:S01]  /*4d80*/  STG.E.U8 [R16.64], R2 ;  /* 0x0000000210007986 */ /* 0x0011e2000c101124 */
[----:B------:R-:W-:Y:S05]  /*4d90*/  BRA `(.L_x_12240) ;  /* 0x00000e4000007947 */ /* 0x000fea0003800000 */
.L_x_12237:
        /* <DEDUP_REMOVED lines=10> */
.L_x_12242:
[----:B------:R-:W-:-:S04]  /*4e40*/  HADD2.F32 R2, -RZ, R2.H0_H0 ;  /* 0x20000002ff027230 */ /* 0x000fc80000004100 */
[----:B------:R-:W0:Y:S02]  /*4e50*/  F2I.FTZ.TRUNC.NTZ R3, R2 ;  /* 0x0000000200037305 */ /* 0x000e24000021f100 */
[----:B0-----:R0:W-:Y:S01]  /*4e60*/  STG.E [R16.64], R3 ;  /* 0x0000000310007986 */ /* 0x0011e2000c101924 */
[----:B------:R-:W-:Y:S05]  /*4e70*/  BRA `(.L_x_12240) ;  /* 0x00000d6000007947 */ /* 0x000fea0003800000 */
.L_x_12241:
[----:B------:R-:W-:-:S04]  /*4e80*/  HADD2.F32 R2, -RZ, R2.H0_H0 ;  /* 0x20000002ff027230 */ /* 0x000fc80000004100 */
[----:B------:R-:W0:Y:S02]  /*4e90*/  F2I.FTZ.TRUNC.NTZ R3, R2 ;  /* 0x0000000200037305 */ /* 0x000e24000021f100 */
[----:B0-----:R0:W-:Y:S01]  /*4ea0*/  STG.E.U16 [R16.64], R3 ;  /* 0x0000000310007986 */ /* 0x0011e2000c101524 */
[----:B------:R-:W-:Y:S05]  /*4eb0*/  BRA `(.L_x_12240) ;  /* 0x00000d2000007947 */ /* 0x000fea0003800000 */
.L_x_12236:
        /* <DEDUP_REMOVED lines=9> */
.L_x_12244:
[----:B------:R0:W-:Y:S01]  /*4f50*/  STG.E.U16 [R16.64], R2 ;  /* 0x0000000210007986 */ /* 0x0001e2000c101524 */
[----:B------:R-:W-:Y:S05]  /*4f60*/  BRA `(.L_x_12240) ;  /* 0x00000c7000007947 */ /* 0x000fea0003800000 */
.L_x_12243:
        /* <DEDUP_REMOVED lines=10> */
.L_x_12246:
[----:B------:R-:W-:-:S05]  /*5010*/  HADD2.F32 R0, -RZ, R2.H0_H0 ;  /* 0x20000002ff007230 */ /* 0x000fca0000004100 */
[----:B------:R-:W-:-:S04]  /*5020*/  F2FP.PACK_AB R0, RZ, R0 ;  /* 0x00000000ff00723e */ /* 0x000fc800000000ff */
[----:B------:R-:W-:-:S05]  /*5030*/  PRMT R0, R0, 0x5410, RZ ;  /* 0x0000541000007816 */ /* 0x000fca00000000ff */
[----:B------:R0:W-:Y:S01]  /*5040*/  STG.E [R16.64], R0 ;  /* 0x0000000010007986 */ /* 0x0001e2000c101924 */
[----:B------:R-:W-:Y:S05]  /*5050*/  BRA `(.L_x_12240) ;  /* 0x00000b8000007947 */ /* 0x000fea0003800000 */
.L_x_12245:
[----:B------:R-:W-:-:S05]  /*5060*/  HADD2.F32 R2, -RZ, R2.H0_H0 ;  /* 0x20000002ff027230 */ /* 0x000fca0000004100 */
[----:B------:R-:W-:-:S06]  /*5070*/  FMUL.FTZ R2, R2, 1 ;  /* 0x3f80000002027820 */ /* 0x000fcc0000410000 */
[----:B------:R-:W0:Y:S02]  /*5080*/  F2F.F64.F32 R2, R2 ;  /* 0x0000000200027310 */ /* 0x000e240000201800 */
[----:B0-----:R0:W-:Y:S01]  /*5090*/  STG.E.64 [R16.64], R2 ;  /* 0x0000000210007986 */ /* 0x0011e2000c101b24 */
[----:B------:R-:W-:Y:S05]  /*50a0*/  BRA `(.L_x_12240) ;  /* 0x00000b3000007947 */ /* 0x000fea0003800000 */
.L_x_12235:
        /* <DEDUP_REMOVED lines=13> */
.L_x_12249:
[----:B------:R-:W-:Y:S01]  /*5180*/  HADD2.F32 R2, -RZ, R2.H0_H0 ;  /* 0x20000002ff027230 */ /* 0x000fe20000004100 */
[----:B------:R-:W-:-:S04]  /*5190*/  CS2R R6, SRZ ;  /* 0x0000000000067805 */ /* 0x000fc8000001ff00 */
[----:B------:R-:W-:-:S04]  /*51a0*/  FMUL.FTZ R2, R2, 1 ;  /* 0x3f80000002027820 */ /* 0x000fc80000410000 */
[----:B------:R-:W0:Y:S02]  /*51b0*/  F2F.F64.F32 R4, R2 ;  /* 0x0000000200047310 */ /* 0x000e240000201800 */
[----:B0-----:R0:W-:Y:S01]  /*51c0*/  STG.E.128 [R16.64], R4 ;  /* 0x0000000410007986 */ /* 0x0011e2000c101d24 */
[----:B------:R-:W-:Y:S05]  /*51d0*/  BRA `(.L_x_12240) ;  /* 0x00000a0000007947 */ /* 0x000fea0003800000 */
.L_x_12248:
        /* <DEDUP_REMOVED lines=21> */
.L_x_12253:
[----:B------:R-:W-:Y:S05]  /*5330*/  BSYNC B0 ;  /* 0x0000000000007941 */ /* 0x000fea0003800000 */
.L_x_12252:
[----:B------:R-:W-:-:S05]  /*5340*/  LOP3.LUT R3, R0, R3, RZ, 0xfc, !PT ;  /* 0x0000000300037212 */ /* 0x000fca00078efcff */
[----:B------:R0:W-:Y:S01]  /*5350*/  STG.E.U8 [R16.64], R3 ;  /* 0x0000000310007986 */ /* 0x0001e2000c101124 */
[----:B------:R-:W-:Y:S05]  /*5360*/  BRA `(.L_x_12240) ;  /* 0x0000087000007947 */ /* 0x000fea0003800000 */
.L_x_12251:
        /* <DEDUP_REMOVED lines=13> */
.L_x_12255:
[----:B------:R-:W-:Y:S01]  /*5440*/  IMAD.MOV.U32 R0, RZ, RZ, 0x7f ;  /* 0x0000007fff007424 */ /* 0x000fe200078e00ff */
[----:B------:R-:W-:-:S04]  /*5450*/  ISETP.GT.U32.AND P0, PT, R2, 0x7f800000, PT ;  /* 0x7f8000000200780c */ /* 0x000fc80003f04070 */
[----:B------:R-:W-:-:S04]  /*5460*/  SEL R0, R0, 0x7c, P0 ;  /* 0x0000007c00007807 */ /* 0x000fc80000000000 */
.L_x_12256:
[----:B------:R-:W-:Y:S05]  /*5470*/  BSYNC B0 ;  /* 0x0000000000007941 */ /* 0x000fea0003800000 */
.L_x_12254:
[----:B------:R-:W-:-:S04]  /*5480*/  LOP3.LUT R2, R3, 0x80000000, RZ, 0xc0, !PT ;  /* 0x8000000003027812 */ /* 0x000fc800078ec0ff */
[----:B------:R-:W-:-:S04]  /*5490*/  SHF.R.U32.HI R3, RZ, 0x18, R2 ;  /* 0x00000018ff037819 */ /* 0x000fc80000011602 */
[----:B------:R-:W-:-:S05]  /*54a0*/  LOP3.LUT R3, R0, R3, RZ, 0xfc, !PT ;  /* 0x0000000300037212 */ /* 0x000fca00078efcff */
[----:B------:R0:W-:Y:S01]  /*54b0*/  STG.E.U8 [R16.64], R3 ;  /* 0x0000000310007986 */ /* 0x0001e2000c101124 */
[----:B------:R-:W-:Y:S05]  /*54c0*/  BRA `(.L_x_12240) ;  /* 0x0000071000007947 */ /* 0x000fea0003800000 */
.L_x_12250:
[----:B------:R-:W-:-:S05]  /*54d0*/  HADD2.F32 R0, -RZ, R2.H0_H0 ;  /* 0x20000002ff007230 */ /* 0x000fca0000004100 */
[----:B------:R-:W-:-:S05]  /*54e0*/  F2FP.BF16.PACK_AB R0, RZ, R0 ;  /* 0x00000000ff00723e */ /* 0x000fca00000010ff */
[----:B------:R0:W-:Y:S01]  /*54f0*/  STG.E.U16 [R16.64], R0 ;  /* 0x0000000010007986 */ /* 0x0001e2000c101524 */
[----:B------:R-:W-:Y:S05]  /*5500*/  BRA `(.L_x_12240) ;  /* 0x000006d000007947 */ /* 0x000fea0003800000 */
.L_x_12247:
        /* <DEDUP_REMOVED lines=12> */
.L_x_12259:
        /* <DEDUP_REMOVED lines=17> */
.L_x_12262:
[----:B------:R-:W-:-:S04]  /*56e0*/  LOP3.LUT R2, R3, 0x80000000, RZ, 0xc0, !PT ;  /* 0x8000000003027812 */ /* 0x000fc800078ec0ff */
[----:B------:R-:W-:-:S04]  /*56f0*/  SHF.R.U32.HI R3, RZ, 0x18, R2 ;  /* 0x00000018ff037819 */ /* 0x000fc80000011602 */
[----:B------:R-:W-:-:S04]  /*5700*/  LOP3.LUT R0, R0, R3, RZ, 0xfc, !PT ;  /* 0x0000000300007212 */ /* 0x000fc800078efcff */
[----:B------:R-:W-:Y:S02]  /*5710*/  PRMT R8, R0, 0x7610, R8 ;  /* 0x0000761000087816 */ /* 0x000fe40000000008 */
.L_x_12261:
[----:B------:R-:W-:Y:S05]  /*5720*/  BSYNC B0 ;  /* 0x0000000000007941 */ /* 0x000fea0003800000 */
.L_x_12260:
[----:B------:R0:W-:Y:S01]  /*5730*/  STG.E.U8 [R16.64], R8 ;  /* 0x0000000810007986 */ /* 0x0001e2000c101124 */
[----:B------:R-:W-:Y:S05]  /*5740*/  BRA `(.L_x_12240) ;  /* 0x0000049000007947 */ /* 0x000fea0003800000 */
.L_x_12258:
        /* <DEDUP_REMOVED lines=17> */
.L_x_12265:
[----:B------:R-:W-:-:S04]  /*5860*/  LOP3.LUT R2, R3, 0x80000000, RZ, 0xc0, !PT ;  /* 0x8000000003027812 */ /* 0x000fc800078ec0ff */
[----:B------:R-:W-:-:S04]  /*5870*/  SHF.R.U32.HI R3, RZ, 0x18, R2 ;  /* 0x00000018ff037819 */ /* 0x000fc80000011602 */
[----:B------:R-:W-:-:S04]  /*5880*/  LOP3.LUT R0, R0, R3, RZ, 0xfc, !PT ;  /* 0x0000000300007212 */ /* 0x000fc800078efcff */
[----:B------:R-:W-:Y:S02]  /*5890*/  PRMT R8, R0, 0x7610, R8 ;  /* 0x0000761000087816 */ /* 0x000fe40000000008 */
.L_x_12264:
[----:B------:R-:W-:Y:S05]  /*58a0*/  BSYNC B0 ;  /* 0x0000000000007941 */ /* 0x000fea0003800000 */
.L_x_12263:
[----:B------:R0:W-:Y:S01]  /*58b0*/  STG.E.U8 [R16.64], R8 ;  /* 0x0000000810007986 */ /* 0x0001e2000c101124 */
[----:B------:R-:W-:Y:S05]  /*58c0*/  BRA `(.L_x_12240) ;  /* 0x0000031000007947 */ /* 0x000fea0003800000 */
.L_x_12257:
        /* <DEDUP_REMOVED lines=22> */
.L_x_12239:
        /* <DEDUP_REMOVED lines=20> */
.L_x_12267:
[----:B------:R-:W-:-:S06]  /*5b70*/  HADD2.F32 R2, -RZ, R2.H0_H0 ;  /* 0x20000002ff027230 */ /* 0x000fcc0000004100 */
[----:B------:R-:W0:Y:S02]  /*5b80*/  F2I.U64.TRUNC R2, R2 ;  /* 0x0000000200027311 */ /* 0x000e24000020d800 */
[----:B0-----:R0:W-:Y:S01]  /*5b90*/  STG.E.64 [R16.64], R2 ;  /* 0x0000000210007986 */ /* 0x0011e2000c101b24 */
[----:B------:R-:W-:Y:S05]  /*5ba0*/  BRA `(.L_x_12240) ;  /* 0x0000003000007947 */ /* 0x000fea0003800000 */
.L_x_12266:
[----:B------:R-:W-:-:S04]  /*5bb0*/  HADD2.F32 R2, -RZ, R2.H0_H0 ;  /* 0x20000002ff027230 */ /* 0x000fc80000004100 */
[----:B------:R-:W0:Y:S02]  /*5bc0*/  F2I.FTZ.U32.TRUNC.NTZ R3, R2 ;  /* 0x0000000200037305 */ /* 0x000e24000021f000 */
[----:B0-----:R0:W-:Y:S02]  /*5bd0*/  STG.E [R16.64], R3 ;  /* 0x0000000310007986 */ /* 0x0011e4000c101924 */
.L_x_12240:
        /* <DEDUP_REMOVED lines=231> */
.L_x_12268:
        /* <DEDUP_REMOVED lines=20> */
.L_x_12272:
[----:B------:R-:W2:Y:S02]  /*6b90*/  LDG.E.U8 R2, [R2.64] ;  /* 0x0000002402027981 */ /* 0x000ea4000c1e1100 */
[----:B--2---:R-:W0:Y:S02]  /*6ba0*/  I2F.U16 R0, R2 ;  /* 0x0000000200007306 */ /* 0x004e240000101000 */
[----:B0-----:R-:W-:Y:S01]  /*6bb0*/  F2FP.PACK_AB R0, RZ, R0 ;  /* 0x00000000ff00723e */ /* 0x001fe200000000ff */
[----:B------:R-:W-:Y:S05]  /*6bc0*/  BRA `(.L_x_12274) ;  /* 0x00000e1000007947 */ /* 0x000fea0003800000 */
.L_x_12271:
        /* <DEDUP_REMOVED lines=10> */
.L_x_12276:
[----:B------:R-:W2:Y:S02]  /*6c70*/  LDG.E R2, [R2.64] ;  /* 0x0000002402027981 */ /* 0x000ea4000c1e1900 */
[----:B--2---:R-:W0:Y:S02]  /*6c80*/  I2F R0, R2 ;  /* 0x0000000200007306 */ /* 0x004e240000201400 */
[----:B0-----:R-:W-:Y:S01]  /*6c90*/  F2FP.PACK_AB R0, RZ, R0 ;  /* 0x00000000ff00723e */ /* 0x001fe200000000ff */
[----:B------:R-:W-:Y:S05]  /*6ca0*/  BRA `(.L_x_12274) ;  /* 0x00000d3000007947 */ /* 0x000fea0003800000 */
.L_x_12275:
[----:B------:R-:W2:Y:S02]  /*6cb0*/  LDG.E.U16 R2, [R2.64] ;  /* 0x0000002402027981 */ /* 0x000ea4000c1e1500 */
[----:B--2---:R-:W0:Y:S02]  /*6cc0*/  I2F.S16 R0, R2 ;  /* 0x0000000200007306 */ /* 0x004e240000101400 */
[----:B0-----:R-:W-:Y:S01]  /*6cd0*/  F2FP.PACK_AB R0, RZ, R0 ;  /* 0x00000000ff00723e */ /* 0x001fe200000000ff */
[----:B------:R-:W-:Y:S05]  /*6ce0*/  BRA `(.L_x_12274) ;  /* 0x00000cf000007947 */ /* 0x000fea0003800000 */
.L_x_12270:
        /* <DEDUP_REMOVED lines=9> */
.L_x_12278:
[----:B------:R0:W5:Y:S01]  /*6d80*/  LDG.E.U16 R0, [R2.64] ;  /* 0x0000002402007981 */ /* 0x000162000c1e1500 */
[----:B------:R-:W-:Y:S05]  /*6d90*/  BRA `(.L_x_12274) ;  /* 0x00000c4000007947 */ /* 0x000fea0003800000 */
.L_x_12277:
        /* <DEDUP_REMOVED lines=9> */
.L_x_12280:
[----:B------:R0:W5:Y:S01]  /*6e30*/  LDG.E.U16 R0, [R2.64] ;  /* 0x0000002402007981 */ /* 0x000162000c1e1500 */
[----:B------:R-:W-:Y:S05]  /*6e40*/  BRA `(.L_x_12274) ;  /* 0x00000b9000007947 */ /* 0x000fea0003800000 */
.L_x_12279:
[----:B------:R-:W2:Y:S02]  /*6e50*/  LDG.E.64 R2, [R2.64] ;  /* 0x0000002402027981 */ /* 0x000ea4000c1e1b00 */
[----:B--2---:R-:W0:Y:S01]  /*6e60*/  F2F.F32.F64 R0, R2 ;  /* 0x0000000200007310 */ /* 0x004e220000301000 */
[----:B------:R-:W0:-:S14]  /*6e70*/  DSETP.GEU.AND P0, PT, |R2|, c[0x2][0x0], PT ;  /* 0x008000000200762a */ /* 0x000e1c0003f0e200 */
[----:B0-----:R-:W-:-:S05]  /*6e80*/  @!P0 FMUL R0, R0, 1.175494350822287508e-38 ;  /* 0x0080000000008820 */ /* 0x001fca0000400000 */
[----:B------:R-:W-:Y:S01]  /*6e90*/  F2FP.PACK_AB R0, RZ, R0 ;  /* 0x00000000ff00723e */ /* 0x000fe200000000ff */
[----:B------:R-:W-:Y:S05]  /*6ea0*/  BRA `(.L_x_12274) ;  /* 0x00000b3000007947 */ /* 0x000fea0003800000 */
.L_x_12269:
        /* <DEDUP_REMOVED lines=13> */
.L_x_12283:
[----:B------:R-:W2:Y:S02]  /*6f80*/  LDG.E.64 R2, [R2.64] ;  /* 0x0000002402027981 */ /* 0x000ea4000c1e1b00 */
[----:B--2---:R-:W0:Y:S01]  /*6f90*/  F2F.F32.F64 R0, R2 ;  /* 0x0000000200007310 */ /* 0x004e220000301000 */
[----:B------:R-:W0:-:S14]  /*6fa0*/  DSETP.GEU.AND P0, PT, |R2|, c[0x2][0x0], PT ;  /* 0x008000000200762a */ /* 0x000e1c0003f0e200 */
[----:B0-----:R-:W-:-:S05]  /*6fb0*/  @!P0 FMUL R0, R0, 1.175494350822287508e-38 ;  /* 0x0080000000008820 */ /* 0x001fca0000400000 */
[----:B------:R-:W-:Y:S01]  /*6fc0*/  F2FP.PACK_AB R0, RZ, R0 ;  /* 0x00000000ff00723e */ /* 0x000fe200000000ff */
[----:B------:R-:W-:Y:S05]  /*6fd0*/  BRA `(.L_x_12274) ;  /* 0x00000a0000007947 */ /* 0x000fea0003800000 */
.L_x_12282:
        /* <DEDUP_REMOVED lines=28> */
.L_x_12285:
        /* <DEDUP_REMOVED lines=15> */
.L_x_12284:
[----:B------:R-:W2:Y:S02]  /*7290*/  LDG.E.U16 R0, [R2.64] ;  /* 0x0000002402007981 */ /* 0x000ea4000c1e1500 */
[----:B--2---:R-:W-:-:S04]  /*72a0*/  PRMT R0, RZ, 0x5410, R0 ;  /* 0x00005410ff007816 */ /* 0x004fc80000000000 */
[----:B------:R-:W-:Y:S01]  /*72b0*/  F2FP.PACK_AB R0, RZ, R0 ;  /* 0x00000000ff00723e */ /* 0x000fe200000000ff */
[----:B------:R-:W-:Y:S05]  /*72c0*/  BRA `(.L_x_12274) ;  /* 0x0000071000007947 */ /* 0x000fea0003800000 */
.L_x_12281:
        /* <DEDUP_REMOVED lines=12> */
.L_x_12288:
        /* <DEDUP_REMOVED lines=21> */
.L_x_12292:
[----:B------:R-:W-:Y:S05]  /*74e0*/  BSYNC B1 ;  /* 0x0000000000017941 */ /* 0x000fea0003800000 */
.L_x_12291:
[----:B------:R-:W-:Y:S01]  /*74f0*/  LEA R3, R0, 0x3b800000, 0x17 ;  /* 0x3b80000000037811 */ /* 0x000fe200078eb8ff */
[----:B------:R-:W-:-:S05]  /*7500*/  IMAD.SHL.U32 R0, R2, 0x100000, RZ ;  /* 0x0010000002007824 */ /* 0x000fca00078e00ff */
[----:B------:R-:W-:Y:S02]  /*7510*/  LOP3.LUT R0, R3, R0, R4, 0xfe, !PT ;  /* 0x0000000003007212 */ /* 0x000fe400078efe04 */
.L_x_12290:
[----:B------:R-:W-:Y:S05]  /*7520*/  BSYNC B0 ;  /* 0x0000000000007941 */ /* 0x000fea0003800000 */
.L_x_12289:
[----:B------:R-:W-:Y:S01]  /*7530*/  F2FP.PACK_AB R0, RZ, R0 ;  /* 0x00000000ff00723e */ /* 0x000fe200000000ff */
[----:B------:R-:W-:Y:S05]  /*7540*/  BRA `(.L_x_12274) ;  /* 0x0000049000007947 */ /* 0x000fea0003800000 */
.L_x_12287:
        /* <DEDUP_REMOVED lines=21> */
.L_x_12296:
[----:B------:R-:W-:Y:S05]  /*76a0*/  BSYNC B1 ;  /* 0x0000000000017941 */ /* 0x000fea0003800000 */
.L_x_12295:
[----:B------:R-:W-:Y:S01]  /*76b0*/  LEA R3, R0, 0x37800000, 0x17 ;  /* 0x3780000000037811 */ /* 0x000fe200078eb8ff */
[----:B------:R-:W-:-:S05]  /*76c0*/  IMAD.SHL.U32 R0, R2, 0x200000, RZ ;  /* 0x0020000002007824 */ /* 0x000fca00078e00ff */
[----:B------:R-:W-:Y:S02]  /*76d0*/  LOP3.LUT R0, R3, R0, R4, 0xfe, !PT ;  /* 0x0000000003007212 */ /* 0x000fe400078efe04 */
.L_x_12294:
[----:B------:R-:W-:Y:S05]  /*76e0*/  BSYNC B0 ;  /* 0x0000000000007941 */ /* 0x000fea0003800000 */
.L_x_12293:
[----:B------:R-:W-:Y:S01]  /*76f0*/  F2FP.PACK_AB R0, RZ, R0 ;  /* 0x00000000ff00723e */ /* 0x000fe200000000ff */
[----:B------:R-:W-:Y:S05]  /*7700*/  BRA `(.L_x_12274) ;  /* 0x000002d000007947 */ /* 0x000fea0003800000 */
.L_x_12286:
        /* <DEDUP_REMOVED lines=14> */
.L_x_12300:
[----:B------:R-:W-:Y:S05]  /*77f0*/  BSYNC B0 ;  /* 0x0000000000007941 */ /* 0x000fea0003800000 */
.L_x_12299:
[----:B------:R-:W-:Y:S01]  /*7800*/  F2FP.PACK_AB R0, RZ, R0 ;  /* 0x00000000ff00723e */ /* 0x000fe200000000ff */
[----:B------:R-:W-:Y:S05]  /*7810*/  BRA `(.L_x_12274) ;  /* 0x000001c000007947 */ /* 0x000fea0003800000 */
.L_x_12273:
        /* <DEDUP_REMOVED lines=21> */
.L_x_12298:
[----:B------:R-:W2:Y:S02]  /*7970*/  LDG.E.64 R2, [R2.64] ;  /* 0x0000002402027981 */ /* 0x000ea4000c1e1b00 */
[----:B--2---:R-:W0:Y:S02]  /*7980*/  I2F.U64 R0, R2 ;  /* 0x0000000200007312 */ /* 0x004e240000301000 */
[----:B0-----:R-:W-:Y:S01]  /*7990*/  F2FP.PACK_AB R0, RZ, R0 ;  /* 0x00000000ff00723e */ /* 0x001fe200000000ff */
[----:B------:R-:W-:Y:S05]  /*79a0*/  BRA `(.L_x_12274) ;  /* 0x0000003000007947 */ /* 0x000fea0003800000 */
.L_x_12297:
[----:B------:R-:W2:Y:S02]  /*79b0*/  LDG.E R2, [R2.64] ;  /* 0x0000002402027981 */ /* 0x000ea4000c1e1900 */
[----:B--2---:R-:W0:Y:S02]  /*79c0*/  I2F.U32 R0, R2 ;  /* 0x0000000200007306 */ /* 0x004e240000201000 */
[----:B0-----:R-:W-:-:S06]  /*79d0*/  F2FP.PACK_AB R0, RZ, R0 ;  /* 0x00000000ff00723e */ /* 0x001fcc00000000ff */
.L_x_12274:
        /* <DEDUP_REMOVED lines=19> */
.L_x_12304:
[----:B------:R-:W-:-:S06]  /*7b10*/  HADD2.F32 R3, -RZ, R2.H0_H0 ;  /* 0x20000002ff037230 */ /* 0x000fcc0000004100 */
[----:B------:R-:W0:Y:S02]  /*7b20*/  F2I.S64.TRUNC R2, R3 ;  /* 0x0000000300027311 */ /* 0x000e24000020d900 */
[----:B0-----:R0:W-:Y:S01]  /*7b30*/  STG.E.U8 [R16.64], R2 ;  /* 0x0000000210007986 */ /* 0x0011e2000c101124 */
[----:B------:R-:W-:Y:S05]  /*7b40*/  BRA `(.L_x_12306) ;  /* 0x00000e4000007947 */ /* 0x000fea0003800000 */
.L_x_12303:
        /* <DEDUP_REMOVED lines=10> */
.L_x_12308:
[----:B------:R-:W-:-:S04]  /*7bf0*/  HADD2.F32 R2, -RZ, R2.H0_H0 ;  /* 0x20000002ff027230 */ /* 0x000fc80000004100 */
[----:B------:R-:W0:Y:S02]  /*7c00*/  F2I.FTZ.TRUNC.NTZ R3, R2 ;  /* 0x0000000200037305 */ /* 0x000e24000021f100 */
[----:B0-----:R0:W-:Y:S01]  /*7c10*/  STG.E [R16.64], R3 ;  /* 0x0000000310007986 */ /* 0x0011e2000c101924 */
[----:B------:R-:W-:Y:S05]  /*7c20*/  BRA `(.L_x_12306) ;  /* 0x00000d6000007947 */ /* 0x000fea0003800000 */
.L_x_12307:
[----:B------:R-:W-:-:S04]  /*7c30*/  HADD2.F32 R2, -RZ, R2.H0_H0 ;  /* 0x20000002ff027230 */ /* 0x000fc80000004100 */
[----:B------:R-:W0:Y:S02]  /*7c40*/  F2I.FTZ.TRUNC.NTZ R3, R2 ;  /* 0x0000000200037305 */ /* 0x000e24000021f100 */
[----:B0-----:R0:W-:Y:S01]  /*7c50*/  STG.E.U16 [R16.64], R3 ;  /* 0x0000000310007986 */ /* 0x0011e2000c101524 */
[----:B------:R-:W-:Y:S05]  /*7c60*/  BRA `(.L_x_12306) ;  /* 0x00000d2000007947 */ /* 0x000fea0003800000 */
.L_x_12302:
        /* <DEDUP_REMOVED lines=9> */
.L_x_12310:
[----:B------:R0:W-:Y:S01]  /*7d00*/  STG.E.U16 [R16.64], R2 ;  /* 0x0000000210007986 */ /* 0x0001e2000c101524 */
[----:B------:R-:W-:Y:S05]  /*7d10*/  BRA `(.L_x_12306) ;  /* 0x00000c7000007947 */ /* 0x000fea0003800000 */
.L_x_12309:
        /* <DEDUP_REMOVED lines=10> */
.L_x_12312:
[----:B------:R-:W-:-:S05]  /*7dc0*/  HADD2.F32 R0, -RZ, R2.H0_H0 ;  /* 0x20000002ff007230 */ /* 0x000fca0000004100 */
[----:B------:R-:W-:-:S04]  /*7dd0*/  F2FP.PACK_AB R0, RZ, R0 ;  /* 0x00000000ff00723e */ /* 0x000fc800000000ff */
[----:B------:R-:W-:-:S05]  /*7de0*/  PRMT R0, R0, 0x5410, RZ ;  /* 0x0000541000007816 */ /* 0x000fca00000000ff */
[----:B------:R0:W-:Y:S01]  /*7df0*/  STG.E [R16.64], R0 ;  /* 0x0000000010007986 */ /* 0x0001e2000c101924 */
[----:B------:R-:W-:Y:S05]  /*7e00*/  BRA `(.L_x_12306) ;  /* 0x00000b8000007947 */ /* 0x000fea0003800000 */
.L_x_12311:
[----:B------:R-:W-:-:S05]  /*7e10*/  HADD2.F32 R2, -RZ, R2.H0_H0 ;  /* 0x20000002ff027230 */ /* 0x000fca0000004100 */
[----:B------:R-:W-:-:S06]  /*7e20*/  FMUL.FTZ R2, R2, 1 ;  /* 0x3f80000002027820 */ /* 0x000fcc0000410000 */
[----:B------:R-:W0:Y:S02]  /*7e30*/  F2F.F64.F32 R2, R2 ;  /* 0x0000000200027310 */ /* 0x000e240000201800 */
[----:B0-----:R0:W-:Y:S01]  /*7e40*/  STG.E.64 [R16.64], R2 ;  /* 0x0000000210007986 */ /* 0x0011e2000c101b24 */
[----:B------:R-:W-:Y:S05]  /*7e50*/  BRA `(.L_x_12306) ;  /* 0x00000b3000007947 */ /* 0x000fea0003800000 */
.L_x_12301:
        /* <DEDUP_REMOVED lines=13> */
.L_x_12315:
[----:B------:R-:W-:Y:S01]  /*7f30*/  HADD2.F32 R2, -RZ, R2.H0_H0 ;  /* 0x20000002ff027230 */ /* 0x000fe20000004100 */
[----:B------:R-:W-:-:S04]  /*7f40*/  CS2R R6, SRZ ;  /* 0x0000000000067805 */ /* 0x000fc8000001ff00 */
[----:B------:R-:W-:-:S04]  /*7f50*/  FMUL.FTZ R2, R2, 1 ;  /* 0x3f80000002027820 */ /* 0x000fc80000410000 */
[----:B------:R-:W0:Y:S02]  /*7f60*/  F2F.F64.F32 R4, R2 ;  /* 0x0000000200047310 */ /* 0x000e240000201800 */
[----:B0-----:R0:W-:Y:S01]  /*7f70*/  STG.E.128 [R16.64], R4 ;  /* 0x0000000410007986 */ /* 0x0011e2000c101d24 */
[----:B------:R-:W-:Y:S05]  /*7f80*/  BRA `(.L_x_12306) ;  /* 0x00000a0000007947 */ /* 0x000fea0003800000 */
.L_x_12314:
        /* <DEDUP_REMOVED lines=21> */
.L_x_12319:
[----:B------:R-:W-:Y:S05]  /*80e0*/  BSYNC B0 ;  /* 0x0000000000007941 */ /* 0x000fea0003800000 */
.L_x_12318:
[----:B------:R-:W-:-:S05]  /*80f0*/  LOP3.LUT R3, R0, R3, RZ, 0xfc, !PT ;  /* 0x0000000300037212 */ /* 0x000fca00078efcff */
[----:B------:R0:W-:Y:S01]  /*8100*/  STG.E.U8 [R16.64], R3 ;  /* 0x0000000310007986 */ /* 0x0001e2000c101124 */
[----:B------:R-:W-:Y:S05]  /*8110*/  BRA `(.L_x_12306) ;  /* 0x0000087000007947 */ /* 0x000fea0003800000 */
.L_x_12317:
        /* <DEDUP_REMOVED lines=13> */
.L_x_12321:
[----:B------:R-:W-:Y:S01]  /*81f0*/  IMAD.MOV.U32 R0, RZ, RZ, 0x7f ;  /* 0x0000007fff007424 */ /* 0x000fe200078e00ff */
[----:B------:R-:W-:-:S04]  /*8200*/  ISETP.GT.U32.AND P0, PT, R2, 0x7f800000, PT ;  /* 0x7f8000000200780c */ /* 0x000fc80003f04070 */
[----:B------:R-:W-:-:S04]  /*8210*/  SEL R0, R0, 0x7c, P0 ;  /* 0x0000007c00007807 */ /* 0x000fc80000000000 */
.L_x_12322:
[----:B------:R-:W-:Y:S05]  /*8220*/  BSYNC B0 ;  /* 0x0000000000007941 */ /* 0x000fea0003800000 */
.L_x_12320:
[----:B------:R-:W-:-:S04]  /*8230*/  LOP3.LUT R2, R3, 0x80000000, RZ, 0xc0, !PT ;  /* 0x8000000003027812 */ /* 0x000fc800078ec0ff */
[----:B------:R-:W-:-:S04]  /*8240*/  SHF.R.U32.HI R3, RZ, 0x18, R2 ;  /* 0x00000018ff037819 */ /* 0x000fc80000011602 */
[----:B------:R-:W-:-:S05]  /*8250*/  LOP3.LUT R3, R0, R3, RZ, 0xfc, !PT ;  /* 0x0000000300037212 */ /* 0x000fca00078efcff */
[----:B------:R0:W-:Y:S01]  /*8260*/  STG.E.U8 [R16.64], R3 ;  /* 0x0000000310007986 */ /* 0x0001e2000c101124 */
[----:B------:R-:W-:Y:S05]  /*8270*/  BRA `(.L_x_12306) ;  /* 0x0000071000007947 */ /* 0x000fea0003800000 */
.L_x_12316:
[----:B------:R-:W-:-:S05]  /*8280*/  HADD2.F32 R0, -RZ, R2.H0_H0 ;  /* 0x20000002ff007230 */ /* 0x000fca0000004100 */
[----:B------:R-:W-:-:S05]  /*8290*/  F2FP.BF16.PACK_AB R0, RZ, R0 ;  /* 0x00000000ff00723e */ /* 0x000fca00000010ff */
[----:B------:R0:W-:Y:S01]  /*82a0*/  STG.E.U16 [R16.64], R0 ;  /* 0x0000000010007986 */ /* 0x0001e2000c101524 */
[----:B------:R-:W-:Y:S05]  /*82b0*/  BRA `(.L_x_12306) ;  /* 0x000006d000007947 */ /* 0x000fea0003800000 */
.L_x_12313:
        /* <DEDUP_REMOVED lines=12> */
.L_x_12325:
        /* <DEDUP_REMOVED lines=17> */
.L_x_12328:
[----:B------:R-:W-:-:S04]  /*8490*/  LOP3.LUT R2, R3, 0x80000000, RZ, 0xc0, !PT ;  /* 0x8000000003027812 */ /* 0x000fc800078ec0ff */
[----:B------:R-:W-:-:S04]  /*84a0*/  SHF.R.U32.HI R3, RZ, 0x18, R2 ;  /* 0x00000018ff037819 */ /* 0x000fc80000011602 */
[----:B------:R-:W-:-:S04]  /*84b0*/  LOP3.LUT R0, R0, R3, RZ, 0xfc, !PT ;  /* 0x0000000300007212 */ /* 0x000fc800078efcff */
[----:B------:R-:W-:Y:S02]  /*84c0*/  PRMT R8, R0, 0x7610, R8 ;  /* 0x0000761000087816 */ /* 0x000fe40000000008 */
.L_x_12327:
[----:B------:R-:W-:Y:S05]  /*84d0*/  BSYNC B0 ;  /* 0x0000000000007941 */ /* 0x000fea0003800000 */
.L_x_12326:
[----:B------:R0:W-:Y:S01]  /*84e0*/  STG.E.U8 [R16.64], R8 ;  /* 0x0000000810007986 */ /* 0x0001e2000c101124 */
[----:B------:R-:W-:Y:S05]  /*84f0*/  BRA `(.L_x_12306) ;  /* 0x0000049000007947 */ /* 0x000fea0003800000 */
.L_x_12324:
        /* <DEDUP_REMOVED lines=17> */
.L_x_12331:
[----:B------:R-:W-:-:S04]  /*8610*/  LOP3.LUT R2, R3, 0x80000000, RZ, 0xc0, !PT ;  /* 0x8000000003027812 */ /* 0x000fc800078ec0ff */
[----:B------:R-:W-:-:S04]  /*8620*/  SHF.R.U32.HI R3, RZ, 0x18, R2 ;  /* 0x00000018ff037819 */ /* 0x000fc80000011602 */
[----:B------:R-:W-:-:S04]  /*8630*/  LOP3.LUT R0, R0, R3, RZ, 0xfc, !PT ;  /* 0x0000000300007212 */ /* 0x000fc800078efcff */
[----:B------:R-:W-:Y:S02]  /*8640*/  PRMT R8, R0, 0x7610, R8 ;  /* 0x0000761000087816 */ /* 0x000fe40000000008 */
.L_x_12330:
[----:B------:R-:W-:Y:S05]  /*8650*/  BSYNC B0 ;  /* 0x0000000000007941 */ /* 0x000fea0003800000 */
.L_x_12329:
[----:B------:R0:W-:Y:S01]  /*8660*/  STG.E.U8 [R16.64], R8 ;  /* 0x0000000810007986 */ /* 0x0001e2000c101124 */
[----:B------:R-:W-:Y:S05]  /*8670*/  BRA `(.L_x_12306) ;  /* 0x0000031000007947 */ /* 0x000fea0003800000 */
.L_x_12323:
        /* <DEDUP_REMOVED lines=22> */
.L_x_12305:
        /* <DEDUP_REMOVED lines=20> */
.L_x_12333:
[----:B------:R-:W-:-:S06]  /*8920*/  HADD2.F32 R2, -RZ, R2.H0_H0 ;  /* 0x20000002ff027230 */ /* 0x000fcc0000004100 */
[----:B------:R-:W0:Y:S02]  /*8930*/  F2I.U64.TRUNC R2, R2 ;  /* 0x0000000200027311 */ /* 0x000e24000020d800 */
[----:B0-----:R0:W-:Y:S01]  /*8940*/  STG.E.64 [R16.64], R2 ;  /* 0x0000000210007986 */ /* 0x0011e2000c101b24 */
[----:B------:R-:W-:Y:S05]  /*8950*/  BRA `(.L_x_12306) ;  /* 0x0000003000007947 */ /* 0x000fea0003800000 */
.L_x_12332:
[----:B------:R-:W-:-:S04]  /*8960*/  HADD2.F32 R2, -RZ, R2.H0_H0 ;  /* 0x20000002ff027230 */ /* 0x000fc80000004100 */
[----:B------:R-:W0:Y:S02]  /*8970*/  F2I.FTZ.U32.TRUNC.NTZ R3, R2 ;  /* 0x0000000200037305 */ /* 0x000e24000021f000 */
[----:B0-----:R0:W-:Y:S02]  /*8980*/  STG.E [R16.64], R3 ;  /* 0x0000000310007986 */ /* 0x0011e4000c101924 */
.L_x_12306:
[----:B------:R-:W-:Y:S02]  /*8990*/  IADD3 R19, R19, 0x80, RZ ;  /* 0x0000008013137810 */ /* 0x000fe40007ffe0ff */
.L_x_12201:
[----:B------:R-:W-:Y:S05]  /*89a0*/  BSYNC B6 ;  /* 0x0000000000067941 */ /* 0x000fea0003800000 */
.L_x_12200:
        /* <DEDUP_REMOVED lines=230> */
.L_x_12334:
        /* <DEDUP_REMOVED lines=20> */
.L_x_12338:
[----:B------:R-:W2:Y:S02]  /*9950*/  LDG.E.U8 R2, [R2.64] ;  /* 0x0000002402027981 */ /* 0x000ea4000c1e1100 */
[----:B--2---:R-:W0:Y:S02]  /*9960*/  I2F.U16 R0, R2 ;  /* 0x0000000200007306 */ /* 0x004e240000101000 */
[----:B0-----:R-:W-:Y:S01]  /*9970*/  F2FP.PACK_AB R0, RZ, R0 ;  /* 0x00000000ff00723e */ /* 0x001fe200000000ff */
[----:B------:R-:W-:Y:S05]  /*9980*/  BRA `(.L_x_12340) ;  /* 0x00000e1000007947 */ /* 0x000fea0003800000 */
.L_x_12337:
        /* <DEDUP_REMOVED lines=10> */
.L_x_12342:
[----:B------:R-:W2:Y:S02]  /*9a30*/  LDG.E R2, [R2.64] ;  /* 0x0000002402027981 */ /* 0x000ea4000c1e1900 */
[----:B--2---:R-:W0:Y:S02]  /*9a40*/  I2F R0, R2 ;  /* 0x0000000200007306 */ /* 0x004e240000201400 */
[----:B0-----:R-:W-:Y:S01]  /*9a50*/  F2FP.PACK_AB R0, RZ, R0 ;  /* 0x00000000ff00723e */ /* 0x001fe200000000ff */
[----:B------:R-:W-:Y:S05]  /*9a60*/  BRA `(.L_x_12340) ;  /* 0x00000d3000007947 */ /* 0x000fea0003800000 */
.L_x_12341:
[----:B------:R-:W2:Y:S02]  /*9a70*/  LDG.E.U16 R2, [R2.64] ;  /* 0x0000002402027981 */ /* 0x000ea4000c1e1500 */
[----:B--2---:R-:W0:Y:S02]  /*9a80*/  I2F.S16 R0, R2 ;  /* 0x0000000200007306 */ /* 0x004e240000101400 */
[----:B0-----:R-:W-:Y:S01]  /*9a90*/  F2FP.PACK_AB R0, RZ, R0 ;  /* 0x00000000ff00723e */ /* 0x001fe200000000ff */
[----:B------:R-:W-:Y:S05]  /*9aa0*/  BRA `(.L_x_12340) ;  /* 0x00000cf000007947 */ /* 0x000fea0003800000 */
.L_x_12336:
        /* <DEDUP_REMOVED lines=9> */
.L_x_12344:
[----:B------:R0:W5:Y:S01]  /*9b40*/  LDG.E.U16 R0, [R2.64] ;  /* 0x0000002402007981 */ /* 0x000162000c1e1500 */
[----:B------:R-:W-:Y:S05]  /*9b50*/  BRA `(.L_x_12340) ;  /* 0x00000c4000007947 */ /* 0x000fea0003800000 */
.L_x_12343:
        /* <DEDUP_REMOVED lines=9> */
.L_x_12346:
[----:B------:R0:W5:Y:S01]  /*9bf0*/  LDG.E.U16 R0, [R2.64] ;  /* 0x0000002402007981 */ /* 0x000162000c1e1500 */
[----:B------:R-:W-:Y:S05]  /*9c00*/  BRA `(.L_x_12340) ;  /* 0x00000b9000007947 */ /* 0x000fea0003800000 */
.L_x_12345:
[----:B------:R-:W2:Y:S02]  /*9c10*/  LDG.E.64 R2, [R2.64] ;  /* 0x0000002402027981 */ /* 0x000ea4000c1e1b00 */
[----:B--2---:R-:W0:Y:S01]  /*9c20*/  F2F.F32.F64 R0, R2 ;  /* 0x0000000200007310 */ /* 0x004e220000301000 */
[----:B------:R-:W0:-:S14]  /*9c30*/  DSETP.GEU.AND P0, PT, |R2|, c[0x2][0x0], PT ;  /* 0x008000000200762a */ /* 0x000e1c0003f0e200 */
[----:B0-----:R-:W-:-:S05]  /*9c40*/  @!P0 FMUL R0, R0, 1.175494350822287508e-38 ;  /* 0x0080000000008820 */ /* 0x001fca0000400000 */
[----:B------:R-:W-:Y:S01]  /*9c50*/  F2FP.PACK_AB R0, RZ, R0 ;  /* 0x00000000ff00723e */ /* 0x000fe200000000ff */
[----:B------:R-:W-:Y:S05]  /*9c60*/  BRA `(.L_x_12340) ;  /* 0x00000b3000007947 */ /* 0x000fea0003800000 */
.L_x_12335:
        /* <DEDUP_REMOVED lines=13> */
.L_x_12349:
[----:B------:R-:W2:Y:S02]  /*9d40*/  LDG.E.64 R2, [R2.64] ;  /* 0x0000002402027981 */ /* 0x000ea4000c1e1b00 */
[----:B--2---:R-:W0:Y:S01]  /*9d50*/  F2F.F32.F64 R0, R2 ;  /* 0x0000000200007310 */ /* 0x004e220000301000 */
[----:B------:R-:W0:-:S14]  /*9d60*/  DSETP.GEU.AND P0, PT, |R2|, c[0x2][0x0], PT ;  /* 0x008000000200762a */ /* 0x000e1c0003f0e200 */
[----:B0-----:R-:W-:-:S05]  /*9d70*/  @!P0 FMUL R0, R0, 1.175494350822287508e-38 ;  /* 0x0080000000008820 */ /* 0x001fca0000400000 */
[----:B------:R-:W-:Y:S01]  /*9d80*/  F2FP.PACK_AB R0, RZ, R0 ;  /* 0x00000000ff00723e */ /* 0x000fe200000000ff */
[----:B------:R-:W-:Y:S05]  /*9d90*/  BRA `(.L_x_12340) ;  /* 0x00000a0000007947 */ /* 0x000fea0003800000 */
.L_x_12348:
        /* <DEDUP_REMOVED lines=28> */
.L_x_12351:
        /* <DEDUP_REMOVED lines=15> */
.L_x_12350:
[----:B------:R-:W2:Y:S02]  /*a050*/  LDG.E.U16 R0, [R2.64] ;  /* 0x0000002402007981 */ /* 0x000ea4000c1e1500 */
[----:B--2---:R-:W-:-:S04]  /*a060*/  PRMT R0, RZ, 0x5410, R0 ;  /* 0x00005410ff007816 */ /* 0x004fc80000000000 */
[----:B------:R-:W-:Y:S01]  /*a070*/  F2FP.PACK_AB R0, RZ, R0 ;  /* 0x00000000ff00723e */ /* 0x000fe200000000ff */
[----:B------:R-:W-:Y:S05]  /*a080*/  BRA `(.L_x_12340) ;  /* 0x0000071000007947 */ /* 0x000fea0003800000 */
.L_x_12347:
        /* <DEDUP_REMOVED lines=12> */
.L_x_12354:
        /* <DEDUP_REMOVED lines=21> */
.L_x_12358:
[----:B------:R-:W-:Y:S05]  /*a2a0*/  BSYNC B1 ;  /* 0x0000000000017941 */ /* 0x000fea0003800000 */
.L_x_12357:
[----:B------:R-:W-:Y:S01]  /*a2b0*/  LEA R3, R0, 0x3b800000, 0x17 ;  /* 0x3b80000000037811 */ /* 0x000fe200078eb8ff */
[----:B------:R-:W-:-:S05]  /*a2c0*/  IMAD.SHL.U32 R0, R2, 0x100000, RZ ;  /* 0x0010000002007824 */ /* 0x000fca00078e00ff */
[----:B------:R-:W-:Y:S02]  /*a2d0*/  LOP3.LUT R0, R3, R0, R4, 0xfe, !PT ;  /* 0x0000000003007212 */ /* 0x000fe400078efe04 */
.L_x_12356:
[----:B------:R-:W-:Y:S05]  /*a2e0*/  BSYNC B0 ;  /* 0x0000000000007941 */ /* 0x000fea0003800000 */
.L_x_12355:
[----:B------:R-:W-:Y:S01]  /*a2f0*/  F2FP.PACK_AB R0, RZ, R0 ;  /* 0x00000000ff00723e */ /* 0x000fe200000000ff */
[----:B------:R-:W-:Y:S05]  /*a300*/  BRA `(.L_x_12340) ;  /* 0x0000049000007947 */ /* 0x000fea0003800000 */
.L_x_12353:
        /* <DEDUP_REMOVED lines=21> */
.L_x_12362:
[----:B------:R-:W-:Y:S05]  /*a460*/  BSYNC B1 ;  /* 0x0000000000017941 */ /* 0x000fea0003800000 */
.L_x_12361:
[----:B------:R-:W-:Y:S01]  /*a470*/  LEA R3, R0, 0x37800000, 0x17 ;  /* 0x3780000000037811 */ /* 0x000fe200078eb8ff */
[----:B------:R-:W-:-:S05]  /*a480*/  IMAD.SHL.U32 R0, R2, 0x200000, RZ ;  /* 0x0020000002007824 */ /* 0x000fca00078e00ff */
[----:B------:R-:W-:Y:S02]  /*a490*/  LOP3.LUT R0, R3, R0, R4, 0xfe, !PT ;  /* 0x0000000003007212 */ /* 0x000fe400078efe04 */
.L_x_12360:
[----:B------:R-:W-:Y:S05]  /*a4a0*/  BSYNC B0 ;  /* 0x0000000000007941 */ /* 0x000fea0003800000 */
.L_x_12359:
[----:B------:R-:W-:Y:S01]  /*a4b0*/  F2FP.PACK_AB R0, RZ, R0 ;  /* 0x00000000ff00723e */ /* 0x000fe200000000ff */
[----:B------:R-:W-:Y:S05]  /*a4c0*/  BRA `(.L_x_12340) ;  /* 0x000002d000007947 */ /* 0x000fea0003800000 */
.L_x_12352:
        /* <DEDUP_REMOVED lines=14> */
.L_x_12366:
[----:B------:R-:W-:Y:S05]  /*a5b0*/  BSYNC B0 ;  /* 0x0000000000007941 */ /* 0x000fea0003800000 */
.L_x_12365:
[----:B------:R-:W-:Y:S01]  /*a5c0*/  F2FP.PACK_AB R0, RZ, R0 ;  /* 0x00000000ff00723e */ /* 0x000fe200000000ff */
[----:B------:R-:W-:Y:S05]  /*a5d0*/  BRA `(.L_x_12340) ;  /* 0x000001c000007947 */ /* 0x000fea0003800000 */
.L_x_12339:
        /* <DEDUP_REMOVED lines=21> */
.L_x_12364:
[----:B------:R-:W2:Y:S02]  /*a730*/  LDG.E.64 R2, [R2.64] ;  /* 0x0000002402027981 */ /* 0x000ea4000c1e1b00 */
[----:B--2---:R-:W0:Y:S02]  /*a740*/  I2F.U64 R0, R2 ;  /* 0x0000000200007312 */ /* 0x004e240000301000 */
[----:B0-----:R-:W-:Y:S01]  /*a750*/  F2FP.PACK_AB R0, RZ, R0 ;  /* 0x00000000ff00723e */ /* 0x001fe200000000ff */
[----:B------:R-:W-:Y:S05]  /*a760*/  BRA `(.L_x_12340) ;  /* 0x0000003000007947 */ /* 0x000fea0003800000 */
.L_x_12363:
[----:B------:R-:W2:Y:S02]  /*a770*/  LDG.E R2, [R2.64] ;  /* 0x0000002402027981 */ /* 0x000ea4000c1e1900 */
[----:B--2---:R-:W0:Y:S02]  /*a780*/  I2F.U32 R0, R2 ;  /* 0x0000000200007306 */ /* 0x004e240000201000 */
[----:B0-----:R-:W-:-:S06]  /*a790*/  F2FP.PACK_AB R0, RZ, R0 ;  /* 0x00000000ff00723e */ /* 0x001fcc00000000ff */
.L_x_12340:
        /* <DEDUP_REMOVED lines=19> */
.L_x_12370:
[----:B------:R-:W-:-:S06]  /*a8d0*/  HADD2.F32 R3, -RZ, R2.H0_H0 ;  /* 0x20000002ff037230 */ /* 0x000fcc0000004100 */
[----:B------:R-:W0:Y:S02]  /*a8e0*/  F2I.S64.TRUNC R2, R3 ;  /* 0x0000000300027311 */ /* 0x000e24000020d900 */
[----:B0-----:R-:W-:Y:S01]  /*a8f0*/  STG.E.U8 [R16.64], R2 ;  /* 0x0000000210007986 */ /* 0x001fe2000c101124 */
[----:B------:R-:W-:Y:S05]  /*a900*/  EXIT ;  /* 0x000000000000794d */ /* 0x000fea0003800000 */
.L_x_12369:
        /* <DEDUP_REMOVED lines=10> */
.L_x_12373:
[----:B------:R-:W-:-:S04]  /*a9b0*/  HADD2.F32 R2, -RZ, R2.H0_H0 ;  /* 0x20000002ff027230 */ /* 0x000fc80000004100 */
[----:B------:R-:W0:Y:S02]  /*a9c0*/  F2I.FTZ.TRUNC.NTZ R3, R2 ;  /* 0x0000000200037305 */ /* 0x000e24000021f100 */
[----:B0-----:R-:W-:Y:S01]  /*a9d0*/  STG.E [R16.64], R3 ;  /* 0x0000000310007986 */ /* 0x001fe2000c101924 */
[----:B------:R-:W-:Y:S05]  /*a9e0*/  EXIT ;  /* 0x000000000000794d */ /* 0x000fea0003800000 */
.L_x_12372:
[----:B------:R-:W-:-:S04]  /*a9f0*/  HADD2.F32 R2, -RZ, R2.H0_H0 ;  /* 0x20000002ff027230 */ /* 0x000fc80000004100 */
[----:B------:R-:W0:Y:S02]  /*aa00*/  F2I.FTZ.TRUNC.NTZ R3, R2 ;  /* 0x0000000200037305 */ /* 0x000e24000021f100 */
[----:B0-----:R-:W-:Y:S01]  /*aa10*/  STG.E.U16 [R16.64], R3 ;  /* 0x0000000310007986 */ /* 0x001fe2000c101524 */
[----:B------:R-:W-:Y:S05]  /*aa20*/  EXIT ;  /* 0x000000000000794d */ /* 0x000fea0003800000 */
.L_x_12368:
        /* <DEDUP_REMOVED lines=9> */
.L_x_12375:
[----:B------:R-:W-:Y:S01]  /*aac0*/  STG.E.U16 [R16.64], R2 ;  /* 0x0000000210007986 */ /* 0x000fe2000c101524 */
[----:B------:R-:W-:Y:S05]  /*aad0*/  EXIT ;  /* 0x000000000000794d */ /* 0x000fea0003800000 */
.L_x_12374:
        /* <DEDUP_REMOVED lines=10> */
.L_x_12377:
[----:B------:R-:W-:-:S05]  /*ab80*/  HADD2.F32 R0, -RZ, R2.H0_H0 ;  /* 0x20000002ff007230 */ /* 0x000fca0000004100 */
[----:B------:R-:W-:-:S04]  /*ab90*/  F2FP.PACK_AB R0, RZ, R0 ;  /* 0x00000000ff00723e */ /* 0x000fc800000000ff */
[----:B------:R-:W-:-:S05]  /*aba0*/  PRMT R0, R0, 0x5410, RZ ;  /* 0x0000541000007816 */ /* 0x000fca00000000ff */
[----:B------:R-:W-:Y:S01]  /*abb0*/  STG.E [R16.64], R0 ;  /* 0x0000000010007986 */ /* 0x000fe2000c101924 */
[----:B------:R-:W-:Y:S05]  /*abc0*/  EXIT ;  /* 0x000000000000794d */ /* 0x000fea0003800000 */
.L_x_12376:
[----:B------:R-:W-:-:S05]  /*abd0*/  HADD2.F32 R2, -RZ, R2.H0_H0 ;  /* 0x20000002ff027230 */ /* 0x000fca0000004100 */
[----:B------:R-:W-:-:S06]  /*abe0*/  FMUL.FTZ R2, R2, 1 ;  /* 0x3f80000002027820 */ /* 0x000fcc0000410000 */
[----:B------:R-:W0:Y:S02]  /*abf0*/  F2F.F64.F32 R2, R2 ;  /* 0x0000000200027310 */ /* 0x000e240000201800 */
[----:B0-----:R-:W-:Y:S01]  /*ac00*/  STG.E.64 [R16.64], R2 ;  /* 0x0000000210007986 */ /* 0x001fe2000c101b24 */
[----:B------:R-:W-:Y:S05]  /*ac10*/  EXIT ;  /* 0x000000000000794d */ /* 0x000fea0003800000 */
.L_x_12367:
        /* <DEDUP_REMOVED lines=13> */
.L_x_12380:
[----:B------:R-:W-:Y:S01]  /*acf0*/  HADD2.F32 R2, -RZ, R2.H0_H0 ;  /* 0x20000002ff027230 */ /* 0x000fe20000004100 */
[----:B------:R-:W-:-:S04]  /*ad00*/  CS2R R6, SRZ ;  /* 0x0000000000067805 */ /* 0x000fc8000001ff00 */
[----:B------:R-:W-:-:S04]  /*ad10*/  FMUL.FTZ R2, R2, 1 ;  /* 0x3f80000002027820 */ /* 0x000fc80000410000 */
[----:B------:R-:W0:Y:S02]  /*ad20*/  F2F.F64.F32 R4, R2 ;  /* 0x0000000200047310 */ /* 0x000e240000201800 */
[----:B0-----:R-:W-:Y:S01]  /*ad30*/  STG.E.128 [R16.64], R4 ;  /* 0x0000000410007986 */ /* 0x001fe2000c101d24 */
[----:B------:R-:W-:Y:S05]  /*ad40*/  EXIT ;  /* 0x000000000000794d */ /* 0x000fea0003800000 */
.L_x_12379:
        /* <DEDUP_REMOVED lines=21> */
.L_x_12384:
[----:B------:R-:W-:Y:S05]  /*aea0*/  BSYNC B0 ;  /* 0x0000000000007941 */ /* 0x000fea0003800000 */
.L_x_12383:
[----:B------:R-:W-:-:S05]  /*aeb0*/  LOP3.LUT R3, R0, R3, RZ, 0xfc, !PT ;  /* 0x0000000300037212 */ /* 0x000fca00078efcff */
[----:B------:R-:W-:Y:S01]  /*aec0*/  STG.E.U8 [R16.64], R3 ;  /* 0x0000000310007986 */ /* 0x000fe2000c101124 */
[----:B------:R-:W-:Y:S05]  /*aed0*/  EXIT ;  /* 0x000000000000794d */ /* 0x000fea0003800000 */
.L_x_12382:
        /* <DEDUP_REMOVED lines=13> */
.L_x_12386:
[----:B------:R-:W-:Y:S01]  /*afb0*/  IMAD.MOV.U32 R0, RZ, RZ, 0x7f ;  /* 0x0000007fff007424 */ /* 0x000fe200078e00ff */
[----:B------:R-:W-:-:S04]  /*afc0*/  ISETP.GT.U32.AND P0, PT, R2, 0x7f800000, PT ;  /* 0x7f8000000200780c */ /* 0x000fc80003f04070 */
[----:B------:R-:W-:-:S04]  /*afd0*/  SEL R0, R0, 0x7c, P0 ;  /* 0x0000007c00007807 */ /* 0x000fc80000000000 */
.L_x_12387:
[----:B------:R-:W-:Y:S05]  /*afe0*/  BSYNC B0 ;  /* 0x0000000000007941 */ /* 0x000fea0003800000 */
.L_x_12385:
[----:B------:R-:W-:-:S04]  /*aff0*/  LOP3.LUT R2, R3, 0x80000000, RZ, 0xc0, !PT ;  /* 0x8000000003027812 */ /* 0x000fc800078ec0ff */
[----:B------:R-:W-:-:S04]  /*b000*/  SHF.R.U32.HI R3, RZ, 0x18, R2 ;  /* 0x00000018ff037819 */ /* 0x000fc80000011602 */
[----:B------:R-:W-:-:S05]  /*b010*/  LOP3.LUT R3, R0, R3, RZ, 0xfc, !PT ;  /* 0x0000000300037212 */ /* 0x000fca00078efcff */
[----:B------:R-:W-:Y:S01]  /*b020*/  STG.E.U8 [R16.64], R3 ;  /* 0x0000000310007986 */ /* 0x000fe2000c101124 */
[----:B------:R-:W-:Y:S05]  /*b030*/  EXIT ;  /* 0x000000000000794d */ /* 0x000fea0003800000 */
.L_x_12381:
[----:B------:R-:W-:-:S05]  /*b040*/  HADD2.F32 R0, -RZ, R2.H0_H0 ;  /* 0x20000002ff007230 */ /* 0x000fca0000004100 */
[----:B------:R-:W-:-:S05]  /*b050*/  F2FP.BF16.PACK_AB R0, RZ, R0 ;  /* 0x00000000ff00723e */ /* 0x000fca00000010ff */
[----:B------:R-:W-:Y:S01]  /*b060*/  STG.E.U16 [R16.64], R0 ;  /* 0x0000000010007986 */ /* 0x000fe2000c101524 */
[----:B------:R-:W-:Y:S05]  /*b070*/  EXIT ;  /* 0x000000000000794d */ /* 0x000fea0003800000 */
.L_x_12378:
        /* <DEDUP_REMOVED lines=12> */
.L_x_12390:
        /* <DEDUP_REMOVED lines=17> */
.L_x_12393:
[----:B------:R-:W-:-:S04]  /*b250*/  LOP3.LUT R2, R3, 0x80000000, RZ, 0xc0, !PT ;  /* 0x8000000003027812 */ /* 0x000fc800078ec0ff */
[----:B------:R-:W-:-:S04]  /*b260*/  SHF.R.U32.HI R3, RZ, 0x18, R2 ;  /* 0x00000018ff037819 */ /* 0x000fc80000011602 */
[----:B------:R-:W-:-:S04]  /*b270*/  LOP3.LUT R0, R0, R3, RZ, 0xfc, !PT ;  /* 0x0000000300007212 */ /* 0x000fc800078efcff */
[----:B------:R-:W-:Y:S02]  /*b280*/  PRMT R8, R0, 0x7610, R8 ;  /* 0x0000761000087816 */ /* 0x000fe40000000008 */
.L_x_12392:
[----:B------:R-:W-:Y:S05]  /*b290*/  BSYNC B0 ;  /* 0x0000000000007941 */ /* 0x000fea0003800000 */
.L_x_12391:
[----:B------:R-:W-:Y:S01]  /*b2a0*/  STG.E.U8 [R16.64], R8 ;  /* 0x0000000810007986 */ /* 0x000fe2000c101124 */
[----:B------:R-:W-:Y:S05]  /*b2b0*/  EXIT ;  /* 0x000000000000794d */ /* 0x000fea0003800000 */
.L_x_12389:
        /* <DEDUP_REMOVED lines=17> */
.L_x_12396:
[----:B------:R-:W-:-:S04]  /*b3d0*/  LOP3.LUT R2, R3, 0x80000000, RZ, 0xc0, !PT ;  /* 0x8000000003027812 */ /* 0x000fc800078ec0ff */
[----:B------:R-:W-:-:S04]  /*b3e0*/  SHF.R.U32.HI R3, RZ, 0x18, R2 ;  /* 0x00000018ff037819 */ /* 0x000fc80000011602 */
[----:B------:R-:W-:-:S04]  /*b3f0*/  LOP3.LUT R0, R0, R3, RZ, 0xfc, !PT ;  /* 0x0000000300007212 */ /* 0x000fc800078efcff */
[----:B------:R-:W-:Y:S02]  /*b400*/  PRMT R8, R0, 0x7610, R8 ;  /* 0x0000761000087816 */ /* 0x000fe40000000008 */
.L_x_12395:
[----:B------:R-:W-:Y:S05]  /*b410*/  BSYNC B0 ;  /* 0x0000000000007941 */ /* 0x000fea0003800000 */
.L_x_12394:
[----:B------:R-:W-:Y:S01]  /*b420*/  STG.E.U8 [R16.64], R8 ;  /* 0x0000000810007986 */ /* 0x000fe2000c101124 */
[----:B------:R-:W-:Y:S05]  /*b430*/  EXIT ;  /* 0x000000000000794d */ /* 0x000fea0003800000 */
.L_x_12388:
        /* <DEDUP_REMOVED lines=22> */
.L_x_12371:
        /* <DEDUP_REMOVED lines=20> */
.L_x_12398:
[----:B------:R-:W-:-:S06]  /*b6e0*/  HADD2.F32 R2, -RZ, R2.H0_H0 ;  /* 0x20000002ff027230 */ /* 0x000fcc0000004100 */
[----:B------:R-:W0:Y:S02]  /*b6f0*/  F2I.U64.TRUNC R2, R2 ;  /* 0x0000000200027311 */ /* 0x000e24000020d800 */
[----:B0-----:R-:W-:Y:S01]  /*b700*/  STG.E.64 [R16.64], R2 ;  /* 0x0000000210007986 */ /* 0x001fe2000c101b24 */
[----:B------:R-:W-:Y:S05]  /*b710*/  EXIT ;  /* 0x000000000000794d */ /* 0x000fea0003800000 */
.L_x_12397:
[----:B------:R-:W-:-:S04]  /*b720*/  HADD2.F32 R2, -RZ, R2.H0_H0 ;  /* 0x20000002ff027230 */ /* 0x000fc80000004100 */
[----:B------:R-:W0:Y:S02]  /*b730*/  F2I.FTZ.U32.TRUNC.NTZ R3, R2 ;  /* 0x0000000200037305 */ /* 0x000e24000021f000 */
[----:B0-----:R-:W-:Y:S01]  /*b740*/  STG.E [R16.64], R3 ;  /* 0x0000000310007986 */ /* 0x001fe2000c101924 */
[----:B------:R-:W-:Y:S05]  /*b750*/  EXIT ;  /* 0x000000000000794d */ /* 0x000fea0003800000 */
.L_x_12399:
        /* <DEDUP_REMOVED lines=10> */
.L_x_18401:


//--------------------- .text._ZN2at6native27unrolled_elementwise_kernelIZZZNS0_17floor_kernel_cudaERNS_18TensorIteratorBaseEENKUlvE_clEvENKUlvE1_clEvEUlN3c104HalfEE_St5arrayIPcLm2EELi4E23TrivialOffsetCalculatorILi1EjESD_NS0_6memory12LoadWithCastILi1EEENSE_13StoreWithCastILi1EEEEEviT_T0_T2_T3_T4_T5_ --------------------------
	.section	.text._ZN2at6native27unrolled_elementwise_kernelIZZZNS0_17floor_kernel_cudaERNS_18TensorIteratorBaseEENKUlvE_clEvENKUlvE1_clEvEUlN3c104HalfEE_St5arrayIPcLm2EELi4E23TrivialOffsetCalculatorILi1EjESD_NS0_6memory12LoadWithCastILi1EEENSE_13StoreWithCastILi1EEEEEviT_T0_T2_T3_T4_T5_,"ax",@progbits
	.sectioninfo	@"SHI_REGISTERS=28"
	.align	128
        .global         _ZN2at6native27unrolled_elementwise_kernelIZZZNS0_17floor_kernel_cudaERNS_18TensorIteratorBaseEENKUlvE_clEvENKUlvE1_clEvEUlN3c104HalfEE_St5arrayIPcLm2EELi4E23TrivialOffsetCalculatorILi1EjESD_NS0_6memory12LoadWithCastILi1EEENSE_13StoreWithCastILi1EEEEEviT_T0_T2_T3_T4_T5_
        .type           _ZN2at6native27unrolled_elementwise_kernelIZZZNS0_17floor_kernel_cudaERNS_18TensorIteratorBaseEENKUlvE_clEvENKUlvE1_clEvEUlN3c104HalfEE_St5arrayIPcLm2EELi4E23TrivialOffsetCalculatorILi1EjESD_NS0_6memory12LoadWithCastILi1EEENSE_13StoreWithCastILi1EEEEEviT_T0_T2_T3_T4_T5_,@function
        .size           _ZN2at6native27unrolled_elementwise_kernelIZZZNS0_17floor_kernel_cudaERNS_18TensorIteratorBaseEENKUlvE_clEvENKUlvE1_clEvEUlN3c104HalfEE_St5arrayIPcLm2EELi4E23TrivialOffsetCalculatorILi1EjESD_NS0_6memory12LoadWithCastILi1EEENSE_13StoreWithCastILi1EEEEEviT_T0_T2_T3_T4_T5_,(.L_x_18402 - _ZN2at6native27unrolled_elementwise_kernelIZZZNS0_17floor_kernel_cudaERNS_18TensorIteratorBaseEENKUlvE_clEvENKUlvE1_clEvEUlN3c104HalfEE_St5arrayIPcLm2EELi4E23TrivialOffsetCalculatorILi1EjESD_NS0_6memory12LoadWithCastILi1EEENSE_13StoreWithCastILi1EEEEEviT_T0_T2_T3_T4_T5_)
        .other          _ZN2at6native27unrolled_elementwise_kernelIZZZNS0_17floor_kernel_cudaERNS_18TensorIteratorBaseEENKUlvE_clEvENKUlvE1_clEvEUlN3c104HalfEE_St5arrayIPcLm2EELi4E23TrivialOffsetCalculatorILi1EjESD_NS0_6memory12LoadWithCastILi1EEENSE_13StoreWithCastILi1EEEEEviT_T0_T2_T3_T4_T5_,@"STO_CUDA_ENTRY STV_DEFAULT"
_ZN2at6native27unrolled_elementwise_kernelIZZZNS0_17floor_kernel_cudaERNS_18TensorIteratorBaseEENKUlvE_clEvENKUlvE1_clEvEUlN3c104HalfEE_St5arrayIPcLm2EELi4E23TrivialOffsetCalculatorILi1EjESD_NS0_6memory12LoadWithCastILi1EEENSE_13StoreWithCastILi1EEEEEviT_T0_T2_T3_T4_T5_:
.text._ZN2at6native27unrolled_elementwise_kernelIZZZNS0_17floor_kernel_cudaERNS_18TensorIteratorBaseEENKUlvE_clEvENKUlvE1_clEvEUlN3c104HalfEE_St5arrayIPcLm2EELi4E23TrivialOffsetCalculatorILi1EjESD_NS0_6memory12LoadWithCastILi1EEENSE_13StoreWithCastILi1EEEEEviT_T0_T2_T3_T4_T5_:
        /* <DEDUP_REMOVED lines=32> */
.L_x_12405:
[----:B------:R-:W2:Y:S02]  /*0200*/  LDG.E.U8 R2, [R2.64] ;  /* 0x0000002402027981 */ /* 0x000ea4000c1e1100 */
[----:B--2---:R-:W0:Y:S02]  /*0210*/  I2F.U16 R0, R2 ;  /* 0x0000000200007306 */ /* 0x004e240000101000 */
[----:B0-----:R-:W-:-:S04]  /*0220*/  F2FP.PACK_AB R0, RZ, R0 ;  /* 0x00000000ff00723e */ /* 0x001fc800000000ff */
[----:B------:R-:W-:Y:S01]  /*0230*/  PRMT R22, R0, 0x7610, R22 ;  /* 0x0000761000167816 */ /* 0x000fe20000000016 */
[----:B------:R-:W-:Y:S05]  /*0240*/  BRA `(.L_x_12407) ;  /* 0x00000ee000007947 */ /* 0x000fea0003800000 */
.L_x_12404:
        /* <DEDUP_REMOVED lines=11> */
.L_x_12409:
[----:B------:R-:W2:Y:S02]  /*0300*/  LDG.E R2, [R2.64] ;  /* 0x0000002402027981 */ /* 0x000ea4000c1e1900 */
[----:B--2---:R-:W0:Y:S02]  /*0310*/  I2F R0, R2 ;  /* 0x0000000200007306 */ /* 0x004e240000201400 */
[----:B0-----:R-:W-:-:S04]  /*0320*/  F2FP.PACK_AB R0, RZ, R0 ;  /* 0x00000000ff00723e */ /* 0x001fc800000000ff */
[----:B------:R-:W-:Y:S01]  /*0330*/  PRMT R22, R0, 0x7610, R22 ;  /* 0x0000761000167816 */ /* 0x000fe20000000016 */
[----:B------:R-:W-:Y:S05]  /*0340*/  BRA `(.L_x_12407) ;  /* 0x00000de000007947 */ /* 0x000fea0003800000 */
.L_x_12408:
[----:B------:R-:W2:Y:S02]  /*0350*/  LDG.E.U16 R2, [R2.64] ;  /* 0x0000002402027981 */ /* 0x000ea4000c1e1500 */
[----:B--2---:R-:W0:Y:S02]  /*0360*/  I2F.S16 R0, R2 ;  /* 0x0000000200007306 */ /* 0x004e240000101400 */
[----:B0-----:R-:W-:-:S04]  /*0370*/  F2FP.PACK_AB R0, RZ, R0 ;  /* 0x00000000ff00723e */ /* 0x001fc800000000ff */
[----:B------:R-:W-:Y:S01]  /*0380*/  PRMT R22, R0, 0x7610, R22 ;  /* 0x0000761000167816 */ /* 0x000fe20000000016 */
[----:B------:R-:W-:Y:S05]  /*0390*/  BRA `(.L_x_12407) ;  /* 0x00000d9000007947 */ /* 0x000fea0003800000 */
.L_x_12403:
        /* <DEDUP_REMOVED lines=9> */
.L_x_12411:
[----:B------:R0:W5:Y:S01]  /*0430*/  LDG.E.U16 R22, [R2.64] ;  /* 0x0000002402167981 */ /* 0x000162000c1e1500 */
[----:B------:R-:W-:Y:S05]  /*0440*/  BRA `(.L_x_12407) ;  /* 0x00000ce000007947 */ /* 0x000fea0003800000 */
.L_x_12410:
        /* <DEDUP_REMOVED lines=9> */
.L_x_12413:
[----:B------:R0:W5:Y:S01]  /*04e0*/  LDG.E.U16 R22, [R2.64] ;  /* 0x0000002402167981 */ /* 0x000162000c1e1500 */
[----:B------:R-:W-:Y:S05]  /*04f0*/  BRA `(.L_x_12407) ;  /* 0x00000c3000007947 */ /* 0x000fea0003800000 */
.L_x_12412:
[----:B------:R-:W2:Y:S02]  /*0500*/  LDG.E.64 R2, [R2.64] ;  /* 0x0000002402027981 */ /* 0x000ea4000c1e1b00 */
[----:B--2---:R-:W0:Y:S01]  /*0510*/  F2F.F32.F64 R0, R2 ;  /* 0x0000000200007310 */ /* 0x004e220000301000 */
[----:B------:R-:W0:-:S14]  /*0520*/  DSETP.GEU.AND P0, PT, |R2|, c[0x2][0x0], PT ;  /* 0x008000000200762a */ /* 0x000e1c0003f0e200 */
[----:B0-----:R-:W-:-:S05]  /*0530*/  @!P0 FMUL R0, R0, 1.175494350822287508e-38 ;  /* 0x0080000000008820 */ /* 0x001fca0000400000 */
[----:B------:R-:W-:-:S04]  /*0540*/  F2FP.PACK_AB R0, RZ, R0 ;  /* 0x00000000ff00723e */ /* 0x000fc800000000ff */
[----:B------:R-:W-:Y:S01]  /*0550*/  PRMT R22, R0, 0x7610, R22 ;  /* 0x0000761000167816 */ /* 0x000fe20000000016 */
[----:B------:R-:W-:Y:S05]  /*0560*/  BRA `(.L_x_12407) ;  /* 0x00000bc000007947 */ /* 0x000fea0003800000 */
.L_x_12402:
        /* <DEDUP_REMOVED lines=14> */
.L_x_12416:
[----:B------:R-:W2:Y:S02]  /*0650*/  LDG.E.64 R2, [R2.64] ;  /* 0x0000002402027981 */ /* 0x000ea4000c1e1b00 */
[----:B--2---:R-:W0:Y:S01]  /*0660*/  F2F.F32.F64 R0, R2 ;  /* 0x0000000200007310 */ /* 0x004e220000301000 */
[----:B------:R-:W0:-:S14]  /*0670*/  DSETP.GEU.AND P0, PT, |R2|, c[0x2][0x0], PT ;  /* 0x008000000200762a */ /* 0x000e1c0003f0e200 */
[----:B0-----:R-:W-:-:S05]  /*0680*/  @!P0 FMUL R0, R0, 1.175494350822287508e-38 ;  /* 0x0080000000008820 */ /* 0x001fca0000400000 */
[----:B------:R-:W-:-:S04]  /*0690*/  F2FP.PACK_AB R0, RZ, R0 ;  /* 0x00000000ff00723e */ /* 0x000fc800000000ff */
[----:B------:R-:W-:Y:S01]  /*06a0*/  PRMT R22, R0, 0x7610, R22 ;  /* 0x0000761000167816 */ /* 0x000fe20000000016 */
[----:B------:R-:W-:Y:S05]  /*06b0*/  BRA `(.L_x_12407) ;  /* 0x00000a7000007947 */ /* 0x000fea0003800000 */
.L_x_12415:
        /* <DEDUP_REMOVED lines=28> */
.L_x_12418:
        /* <DEDUP_REMOVED lines=16> */
.L_x_12417:
[----:B------:R-:W2:Y:S02]  /*0980*/  LDG.E.U16 R0, [R2.64] ;  /* 0x0000002402007981 */ /* 0x000ea4000c1e1500 */
[----:B--2---:R-:W-:-:S04]  /*0990*/  PRMT R0, RZ, 0x5410, R0 ;  /* 0x00005410ff007816 */ /* 0x004fc80000000000 */
[----:B------:R-:W-:-:S04]  /*09a0*/  F2FP.PACK_AB R0, RZ, R0 ;  /* 0x00000000ff00723e */ /* 0x000fc800000000ff */
[----:B------:R-:W-:Y:S01]  /*09b0*/  PRMT R22, R0, 0x7610, R22 ;  /* 0x0000761000167816 */ /* 0x000fe20000000016 */
[----:B------:R-:W-:Y:S05]  /*09c0*/  BRA `(.L_x_12407) ;  /* 0x0000076000007947 */ /* 0x000fea0003800000 */
.L_x_12414:
        /* <DEDUP_REMOVED lines=12> */
.L_x_12421:
        /* <DEDUP_REMOVED lines=21> */
.L_x_12425:
[----:B------:R-:W-:Y:S05]  /*0be0*/  BSYNC B1 ;  /* 0x0000000000017941 */ /* 0x000fea0003800000 */
.L_x_12424:
[----:B------:R-:W-:Y:S01]  /*0bf0*/  LEA R3, R0, 0x3b800000, 0x17 ;  /* 0x3b80000000037811 */ /* 0x000fe200078eb8ff */
[----:B------:R-:W-:-:S05]  /*0c00*/  IMAD.SHL.U32 R0, R2, 0x100000, RZ ;  /* 0x0010000002007824 */ /* 0x000fca00078e00ff */
[----:B------:R-:W-:Y:S02]  /*0c10*/  LOP3.LUT R0, R3, R0, R4, 0xfe, !PT ;  /* 0x0000000003007212 */ /* 0x000fe400078efe04 */
.L_x_12423:
[----:B------:R-:W-:Y:S05]  /*0c20*/  BSYNC B0 ;  /* 0x0000000000007941 */ /* 0x000fea0003800000 */
.L_x_12422:
[----:B------:R-:W-:-:S04]  /*0c30*/  F2FP.PACK_AB R0, RZ, R0 ;  /* 0x00000000ff00723e */ /* 0x000fc800000000ff */
[----:B------:R-:W-:Y:S01]  /*0c40*/  PRMT R22, R0, 0x7610, R22 ;  /* 0x0000761000167816 */ /* 0x000fe20000000016 */
[----:B------:R-:W-:Y:S05]  /*0c50*/  BRA `(.L_x_12407) ;  /* 0x000004d000007947 */ /* 0x000fea0003800000 */
.L_x_12420:
        /* <DEDUP_REMOVED lines=21> */
.L_x_12429:
[----:B------:R-:W-:Y:S05]  /*0db0*/  BSYNC B1 ;  /* 0x0000000000017941 */ /* 0x000fea0003800000 */
.L_x_12428:
[----:B------:R-:W-:Y:S01]  /*0dc0*/  LEA R3, R0, 0x37800000, 0x17 ;  /* 0x3780000000037811 */ /* 0x000fe200078eb8ff */
[----:B------:R-:W-:-:S05]  /*0dd0*/  IMAD.SHL.U32 R0, R2, 0x200000, RZ ;  /* 0x0020000002007824 */ /* 0x000fca00078e00ff */
[----:B------:R-:W-:Y:S02]  /*0de0*/  LOP3.LUT R0, R3, R0, R4, 0xfe, !PT ;  /* 0x0000000003007212 */ /* 0x000fe400078efe04 */
.L_x_12427:
[----:B------:R-:W-:Y:S05]  /*0df0*/  BSYNC B0 ;  /* 0x0000000000007941 */ /* 0x000fea0003800000 */
.L_x_12426:
[----:B------:R-:W-:-:S04]  /*0e00*/  F2FP.PACK_AB R0, RZ, R0 ;  /* 0x00000000ff00723e */ /* 0x000fc800000000ff */
[----:B------:R-:W-:Y:S01]  /*0e10*/  PRMT R22, R0, 0x7610, R22 ;  /* 0x0000761000167816 */ /* 0x000fe20000000016 */
[----:B------:R-:W-:Y:S05]  /*0e20*/  BRA `(.L_x_12407) ;  /* 0x0000030000007947 */ /* 0x000fea0003800000 */
.L_x_12419:
        /* <DEDUP_REMOVED lines=14> */
.L_x_12433:
[----:B------:R-:W-:Y:S05]  /*0f10*/  BSYNC B0 ;  /* 0x0000000000007941 */ /* 0x000fea0003800000 */
.L_x_12432:
[----:B------:R-:W-:-:S04]  /*0f20*/  F2FP.PACK_AB R0, RZ, R0 ;  /* 0x00000000ff00723e */ /* 0x000fc800000000ff */
[----:B------:R-:W-:Y:S01]  /*0f30*/  PRMT R22, R0, 0x7610, R22 ;  /* 0x0000761000167816 */ /* 0x000fe20000000016 */
[----:B------:R-:W-:Y:S05]  /*0f40*/  BRA `(.L_x_12407) ;  /* 0x000001e000007947 */ /* 0x000fea0003800000 */
.L_x_12406:
        /* <DEDUP_REMOVED lines=21> */
.L_x_12431:
[----:B------:R-:W2:Y:S02]  /*10a0*/  LDG.E.64 R2, [R2.64] ;  /* 0x0000002402027981 */ /* 0x000ea4000c1e1b00 */
[----:B--2---:R-:W0:Y:S02]  /*10b0*/  I2F.U64 R0, R2 ;  /* 0x0000000200007312 */ /* 0x004e240000301000 */
[----:B0-----:R-:W-:-:S04]  /*10c0*/  F2FP.PACK_AB R0, RZ, R0 ;  /* 0x00000000ff00723e */ /* 0x001fc800000000ff */
[----:B------:R-:W-:Y:S01]  /*10d0*/  PRMT R22, R0, 0x7610, R22 ;  /* 0x0000761000167816 */ /* 0x000fe20000000016 */
[----:B------:R-:W-:Y:S05]  /*10e0*/  BRA `(.L_x_12407) ;  /* 0x0000004000007947 */ /* 0x000fea0003800000 */
.L_x_12430:
[----:B------:R-:W2:Y:S02]  /*10f0*/  LDG.E R2, [R2.64] ;  /* 0x0000002402027981 */ /* 0x000ea4000c1e1900 */
[----:B--2---:R-:W0:Y:S02]  /*1100*/  I2F.U32 R0, R2 ;  /* 0x0000000200007306 */ /* 0x004e240000201000 */
[----:B0-----:R-:W-:-:S04]  /*1110*/  F2FP.PACK_AB R0, RZ, R0 ;  /* 0x00000000ff00723e */ /* 0x001fc800000000ff */
[----:B------:R-:W-:Y:S02]  /*1120*/  PRMT R22, R0, 0x7610, R22 ;  /* 0x0000761000167816 */ /* 0x000fe40000000016 */
.L_x_12407:
[----:B------:R-:W1:Y:S02]  /*1130*/  S2R R24, SR_TID.X ;  /* 0x0000000000187919 */ /* 0x000e640000002100 */
[----:B-1----:R-:W-:-:S03]  /*1140*/  IADD3 R24, R24, 0x80, RZ ;  /* 0x0000008018187810 */ /* 0x002fc60007ffe0ff */
.L_x_12401:
[----:B-1----:R-:W-:Y:S05]  /*1150*/  BSYNC B6 ;  /* 0x0000000000067941 */ /* 0x002fea0003800000 */
.L_x_12400:
        /* <DEDUP_REMOVED lines=24> */
.L_x_12439:
[----:B------:R-:W2:Y:S02]  /*12e0*/  LDG.E.U8 R2, [R2.64] ;  /* 0x0000002402027981 */ /* 0x000ea4000c1e1100 */
[----:B--2---:R-:W0:Y:S02]  /*12f0*/  I2F.U16 R0, R2 ;  /* 0x0000000200007306 */ /* 0x004e240000101000 */
[----:B0-----:R-:W-:-:S04]  /*1300*/  F2FP.PACK_AB R0, RZ, R0 ;  /* 0x00000000ff00723e */ /* 0x001fc800000000ff */
[----:B------:R-:W-:Y:S01]  /*1310*/  PRMT R18, R0, 0x7610, R18 ;  /* 0x0000761000127816 */ /* 0x000fe20000000012 */
[----:B------:R-:W-:Y:S05]  /*1320*/  BRA `(.L_x_12441) ;  /* 0x00000ed000007947 */ /* 0x000fea0003800000 */
.L_x_12438:
        /* <DEDUP_REMOVED lines=11> */
.L_x_12443:
[----:B------:R-:W2:Y:S02]  /*13e0*/  LDG.E R2, [R2.64] ;  /* 0x0000002402027981 */ /* 0x000ea4000c1e1900 */
[----:B--2---:R-:W0:Y:S02]  /*13f0*/  I2F R0, R2 ;  /* 0x0000000200007306 */ /* 0x004e240000201400 */
[----:B0-----:R-:W-:-:S04]  /*1400*/  F2FP.PACK_AB R0, RZ, R0 ;  /* 0x00000000ff00723e */ /* 0x001fc800000000ff */
[----:B------:R-:W-:Y:S01]  /*1410*/  PRMT R18, R0, 0x7610, R18 ;  /* 0x0000761000127816 */ /* 0x000fe20000000012 */
[----:B------:R-:W-:Y:S05]  /*1420*/  BRA `(.L_x_12441) ;  /* 0x00000dd000007947 */ /* 0x000fea0003800000 */
.L_x_12442:
[----:B------:R-:W2:Y:S02]  /*1430*/  LDG.E.U16 R2, [R2.64] ;  /* 0x0000002402027981 */ /* 0x000ea4000c1e1500 */
[----:B--2---:R-:W0:Y:S02]  /*1440*/  I2F.S16 R0, R2 ;  /* 0x0000000200007306 */ /* 0x004e240000101400 */
[----:B0-----:R-:W-:-:S04]  /*1450*/  F2FP.PACK_AB R0, RZ, R0 ;  /* 0x00000000ff00723e */ /* 0x001fc800000000ff */
[----:B------:R-:W-:Y:S01]  /*1460*/  PRMT R18, R0, 0x7610, R18 ;  /* 0x0000761000127816 */ /* 0x000fe20000000012 */
[----:B------:R-:W-:Y:S05]  /*1470*/  BRA `(.L_x_12441) ;  /* 0x00000d8000007947 */ /* 0x000fea0003800000 */
.L_x_12437:
        /* <DEDUP_REMOVED lines=9> */
.L_x_12445:
[----:B------:R0:W5:Y:S01]  /*1510*/  LDG.E.U16 R18, [R2.64] ;  /* 0x0000002402127981 */ /* 0x000162000c1e1500 */
[----:B------:R-:W-:Y:S05]  /*1520*/  BRA `(.L_x_12441) ;  /* 0x00000cd000007947 */ /* 0x000fea0003800000 */
.L_x_12444:
        /* <DEDUP_REMOVED lines=9> */
.L_x_12447:
[----:B------:R0:W5:Y:S01]  /*15c0*/  LDG.E.U16 R18, [R2.64] ;  /* 0x0000002402127981 */ /* 0x000162000c1e1500 */
[----:B------:R-:W-:Y:S05]  /*15d0*/  BRA `(.L_x_12441) ;  /* 0x00000c2000007947 */ /* 0x000fea0003800000 */
.L_x_12446:
[----:B------:R-:W2:Y:S02]  /*15e0*/  LDG.E.64 R2, [R2.64] ;  /* 0x0000002402027981 */ /* 0x000ea4000c1e1b00 */
[----:B--2---:R-:W0:Y:S01]  /*15f0*/  F2F.F32.F64 R0, R2 ;  /* 0x0000000200007310 */ /* 0x004e220000301000 */
[----:B------:R-:W0:-:S14]  /*1600*/  DSETP.GEU.AND P0, PT, |R2|, c[0x2][0x0], PT ;  /* 0x008000000200762a */ /* 0x000e1c0003f0e200 */
[----:B0-----:R-:W-:-:S05]  /*1610*/  @!P0 FMUL R0, R0, 1.175494350822287508e-38 ;  /* 0x0080000000008820 */ /* 0x001fca0000400000 */
[----:B------:R-:W-:-:S04]  /*1620*/  F2FP.PACK_AB R0, RZ, R0 ;  /* 0x00000000ff00723e */ /* 0x000fc800000000ff */
[----:B------:R-:W-:Y:S01]  /*1630*/  PRMT R18, R0, 0x7610, R18 ;  /* 0x0000761000127816 */ /* 0x000fe20000000012 */
[----:B------:R-:W-:Y:S05]  /*1640*/  BRA `(.L_x_12441) ;  /* 0x00000bb000007947 */ /* 0x000fea0003800000 */
.L_x_12436:
        /* <DEDUP_REMOVED lines=14> */
.L_x_12450:
[----:B------:R-:W2:Y:S02]  /*1730*/  LDG.E.64 R2, [R2.64] ;  /* 0x0000002402027981 */ /* 0x000ea4000c1e1b00 */
[----:B--2---:R-:W0:Y:S01]  /*1740*/  F2F.F32.F64 R0, R2 ;  /* 0x0000000200007310 */ /* 0x004e220000301000 */
[----:B------:R-:W0:-:S14]  /*1750*/  DSETP.GEU.AND P0, PT, |R2|, c[0x2][0x0], PT ;  /* 0x008000000200762a */ /* 0x000e1c0003f0e200 */
[----:B0-----:R-:W-:-:S05]  /*1760*/  @!P0 FMUL R0, R0, 1.175494350822287508e-38 ;  /* 0x0080000000008820 */ /* 0x001fca0000400000 */
[----:B------:R-:W-:-:S04]  /*1770*/  F2FP.PACK_AB R0, RZ, R0 ;  /* 0x00000000ff00723e */ /* 0x000fc800000000ff */
[----:B------:R-:W-:Y:S01]  /*1780*/  PRMT R18, R0, 0x7610, R18 ;  /* 0x0000761000127816 */ /* 0x000fe20000000012 */
[----:B------:R-:W-:Y:S05]  /*1790*/  BRA `(.L_x_12441) ;  /* 0x00000a6000007947 */ /* 0x000fea0003800000 */
.L_x_12449:
        /* <DEDUP_REMOVED lines=28> */
.L_x_12452:
        /* <DEDUP_REMOVED lines=15> */
.L_x_12451:
[----:B------:R-:W2:Y:S02]  /*1a50*/  LDG.E.U16 R0, [R2.64] ;  /* 0x0000002402007981 */ /* 0x000ea4000c1e1500 */
[----:B--2---:R-:W-:-:S04]  /*1a60*/  PRMT R0, RZ, 0x5410, R0 ;  /* 0x00005410ff007816 */ /* 0x004fc80000000000 */
[----:B------:R-:W-:-:S04]  /*1a70*/  F2FP.PACK_AB R0, RZ, R0 ;  /* 0x00000000ff00723e */ /* 0x000fc800000000ff */
[----:B------:R-:W-:Y:S01]  /*1a80*/  PRMT R18, R0, 0x7610, R18 ;  /* 0x0000761000127816 */ /* 0x000fe20000000012 */
[----:B------:R-:W-:Y:S05]  /*1a90*/  BRA `(.L_x_12441) ;  /* 0x0000076000007947 */ /* 0x000fea0003800000 */
.L_x_12448:
        /* <DEDUP_REMOVED lines=12> */
.L_x_12455:
        /* <DEDUP_REMOVED lines=21> */
.L_x_12459:
[----:B------:R-:W-:Y:S05]  /*1cb0*/  BSYNC B1 ;  /* 0x0000000000017941 */ /* 0x000fea0003800000 */
.L_x_12458:
[----:B------:R-:W-:Y:S01]  /*1cc0*/  LEA R3, R0, 0x3b800000, 0x17 ;  /* 0x3b80000000037811 */ /* 0x000fe200078eb8ff */
[----:B------:R-:W-:-:S05]  /*1cd0*/  IMAD.SHL.U32 R0, R2, 0x100000, RZ ;  /* 0x0010000002007824 */ /* 0x000fca00078e00ff */
[----:B------:R-:W-:Y:S02]  /*1ce0*/  LOP3.LUT R0, R3, R0, R4, 0xfe, !PT ;  /* 0x0000000003007212 */ /* 0x000fe400078efe04 */
.L_x_12457:
[----:B------:R-:W-:Y:S05]  /*1cf0*/  BSYNC B0 ;  /* 0x0000000000007941 */ /* 0x000fea0003800000 */
.L_x_12456:
[----:B------:R-:W-:-:S04]  /*1d00*/  F2FP.PACK_AB R0, RZ, R0 ;  /* 0x00000000ff00723e */ /* 0x000fc800000000ff */
[----:B------:R-:W-:Y:S01]  /*1d10*/  PRMT R18, R0, 0x7610, R18 ;  /* 0x0000761000127816 */ /* 0x000fe20000000012 */
[----:B------:R-:W-:Y:S05]  /*1d20*/  BRA `(.L_x_12441) ;  /* 0x000004d000007947 */ /* 0x000fea0003800000 */
.L_x_12454:
        /* <DEDUP_REMOVED lines=21> */
.L_x_12463:
[----:B------:R-:W-:Y:S05]  /*1e80*/  BSYNC B1 ;  /* 0x0000000000017941 */ /* 0x000fea0003800000 */
.L_x_12462:
[----:B------:R-:W-:Y:S01]  /*1e90*/  LEA R3, R0, 0x37800000, 0x17 ;  /* 0x3780000000037811 */ /* 0x000fe200078eb8ff */
[----:B------:R-:W-:-:S05]  /*1ea0*/  IMAD.SHL.U32 R0, R2, 0x200000, RZ ;  /* 0x0020000002007824 */ /* 0x000fca00078e00ff */
[----:B------:R-:W-:Y:S02]  /*1eb0*/  LOP3.LUT R0, R3, R0, R4, 0xfe, !PT ;  /* 0x0000000003007212 */ /* 0x000fe400078efe04 */
.L_x_12461:
[----:B------:R-:W-:Y:S05]  /*1ec0*/  BSYNC B0 ;  /* 0x0000000000007941 */ /* 0x000fea0003800000 */
.L_x_12460:
[----:B------:R-:W-:-:S04]  /*1ed0*/  F2FP.PACK_AB R0, RZ, R0 ;  /* 0x00000000ff00723e */ /* 0x000fc800000000ff */
[----:B------:R-:W-:Y:S01]  /*1ee0*/  PRMT R18, R0, 0x7610, R18 ;  /* 0x0000761000127816 */ /* 0x000fe20000000012 */
[----:B------:R-:W-:Y:S05]  /*1ef0*/  BRA `(.L_x_12441) ;  /* 0x0000030000007947 */ /* 0x000fea0003800000 */
.L_x_12453:
        /* <DEDUP_REMOVED lines=14> */
.L_x_12467:
[----:B------:R-:W-:Y:S05]  /*1fe0*/  BSYNC B0 ;  /* 0x0000000000007941 */ /* 0x000fea0003800000 */
.L_x_12466:
[----:B------:R-:W-:-:S04]  /*1ff0*/  F2FP.PACK_AB R0, RZ, R0 ;  /* 0x00000000ff00723e */ /* 0x000fc800000000ff */
[----:B------:R-:W-:Y:S01]  /*2000*/  PRMT R18, R0, 0x7610, R18 ;  /* 0x0000761000127816 */ /* 0x000fe20000000012 */
[----:B------:R-:W-:Y:S05]  /*2010*/  BRA `(.L_x_12441) ;  /* 0x000001e000007947 */ /* 0x000fea0003800000 */
.L_x_12440:
        /* <DEDUP_REMOVED lines=21> */
.L_x_12465:
[----:B------:R-:W2:Y:S02]  /*2170*/  LDG.E.64 R2, [R2.64] ;  /* 0x0000002402027981 */ /* 0x000ea4000c1e1b00 */
[----:B--2---:R-:W0:Y:S02]  /*2180*/  I2F.U64 R0, R2 ;  /* 0x0000000200007312 */ /* 0x004e240000301000 */
[----:B0-----:R-:W-:-:S04]  /*2190*/  F2FP.PACK_AB R0, RZ, R0 ;  /* 0x00000000ff00723e */ /* 0x001fc800000000ff */
[----:B------:R-:W-:Y:S01]  /*21a0*/  PRMT R18, R0, 0x7610, R18 ;  /* 0x0000761000127816 */ /* 0x000fe20000000012 */
[----:B------:R-:W-:Y:S05]  /*21b0*/  BRA `(.L_x_12441) ;  /* 0x0000004000007947 */ /* 0x000fea0003800000 */
.L_x_12464:
[----:B------:R-:W2:Y:S02]  /*21c0*/  LDG.E R2, [R2.64] ;  /* 0x0000002402027981 */ /* 0x000ea4000c1e1900 */
[----:B--2---:R-:W0:Y:S02]  /*21d0*/  I2F.U32 R0, R2 ;  /* 0x0000000200007306 */ /* 0x004e240000201000 */
[----:B0-----:R-:W-:-:S04]  /*21e0*/  F2FP.PACK_AB R0, RZ, R0 ;  /* 0x00000000ff00723e */ /* 0x001fc800000000ff */
[----:B------:R-:W-:Y:S02]  /*21f0*/  PRMT R18, R0, 0x7610, R18 ;  /* 0x0000761000127816 */ /* 0x000fe40000000012 */
.L_x_12441:
[----:B------:R-:W-:-:S05]  /*2200*/  IADD3 R24, R24, 0x80, RZ ;  /* 0x0000008018187810 */ /* 0x000fca0007ffe0ff */
.L_x_12435:
[----:B------:R-:W-:Y:S05]  /*2210*/  BSYNC B6 ;  /* 0x0000000000067941 */ /* 0x000fea0003800000 */
.L_x_12434:
        /* <DEDUP_REMOVED lines=26> */
.L_x_12473:
[----:B------:R-:W2:Y:S02]  /*23c0*/  LDG.E.U8 R2, [R2.64] ;  /* 0x0000002402027981 */ /* 0x000ea4000c1e1100 */
[----:B--2---:R-:W0:Y:S02]  /*23d0*/  I2F.U16 R0, R2 ;  /* 0x0000000200007306 */ /* 0x004e240000101000 */
[----:B0-----:R-:W-:-:S04]  /*23e0*/  F2FP.PACK_AB R0, RZ, R0 ;  /* 0x00000000ff00723e */ /* 0x001fc800000000ff */
[----:B------:R-:W-:Y:S01]  /*23f0*/  PRMT R25, R0, 0x7610, R25 ;  /* 0x0000761000197816 */ /* 0x000fe20000000019 */
[----:B------:R-:W-:Y:S05]  /*2400*/  BRA `(.L_x_12475) ;  /* 0x00000ed000007947 */ /* 0x000fea0003800000 */
.L_x_12472:
        /* <DEDUP_REMOVED lines=11> */
.L_x_12477:
[----:B------:R-:W2:Y:S02]  /*24c0*/  LDG.E R2, [R2.64] ;  /* 0x0000002402027981 */ /* 0x000ea4000c1e1900 */
[----:B--2---:R-:W0:Y:S02]  /*24d0*/  I2F R0, R2 ;  /* 0x0000000200007306 */ /* 0x004e240000201400 */
[----:B0-----:R-:W-:-:S04]  /*24e0*/  F2FP.PACK_AB R0, RZ, R0 ;  /* 0x00000000ff00723e */ /* 0x001fc800000000ff */
[----:B------:R-:W-:Y:S01]  /*24f0*/  PRMT R25, R0, 0x7610, R25 ;  /* 0x0000761000197816 */ /* 0x000fe20000000019 */
[----:B------:R-:W-:Y:S05]  /*2500*/  BRA `(.L_x_12475) ;  /* 0x00000dd000007947 */ /* 0x000fea0003800000 */
.L_x_12476:
[----:B------:R-:W2:Y:S02]  /*2510*/  LDG.E.U16 R2, [R2.64] ;  /* 0x0000002402027981 */ /* 0x000ea4000c1e1500 */
[----:B--2---:R-:W0:Y:S02]  /*2520*/  I2F.S16 R0, R2 ;  /* 0x0000000200007306 */ /* 0x004e240000101400 */
[----:B0-----:R-:W-:-:S04]  /*2530*/  F2FP.PACK_AB R0, RZ, R0 ;  /* 0x00000000ff00723e */ /* 0x001fc800000000ff */
[----:B------:R-:W-:Y:S01]  /*2540*/  PRMT R25, R0, 0x7610, R25 ;  /* 0x0000761000197816 */ /* 0x000fe20000000019 */
[----:B------:R-:W-:Y:S05]  /*2550*/  BRA `(.L_x_12475) ;  /* 0x00000d8000007947 */ /* 0x000fea0003800000 */
.L_x_12471:
        /* <DEDUP_REMOVED lines=9> */
.L_x_12479:
[----:B------:R0:W5:Y:S01]  /*25f0*/  LDG.E.U16 R25, [R2.64] ;  /* 0x0000002402197981 */ /* 0x000162000c1e1500 */
[----:B------:R-:W-:Y:S05]  /*2600*/  BRA `(.L_x_12475) ;  /* 0x00000cd000007947 */ /* 0x000fea0003800000 */
.L_x_12478:
        /* <DEDUP_REMOVED lines=9> */
.L_x_12481:
[----:B------:R0:W5:Y:S01]  /*26a0*/  LDG.E.U16 R25, [R2.64] ;  /* 0x0000002402197981 */ /* 0x000162000c1e1500 */
[----:B------:R-:W-:Y:S05]  /*26b0*/  BRA `(.L_x_12475) ;  /* 0x00000c2000007947 */ /* 0x000fea0003800000 */
.L_x_12480:
[----:B------:R-:W2:Y:S02]  /*26c0*/  LDG.E.64 R2, [R2.64] ;  /* 0x0000002402027981 */ /* 0x000ea4000c1e1b00 */
[----:B--2---:R-:W0:Y:S01]  /*26d0*/  F2F.F32.F64 R0, R2 ;  /* 0x0000000200007310 */ /* 0x004e220000301000 */
[----:B------:R-:W0:-:S14]  /*26e0*/  DSETP.GEU.AND P0, PT, |R2|, c[0x2][0x0], PT ;  /* 0x008000000200762a */ /* 0x000e1c0003f0e200 */
[----:B0-----:R-:W-:-:S05]  /*26f0*/  @!P0 FMUL R0, R0, 1.175494350822287508e-38 ;  /* 0x0080000000008820 */ /* 0x001fca0000400000 */
[----:B------:R-:W-:-:S04]  /*2700*/  F2FP.PACK_AB R0, RZ, R0 ;  /* 0x00000000ff00723e */ /* 0x000fc800000000ff */
[----:B------:R-:W-:Y:S01]  /*2710*/  PRMT R25, R0, 0x7610, R25 ;  /* 0x0000761000197816 */ /* 0x000fe20000000019 */
[----:B------:R-:W-:Y:S05]  /*2720*/  BRA `(.L_x_12475) ;  /* 0x00000bb000007947 */ /* 0x000fea0003800000 */
.L_x_12470:
        /* <DEDUP_REMOVED lines=14> */
.L_x_12484:
[----:B------:R-:W2:Y:S02]  /*2810*/  LDG.E.64 R2, [R2.64] ;  /* 0x0000002402027981 */ /* 0x000ea4000c1e1b00 */
[----:B--2---:R-:W0:Y:S01]  /*2820*/  F2F.F32.F64 R0, R2 ;  /* 0x0000000200007310 */ /* 0x004e220000301000 */
[----:B------:R-:W0:-:S14]  /*2830*/  DSETP.GEU.AND P0, PT, |R2|, c[0x2][0x0], PT ;  /* 0x008000000200762a */ /* 0x000e1c0003f0e200 */
[----:B0-----:R-:W-:-:S05]  /*2840*/  @!P0 FMUL R0, R0, 1.175494350822287508e-38 ;  /* 0x0080000000008820 */ /* 0x001fca0000400000 */
[----:B------:R-:W-:-:S04]  /*2850*/  F2FP.PACK_AB R0, RZ, R0 ;  /* 0x00000000ff00723e */ /* 0x000fc800000000ff */
[----:B------:R-:W-:Y:S01]  /*2860*/  PRMT R25, R0, 0x7610, R25 ;  /* 0x0000761000197816 */ /* 0x000fe20000000019 */
[----:B------:R-:W-:Y:S05]  /*2870*/  BRA `(.L_x_12475) ;  /* 0x00000a6000007947 */ /* 0x000fea0003800000 */
.L_x_12483:
        /* <DEDUP_REMOVED lines=28> */
.L_x_12486:
        /* <DEDUP_REMOVED lines=15> */
.L_x_12485:
[----:B------:R-:W2:Y:S02]  /*2b30*/  LDG.E.U16 R0, [R2.64] ;  /* 0x0000002402007981 */ /* 0x000ea4000c1e1500 */
[----:B--2---:R-:W-:-:S04]  /*2b40*/  PRMT R0, RZ, 0x5410, R0 ;  /* 0x00005410ff007816 */ /* 0x004fc80000000000 */
[----:B------:R-:W-:-:S04]  /*2b50*/  F2FP.PACK_AB R0, RZ, R0 ;  /* 0x00000000ff00723e */ /* 0x000fc800000000ff */
[----:B------:R-:W-:Y:S01]  /*2b60*/  PRMT R25, R0, 0x7610, R25 ;  /* 0x0000761000197816 */ /* 0x000fe20000000019 */
[----:B------:R-:W-:Y:S05]  /*2b70*/  BRA `(.L_x_12475) ;  /* 0x0000076000007947 */ /* 0x000fea0003800000 */
.L_x_12482:
        /* <DEDUP_REMOVED lines=12> */
.L_x_12489:
        /* <DEDUP_REMOVED lines=21> */
.L_x_12493:
[----:B------:R-:W-:Y:S05]  /*2d90*/  BSYNC B1 ;  /* 0x0000000000017941 */ /* 0x000fea0003800000 */
.L_x_12492:
[----:B------:R-:W-:Y:S01]  /*2da0*/  LEA R3, R0, 0x3b800000, 0x17 ;  /* 0x3b80000000037811 */ /* 0x000fe200078eb8ff */
[----:B------:R-:W-:-:S05]  /*2db0*/  IMAD.SHL.U32 R0, R2, 0x100000, RZ ;  /* 0x0010000002007824 */ /* 0x000fca00078e00ff */
[----:B------:R-:W-:Y:S02]  /*2dc0*/  LOP3.LUT R0, R3, R0, R4, 0xfe, !PT ;  /* 0x0000000003007212 */ /* 0x000fe400078efe04 */
.L_x_12491:
[----:B------:R-:W-:Y:S05]  /*2dd0*/  BSYNC B0 ;  /* 0x0000000000007941 */ /* 0x000fea0003800000 */
.L_x_12490:
[----:B------:R-:W-:-:S04]  /*2de0*/  F2FP.PACK_AB R0, RZ, R0 ;  /* 0x00000000ff00723e */ /* 0x000fc800000000ff */
[----:B------:R-:W-:Y:S01]  /*2df0*/  PRMT R25, R0, 0x7610, R25 ;  /* 0x0000761000197816 */ /* 0x000fe20000000019 */
[----:B------:R-:W-:Y:S05]  /*2e00*/  BRA `(.L_x_12475) ;  /* 0x000004d000007947 */ /* 0x000fea0003800000 */
.L_x_12488:
        /* <DEDUP_REMOVED lines=21> */
.L_x_12497:
[----:B------:R-:W-:Y:S05]  /*2f60*/  BSYNC B1 ;  /* 0x0000000000017941 */ /* 0x000fea0003800000 */
.L_x_12496:
[----:B------:R-:W-:Y:S01]  /*2f70*/  LEA R3, R0, 0x37800000, 0x17 ;  /* 0x3780000000037811 */ /* 0x000fe200078eb8ff */
[----:B------:R-:W-:-:S05]  /*2f80*/  IMAD.SHL.U32 R0, R2, 0x200000, RZ ;  /* 0x0020000002007824 */ /* 0x000fca00078e00ff */
[----:B------:R-:W-:Y:S02]  /*2f90*/  LOP3.LUT R0, R3, R0, R4, 0xfe, !PT ;  /* 0x0000000003007212 */ /* 0x000fe400078efe04 */
.L_x_12495:
[----:B------:R-:W-:Y:S05]  /*2fa0*/  BSYNC B0 ;  /* 0x0000000000007941 */ /* 0x000fea0003800000 */
.L_x_12494:
[----:B------:R-:W-:-:S04]  /*2fb0*/  F2FP.PACK_AB R0, RZ, R0 ;  /* 0x00000000ff00723e */ /* 0x000fc800000000ff */
[----:B------:R-:W-:Y:S01]  /*2fc0*/  PRMT R25, R0, 0x7610, R25 ;  /* 0x0000761000197816 */ /* 0x000fe20000000019 */
[----:B------:R-:W-:Y:S05]  /*2fd0*/  BRA `(.L_x_12475) ;  /* 0x0000030000007947 */ /* 0x000fea0003800000 */
.L_x_12487:
        /* <DEDUP_REMOVED lines=14> */
.L_x_12501:
[----:B------:R-:W-:Y:S05]  /*30c0*/  BSYNC B0 ;  /* 0x0000000000007941 */ /* 0x000fea0003800000 */
.L_x_12500:
[----:B------:R-:W-:-:S04]  /*30d0*/  F2FP.PACK_AB R0, RZ, R0 ;  /* 0x00000000ff00723e */ /* 0x000fc800000000ff */
[----:B------:R-:W-:Y:S01]  /*30e0*/  PRMT R25, R0, 0x7610, R25 ;  /* 0x0000761000197816 */ /* 0x000fe20000000019 */
[----:B------:R-:W-:Y:S05]  /*30f0*/  BRA `(.L_x_12475) ;  /* 0x000001e000007947 */ /* 0x000fea0003800000 */
.L_x_12474:
        /* <DEDUP_REMOVED lines=21> */
.L_x_12499:
[----:B------:R-:W2:Y:S02]  /*3250*/  LDG.E.64 R2, [R2.64] ;  /* 0x0000002402027981 */ /* 0x000ea4000c1e1b00 */
[----:B--2---:R-:W0:Y:S02]  /*3260*/  I2F.U64 R0, R2 ;  /* 0x0000000200007312 */ /* 0x004e240000301000 */
[----:B0-----:R-:W-:-:S04]  /*3270*/  F2FP.PACK_AB R0, RZ, R0 ;  /* 0x00000000ff00723e */ /* 0x001fc800000000ff */
[----:B------:R-:W-:Y:S01]  /*3280*/  PRMT R25, R0, 0x7610, R25 ;  /* 0x0000761000197816 */ /* 0x000fe20000000019 */
[----:B------:R-:W-:Y:S05]  /*3290*/  BRA `(.L_x_12475) ;  /* 0x0000004000007947 */ /* 0x000fea0003800000 */
.L_x_12498:
[----:B------:R-:W2:Y:S02]  /*32a0*/  LDG.E R2, [R2.64] ;  /* 0x0000002402027981 */ /* 0x000ea4000c1e1900 */
[----:B--2---:R-:W0:Y:S02]  /*32b0*/  I2F.U32 R0, R2 ;  /* 0x0000000200007306 */ /* 0x004e240000201000 */
[----:B0-----:R-:W-:-:S04]  /*32c0*/  F2FP.PACK_AB R0, RZ, R0 ;  /* 0x00000000ff00723e */ /* 0x001fc800000000ff */
[----:B------:R-:W-:Y:S02]  /*32d0*/  PRMT R25, R0, 0x7610, R25 ;  /* 0x0000761000197816 */ /* 0x000fe40000000019 */
.L_x_12475:
[----:B------:R-:W-:-:S05]  /*32e0*/  IADD3 R24, R24, 0x80, RZ ;  /* 0x0000008018187810 */ /* 0x000fca0007ffe0ff */
.L_x_12469:
[----:B------:R-:W-:Y:S05]  /*32f0*/  BSYNC B6 ;  /* 0x0000000000067941 */ /* 0x000fea0003800000 */
.L_x_12468:
        /* <DEDUP_REMOVED lines=23> */
.L_x_12507:
[----:B------:R-:W2:Y:S02]  /*3470*/  LDG.E.U8 R2, [R2.64] ;  /* 0x0000002402027981 */ /* 0x000ea4000c1e1100 */
[----:B--2---:R-:W0:Y:S02]  /*3480*/  I2F.U16 R0, R2 ;  /* 0x0000000200007306 */ /* 0x004e240000101000 */
[----:B0-----:R-:W-:-:S04]  /*3490*/  F2FP.PACK_AB R0, RZ, R0 ;  /* 0x00000000ff00723e */ /* 0x001fc800000000ff */
[----:B------:R-:W-:Y:S01]  /*34a0*/  PRMT R23, R0, 0x7610, R23 ;  /* 0x0000761000177816 */ /* 0x000fe20000000017 */
[----:B------:R-:W-:Y:S05]  /*34b0*/  BRA `(.L_x_12503) ;  /* 0x00000ed000007947 */ /* 0x000fea0003800000 */
.L_x_12506:
        /* <DEDUP_REMOVED lines=11> */
.L_x_12510:
[----:B------:R-:W2:Y:S02]  /*3570*/  LDG.E R2, [R2.64] ;  /* 0x0000002402027981 */ /* 0x000ea4000c1e1900 */
[----:B--2---:R-:W0:Y:S02]  /*3580*/  I2F R0, R2 ;  /* 0x0000000200007306 */ /* 0x004e240000201400 */
[----:B0-----:R-:W-:-:S04]  /*3590*/  F2FP.PACK_AB R0, RZ, R0 ;  /* 0x00000000ff00723e */ /* 0x001fc800000000ff */
[----:B------:R-:W-:Y:S01]  /*35a0*/  PRMT R23, R0, 0x7610, R23 ;  /* 0x0000761000177816 */ /* 0x000fe20000000017 */
[----:B------:R-:W-:Y:S05]  /*35b0*/  BRA `(.L_x_12503) ;  /* 0x00000dd000007947 */ /* 0x000fea0003800000 */
.L_x_12509:
[----:B------:R-:W2:Y:S02]  /*35c0*/  LDG.E.U16 R2, [R2.64] ;  /* 0x0000002402027981 */ /* 0x000ea4000c1e1500 */
[----:B--2---:R-:W0:Y:S02]  /*35d0*/  I2F.S16 R0, R2 ;  /* 0x0000000200007306 */ /* 0x004e240000101400 */
[----:B0-----:R-:W-:-:S04]  /*35e0*/  F2FP.PACK_AB R0, RZ, R0 ;  /* 0x00000000ff00723e */ /* 0x001fc800000000ff */
[----:B------:R-:W-:Y:S01]  /*35f0*/  PRMT R23, R0, 0x7610, R23 ;  /* 0x0000761000177816 */ /* 0x000fe20000000017 */
[----:B------:R-:W-:Y:S05]  /*3600*/  BRA `(.L_x_12503) ;  /* 0x00000d8000007947 */ /* 0x000fea0003800000 */
.L_x_12505:
        /* <DEDUP_REMOVED lines=9> */
.L_x_12512:
[----:B------:R0:W5:Y:S01]  /*36a0*/  LDG.E.U16 R23, [R2.64] ;  /* 0x0000002402177981 */ /* 0x000162000c1e1500 */
[----:B------:R-:W-:Y:S05]  /*36b0*/  BRA `(.L_x_12503) ;  /* 0x00000cd000007947 */ /* 0x000fea0003800000 */
.L_x_12511:
        /* <DEDUP_REMOVED lines=9> */
.L_x_12514:
[----:B------:R0:W5:Y:S01]  /*3750*/  LDG.E.U16 R23, [R2.64] ;  /* 0x0000002402177981 */ /* 0x000162000c1e1500 */
[----:B------:R-:W-:Y:S05]  /*3760*/  BRA `(.L_x_12503) ;  /* 0x00000c2000007947 */ /* 0x000fea0003800000 */
.L_x_12513:
[----:B------:R-:W2:Y:S02]  /*3770*/  LDG.E.64 R2, [R2.64] ;  /* 0x0000002402027981 */ /* 0x000ea4000c1e1b00 */
[----:B--2---:R-:W0:Y:S01]  /*3780*/  F2F.F32.F64 R0, R2 ;  /* 0x0000000200007310 */ /* 0x004e220000301000 */
[----:B------:R-:W0:-:S14]  /*3790*/  DSETP.GEU.AND P0, PT, |R2|, c[0x2][0x0], PT ;  /* 0x008000000200762a */ /* 0x000e1c0003f0e200 */
[----:B0-----:R-:W-:-:S05]  /*37a0*/  @!P0 FMUL R0, R0, 1.175494350822287508e-38 ;  /* 0x0080000000008820 */ /* 0x001fca0000400000 */
[----:B------:R-:W-:-:S04]  /*37b0*/  F2FP.PACK_AB R0, RZ, R0 ;  /* 0x00000000ff00723e */ /* 0x000fc800000000ff */
[----:B------:R-:W-:Y:S01]  /*37c0*/  PRMT R23, R0, 0x7610, R23 ;  /* 0x0000761000177816 */ /* 0x000fe20000000017 */
[----:B------:R-:W-:Y:S05]  /*37d0*/  BRA `(.L_x_12503) ;  /* 0x00000bb000007947 */ /* 0x000fea0003800000 */
.L_x_12504:
        /* <DEDUP_REMOVED lines=14> */
.L_x_12517:
[----:B------:R-:W2:Y:S02]  /*38c0*/  LDG.E.64 R2, [R2.64] ;  /* 0x0000002402027981 */ /* 0x000ea4000c1e1b00 */
[----:B--2---:R-:W0:Y:S01]  /*38d0*/  F2F.F32.F64 R0, R2 ;  /* 0x0000000200007310 */ /* 0x004e220000301000 */
[----:B------:R-:W0:-:S14]  /*38e0*/  DSETP.GEU.AND P0, PT, |R2|, c[0x2][0x0], PT ;  /* 0x008000000200762a */ /* 0x000e1c0003f0e200 */
[----:B0-----:R-:W-:-:S05]  /*38f0*/  @!P0 FMUL R0, R0, 1.175494350822287508e-38 ;  /* 0x0080000000008820 */ /* 0x001fca0000400000 */
[----:B------:R-:W-:-:S04]  /*3900*/  F2FP.PACK_AB R0, RZ, R0 ;  /* 0x00000000ff00723e */ /* 0x000fc800000000ff */
[----:B------:R-:W-:Y:S01]  /*3910*/  PRMT R23, R0, 0x7610, R23 ;  /* 0x0000761000177816 */ /* 0x000fe20000000017 */
[----:B------:R-:W-:Y:S05]  /*3920*/  BRA `(.L_x_12503) ;  /* 0x00000a6000007947 */ /* 0x000fea0003800000 */
.L_x_12516:
        /* <DEDUP_REMOVED lines=28> */
.L_x_12519:
        /* <DEDUP_REMOVED lines=15> */
.L_x_12518:
[----:B------:R-:W2:Y:S02]  /*3be0*/  LDG.E.U16 R0, [R2.64] ;  /* 0x0000002402007981 */ /* 0x000ea4000c1e1500 */
[----:B--2---:R-:W-:-:S04]  /*3bf0*/  PRMT R0, RZ, 0x5410, R0 ;  /* 0x00005410ff007816 */ /* 0x004fc80000000000 */
[----:B------:R-:W-:-:S04]  /*3c00*/  F2FP.PACK_AB R0, RZ, R0 ;  /* 0x00000000ff00723e */ /* 0x000fc800000000ff */
[----:B------:R-:W-:Y:S01]  /*3c10*/  PRMT R23, R0, 0x7610, R23 ;  /* 0x0000761000177816 */ /* 0x000fe20000000017 */
[----:B------:R-:W-:Y:S05]  /*3c20*/  BRA `(.L_x_12503) ;  /* 0x0000076000007947 */ /* 0x000fea0003800000 */
.L_x_12515:
        /* <DEDUP_REMOVED lines=12> */
.L_x_12522:
        /* <DEDUP_REMOVED lines=21> */
.L_x_12526:
[----:B------:R-:W-:Y:S05]  /*3e40*/  BSYNC B1 ;  /* 0x0000000000017941 */ /* 0x000fea0003800000 */
.L_x_12525:
[----:B------:R-:W-:Y:S01]  /*3e50*/  LEA R3, R0, 0x3b800000, 0x17 ;  /* 0x3b80000000037811 */ /* 0x000fe200078eb8ff */
[----:B------:R-:W-:-:S05]  /*3e60*/  IMAD.SHL.U32 R0, R2, 0x100000, RZ ;  /* 0x0010000002007824 */ /* 0x000fca00078e00ff */
[----:B------:R-:W-:Y:S02]  /*3e70*/  LOP3.LUT R0, R3, R0, R4, 0xfe, !PT ;  /* 0x0000000003007212 */ /* 0x000fe400078efe04 */
.L_x_12524:
[----:B------:R-:W-:Y:S05]  /*3e80*/  BSYNC B0 ;  /* 0x0000000000007941 */ /* 0x000fea0003800000 */
.L_x_12523:
[----:B------:R-:W-:-:S04]  /*3e90*/  F2FP.PACK_AB R0, RZ, R0 ;  /* 0x00000000ff00723e */ /* 0x000fc800000000ff */
[----:B------:R-:W-:Y:S01]  /*3ea0*/  PRMT R23, R0, 0x7610, R23 ;  /* 0x0000761000177816 */ /* 0x000fe20000000017 */
[----:B------:R-:W-:Y:S05]  /*3eb0*/  BRA `(.L_x_12503) ;  /* 0x000004d000007947 */ /* 0x000fea0003800000 */
.L_x_12521:
        /* <DEDUP_REMOVED lines=21> */
.L_x_12530:
[----:B------:R-:W-:Y:S05]  /*4010*/  BSYNC B1 ;  /* 0x0000000000017941 */ /* 0x000fea0003800000 */
.L_x_12529:
[----:B------:R-:W-:Y:S01]  /*4020*/  LEA R3, R0, 0x37800000, 0x17 ;  /* 0x3780000000037811 */ /* 0x000fe200078eb8ff */
[----:B------:R-:W-:-:S05]  /*4030*/  IMAD.SHL.U32 R0, R2, 0x200000, RZ ;  /* 0x0020000002007824 */ /* 0x000fca00078e00ff */
[----:B------:R-:W-:Y:S02]  /*4040*/  LOP3.LUT R0, R3, R0, R4, 0xfe, !PT ;  /* 0x0000000003007212 */ /* 0x000fe400078efe04 */
.L_x_12528:
[----:B------:R-:W-:Y:S05]  /*4050*/  BSYNC B0 ;  /* 0x0000000000007941 */ /* 0x000fea0003800000 */
.L_x_12527:
[----:B------:R-:W-:-:S04]  /*4060*/  F2FP.PACK_AB R0, RZ, R0 ;  /* 0x00000000ff00723e */ /* 0x000fc800000000ff */
[----:B------:R-:W-:Y:S01]  /*4070*/  PRMT R23, R0, 0x7610, R23 ;  /* 0x0000761000177816 */ /* 0x000fe20000000017 */
[----:B------:R-:W-:Y:S05]  /*4080*/  BRA `(.L_x_12503) ;  /* 0x0000030000007947 */ /* 0x000fea0003800000 */
.L_x_12520:
        /* <DEDUP_REMOVED lines=14> */
.L_x_12534:
[----:B------:R-:W-:Y:S05]  /*4170*/  BSYNC B0 ;  /* 0x0000000000007941 */ /* 0x000fea0003800000 */
.L_x_12533:
[----:B------:R-:W-:-:S04]  /*4180*/  F2FP.PACK_AB R0, RZ, R0 ;  /* 0x00000000ff00723e */ /* 0x000fc800000000ff */
[----:B------:R-:W-:Y:S01]  /*4190*/  PRMT R23, R0, 0x7610, R23 ;  /* 0x0000761000177816 */ /* 0x000fe20000000017 */
[----:B------:R-:W-:Y:S05]  /*41a0*/  BRA `(.L_x_12503) ;  /* 0x000001e000007947 */ /* 0x000fea0003800000 */
.L_x_12508:
        /* <DEDUP_REMOVED lines=21> */
.L_x_12532:
[----:B------:R-:W2:Y:S02]  /*4300*/  LDG.E.64 R2, [R2.64] ;  /* 0x0000002402027981 */ /* 0x000ea4000c1e1b00 */
[----:B--2---:R-:W0:Y:S02]  /*4310*/  I2F.U64 R0, R2 ;  /* 0x0000000200007312 */ /* 0x004e240000301000 */
[----:B0-----:R-:W-:-:S04]  /*4320*/  F2FP.PACK_AB R0, RZ, R0 ;  /* 0x00000000ff00723e */ /* 0x001fc800000000ff */
[----:B------:R-:W-:Y:S01]  /*4330*/  PRMT R23, R0, 0x7610, R23 ;  /* 0x0000761000177816 */ /* 0x000fe20000000017 */
[----:B------:R-:W-:Y:S05]  /*4340*/  BRA `(.L_x_12503) ;  /* 0x0000004000007947 */ /* 0x000fea0003800000 */
.L_x_12531:
[----:B------:R-:W2:Y:S02]  /*4350*/  LDG.E R2, [R2.64] ;  /* 0x0000002402027981 */ /* 0x000ea4000c1e1900 */
[----:B--2---:R-:W0:Y:S02]  /*4360*/  I2F.U32 R0, R2 ;  /* 0x0000000200007306 */ /* 0x004e240000201000 */
[----:B0-----:R-:W-:-:S04]  /*4370*/  F2FP.PACK_AB R0, RZ, R0 ;  /* 0x00000000ff00723e */ /* 0x001fc800000000ff */
[----:B------:R-:W-:Y:S02]  /*4380*/  PRMT R23, R0, 0x7610, R23 ;  /* 0x0000761000177816 */ /* 0x000fe40000000017 */
.L_x_12503:
[----:B------:R-:W-:Y:S05]  /*4390*/  BSYNC B6 ;  /* 0x0000000000067941 */ /* 0x000fea0003800000 */
.L_x_12502:
        /* <DEDUP_REMOVED lines=14> */
[----:B------:R-:W1:Y:S08]  /*4480*/  @!P3 FRND.FTZ.FLOOR R0, R0 ;  /* 0x000000000000b307 */ /* 0x000e700000215000 */
[----:B------:R-:W2:Y:S08]  /*4490*/  @!P1 FRND.FTZ.FLOOR R22, R3 ;  /* 0x0000000300169307 */ /* 0x000eb00000215000 */
[----:B------:R-:W3:Y:S01]  /*44a0*/  @!P2 FRND.FTZ.FLOOR R23, R4 ;  /* 0x000000040017a307 */ /* 0x000ee20000215000 */
[----:B-1----:R-:W-:-:S07]  /*44b0*/  @!P3 F2FP.PACK_AB R5, RZ, R0 ;  /* 0x00000000ff05b23e */ /* 0x002fce00000000ff */
[----:B------:R-:W1:Y:S01]  /*44c0*/  @!P0 FRND.FTZ.FLOOR R25, R2 ;  /* 0x0000000200198307 */ /* 0x000e620000215000 */
        /* <DEDUP_REMOVED lines=25> */
.L_x_12540:
[----:B------:R-:W-:Y:S01]  /*4660*/  HADD2.F32 R5, -RZ, R5.H0_H0 ;  /* 0x20000005ff057230 */ /* 0x000fe20000004100 */
[----:B------:R-:W-:-:S05]  /*4670*/  IMAD.MOV.U32 R19, RZ, RZ, R24 ;  /* 0x000000ffff137224 */ /* 0x000fca00078e0018 */
[----:B------:R-:W0:Y:S02]  /*4680*/  F2I.S64.TRUNC R4, R5 ;  /* 0x0000000500047311 */ /* 0x000e24000020d900 */
[----:B0-----:R0:W-:Y:S01]  /*4690*/  STG.E.U8 [R2.64], R4 ;  /* 0x0000000402007986 */ /* 0x0011e2000c101124 */
[----:B------:R-:W-:Y:S05]  /*46a0*/  BRA `(.L_x_12536) ;  /* 0x00000f8000007947 */ /* 0x000fea0003800000 */
.L_x_12539:
        /* <DEDUP_REMOVED lines=11> */
.L_x_12543:
[----:B------:R-:W-:Y:S01]  /*4760*/  HADD2.F32 R5, -RZ, R5.H0_H0 ;  /* 0x20000005ff057230 */ /* 0x000fe20000004100 */
[----:B------:R-:W-:-:S05]  /*4770*/  IMAD.MOV.U32 R19, RZ, RZ, R24 ;  /* 0x000000ffff137224 */ /* 0x000fca00078e0018 */
[----:B------:R-:W0:Y:S02]  /*4780*/  F2I.FTZ.TRUNC.NTZ R5, R5 ;  /* 0x0000000500057305 */ /* 0x000e24000021f100 */
[----:B0-----:R0:W-:Y:S01]  /*4790*/  STG.E [R2.64], R5 ;  /* 0x0000000502007986 */ /* 0x0011e2000c101924 */
[----:B------:R-:W-:Y:S05]  /*47a0*/  BRA `(.L_x_12536) ;  /* 0x00000e8000007947 */ /* 0x000fea0003800000 */
.L_x_12542:
[----:B------:R-:W-:Y:S01]  /*47b0*/  HADD2.F32 R5, -RZ, R5.H0_H0 ;  /* 0x20000005ff057230 */ /* 0x000fe20000004100 */
[----:B------:R-:W-:-:S05]  /*47c0*/  IMAD.MOV.U32 R19, RZ, RZ, R24 ;  /* 0x000000ffff137224 */ /* 0x000fca00078e0018 */
[----:B------:R-:W0:Y:S02]  /*47d0*/  F2I.FTZ.TRUNC.NTZ R5, R5 ;  /* 0x0000000500057305 */ /* 0x000e24000021f100 */
[----:B0-----:R0:W-:Y:S01]  /*47e0*/  STG.E.U16 [R2.64], R5 ;  /* 0x0000000502007986 */ /* 0x0011e2000c101524 */
[----:B------:R-:W-:Y:S05]  /*47f0*/  BRA `(.L_x_12536) ;  /* 0x00000e3000007947 */ /* 0x000fea0003800000 */
.L_x_12538:
        /* <DEDUP_REMOVED lines=10> */
.L_x_12545:
[----:B------:R0:W-:Y:S01]  /*48a0*/  STG.E.U16 [R2.64], R5 ;  /* 0x0000000502007986 */ /* 0x0001e2000c101524 */
[----:B------:R-:W-:Y:S01]  /*48b0*/  IMAD.MOV.U32 R19, RZ, RZ, R24 ;  /* 0x000000ffff137224 */ /* 0x000fe200078e0018 */
[----:B------:R-:W-:Y:S05]  /*48c0*/  BRA `(.L_x_12536) ;  /* 0x00000d6000007947 */ /* 0x000fea0003800000 */
.L_x_12544:
        /* <DEDUP_REMOVED lines=11> */
.L_x_12547:
[----:B------:R-:W-:Y:S01]  /*4980*/  HADD2.F32 R0, -RZ, R5.H0_H0 ;  /* 0x20000005ff007230 */ /* 0x000fe20000004100 */
[----:B------:R-:W-:-:S04]  /*4990*/  IMAD.MOV.U32 R19, RZ, RZ, R24 ;  /* 0x000000ffff137224 */ /* 0x000fc800078e0018 */
[----:B------:R-:W-:-:S04]  /*49a0*/  F2FP.PACK_AB R0, RZ, R0 ;  /* 0x00000000ff00723e */ /* 0x000fc800000000ff */
[----:B------:R-:W-:-:S05]  /*49b0*/  PRMT R0, R0, 0x5410, RZ ;  /* 0x0000541000007816 */ /* 0x000fca00000000ff */
[----:B------:R0:W-:Y:S01]  /*49c0*/  STG.E [R2.64], R0 ;  /* 0x0000000002007986 */ /* 0x0001e2000c101924 */
[----:B------:R-:W-:Y:S05]  /*49d0*/  BRA `(.L_x_12536) ;  /* 0x00000c5000007947 */ /* 0x000fea0003800000 */
.L_x_12546:
[----:B------:R-:W-:Y:S01]  /*49e0*/  HADD2.F32 R4, -RZ, R5.H0_H0 ;  /* 0x20000005ff047230 */ /* 0x000fe20000004100 */
[----:B------:R-:W-:-:S04]  /*49f0*/  IMAD.MOV.U32 R19, RZ, RZ, R24 ;  /* 0x000000ffff137224 */ /* 0x000fc800078e0018 */
[----:B------:R-:W-:-:S06]  /*4a00*/  FMUL.FTZ R4, R4, 1 ;  /* 0x3f80000004047820 */ /* 0x000fcc0000410000 */
[----:B------:R-:W0:Y:S02]  /*4a10*/  F2F.F64.F32 R4, R4 ;  /* 0x0000000400047310 */ /* 0x000e240000201800 */
[----:B0-----:R0:W-:Y:S01]  /*4a20*/  STG.E.64 [R2.64], R4 ;  /* 0x0000000402007986 */ /* 0x0011e2000c101b24 */
[----:B------:R-:W-:Y:S05]  /*4a30*/  BRA `(.L_x_12536) ;  /* 0x00000bf000007947 */ /* 0x000fea0003800000 */
.L_x_12537:
        /* <DEDUP_REMOVED lines=14> */
.L_x_12550:
[----:B------:R-:W-:Y:S01]  /*4b20*/  HADD2.F32 R5, -RZ, R5.H0_H0 ;  /* 0x20000005ff057230 */ /* 0x000fe20000004100 */
[----:B------:R-:W-:Y:S01]  /*4b30*/  CS2R R6, SRZ ;  /* 0x0000000000067805 */ /* 0x000fe2000001ff00 */
[----:B------:R-:W-:-:S03]  /*4b40*/  IMAD.MOV.U32 R19, RZ, RZ, R24 ;  /* 0x000000ffff137224 */ /* 0x000fc600078e0018 */
[----:B------:R-:W-:-:S06]  /*4b50*/  FMUL.FTZ R5, R5, 1 ;  /* 0x3f80000005057820 */ /* 0x000fcc0000410000 */
[----:B------:R-:W0:Y:S02]  /*4b60*/  F2F.F64.F32 R4, R5 ;  /* 0x0000000500047310 */ /* 0x000e240000201800 */
[----:B0-----:R0:W-:Y:S01]  /*4b70*/  STG.E.128 [R2.64], R4 ;  /* 0x0000000402007986 */ /* 0x0011e2000c101d24 */
[----:B------:R-:W-:Y:S05]  /*4b80*/  BRA `(.L_x_12536) ;  /* 0x00000aa000007947 */ /* 0x000fea0003800000 */
.L_x_12549:
        /* <DEDUP_REMOVED lines=21> */
.L_x_12554:
[----:B------:R-:W-:Y:S05]  /*4ce0*/  BSYNC B0 ;  /* 0x0000000000007941 */ /* 0x000fea0003800000 */
.L_x_12553:
[----:B------:R-:W-:Y:S01]  /*4cf0*/  LOP3.LUT R5, R0, R5, RZ, 0xfc, !PT ;  /* 0x0000000500057212 */ /* 0x000fe200078efcff */
[----:B------:R-:W-:-:S04]  /*4d00*/  IMAD.MOV.U32 R19, RZ, RZ, R24 ;  /* 0x000000ffff137224 */ /* 0x000fc800078e0018 */
[----:B------:R0:W-:Y:S01]  /*4d10*/  STG.E.U8 [R2.64], R5 ;  /* 0x0000000502007986 */ /* 0x0001e2000c101124 */
[----:B------:R-:W-:Y:S05]  /*4d20*/  BRA `(.L_x_12536) ;  /* 0x0000090000007947 */ /* 0x000fea0003800000 */
.L_x_12552:
        /* <DEDUP_REMOVED lines=13> */
.L_x_12556:
[----:B------:R-:W-:Y:S01]  /*4e00*/  IMAD.MOV.U32 R0, RZ, RZ, 0x7f ;  /* 0x0000007fff007424 */ /* 0x000fe200078e00ff */
[----:B------:R-:W-:-:S04]  /*4e10*/  ISETP.GT.U32.AND P0, PT, R4, 0x7f800000, PT ;  /* 0x7f8000000400780c */ /* 0x000fc80003f04070 */
[----:B------:R-:W-:-:S04]  /*4e20*/  SEL R0, R0, 0x7c, P0 ;  /* 0x0000007c00007807 */ /* 0x000fc80000000000 */
.L_x_12557:
[----:B------:R-:W-:Y:S05]  /*4e30*/  BSYNC B0 ;  /* 0x0000000000007941 */ /* 0x000fea0003800000 */
.L_x_12555:
[----:B------:R-:W-:Y:S01]  /*4e40*/  LOP3.LUT R4, R5, 0x80000000, RZ, 0xc0, !PT ;  /* 0x8000000005047812 */ /* 0x000fe200078ec0ff */
[----:B------:R-:W-:-:S03]  /*4e50*/  IMAD.MOV.U32 R19, RZ, RZ, R24 ;  /* 0x000000ffff137224 */ /* 0x000fc600078e0018 */
[----:B------:R-:W-:-:S04]  /*4e60*/  SHF.R.U32.HI R5, RZ, 0x18, R4 ;  /* 0x00000018ff057819 */ /* 0x000fc80000011604 */
[----:B------:R-:W-:-:S05]  /*4e70*/  LOP3.LUT R5, R0, R5, RZ, 0xfc, !PT ;  /* 0x0000000500057212 */ /* 0x000fca00078efcff */
[----:B------:R0:W-:Y:S01]  /*4e80*/  STG.E.U8 [R2.64], R5 ;  /* 0x0000000502007986 */ /* 0x0001e2000c101124 */
[----:B------:R-:W-:Y:S05]  /*4e90*/  BRA `(.L_x_12536) ;  /* 0x0000079000007947 */ /* 0x000fea0003800000 */
.L_x_12551:
[----:B------:R-:W-:Y:S01]  /*4ea0*/  HADD2.F32 R0, -RZ, R5.H0_H0 ;  /* 0x20000005ff007230 */ /* 0x000fe20000004100 */
[----:B------:R-:W-:-:S04]  /*4eb0*/  IMAD.MOV.U32 R19, RZ, RZ, R24 ;  /* 0x000000ffff137224 */ /* 0x000fc800078e0018 */
[----:B------:R-:W-:-:S05]  /*4ec0*/  F2FP.BF16.PACK_AB R0, RZ, R0 ;  /* 0x00000000ff00723e */ /* 0x000fca00000010ff */
[----:B------:R0:W-:Y:S01]  /*4ed0*/  STG.E.U16 [R2.64], R0 ;  /* 0x0000000002007986 */ /* 0x0001e2000c101524 */
[----:B------:R-:W-:Y:S05]  /*4ee0*/  BRA `(.L_x_12536) ;  /* 0x0000074000007947 */ /* 0x000fea0003800000 */
.L_x_12548:
        /* <DEDUP_REMOVED lines=13> */
.L_x_12560:
        /* <DEDUP_REMOVED lines=17> */
.L_x_12563:
[----:B------:R-:W-:-:S04]  /*50d0*/  LOP3.LUT R0, R7, 0x80000000, RZ, 0xc0, !PT ;  /* 0x8000000007007812 */ /* 0x000fc800078ec0ff */
[----:B------:R-:W-:-:S04]  /*50e0*/  SHF.R.U32.HI R5, RZ, 0x18, R0 ;  /* 0x00000018ff057819 */ /* 0x000fc80000011600 */
[----:B------:R-:W-:-:S04]  /*50f0*/  LOP3.LUT R4, R4, R5, RZ, 0xfc, !PT ;  /* 0x0000000504047212 */ /* 0x000fc800078efcff */
[----:B------:R-:W-:Y:S02]  /*5100*/  PRMT R0, R4, 0x7610, R0 ;  /* 0x0000761004007816 */ /* 0x000fe40000000000 */
.L_x_12562:
[----:B------:R-:W-:Y:S05]  /*5110*/  BSYNC B0 ;  /* 0x0000000000007941 */ /* 0x000fea0003800000 */
.L_x_12561:
[----:B------:R0:W-:Y:S01]  /*5120*/  STG.E.U8 [R2.64], R0 ;  /* 0x0000000002007986 */ /* 0x0001e2000c101124 */
[----:B------:R-:W-:Y:S01]  /*5130*/  IMAD.MOV.U32 R19, RZ, RZ, R24 ;  /* 0x000000ffff137224 */ /* 0x000fe200078e0018 */
[----:B------:R-:W-:Y:S05]  /*5140*/  BRA `(.L_x_12536) ;  /* 0x000004e000007947 */ /* 0x000fea0003800000 */
.L_x_12559:
        /* <DEDUP_REMOVED lines=17> */
.L_x_12566:
[----:B------:R-:W-:-:S04]  /*5260*/  LOP3.LUT R0, R7, 0x80000000, RZ, 0xc0, !PT ;  /* 0x8000000007007812 */ /* 0x000fc800078ec0ff */
[----:B------:R-:W-:-:S04]  /*5270*/  SHF.R.U32.HI R5, RZ, 0x18, R0 ;  /* 0x00000018ff057819 */ /* 0x000fc80000011600 */
[----:B------:R-:W-:-:S04]  /*5280*/  LOP3.LUT R4, R4, R5, RZ, 0xfc, !PT ;  /* 0x0000000504047212 */ /* 0x000fc800078efcff */
[----:B------:R-:W-:Y:S02]  /*5290*/  PRMT R0, R4, 0x7610, R0 ;  /* 0x0000761004007816 */ /* 0x000fe40000000000 */
.L_x_12565:
[----:B------:R-:W-:Y:S05]  /*52a0*/  BSYNC B0 ;  /* 0x0000000000007941 */ /* 0x000fea0003800000 */
.L_x_12564:
[----:B------:R0:W-:Y:S01]  /*52b0*/  STG.E.U8 [R2.64], R0 ;  /* 0x0000000002007986 */ /* 0x0001e2000c101124 */
[----:B------:R-:W-:Y:S01]  /*52c0*/  IMAD.MOV.U32 R19, RZ, RZ, R24 ;  /* 0x000000ffff137224 */ /* 0x000fe200078e0018 */
[----:B------:R-:W-:Y:S05]  /*52d0*/  BRA `(.L_x_12536) ;  /* 0x0000035000007947 */ /* 0x000fea0003800000 */
.L_x_12558:
        /* <DEDUP_REMOVED lines=23> */
.L_x_12541:
        /* <DEDUP_REMOVED lines=21> */
.L_x_12568:
[----:B------:R-:W-:Y:S01]  /*55a0*/  HADD2.F32 R5, -RZ, R5.H0_H0 ;  /* 0x20000005ff057230 */ /* 0x000fe20000004100 */
[----:B------:R-:W-:-:S05]  /*55b0*/  IMAD.MOV.U32 R19, RZ, RZ, R24 ;  /* 0x000000ffff137224 */ /* 0x000fca00078e0018 */
[----:B------:R-:W0:Y:S02]  /*55c0*/  F2I.U64.TRUNC R4, R5 ;  /* 0x0000000500047311 */ /* 0x000e24000020d800 */
[----:B0-----:R0:W-:Y:S01]  /*55d0*/  STG.E.64 [R2.64], R4 ;  /* 0x0000000402007986 */ /* 0x0011e2000c101b24 */
[----:B------:R-:W-:Y:S05]  /*55e0*/  BRA `(.L_x_12536) ;  /* 0x0000004000007947 */ /* 0x000fea0003800000 */
.L_x_12567:
[----:B------:R-:W-:Y:S01]  /*55f0*/  HADD2.F32 R5, -RZ, R5.H0_H0 ;  /* 0x20000005ff057230 */ /* 0x000fe20000004100 */
[----:B------:R-:W-:-:S05]  /*5600*/  IMAD.MOV.U32 R19, RZ, RZ, R24 ;  /* 0x000000ffff137224 */ /* 0x000fca00078e0018 */
[----:B------:R-:W0:Y:S02]  /*5610*/  F2I.FTZ.U32.TRUNC.NTZ R5, R5 ;  /* 0x0000000500057305 */ /* 0x000e24000021f000 */
[----:B0-----:R0:W-:Y:S02]  /*5620*/  STG.E [R2.64], R5 ;  /* 0x0000000502007986 */ /* 0x0011e4000c101924 */
.L_x_12536:
[----:B0-----:R-:W-:Y:S05]  /*5630*/  BSYNC B6 ;  /* 0x0000000000067941 */ /* 0x001fea0003800000 */
.L_x_12535:
        /* <DEDUP_REMOVED lines=23> */
.L_x_12574:
[----:B------:R-:W-:-:S06]  /*57b0*/  HADD2.F32 R5, -RZ, R25.H0_H0 ;  /* 0x20000019ff057230 */ /* 0x000fcc0000004100 */
[----:B------:R-:W0:Y:S02]  /*57c0*/  F2I.S64.TRUNC R4, R5 ;  /* 0x0000000500047311 */ /* 0x000e24000020d900 */
[----:B0-----:R0:W-:Y:S01]  /*57d0*/  STG.E.U8 [R2.64], R4 ;  /* 0x0000000402007986 */ /* 0x0011e2000c101124 */
[----:B------:R-:W-:Y:S05]  /*57e0*/  BRA `(.L_x_12576) ;  /* 0x00000e4000007947 */ /* 0x000fea0003800000 */
.L_x_12573:
        /* <DEDUP_REMOVED lines=10> */
.L_x_12578:
[----:B------:R-:W-:-:S06]  /*5890*/  HADD2.F32 R25, -RZ, R25.H0_H0 ;  /* 0x20000019ff197230 */ /* 0x000fcc0000004100 */
[----:B------:R-:W0:Y:S02]  /*58a0*/  F2I.FTZ.TRUNC.NTZ R25, R25 ;  /* 0x0000001900197305 */ /* 0x000e24000021f100 */
[----:B0-----:R0:W-:Y:S01]  /*58b0*/  STG.E [R2.64], R25 ;  /* 0x0000001902007986 */ /* 0x0011e2000c101924 */
[----:B------:R-:W-:Y:S05]  /*58c0*/  BRA `(.L_x_12576) ;  /* 0x00000d6000007947 */ /* 0x000fea0003800000 */
.L_x_12577:
[----:B------:R-:W-:-:S06]  /*58d0*/  HADD2.F32 R25, -RZ, R25.H0_H0 ;  /* 0x20000019ff197230 */ /* 0x000fcc0000004100 */
[----:B------:R-:W0:Y:S02]  /*58e0*/  F2I.FTZ.TRUNC.NTZ R25, R25 ;  /* 0x0000001900197305 */ /* 0x000e24000021f100 */
[----:B0-----:R0:W-:Y:S01]  /*58f0*/  STG.E.U16 [R2.64], R25 ;  /* 0x0000001902007986 */ /* 0x0011e2000c101524 */
[----:B------:R-:W-:Y:S05]  /*5900*/  BRA `(.L_x_12576) ;  /* 0x00000d2000007947 */ /* 0x000fea0003800000 */
.L_x_12572:
        /* <DEDUP_REMOVED lines=9> */
.L_x_12580:
[----:B------:R0:W-:Y:S01]  /*59a0*/  STG.E.U16 [R2.64], R25 ;  /* 0x0000001902007986 */ /* 0x0001e2000c101524 */
[----:B------:R-:W-:Y:S05]  /*59b0*/  BRA `(.L_x_12576) ;  /* 0x00000c7000007947 */ /* 0x000fea0003800000 */
.L_x_12579:
        /* <DEDUP_REMOVED lines=10> */
.L_x_12582:
[----:B------:R-:W-:-:S05]  /*5a60*/  HADD2.F32 R0, -RZ, R25.H0_H0 ;  /* 0x20000019ff007230 */ /* 0x000fca0000004100 */
[----:B------:R-:W-:-:S04]  /*5a70*/  F2FP.PACK_AB R0, RZ, R0 ;  /* 0x00000000ff00723e */ /* 0x000fc800000000ff */
[----:B------:R-:W-:-:S05]  /*5a80*/  PRMT R0, R0, 0x5410, RZ ;  /* 0x0000541000007816 */ /* 0x000fca00000000ff */
[----:B------:R0:W-:Y:S01]  /*5a90*/  STG.E [R2.64], R0 ;  /* 0x0000000002007986 */ /* 0x0001e2000c101924 */
[----:B------:R-:W-:Y:S05]  /*5aa0*/  BRA `(.L_x_12576) ;  /* 0x00000b8000007947 */ /* 0x000fea0003800000 */
.L_x_12581:
[----:B------:R-:W-:-:S05]  /*5ab0*/  HADD2.F32 R4, -RZ, R25.H0_H0 ;  /* 0x20000019ff047230 */ /* 0x000fca0000004100 */
[----:B------:R-:W-:-:S06]  /*5ac0*/  FMUL.FTZ R4, R4, 1 ;  /* 0x3f80000004047820 */ /* 0x000fcc0000410000 */
[----:B------:R-:W0:Y:S02]  /*5ad0*/  F2F.F64.F32 R4, R4 ;  /* 0x0000000400047310 */ /* 0x000e240000201800 */
[----:B0-----:R0:W-:Y:S01]  /*5ae0*/  STG.E.64 [R2.64], R4 ;  /* 0x0000000402007986 */ /* 0x0011e2000c101b24 */
[----:B------:R-:W-:Y:S05]  /*5af0*/  BRA `(.L_x_12576) ;  /* 0x00000b3000007947 */ /* 0x000fea0003800000 */
.L_x_12571:
        /* <DEDUP_REMOVED lines=13> */
.L_x_12585:
[----:B------:R-:W-:Y:S01]  /*5bd0*/  HADD2.F32 R25, -RZ, R25.H0_H0 ;  /* 0x20000019ff197230 */ /* 0x000fe20000004100 */
[----:B------:R-:W-:-:S04]  /*5be0*/  CS2R R6, SRZ ;  /* 0x0000000000067805 */ /* 0x000fc8000001ff00 */
[----:B------:R-:W-:-:S06]  /*5bf0*/  FMUL.FTZ R4, R25, 1 ;  /* 0x3f80000019047820 */ /* 0x000fcc0000410000 */
[----:B------:R-:W0:Y:S02]  /*5c00*/  F2F.F64.F32 R4, R4 ;  /* 0x0000000400047310 */ /* 0x000e240000201800 */
[----:B0-----:R0:W-:Y:S01]  /*5c10*/  STG.E.128 [R2.64], R4 ;  /* 0x0000000402007986 */ /* 0x0011e2000c101d24 */
[----:B------:R-:W-:Y:S05]  /*5c20*/  BRA `(.L_x_12576) ;  /* 0x00000a0000007947 */ /* 0x000fea0003800000 */
.L_x_12584:
        /* <DEDUP_REMOVED lines=21> */
.L_x_12589:
[----:B------:R-:W-:Y:S05]  /*5d80*/  BSYNC B0 ;  /* 0x0000000000007941 */ /* 0x000fea0003800000 */
.L_x_12588:
[----:B------:R-:W-:-:S05]  /*5d90*/  LOP3.LUT R5, R0, R5, RZ, 0xfc, !PT ;  /* 0x0000000500057212 */ /* 0x000fca00078efcff */
[----:B------:R0:W-:Y:S01]  /*5da0*/  STG.E.U8 [R2.64], R5 ;  /* 0x0000000502007986 */ /* 0x0001e2000c101124 */
[----:B------:R-:W-:Y:S05]  /*5db0*/  BRA `(.L_x_12576) ;  /* 0x0000087000007947 */ /* 0x000fea0003800000 */
.L_x_12587:
        /* <DEDUP_REMOVED lines=13> */
.L_x_12591:
[----:B------:R-:W-:Y:S01]  /*5e90*/  IMAD.MOV.U32 R0, RZ, RZ, 0x7f ;  /* 0x0000007fff007424 */ /* 0x000fe200078e00ff */
[----:B------:R-:W-:-:S04]  /*5ea0*/  ISETP.GT.U32.AND P0, PT, R4, 0x7f800000, PT ;  /* 0x7f8000000400780c */ /* 0x000fc80003f04070 */
[----:B------:R-:W-:-:S04]  /*5eb0*/  SEL R0, R0, 0x7c, P0 ;  /* 0x0000007c00007807 */ /* 0x000fc80000000000 */
.L_x_12592:
[----:B------:R-:W-:Y:S05]  /*5ec0*/  BSYNC B0 ;  /* 0x0000000000007941 */ /* 0x000fea0003800000 */
.L_x_12590:
[----:B------:R-:W-:-:S04]  /*5ed0*/  LOP3.LUT R4, R25, 0x80000000, RZ, 0xc0, !PT ;  /* 0x8000000019047812 */ /* 0x000fc800078ec0ff */
[----:B------:R-:W-:-:S04]  /*5ee0*/  SHF.R.U32.HI R5, RZ, 0x18, R4 ;  /* 0x00000018ff057819 */ /* 0x000fc80000011604 */
[----:B------:R-:W-:-:S05]  /*5ef0*/  LOP3.LUT R5, R0, R5, RZ, 0xfc, !PT ;  /* 0x0000000500057212 */ /* 0x000fca00078efcff */
[----:B------:R0:W-:Y:S01]  /*5f00*/  STG.E.U8 [R2.64], R5 ;  /* 0x0000000502007986 */ /* 0x0001e2000c101124 */
[----:B------:R-:W-:Y:S05]  /*5f10*/  BRA `(.L_x_12576) ;  /* 0x0000071000007947 */ /* 0x000fea0003800000 */
.L_x_12586:
[----:B------:R-:W-:-:S05]  /*5f20*/  HADD2.F32 R0, -RZ, R25.H0_H0 ;  /* 0x20000019ff007230 */ /* 0x000fca0000004100 */
[----:B------:R-:W-:-:S05]  /*5f30*/  F2FP.BF16.PACK_AB R0, RZ, R0 ;  /* 0x00000000ff00723e */ /* 0x000fca00000010ff */
[----:B------:R0:W-:Y:S01]  /*5f40*/  STG.E.U16 [R2.64], R0 ;  /* 0x0000000002007986 */ /* 0x0001e2000c101524 */
[----:B------:R-:W-:Y:S05]  /*5f50*/  BRA `(.L_x_12576) ;  /* 0x000006d000007947 */ /* 0x000fea0003800000 */
.L_x_12583:
        /* <DEDUP_REMOVED lines=12> */
.L_x_12595:
        /* <DEDUP_REMOVED lines=17> */
.L_x_12598:
[----:B------:R-:W-:-:S04]  /*6130*/  LOP3.LUT R0, R25, 0x80000000, RZ, 0xc0, !PT ;  /* 0x8000000019007812 */ /* 0x000fc800078ec0ff */
[----:B------:R-:W-:-:S04]  /*6140*/  SHF.R.U32.HI R5, RZ, 0x18, R0 ;  /* 0x00000018ff057819 */ /* 0x000fc80000011600 */
[----:B------:R-:W-:-:S04]  /*6150*/  LOP3.LUT R4, R4, R5, RZ, 0xfc, !PT ;  /* 0x0000000504047212 */ /* 0x000fc800078efcff */
[----:B------:R-:W-:Y:S02]  /*6160*/  PRMT R0, R4, 0x7610, R0 ;  /* 0x0000761004007816 */ /* 0x000fe40000000000 */
.L_x_12597:
[----:B------:R-:W-:Y:S05]  /*6170*/  BSYNC B0 ;  /* 0x0000000000007941 */ /* 0x000fea0003800000 */
.L_x_12596:
[----:B------:R0:W-:Y:S01]  /*6180*/  STG.E.U8 [R2.64], R0 ;  /* 0x0000000002007986 */ /* 0x0001e2000c101124 */
[----:B------:R-:W-:Y:S05]  /*6190*/  BRA `(.L_x_12576) ;  /* 0x0000049000007947 */ /* 0x000fea0003800000 */
.L_x_12594:
        /* <DEDUP_REMOVED lines=17> */
.L_x_12601:
[----:B------:R-:W-:-:S04]  /*62b0*/  LOP3.LUT R0, R25, 0x80000000, RZ, 0xc0, !PT ;  /* 0x8000000019007812 */ /* 0x000fc800078ec0ff */
[----:B------:R-:W-:-:S04]  /*62c0*/  SHF.R.U32.HI R5, RZ, 0x18, R0 ;  /* 0x00000018ff057819 */ /* 0x000fc80000011600 */
[----:B------:R-:W-:-:S04]  /*62d0*/  LOP3.LUT R4, R4, R5, RZ, 0xfc, !PT ;  /* 0x0000000504047212 */ /* 0x000fc800078efcff */
[----:B------:R-:W-:Y:S02]  /*62e0*/  PRMT R0, R4, 0x7610, R0 ;  /* 0x0000761004007816 */ /* 0x000fe40000000000 */
.L_x_12600:
[----:B------:R-:W-:Y:S05]  /*62f0*/  BSYNC B0 ;  /* 0x0000000000007941 */ /* 0x000fea0003800000 */
.L_x_12599:
[----:B------:R0:W-:Y:S01]  /*6300*/  STG.E.U8 [R2.64], R0 ;  /* 0x0000000002007986 */ /* 0x0001e2000c101124 */
[----:B------:R-:W-:Y:S05]  /*6310*/  BRA `(.L_x_12576) ;  /* 0x0000031000007947 */ /* 0x000fea0003800000 */
.L_x_12593:
        /* <DEDUP_REMOVED lines=22> */
.L_x_12575:
        /* <DEDUP_REMOVED lines=20> */
.L_x_12603:
[----:B------:R-:W-:-:S06]  /*65c0*/  HADD2.F32 R4, -RZ, R25.H0_H0 ;  /* 0x20000019ff047230 */ /* 0x000fcc0000004100 */
[----:B------:R-:W0:Y:S02]  /*65d0*/  F2I.U64.TRUNC R4, R4 ;  /* 0x0000000400047311 */ /* 0x000e24000020d800 */
[----:B0-----:R0:W-:Y:S01]  /*65e0*/  STG.E.64 [R2.64], R4 ;  /* 0x0000000402007986 */ /* 0x0011e2000c101b24 */
[----:B------:R-:W-:Y:S05]  /*65f0*/  BRA `(.L_x_12576) ;  /* 0x0000003000007947 */ /* 0x000fea0003800000 */
.L_x_12602:
[----:B------:R-:W-:-:S06]  /*6600*/  HADD2.F32 R25, -RZ, R25.H0_H0 ;  /* 0x20000019ff197230 */ /* 0x000fcc0000004100 */
[----:B------:R-:W0:Y:S02]  /*6610*/  F2I.FTZ.U32.TRUNC.NTZ R25, R25 ;  /* 0x0000001900197305 */ /* 0x000e24000021f000 */
[----:B0-----:R0:W-:Y:S02]  /*6620*/  STG.E [R2.64], R25 ;  /* 0x0000001902007986 */ /* 0x0011e4000c101924 */
.L_x_12576:
        /* <DEDUP_REMOVED lines=23> */
.L_x_12607:
[----:B------:R-:W-:-:S06]  /*67a0*/  HADD2.F32 R5, -RZ, R22.H0_H0 ;  /* 0x20000016ff057230 */ /* 0x000fcc0000004100 */
[----:B------:R-:W0:Y:S02]  /*67b0*/  F2I.S64.TRUNC R4, R5 ;  /* 0x0000000500047311 */ /* 0x000e24000020d900 */
[----:B0-----:R0:W-:Y:S01]  /*67c0*/  STG.E.U8 [R2.64], R4 ;  /* 0x0000000402007986 */ /* 0x0011e2000c101124 */
[----:B------:R-:W-:Y:S05]  /*67d0*/  BRA `(.L_x_12609) ;  /* 0x00000e4000007947 */ /* 0x000fea0003800000 */
.L_x_12606:
        /* <DEDUP_REMOVED lines=10> */
.L_x_12611:
[----:B------:R-:W-:-:S04]  /*6880*/  HADD2.F32 R22, -RZ, R22.H0_H0 ;  /* 0x20000016ff167230 */ /* 0x000fc80000004100 */
[----:B------:R-:W0:Y:S02]  /*6890*/  F2I.FTZ.TRUNC.NTZ R5, R22 ;  /* 0x0000001600057305 */ /* 0x000e24000021f100 */
[----:B0-----:R0:W-:Y:S01]  /*68a0*/  STG.E [R2.64], R5 ;  /* 0x0000000502007986 */ /* 0x0011e2000c101924 */
[----:B------:R-:W-:Y:S05]  /*68b0*/  BRA `(.L_x_12609) ;  /* 0x00000d6000007947 */ /* 0x000fea0003800000 */
.L_x_12610:
[----:B------:R-:W-:-:S04]  /*68c0*/  HADD2.F32 R22, -RZ, R22.H0_H0 ;  /* 0x20000016ff167230 */ /* 0x000fc80000004100 */
[----:B------:R-:W0:Y:S02]  /*68d0*/  F2I.FTZ.TRUNC.NTZ R5, R22 ;  /* 0x0000001600057305 */ /* 0x000e24000021f100 */
[----:B0-----:R0:W-:Y:S01]  /*68e0*/  STG.E.U16 [R2.64], R5 ;  /* 0x0000000502007986 */ /* 0x0011e2000c101524 */
[----:B------:R-:W-:Y:S05]  /*68f0*/  BRA `(.L_x_12609) ;  /* 0x00000d2000007947 */ /* 0x000fea0003800000 */
.L_x_12605:
        /* <DEDUP_REMOVED lines=9> */
.L_x_12613:
[----:B------:R0:W-:Y:S01]  /*6990*/  STG.E.U16 [R2.64], R22 ;  /* 0x0000001602007986 */ /* 0x0001e2000c101524 */
[----:B------:R-:W-:Y:S05]  /*69a0*/  BRA `(.L_x_12609) ;  /* 0x00000c7000007947 */ /* 0x000fea0003800000 */
.L_x_12612:
        /* <DEDUP_REMOVED lines=10> */
.L_x_12615:
[----:B------:R-:W-:-:S05]  /*6a50*/  HADD2.F32 R0, -RZ, R22.H0_H0 ;  /* 0x20000016ff007230 */ /* 0x000fca0000004100 */
[----:B------:R-:W-:-:S04]  /*6a60*/  F2FP.PACK_AB R0, RZ, R0 ;  /* 0x00000000ff00723e */ /* 0x000fc800000000ff */
[----:B------:R-:W-:-:S05]  /*6a70*/  PRMT R0, R0, 0x5410, RZ ;  /* 0x0000541000007816 */ /* 0x000fca00000000ff */
[----:B------:R0:W-:Y:S01]  /*6a80*/  STG.E [R2.64], R0 ;  /* 0x0000000002007986 */ /* 0x0001e2000c101924 */
[----:B------:R-:W-:Y:S05]  /*6a90*/  BRA `(.L_x_12609) ;  /* 0x00000b8000007947 */ /* 0x000fea0003800000 */
.L_x_12614:
[----:B------:R-:W-:-:S05]  /*6aa0*/  HADD2.F32 R4, -RZ, R22.H0_H0 ;  /* 0x20000016ff047230 */ /* 0x000fca0000004100 */
[----:B------:R-:W-:-:S06]  /*6ab0*/  FMUL.FTZ R4, R4, 1 ;  /* 0x3f80000004047820 */ /* 0x000fcc0000410000 */
[----:B------:R-:W0:Y:S02]  /*6ac0*/  F2F.F64.F32 R4, R4 ;  /* 0x0000000400047310 */ /* 0x000e240000201800 */
[----:B0-----:R0:W-:Y:S01]  /*6ad0*/  STG.E.64 [R2.64], R4 ;  /* 0x0000000402007986 */ /* 0x0011e2000c101b24 */
[----:B------:R-:W-:Y:S05]  /*6ae0*/  BRA `(.L_x_12609) ;  /* 0x00000b3000007947 */ /* 0x000fea0003800000 */
.L_x_12604:
        /* <DEDUP_REMOVED lines=13> */
.L_x_12618:
[----:B------:R-:W-:Y:S01]  /*6bc0*/  HADD2.F32 R22, -RZ, R22.H0_H0 ;  /* 0x20000016ff167230 */ /* 0x000fe20000004100 */
[----:B------:R-:W-:-:S04]  /*6bd0*/  CS2R R6, SRZ ;  /* 0x0000000000067805 */ /* 0x000fc8000001ff00 */
[----:B------:R-:W-:-:S06]  /*6be0*/  FMUL.FTZ R4, R22, 1 ;  /* 0x3f80000016047820 */ /* 0x000fcc0000410000 */
[----:B------:R-:W0:Y:S02]  /*6bf0*/  F2F.F64.F32 R4, R4 ;  /* 0x0000000400047310 */ /* 0x000e240000201800 */
[----:B0-----:R0:W-:Y:S01]  /*6c00*/  STG.E.128 [R2.64], R4 ;  /* 0x0000000402007986 */ /* 0x0011e2000c101d24 */
[----:B------:R-:W-:Y:S05]  /*6c10*/  BRA `(.L_x_12609) ;  /* 0x00000a0000007947 */ /* 0x000fea0003800000 */
.L_x_12617:
        /* <DEDUP_REMOVED lines=21> */
.L_x_12622:
[----:B------:R-:W-:Y:S05]  /*6d70*/  BSYNC B0 ;  /* 0x0000000000007941 */ /* 0x000fea0003800000 */
.L_x_12621:
[----:B------:R-:W-:-:S05]  /*6d80*/  LOP3.LUT R5, R0, R5, RZ, 0xfc, !PT ;  /* 0x0000000500057212 */ /* 0x000fca00078efcff */
[----:B------:R0:W-:Y:S01]  /*6d90*/  STG.E.U8 [R2.64], R5 ;  /* 0x0000000502007986 */ /* 0x0001e2000c101124 */
[----:B------:R-:W-:Y:S05]  /*6da0*/  BRA `(.L_x_12609) ;  /* 0x0000087000007947 */ /* 0x000fea0003800000 */
.L_x_12620:
        /* <DEDUP_REMOVED lines=13> */
.L_x_12624:
[----:B------:R-:W-:Y:S01]  /*6e80*/  IMAD.MOV.U32 R0, RZ, RZ, 0x7f ;  /* 0x0000007fff007424 */ /* 0x000fe200078e00ff */
[----:B------:R-:W-:-:S04]  /*6e90*/  ISETP.GT.U32.AND P0, PT, R4, 0x7f800000, PT ;  /* 0x7f8000000400780c */ /* 0x000fc80003f04070 */
[----:B------:R-:W-:-:S04]  /*6ea0*/  SEL R0, R0, 0x7c, P0 ;  /* 0x0000007c00007807 */ /* 0x000fc80000000000 */
.L_x_12625:
[----:B------:R-:W-:Y:S05]  /*6eb0*/  BSYNC B0 ;  /* 0x0000000000007941 */ /* 0x000fea0003800000 */
.L_x_12623:
[----:B------:R-:W-:-:S04]  /*6ec0*/  LOP3.LUT R4, R5, 0x80000000, RZ, 0xc0, !PT ;  /* 0x8000000005047812 */ /* 0x000fc800078ec0ff */
[----:B------:R-:W-:-:S04]  /*6ed0*/  SHF.R.U32.HI R5, RZ, 0x18, R4 ;  /* 0x00000018ff057819 */ /* 0x000fc80000011604 */
[----:B------:R-:W-:-:S05]  /*6ee0*/  LOP3.LUT R5, R0, R5, RZ, 0xfc, !PT ;  /* 0x0000000500057212 */ /* 0x000fca00078efcff */
[----:B------:R0:W-:Y:S01]  /*6ef0*/  STG.E.U8 [R2.64], R5 ;  /* 0x0000000502007986 */ /* 0x0001e2000c101124 */
[----:B------:R-:W-:Y:S05]  /*6f00*/  BRA `(.L_x_12609) ;  /* 0x0000071000007947 */ /* 0x000fea0003800000 */
.L_x_12619:
[----:B------:R-:W-:-:S05]  /*6f10*/  HADD2.F32 R0, -RZ, R22.H0_H0 ;  /* 0x20000016ff007230 */ /* 0x000fca0000004100 */
[----:B------:R-:W-:-:S05]  /*6f20*/  F2FP.BF16.PACK_AB R0, RZ, R0 ;  /* 0x00000000ff00723e */ /* 0x000fca00000010ff */
[----:B------:R0:W-:Y:S01]  /*6f30*/  STG.E.U16 [R2.64], R0 ;  /* 0x0000000002007986 */ /* 0x0001e2000c101524 */
[----:B------:R-:W-:Y:S05]  /*6f40*/  BRA `(.L_x_12609) ;  /* 0x000006d000007947 */ /* 0x000fea0003800000 */
.L_x_12616:
        /* <DEDUP_REMOVED lines=12> */
.L_x_12628:
        /* <DEDUP_REMOVED lines=17> */
.L_x_12631:
[----:B------:R-:W-:-:S04]  /*7120*/  LOP3.LUT R0, R7, 0x80000000, RZ, 0xc0, !PT ;  /* 0x8000000007007812 */ /* 0x000fc800078ec0ff */
[----:B------:R-:W-:-:S04]  /*7130*/  SHF.R.U32.HI R5, RZ, 0x18, R0 ;  /* 0x00000018ff057819 */ /* 0x000fc80000011600 */
[----:B------:R-:W-:-:S04]  /*7140*/  LOP3.LUT R4, R4, R5, RZ, 0xfc, !PT ;  /* 0x0000000504047212 */ /* 0x000fc800078efcff */
[----:B------:R-:W-:Y:S02]  /*7150*/  PRMT R0, R4, 0x7610, R0 ;  /* 0x0000761004007816 */ /* 0x000fe40000000000 */
.L_x_12630:
[----:B------:R-:W-:Y:S05]  /*7160*/  BSYNC B0 ;  /* 0x0000000000007941 */ /* 0x000fea0003800000 */
.L_x_12629:
[----:B------:R0:W-:Y:S01]  /*7170*/  STG.E.U8 [R2.64], R0 ;  /* 0x0000000002007986 */ /* 0x0001e2000c101124 */
[----:B------:R-:W-:Y:S05]  /*7180*/  BRA `(.L_x_12609) ;  /* 0x0000049000007947 */ /* 0x000fea0003800000 */
.L_x_12627:
        /* <DEDUP_REMOVED lines=17> */
.L_x_12634:
[----:B------:R-:W-:-:S04]  /*72a0*/  LOP3.LUT R0, R7, 0x80000000, RZ, 0xc0, !PT ;  /* 0x8000000007007812 */ /* 0x000fc800078ec0ff */
[----:B------:R-:W-:-:S04]  /*72b0*/  SHF.R.U32.HI R5, RZ, 0x18, R0 ;  /* 0x00000018ff057819 */ /* 0x000fc80000011600 */
[----:B------:R-:W-:-:S04]  /*72c0*/  LOP3.LUT R4, R4, R5, RZ, 0xfc, !PT ;  /* 0x0000000504047212 */ /* 0x000fc800078efcff */
[----:B------:R-:W-:Y:S02]  /*72d0*/  PRMT R0, R4, 0x7610, R0 ;  /* 0x0000761004007816 */ /* 0x000fe40000000000 */
.L_x_12633:
[----:B------:R-:W-:Y:S05]  /*72e0*/  BSYNC B0 ;  /* 0x0000000000007941 */ /* 0x000fea0003800000 */
.L_x_12632:
[----:B------:R0:W-:Y:S01]  /*72f0*/  STG.E.U8 [R2.64], R0 ;  /* 0x0000000002007986 */ /* 0x0001e2000c101124 */
[----:B------:R-:W-:Y:S05]  /*7300*/  BRA `(.L_x_12609) ;  /* 0x0000031000007947 */ /* 0x000fea0003800000 */
.L_x_12626:
        /* <DEDUP_REMOVED lines=22> */
.L_x_12608:
        /* <DEDUP_REMOVED lines=20> */
.L_x_12636:
[----:B------:R-:W-:-:S06]  /*75b0*/  HADD2.F32 R4, -RZ, R22.H0_H0 ;  /* 0x20000016ff047230 */ /* 0x000fcc0000004100 */
[----:B------:R-:W0:Y:S02]  /*75c0*/  F2I.U64.TRUNC R4, R4 ;  /* 0x0000000400047311 */ /* 0x000e24000020d800 */
[----:B0-----:R0:W-:Y:S01]  /*75d0*/  STG.E.64 [R2.64], R4 ;  /* 0x0000000402007986 */ /* 0x0011e2000c101b24 */
[----:B------:R-:W-:Y:S05]  /*75e0*/  BRA `(.L_x_12609) ;  /* 0x0000003000007947 */ /* 0x000fea0003800000 */
.L_x_12635:
[----:B------:R-:W-:-:S04]  /*75f0*/  HADD2.F32 R22, -RZ, R22.H0_H0 ;  /* 0x20000016ff167230 */ /* 0x000fc80000004100 */
[----:B------:R-:W0:Y:S02]  /*7600*/  F2I.FTZ.U32.TRUNC.NTZ R5, R22 ;  /* 0x0000001600057305 */ /* 0x000e24000021f000 */
[----:B0-----:R0:W-:Y:S02]  /*7610*/  STG.E [R2.64], R5 ;  /* 0x0000000502007986 */ /* 0x0011e4000c101924 */
.L_x_12609:
[----:B------:R-:W-:Y:S02]  /*7620*/  IADD3 R19, R19, 0x80, RZ ;  /* 0x0000008013137810 */ /* 0x000fe40007ffe0ff */
.L_x_12570:
[----:B------:R-:W-:Y:S05]  /*7630*/  BSYNC B6 ;  /* 0x0000000000067941 */ /* 0x000fea0003800000 */
.L_x_12569:
        /* <DEDUP_REMOVED lines=21> */
.L_x_12640:
[----:B------:R-:W-:-:S06]  /*7790*/  HADD2.F32 R5, -RZ, R23.H0_H0 ;  /* 0x20000017ff057230 */ /* 0x000fcc0000004100 */
[----:B------:R-:W0:Y:S02]  /*77a0*/  F2I.S64.TRUNC R4, R5 ;  /* 0x0000000500047311 */ /* 0x000e24000020d900 */
[----:B0-----:R-:W-:Y:S01]  /*77b0*/  STG.E.U8 [R2.64], R4 ;  /* 0x0000000402007986 */ /* 0x001fe2000c101124 */
[----:B------:R-:W-:Y:S05]  /*77c0*/  EXIT ;  /* 0x000000000000794d */ /* 0x000fea0003800000 */
.L_x_12639:
        /* <DEDUP_REMOVED lines=10> */
.L_x_12643:
[----:B------:R-:W-:-:S06]  /*7870*/  HADD2.F32 R23, -RZ, R23.H0_H0 ;  /* 0x20000017ff177230 */ /* 0x000fcc0000004100 */
[----:B------:R-:W0:Y:S02]  /*7880*/  F2I.FTZ.TRUNC.NTZ R23, R23 ;  /* 0x0000001700177305 */ /* 0x000e24000021f100 */
[----:B0-----:R-:W-:Y:S01]  /*7890*/  STG.E [R2.64], R23 ;  /* 0x0000001702007986 */ /* 0x001fe2000c101924 */
[----:B------:R-:W-:Y:S05]  /*78a0*/  EXIT ;  /* 0x000000000000794d */ /* 0x000fea0003800000 */
.L_x_12642:
[----:B------:R-:W-:-:S06]  /*78b0*/  HADD2.F32 R23, -RZ, R23.H0_H0 ;  /* 0x20000017ff177230 */ /* 0x000fcc0000004100 */
[----:B------:R-:W0:Y:S02]  /*78c0*/  F2I.FTZ.TRUNC.NTZ R23, R23 ;  /* 0x0000001700177305 */ /* 0x000e24000021f100 */
[----:B0-----:R-:W-:Y:S01]  /*78d0*/  STG.E.U16 [R2.64], R23 ;  /* 0x0000001702007986 */ /* 0x001fe2000c101524 */
[----:B------:R-:W-:Y:S05]  /*78e0*/  EXIT ;  /* 0x000000000000794d */ /* 0x000fea0003800000 */
.L_x_12638:
        /* <DEDUP_REMOVED lines=9> */
.L_x_12645:
[----:B------:R-:W-:Y:S01]  /*7980*/  STG.E.U16 [R2.64], R23 ;  /* 0x0000001702007986 */ /* 0x000fe2000c101524 */
[----:B------:R-:W-:Y:S05]  /*7990*/  EXIT ;  /* 0x000000000000794d */ /* 0x000fea0003800000 */
.L_x_12644:
        /* <DEDUP_REMOVED lines=10> */
.L_x_12647:
[----:B------:R-:W-:-:S05]  /*7a40*/  HADD2.F32 R0, -RZ, R23.H0_H0 ;  /* 0x20000017ff007230 */ /* 0x000fca0000004100 */
[----:B------:R-:W-:-:S04]  /*7a50*/  F2FP.PACK_AB R0, RZ, R0 ;  /* 0x00000000ff00723e */ /* 0x000fc800000000ff */
[----:B------:R-:W-:-:S05]  /*7a60*/  PRMT R0, R0, 0x5410, RZ ;  /* 0x0000541000007816 */ /* 0x000fca00000000ff */
[----:B------:R-:W-:Y:S01]  /*7a70*/  STG.E [R2.64], R0 ;  /* 0x0000000002007986 */ /* 0x000fe2000c101924 */
[----:B------:R-:W-:Y:S05]  /*7a80*/  EXIT ;  /* 0x000000000000794d */ /* 0x000fea0003800000 */
.L_x_12646:
[----:B------:R-:W-:-:S05]  /*7a90*/  HADD2.F32 R4, -RZ, R23.H0_H0 ;  /* 0x20000017ff047230 */ /* 0x000fca0000004100 */
[----:B------:R-:W-:-:S06]  /*7aa0*/  FMUL.FTZ R4, R4, 1 ;  /* 0x3f80000004047820 */ /* 0x000fcc0000410000 */
[----:B------:R-:W0:Y:S02]  /*7ab0*/  F2F.F64.F32 R4, R4 ;  /* 0x0000000400047310 */ /* 0x000e240000201800 */
[----:B0-----:R-:W-:Y:S01]  /*7ac0*/  STG.E.64 [R2.64], R4 ;  /* 0x0000000402007986 */ /* 0x001fe2000c101b24 */
[----:B------:R-:W-:Y:S05]  /*7ad0*/  EXIT ;  /* 0x000000000000794d */ /* 0x000fea0003800000 */
.L_x_12637:
        /* <DEDUP_REMOVED lines=13> */
.L_x_12650:
[----:B------:R-:W-:Y:S01]  /*7bb0*/  HADD2.F32 R23, -RZ, R23.H0_H0 ;  /* 0x20000017ff177230 */ /* 0x000fe20000004100 */
[----:B------:R-:W-:-:S04]  /*7bc0*/  CS2R R6, SRZ ;  /* 0x0000000000067805 */ /* 0x000fc8000001ff00 */
[----:B------:R-:W-:-:S06]  /*7bd0*/  FMUL.FTZ R4, R23, 1 ;  /* 0x3f80000017047820 */ /* 0x000fcc0000410000 */
[----:B------:R-:W0:Y:S02]  /*7be0*/  F2F.F64.F32 R4, R4 ;  /* 0x0000000400047310 */ /* 0x000e240000201800 */
[----:B0-----:R-:W-:Y:S01]  /*7bf0*/  STG.E.128 [R2.64], R4 ;  /* 0x0000000402007986 */ /* 0x001fe2000c101d24 */
[----:B------:R-:W-:Y:S05]  /*7c00*/  EXIT ;  /* 0x000000000000794d */ /* 0x000fea0003800000 */
.L_x_12649:
        /* <DEDUP_REMOVED lines=21> */
.L_x_12654:
[----:B------:R-:W-:Y:S05]  /*7d60*/  BSYNC B0 ;  /* 0x0000000000007941 */ /* 0x000fea0003800000 */
.L_x_12653:
[----:B------:R-:W-:-:S05]  /*7d70*/  LOP3.LUT R5, R0, R5, RZ, 0xfc, !PT ;  /* 0x0000000500057212 */ /* 0x000fca00078efcff */
[----:B------:R-:W-:Y:S01]  /*7d80*/  STG.E.U8 [R2.64], R5 ;  /* 0x0000000502007986 */ /* 0x000fe2000c101124 */
[----:B------:R-:W-:Y:S05]  /*7d90*/  EXIT ;  /* 0x000000000000794d */ /* 0x000fea0003800000 */
.L_x_12652:
        /* <DEDUP_REMOVED lines=13> */
.L_x_12656:
[----:B------:R-:W-:Y:S01]  /*7e70*/  IMAD.MOV.U32 R0, RZ, RZ, 0x7f ;  /* 0x0000007fff007424 */ /* 0x000fe200078e00ff */
[----:B------:R-:W-:-:S04]  /*7e80*/  ISETP.GT.U32.AND P0, PT, R4, 0x7f800000, PT ;  /* 0x7f8000000400780c */ /* 0x000fc80003f04070 */
[----:B------:R-:W-:-:S04]  /*7e90*/  SEL R0, R0, 0x7c, P0 ;  /* 0x0000007c00007807 */ /* 0x000fc80000000000 */
.L_x_12657:
[----:B------:R-:W-:Y:S05]  /*7ea0*/  BSYNC B0 ;  /* 0x0000000000007941 */ /* 0x000fea0003800000 */
.L_x_12655:
[----:B------:R-:W-:-:S04]  /*7eb0*/  LOP3.LUT R4, R23, 0x80000000, RZ, 0xc0, !PT ;  /* 0x8000000017047812 */ /* 0x000fc800078ec0ff */
[----:B------:R-:W-:-:S04]  /*7ec0*/  SHF.R.U32.HI R5, RZ, 0x18, R4 ;  /* 0x00000018ff057819 */ /* 0x000fc80000011604 */
[----:B------:R-:W-:-:S05]  /*7ed0*/  LOP3.LUT R5, R0, R5, RZ, 0xfc, !PT ;  /* 0x0000000500057212 */ /* 0x000fca00078efcff */
[----:B------:R-:W-:Y:S01]  /*7ee0*/  STG.E.U8 [R2.64], R5 ;  /* 0x0000000502007986 */ /* 0x000fe2000c101124 */
[----:B------:R-:W-:Y:S05]  /*7ef0*/  EXIT ;  /* 0x000000000000794d */ /* 0x000fea0003800000 */
.L_x_12651:
[----:B------:R-:W-:-:S05]  /*7f00*/  HADD2.F32 R0, -RZ, R23.H0_H0 ;  /* 0x20000017ff007230 */ /* 0x000fca0000004100 */
[----:B------:R-:W-:-:S05]  /*7f10*/  F2FP.BF16.PACK_AB R0, RZ, R0 ;  /* 0x00000000ff00723e */ /* 0x000fca00000010ff */
[----:B------:R-:W-:Y:S01]  /*7f20*/  STG.E.U16 [R2.64], R0 ;  /* 0x0000000002007986 */ /* 0x000fe2000c101524 */
[----:B------:R-:W-:Y:S05]  /*7f30*/  EXIT ;  /* 0x000000000000794d */ /* 0x000fea0003800000 */
.L_x_12648:
        /* <DEDUP_REMOVED lines=12> */
.L_x_12660:
        /* <DEDUP_REMOVED lines=17> */
.L_x_12663:
[----:B------:R-:W-:-:S04]  /*8110*/  LOP3.LUT R0, R23, 0x80000000, RZ, 0xc0, !PT ;  /* 0x8000000017007812 */ /* 0x000fc800078ec0ff */
[----:B------:R-:W-:-:S04]  /*8120*/  SHF.R.U32.HI R5, RZ, 0x18, R0 ;  /* 0x00000018ff057819 */ /* 0x000fc80000011600 */
[----:B------:R-:W-:-:S04]  /*8130*/  LOP3.LUT R4, R4, R5, RZ, 0xfc, !PT ;  /* 0x0000000504047212 */ /* 0x000fc800078efcff */
[----:B------:R-:W-:Y:S02]  /*8140*/  PRMT R0, R4, 0x7610, R0 ;  /* 0x0000761004007816 */ /* 0x000fe40000000000 */
.L_x_12662:
[----:B------:R-:W-:Y:S05]  /*8150*/  BSYNC B0 ;  /* 0x0000000000007941 */ /* 0x000fea0003800000 */
.L_x_12661:
[----:B------:R-:W-:Y:S01]  /*8160*/  STG.E.U8 [R2.64], R0 ;  /* 0x0000000002007986 */ /* 0x000fe2000c101124 */
[----:B------:R-:W-:Y:S05]  /*8170*/  EXIT ;  /* 0x000000000000794d */ /* 0x000fea0003800000 */
.L_x_12659:
        /* <DEDUP_REMOVED lines=17> */
.L_x_12666:
[----:B------:R-:W-:-:S04]  /*8290*/  LOP3.LUT R0, R23, 0x80000000, RZ, 0xc0, !PT ;  /* 0x8000000017007812 */ /* 0x000fc800078ec0ff */
[----:B------:R-:W-:-:S04]  /*82a0*/  SHF.R.U32.HI R5, RZ, 0x18, R0 ;  /* 0x00000018ff057819 */ /* 0x000fc80000011600 */
[----:B------:R-:W-:-:S04]  /*82b0*/  LOP3.LUT R4, R4, R5, RZ, 0xfc, !PT ;  /* 0x0000000504047212 */ /* 0x000fc800078efcff */
[----:B------:R-:W-:Y:S02]  /*82c0*/  PRMT R0, R4, 0x7610, R0 ;  /* 0x0000761004007816 */ /* 0x000fe40000000000 */
.L_x_12665:
[----:B------:R-:W-:Y:S05]  /*82d0*/  BSYNC B0 ;  /* 0x0000000000007941 */ /* 0x000fea0003800000 */
.L_x_12664:
[----:B------:R-:W-:Y:S01]  /*82e0*/  STG.E.U8 [R2.64], R0 ;  /* 0x0000000002007986 */ /* 0x000fe2000c101124 */
[----:B------:R-:W-:Y:S05]  /*82f0*/  EXIT ;  /* 0x000000000000794d */ /* 0x000fea0003800000 */
.L_x_12658:
        /* <DEDUP_REMOVED lines=22> */
.L_x_12641:
        /* <DEDUP_REMOVED lines=20> */
.L_x_12668:
[----:B------:R-:W-:-:S06]  /*85a0*/  HADD2.F32 R4, -RZ, R23.H0_H0 ;  /* 0x20000017ff047230 */ /* 0x000fcc0000004100 */
[----:B------:R-:W0:Y:S02]  /*85b0*/  F2I.U64.TRUNC R4, R4 ;  /* 0x0000000400047311 */ /* 0x000e24000020d800 */
[----:B0-----:R-:W-:Y:S01]  /*85c0*/  STG.E.64 [R2.64], R4 ;  /* 0x0000000402007986 */ /* 0x001fe2000c101b24 */
[----:B------:R-:W-:Y:S05]  /*85d0*/  EXIT ;  /* 0x000000000000794d */ /* 0x000fea0003800000 */
.L_x_12667:
[----:B------:R-:W-:-:S06]  /*85e0*/  HADD2.F32 R23, -RZ, R23.H0_H0 ;  /* 0x20000017ff177230 */ /* 0x000fcc0000004100 */
[----:B------:R-:W0:Y:S02]  /*85f0*/  F2I.FTZ.U32.TRUNC.NTZ R23, R23 ;  /* 0x0000001700177305 */ /* 0x000e24000021f000 */
[----:B0-----:R-:W-:Y:S01]  /*8600*/  STG.E [R2.64], R23 ;  /* 0x0000001702007986 */ /* 0x001fe2000c101924 */
[----:B------:R-:W-:Y:S05]  /*8610*/  EXIT ;  /* 0x000000000000794d */ /* 0x000fea0003800000 */
.L_x_12669:
        /* <DEDUP_REMOVED lines=14> */
.L_x_18402:


//--------------------- .text._ZN2at6native18elementwise_kernelILi128ELi4EZNS0_22gpu_kernel_impl_nocastIZZZNS0_17floor_kernel_cudaERNS_18TensorIteratorBaseEENKUlvE_clEvENKUlvE1_clEvEUlN3c104HalfEE_EEvS4_RKT_EUliE_EEviT1_ --------------------------
	.section	.text._ZN2at6native18elementwise_kernelILi128ELi4EZNS0_22gpu_kernel_impl_nocastIZZZNS0_17floor_kernel_cudaERNS_18TensorIteratorBaseEENKUlvE_clEvENKUlvE1_clEvEUlN3c104HalfEE_EEvS4_RKT_EUliE_EEviT1_,"ax",@progbits
	.sectioninfo	@"SHI_REGISTERS=12"
	.align	128
        .global         _ZN2at6native18elementwise_kernelILi128ELi4EZNS0_22gpu_kernel_impl_nocastIZZZNS0_17floor_kernel_cudaERNS_18TensorIteratorBaseEENKUlvE_clEvENKUlvE1_clEvEUlN3c104HalfEE_EEvS4_RKT_EUliE_EEviT1_
        .type           _ZN2at6native18elementwise_kernelILi128ELi4EZNS0_22gpu_kernel_impl_nocastIZZZNS0_17floor_kernel_cudaERNS_18TensorIteratorBaseEENKUlvE_clEvENKUlvE1_clEvEUlN3c104HalfEE_EEvS4_RKT_EUliE_EEviT1_,@function
        .size           _ZN2at6native18elementwise_kernelILi128ELi4EZNS0_22gpu_kernel_impl_nocastIZZZNS0_17floor_kernel_cudaERNS_18TensorIteratorBaseEENKUlvE_clEvENKUlvE1_clEvEUlN3c104HalfEE_EEvS4_RKT_EUliE_EEviT1_,(.L_x_18403 - _ZN2at6native18elementwise_kernelILi128ELi4EZNS0_22gpu_kernel_impl_nocastIZZZNS0_17floor_kernel_cudaERNS_18TensorIteratorBaseEENKUlvE_clEvENKUlvE1_clEvEUlN3c104HalfEE_EEvS4_RKT_EUliE_EEviT1_)
        .other          _ZN2at6native18elementwise_kernelILi128ELi4EZNS0_22gpu_kernel_impl_nocastIZZZNS0_17floor_kernel_cudaERNS_18TensorIteratorBaseEENKUlvE_clEvENKUlvE1_clEvEUlN3c104HalfEE_EEvS4_RKT_EUliE_EEviT1_,@"STO_CUDA_ENTRY STV_DEFAULT"
_ZN2at6native18elementwise_kernelILi128ELi4EZNS0_22gpu_kernel_impl_nocastIZZZNS0_17floor_kernel_cudaERNS_18TensorIteratorBaseEENKUlvE_clEvENKUlvE1_clEvEUlN3c104HalfEE_EEvS4_RKT_EUliE_EEviT1_:
.text._ZN2at6native18elementwise_kernelILi128ELi4EZNS0_22gpu_kernel_impl_nocastIZZZNS0_17floor_kernel_cudaERNS_18TensorIteratorBaseEENKUlvE_clEvENKUlvE1_clEvEUlN3c104HalfEE_EEvS4_RKT_EUliE_EEviT1_:
        /* <DEDUP_REMOVED lines=235> */
.L_x_12672:
[----:B------:R-:W-:-:S04]  /*0eb0*/  IADD3 R4, P0, R3, c[0x0][0x368], RZ ;  /* 0x0000da0003047a10 */ /* 0x000fc80007f1e0ff */
[----:B------:R-:W-:-:S05]  /*0ec0*/  IADD3.X R5, RZ, c[0x0][0x36c], RZ, P0, !PT ;  /* 0x0000db00ff057a10 */ /* 0x000fca00007fe4ff */
[----:B------:R-:W2:Y:S01]  /*0ed0*/  LDG.E.U16 R4, [R4.64] ;  /* 0x0000000404047981 */ /* 0x000ea2000c1e1500 */
[----:B------:R-:W-:Y:S02]  /*0ee0*/  IADD3 R2, P0, R2, c[0x0][0x360], RZ ;  /* 0x0000d80002027a10 */ /* 0x000fe40007f1e0ff */
[----:B------:R-:W-:-:S03]  /*0ef0*/  IADD3 R0, R0, 0x80, RZ ;  /* 0x0000008000007810 */ /* 0x000fc60007ffe0ff */
[----:B------:R-:W-:Y:S01]  /*0f00*/  IMAD.X R3, RZ, RZ, c[0x0][0x364], P0 ;  /* 0x0000d900ff037624 */ /* 0x000fe200000e06ff */
[----:B--2---:R-:W-:-:S06]  /*0f10*/  HADD2.F32 R6, -RZ, R4.H0_H0 ;  /* 0x20000004ff067230 */ /* 0x004fcc0000004100 */
[----:B------:R-:W0:Y:S02]  /*0f20*/  FRND.FTZ.FLOOR R6, R6 ;  /* 0x0000000600067307 */ /* 0x000e240000215000 */
[----:B0-----:R-:W-:-:S05]  /*0f30*/  F2FP.PACK_AB R5, RZ, R6 ;  /* 0x00000006ff05723e */ /* 0x001fca00000000ff */
[----:B------:R0:W-:Y:S02]  /*0f40*/  STG.E.U16 [R2.64], R5 ;  /* 0x0000000502007986 */ /* 0x0001e4000c101504 */
.L_x_12671:
[----:B------:R-:W-:Y:S05]  /*0f50*/  BSYNC B0 ;  /* 0x0000000000007941 */ /* 0x000fea0003800000 */
.L_x_12670:
        /* <DEDUP_REMOVED lines=230> */
.L_x_12675:
        /* <DEDUP_REMOVED lines=8> */
[----:B------:R-:W0:Y:S02]  /*1e40*/  FRND.FTZ.FLOOR R6, R6 ;  /* 0x0000000600067307 */ /* 0x000e240000215000 */
        /* <DEDUP_REMOVED lines=230> */
.L_x_12676:
[----:B------:R-:W-:-:S04]  /*2cb0*/  IADD3 R4, P0, R3, c[0x0][0x368], RZ ;  /* 0x0000da0003047a10 */ /* 0x000fc80007f1e0ff */
[----:B------:R-:W-:-:S05]  /*2cc0*/  IADD3.X R5, RZ, c[0x0][0x36c], RZ, P0, !PT ;  /* 0x0000db00ff057a10 */ /* 0x000fca00007fe4ff */
[----:B------:R-:W2:Y:S01]  /*2cd0*/  LDG.E.U16 R4, [R4.64] ;  /* 0x0000000404047981 */ /* 0x000ea2000c1e1500 */
[----:B------:R-:W-:Y:S02]  /*2ce0*/  IADD3 R2, P0, R2, c[0x0][0x360], RZ ;  /* 0x0000d80002027a10 */ /* 0x000fe40007f1e0ff */
[----:B------:R-:W-:Y:S02]  /*2cf0*/  IADD3 R0, R0, 0x80, RZ ;  /* 0x0000008000007810 */ /* 0x000fe40007ffe0ff */
[----:B------:R-:W-:Y:S01]  /*2d00*/  IADD3.X R3, RZ, c[0x0][0x364], RZ, P0, !PT ;  /* 0x0000d900ff037a10 */ /* 0x000fe200007fe4ff */
[----:B--2---:R-:W-:-:S06]  /*2d10*/  HADD2.F32 R6, -RZ, R4.H0_H0 ;  /* 0x20000004ff067230 */ /* 0x004fcc0000004100 */
[----:B------:R-:W0:Y:S02]  /*2d20*/  FRND.FTZ.FLOOR R6, R6 ;  /* 0x0000000600067307 */ /* 0x000e240000215000 */
[----:B0-----:R-:W-:-:S05]  /*2d30*/  F2FP.PACK_AB R5, RZ, R6 ;  /* 0x00000006ff05723e */ /* 0x001fca00000000ff */
[----:B------:R0:W-:Y:S02]  /*2d40*/  STG.E.U16 [R2.64], R5 ;  /* 0x0000000502007986 */ /* 0x0001e4000c101504 */
.L_x_12674:
[----:B------:R-:W-:Y:S05]  /*2d50*/  BSYNC B0 ;  /* 0x0000000000007941 */ /* 0x000fea0003800000 */
.L_x_12673:
        /* <DEDUP_REMOVED lines=229> */
.L_x_12677:
[----:B------:R-:W-:-:S04]  /*3bb0*/  IADD3 R4, P0, R3, c[0x0][0x368], RZ ;  /* 0x0000da0003047a10 */ /* 0x000fc80007f1e0ff */
[----:B------:R-:W-:-:S05]  /*3bc0*/  IADD3.X R5, RZ, c[0x0][0x36c], RZ, P0, !PT ;  /* 0x0000db00ff057a10 */ /* 0x000fca00007fe4ff */
[----:B------:R-:W2:Y:S01]  /*3bd0*/  LDG.E.U16 R4, [R4.64] ;  /* 0x0000000404047981 */ /* 0x000ea2000c1e1500 */
[----:B------:R-:W-:-:S04]  /*3be0*/  IADD3 R2, P0, R2, c[0x0][0x360], RZ ;  /* 0x0000d80002027a10 */ /* 0x000fc80007f1e0ff */
[----:B------:R-:W-:Y:S01]  /*3bf0*/  IADD3.X R3, RZ, c[0x0][0x364], RZ, P0, !PT ;  /* 0x0000d900ff037a10 */ /* 0x000fe200007fe4ff */
[----:B--2---:R-:W-:-:S06]  /*3c00*/  HADD2.F32 R0, -RZ, R4.H0_H0 ;  /* 0x20000004ff007230 */ /* 0x004fcc0000004100 */
[----:B------:R-:W0:Y:S02]  /*3c10*/  FRND.FTZ.FLOOR R0, R0 ;  /* 0x0000000000007307 */ /* 0x000e240000215000 */
[----:B0-----:R-:W-:-:S05]  /*3c20*/  F2FP.PACK_AB R5, RZ, R0 ;  /* 0x00000000ff05723e */ /* 0x001fca00000000ff */
[----:B------:R-:W-:Y:S01]  /*3c30*/  STG.E.U16 [R2.64], R5 ;  /* 0x0000000502007986 */ /* 0x000fe2000c101504 */
[----:B------:R-:W-:Y:S05]  /*3c40*/  EXIT ;  /* 0x000000000000794d */ /* 0x000fea0003800000 */
.L_x_12678:
        /* <DEDUP_REMOVED lines=11> */
.L_x_18403:


//--------------------- .text._ZN2at6native27unrolled_elementwise_kernelIZZZNS0_17floor_kernel_cudaERNS_18TensorIteratorBaseEENKUlvE_clEvENKUlvE1_clEvEUlN3c104HalfEE_St5arrayIPcLm2EELi4E23TrivialOffsetCalculatorILi1EjESD_NS0_6memory15LoadWithoutCastENSE_16StoreWithoutCastEEEviT_T0_T2_T3_T4_T5_ --------------------------
	.section	.text._ZN2at6native27unrolled_elementwise_kernelIZZZNS0_17floor_kernel_cudaERNS_18TensorIteratorBaseEENKUlvE_clEvENKUlvE1_clEvEUlN3c104HalfEE_St5arrayIPcLm2EELi4E23TrivialOffsetCalculatorILi1EjESD_NS0_6memory15LoadWithoutCastENSE_16StoreWithoutCastEEEviT_T0_T2_T3_T4_T5_,"ax",@progbits
	.sectioninfo	@"SHI_REGISTERS=20"
	.align	128
        .global         _ZN2at6native27unrolled_elementwise_kernelIZZZNS0_17floor_kernel_cudaERNS_18TensorIteratorBaseEENKUlvE_clEvENKUlvE1_clEvEUlN3c104HalfEE_St5arrayIPcLm2EELi4E23TrivialOffsetCalculatorILi1EjESD_NS0_6memory15LoadWithoutCastENSE_16StoreWithoutCastEEEviT_T0_T2_T3_T4_T5_
        .type           _ZN2at6native27unrolled_elementwise_kernelIZZZNS0_17floor_kernel_cudaERNS_18TensorIteratorBaseEENKUlvE_clEvENKUlvE1_clEvEUlN3c104HalfEE_St5arrayIPcLm2EELi4E23TrivialOffsetCalculatorILi1EjESD_NS0_6memory15LoadWithoutCastENSE_16StoreWithoutCastEEEviT_T0_T2_T3_T4_T5_,@function
        .size           _ZN2at6native27unrolled_elementwise_kernelIZZZNS0_17floor_kernel_cudaERNS_18TensorIteratorBaseEENKUlvE_clEvENKUlvE1_clEvEUlN3c104HalfEE_St5arrayIPcLm2EELi4E23TrivialOffsetCalculatorILi1EjESD_NS0_6memory15LoadWithoutCastENSE_16StoreWithoutCastEEEviT_T0_T2_T3_T4_T5_,(.L_x_18404 - _ZN2at6native27unrolled_elementwise_kernelIZZZNS0_17floor_kernel_cudaERNS_18TensorIteratorBaseEENKUlvE_clEvENKUlvE1_clEvEUlN3c104HalfEE_St5arrayIPcLm2EELi4E23TrivialOffsetCalculatorILi1EjESD_NS0_6memory15LoadWithoutCastENSE_16StoreWithoutCastEEEviT_T0_T2_T3_T4_T5_)
        .other          _ZN2at6native27unrolled_elementwise_kernelIZZZNS0_17floor_kernel_cudaERNS_18TensorIteratorBaseEENKUlvE_clEvENKUlvE1_clEvEUlN3c104HalfEE_St5arrayIPcLm2EELi4E23TrivialOffsetCalculatorILi1EjESD_NS0_6memory15LoadWithoutCastENSE_16StoreWithoutCastEEEviT_T0_T2_T3_T4_T5_,@"STO_CUDA_ENTRY STV_DEFAULT"
_ZN2at6native27unrolled_elementwise_kernelIZZZNS0_17floor_kernel_cudaERNS_18TensorIteratorBaseEENKUlvE_clEvENKUlvE1_clEvEUlN3c104HalfEE_St5arrayIPcLm2EELi4E23TrivialOffsetCalculatorILi1EjESD_NS0_6memory15LoadWithoutCastENSE_16StoreWithoutCastEEEviT_T0_T2_T3_T4_T5_:
.text._ZN2at6native27unrolled_elementwise_kernelIZZZNS0_17floor_kernel_cudaERNS_18TensorIteratorBaseEENKUlvE_clEvENKUlvE1_clEvEUlN3c104HalfEE_St5arrayIPcLm2EELi4E23TrivialOffsetCalculatorILi1EjESD_NS0_6memory15LoadWithoutCastENSE_16StoreWithoutCastEEEviT_T0_T2_T3_T4_T5_:
        /* <DEDUP_REMOVED lines=47> */
[----:B------:R-:W0:Y:S01]  /*02f0*/  @!P0 FRND.FTZ.FLOOR R13, R13 ;  /* 0x0000000d000d8307 */ /* 0x000e220000215000 */
[----:B---3--:R-:W-:Y:S01]  /*0300*/  @!P2 HADD2.F32 R12, -RZ, R12.H0_H0 ;  /* 0x2000000cff0ca230 */ /* 0x008fe20000004100 */
[----:B0-----:R-:W-:-:S06]  /*0310*/  @!P0 F2FP.PACK_AB R6, RZ, R13 ;  /* 0x0000000dff06823e */ /* 0x001fcc00000000ff */
[----:B------:R-:W0:Y:S01]  /*0320*/  @!P2 FRND.FTZ.FLOOR R12, R12 ;  /* 0x0000000c000ca307 */ /* 0x000e220000215000 */
[----:B------:R1:W-:Y:S01]  /*0330*/  @!P0 STG.E.U16 [R4.64], R6 ;  /* 0x0000000604008986 */ /* 0x0003e2000c101504 */
[----:B----4-:R-:W-:-:S06]  /*0340*/  @!P3 HADD2.F32 R15, -RZ, R15.H0_H0 ;  /* 0x2000000fff0fb230 */ /* 0x010fcc0000004100 */
[----:B------:R-:W2:Y:S01]  /*0350*/  @!P3 FRND.FTZ.FLOOR R15, R15 ;  /* 0x0000000f000fb307 */ /* 0x000ea20000215000 */
[----:B-----5:R-:W-:-:S07]  /*0360*/  @!P1 HADD2.F32 R14, -RZ, R14.H0_H0 ;  /* 0x2000000eff0e9230 */ /* 0x020fce0000004100 */
[----:B------:R-:W3:Y:S01]  /*0370*/  @!P1 FRND.FTZ.FLOOR R14, R14 ;  /* 0x0000000e000e9307 */ /* 0x000ee20000215000 */
        /* <DEDUP_REMOVED lines=13> */
.L_x_12680:
[----:B-1----:R-:W-:Y:S05]  /*0450*/  BSYNC B0 ;  /* 0x0000000000007941 */ /* 0x002fea0003800000 */
.L_x_12679:
        /* <DEDUP_REMOVED lines=8> */
.L_x_12681:
        /* <DEDUP_REMOVED lines=10> */
.L_x_18404:


//--------------------- .text._ZN2at6native29vectorized_elementwise_kernelILi2EZZZNS0_17floor_kernel_cudaERNS_18TensorIteratorBaseEENKUlvE_clEvENKUlvE1_clEvEUlN3c104HalfEE_St5arrayIPcLm2EEEEviT0_T1_ --------------------------
	.section	.text._ZN2at6native29vectorized_elementwise_kernelILi2EZZZNS0_17floor_kernel_cudaERNS_18TensorIteratorBaseEENKUlvE_clEvENKUlvE1_clEvEUlN3c104HalfEE_St5arrayIPcLm2EEEEviT0_T1_,"ax",@progbits
	.sectioninfo	@"SHI_REGISTERS=23"
	.align	128
        .global         _ZN2at6native29vectorized_elementwise_kernelILi2EZZZNS0_17floor_kernel_cudaERNS_18TensorIteratorBaseEENKUlvE_clEvENKUlvE1_clEvEUlN3c104HalfEE_St5arrayIPcLm2EEEEviT0_T1_
        .type           _ZN2at6native29vectorized_elementwise_kernelILi2EZZZNS0_17floor_kernel_cudaERNS_18TensorIteratorBaseEENKUlvE_clEvENKUlvE1_clEvEUlN3c104HalfEE_St5arrayIPcLm2EEEEviT0_T1_,@function
        .size           _ZN2at6native29vectorized_elementwise_kernelILi2EZZZNS0_17floor_kernel_cudaERNS_18TensorIteratorBaseEENKUlvE_clEvENKUlvE1_clEvEUlN3c104HalfEE_St5arrayIPcLm2EEEEviT0_T1_,(.L_x_18405 - _ZN2at6native29vectorized_elementwise_kernelILi2EZZZNS0_17floor_kernel_cudaERNS_18TensorIteratorBaseEENKUlvE_clEvENKUlvE1_clEvEUlN3c104HalfEE_St5arrayIPcLm2EEEEviT0_T1_)
        .other          _ZN2at6native29vectorized_elementwise_kernelILi2EZZZNS0_17floor_kernel_cudaERNS_18TensorIteratorBaseEENKUlvE_clEvENKUlvE1_clEvEUlN3c104HalfEE_St5arrayIPcLm2EEEEviT0_T1_,@"STO_CUDA_ENTRY STV_DEFAULT"
_ZN2at6native29vectorized_elementwise_kernelILi2EZZZNS0_17floor_kernel_cudaERNS_18TensorIteratorBaseEENKUlvE_clEvENKUlvE1_clEvEUlN3c104HalfEE_St5arrayIPcLm2EEEEviT0_T1_:
.text._ZN2at6native29vectorized_elementwise_kernelILi2EZZZNS0_17floor_kernel_cudaERNS_18TensorIteratorBaseEENKUlvE_clEvENKUlvE1_clEvEUlN3c104HalfEE_St5arrayIPcLm2EEEEviT0_T1_:
        /* <DEDUP_REMOVED lines=21> */
[----:B------:R-:W-:Y:S01]  /*0150*/  FRND.FTZ.FLOOR R4, R4 ;  /* 0x0000000400047307 */ /* 0x000fe20000215000 */
[--C-:B----4-:R-:W-:Y:S02]  /*0160*/  HADD2.F32 R8, -RZ, R9.reuse.H0_H0 ;  /* 0x20000009ff087230 */ /* 0x110fe40000004100 */
[----:B------:R-:W-:-:S02]  /*0170*/  HADD2.F32 R9, -RZ, R9.H1_H1 ;  /* 0x30000009ff097230 */ /* 0x000fc40000004100 */
[--C-:B-----5:R-:W-:Y:S02]  /*0180*/  HADD2.F32 R10, -RZ, R11.reuse.H0_H0 ;  /* 0x2000000bff0a7230 */ /* 0x120fe40000004100 */
[----:B------:R-:W-:Y:S01]  /*0190*/  HADD2.F32 R11, -RZ, R11.H1_H1 ;  /* 0x3000000bff0b7230 */ /* 0x000fe20000004100 */
[----:B------:R-:W0:Y:S08]  /*01a0*/  FRND.FTZ.FLOOR R5, R5 ;  /* 0x0000000500057307 */ /* 0x000e300000215000 */
[----:B------:R-:W-:Y:S08]  /*01b0*/  FRND.FTZ.FLOOR R6, R6 ;  /* 0x0000000600067307 */ /* 0x000ff00000215000 */
[----:B------:R-:W1:Y:S01]  /*01c0*/  FRND.FTZ.FLOOR R7, R7 ;  /* 0x0000000700077307 */ /* 0x000e620000215000 */
[----:B0-----:R-:W-:-:S05]  /*01d0*/  F2FP.PACK_AB R5, R5, R4 ;  /* 0x000000040505723e */ /* 0x001fca00000000ff */
[----:B------:R-:W-:Y:S02]  /*01e0*/  STG.E [R2.64], R5 ;  /* 0x0000000502007986 */ /* 0x000fe4000c101904 */
[----:B------:R-:W-:Y:S08]  /*01f0*/  FRND.FTZ.FLOOR R8, R8 ;  /* 0x0000000800087307 */ /* 0x000ff00000215000 */
[----:B------:R-:W0:Y:S01]  /*0200*/  FRND.FTZ.FLOOR R9, R9 ;  /* 0x0000000900097307 */ /* 0x000e220000215000 */
[----:B-1----:R-:W-:-:S05]  /*0210*/  F2FP.PACK_AB R7, R7, R6 ;  /* 0x000000060707723e */ /* 0x002fca00000000ff */
[----:B------:R-:W-:Y:S02]  /*0220*/  STG.E [R2.64+0x200], R7 ;  /* 0x0002000702007986 */ /* 0x000fe4000c101904 */
[----:B------:R-:W-:Y:S08]  /*0230*/  FRND.FTZ.FLOOR R10, R10 ;  /* 0x0000000a000a7307 */ /* 0x000ff00000215000 */
[----:B------:R-:W1:Y:S01]  /*0240*/  FRND.FTZ.FLOOR R11, R11 ;  /* 0x0000000b000b7307 */ /* 0x000e620000215000 */
[----:B0-----:R-:W-:-:S05]  /*0250*/  F2FP.PACK_AB R13, R9, R8 ;  /* 0x00000008090d723e */ /* 0x001fca00000000ff */
[----:B------:R-:W-:Y:S01]  /*0260*/  STG.E [R2.64+0x400], R13 ;  /* 0x0004000d02007986 */ /* 0x000fe2000c101904 */
[----:B-1----:R-:W-:-:S05]  /*0270*/  F2FP.PACK_AB R15, R11, R10 ;  /* 0x0000000a0b0f723e */ /* 0x002fca00000000ff */
[----:B------:R-:W-:Y:S01]  /*0280*/  STG.E [R2.64+0x600], R15 ;  /* 0x0006000f02007986 */ /* 0x000fe2000c101904 */
[----:B------:R-:W-:Y:S05]  /*0290*/  EXIT ;  /* 0x000000000000794d */ /* 0x000fea0003800000 */
.L_x_12682:
        /* <DEDUP_REMOVED lines=72> */
[----:B------:R-:W0:Y:S02]  /*0720*/  @!P0 FRND.FTZ.FLOOR R12, R12 ;  /* 0x0000000c000c8307 */ /* 0x000e240000215000 */
[----:B0-----:R-:W-:Y:S01]  /*0730*/  @!P0 F2FP.PACK_AB R12, RZ, R12 ;  /* 0x0000000cff0c823e */ /* 0x001fe200000000ff */
[----:B---3--:R-:W-:Y:S02]  /*0740*/  @!P1 HADD2.F32 R4, -RZ, R5.H0_H0 ;  /* 0x20000005ff049230 */ /* 0x008fe40000004100 */
[----:B-----5:R-:W-:-:S06]  /*0750*/  @!P6 HADD2.F32 R5, -RZ, R6.H0_H0 ;  /* 0x20000006ff05e230 */ /* 0x020fcc0000004100 */
[----:B------:R-:W0:Y:S01]  /*0760*/  @!P6 FRND.FTZ.FLOOR R5, R5 ;  /* 0x000000050005e307 */ /* 0x000e220000215000 */
[----:B------:R-:W-:Y:S01]  /*0770*/  @!P2 HADD2.F32 R6, -RZ, R7.H0_H0 ;  /* 0x20000007ff06a230 */ /* 0x000fe20000004100 */
[----:B------:R-:W-:-:S04]  /*0780*/  IADD3 R7, R3, 0x300, RZ ;  /* 0x0000030003077810 */ /* 0x000fc80007ffe0ff */
[-C--:B------:R-:W-:Y:S02]  /*0790*/  ISETP.GE.AND P5, PT, R7, R2.reuse, PT ;  /* 0x000000020700720c */ /* 0x080fe40003fa6270 */
[----:B0-----:R-:W-:Y:S02]  /*07a0*/  @!P6 F2FP.PACK_AB R5, RZ, R5 ;  /* 0x00000005ff05e23e */ /* 0x001fe400000000ff */
[----:B------:R-:W-:Y:S02]  /*07b0*/  ISETP.GE.AND P6, PT, R15, R2, PT ;  /* 0x000000020f00720c */ /* 0x000fe40003fc6270 */
[----:B------:R-:W-:Y:S01]  /*07c0*/  PRMT R15, R12, 0x7610, R15 ;  /* 0x000076100c0f7816 */ /* 0x000fe2000000000f */
[----:B------:R-:W0:Y:S01]  /*07d0*/  @!P1 FRND.FTZ.FLOOR R4, R4 ;  /* 0x0000000400049307 */ /* 0x000e220000215000 */
[----:B----4-:R-:W-:-:S07]  /*07e0*/  @!P3 HADD2.F32 R8, -RZ, R8.H0_H0 ;  /* 0x20000008ff08b230 */ /* 0x010fce0000004100 */
[----:B------:R1:W-:Y:S01]  /*07f0*/  @!P3 FRND.FTZ.FLOOR R7, R8 ;  /* 0x000000080007b307 */ /* 0x0003e20000215000 */
[----:B------:R-:W-:Y:S02]  /*0800*/  @!P5 HADD2.F32 R10, -RZ, R10.H0_H0 ;  /* 0x2000000aff0ad230 */ /* 0x000fe40000004100 */
[----:B------:R-:W-:Y:S01]  /*0810*/  @!P4 HADD2.F32 R14, -RZ, R9.H0_H0 ;  /* 0x20000009ff0ec230 */ /* 0x000fe20000004100 */
[----:B------:R-:W-:Y:S02]  /*0820*/  @!P0 IMAD.IADD R9, R0, 0x1, R3 ;  /* 0x0000000100098824 */ /* 0x000fe400078e0203 */
[----:B------:R-:W-:Y:S02]  /*0830*/  @!P0 IMAD.MOV.U32 R3, RZ, RZ, R13 ;  /* 0x000000ffff038224 */ /* 0x000fe400078e000d */
[----:B-1----:R-:W-:Y:S01]  /*0840*/  @!P0 IMAD.WIDE.U32 R8, R9, R16, c[0x0][0x168] ;  /* 0x00005a0009088625 */ /* 0x002fe200078e0010 */
[----:B------:R-:W-:Y:S01]  /*0850*/  @!P6 HADD2.F32 R11, -RZ, R11.H0_H0 ;  /* 0x2000000bff0be230 */ /* 0x000fe20000004100 */
[----:B------:R-:W1:Y:S03]  /*0860*/  @!P2 FRND.FTZ.FLOOR R6, R6 ;  /* 0x000000060006a307 */ /* 0x000e660000215000 */
[----:B------:R2:W-:Y:S01]  /*0870*/  @!P0 STG.E.U16 [R8.64], R15 ;  /* 0x0000000f08008986 */ /* 0x0005e2000c101504 */
[----:B------:R-:W-:-:S04]  /*0880*/  ISETP.GE.AND P0, PT, R3, R2, PT ;  /* 0x000000020300720c */ /* 0x000fc80003f06270 */
[----:B------:R-:W3:Y:S08]  /*0890*/  @!P4 FRND.FTZ.FLOOR R14, R14 ;  /* 0x0000000e000ec307 */ /* 0x000ef00000215000 */
[----:B------:R-:W4:Y:S08]  /*08a0*/  @!P5 FRND.FTZ.FLOOR R10, R10 ;  /* 0x0000000a000ad307 */ /* 0x000f300000215000 */
[----:B------:R-:W5:Y:S01]  /*08b0*/  @!P6 FRND.FTZ.FLOOR R11, R11 ;  /* 0x0000000b000be307 */ /* 0x000f620000215000 */
        /* <DEDUP_REMOVED lines=19> */
.L_x_12685:
[----:B------:R-:W-:-:S13]  /*09f0*/  ISETP.GE.AND P0, PT, R3, R2, PT ;  /* 0x000000020300720c */ /* 0x000fda0003f06270 */
[----:B------:R-:W-:Y:S05]  /*0a00*/  @P0 BRA `(.L_x_12687) ;  /* 0x000000d000000947 */ /* 0x000fea0003800000 */
[----:B0-----:R-:W-:Y:S01]  /*0a10*/  IMAD.IADD R10, R0, 0x1, R3 ;  /* 0x00000001000a7824 */ /* 0x001fe200078e0203 */
[----:B------:R-:W-:Y:S01]  /*0a20*/  IADD3 R3, R3, 0x80, RZ ;  /* 0x0000008003037810 */ /* 0x000fe20007ffe0ff */
[----:B------:R-:W-:-:S04]  /*0a30*/  IMAD.MOV.U32 R11, RZ, RZ, 0x2 ;  /* 0x00000002ff0b7424 */ /* 0x000fc800078e00ff */
[----:B------:R-:W-:-:S05]  /*0a40*/  IMAD.WIDE.U32 R10, R10, R11, c[0x0][0x168] ;  /* 0x00005a000a0a7625 */ /* 0x000fca00078e000b */
[----:B------:R0:W-:Y:S02]  /*0a50*/  STG.E.U16 [R10.64], R13 ;  /* 0x0000000d0a007986 */ /* 0x0001e4000c101504 */
.L_x_12686:
        /* <DEDUP_REMOVED lines=8> */
.L_x_12687:
        /* <DEDUP_REMOVED lines=8> */
.L_x_12688:
[----:B------:R-:W-:Y:S05]  /*0b60*/  BSYNC B1 ;  /* 0x0000000000017941 */ /* 0x000fea0003800000 */
.L_x_12684:
[----:B------:R-:W-:Y:S02]  /*0b70*/  ISETP.GE.AND P0, PT, R3, R2, PT ;  /* 0x000000020300720c */ /* 0x000fe40003f06270 */
[----:B------:R-:W-:-:S11]  /*0b80*/  PRMT R5, R6, 0x7610, R5 ;  /* 0x0000761006057816 */ /* 0x000fd60000000005 */
[----:B0-----:R-:W-:Y:S01]  /*0b90*/  @!P0 IMAD.IADD R7, R0, 0x1, R3 ;  /* 0x0000000100078824 */ /* 0x001fe200078e0203 */
[----:B------:R-:W-:Y:S01]  /*0ba0*/  @!P0 IADD3 R3, R3, 0x80, RZ ;  /* 0x0000008003038810 */ /* 0x000fe20007ffe0ff */
[----:B------:R-:W-:-:S04]  /*0bb0*/  @!P0 IMAD.MOV.U32 R8, RZ, RZ, 0x2 ;  /* 0x00000002ff088424 */ /* 0x000fc800078e00ff */
[----:B------:R-:W-:-:S05]  /*0bc0*/  @!P0 IMAD.WIDE.U32 R6, R7, R8, c[0x0][0x168] ;  /* 0x00005a0007068625 */ /* 0x000fca00078e0008 */
[----:B------:R0:W-:Y:S02]  /*0bd0*/  @!P0 STG.E.U16 [R6.64], R5 ;  /* 0x0000000506008986 */ /* 0x0001e4000c101504 */
.L_x_12689:
[----:B------:R-:W-:Y:S05]  /*0be0*/  BSYNC B0 ;  /* 0x0000000000007941 */ /* 0x000fea0003800000 */
.L_x_12683:
        /* <DEDUP_REMOVED lines=8> */
.L_x_12690:
        /* <DEDUP_REMOVED lines=9> */
.L_x_18405:


//--------------------- .text._ZN2at6native29vectorized_elementwise_kernelILi4EZZZNS0_17floor_kernel_cudaERNS_18TensorIteratorBaseEENKUlvE_clEvENKUlvE1_clEvEUlN3c104HalfEE_St5arrayIPcLm2EEEEviT0_T1_ --------------------------
	.section	.text._ZN2at6native29vectorized_elementwise_kernelILi4EZZZNS0_17floor_kernel_cudaERNS_18TensorIteratorBaseEENKUlvE_clEvENKUlvE1_clEvEUlN3c104HalfEE_St5arrayIPcLm2EEEEviT0_T1_,"ax",@progbits
	.sectioninfo	@"SHI_REGISTERS=23"
	.align	128
        .global         _ZN2at6native29vectorized_elementwise_kernelILi4EZZZNS0_17floor_kernel_cudaERNS_18TensorIteratorBaseEENKUlvE_clEvENKUlvE1_clEvEUlN3c104HalfEE_St5arrayIPcLm2EEEEviT0_T1_
        .type           _ZN2at6native29vectorized_elementwise_kernelILi4EZZZNS0_17floor_kernel_cudaERNS_18TensorIteratorBaseEENKUlvE_clEvENKUlvE1_clEvEUlN3c104HalfEE_St5arrayIPcLm2EEEEviT0_T1_,@function
        .size           _ZN2at6native29vectorized_elementwise_kernelILi4EZZZNS0_17floor_kernel_cudaERNS_18TensorIteratorBaseEENKUlvE_clEvENKUlvE1_clEvEUlN3c104HalfEE_St5arrayIPcLm2EEEEviT0_T1_,(.L_x_18406 - _ZN2at6native29vectorized_elementwise_kernelILi4EZZZNS0_17floor_kernel_cudaERNS_18TensorIteratorBaseEENKUlvE_clEvENKUlvE1_clEvEUlN3c104HalfEE_St5arrayIPcLm2EEEEviT0_T1_)
        .other          _ZN2at6native29vectorized_elementwise_kernelILi4EZZZNS0_17floor_kernel_cudaERNS_18TensorIteratorBaseEENKUlvE_clEvENKUlvE1_clEvEUlN3c104HalfEE_St5arrayIPcLm2EEEEviT0_T1_,@"STO_CUDA_ENTRY STV_DEFAULT"
_ZN2at6native29vectorized_elementwise_kernelILi4EZZZNS0_17floor_kernel_cudaERNS_18TensorIteratorBaseEENKUlvE_clEvENKUlvE1_clEvEUlN3c104HalfEE_St5arrayIPcLm2EEEEviT0_T1_:
.text._ZN2at6native29vectorized_elementwise_kernelILi4EZZZNS0_17floor_kernel_cudaERNS_18TensorIteratorBaseEENKUlvE_clEvENKUlvE1_clEvEUlN3c104HalfEE_St5arrayIPcLm2EEEEviT0_T1_:
        /* <DEDUP_REMOVED lines=17> */
[----:B------:R-:W-:Y:S01]  /*0110*/  FRND.FTZ.FLOOR R6, R6 ;  /* 0x0000000600067307 */ /* 0x000fe20000215000 */
[----:B---3--:R-:W-:-:S02]  /*0120*/  HADD2.F32 R10, -RZ, R2.H0_H0 ;  /* 0x20000002ff0a7230 */ /* 0x008fc40000004100 */
[--C-:B------:R-:W-:Y:S02]  /*0130*/  HADD2.F32 R11, -RZ, R3.reuse.H0_H0 ;  /* 0x20000003ff0b7230 */ /* 0x100fe40000004100 */
[----:B------:R-:W-:Y:S02]  /*0140*/  HADD2.F32 R12, -RZ, R3.H1_H1 ;  /* 0x30000003ff0c7230 */ /* 0x000fe40000004100 */
[----:B------:R-:W-:Y:S01]  /*0150*/  HADD2.F32 R4, -RZ, R2.H1_H1 ;  /* 0x30000002ff047230 */ /* 0x000fe20000004100 */
[----:B------:R-:W0:Y:S01]  /*0160*/  FRND.FTZ.FLOOR R7, R7 ;  /* 0x0000000700077307 */ /* 0x000e220000215000 */
[----:B------:R-:W-:-:S06]  /*0170*/  IMAD.WIDE.U32 R2, R0, R15, c[0x0][0x168] ;  /* 0x00005a0000027625 */ /* 0x000fcc00078e000f */
[----:B------:R-:W-:Y:S01]  /*0180*/  IMAD.WIDE R2, R13, 0x8, R2 ;  /* 0x000000080d027825 */ /* 0x000fe200078e0202 */
[----:B------:R-:W-:Y:S08]  /*0190*/  FRND.FTZ.FLOOR R8, R8 ;  /* 0x0000000800087307 */ /* 0x000ff00000215000 */
[----:B------:R-:W1:Y:S01]  /*01a0*/  FRND.FTZ.FLOOR R9, R9 ;  /* 0x0000000900097307 */ /* 0x000e620000215000 */
[----:B0-----:R-:W-:-:S07]  /*01b0*/  F2FP.PACK_AB R6, R7, R6 ;  /* 0x000000060706723e */ /* 0x001fce00000000ff */
[----:B------:R-:W-:Y:S08]  /*01c0*/  FRND.FTZ.FLOOR R10, R10 ;  /* 0x0000000a000a7307 */ /* 0x000ff00000215000 */
[----:B------:R-:W0:Y:S01]  /*01d0*/  FRND.FTZ.FLOOR R5, R4 ;  /* 0x0000000400057307 */ /* 0x000e220000215000 */
[----:B-1----:R-:W-:-:S05]  /*01e0*/  F2FP.PACK_AB R7, R9, R8 ;  /* 0x000000080907723e */ /* 0x002fca00000000ff */
[----:B------:R-:W-:Y:S02]  /*01f0*/  STG.E.64 [R2.64], R6 ;  /* 0x0000000602007986 */ /* 0x000fe4000c101b04 */
[----:B------:R-:W-:Y:S08]  /*0200*/  FRND.FTZ.FLOOR R11, R11 ;  /* 0x0000000b000b7307 */ /* 0x000ff00000215000 */
[----:B------:R-:W1:Y:S01]  /*0210*/  FRND.FTZ.FLOOR R12, R12 ;  /* 0x0000000c000c7307 */ /* 0x000e620000215000 */
[----:B0-----:R-:W-:-:S02]  /*0220*/  F2FP.PACK_AB R8, R5, R10 ;  /* 0x0000000a0508723e */ /* 0x001fc400000000ff */
[----:B-1----:R-:W-:-:S05]  /*0230*/  F2FP.PACK_AB R9, R12, R11 ;  /* 0x0000000b0c09723e */ /* 0x002fca00000000ff */
[----:B------:R-:W-:Y:S01]  /*0240*/  STG.E.64 [R2.64+0x400], R8 ;  /* 0x0004000802007986 */ /* 0x000fe2000c101b04 */
[----:B------:R-:W-:Y:S05]  /*0250*/  EXIT ;  /* 0x000000000000794d */ /* 0x000fea0003800000 */
.L_x_12691:
        /* <DEDUP_REMOVED lines=117> */
.L_x_12694:
[----:B------:R-:W-:-:S13]  /*09b0*/  ISETP.GE.AND P0, PT, R3, R2, PT ;  /* 0x000000020300720c */ /* 0x000fda0003f06270 */
[----:B------:R-:W-:Y:S05]  /*09c0*/  @P0 BRA `(.L_x_12696) ;  /* 0x000000d000000947 */ /* 0x000fea0003800000 */
[----:B0-----:R-:W-:Y:S01]  /*09d0*/  IMAD.IADD R10, R0, 0x1, R3 ;  /* 0x00000001000a7824 */ /* 0x001fe200078e0203 */
[----:B------:R-:W-:Y:S01]  /*09e0*/  IADD3 R3, R3, 0x80, RZ ;  /* 0x0000008003037810 */ /* 0x000fe20007ffe0ff */
[----:B------:R-:W-:-:S04]  /*09f0*/  IMAD.MOV.U32 R11, RZ, RZ, 0x2 ;  /* 0x00000002ff0b7424 */ /* 0x000fc800078e00ff */
[----:B------:R-:W-:-:S05]  /*0a00*/  IMAD.WIDE.U32 R10, R10, R11, c[0x0][0x168] ;  /* 0x00005a000a0a7625 */ /* 0x000fca00078e000b */
[----:B------:R0:W-:Y:S02]  /*0a10*/  STG.E.U16 [R10.64], R13 ;  /* 0x0000000d0a007986 */ /* 0x0001e4000c101504 */
.L_x_12695:
        /* <DEDUP_REMOVED lines=8> */
.L_x_12696:
        /* <DEDUP_REMOVED lines=8> */
.L_x_12697:
[----:B------:R-:W-:Y:S05]  /*0b20*/  BSYNC B1 ;  /* 0x0000000000017941 */ /* 0x000fea0003800000 */
.L_x_12693:
[----:B------:R-:W-:Y:S02]  /*0b30*/  ISETP.GE.AND P0, PT, R3, R2, PT ;  /* 0x000000020300720c */ /* 0x000fe40003f06270 */
[----:B------:R-:W-:-:S11]  /*0b40*/  PRMT R5, R6, 0x7610, R5 ;  /* 0x0000761006057816 */ /* 0x000fd60000000005 */
[----:B0-----:R-:W-:Y:S01]  /*0b50*/  @!P0 IMAD.IADD R7, R0, 0x1, R3 ;  /* 0x0000000100078824 */ /* 0x001fe200078e0203 */
[----:B------:R-:W-:Y:S01]  /*0b60*/  @!P0 IADD3 R3, R3, 0x80, RZ ;  /* 0x0000008003038810 */ /* 0x000fe20007ffe0ff */
[----:B------:R-:W-:-:S04]  /*0b70*/  @!P0 IMAD.MOV.U32 R8, RZ, RZ, 0x2 ;  /* 0x00000002ff088424 */ /* 0x000fc800078e00ff */
[----:B------:R-:W-:-:S05]  /*0b80*/  @!P0 IMAD.WIDE.U32 R6, R7, R8, c[0x0][0x168] ;  /* 0x00005a0007068625 */ /* 0x000fca00078e0008 */
[----:B------:R0:W-:Y:S02]  /*0b90*/  @!P0 STG.E.U16 [R6.64], R5 ;  /* 0x0000000506008986 */ /* 0x0001e4000c101504 */
.L_x_12698:
[----:B------:R-:W-:Y:S05]  /*0ba0*/  BSYNC B0 ;  /* 0x0000000000007941 */ /* 0x000fea0003800000 */
.L_x_12692:
        /* <DEDUP_REMOVED lines=8> */
.L_x_12699:
        /* <DEDUP_REMOVED lines=13> */
.L_x_18406:


//--------------------- .text._ZN2at6native29vectorized_elementwise_kernelILi8EZZZNS0_17floor_kernel_cudaERNS_18TensorIteratorBaseEENKUlvE_clEvENKUlvE1_clEvEUlN3c104HalfEE_St5arrayIPcLm2EEEEviT0_T1_ --------------------------
	.section	.text._ZN2at6native29vectorized_elementwise_kernelILi8EZZZNS0_17floor_kernel_cudaERNS_18TensorIteratorBaseEENKUlvE_clEvENKUlvE1_clEvEUlN3c104HalfEE_St5arrayIPcLm2EEEEviT0_T1_,"ax",@progbits
	.sectioninfo	@"SHI_REGISTERS=4"
	.align	128
        .global         _ZN2at6native29vectorized_elementwise_kernelILi8EZZZNS0_17floor_kernel_cudaERNS_18TensorIteratorBaseEENKUlvE_clEvENKUlvE1_clEvEUlN3c104HalfEE_St5arrayIPcLm2EEEEviT0_T1_
        .type           _ZN2at6native29vectorized_elementwise_kernelILi8EZZZNS0_17floor_kernel_cudaERNS_18TensorIteratorBaseEENKUlvE_clEvENKUlvE1_clEvEUlN3c104HalfEE_St5arrayIPcLm2EEEEviT0_T1_,@function
        .size           _ZN2at6native29vectorized_elementwise_kernelILi8EZZZNS0_17floor_kernel_cudaERNS_18TensorIteratorBaseEENKUlvE_clEvENKUlvE1_clEvEUlN3c104HalfEE_St5arrayIPcLm2EEEEviT0_T1_,(.L_x_18407 - _ZN2at6native29vectorized_elementwise_kernelILi8EZZZNS0_17floor_kernel_cudaERNS_18TensorIteratorBaseEENKUlvE_clEvENKUlvE1_clEvEUlN3c104HalfEE_St5arrayIPcLm2EEEEviT0_T1_)
        .other          _ZN2at6native29vectorized_elementwise_kernelILi8EZZZNS0_17floor_kernel_cudaERNS_18TensorIteratorBaseEENKUlvE_clEvENKUlvE1_clEvEUlN3c104HalfEE_St5arrayIPcLm2EEEEviT0_T1_,@"STO_CUDA_ENTRY STV_DEFAULT"
_ZN2at6native29vectorized_elementwise_kernelILi8EZZZNS0_17floor_kernel_cudaERNS_18TensorIteratorBaseEENKUlvE_clEvENKUlvE1_clEvEUlN3c104HalfEE_St5arrayIPcLm2EEEEviT0_T1_:
.text._ZN2at6native29vectorized_elementwise_kernelILi8EZZZNS0_17floor_kernel_cudaERNS_18TensorIteratorBaseEENKUlvE_clEvENKUlvE1_clEvEUlN3c104HalfEE_St5arrayIPcLm2EEEEviT0_T1_:
[----:B------:R-:W-:Y:S02]  /*0000*/  MOV R1, c[0x0][0x28] ;  /* 0x00000a0000017a02 */ /* 0x000fe40000000f00 */
[----:B------:R-:W-:Y:S05]  /*0010*/  EXIT ;  /* 0x000000000000794d */ /* 0x000fea0003800000 */
.L_x_12700:
        /* <DEDUP_REMOVED lines=14> */
.L_x_18407:


//--------------------- .text._ZN2at6native18elementwise_kernelILi128ELi4EZNS0_15gpu_kernel_implIZZZNS0_17floor_kernel_cudaERNS_18TensorIteratorBaseEENKUlvE_clEvENKUlvE0_clEvEUlfE_EEvS4_RKT_EUliE_EEviT1_ --------------------------
	.section	.text._ZN2at6native18elementwise_kernelILi128ELi4EZNS0_15gpu_kernel_implIZZZNS0_17floor_kernel_cudaERNS_18TensorIteratorBaseEENKUlvE_clEvENKUlvE0_clEvEUlfE_EEvS4_RKT_EUliE_EEviT1_,"ax",@progbits
	.sectioninfo	@"SHI_REGISTERS=26"
	.align	128
        .global         _ZN2at6native18elementwise_kernelILi128ELi4EZNS0_15gpu_kernel_implIZZZNS0_17floor_kernel_cudaERNS_18TensorIteratorBaseEENKUlvE_clEvENKUlvE0_clEvEUlfE_EEvS4_RKT_EUliE_EEviT1_
        .type           _ZN2at6native18elementwise_kernelILi128ELi4EZNS0_15gpu_kernel_implIZZZNS0_17floor_kernel_cudaERNS_18TensorIteratorBaseEENKUlvE_clEvENKUlvE0_clEvEUlfE_EEvS4_RKT_EUliE_EEviT1_,@function
        .size           _ZN2at6native18elementwise_kernelILi128ELi4EZNS0_15gpu_kernel_implIZZZNS0_17floor_kernel_cudaERNS_18TensorIteratorBaseEENKUlvE_clEvENKUlvE0_clEvEUlfE_EEvS4_RKT_EUliE_EEviT1_,(.L_x_18408 - _ZN2at6native18elementwise_kernelILi128ELi4EZNS0_15gpu_kernel_implIZZZNS0_17floor_kernel_cudaERNS_18TensorIteratorBaseEENKUlvE_clEvENKUlvE0_clEvEUlfE_EEvS4_RKT_EUliE_EEviT1_)
        .other          _ZN2at6native18elementwise_kernelILi128ELi4EZNS0_15gpu_kernel_implIZZZNS0_17floor_kernel_cudaERNS_18TensorIteratorBaseEENKUlvE_clEvENKUlvE0_clEvEUlfE_EEvS4_RKT_EUliE_EEviT1_,@"STO_CUDA_ENTRY STV_DEFAULT"
_ZN2at6native18elementwise_kernelILi128ELi4EZNS0_15gpu_kernel_implIZZZNS0_17floor_kernel_cudaERNS_18TensorIteratorBaseEENKUlvE_clEvENKUlvE0_clEvEUlfE_EEvS4_RKT_EUliE_EEviT1_:
.text._ZN2at6native18elementwise_kernelILi128ELi4EZNS0_15gpu_kernel_implIZZZNS0_17floor_kernel_cudaERNS_18TensorIteratorBaseEENKUlvE_clEvENKUlvE0_clEvEUlfE_EEvS4_RKT_EUliE_EEviT1_:
        /* <DEDUP_REMOVED lines=236> */
.L_x_12703:
        /* <DEDUP_REMOVED lines=20> */
.L_x_12708:
[----:B------:R-:W2:Y:S02]  /*1000*/  LDG.E.U8 R0, [R2.64] ;  /* 0x0000002402007981 */ /* 0x000ea4000c1e1100 */
[----:B--2---:R-:W0:Y:S01]  /*1010*/  I2F.U16 R0, R0 ;  /* 0x0000000000007306 */ /* 0x004e220000101000 */
[----:B------:R-:W-:Y:S05]  /*1020*/  BRA `(.L_x_12710) ;  /* 0x00000ca000007947 */ /* 0x000fea0003800000 */
.L_x_12707:
        /* <DEDUP_REMOVED lines=9> */
.L_x_12712:
[----:B------:R-:W2:Y:S02]  /*10c0*/  LDG.E R0, [R2.64] ;  /* 0x0000002402007981 */ /* 0x000ea4000c1e1900 */
[----:B--2---:R-:W0:Y:S01]  /*10d0*/  I2F R0, R0 ;  /* 0x0000000000007306 */ /* 0x004e220000201400 */
[----:B------:R-:W-:Y:S05]  /*10e0*/  BRA `(.L_x_12710) ;  /* 0x00000be000007947 */ /* 0x000fea0003800000 */
.L_x_12711:
[----:B------:R-:W2:Y:S02]  /*10f0*/  LDG.E.U16 R0, [R2.64] ;  /* 0x0000002402007981 */ /* 0x000ea4000c1e1500 */
[----:B--2---:R-:W0:Y:S01]  /*1100*/  I2F.S16 R0, R0 ;  /* 0x0000000000007306 */ /* 0x004e220000101400 */
[----:B------:R-:W-:Y:S05]  /*1110*/  BRA `(.L_x_12710) ;  /* 0x00000bb000007947 */ /* 0x000fea0003800000 */
.L_x_12706:
        /* <DEDUP_REMOVED lines=8> */
.L_x_12714:
[----:B------:R-:W2:Y:S02]  /*11a0*/  LDG.E.U16 R0, [R2.64] ;  /* 0x0000002402007981 */ /* 0x000ea4000c1e1500 */
[----:B--2---:R-:W-:Y:S01]  /*11b0*/  HADD2.F32 R0, -RZ, R0.H0_H0 ;  /* 0x20000000ff007230 */ /* 0x004fe20000004100 */
[----:B------:R-:W-:Y:S05]  /*11c0*/  BRA `(.L_x_12710) ;  /* 0x00000b0000007947 */ /* 0x000fea0003800000 */
.L_x_12713:
        /* <DEDUP_REMOVED lines=8> */
.L_x_12716:
[----:B------:R-:W2:Y:S02]  /*1250*/  LDG.E.U16 R0, [R2.64] ;  /* 0x0000002402007981 */ /* 0x000ea4000c1e1500 */
[----:B--2---:R-:W-:Y:S01]  /*1260*/  HADD2.F32 R0, -RZ, R0.H0_H0 ;  /* 0x20000000ff007230 */ /* 0x004fe20000004100 */
[----:B------:R-:W-:Y:S05]  /*1270*/  BRA `(.L_x_12710) ;  /* 0x00000a5000007947 */ /* 0x000fea0003800000 */
.L_x_12715:
[----:B------:R-:W2:Y:S02]  /*1280*/  LDG.E.64 R2, [R2.64] ;  /* 0x0000002402027981 */ /* 0x000ea4000c1e1b00 */
[----:B--2---:R-:W0:Y:S01]  /*1290*/  F2F.F32.F64 R0, R2 ;  /* 0x0000000200007310 */ /* 0x004e220000301000 */
[----:B------:R-:W0:-:S14]  /*12a0*/  DSETP.GEU.AND P0, PT, |R2|, c[0x2][0x0], PT ;  /* 0x008000000200762a */ /* 0x000e1c0003f0e200 */
[----:B0-----:R-:W-:Y:S01]  /*12b0*/  @!P0 FMUL R0, R0, 1.175494350822287508e-38 ;  /* 0x0080000000008820 */ /* 0x001fe20000400000 */
[----:B------:R-:W-:Y:S05]  /*12c0*/  BRA `(.L_x_12710) ;  /* 0x00000a0000007947 */ /* 0x000fea0003800000 */
.L_x_12705:
        /* <DEDUP_REMOVED lines=12> */
.L_x_12719:
[----:B------:R-:W2:Y:S02]  /*1390*/  LDG.E.64 R2, [R2.64] ;  /* 0x0000002402027981 */ /* 0x000ea4000c1e1b00 */
[----:B--2---:R-:W0:Y:S01]  /*13a0*/  F2F.F32.F64 R0, R2 ;  /* 0x0000000200007310 */ /* 0x004e220000301000 */
[----:B------:R-:W0:-:S14]  /*13b0*/  DSETP.GEU.AND P0, PT, |R2|, c[0x2][0x0], PT ;  /* 0x008000000200762a */ /* 0x000e1c0003f0e200 */
[----:B0-----:R-:W-:Y:S01]  /*13c0*/  @!P0 FMUL R0, R0, 1.175494350822287508e-38 ;  /* 0x0080000000008820 */ /* 0x001fe20000400000 */
[----:B------:R-:W-:Y:S05]  /*13d0*/  BRA `(.L_x_12710) ;  /* 0x000008f000007947 */ /* 0x000fea0003800000 */
.L_x_12718:
        /* <DEDUP_REMOVED lines=26> */
.L_x_12721:
        /* <DEDUP_REMOVED lines=13> */
.L_x_12720:
[----:B------:R-:W2:Y:S02]  /*1650*/  LDG.E.U16 R0, [R2.64] ;  /* 0x0000002402007981 */ /* 0x000ea4000c1e1500 */
[----:B--2---:R-:W-:Y:S01]  /*1660*/  PRMT R0, RZ, 0x5410, R0 ;  /* 0x00005410ff007816 */ /* 0x004fe20000000000 */
[----:B------:R-:W-:Y:S05]  /*1670*/  BRA `(.L_x_12710) ;  /* 0x0000065000007947 */ /* 0x000fea0003800000 */
.L_x_12717:
        /* <DEDUP_REMOVED lines=11> */
.L_x_12724:
        /* <DEDUP_REMOVED lines=20> */
.L_x_12726:
[----:B------:R-:W-:Y:S05]  /*1870*/  BSYNC B0 ;  /* 0x0000000000007941 */ /* 0x000fea0003800000 */
.L_x_12725:
[----:B------:R-:W-:Y:S01]  /*1880*/  LEA R3, R0, 0x3b800000, 0x17 ;  /* 0x3b80000000037811 */ /* 0x000fe200078eb8ff */
[----:B------:R-:W-:-:S05]  /*1890*/  IMAD.SHL.U32 R0, R2, 0x100000, RZ ;  /* 0x0010000002007824 */ /* 0x000fca00078e00ff */
[----:B------:R-:W-:Y:S01]  /*18a0*/  LOP3.LUT R0, R3, R0, R4, 0xfe, !PT ;  /* 0x0000000003007212 */ /* 0x000fe200078efe04 */
[----:B------:R-:W-:Y:S05]  /*18b0*/  BRA `(.L_x_12710) ;  /* 0x0000041000007947 */ /* 0x000fea0003800000 */
.L_x_12723:
        /* <DEDUP_REMOVED lines=20> */
.L_x_12728:
[----:B------:R-:W-:Y:S05]  /*1a00*/  BSYNC B0 ;  /* 0x0000000000007941 */ /* 0x000fea0003800000 */
.L_x_12727:
[----:B------:R-:W-:Y:S01]  /*1a10*/  LEA R3, R0, 0x37800000, 0x17 ;  /* 0x3780000000037811 */ /* 0x000fe200078eb8ff */
[----:B------:R-:W-:-:S05]  /*1a20*/  IMAD.SHL.U32 R0, R2, 0x200000, RZ ;  /* 0x0020000002007824 */ /* 0x000fca00078e00ff */
[----:B------:R-:W-:Y:S01]  /*1a30*/  LOP3.LUT R0, R3, R0, R4, 0xfe, !PT ;  /* 0x0000000003007212 */ /* 0x000fe200078efe04 */
[----:B------:R-:W-:Y:S05]  /*1a40*/  BRA `(.L_x_12710) ;  /* 0x0000028000007947 */ /* 0x000fea0003800000 */
.L_x_12722:
        /* <DEDUP_REMOVED lines=14> */
.L_x_12709:
        /* <DEDUP_REMOVED lines=21> */
.L_x_12730:
[----:B------:R-:W2:Y:S02]  /*1c80*/  LDG.E.64 R2, [R2.64] ;  /* 0x0000002402027981 */ /* 0x000ea4000c1e1b00 */
[----:B--2---:R0:W1:Y:S01]  /*1c90*/  I2F.U64 R0, R2 ;  /* 0x0000000200007312 */ /* 0x0040620000301000 */
[----:B------:R-:W-:Y:S05]  /*1ca0*/  BRA `(.L_x_12710) ;  /* 0x0000002000007947 */ /* 0x000fea0003800000 */
.L_x_12729:
[----:B------:R-:W2:Y:S02]  /*1cb0*/  LDG.E R0, [R2.64] ;  /* 0x0000002402007981 */ /* 0x000ea4000c1e1900 */
[----:B--2---:R-:W0:Y:S02]  /*1cc0*/  I2F.U32 R0, R0 ;  /* 0x0000000000007306 */ /* 0x004e240000201000 */
.L_x_12710:
[----:B------:R-:W-:Y:S05]  /*1cd0*/  BSYNC B6 ;  /* 0x0000000000067941 */ /* 0x000fea0003800000 */
.L_x_12704:
[----:B------:R-:W2:Y:S01]  /*1ce0*/  LDC.U8 R4, c[0x0][0x371] ;  /* 0x0000dc40ff047b82 */ /* 0x000ea20000000000 */
[----:B01---5:R0:W1:Y:S01]  /*1cf0*/  FRND.FTZ.FLOOR R2, R0 ;  /* 0x0000000000027307 */ /* 0x0230620000215000 */
        /* <DEDUP_REMOVED lines=11> */
[----:B------:R-:W0:Y:S02]  /*1db0*/  F2I.FTZ.FLOOR.NTZ R3, R0 ;  /* 0x0000000000037305 */ /* 0x000e240000217100 */
[----:B0-----:R0:W-:Y:S01]  /*1dc0*/  STG.E.U8 [R16.64], R3 ;  /* 0x0000000310007986 */ /* 0x0011e2000c101124 */
[----:B------:R-:W-:Y:S05]  /*1dd0*/  BRA `(.L_x_12736) ;  /* 0x00000d6000007947 */ /* 0x000fea0003800000 */
.L_x_12734:
[----:B------:R-:W0:Y:S02]  /*1de0*/  F2I.FTZ.S64.FLOOR R2, R0 ;  /* 0x0000000000027311 */ /* 0x000e240000215900 */
[----:B0-----:R0:W-:Y:S01]  /*1df0*/  STG.E.U8 [R16.64], R2 ;  /* 0x0000000210007986 */ /* 0x0011e2000c101124 */
[----:B------:R-:W-:Y:S05]  /*1e00*/  BRA `(.L_x_12736) ;  /* 0x00000d3000007947 */ /* 0x000fea0003800000 */
.L_x_12733:
[----:B------:R-:W-:-:S13]  /*1e10*/  ISETP.NE.AND P0, PT, R3, 0x2, PT ;  /* 0x000000020300780c */ /* 0x000fda0003f05270 */
[----:B------:R-:W-:Y:S05]  /*1e20*/  @!P0 BRA `(.L_x_12737) ;  /* 0x000000a000008947 */ /* 0x000fea0003800000 */
[----:B------:R-:W-:-:S13]  /*1e30*/  ISETP.NE.AND P0, PT, R3, 0x3, PT ;  /* 0x000000030300780c */ /* 0x000fda0003f05270 */
[----:B------:R-:W-:Y:S05]  /*1e40*/  @!P0 BRA `(.L_x_12738) ;  /* 0x0000005000008947 */ /* 0x000fea0003800000 */
[----:B------:R-:W-:-:S13]  /*1e50*/  ISETP.NE.AND P0, PT, R3, 0x4, PT ;  /* 0x000000040300780c */ /* 0x000fda0003f05270 */
[----:B------:R-:W-:Y:S05]  /*1e60*/  @P0 BRA `(.L_x_12735) ;  /* 0x00000b4000000947 */ /* 0x000fea0003800000 */
[----:B------:R-:W0:Y:S02]  /*1e70*/  F2I.FTZ.S64.FLOOR R2, R0 ;  /* 0x0000000000027311 */ /* 0x000e240000215900 */
[----:B0-----:R0:W-:Y:S01]  /*1e80*/  STG.E.64 [R16.64], R2 ;  /* 0x0000000210007986 */ /* 0x0011e2000c101b24 */
[----:B------:R-:W-:Y:S05]  /*1e90*/  BRA `(.L_x_12736) ;  /* 0x00000ca000007947 */ /* 0x000fea0003800000 */
.L_x_12738:
[----:B------:R-:W0:Y:S02]  /*1ea0*/  F2I.FTZ.FLOOR.NTZ R3, R0 ;  /* 0x0000000000037305 */ /* 0x000e240000217100 */
[----:B0-----:R0:W-:Y:S01]  /*1eb0*/  STG.E [R16.64], R3 ;  /* 0x0000000310007986 */ /* 0x0011e2000c101924 */
[----:B------:R-:W-:Y:S05]  /*1ec0*/  BRA `(.L_x_12736) ;  /* 0x00000c7000007947 */ /* 0x000fea0003800000 */
.L_x_12737:
[----:B------:R-:W0:Y:S02]  /*1ed0*/  F2I.FTZ.FLOOR.NTZ R3, R0 ;  /* 0x0000000000037305 */ /* 0x000e240000217100 */
[----:B0-----:R0:W-:Y:S01]  /*1ee0*/  STG.E.U16 [R16.64], R3 ;  /* 0x0000000310007986 */ /* 0x0011e2000c101524 */
[----:B------:R-:W-:Y:S05]  /*1ef0*/  BRA `(.L_x_12736) ;  /* 0x00000c4000007947 */ /* 0x000fea0003800000 */
.L_x_12732:
        /* <DEDUP_REMOVED lines=8> */
.L_x_12740:
[----:B------:R-:W-:-:S05]  /*1f80*/  F2FP.PACK_AB R2, RZ, R2 ;  /* 0x00000002ff02723e */ /* 0x000fca00000000ff */
[----:B------:R0:W-:Y:S01]  /*1f90*/  STG.E.U16 [R16.64], R2 ;  /* 0x0000000210007986 */ /* 0x0001e2000c101524 */
[----:B------:R-:W-:Y:S05]  /*1fa0*/  BRA `(.L_x_12736) ;  /* 0x00000b9000007947 */ /* 0x000fea0003800000 */
.L_x_12739:
        /* <DEDUP_REMOVED lines=9> */
.L_x_12742:
[----:B------:R-:W-:-:S04]  /*2040*/  F2FP.PACK_AB R3, RZ, R2 ;  /* 0x00000002ff03723e */ /* 0x000fc800000000ff */
[----:B------:R-:W-:-:S05]  /*2050*/  PRMT R3, R3, 0x5410, RZ ;  /* 0x0000541003037816 */ /* 0x000fca00000000ff */
[----:B------:R0:W-:Y:S01]  /*2060*/  STG.E [R16.64], R3 ;  /* 0x0000000310007986 */ /* 0x0001e2000c101924 */
[----:B------:R-:W-:Y:S05]  /*2070*/  BRA `(.L_x_12736) ;  /* 0x00000ac000007947 */ /* 0x000fea0003800000 */
.L_x_12741:
[----:B------:R-:W-:-:S06]  /*2080*/  FMUL.FTZ R2, R2, 1 ;  /* 0x3f80000002027820 */ /* 0x000fcc0000410000 */
[----:B------:R-:W0:Y:S02]  /*2090*/  F2F.F64.F32 R2, R2 ;  /* 0x0000000200027310 */ /* 0x000e240000201800 */
[----:B0-----:R0:W-:Y:S01]  /*20a0*/  STG.E.64 [R16.64], R2 ;  /* 0x0000000210007986 */ /* 0x0011e2000c101b24 */
[----:B------:R-:W-:Y:S05]  /*20b0*/  BRA `(.L_x_12736) ;  /* 0x00000a8000007947 */ /* 0x000fea0003800000 */
.L_x_12731:
        /* <DEDUP_REMOVED lines=12> */
.L_x_12745:
[----:B------:R-:W-:Y:S01]  /*2180*/  FMUL.FTZ R4, R2, 1 ;  /* 0x3f80000002047820 */ /* 0x000fe20000410000 */
[----:B------:R-:W-:-:S05]  /*2190*/  CS2R R6, SRZ ;  /* 0x0000000000067805 */ /* 0x000fca000001ff00 */
[----:B------:R-:W0:Y:S02]  /*21a0*/  F2F.F64.F32 R4, R4 ;  /* 0x0000000400047310 */ /* 0x000e240000201800 */
[----:B0-----:R0:W-:Y:S01]  /*21b0*/  STG.E.128 [R16.64], R4 ;  /* 0x0000000410007986 */ /* 0x0011e2000c101d24 */
[----:B------:R-:W-:Y:S05]  /*21c0*/  BRA `(.L_x_12736) ;  /* 0x0000097000007947 */ /* 0x000fea0003800000 */
.L_x_12744:
        /* <DEDUP_REMOVED lines=20> */
.L_x_12749:
[----:B------:R-:W-:Y:S05]  /*2310*/  BSYNC B0 ;  /* 0x0000000000007941 */ /* 0x000fea0003800000 */
.L_x_12748:
[----:B------:R-:W-:-:S05]  /*2320*/  LOP3.LUT R5, R0, R5, RZ, 0xfc, !PT ;  /* 0x0000000500057212 */ /* 0x000fca00078efcff */
[----:B------:R0:W-:Y:S01]  /*2330*/  STG.E.U8 [R16.64], R5 ;  /* 0x0000000510007986 */ /* 0x0001e2000c101124 */
[----:B------:R-:W-:Y:S05]  /*2340*/  BRA `(.L_x_12736) ;  /* 0x000007f000007947 */ /* 0x000fea0003800000 */
.L_x_12747:
        /* <DEDUP_REMOVED lines=12> */
.L_x_12751:
[----:B------:R-:W-:Y:S01]  /*2410*/  IMAD.MOV.U32 R0, RZ, RZ, 0x7f ;  /* 0x0000007fff007424 */ /* 0x000fe200078e00ff */
[----:B------:R-:W-:-:S04]  /*2420*/  ISETP.GT.U32.AND P0, PT, R4, 0x7f800000, PT ;  /* 0x7f8000000400780c */ /* 0x000fc80003f04070 */
[----:B------:R-:W-:-:S04]  /*2430*/  SEL R0, R0, 0x7c, P0 ;  /* 0x0000007c00007807 */ /* 0x000fc80000000000 */
.L_x_12752:
[----:B------:R-:W-:Y:S05]  /*2440*/  BSYNC B0 ;  /* 0x0000000000007941 */ /* 0x000fea0003800000 */
.L_x_12750:
[----:B------:R-:W-:-:S04]  /*2450*/  LOP3.LUT R2, R2, 0x80000000, RZ, 0xc0, !PT ;  /* 0x8000000002027812 */ /* 0x000fc800078ec0ff */
[----:B------:R-:W-:-:S04]  /*2460*/  SHF.R.U32.HI R3, RZ, 0x18, R2 ;  /* 0x00000018ff037819 */ /* 0x000fc80000011602 */
[----:B------:R-:W-:-:S05]  /*2470*/  LOP3.LUT R3, R0, R3, RZ, 0xfc, !PT ;  /* 0x0000000300037212 */ /* 0x000fca00078efcff */
[----:B------:R0:W-:Y:S01]  /*2480*/  STG.E.U8 [R16.64], R3 ;  /* 0x0000000310007986 */ /* 0x0001e2000c101124 */
[----:B------:R-:W-:Y:S05]  /*2490*/  BRA `(.L_x_12736) ;  /* 0x000006a000007947 */ /* 0x000fea0003800000 */
.L_x_12746:
[----:B------:R-:W-:-:S05]  /*24a0*/  F2FP.BF16.PACK_AB R2, RZ, R2 ;  /* 0x00000002ff02723e */ /* 0x000fca00000010ff */
[----:B------:R0:W-:Y:S01]  /*24b0*/  STG.E.U16 [R16.64], R2 ;  /* 0x0000000210007986 */ /* 0x0001e2000c101524 */
[----:B------:R-:W-:Y:S05]  /*24c0*/  BRA `(.L_x_12736) ;  /* 0x0000067000007947 */ /* 0x000fea0003800000 */
.L_x_12743:
        /* <DEDUP_REMOVED lines=8> */
[----:B------:R-:W0:Y:S02]  /*2550*/  F2I.FTZ.U32.FLOOR.NTZ R3, R0 ;  /* 0x0000000000037305 */ /* 0x000e240000217000 */
[----:B0-----:R0:W-:Y:S01]  /*2560*/  STG.E.U16 [R16.64], R3 ;  /* 0x0000000310007986 */ /* 0x0011e2000c101524 */
[----:B------:R-:W-:Y:S05]  /*2570*/  BRA `(.L_x_12736) ;  /* 0x000005c000007947 */ /* 0x000fea0003800000 */
.L_x_12755:
        /* <DEDUP_REMOVED lines=16> */
.L_x_12758:
[----:B------:R-:W-:-:S04]  /*2680*/  LOP3.LUT R2, R2, 0x80000000, RZ, 0xc0, !PT ;  /* 0x8000000002027812 */ /* 0x000fc800078ec0ff */
[----:B------:R-:W-:-:S04]  /*2690*/  SHF.R.U32.HI R3, RZ, 0x18, R2 ;  /* 0x00000018ff037819 */ /* 0x000fc80000011602 */
[----:B------:R-:W-:-:S04]  /*26a0*/  LOP3.LUT R0, R0, R3, RZ, 0xfc, !PT ;  /* 0x0000000300007212 */ /* 0x000fc800078efcff */
[----:B------:R-:W-:Y:S02]  /*26b0*/  PRMT R8, R0, 0x7610, R8 ;  /* 0x0000761000087816 */ /* 0x000fe40000000008 */
.L_x_12757:
[----:B------:R-:W-:Y:S05]  /*26c0*/  BSYNC B0 ;  /* 0x0000000000007941 */ /* 0x000fea0003800000 */
.L_x_12756:
[----:B------:R0:W-:Y:S01]  /*26d0*/  STG.E.U8 [R16.64], R8 ;  /* 0x0000000810007986 */ /* 0x0001e2000c101124 */
[----:B------:R-:W-:Y:S05]  /*26e0*/  BRA `(.L_x_12736) ;  /* 0x0000045000007947 */ /* 0x000fea0003800000 */
.L_x_12754:
        /* <DEDUP_REMOVED lines=16> */
.L_x_12761:
[----:B------:R-:W-:-:S04]  /*27f0*/  LOP3.LUT R2, R2, 0x80000000, RZ, 0xc0, !PT ;  /* 0x8000000002027812 */ /* 0x000fc800078ec0ff */
[----:B------:R-:W-:-:S04]  /*2800*/  SHF.R.U32.HI R3, RZ, 0x18, R2 ;  /* 0x00000018ff037819 */ /* 0x000fc80000011602 */
[----:B------:R-:W-:-:S04]  /*2810*/  LOP3.LUT R0, R0, R3, RZ, 0xfc, !PT ;  /* 0x0000000300007212 */ /* 0x000fc800078efcff */
[----:B------:R-:W-:Y:S02]  /*2820*/  PRMT R8, R0, 0x7610, R8 ;  /* 0x0000761000087816 */ /* 0x000fe40000000008 */
.L_x_12760:
[----:B------:R-:W-:Y:S05]  /*2830*/  BSYNC B0 ;  /* 0x0000000000007941 */ /* 0x000fea0003800000 */
.L_x_12759:
[----:B------:R0:W-:Y:S01]  /*2840*/  STG.E.U8 [R16.64], R8 ;  /* 0x0000000810007986 */ /* 0x0001e2000c101124 */
[----:B------:R-:W-:Y:S05]  /*2850*/  BRA `(.L_x_12736) ;  /* 0x000002e000007947 */ /* 0x000fea0003800000 */
.L_x_12753:
        /* <DEDUP_REMOVED lines=21> */
.L_x_12735:
        /* <DEDUP_REMOVED lines=20> */
.L_x_12763:
[----:B------:R-:W0:Y:S02]  /*2af0*/  F2I.FTZ.U64.FLOOR R2, R0 ;  /* 0x0000000000027311 */ /* 0x000e240000215800 */
[----:B0-----:R0:W-:Y:S01]  /*2b00*/  STG.E.64 [R16.64], R2 ;  /* 0x0000000210007986 */ /* 0x0011e2000c101b24 */
[----:B------:R-:W-:Y:S05]  /*2b10*/  BRA `(.L_x_12736) ;  /* 0x0000002000007947 */ /* 0x000fea0003800000 */
.L_x_12762:
[----:B------:R-:W0:Y:S02]  /*2b20*/  F2I.FTZ.U32.FLOOR.NTZ R3, R0 ;  /* 0x0000000000037305 */ /* 0x000e240000217000 */
[----:B0-----:R0:W-:Y:S02]  /*2b30*/  STG.E [R16.64], R3 ;  /* 0x0000000310007986 */ /* 0x0011e4000c101924 */
.L_x_12736:
[----:B------:R-:W-:-:S05]  /*2b40*/  IMAD R18, R18, 0x200, R23 ;  /* 0x0000020012127824 */ /* 0x000fca00078e0217 */
[----:B------:R-:W-:Y:S02]  /*2b50*/  IADD3 R19, R18, 0x80, RZ ;  /* 0x0000008012137810 */ /* 0x000fe40007ffe0ff */
.L_x_12702:
[----:B------:R-:W-:Y:S05]  /*2b60*/  BSYNC B7 ;  /* 0x0000000000077941 */ /* 0x000fea0003800000 */
.L_x_12701:
        /* <DEDUP_REMOVED lines=231> */
.L_x_12766:
        /* <DEDUP_REMOVED lines=20> */
.L_x_12771:
[----:B------:R-:W2:Y:S02]  /*3b20*/  LDG.E.U8 R0, [R2.64] ;  /* 0x0000002402007981 */ /* 0x000ea4000c1e1100 */
[----:B--2---:R-:W0:Y:S01]  /*3b30*/  I2F.U16 R0, R0 ;  /* 0x0000000000007306 */ /* 0x004e220000101000 */
[----:B------:R-:W-:Y:S05]  /*3b40*/  BRA `(.L_x_12773) ;  /* 0x00000ca000007947 */ /* 0x000fea0003800000 */
.L_x_12770:
        /* <DEDUP_REMOVED lines=9> */
.L_x_12775:
[----:B------:R-:W2:Y:S02]  /*3be0*/  LDG.E R0, [R2.64] ;  /* 0x0000002402007981 */ /* 0x000ea4000c1e1900 */
[----:B--2---:R-:W0:Y:S01]  /*3bf0*/  I2F R0, R0 ;  /* 0x0000000000007306 */ /* 0x004e220000201400 */
[----:B------:R-:W-:Y:S05]  /*3c00*/  BRA `(.L_x_12773) ;  /* 0x00000be000007947 */ /* 0x000fea0003800000 */
.L_x_12774:
[----:B------:R-:W2:Y:S02]  /*3c10*/  LDG.E.U16 R0, [R2.64] ;  /* 0x0000002402007981 */ /* 0x000ea4000c1e1500 */
[----:B--2---:R-:W0:Y:S01]  /*3c20*/  I2F.S16 R0, R0 ;  /* 0x0000000000007306 */ /* 0x004e220000101400 */
[----:B------:R-:W-:Y:S05]  /*3c30*/  BRA `(.L_x_12773) ;  /* 0x00000bb000007947 */ /* 0x000fea0003800000 */
.L_x_12769:
        /* <DEDUP_REMOVED lines=8> */
.L_x_12777:
[----:B------:R-:W2:Y:S02]  /*3cc0*/  LDG.E.U16 R0, [R2.64] ;  /* 0x0000002402007981 */ /* 0x000ea4000c1e1500 */
[----:B--2---:R-:W-:Y:S01]  /*3cd0*/  HADD2.F32 R0, -RZ, R0.H0_H0 ;  /* 0x20000000ff007230 */ /* 0x004fe20000004100 */
[----:B------:R-:W-:Y:S05]  /*3ce0*/  BRA `(.L_x_12773) ;  /* 0x00000b0000007947 */ /* 0x000fea0003800000 */
.L_x_12776:
        /* <DEDUP_REMOVED lines=8> */
.L_x_12779:
[----:B------:R-:W2:Y:S02]  /*3d70*/  LDG.E.U16 R0, [R2.64] ;  /* 0x0000002402007981 */ /* 0x000ea4000c1e1500 */
[----:B--2---:R-:W-:Y:S01]  /*3d80*/  HADD2.F32 R0, -RZ, R0.H0_H0 ;  /* 0x20000000ff007230 */ /* 0x004fe20000004100 */
[----:B------:R-:W-:Y:S05]  /*3d90*/  BRA `(.L_x_12773) ;  /* 0x00000a5000007947 */ /* 0x000fea0003800000 */
.L_x_12778:
[----:B------:R-:W2:Y:S02]  /*3da0*/  LDG.E.64 R2, [R2.64] ;  /* 0x0000002402027981 */ /* 0x000ea4000c1e1b00 */
[----:B--2---:R-:W0:Y:S01]  /*3db0*/  F2F.F32.F64 R0, R2 ;  /* 0x0000000200007310 */ /* 0x004e220000301000 */
[----:B------:R-:W0:-:S14]  /*3dc0*/  DSETP.GEU.AND P0, PT, |R2|, c[0x2][0x0], PT ;  /* 0x008000000200762a */ /* 0x000e1c0003f0e200 */
[----:B0-----:R-:W-:Y:S01]  /*3dd0*/  @!P0 FMUL R0, R0, 1.175494350822287508e-38 ;  /* 0x0080000000008820 */ /* 0x001fe20000400000 */
[----:B------:R-:W-:Y:S05]  /*3de0*/  BRA `(.L_x_12773) ;  /* 0x00000a0000007947 */ /* 0x000fea0003800000 */
.L_x_12768:
        /* <DEDUP_REMOVED lines=12> */
.L_x_12782:
[----:B------:R-:W2:Y:S02]  /*3eb0*/  LDG.E.64 R2, [R2.64] ;  /* 0x0000002402027981 */ /* 0x000ea4000c1e1b00 */
[----:B--2---:R-:W0:Y:S01]  /*3ec0*/  F2F.F32.F64 R0, R2 ;  /* 0x0000000200007310 */ /* 0x004e220000301000 */
[----:B------:R-:W0:-:S14]  /*3ed0*/  DSETP.GEU.AND P0, PT, |R2|, c[0x2][0x0], PT ;  /* 0x008000000200762a */ /* 0x000e1c0003f0e200 */
[----:B0-----:R-:W-:Y:S01]  /*3ee0*/  @!P0 FMUL R0, R0, 1.175494350822287508e-38 ;  /* 0x0080000000008820 */ /* 0x001fe20000400000 */
[----:B------:R-:W-:Y:S05]  /*3ef0*/  BRA `(.L_x_12773) ;  /* 0x000008f000007947 */ /* 0x000fea0003800000 */
.L_x_12781:
        /* <DEDUP_REMOVED lines=26> */
.L_x_12784:
        /* <DEDUP_REMOVED lines=13> */
.L_x_12783:
[----:B------:R-:W2:Y:S02]  /*4170*/  LDG.E.U16 R0, [R2.64] ;  /* 0x0000002402007981 */ /* 0x000ea4000c1e1500 */
[----:B--2---:R-:W-:Y:S01]  /*4180*/  PRMT R0, RZ, 0x5410, R0 ;  /* 0x00005410ff007816 */ /* 0x004fe20000000000 */
[----:B------:R-:W-:Y:S05]  /*4190*/  BRA `(.L_x_12773) ;  /* 0x0000065000007947 */ /* 0x000fea0003800000 */
.L_x_12780:
        /* <DEDUP_REMOVED lines=11> */
.L_x_12787:
        /* <DEDUP_REMOVED lines=20> */
.L_x_12789:
[----:B------:R-:W-:Y:S05]  /*4390*/  BSYNC B0 ;  /* 0x0000000000007941 */ /* 0x000fea0003800000 */
.L_x_12788:
[----:B------:R-:W-:Y:S01]  /*43a0*/  LEA R3, R0, 0x3b800000, 0x17 ;  /* 0x3b80000000037811 */ /* 0x000fe200078eb8ff */
[----:B------:R-:W-:-:S05]  /*43b0*/  IMAD.SHL.U32 R0, R2, 0x100000, RZ ;  /* 0x0010000002007824 */ /* 0x000fca00078e00ff */
[----:B------:R-:W-:Y:S01]  /*43c0*/  LOP3.LUT R0, R3, R0, R4, 0xfe, !PT ;  /* 0x0000000003007212 */ /* 0x000fe200078efe04 */
[----:B------:R-:W-:Y:S05]  /*43d0*/  BRA `(.L_x_12773) ;  /* 0x0000041000007947 */ /* 0x000fea0003800000 */
.L_x_12786:
        /* <DEDUP_REMOVED lines=20> */
.L_x_12791:
[----:B------:R-:W-:Y:S05]  /*4520*/  BSYNC B0 ;  /* 0x0000000000007941 */ /* 0x000fea0003800000 */
.L_x_12790:
[----:B------:R-:W-:Y:S01]  /*4530*/  LEA R3, R0, 0x37800000, 0x17 ;  /* 0x3780000000037811 */ /* 0x000fe200078eb8ff */
[----:B------:R-:W-:-:S05]  /*4540*/  IMAD.SHL.U32 R0, R2, 0x200000, RZ ;  /* 0x0020000002007824 */ /* 0x000fca00078e00ff */
[----:B------:R-:W-:Y:S01]  /*4550*/  LOP3.LUT R0, R3, R0, R4, 0xfe, !PT ;  /* 0x0000000003007212 */ /* 0x000fe200078efe04 */
[----:B------:R-:W-:Y:S05]  /*4560*/  BRA `(.L_x_12773) ;  /* 0x0000028000007947 */ /* 0x000fea0003800000 */
.L_x_12785:
        /* <DEDUP_REMOVED lines=14> */
.L_x_12772:
        /* <DEDUP_REMOVED lines=21> */
.L_x_12793:
[----:B------:R-:W2:Y:S02]  /*47a0*/  LDG.E.64 R2, [R2.64] ;  /* 0x0000002402027981 */ /* 0x000ea4000c1e1b00 */
[----:B--2---:R0:W1:Y:S01]  /*47b0*/  I2F.U64 R0, R2 ;  /* 0x0000000200007312 */ /* 0x0040620000301000 */
[----:B------:R-:W-:Y:S05]  /*47c0*/  BRA `(.L_x_12773) ;  /* 0x0000002000007947 */ /* 0x000fea0003800000 */
.L_x_12792:
[----:B------:R-:W2:Y:S02]  /*47d0*/  LDG.E R0, [R2.64] ;  /* 0x0000002402007981 */ /* 0x000ea4000c1e1900 */
[----:B--2---:R-:W0:Y:S02]  /*47e0*/  I2F.U32 R0, R0 ;  /* 0x0000000000007306 */ /* 0x004e240000201000 */
.L_x_12773:
[----:B------:R-:W-:Y:S05]  /*47f0*/  BSYNC B6 ;  /* 0x0000000000067941 */ /* 0x000fea0003800000 */
.L_x_12767:
        /* <DEDUP_REMOVED lines=16> */
.L_x_12797:
[----:B------:R-:W0:Y:S02]  /*4900*/  F2I.FTZ.S64.FLOOR R2, R0 ;  /* 0x0000000000027311 */ /* 0x000e240000215900 */
[----:B0-----:R0:W-:Y:S01]  /*4910*/  STG.E.U8 [R16.64], R2 ;  /* 0x0000000210007986 */ /* 0x0011e2000c101124 */
[----:B------:R-:W-:Y:S05]  /*4920*/  BRA `(.L_x_12799) ;  /* 0x00000d3000007947 */ /* 0x000fea0003800000 */
.L_x_12796:
        /* <DEDUP_REMOVED lines=9> */
.L_x_12801:
[----:B------:R-:W0:Y:S02]  /*49c0*/  F2I.FTZ.FLOOR.NTZ R3, R0 ;  /* 0x0000000000037305 */ /* 0x000e240000217100 */
[----:B0-----:R0:W-:Y:S01]  /*49d0*/  STG.E [R16.64], R3 ;  /* 0x0000000310007986 */ /* 0x0011e2000c101924 */
[----:B------:R-:W-:Y:S05]  /*49e0*/  BRA `(.L_x_12799) ;  /* 0x00000c7000007947 */ /* 0x000fea0003800000 */
.L_x_12800:
[----:B------:R-:W0:Y:S02]  /*49f0*/  F2I.FTZ.FLOOR.NTZ R3, R0 ;  /* 0x0000000000037305 */ /* 0x000e240000217100 */
[----:B0-----:R0:W-:Y:S01]  /*4a00*/  STG.E.U16 [R16.64], R3 ;  /* 0x0000000310007986 */ /* 0x0011e2000c101524 */
[----:B------:R-:W-:Y:S05]  /*4a10*/  BRA `(.L_x_12799) ;  /* 0x00000c4000007947 */ /* 0x000fea0003800000 */
.L_x_12795:
        /* <DEDUP_REMOVED lines=8> */
.L_x_12803:
[----:B------:R-:W-:-:S05]  /*4aa0*/  F2FP.PACK_AB R2, RZ, R2 ;  /* 0x00000002ff02723e */ /* 0x000fca00000000ff */
[----:B------:R0:W-:Y:S01]  /*4ab0*/  STG.E.U16 [R16.64], R2 ;  /* 0x0000000210007986 */ /* 0x0001e2000c101524 */
[----:B------:R-:W-:Y:S05]  /*4ac0*/  BRA `(.L_x_12799) ;  /* 0x00000b9000007947 */ /* 0x000fea0003800000 */
.L_x_12802:
        /* <DEDUP_REMOVED lines=9> */
.L_x_12805:
[----:B------:R-:W-:-:S04]  /*4b60*/  F2FP.PACK_AB R3, RZ, R2 ;  /* 0x00000002ff03723e */ /* 0x000fc800000000ff */
[----:B------:R-:W-:-:S05]  /*4b70*/  PRMT R3, R3, 0x5410, RZ ;  /* 0x0000541003037816 */ /* 0x000fca00000000ff */
[----:B------:R0:W-:Y:S01]  /*4b80*/  STG.E [R16.64], R3 ;  /* 0x0000000310007986 */ /* 0x0001e2000c101924 */
[----:B------:R-:W-:Y:S05]  /*4b90*/  BRA `(.L_x_12799) ;  /* 0x00000ac000007947 */ /* 0x000fea0003800000 */
.L_x_12804:
[----:B------:R-:W-:-:S06]  /*4ba0*/  FMUL.FTZ R2, R2, 1 ;  /* 0x3f80000002027820 */ /* 0x000fcc0000410000 */
[----:B------:R-:W0:Y:S02]  /*4bb0*/  F2F.F64.F32 R2, R2 ;  /* 0x0000000200027310 */ /* 0x000e240000201800 */
[----:B0-----:R0:W-:Y:S01]  /*4bc0*/  STG.E.64 [R16.64], R2 ;  /* 0x0000000210007986 */ /* 0x0011e2000c101b24 */
[----:B------:R-:W-:Y:S05]  /*4bd0*/  BRA `(.L_x_12799) ;  /* 0x00000a8000007947 */ /* 0x000fea0003800000 */
.L_x_12794:
        /* <DEDUP_REMOVED lines=12> */
.L_x_12808:
[----:B------:R-:W-:Y:S01]  /*4ca0*/  FMUL.FTZ R4, R2, 1 ;  /* 0x3f80000002047820 */ /* 0x000fe20000410000 */
[----:B------:R-:W-:-:S05]  /*4cb0*/  CS2R R6, SRZ ;  /* 0x0000000000067805 */ /* 0x000fca000001ff00 */
[----:B------:R-:W0:Y:S02]  /*4cc0*/  F2F.F64.F32 R4, R4 ;  /* 0x0000000400047310 */ /* 0x000e240000201800 */
[----:B0-----:R0:W-:Y:S01]  /*4cd0*/  STG.E.128 [R16.64], R4 ;  /* 0x0000000410007986 */ /* 0x0011e2000c101d24 */
[----:B------:R-:W-:Y:S05]  /*4ce0*/  BRA `(.L_x_12799) ;  /* 0x0000097000007947 */ /* 0x000fea0003800000 */
.L_x_12807:
        /* <DEDUP_REMOVED lines=20> */
.L_x_12812:
[----:B------:R-:W-:Y:S05]  /*4e30*/  BSYNC B0 ;  /* 0x0000000000007941 */ /* 0x000fea0003800000 */
.L_x_12811:
[----:B------:R-:W-:-:S05]  /*4e40*/  LOP3.LUT R5, R0, R5, RZ, 0xfc, !PT ;  /* 0x0000000500057212 */ /* 0x000fca00078efcff */
[----:B------:R0:W-:Y:S01]  /*4e50*/  STG.E.U8 [R16.64], R5 ;  /* 0x0000000510007986 */ /* 0x0001e2000c101124 */
[----:B------:R-:W-:Y:S05]  /*4e60*/  BRA `(.L_x_12799) ;  /* 0x000007f000007947 */ /* 0x000fea0003800000 */
.L_x_12810:
        /* <DEDUP_REMOVED lines=12> */
.L_x_12814:
[----:B------:R-:W-:Y:S01]  /*4f30*/  IMAD.MOV.U32 R0, RZ, RZ, 0x7f ;  /* 0x0000007fff007424 */ /* 0x000fe200078e00ff */
[----:B------:R-:W-:-:S04]  /*4f40*/  ISETP.GT.U32.AND P0, PT, R4, 0x7f800000, PT ;  /* 0x7f8000000400780c */ /* 0x000fc80003f04070 */
[----:B------:R-:W-:-:S04]  /*4f50*/  SEL R0, R0, 0x7c, P0 ;  /* 0x0000007c00007807 */ /* 0x000fc80000000000 */
.L_x_12815:
[----:B------:R-:W-:Y:S05]  /*4f60*/  BSYNC B0 ;  /* 0x0000000000007941 */ /* 0x000fea0003800000 */
.L_x_12813:
[----:B------:R-:W-:-:S04]  /*4f70*/  LOP3.LUT R2, R2, 0x80000000, RZ, 0xc0, !PT ;  /* 0x8000000002027812 */ /* 0x000fc800078ec0ff */
[----:B------:R-:W-:-:S04]  /*4f80*/  SHF.R.U32.HI R3, RZ, 0x18, R2 ;  /* 0x00000018ff037819 */ /* 0x000fc80000011602 */
[----:B------:R-:W-:-:S05]  /*4f90*/  LOP3.LUT R3, R0, R3, RZ, 0xfc, !PT ;  /* 0x0000000300037212 */ /* 0x000fca00078efcff */
[----:B------:R0:W-:Y:S01]  /*4fa0*/  STG.E.U8 [R16.64], R3 ;  /* 0x0000000310007986 */ /* 0x0001e2000c101124 */
[----:B------:R-:W-:Y:S05]  /*4fb0*/  BRA `(.L_x_12799) ;  /* 0x000006a000007947 */ /* 0x000fea0003800000 */
.L_x_12809:
[----:B------:R-:W-:-:S05]  /*4fc0*/  F2FP.BF16.PACK_AB R2, RZ, R2 ;  /* 0x00000002ff02723e */ /* 0x000fca00000010ff */
[----:B------:R0:W-:Y:S01]  /*4fd0*/  STG.E.U16 [R16.64], R2 ;  /* 0x0000000210007986 */ /* 0x0001e2000c101524 */
[----:B------:R-:W-:Y:S05]  /*4fe0*/  BRA `(.L_x_12799) ;  /* 0x0000067000007947 */ /* 0x000fea0003800000 */
.L_x_12806:
        /* <DEDUP_REMOVED lines=11> */
.L_x_12818:
        /* <DEDUP_REMOVED lines=16> */
.L_x_12821:
[----:B------:R-:W-:-:S04]  /*51a0*/  LOP3.LUT R2, R2, 0x80000000, RZ, 0xc0, !PT ;  /* 0x8000000002027812 */ /* 0x000fc800078ec0ff */
[----:B------:R-:W-:-:S04]  /*51b0*/  SHF.R.U32.HI R3, RZ, 0x18, R2 ;  /* 0x00000018ff037819 */ /* 0x000fc80000011602 */
[----:B------:R-:W-:-:S04]  /*51c0*/  LOP3.LUT R0, R0, R3, RZ, 0xfc, !PT ;  /* 0x0000000300007212 */ /* 0x000fc800078efcff */
[----:B------:R-:W-:Y:S02]  /*51d0*/  PRMT R8, R0, 0x7610, R8 ;  /* 0x0000761000087816 */ /* 0x000fe40000000008 */
.L_x_12820:
[----:B------:R-:W-:Y:S05]  /*51e0*/  BSYNC B0 ;  /* 0x0000000000007941 */ /* 0x000fea0003800000 */
.L_x_12819:
[----:B------:R0:W-:Y:S01]  /*51f0*/  STG.E.U8 [R16.64], R8 ;  /* 0x0000000810007986 */ /* 0x0001e2000c101124 */
[----:B------:R-:W-:Y:S05]  /*5200*/  BRA `(.L_x_12799) ;  /* 0x0000045000007947 */ /* 0x000fea0003800000 */
.L_x_12817:
        /* <DEDUP_REMOVED lines=16> */
.L_x_12824:
[----:B------:R-:W-:-:S04]  /*5310*/  LOP3.LUT R2, R2, 0x80000000, RZ, 0xc0, !PT ;  /* 0x8000000002027812 */ /* 0x000fc800078ec0ff */
[----:B------:R-:W-:-:S04]  /*5320*/  SHF.R.U32.HI R3, RZ, 0x18, R2 ;  /* 0x00000018ff037819 */ /* 0x000fc80000011602 */
[----:B------:R-:W-:-:S04]  /*5330*/  LOP3.LUT R0, R0, R3, RZ, 0xfc, !PT ;  /* 0x0000000300007212 */ /* 0x000fc800078efcff */
[----:B------:R-:W-:Y:S02]  /*5340*/  PRMT R8, R0, 0x7610, R8 ;  /* 0x0000761000087816 */ /* 0x000fe40000000008 */
.L_x_12823:
[----:B------:R-:W-:Y:S05]  /*5350*/  BSYNC B0 ;  /* 0x0000000000007941 */ /* 0x000fea0003800000 */
.L_x_12822:
[----:B------:R0:W-:Y:S01]  /*5360*/  STG.E.U8 [R16.64], R8 ;  /* 0x0000000810007986 */ /* 0x0001e2000c101124 */
[----:B------:R-:W-:Y:S05]  /*5370*/  BRA `(.L_x_12799) ;  /* 0x000002e000007947 */ /* 0x000fea0003800000 */
.L_x_12816:
        /* <DEDUP_REMOVED lines=21> */
.L_x_12798:
        /* <DEDUP_REMOVED lines=20> */
.L_x_12826:
[----:B------:R-:W0:Y:S02]  /*5610*/  F2I.FTZ.U64.FLOOR R2, R0 ;  /* 0x0000000000027311 */ /* 0x000e240000215800 */
[----:B0-----:R0:W-:Y:S01]  /*5620*/  STG.E.64 [R16.64], R2 ;  /* 0x0000000210007986 */ /* 0x0011e2000c101b24 */
[----:B------:R-:W-:Y:S05]  /*5630*/  BRA `(.L_x_12799) ;  /* 0x0000002000007947 */ /* 0x000fea0003800000 */
.L_x_12825:
[----:B------:R-:W0:Y:S02]  /*5640*/  F2I.FTZ.U32.FLOOR.NTZ R3, R0 ;  /* 0x0000000000037305 */ /* 0x000e240000217000 */
[----:B0-----:R0:W-:Y:S02]  /*5650*/  STG.E [R16.64], R3 ;  /* 0x0000000310007986 */ /* 0x0011e4000c101924 */
.L_x_12799:
        /* <DEDUP_REMOVED lines=231> */
.L_x_12827:
        /* <DEDUP_REMOVED lines=20> */
.L_x_12832:
[----:B------:R-:W2:Y:S02]  /*6610*/  LDG.E.U8 R0, [R2.64] ;  /* 0x0000002402007981 */ /* 0x000ea4000c1e1100 */
[----:B--2---:R-:W0:Y:S01]  /*6620*/  I2F.U16 R0, R0 ;  /* 0x0000000000007306 */ /* 0x004e220000101000 */
[----:B------:R-:W-:Y:S05]  /*6630*/  BRA `(.L_x_12834) ;  /* 0x00000ca000007947 */ /* 0x000fea0003800000 */
.L_x_12831:
        /* <DEDUP_REMOVED lines=9> */
.L_x_12836:
[----:B------:R-:W2:Y:S02]  /*66d0*/  LDG.E R0, [R2.64] ;  /* 0x0000002402007981 */ /* 0x000ea4000c1e1900 */
[----:B--2---:R-:W0:Y:S01]  /*66e0*/  I2F R0, R0 ;  /* 0x0000000000007306 */ /* 0x004e220000201400 */
[----:B------:R-:W-:Y:S05]  /*66f0*/  BRA `(.L_x_12834) ;  /* 0x00000be000007947 */ /* 0x000fea0003800000 */
.L_x_12835:
[----:B------:R-:W2:Y:S02]  /*6700*/  LDG.E.U16 R0, [R2.64] ;  /* 0x0000002402007981 */ /* 0x000ea4000c1e1500 */
[----:B--2---:R-:W0:Y:S01]  /*6710*/  I2F.S16 R0, R0 ;  /* 0x0000000000007306 */ /* 0x004e220000101400 */
[----:B------:R-:W-:Y:S05]  /*6720*/  BRA `(.L_x_12834) ;  /* 0x00000bb000007947 */ /* 0x000fea0003800000 */
.L_x_12830:
        /* <DEDUP_REMOVED lines=8> */
.L_x_12838:
[----:B------:R-:W2:Y:S02]  /*67b0*/  LDG.E.U16 R0, [R2.64] ;  /* 0x0000002402007981 */ /* 0x000ea4000c1e1500 */
[----:B--2---:R-:W-:Y:S01]  /*67c0*/  HADD2.F32 R0, -RZ, R0.H0_H0 ;  /* 0x20000000ff007230 */ /* 0x004fe20000004100 */
[----:B------:R-:W-:Y:S05]  /*67d0*/  BRA `(.L_x_12834) ;  /* 0x00000b0000007947 */ /* 0x000fea0003800000 */
.L_x_12837:
        /* <DEDUP_REMOVED lines=8> */
.L_x_12840:
[----:B------:R-:W2:Y:S02]  /*6860*/  LDG.E.U16 R0, [R2.64] ;  /* 0x0000002402007981 */ /* 0x000ea4000c1e1500 */
[----:B--2---:R-:W-:Y:S01]  /*6870*/  HADD2.F32 R0, -RZ, R0.H0_H0 ;  /* 0x20000000ff007230 */ /* 0x004fe20000004100 */
[----:B------:R-:W-:Y:S05]  /*6880*/  BRA `(.L_x_12834) ;  /* 0x00000a5000007947 */ /* 0x000fea0003800000 */
.L_x_12839:
[----:B------:R-:W2:Y:S02]  /*6890*/  LDG.E.64 R2, [R2.64] ;  /* 0x0000002402027981 */ /* 0x000ea4000c1e1b00 */
[----:B--2---:R-:W0:Y:S01]  /*68a0*/  F2F.F32.F64 R0, R2 ;  /* 0x0000000200007310 */ /* 0x004e220000301000 */
[----:B------:R-:W0:-:S14]  /*68b0*/  DSETP.GEU.AND P0, PT, |R2|, c[0x2][0x0], PT ;  /* 0x008000000200762a */ /* 0x000e1c0003f0e200 */
[----:B0-----:R-:W-:Y:S01]  /*68c0*/  @!P0 FMUL R0, R0, 1.175494350822287508e-38 ;  /* 0x0080000000008820 */ /* 0x001fe20000400000 */
[----:B------:R-:W-:Y:S05]  /*68d0*/  BRA `(.L_x_12834) ;  /* 0x00000a0000007947 */ /* 0x000fea0003800000 */
.L_x_12829:
        /* <DEDUP_REMOVED lines=12> */
.L_x_12843:
[----:B------:R-:W2:Y:S02]  /*69a0*/  LDG.E.64 R2, [R2.64] ;  /* 0x0000002402027981 */ /* 0x000ea4000c1e1b00 */
[----:B--2---:R-:W0:Y:S01]  /*69b0*/  F2F.F32.F64 R0, R2 ;  /* 0x0000000200007310 */ /* 0x004e220000301000 */
[----:B------:R-:W0:-:S14]  /*69c0*/  DSETP.GEU.AND P0, PT, |R2|, c[0x2][0x0], PT ;  /* 0x008000000200762a */ /* 0x000e1c0003f0e200 */
[----:B0-----:R-:W-:Y:S01]  /*69d0*/  @!P0 FMUL R0, R0, 1.175494350822287508e-38 ;  /* 0x0080000000008820 */ /* 0x001fe20000400000 */
[----:B------:R-:W-:Y:S05]  /*69e0*/  BRA `(.L_x_12834) ;  /* 0x000008f000007947 */ /* 0x000fea0003800000 */
.L_x_12842:
        /* <DEDUP_REMOVED lines=26> */
.L_x_12845:
        /* <DEDUP_REMOVED lines=13> */
.L_x_12844:
[----:B------:R-:W2:Y:S02]  /*6c60*/  LDG.E.U16 R0, [R2.64] ;  /* 0x0000002402007981 */ /* 0x000ea4000c1e1500 */
[----:B--2---:R-:W-:Y:S01]  /*6c70*/  PRMT R0, RZ, 0x5410, R0 ;  /* 0x00005410ff007816 */ /* 0x004fe20000000000 */
[----:B------:R-:W-:Y:S05]  /*6c80*/  BRA `(.L_x_12834) ;  /* 0x0000065000007947 */ /* 0x000fea0003800000 */
.L_x_12841:
        /* <DEDUP_REMOVED lines=11> */
.L_x_12848:
        /* <DEDUP_REMOVED lines=20> */
.L_x_12850:
[----:B------:R-:W-:Y:S05]  /*6e80*/  BSYNC B0 ;  /* 0x0000000000007941 */ /* 0x000fea0003800000 */
.L_x_12849:
[----:B------:R-:W-:Y:S01]  /*6e90*/  LEA R3, R0, 0x3b800000, 0x17 ;  /* 0x3b80000000037811 */ /* 0x000fe200078eb8ff */
[----:B------:R-:W-:-:S05]  /*6ea0*/  IMAD.SHL.U32 R0, R2, 0x100000, RZ ;  /* 0x0010000002007824 */ /* 0x000fca00078e00ff */
[----:B------:R-:W-:Y:S01]  /*6eb0*/  LOP3.LUT R0, R3, R0, R4, 0xfe, !PT ;  /* 0x0000000003007212 */ /* 0x000fe200078efe04 */
[----:B------:R-:W-:Y:S05]  /*6ec0*/  BRA `(.L_x_12834) ;  /* 0x0000041000007947 */ /* 0x000fea0003800000 */
.L_x_12847:
        /* <DEDUP_REMOVED lines=20> */
.L_x_12852:
[----:B------:R-:W-:Y:S05]  /*7010*/  BSYNC B0 ;  /* 0x0000000000007941 */ /* 0x000fea0003800000 */
.L_x_12851:
[----:B------:R-:W-:Y:S01]  /*7020*/  LEA R3, R0, 0x37800000, 0x17 ;  /* 0x3780000000037811 */ /* 0x000fe200078eb8ff */
[----:B------:R-:W-:-:S05]  /*7030*/  IMAD.SHL.U32 R0, R2, 0x200000, RZ ;  /* 0x0020000002007824 */ /* 0x000fca00078e00ff */
[----:B------:R-:W-:Y:S01]  /*7040*/  LOP3.LUT R0, R3, R0, R4, 0xfe, !PT ;  /* 0x0000000003007212 */ /* 0x000fe200078efe04 */
[----:B------:R-:W-:Y:S05]  /*7050*/  BRA `(.L_x_12834) ;  /* 0x0000028000007947 */ /* 0x000fea0003800000 */
.L_x_12846:
        /* <DEDUP_REMOVED lines=14> */
.L_x_12833:
        /* <DEDUP_REMOVED lines=21> */
.L_x_12854:
[----:B------:R-:W2:Y:S02]  /*7290*/  LDG.E.64 R2, [R2.64] ;  /* 0x0000002402027981 */ /* 0x000ea4000c1e1b00 */
[----:B--2---:R0:W1:Y:S01]  /*72a0*/  I2F.U64 R0, R2 ;  /* 0x0000000200007312 */ /* 0x0040620000301000 */
[----:B------:R-:W-:Y:S05]  /*72b0*/  BRA `(.L_x_12834) ;  /* 0x0000002000007947 */ /* 0x000fea0003800000 */
.L_x_12853:
[----:B------:R-:W2:Y:S02]  /*72c0*/  LDG.E R0, [R2.64] ;  /* 0x0000002402007981 */ /* 0x000ea4000c1e1900 */
[----:B--2---:R-:W0:Y:S02]  /*72d0*/  I2F.U32 R0, R0 ;  /* 0x0000000000007306 */ /* 0x004e240000201000 */
.L_x_12834:
[----:B------:R-:W-:Y:S05]  /*72e0*/  BSYNC B6 ;  /* 0x0000000000067941 */ /* 0x000fea0003800000 */
.L_x_12828:
        /* <DEDUP_REMOVED lines=16> */
.L_x_12858:
[----:B------:R-:W0:Y:S02]  /*73f0*/  F2I.FTZ.S64.FLOOR R2, R0 ;  /* 0x0000000000027311 */ /* 0x000e240000215900 */
[----:B0-----:R0:W-:Y:S01]  /*7400*/  STG.E.U8 [R16.64], R2 ;  /* 0x0000000210007986 */ /* 0x0011e2000c101124 */
[----:B------:R-:W-:Y:S05]  /*7410*/  BRA `(.L_x_12860) ;  /* 0x00000d3000007947 */ /* 0x000fea0003800000 */
.L_x_12857:
        /* <DEDUP_REMOVED lines=9> */
.L_x_12862:
[----:B------:R-:W0:Y:S02]  /*74b0*/  F2I.FTZ.FLOOR.NTZ R3, R0 ;  /* 0x0000000000037305 */ /* 0x000e240000217100 */
[----:B0-----:R0:W-:Y:S01]  /*74c0*/  STG.E [R16.64], R3 ;  /* 0x0000000310007986 */ /* 0x0011e2000c101924 */
[----:B------:R-:W-:Y:S05]  /*74d0*/  BRA `(.L_x_12860) ;  /* 0x00000c7000007947 */ /* 0x000fea0003800000 */
.L_x_12861:
[----:B------:R-:W0:Y:S02]  /*74e0*/  F2I.FTZ.FLOOR.NTZ R3, R0 ;  /* 0x0000000000037305 */ /* 0x000e240000217100 */
[----:B0-----:R0:W-:Y:S01]  /*74f0*/  STG.E.U16 [R16.64], R3 ;  /* 0x0000000310007986 */ /* 0x0011e2000c101524 */
[----:B------:R-:W-:Y:S05]  /*7500*/  BRA `(.L_x_12860) ;  /* 0x00000c4000007947 */ /* 0x000fea0003800000 */
.L_x_12856:
        /* <DEDUP_REMOVED lines=8> */
.L_x_12864:
[----:B------:R-:W-:-:S05]  /*7590*/  F2FP.PACK_AB R2, RZ, R2 ;  /* 0x00000002ff02723e */ /* 0x000fca00000000ff */
[----:B------:R0:W-:Y:S01]  /*75a0*/  STG.E.U16 [R16.64], R2 ;  /* 0x0000000210007986 */ /* 0x0001e2000c101524 */
[----:B------:R-:W-:Y:S05]  /*75b0*/  BRA `(.L_x_12860) ;  /* 0x00000b9000007947 */ /* 0x000fea0003800000 */
.L_x_12863:
        /* <DEDUP_REMOVED lines=9> */
.L_x_12866:
[----:B------:R-:W-:-:S04]  /*7650*/  F2FP.PACK_AB R3, RZ, R2 ;  /* 0x00000002ff03723e */ /* 0x000fc800000000ff */
[----:B------:R-:W-:-:S05]  /*7660*/  PRMT R3, R3, 0x5410, RZ ;  /* 0x0000541003037816 */ /* 0x000fca00000000ff */
[----:B------:R0:W-:Y:S01]  /*7670*/  STG.E [R16.64], R3 ;  /* 0x0000000310007986 */ /* 0x0001e2000c101924 */
[----:B------:R-:W-:Y:S05]  /*7680*/  BRA `(.L_x_12860) ;  /* 0x00000ac000007947 */ /* 0x000fea0003800000 */
.L_x_12865:
[----:B------:R-:W-:-:S06]  /*7690*/  FMUL.FTZ R2, R2, 1 ;  /* 0x3f80000002027820 */ /* 0x000fcc0000410000 */
[----:B------:R-:W0:Y:S02]  /*76a0*/  F2F.F64.F32 R2, R2 ;  /* 0x0000000200027310 */ /* 0x000e240000201800 */
[----:B0-----:R0:W-:Y:S01]  /*76b0*/  STG.E.64 [R16.64], R2 ;  /* 0x0000000210007986 */ /* 0x0011e2000c101b24 */
[----:B------:R-:W-:Y:S05]  /*76c0*/  BRA `(.L_x_12860) ;  /* 0x00000a8000007947 */ /* 0x000fea0003800000 */
.L_x_12855:
        /* <DEDUP_REMOVED lines=12> */
.L_x_12869:
[----:B------:R-:W-:Y:S01]  /*7790*/  FMUL.FTZ R4, R2, 1 ;  /* 0x3f80000002047820 */ /* 0x000fe20000410000 */
[----:B------:R-:W-:-:S05]  /*77a0*/  CS2R R6, SRZ ;  /* 0x0000000000067805 */ /* 0x000fca000001ff00 */
[----:B------:R-:W0:Y:S02]  /*77b0*/  F2F.F64.F32 R4, R4 ;  /* 0x0000000400047310 */ /* 0x000e240000201800 */
[----:B0-----:R0:W-:Y:S01]  /*77c0*/  STG.E.128 [R16.64], R4 ;  /* 0x0000000410007986 */ /* 0x0011e2000c101d24 */
[----:B------:R-:W-:Y:S05]  /*77d0*/  BRA `(.L_x_12860) ;  /* 0x0000097000007947 */ /* 0x000fea0003800000 */
.L_x_12868:
        /* <DEDUP_REMOVED lines=20> */
.L_x_12873:
[----:B------:R-:W-:Y:S05]  /*7920*/  BSYNC B0 ;  /* 0x0000000000007941 */ /* 0x000fea0003800000 */
.L_x_12872:
[----:B------:R-:W-:-:S05]  /*7930*/  LOP3.LUT R5, R0, R5, RZ, 0xfc, !PT ;  /* 0x0000000500057212 */ /* 0x000fca00078efcff */
[----:B------:R0:W-:Y:S01]  /*7940*/  STG.E.U8 [R16.64], R5 ;  /* 0x0000000510007986 */ /* 0x0001e2000c101124 */
[----:B------:R-:W-:Y:S05]  /*7950*/  BRA `(.L_x_12860) ;  /* 0x000007f000007947 */ /* 0x000fea0003800000 */
.L_x_12871:
        /* <DEDUP_REMOVED lines=12> */
.L_x_12875:
[----:B------:R-:W-:Y:S01]  /*7a20*/  IMAD.MOV.U32 R0, RZ, RZ, 0x7f ;  /* 0x0000007fff007424 */ /* 0x000fe200078e00ff */
[----:B------:R-:W-:-:S04]  /*7a30*/  ISETP.GT.U32.AND P0, PT, R4, 0x7f800000, PT ;  /* 0x7f8000000400780c */ /* 0x000fc80003f04070 */
[----:B------:R-:W-:-:S04]  /*7a40*/  SEL R0, R0, 0x7c, P0 ;  /* 0x0000007c00007807 */ /* 0x000fc80000000000 */
.L_x_12876:
[----:B------:R-:W-:Y:S05]  /*7a50*/  BSYNC B0 ;  /* 0x0000000000007941 */ /* 0x000fea0003800000 */
.L_x_12874:
[----:B------:R-:W-:-:S04]  /*7a60*/  LOP3.LUT R2, R2, 0x80000000, RZ, 0xc0, !PT ;  /* 0x8000000002027812 */ /* 0x000fc800078ec0ff */
[----:B------:R-:W-:-:S04]  /*7a70*/  SHF.R.U32.HI R3, RZ, 0x18, R2 ;  /* 0x00000018ff037819 */ /* 0x000fc80000011602 */
[----:B------:R-:W-:-:S05]  /*7a80*/  LOP3.LUT R3, R0, R3, RZ, 0xfc, !PT ;  /* 0x0000000300037212 */ /* 0x000fca00078efcff */
[----:B------:R0:W-:Y:S01]  /*7a90*/  STG.E.U8 [R16.64], R3 ;  /* 0x0000000310007986 */ /* 0x0001e2000c101124 */
[----:B------:R-:W-:Y:S05]  /*7aa0*/  BRA `(.L_x_12860) ;  /* 0x000006a000007947 */ /* 0x000fea0003800000 */
.L_x_12870:
[----:B------:R-:W-:-:S05]  /*7ab0*/  F2FP.BF16.PACK_AB R2, RZ, R2 ;  /* 0x00000002ff02723e */ /* 0x000fca00000010ff */
[----:B------:R0:W-:Y:S01]  /*7ac0*/  STG.E.U16 [R16.64], R2 ;  /* 0x0000000210007986 */ /* 0x0001e2000c101524 */
[----:B------:R-:W-:Y:S05]  /*7ad0*/  BRA `(.L_x_12860) ;  /* 0x0000067000007947 */ /* 0x000fea0003800000 */
.L_x_12867:
        /* <DEDUP_REMOVED lines=11> */
.L_x_12879:
        /* <DEDUP_REMOVED lines=16> */
.L_x_12882:
[----:B------:R-:W-:-:S04]  /*7c90*/  LOP3.LUT R2, R2, 0x80000000, RZ, 0xc0, !PT ;  /* 0x8000000002027812 */ /* 0x000fc800078ec0ff */
[----:B------:R-:W-:-:S04]  /*7ca0*/  SHF.R.U32.HI R3, RZ, 0x18, R2 ;  /* 0x00000018ff037819 */ /* 0x000fc80000011602 */
[----:B------:R-:W-:-:S04]  /*7cb0*/  LOP3.LUT R0, R0, R3, RZ, 0xfc, !PT ;  /* 0x0000000300007212 */ /* 0x000fc800078efcff */
[----:B------:R-:W-:Y:S02]  /*7cc0*/  PRMT R8, R0, 0x7610, R8 ;  /* 0x0000761000087816 */ /* 0x000fe40000000008 */
.L_x_12881:
[----:B------:R-:W-:Y:S05]  /*7cd0*/  BSYNC B0 ;  /* 0x0000000000007941 */ /* 0x000fea0003800000 */
.L_x_12880:
[----:B------:R0:W-:Y:S01]  /*7ce0*/  STG.E.U8 [R16.64], R8 ;  /* 0x0000000810007986 */ /* 0x0001e2000c101124 */
[----:B------:R-:W-:Y:S05]  /*7cf0*/  BRA `(.L_x_12860) ;  /* 0x0000045000007947 */ /* 0x000fea0003800000 */
.L_x_12878:
        /* <DEDUP_REMOVED lines=16> */
.L_x_12885:
[----:B------:R-:W-:-:S04]  /*7e00*/  LOP3.LUT R2, R2, 0x80000000, RZ, 0xc0, !PT ;  /* 0x8000000002027812 */ /* 0x000fc800078ec0ff */
[----:B------:R-:W-:-:S04]  /*7e10*/  SHF.R.U32.HI R3, RZ, 0x18, R2 ;  /* 0x00000018ff037819 */ /* 0x000fc80000011602 */
[----:B------:R-:W-:-:S04]  /*7e20*/  LOP3.LUT R0, R0, R3, RZ, 0xfc, !PT ;  /* 0x0000000300007212 */ /* 0x000fc800078efcff */
[----:B------:R-:W-:Y:S02]  /*7e30*/  PRMT R8, R0, 0x7610, R8 ;  /* 0x0000761000087816 */ /* 0x000fe40000000008 */
.L_x_12884:
[----:B------:R-:W-:Y:S05]  /*7e40*/  BSYNC B0 ;  /* 0x0000000000007941 */ /* 0x000fea0003800000 */
.L_x_12883:
[----:B------:R0:W-:Y:S01]  /*7e50*/  STG.E.U8 [R16.64], R8 ;  /* 0x0000000810007986 */ /* 0x0001e2000c101124 */
[----:B------:R-:W-:Y:S05]  /*7e60*/  BRA `(.L_x_12860) ;  /* 0x000002e000007947 */ /* 0x000fea0003800000 */
.L_x_12877:
        /* <DEDUP_REMOVED lines=21> */
.L_x_12859:
        /* <DEDUP_REMOVED lines=20> */
.L_x_12887:
[----:B------:R-:W0:Y:S02]  /*8100*/  F2I.FTZ.U64.FLOOR R2, R0 ;  /* 0x0000000000027311 */ /* 0x000e240000215800 */
[----:B0-----:R0:W-:Y:S01]  /*8110*/  STG.E.64 [R16.64], R2 ;  /* 0x0000000210007986 */ /* 0x0011e2000c101b24 */
[----:B------:R-:W-:Y:S05]  /*8120*/  BRA `(.L_x_12860) ;  /* 0x0000002000007947 */ /* 0x000fea0003800000 */
.L_x_12886:
[----:B------:R-:W0:Y:S02]  /*8130*/  F2I.FTZ.U32.FLOOR.NTZ R3, R0 ;  /* 0x0000000000037305 */ /* 0x000e240000217000 */
[----:B0-----:R0:W-:Y:S02]  /*8140*/  STG.E [R16.64], R3 ;  /* 0x0000000310007986 */ /* 0x0011e4000c101924 */
.L_x_12860:
[----:B------:R-:W-:Y:S02]  /*8150*/  IADD3 R19, R19, 0x80, RZ ;  /* 0x0000008013137810 */ /* 0x000fe40007ffe0ff */
.L_x_12765:
[----:B------:R-:W-:Y:S05]  /*8160*/  BSYNC B7 ;  /* 0x0000000000077941 */ /* 0x000fea0003800000 */
.L_x_12764:
        /* <DEDUP_REMOVED lines=230> */
.L_x_12888:
        /* <DEDUP_REMOVED lines=20> */
.L_x_12893:
[----:B------:R-:W2:Y:S02]  /*9110*/  LDG.E.U8 R0, [R2.64] ;  /* 0x0000002402007981 */ /* 0x000ea4000c1e1100 */
[----:B--2---:R-:W0:Y:S01]  /*9120*/  I2F.U16 R0, R0 ;  /* 0x0000000000007306 */ /* 0x004e220000101000 */
[----:B------:R-:W-:Y:S05]  /*9130*/  BRA `(.L_x_12895) ;  /* 0x00000ca000007947 */ /* 0x000fea0003800000 */
.L_x_12892:
        /* <DEDUP_REMOVED lines=9> */
.L_x_12897:
[----:B------:R-:W2:Y:S02]  /*91d0*/  LDG.E R0, [R2.64] ;  /* 0x0000002402007981 */ /* 0x000ea4000c1e1900 */
[----:B--2---:R-:W0:Y:S01]  /*91e0*/  I2F R0, R0 ;  /* 0x0000000000007306 */ /* 0x004e220000201400 */
[----:B------:R-:W-:Y:S05]  /*91f0*/  BRA `(.L_x_12895) ;  /* 0x00000be000007947 */ /* 0x000fea0003800000 */
.L_x_12896:
[----:B------:R-:W2:Y:S02]  /*9200*/  LDG.E.U16 R0, [R2.64] ;  /* 0x0000002402007981 */ /* 0x000ea4000c1e1500 */
[----:B--2---:R-:W0:Y:S01]  /*9210*/  I2F.S16 R0, R0 ;  /* 0x0000000000007306 */ /* 0x004e220000101400 */
[----:B------:R-:W-:Y:S05]  /*9220*/  BRA `(.L_x_12895) ;  /* 0x00000bb000007947 */ /* 0x000fea0003800000 */
.L_x_12891:
        /* <DEDUP_REMOVED lines=8> */
.L_x_12899:
[----:B------:R-:W2:Y:S02]  /*92b0*/  LDG.E.U16 R0, [R2.64] ;  /* 0x0000002402007981 */ /* 0x000ea4000c1e1500 */
[----:B--2---:R-:W-:Y:S01]  /*92c0*/  HADD2.F32 R0, -RZ, R0.H0_H0 ;  /* 0x20000000ff007230 */ /* 0x004fe20000004100 */
[----:B------:R-:W-:Y:S05]  /*92d0*/  BRA `(.L_x_12895) ;  /* 0x00000b0000007947 */ /* 0x000fea0003800000 */
.L_x_12898:
        /* <DEDUP_REMOVED lines=8> */
.L_x_12901:
[----:B------:R-:W2:Y:S02]  /*9360*/  LDG.E.U16 R0, [R2.64] ;  /* 0x0000002402007981 */ /* 0x000ea4000c1e1500 */
[----:B--2---:R-:W-:Y:S01]  /*9370*/  HADD2.F32 R0, -RZ, R0.H0_H0 ;  /* 0x20000000ff007230 */ /* 0x004fe20000004100 */
[----:B------:R-:W-:Y:S05]  /*9380*/  BRA `(.L_x_12895) ;  /* 0x00000a5000007947 */ /* 0x000fea0003800000 */
.L_x_12900:
[----:B------:R-:W2:Y:S02]  /*9390*/  LDG.E.64 R2, [R2.64] ;  /* 0x0000002402027981 */ /* 0x000ea4000c1e1b00 */
[----:B--2---:R-:W0:Y:S01]  /*93a0*/  F2F.F32.F64 R0, R2 ;  /* 0x0000000200007310 */ /* 0x004e220000301000 */
[----:B------:R-:W0:-:S14]  /*93b0*/  DSETP.GEU.AND P0, PT, |R2|, c[0x2][0x0], PT ;  /* 0x008000000200762a */ /* 0x000e1c0003f0e200 */
[----:B0-----:R-:W-:Y:S01]  /*93c0*/  @!P0 FMUL R0, R0, 1.175494350822287508e-38 ;  /* 0x0080000000008820 */ /* 0x001fe20000400000 */
[----:B------:R-:W-:Y:S05]  /*93d0*/  BRA `(.L_x_12895) ;  /* 0x00000a0000007947 */ /* 0x000fea0003800000 */
.L_x_12890:
        /* <DEDUP_REMOVED lines=12> */
.L_x_12904:
[----:B------:R-:W2:Y:S02]  /*94a0*/  LDG.E.64 R2, [R2.64] ;  /* 0x0000002402027981 */ /* 0x000ea4000c1e1b00 */
[----:B--2---:R-:W0:Y:S01]  /*94b0*/  F2F.F32.F64 R0, R2 ;  /* 0x0000000200007310 */ /* 0x004e220000301000 */
[----:B------:R-:W0:-:S14]  /*94c0*/  DSETP.GEU.AND P0, PT, |R2|, c[0x2][0x0], PT ;  /* 0x008000000200762a */ /* 0x000e1c0003f0e200 */
[----:B0-----:R-:W-:Y:S01]  /*94d0*/  @!P0 FMUL R0, R0, 1.175494350822287508e-38 ;  /* 0x0080000000008820 */ /* 0x001fe20000400000 */
[----:B------:R-:W-:Y:S05]  /*94e0*/  BRA `(.L_x_12895) ;  /* 0x000008f000007947 */ /* 0x000fea0003800000 */
.L_x_12903:
        /* <DEDUP_REMOVED lines=26> */
.L_x_12906:
        /* <DEDUP_REMOVED lines=13> */
.L_x_12905:
[----:B------:R-:W2:Y:S02]  /*9760*/  LDG.E.U16 R0, [R2.64] ;  /* 0x0000002402007981 */ /* 0x000ea4000c1e1500 */
[----:B--2---:R-:W-:Y:S01]  /*9770*/  PRMT R0, RZ, 0x5410, R0 ;  /* 0x00005410ff007816 */ /* 0x004fe20000000000 */
[----:B------:R-:W-:Y:S05]  /*9780*/  BRA `(.L_x_12895) ;  /* 0x0000065000007947 */ /* 0x000fea0003800000 */
.L_x_12902:
        /* <DEDUP_REMOVED lines=11> */
.L_x_12909:
        /* <DEDUP_REMOVED lines=20> */
.L_x_12911:
[----:B------:R-:W-:Y:S05]  /*9980*/  BSYNC B0 ;  /* 0x0000000000007941 */ /* 0x000fea0003800000 */
.L_x_12910:
[----:B------:R-:W-:Y:S01]  /*9990*/  LEA R3, R0, 0x3b800000, 0x17 ;  /* 0x3b80000000037811 */ /* 0x000fe200078eb8ff */
[----:B------:R-:W-:-:S05]  /*99a0*/  IMAD.SHL.U32 R0, R2, 0x100000, RZ ;  /* 0x0010000002007824 */ /* 0x000fca00078e00ff */
[----:B------:R-:W-:Y:S01]  /*99b0*/  LOP3.LUT R0, R3, R0, R4, 0xfe, !PT ;  /* 0x0000000003007212 */ /* 0x000fe200078efe04 */
[----:B------:R-:W-:Y:S05]  /*99c0*/  BRA `(.L_x_12895) ;  /* 0x0000041000007947 */ /* 0x000fea0003800000 */
.L_x_12908:
        /* <DEDUP_REMOVED lines=20> */
.L_x_12913:
[----:B------:R-:W-:Y:S05]  /*9b10*/  BSYNC B0 ;  /* 0x0000000000007941 */ /* 0x000fea0003800000 */
.L_x_12912:
[----:B------:R-:W-:Y:S01]  /*9b20*/  LEA R3, R0, 0x37800000, 0x17 ;  /* 0x3780000000037811 */ /* 0x000fe200078eb8ff */
[----:B------:R-:W-:-:S05]  /*9b30*/  IMAD.SHL.U32 R0, R2, 0x200000, RZ ;  /* 0x0020000002007824 */ /* 0x000fca00078e00ff */
[----:B------:R-:W-:Y:S01]  /*9b40*/  LOP3.LUT R0, R3, R0, R4, 0xfe, !PT ;  /* 0x0000000003007212 */ /* 0x000fe200078efe04 */
[----:B------:R-:W-:Y:S05]  /*9b50*/  BRA `(.L_x_12895) ;  /* 0x0000028000007947 */ /* 0x000fea0003800000 */
.L_x_12907:
        /* <DEDUP_REMOVED lines=14> */
.L_x_12894:
        /* <DEDUP_REMOVED lines=21> */
.L_x_12915:
[----:B------:R-:W2:Y:S02]  /*9d90*/  LDG.E.64 R2, [R2.64] ;  /* 0x0000002402027981 */ /* 0x000ea4000c1e1b00 */
[----:B--2---:R0:W1:Y:S01]  /*9da0*/  I2F.U64 R0, R2 ;  /* 0x0000000200007312 */ /* 0x0040620000301000 */
[----:B------:R-:W-:Y:S05]  /*9db0*/  BRA `(.L_x_12895) ;  /* 0x0000002000007947 */ /* 0x000fea0003800000 */
.L_x_12914:
[----:B------:R-:W2:Y:S02]  /*9dc0*/  LDG.E R0, [R2.64] ;  /* 0x0000002402007981 */ /* 0x000ea4000c1e1900 */
[----:B--2---:R-:W0:Y:S02]  /*9dd0*/  I2F.U32 R0, R0 ;  /* 0x0000000000007306 */ /* 0x004e240000201000 */
.L_x_12895:
[----:B------:R-:W-:Y:S05]  /*9de0*/  BSYNC B6 ;  /* 0x0000000000067941 */ /* 0x000fea0003800000 */
.L_x_12889:
        /* <DEDUP_REMOVED lines=14> */
[----:B0-----:R-:W-:Y:S01]  /*9ed0*/  STG.E.U8 [R16.64], R3 ;  /* 0x0000000310007986 */ /* 0x001fe2000c101124 */
[----:B------:R-:W-:Y:S05]  /*9ee0*/  EXIT ;  /* 0x000000000000794d */ /* 0x000fea0003800000 */
.L_x_12919:
[----:B------:R-:W0:Y:S02]  /*9ef0*/  F2I.FTZ.S64.FLOOR R2, R0 ;  /* 0x0000000000027311 */ /* 0x000e240000215900 */
[----:B0-----:R-:W-:Y:S01]  /*9f00*/  STG.E.U8 [R16.64], R2 ;  /* 0x0000000210007986 */ /* 0x001fe2000c101124 */
[----:B------:R-:W-:Y:S05]  /*9f10*/  EXIT ;  /* 0x000000000000794d */ /* 0x000fea0003800000 */
.L_x_12918:
[----:B------:R-:W-:-:S13]  /*9f20*/  ISETP.NE.AND P0, PT, R3, 0x2, PT ;  /* 0x000000020300780c */ /* 0x000fda0003f05270 */
[----:B------:R-:W-:Y:S05]  /*9f30*/  @!P0 BRA `(.L_x_12921) ;  /* 0x000000a000008947 */ /* 0x000fea0003800000 */
[----:B------:R-:W-:-:S13]  /*9f40*/  ISETP.NE.AND P0, PT, R3, 0x3, PT ;  /* 0x000000030300780c */ /* 0x000fda0003f05270 */
[----:B------:R-:W-:Y:S05]  /*9f50*/  @!P0 BRA `(.L_x_12922) ;  /* 0x0000005000008947 */ /* 0x000fea0003800000 */
[----:B------:R-:W-:-:S13]  /*9f60*/  ISETP.NE.AND P0, PT, R3, 0x4, PT ;  /* 0x000000040300780c */ /* 0x000fda0003f05270 */
[----:B------:R-:W-:Y:S05]  /*9f70*/  @P0 BRA `(.L_x_12920) ;  /* 0x00000b4000000947 */ /* 0x000fea0003800000 */
[----:B------:R-:W0:Y:S02]  /*9f80*/  F2I.FTZ.S64.FLOOR R2, R0 ;  /* 0x0000000000027311 */ /* 0x000e240000215900 */
[----:B0-----:R-:W-:Y:S01]  /*9f90*/  STG.E.64 [R16.64], R2 ;  /* 0x0000000210007986 */ /* 0x001fe2000c101b24 */
[----:B------:R-:W-:Y:S05]  /*9fa0*/  EXIT ;  /* 0x000000000000794d */ /* 0x000fea0003800000 */
.L_x_12922:
[----:B------:R-:W0:Y:S02]  /*9fb0*/  F2I.FTZ.FLOOR.NTZ R3, R0 ;  /* 0x0000000000037305 */ /* 0x000e240000217100 */
[----:B0-----:R-:W-:Y:S01]  /*9fc0*/  STG.E [R16.64], R3 ;  /* 0x0000000310007986 */ /* 0x001fe2000c101924 */
[----:B------:R-:W-:Y:S05]  /*9fd0*/  EXIT ;  /* 0x000000000000794d */ /* 0x000fea0003800000 */
.L_x_12921:
[----:B------:R-:W0:Y:S02]  /*9fe0*/  F2I.FTZ.FLOOR.NTZ R3, R0 ;  /* 0x0000000000037305 */ /* 0x000e240000217100 */
[----:B0-----:R-:W-:Y:S01]  /*9ff0*/  STG.E.U16 [R16.64], R3 ;  /* 0x0000000310007986 */ /* 0x001fe2000c101524 */
[----:B------:R-:W-:Y:S05]  /*a000*/  EXIT ;  /* 0x000000000000794d */ /* 0x000fea0003800000 */
.L_x_12917:
        /* <DEDUP_REMOVED lines=8> */
.L_x_12924:
[----:B------:R-:W-:-:S05]  /*a090*/  F2FP.PACK_AB R2, RZ, R2 ;  /* 0x00000002ff02723e */ /* 0x000fca00000000ff */
[----:B------:R-:W-:Y:S01]  /*a0a0*/  STG.E.U16 [R16.64], R2 ;  /* 0x0000000210007986 */ /* 0x000fe2000c101524 */
[----:B------:R-:W-:Y:S05]  /*a0b0*/  EXIT ;  /* 0x000000000000794d */ /* 0x000fea0003800000 */
.L_x_12923:
        /* <DEDUP_REMOVED lines=9> */
.L_x_12926:
[----:B------:R-:W-:-:S04]  /*a150*/  F2FP.PACK_AB R3, RZ, R2 ;  /* 0x00000002ff03723e */ /* 0x000fc800000000ff */
[----:B------:R-:W-:-:S05]  /*a160*/  PRMT R3, R3, 0x5410, RZ ;  /* 0x0000541003037816 */ /* 0x000fca00000000ff */
[----:B------:R-:W-:Y:S01]  /*a170*/  STG.E [R16.64], R3 ;  /* 0x0000000310007986 */ /* 0x000fe2000c101924 */
[----:B------:R-:W-:Y:S05]  /*a180*/  EXIT ;  /* 0x000000000000794d */ /* 0x000fea0003800000 */
.L_x_12925:
[----:B------:R-:W-:-:S06]  /*a190*/  FMUL.FTZ R2, R2, 1 ;  /* 0x3f80000002027820 */ /* 0x000fcc0000410000 */
[----:B------:R-:W0:Y:S02]  /*a1a0*/  F2F.F64.F32 R2, R2 ;  /* 0x0000000200027310 */ /* 0x000e240000201800 */
[----:B0-----:R-:W-:Y:S01]  /*a1b0*/  STG.E.64 [R16.64], R2 ;  /* 0x0000000210007986 */ /* 0x001fe2000c101b24 */
[----:B------:R-:W-:Y:S05]  /*a1c0*/  EXIT ;  /* 0x000000000000794d */ /* 0x000fea0003800000 */
.L_x_12916:
        /* <DEDUP_REMOVED lines=12> */
.L_x_12929:
[----:B------:R-:W-:Y:S01]  /*a290*/  FMUL.FTZ R4, R2, 1 ;  /* 0x3f80000002047820 */ /* 0x000fe20000410000 */
[----:B------:R-:W-:-:S05]  /*a2a0*/  CS2R R6, SRZ ;  /* 0x0000000000067805 */ /* 0x000fca000001ff00 */
[----:B------:R-:W0:Y:S02]  /*a2b0*/  F2F.F64.F32 R4, R4 ;  /* 0x0000000400047310 */ /* 0x000e240000201800 */
[----:B0-----:R-:W-:Y:S01]  /*a2c0*/  STG.E.128 [R16.64], R4 ;  /* 0x0000000410007986 */ /* 0x001fe2000c101d24 */
[----:B------:R-:W-:Y:S05]  /*a2d0*/  EXIT ;  /* 0x000000000000794d */ /* 0x000fea0003800000 */
.L_x_12928:
        /* <DEDUP_REMOVED lines=20> */
.L_x_12933:
[----:B------:R-:W-:Y:S05]  /*a420*/  BSYNC B0 ;  /* 0x0000000000007941 */ /* 0x000fea0003800000 */
.L_x_12932:
[----:B------:R-:W-:-:S05]  /*a430*/  LOP3.LUT R5, R0, R5, RZ, 0xfc, !PT ;  /* 0x0000000500057212 */ /* 0x000fca00078efcff */
[----:B------:R-:W-:Y:S01]  /*a440*/  STG.E.U8 [R16.64], R5 ;  /* 0x0000000510007986 */ /* 0x000fe2000c101124 */
[----:B------:R-:W-:Y:S05]  /*a450*/  EXIT ;  /* 0x000000000000794d */ /* 0x000fea0003800000 */
.L_x_12931:
        /* <DEDUP_REMOVED lines=12> */
.L_x_12935:
[----:B------:R-:W-:Y:S01]  /*a520*/  IMAD.MOV.U32 R0, RZ, RZ, 0x7f ;  /* 0x0000007fff007424 */ /* 0x000fe200078e00ff */
[----:B------:R-:W-:-:S04]  /*a530*/  ISETP.GT.U32.AND P0, PT, R4, 0x7f800000, PT ;  /* 0x7f8000000400780c */ /* 0x000fc80003f04070 */
[----:B------:R-:W-:-:S04]  /*a540*/  SEL R0, R0, 0x7c, P0 ;  /* 0x0000007c00007807 */ /* 0x000fc80000000000 */
.L_x_12936:
[----:B------:R-:W-:Y:S05]  /*a550*/  BSYNC B0 ;  /* 0x0000000000007941 */ /* 0x000fea0003800000 */
.L_x_12934:
[----:B------:R-:W-:-:S04]  /*a560*/  LOP3.LUT R2, R2, 0x80000000, RZ, 0xc0, !PT ;  /* 0x8000000002027812 */ /* 0x000fc800078ec0ff */
[----:B------:R-:W-:-:S04]  /*a570*/  SHF.R.U32.HI R3, RZ, 0x18, R2 ;  /* 0x00000018ff037819 */ /* 0x000fc80000011602 */
[----:B------:R-:W-:-:S05]  /*a580*/  LOP3.LUT R3, R0, R3, RZ, 0xfc, !PT ;  /* 0x0000000300037212 */ /* 0x000fca00078efcff */
[----:B------:R-:W-:Y:S01]  /*a590*/  STG.E.U8 [R16.64], R3 ;  /* 0x0000000310007986 */ /* 0x000fe2000c101124 */
[----:B------:R-:W-:Y:S05]  /*a5a0*/  EXIT ;  /* 0x000000000000794d */ /* 0x000fea0003800000 */
.L_x_12930:
[----:B------:R-:W-:-:S05]  /*a5b0*/  F2FP.BF16.PACK_AB R2, RZ, R2 ;  /* 0x00000002ff02723e */ /* 0x000fca00000010ff */
[----:B------:R-:W-:Y:S01]  /*a5c0*/  STG.E.U16 [R16.64], R2 ;  /* 0x0000000210007986 */ /* 0x000fe2000c101524 */
[----:B------:R-:W-:Y:S05]  /*a5d0*/  EXIT ;  /* 0x000000000000794d */ /* 0x000fea0003800000 */
.L_x_12927:
        /* <DEDUP_REMOVED lines=9> */
[----:B0-----:R-:W-:Y:S01]  /*a670*/  STG.E.U16 [R16.64], R3 ;  /* 0x0000000310007986 */ /* 0x001fe2000c101524 */
[----:B------:R-:W-:Y:S05]  /*a680*/  EXIT ;  /* 0x000000000000794d */ /* 0x000fea0003800000 */
.L_x_12939:
        /* <DEDUP_REMOVED lines=16> */
.L_x_12942:
[----:B------:R-:W-:-:S04]  /*a790*/  LOP3.LUT R2, R2, 0x80000000, RZ, 0xc0, !PT ;  /* 0x8000000002027812 */ /* 0x000fc800078ec0ff */
[----:B------:R-:W-:-:S04]  /*a7a0*/  SHF.R.U32.HI R3, RZ, 0x18, R2 ;  /* 0x00000018ff037819 */ /* 0x000fc80000011602 */
[----:B------:R-:W-:-:S04]  /*a7b0*/  LOP3.LUT R0, R0, R3, RZ, 0xfc, !PT ;  /* 0x0000000300007212 */ /* 0x000fc800078efcff */
[----:B------:R-:W-:Y:S02]  /*a7c0*/  PRMT R8, R0, 0x7610, R8 ;  /* 0x0000761000087816 */ /* 0x000fe40000000008 */
.L_x_12941:
[----:B------:R-:W-:Y:S05]  /*a7d0*/  BSYNC B0 ;  /* 0x0000000000007941 */ /* 0x000fea0003800000 */
.L_x_12940:
[----:B------:R-:W-:Y:S01]  /*a7e0*/  STG.E.U8 [R16.64], R8 ;  /* 0x0000000810007986 */ /* 0x000fe2000c101124 */
[----:B------:R-:W-:Y:S05]  /*a7f0*/  EXIT ;  /* 0x000000000000794d */ /* 0x000fea0003800000 */
.L_x_12938:
        /* <DEDUP_REMOVED lines=16> */
.L_x_12945:
[----:B------:R-:W-:-:S04]  /*a900*/  LOP3.LUT R2, R2, 0x80000000, RZ, 0xc0, !PT ;  /* 0x8000000002027812 */ /* 0x000fc800078ec0ff */
[----:B------:R-:W-:-:S04]  /*a910*/  SHF.R.U32.HI R3, RZ, 0x18, R2 ;  /* 0x00000018ff037819 */ /* 0x000fc80000011602 */
[----:B------:R-:W-:-:S04]  /*a920*/  LOP3.LUT R0, R0, R3, RZ, 0xfc, !PT ;  /* 0x0000000300007212 */ /* 0x000fc800078efcff */
[----:B------:R-:W-:Y:S02]  /*a930*/  PRMT R8, R0, 0x7610, R8 ;  /* 0x0000761000087816 */ /* 0x000fe40000000008 */
.L_x_12944:
[----:B------:R-:W-:Y:S05]  /*a940*/  BSYNC B0 ;  /* 0x0000000000007941 */ /* 0x000fea0003800000 */
.L_x_12943:
[----:B------:R-:W-:Y:S01]  /*a950*/  STG.E.U8 [R16.64], R8 ;  /* 0x0000000810007986 */ /* 0x000fe2000c101124 */
[----:B------:R-:W-:Y:S05]  /*a960*/  EXIT ;  /* 0x000000000000794d */ /* 0x000fea0003800000 */
.L_x_12937:
        /* <DEDUP_REMOVED lines=21> */
.L_x_12920:
        /* <DEDUP_REMOVED lines=20> */
.L_x_12947:
[----:B------:R-:W0:Y:S02]  /*ac00*/  F2I.FTZ.U64.FLOOR R2, R0 ;  /* 0x0000000000027311 */ /* 0x000e240000215800 */
[----:B0-----:R-:W-:Y:S01]  /*ac10*/  STG.E.64 [R16.64], R2 ;  /* 0x0000000210007986 */ /* 0x001fe2000c101b24 */
[----:B------:R-:W-:Y:S05]  /*ac20*/  EXIT ;  /* 0x000000000000794d */ /* 0x000fea0003800000 */
.L_x_12946:
[----:B------:R-:W0:Y:S02]  /*ac30*/  F2I.FTZ.U32.FLOOR.NTZ R3, R0 ;  /* 0x0000000000037305 */ /* 0x000e240000217000 */
[----:B0-----:R-:W-:Y:S01]  /*ac40*/  STG.E [R16.64], R3 ;  /* 0x0000000310007986 */ /* 0x001fe2000c101924 */
[----:B------:R-:W-:Y:S05]  /*ac50*/  EXIT ;  /* 0x000000000000794d */ /* 0x000fea0003800000 */
.L_x_12948:
        /* <DEDUP_REMOVED lines=10> */
.L_x_18408:


//--------------------- .text._ZN2at6native27unrolled_elementwise_kernelIZZZNS0_17floor_kernel_cudaERNS_18TensorIteratorBaseEENKUlvE_clEvENKUlvE0_clEvEUlfE_St5arrayIPcLm2EELi4E23TrivialOffsetCalculatorILi1EjESB_NS0_6memory12LoadWithCastILi1EEENSC_13StoreWithCastILi1EEEEEviT_T0_T2_T3_T4_T5_ --------------------------
	.section	.text._ZN2at6native27unrolled_elementwise_kernelIZZZNS0_17floor_kernel_cudaERNS_18TensorIteratorBaseEENKUlvE_clEvENKUlvE0_clEvEUlfE_St5arrayIPcLm2EELi4E23TrivialOffsetCalculatorILi1EjESB_NS0_6memory12LoadWithCastILi1EEENSC_13StoreWithCastILi1EEEEEviT_T0_T2_T3_T4_T5_,"ax",@progbits
	.sectioninfo	@"SHI_REGISTERS=31"
	.align	128
        .global         _ZN2at6native27unrolled_elementwise_kernelIZZZNS0_17floor_kernel_cudaERNS_18TensorIteratorBaseEENKUlvE_clEvENKUlvE0_clEvEUlfE_St5arrayIPcLm2EELi4E23TrivialOffsetCalculatorILi1EjESB_NS0_6memory12LoadWithCastILi1EEENSC_13StoreWithCastILi1EEEEEviT_T0_T2_T3_T4_T5_
        .type           _ZN2at6native27unrolled_elementwise_kernelIZZZNS0_17floor_kernel_cudaERNS_18TensorIteratorBaseEENKUlvE_clEvENKUlvE0_clEvEUlfE_St5arrayIPcLm2EELi4E23TrivialOffsetCalculatorILi1EjESB_NS0_6memory12LoadWithCastILi1EEENSC_13StoreWithCastILi1EEEEEviT_T0_T2_T3_T4_T5_,@function
        .size           _ZN2at6native27unrolled_elementwise_kernelIZZZNS0_17floor_kernel_cudaERNS_18TensorIteratorBaseEENKUlvE_clEvENKUlvE0_clEvEUlfE_St5arrayIPcLm2EELi4E23TrivialOffsetCalculatorILi1EjESB_NS0_6memory12LoadWithCastILi1EEENSC_13StoreWithCastILi1EEEEEviT_T0_T2_T3_T4_T5_,(.L_x_18409 - _ZN2at6native27unrolled_elementwise_kernelIZZZNS0_17floor_kernel_cudaERNS_18TensorIteratorBaseEENKUlvE_clEvENKUlvE0_clEvEUlfE_St5arrayIPcLm2EELi4E23TrivialOffsetCalculatorILi1EjESB_NS0_6memory12LoadWithCastILi1EEENSC_13StoreWithCastILi1EEEEEviT_T0_T2_T3_T4_T5_)
        .other          _ZN2at6native27unrolled_elementwise_kernelIZZZNS0_17floor_kernel_cudaERNS_18TensorIteratorBaseEENKUlvE_clEvENKUlvE0_clEvEUlfE_St5arrayIPcLm2EELi4E23TrivialOffsetCalculatorILi1EjESB_NS0_6memory12LoadWithCastILi1EEENSC_13StoreWithCastILi1EEEEEviT_T0_T2_T3_T4_T5_,@"STO_CUDA_ENTRY STV_DEFAULT"
_ZN2at6native27unrolled_elementwise_kernelIZZZNS0_17floor_kernel_cudaERNS_18TensorIteratorBaseEENKUlvE_clEvENKUlvE0_clEvEUlfE_St5arrayIPcLm2EELi4E23TrivialOffsetCalculatorILi1EjESB_NS0_6memory12LoadWithCastILi1EEENSC_13StoreWithCastILi1EEEEEviT_T0_T2_T3_T4_T5_:
.text._ZN2at6native27unrolled_elementwise_kernelIZZZNS0_17floor_kernel_cudaERNS_18TensorIteratorBaseEENKUlvE_clEvENKUlvE0_clEvEUlfE_St5arrayIPcLm2EELi4E23TrivialOffsetCalculatorILi1EjESB_NS0_6memory12LoadWithCastILi1EEENSC_13StoreWithCastILi1EEEEEviT_T0_T2_T3_T4_T5_:
        /* <DEDUP_REMOVED lines=31> */
.L_x_12955:
[----:B------:R-:W2:Y:S02]  /*01f0*/  LDG.E.U8 R4, [R4.64] ;  /* 0x0000002404047981 */ /* 0x000ea4000c1e1100 */
[----:B--2---:R0:W1:Y:S01]  /*0200*/  I2F.U16 R27, R4 ;  /* 0x00000004001b7306 */ /* 0x0040620000101000 */
[----:B------:R-:W-:Y:S05]  /*0210*/  BRA `(.L_x_12957) ;  /* 0x00000cb000007947 */ /* 0x000fea0003800000 */
.L_x_12954:
        /* <DEDUP_REMOVED lines=9> */
.L_x_12959:
[----:B------:R-:W2:Y:S02]  /*02b0*/  LDG.E R4, [R4.64] ;  /* 0x0000002404047981 */ /* 0x000ea4000c1e1900 */
[----:B--2---:R0:W1:Y:S01]  /*02c0*/  I2F R27, R4 ;  /* 0x00000004001b7306 */ /* 0x0040620000201400 */
[----:B------:R-:W-:Y:S05]  /*02d0*/  BRA `(.L_x_12957) ;  /* 0x00000bf000007947 */ /* 0x000fea0003800000 */
.L_x_12958:
[----:B------:R-:W2:Y:S02]  /*02e0*/  LDG.E.U16 R4, [R4.64] ;  /* 0x0000002404047981 */ /* 0x000ea4000c1e1500 */
[----:B--2---:R0:W1:Y:S01]  /*02f0*/  I2F.S16 R27, R4 ;  /* 0x00000004001b7306 */ /* 0x0040620000101400 */
[----:B------:R-:W-:Y:S05]  /*0300*/  BRA `(.L_x_12957) ;  /* 0x00000bc000007947 */ /* 0x000fea0003800000 */
.L_x_12953:
        /* <DEDUP_REMOVED lines=8> */
.L_x_12961:
[----:B------:R-:W2:Y:S02]  /*0390*/  LDG.E.U16 R4, [R4.64] ;  /* 0x0000002404047981 */ /* 0x000ea4000c1e1500 */
[----:B--2---:R-:W-:Y:S01]  /*03a0*/  HADD2.F32 R27, -RZ, R4.H0_H0 ;  /* 0x20000004ff1b7230 */ /* 0x004fe20000004100 */
[----:B------:R-:W-:Y:S05]  /*03b0*/  BRA `(.L_x_12957) ;  /* 0x00000b1000007947 */ /* 0x000fea0003800000 */
.L_x_12960:
        /* <DEDUP_REMOVED lines=8> */
.L_x_12963:
[----:B------:R-:W2:Y:S02]  /*0440*/  LDG.E.U16 R4, [R4.64] ;  /* 0x0000002404047981 */ /* 0x000ea4000c1e1500 */
[----:B--2---:R-:W-:Y:S01]  /*0450*/  HADD2.F32 R27, -RZ, R4.H0_H0 ;  /* 0x20000004ff1b7230 */ /* 0x004fe20000004100 */
[----:B------:R-:W-:Y:S05]  /*0460*/  BRA `(.L_x_12957) ;  /* 0x00000a6000007947 */ /* 0x000fea0003800000 */
.L_x_12962:
[----:B------:R-:W2:Y:S02]  /*0470*/  LDG.E.64 R4, [R4.64] ;  /* 0x0000002404047981 */ /* 0x000ea4000c1e1b00 */
[----:B--2---:R-:W0:Y:S01]  /*0480*/  F2F.F32.F64 R27, R4 ;  /* 0x00000004001b7310 */ /* 0x004e220000301000 */
[----:B------:R-:W0:-:S14]  /*0490*/  DSETP.GEU.AND P0, PT, |R4|, c[0x2][0x0], PT ;  /* 0x008000000400762a */ /* 0x000e1c0003f0e200 */
[----:B0-----:R-:W-:Y:S01]  /*04a0*/  @!P0 FMUL R27, R27, 1.175494350822287508e-38 ;  /* 0x008000001b1b8820 */ /* 0x001fe20000400000 */
[----:B------:R-:W-:Y:S05]  /*04b0*/  BRA `(.L_x_12957) ;  /* 0x00000a1000007947 */ /* 0x000fea0003800000 */
.L_x_12952:
        /* <DEDUP_REMOVED lines=12> */
.L_x_12966:
[----:B------:R-:W2:Y:S02]  /*0580*/  LDG.E.64 R4, [R4.64] ;  /* 0x0000002404047981 */ /* 0x000ea4000c1e1b00 */
[----:B--2---:R-:W0:Y:S01]  /*0590*/  F2F.F32.F64 R27, R4 ;  /* 0x00000004001b7310 */ /* 0x004e220000301000 */
[----:B------:R-:W0:-:S14]  /*05a0*/  DSETP.GEU.AND P0, PT, |R4|, c[0x2][0x0], PT ;  /* 0x008000000400762a */ /* 0x000e1c0003f0e200 */
[----:B0-----:R-:W-:Y:S01]  /*05b0*/  @!P0 FMUL R27, R27, 1.175494350822287508e-38 ;  /* 0x008000001b1b8820 */ /* 0x001fe20000400000 */
[----:B------:R-:W-:Y:S05]  /*05c0*/  BRA `(.L_x_12957) ;  /* 0x0000090000007947 */ /* 0x000fea0003800000 */
.L_x_12965:
        /* <DEDUP_REMOVED lines=26> */
.L_x_12968:
        /* <DEDUP_REMOVED lines=14> */
.L_x_12967:
[----:B------:R-:W2:Y:S02]  /*0850*/  LDG.E.U16 R4, [R4.64] ;  /* 0x0000002404047981 */ /* 0x000ea4000c1e1500 */
[----:B--2---:R-:W-:Y:S01]  /*0860*/  PRMT R27, RZ, 0x5410, R4 ;  /* 0x00005410ff1b7816 */ /* 0x004fe20000000004 */
[----:B------:R-:W-:Y:S05]  /*0870*/  BRA `(.L_x_12957) ;  /* 0x0000065000007947 */ /* 0x000fea0003800000 */
.L_x_12964:
        /* <DEDUP_REMOVED lines=11> */
.L_x_12971:
        /* <DEDUP_REMOVED lines=20> */
.L_x_12973:
[----:B------:R-:W-:Y:S05]  /*0a70*/  BSYNC B0 ;  /* 0x0000000000007941 */ /* 0x000fea0003800000 */
.L_x_12972:
[----:B------:R-:W-:Y:S01]  /*0a80*/  IMAD.SHL.U32 R3, R3, 0x100000, RZ ;  /* 0x0010000003037824 */ /* 0x000fe200078e00ff */
[----:B------:R-:W-:-:S04]  /*0a90*/  LEA R0, R0, 0x3b800000, 0x17 ;  /* 0x3b80000000007811 */ /* 0x000fc800078eb8ff */
[----:B------:R-:W-:Y:S01]  /*0aa0*/  LOP3.LUT R27, R0, R3, R27, 0xfe, !PT ;  /* 0x00000003001b7212 */ /* 0x000fe200078efe1b */
[----:B------:R-:W-:Y:S05]  /*0ab0*/  BRA `(.L_x_12957) ;  /* 0x0000041000007947 */ /* 0x000fea0003800000 */
.L_x_12970:
        /* <DEDUP_REMOVED lines=20> */
.L_x_12975:
[----:B------:R-:W-:Y:S05]  /*0c00*/  BSYNC B0 ;  /* 0x0000000000007941 */ /* 0x000fea0003800000 */
.L_x_12974:
[----:B------:R-:W-:Y:S01]  /*0c10*/  IMAD.SHL.U32 R3, R3, 0x200000, RZ ;  /* 0x0020000003037824 */ /* 0x000fe200078e00ff */
[----:B------:R-:W-:-:S04]  /*0c20*/  LEA R0, R0, 0x37800000, 0x17 ;  /* 0x3780000000007811 */ /* 0x000fc800078eb8ff */
[----:B------:R-:W-:Y:S01]  /*0c30*/  LOP3.LUT R27, R0, R3, R27, 0xfe, !PT ;  /* 0x00000003001b7212 */ /* 0x000fe200078efe1b */
[----:B------:R-:W-:Y:S05]  /*0c40*/  BRA `(.L_x_12957) ;  /* 0x0000028000007947 */ /* 0x000fea0003800000 */
.L_x_12969:
        /* <DEDUP_REMOVED lines=14> */
.L_x_12956:
        /* <DEDUP_REMOVED lines=21> */
.L_x_12977:
[----:B------:R-:W2:Y:S02]  /*0e80*/  LDG.E.64 R4, [R4.64] ;  /* 0x0000002404047981 */ /* 0x000ea4000c1e1b00 */
[----:B--2---:R0:W1:Y:S01]  /*0e90*/  I2F.U64 R27, R4 ;  /* 0x00000004001b7312 */ /* 0x0040620000301000 */
[----:B------:R-:W-:Y:S05]  /*0ea0*/  BRA `(.L_x_12957) ;  /* 0x0000002000007947 */ /* 0x000fea0003800000 */
.L_x_12976:
[----:B------:R-:W2:Y:S02]  /*0eb0*/  LDG.E R4, [R4.64] ;  /* 0x0000002404047981 */ /* 0x000ea4000c1e1900 */
[----:B--2---:R0:W1:Y:S02]  /*0ec0*/  I2F.U32 R27, R4 ;  /* 0x00000004001b7306 */ /* 0x0040640000201000 */
.L_x_12957:
[----:B------:R-:W-:Y:S05]  /*0ed0*/  BSYNC B6 ;  /* 0x0000000000067941 */ /* 0x000fea0003800000 */
.L_x_12951:
[----:B------:R-:W2:Y:S02]  /*0ee0*/  S2R R17, SR_TID.X ;  /* 0x0000000000117919 */ /* 0x000ea40000002100 */
[----:B--2---:R-:W-:Y:S02]  /*0ef0*/  IADD3 R17, R17, 0x80, RZ ;  /* 0x0000008011117810 */ /* 0x004fe40007ffe0ff */
.L_x_12950:
[----:B-1----:R-:W-:Y:S05]  /*0f00*/  BSYNC B7 ;  /* 0x0000000000077941 */ /* 0x002fea0003800000 */
.L_x_12949:
        /* <DEDUP_REMOVED lines=23> */
.L_x_12984:
[----:B------:R-:W2:Y:S02]  /*1080*/  LDG.E.U8 R4, [R4.64] ;  /* 0x0000002404047981 */ /* 0x000ea4000c1e1100 */
[----:B--2---:R0:W1:Y:S01]  /*1090*/  I2F.U16 R23, R4 ;  /* 0x0000000400177306 */ /* 0x0040620000101000 */
[----:B------:R-:W-:Y:S05]  /*10a0*/  BRA `(.L_x_12986) ;  /* 0x00000ca000007947 */ /* 0x000fea0003800000 */
.L_x_12983:
        /* <DEDUP_REMOVED lines=9> */
.L_x_12988:
[----:B------:R-:W2:Y:S02]  /*1140*/  LDG.E R4, [R4.64] ;  /* 0x0000002404047981 */ /* 0x000ea4000c1e1900 */
[----:B--2---:R0:W1:Y:S01]  /*1150*/  I2F R23, R4 ;  /* 0x0000000400177306 */ /* 0x0040620000201400 */
[----:B------:R-:W-:Y:S05]  /*1160*/  BRA `(.L_x_12986) ;  /* 0x00000be000007947 */ /* 0x000fea0003800000 */
.L_x_12987:
[----:B------:R-:W2:Y:S02]  /*1170*/  LDG.E.U16 R4, [R4.64] ;  /* 0x0000002404047981 */ /* 0x000ea4000c1e1500 */
[----:B--2---:R0:W1:Y:S01]  /*1180*/  I2F.S16 R23, R4 ;  /* 0x0000000400177306 */ /* 0x0040620000101400 */
[----:B------:R-:W-:Y:S05]  /*1190*/  BRA `(.L_x_12986) ;  /* 0x00000bb000007947 */ /* 0x000fea0003800000 */
.L_x_12982:
        /* <DEDUP_REMOVED lines=8> */
.L_x_12990:
[----:B------:R-:W2:Y:S02]  /*1220*/  LDG.E.U16 R4, [R4.64] ;  /* 0x0000002404047981 */ /* 0x000ea4000c1e1500 */
[----:B--2---:R-:W-:Y:S01]  /*1230*/  HADD2.F32 R23, -RZ, R4.H0_H0 ;  /* 0x20000004ff177230 */ /* 0x004fe20000004100 */
[----:B------:R-:W-:Y:S05]  /*1240*/  BRA `(.L_x_12986) ;  /* 0x00000b0000007947 */ /* 0x000fea0003800000 */
.L_x_12989:
        /* <DEDUP_REMOVED lines=8> */
.L_x_12992:
[----:B------:R-:W2:Y:S02]  /*12d0*/  LDG.E.U16 R4, [R4.64] ;  /* 0x0000002404047981 */ /* 0x000ea4000c1e1500 */
[----:B--2---:R-:W-:Y:S01]  /*12e0*/  HADD2.F32 R23, -RZ, R4.H0_H0 ;  /* 0x20000004ff177230 */ /* 0x004fe20000004100 */
[----:B------:R-:W-:Y:S05]  /*12f0*/  BRA `(.L_x_12986) ;  /* 0x00000a5000007947 */ /* 0x000fea0003800000 */
.L_x_12991:
[----:B------:R-:W2:Y:S02]  /*1300*/  LDG.E.64 R4, [R4.64] ;  /* 0x0000002404047981 */ /* 0x000ea4000c1e1b00 */
[----:B--2---:R-:W0:Y:S01]  /*1310*/  F2F.F32.F64 R23, R4 ;  /* 0x0000000400177310 */ /* 0x004e220000301000 */
[----:B------:R-:W0:-:S14]  /*1320*/  DSETP.GEU.AND P0, PT, |R4|, c[0x2][0x0], PT ;  /* 0x008000000400762a */ /* 0x000e1c0003f0e200 */
[----:B0-----:R-:W-:Y:S01]  /*1330*/  @!P0 FMUL R23, R23, 1.175494350822287508e-38 ;  /* 0x0080000017178820 */ /* 0x001fe20000400000 */
[----:B------:R-:W-:Y:S05]  /*1340*/  BRA `(.L_x_12986) ;  /* 0x00000a0000007947 */ /* 0x000fea0003800000 */
.L_x_12981:
        /* <DEDUP_REMOVED lines=12> */
.L_x_12995:
[----:B------:R-:W2:Y:S02]  /*1410*/  LDG.E.64 R4, [R4.64] ;  /* 0x0000002404047981 */ /* 0x000ea4000c1e1b00 */
[----:B--2---:R-:W0:Y:S01]  /*1420*/  F2F.F32.F64 R23, R4 ;  /* 0x0000000400177310 */ /* 0x004e220000301000 */
[----:B------:R-:W0:-:S14]  /*1430*/  DSETP.GEU.AND P0, PT, |R4|, c[0x2][0x0], PT ;  /* 0x008000000400762a */ /* 0x000e1c0003f0e200 */
[----:B0-----:R-:W-:Y:S01]  /*1440*/  @!P0 FMUL R23, R23, 1.175494350822287508e-38 ;  /* 0x0080000017178820 */ /* 0x001fe20000400000 */
[----:B------:R-:W-:Y:S05]  /*1450*/  BRA `(.L_x_12986) ;  /* 0x000008f000007947 */ /* 0x000fea0003800000 */
.L_x_12994:
        /* <DEDUP_REMOVED lines=26> */
.L_x_12997:
        /* <DEDUP_REMOVED lines=13> */
.L_x_12996:
[----:B------:R-:W2:Y:S02]  /*16d0*/  LDG.E.U16 R4, [R4.64] ;  /* 0x0000002404047981 */ /* 0x000ea4000c1e1500 */
[----:B--2---:R-:W-:Y:S01]  /*16e0*/  PRMT R23, RZ, 0x5410, R4 ;  /* 0x00005410ff177816 */ /* 0x004fe20000000004 */
[----:B------:R-:W-:Y:S05]  /*16f0*/  BRA `(.L_x_12986) ;  /* 0x0000065000007947 */ /* 0x000fea0003800000 */
.L_x_12993:
        /* <DEDUP_REMOVED lines=11> */
.L_x_13000:
        /* <DEDUP_REMOVED lines=20> */
.L_x_13002:
[----:B------:R-:W-:Y:S05]  /*18f0*/  BSYNC B0 ;  /* 0x0000000000007941 */ /* 0x000fea0003800000 */
.L_x_13001:
[----:B------:R-:W-:Y:S01]  /*1900*/  IMAD.SHL.U32 R3, R3, 0x100000, RZ ;  /* 0x0010000003037824 */ /* 0x000fe200078e00ff */
[----:B------:R-:W-:-:S04]  /*1910*/  LEA R0, R0, 0x3b800000, 0x17 ;  /* 0x3b80000000007811 */ /* 0x000fc800078eb8ff */
[----:B------:R-:W-:Y:S01]  /*1920*/  LOP3.LUT R23, R0, R3, R23, 0xfe, !PT ;  /* 0x0000000300177212 */ /* 0x000fe200078efe17 */
[----:B------:R-:W-:Y:S05]  /*1930*/  BRA `(.L_x_12986) ;  /* 0x0000041000007947 */ /* 0x000fea0003800000 */
.L_x_12999:
        /* <DEDUP_REMOVED lines=20> */
.L_x_13004:
[----:B------:R-:W-:Y:S05]  /*1a80*/  BSYNC B0 ;  /* 0x0000000000007941 */ /* 0x000fea0003800000 */
.L_x_13003:
[----:B------:R-:W-:Y:S01]  /*1a90*/  IMAD.SHL.U32 R3, R3, 0x200000, RZ ;  /* 0x0020000003037824 */ /* 0x000fe200078e00ff */
[----:B------:R-:W-:-:S04]  /*1aa0*/  LEA R0, R0, 0x37800000, 0x17 ;  /* 0x3780000000007811 */ /* 0x000fc800078eb8ff */
[----:B------:R-:W-:Y:S01]  /*1ab0*/  LOP3.LUT R23, R0, R3, R23, 0xfe, !PT ;  /* 0x0000000300177212 */ /* 0x000fe200078efe17 */
[----:B------:R-:W-:Y:S05]  /*1ac0*/  BRA `(.L_x_12986) ;  /* 0x0000028000007947 */ /* 0x000fea0003800000 */
.L_x_12998:
        /* <DEDUP_REMOVED lines=14> */
.L_x_12985:
        /* <DEDUP_REMOVED lines=21> */
.L_x_13006:
[----:B------:R-:W2:Y:S02]  /*1d00*/  LDG.E.64 R4, [R4.64] ;  /* 0x0000002404047981 */ /* 0x000ea4000c1e1b00 */
[----:B--2---:R0:W1:Y:S01]  /*1d10*/  I2F.U64 R23, R4 ;  /* 0x0000000400177312 */ /* 0x0040620000301000 */
[----:B------:R-:W-:Y:S05]  /*1d20*/  BRA `(.L_x_12986) ;  /* 0x0000002000007947 */ /* 0x000fea0003800000 */
.L_x_13005:
[----:B------:R-:W2:Y:S02]  /*1d30*/  LDG.E R4, [R4.64] ;  /* 0x0000002404047981 */ /* 0x000ea4000c1e1900 */
[----:B--2---:R0:W1:Y:S02]  /*1d40*/  I2F.U32 R23, R4 ;  /* 0x0000000400177306 */ /* 0x0040640000201000 */
.L_x_12986:
[----:B------:R-:W-:Y:S05]  /*1d50*/  BSYNC B6 ;  /* 0x0000000000067941 */ /* 0x000fea0003800000 */
.L_x_12980:
[----:B------:R-:W-:Y:S02]  /*1d60*/  IADD3 R17, R17, 0x80, RZ ;  /* 0x0000008011117810 */ /* 0x000fe40007ffe0ff */
.L_x_12979:
[----:B------:R-:W-:Y:S05]  /*1d70*/  BSYNC B7 ;  /* 0x0000000000077941 */ /* 0x000fea0003800000 */
.L_x_12978:
        /* <DEDUP_REMOVED lines=25> */
.L_x_13013:
[----:B------:R-:W2:Y:S02]  /*1f10*/  LDG.E.U8 R4, [R4.64] ;  /* 0x0000002404047981 */ /* 0x000ea4000c1e1100 */
[----:B--2---:R0:W2:Y:S01]  /*1f20*/  I2F.U16 R25, R4 ;  /* 0x0000000400197306 */ /* 0x0040a20000101000 */
[----:B------:R-:W-:Y:S05]  /*1f30*/  BRA `(.L_x_13015) ;  /* 0x00000ca000007947 */ /* 0x000fea0003800000 */
.L_x_13012:
        /* <DEDUP_REMOVED lines=9> */
.L_x_13017:
[----:B------:R-:W2:Y:S02]  /*1fd0*/  LDG.E R4, [R4.64] ;  /* 0x0000002404047981 */ /* 0x000ea4000c1e1900 */
[----:B--2---:R0:W2:Y:S01]  /*1fe0*/  I2F R25, R4 ;  /* 0x0000000400197306 */ /* 0x0040a20000201400 */
[----:B------:R-:W-:Y:S05]  /*1ff0*/  BRA `(.L_x_13015) ;  /* 0x00000be000007947 */ /* 0x000fea0003800000 */
.L_x_13016:
[----:B------:R-:W2:Y:S02]  /*2000*/  LDG.E.U16 R4, [R4.64] ;  /* 0x0000002404047981 */ /* 0x000ea4000c1e1500 */
[----:B--2---:R0:W2:Y:S01]  /*2010*/  I2F.S16 R25, R4 ;  /* 0x0000000400197306 */ /* 0x0040a20000101400 */
[----:B------:R-:W-:Y:S05]  /*2020*/  BRA `(.L_x_13015) ;  /* 0x00000bb000007947 */ /* 0x000fea0003800000 */
.L_x_13011:
        /* <DEDUP_REMOVED lines=8> */
.L_x_13019:
[----:B------:R-:W2:Y:S02]  /*20b0*/  LDG.E.U16 R4, [R4.64] ;  /* 0x0000002404047981 */ /* 0x000ea4000c1e1500 */
[----:B--2---:R-:W-:Y:S01]  /*20c0*/  HADD2.F32 R25, -RZ, R4.H0_H0 ;  /* 0x20000004ff197230 */ /* 0x004fe20000004100 */
[----:B------:R-:W-:Y:S05]  /*20d0*/  BRA `(.L_x_13015) ;  /* 0x00000b0000007947 */ /* 0x000fea0003800000 */
.L_x_13018:
        /* <DEDUP_REMOVED lines=8> */
.L_x_13021:
[----:B------:R-:W2:Y:S02]  /*2160*/  LDG.E.U16 R4, [R4.64] ;  /* 0x0000002404047981 */ /* 0x000ea4000c1e1500 */
[----:B--2---:R-:W-:Y:S01]  /*2170*/  HADD2.F32 R25, -RZ, R4.H0_H0 ;  /* 0x20000004ff197230 */ /* 0x004fe20000004100 */
[----:B------:R-:W-:Y:S05]  /*2180*/  BRA `(.L_x_13015) ;  /* 0x00000a5000007947 */ /* 0x000fea0003800000 */
.L_x_13020:
[----:B------:R-:W2:Y:S02]  /*2190*/  LDG.E.64 R4, [R4.64] ;  /* 0x0000002404047981 */ /* 0x000ea4000c1e1b00 */
[----:B--2---:R-:W0:Y:S01]  /*21a0*/  F2F.F32.F64 R25, R4 ;  /* 0x0000000400197310 */ /* 0x004e220000301000 */
[----:B------:R-:W0:-:S14]  /*21b0*/  DSETP.GEU.AND P0, PT, |R4|, c[0x2][0x0], PT ;  /* 0x008000000400762a */ /* 0x000e1c0003f0e200 */
[----:B0-----:R-:W-:Y:S01]  /*21c0*/  @!P0 FMUL R25, R25, 1.175494350822287508e-38 ;  /* 0x0080000019198820 */ /* 0x001fe20000400000 */
[----:B------:R-:W-:Y:S05]  /*21d0*/  BRA `(.L_x_13015) ;  /* 0x00000a0000007947 */ /* 0x000fea0003800000 */
.L_x_13010:
        /* <DEDUP_REMOVED lines=12> */
.L_x_13024:
[----:B------:R-:W2:Y:S02]  /*22a0*/  LDG.E.64 R4, [R4.64] ;  /* 0x0000002404047981 */ /* 0x000ea4000c1e1b00 */
[----:B--2---:R-:W0:Y:S01]  /*22b0*/  F2F.F32.F64 R25, R4 ;  /* 0x0000000400197310 */ /* 0x004e220000301000 */
[----:B------:R-:W0:-:S14]  /*22c0*/  DSETP.GEU.AND P0, PT, |R4|, c[0x2][0x0], PT ;  /* 0x008000000400762a */ /* 0x000e1c0003f0e200 */
[----:B0-----:R-:W-:Y:S01]  /*22d0*/  @!P0 FMUL R25, R25, 1.175494350822287508e-38 ;  /* 0x0080000019198820 */ /* 0x001fe20000400000 */
[----:B------:R-:W-:Y:S05]  /*22e0*/  BRA `(.L_x_13015) ;  /* 0x000008f000007947 */ /* 0x000fea0003800000 */
.L_x_13023:
        /* <DEDUP_REMOVED lines=26> */
.L_x_13026:
        /* <DEDUP_REMOVED lines=13> */
.L_x_13025:
[----:B------:R-:W2:Y:S02]  /*2560*/  LDG.E.U16 R4, [R4.64] ;  /* 0x0000002404047981 */ /* 0x000ea4000c1e1500 */
[----:B--2---:R-:W-:Y:S01]  /*2570*/  PRMT R25, RZ, 0x5410, R4 ;  /* 0x00005410ff197816 */ /* 0x004fe20000000004 */
[----:B------:R-:W-:Y:S05]  /*2580*/  BRA `(.L_x_13015) ;  /* 0x0000065000007947 */ /* 0x000fea0003800000 */
.L_x_13022:
        /* <DEDUP_REMOVED lines=11> */
.L_x_13029:
        /* <DEDUP_REMOVED lines=20> */
.L_x_13031:
[----:B------:R-:W-:Y:S05]  /*2780*/  BSYNC B0 ;  /* 0x0000000000007941 */ /* 0x000fea0003800000 */
.L_x_13030:
[----:B------:R-:W-:Y:S01]  /*2790*/  IMAD.SHL.U32 R3, R3, 0x100000, RZ ;  /* 0x0010000003037824 */ /* 0x000fe200078e00ff */
[----:B------:R-:W-:-:S04]  /*27a0*/  LEA R0, R0, 0x3b800000, 0x17 ;  /* 0x3b80000000007811 */ /* 0x000fc800078eb8ff */
[----:B------:R-:W-:Y:S01]  /*27b0*/  LOP3.LUT R25, R0, R3, R25, 0xfe, !PT ;  /* 0x0000000300197212 */ /* 0x000fe200078efe19 */
[----:B------:R-:W-:Y:S05]  /*27c0*/  BRA `(.L_x_13015) ;  /* 0x0000041000007947 */ /* 0x000fea0003800000 */
.L_x_13028:
        /* <DEDUP_REMOVED lines=20> */
.L_x_13033:
[----:B------:R-:W-:Y:S05]  /*2910*/  BSYNC B0 ;  /* 0x0000000000007941 */ /* 0x000fea0003800000 */
.L_x_13032:
[----:B------:R-:W-:Y:S01]  /*2920*/  IMAD.SHL.U32 R3, R3, 0x200000, RZ ;  /* 0x0020000003037824 */ /* 0x000fe200078e00ff */
[----:B------:R-:W-:-:S04]  /*2930*/  LEA R0, R0, 0x37800000, 0x17 ;  /* 0x3780000000007811 */ /* 0x000fc800078eb8ff */
[----:B------:R-:W-:Y:S01]  /*2940*/  LOP3.LUT R25, R0, R3, R25, 0xfe, !PT ;  /* 0x0000000300197212 */ /* 0x000fe200078efe19 */
[----:B------:R-:W-:Y:S05]  /*2950*/  BRA `(.L_x_13015) ;  /* 0x0000028000007947 */ /* 0x000fea0003800000 */
.L_x_13027:
        /* <DEDUP_REMOVED lines=14> */
.L_x_13014:
        /* <DEDUP_REMOVED lines=21> */
.L_x_13035:
[----:B------:R-:W2:Y:S02]  /*2b90*/  LDG.E.64 R4, [R4.64] ;  /* 0x0000002404047981 */ /* 0x000ea4000c1e1b00 */
[----:B--2---:R0:W2:Y:S01]  /*2ba0*/  I2F.U64 R25, R4 ;  /* 0x0000000400197312 */ /* 0x0040a20000301000 */
[----:B------:R-:W-:Y:S05]  /*2bb0*/  BRA `(.L_x_13015) ;  /* 0x0000002000007947 */ /* 0x000fea0003800000 */
.L_x_13034:
[----:B------:R-:W2:Y:S02]  /*2bc0*/  LDG.E R4, [R4.64] ;  /* 0x0000002404047981 */ /* 0x000ea4000c1e1900 */
[----:B--2---:R0:W2:Y:S02]  /*2bd0*/  I2F.U32 R25, R4 ;  /* 0x0000000400197306 */ /* 0x0040a40000201000 */
.L_x_13015:
[----:B------:R-:W-:Y:S05]  /*2be0*/  BSYNC B6 ;  /* 0x0000000000067941 */ /* 0x000fea0003800000 */
.L_x_13009:
[----:B------:R-:W-:Y:S02]  /*2bf0*/  IADD3 R17, R17, 0x80, RZ ;  /* 0x0000008011117810 */ /* 0x000fe40007ffe0ff */
.L_x_13008:
[----:B------:R-:W-:Y:S05]  /*2c00*/  BSYNC B7 ;  /* 0x0000000000077941 */ /* 0x000fea0003800000 */
.L_x_13007:
        /* <DEDUP_REMOVED lines=21> */
.L_x_13041:
[----:B------:R-:W3:Y:S02]  /*2d60*/  LDG.E.U8 R4, [R4.64] ;  /* 0x0000002404047981 */ /* 0x000ee4000c1e1100 */
[----:B---3--:R0:W3:Y:S01]  /*2d70*/  I2F.U16 R16, R4 ;  /* 0x0000000400107306 */ /* 0x0080e20000101000 */
[----:B------:R-:W-:Y:S05]  /*2d80*/  BRA `(.L_x_13037) ;  /* 0x00000c7000007947 */ /* 0x000fea0003800000 */
.L_x_13040:
        /* <DEDUP_REMOVED lines=9> */
.L_x_13044:
[----:B------:R-:W3:Y:S02]  /*2e20*/  LDG.E R4, [R4.64] ;  /* 0x0000002404047981 */ /* 0x000ee4000c1e1900 */
[----:B---3--:R0:W3:Y:S01]  /*2e30*/  I2F R16, R4 ;  /* 0x0000000400107306 */ /* 0x0080e20000201400 */
[----:B------:R-:W-:Y:S05]  /*2e40*/  BRA `(.L_x_13037) ;  /* 0x00000bb000007947 */ /* 0x000fea0003800000 */
.L_x_13043:
[----:B------:R-:W3:Y:S02]  /*2e50*/  LDG.E.U16 R4, [R4.64] ;  /* 0x0000002404047981 */ /* 0x000ee4000c1e1500 */
[----:B---3--:R0:W3:Y:S01]  /*2e60*/  I2F.S16 R16, R4 ;  /* 0x0000000400107306 */ /* 0x0080e20000101400 */
[----:B------:R-:W-:Y:S05]  /*2e70*/  BRA `(.L_x_13037) ;  /* 0x00000b8000007947 */ /* 0x000fea0003800000 */
.L_x_13039:
        /* <DEDUP_REMOVED lines=8> */
.L_x_13046:
[----:B------:R-:W3:Y:S02]  /*2f00*/  LDG.E.U16 R4, [R4.64] ;  /* 0x0000002404047981 */ /* 0x000ee4000c1e1500 */
[----:B---3--:R-:W-:Y:S01]  /*2f10*/  HADD2.F32 R16, -RZ, R4.H0_H0 ;  /* 0x20000004ff107230 */ /* 0x008fe20000004100 */
[----:B------:R-:W-:Y:S05]  /*2f20*/  BRA `(.L_x_13037) ;  /* 0x00000ad000007947 */ /* 0x000fea0003800000 */
.L_x_13045:
        /* <DEDUP_REMOVED lines=8> */
.L_x_13048:
[----:B------:R-:W3:Y:S02]  /*2fb0*/  LDG.E.U16 R4, [R4.64] ;  /* 0x0000002404047981 */ /* 0x000ee4000c1e1500 */
[----:B---3--:R-:W-:Y:S01]  /*2fc0*/  HADD2.F32 R16, -RZ, R4.H0_H0 ;  /* 0x20000004ff107230 */ /* 0x008fe20000004100 */
[----:B------:R-:W-:Y:S05]  /*2fd0*/  BRA `(.L_x_13037) ;  /* 0x00000a2000007947 */ /* 0x000fea0003800000 */
.L_x_13047:
[----:B------:R-:W3:Y:S02]  /*2fe0*/  LDG.E.64 R4, [R4.64] ;  /* 0x0000002404047981 */ /* 0x000ee4000c1e1b00 */
[----:B---3--:R-:W0:Y:S01]  /*2ff0*/  F2F.F32.F64 R16, R4 ;  /* 0x0000000400107310 */ /* 0x008e220000301000 */
[----:B------:R-:W0:-:S14]  /*3000*/  DSETP.GEU.AND P0, PT, |R4|, c[0x2][0x0], PT ;  /* 0x008000000400762a */ /* 0x000e1c0003f0e200 */
[----:B0-----:R-:W-:Y:S01]  /*3010*/  @!P0 FMUL R16, R16, 1.175494350822287508e-38 ;  /* 0x0080000010108820 */ /* 0x001fe20000400000 */
[----:B------:R-:W-:Y:S05]  /*3020*/  BRA `(.L_x_13037) ;  /* 0x000009d000007947 */ /* 0x000fea0003800000 */
.L_x_13038:
        /* <DEDUP_REMOVED lines=12> */
.L_x_13051:
[----:B------:R-:W3:Y:S02]  /*30f0*/  LDG.E.64 R4, [R4.64] ;  /* 0x0000002404047981 */ /* 0x000ee4000c1e1b00 */
[----:B---3--:R-:W0:Y:S01]  /*3100*/  F2F.F32.F64 R16, R4 ;  /* 0x0000000400107310 */ /* 0x008e220000301000 */
[----:B------:R-:W0:-:S14]  /*3110*/  DSETP.GEU.AND P0, PT, |R4|, c[0x2][0x0], PT ;  /* 0x008000000400762a */ /* 0x000e1c0003f0e200 */
[----:B0-----:R-:W-:Y:S01]  /*3120*/  @!P0 FMUL R16, R16, 1.175494350822287508e-38 ;  /* 0x0080000010108820 */ /* 0x001fe20000400000 */
[----:B------:R-:W-:Y:S05]  /*3130*/  BRA `(.L_x_13037) ;  /* 0x000008c000007947 */ /* 0x000fea0003800000 */
.L_x_13050:
        /* <DEDUP_REMOVED lines=26> */
.L_x_13053:
        /* <DEDUP_REMOVED lines=13> */
.L_x_13052:
[----:B------:R-:W3:Y:S02]  /*33b0*/  LDG.E.U16 R4, [R4.64] ;  /* 0x0000002404047981 */ /* 0x000ee4000c1e1500 */
[----:B---3--:R-:W-:Y:S01]  /*33c0*/  PRMT R16, RZ, 0x5410, R4 ;  /* 0x00005410ff107816 */ /* 0x008fe20000000004 */
[----:B------:R-:W-:Y:S05]  /*33d0*/  BRA `(.L_x_13037) ;  /* 0x0000062000007947 */ /* 0x000fea0003800000 */
.L_x_13049:
        /* <DEDUP_REMOVED lines=11> */
.L_x_13056:
        /* <DEDUP_REMOVED lines=19> */
.L_x_13058:
[----:B------:R-:W-:Y:S05]  /*35c0*/  BSYNC B0 ;  /* 0x0000000000007941 */ /* 0x000fea0003800000 */
.L_x_13057:
[----:B------:R-:W-:Y:S01]  /*35d0*/  IMAD.SHL.U32 R3, R3, 0x100000, RZ ;  /* 0x0010000003037824 */ /* 0x000fe200078e00ff */
[----:B------:R-:W-:-:S04]  /*35e0*/  LEA R5, R0, 0x3b800000, 0x17 ;  /* 0x3b80000000057811 */ /* 0x000fc800078eb8ff */
[----:B------:R-:W-:Y:S01]  /*35f0*/  LOP3.LUT R16, R5, R3, R16, 0xfe, !PT ;  /* 0x0000000305107212 */ /* 0x000fe200078efe10 */
[----:B------:R-:W-:Y:S05]  /*3600*/  BRA `(.L_x_13037) ;  /* 0x000003f000007947 */ /* 0x000fea0003800000 */
.L_x_13055:
        /* <DEDUP_REMOVED lines=19> */
.L_x_13060:
[----:B------:R-:W-:Y:S05]  /*3740*/  BSYNC B0 ;  /* 0x0000000000007941 */ /* 0x000fea0003800000 */
.L_x_13059:
[----:B------:R-:W-:Y:S01]  /*3750*/  IMAD.SHL.U32 R3, R3, 0x200000, RZ ;  /* 0x0020000003037824 */ /* 0x000fe200078e00ff */
[----:B------:R-:W-:-:S04]  /*3760*/  LEA R5, R0, 0x37800000, 0x17 ;  /* 0x3780000000057811 */ /* 0x000fc800078eb8ff */
[----:B------:R-:W-:Y:S01]  /*3770*/  LOP3.LUT R16, R5, R3, R16, 0xfe, !PT ;  /* 0x0000000305107212 */ /* 0x000fe200078efe10 */
[----:B------:R-:W-:Y:S05]  /*3780*/  BRA `(.L_x_13037) ;  /* 0x0000027000007947 */ /* 0x000fea0003800000 */
.L_x_13054:
        /* <DEDUP_REMOVED lines=14> */
.L_x_13042:
        /* <DEDUP_REMOVED lines=20> */
.L_x_13062:
[----:B------:R-:W3:Y:S02]  /*39b0*/  LDG.E.64 R16, [R4.64] ;  /* 0x0000002404107981 */ /* 0x000ee4000c1e1b00 */
[----:B---3--:R0:W3:Y:S01]  /*39c0*/  I2F.U64 R16, R16 ;  /* 0x0000001000107312 */ /* 0x0080e20000301000 */
[----:B------:R-:W-:Y:S05]  /*39d0*/  BRA `(.L_x_13037) ;  /* 0x0000002000007947 */ /* 0x000fea0003800000 */
.L_x_13061:
[----:B------:R-:W3:Y:S02]  /*39e0*/  LDG.E R4, [R4.64] ;  /* 0x0000002404047981 */ /* 0x000ee4000c1e1900 */
[----:B---3--:R0:W3:Y:S02]  /*39f0*/  I2F.U32 R16, R4 ;  /* 0x0000000400107306 */ /* 0x0080e40000201000 */
.L_x_13037:
[----:B------:R-:W-:Y:S05]  /*3a00*/  BSYNC B6 ;  /* 0x0000000000067941 */ /* 0x000fea0003800000 */
.L_x_13036:
        /* <DEDUP_REMOVED lines=9> */
[----:B-1---5:R1:W4:Y:S01]  /*3aa0*/  @!P0 FRND.FTZ.FLOOR R22, R23 ;  /* 0x0000001700168307 */ /* 0x0223220000215000 */
[----:B------:R-:W-:-:S07]  /*3ab0*/  ISETP.GE.AND P0, PT, R26, R19, PT ;  /* 0x000000131a00720c */ /* 0x000fce0003f06270 */
[----:B--2---:R1:W2:Y:S08]  /*3ac0*/  @!P1 FRND.FTZ.FLOOR R24, R25 ;  /* 0x0000001900189307 */ /* 0x0042b00000215000 */
[----:B---3--:R1:W3:Y:S01]  /*3ad0*/  @!P2 FRND.FTZ.FLOOR R18, R16 ;  /* 0x000000100012a307 */ /* 0x0082e20000215000 */
[----:B------:R-:W-:Y:S05]  /*3ae0*/  @P0 BRA `(.L_x_13064) ;  /* 0x0000100000000947 */ /* 0x000fea0003800000 */
[----:B0---4-:R-:W-:Y:S01]  /*3af0*/  IMAD R0, R2, 0x200, R26 ;  /* 0x0000020002007824 */ /* 0x011fe200078e021a */
[----:B------:R-:W-:Y:S01]  /*3b00*/  PRMT R3, R17, 0x9910, RZ ;  /* 0x0000991011037816 */ /* 0x000fe200000000ff */
[----:B------:R0:W4:Y:S02]  /*3b10*/  @!P0 FRND.FTZ.FLOOR R4, R27 ;  /* 0x0000001b00048307 */ /* 0x0001240000215000 */
        /* <DEDUP_REMOVED lines=14> */
[----:B------:R-:W0:Y:S01]  /*3c00*/  F2I.FTZ.FLOOR.NTZ R27, R27 ;  /* 0x0000001b001b7305 */ /* 0x000e220000217100 */
[----:B------:R-:W-:Y:S01]  /*3c10*/  IMAD.MOV.U32 R26, RZ, RZ, R28 ;  /* 0x000000ffff1a7224 */ /* 0x000fe200078e001c */
[----:B0-----:R0:W-:Y:S01]  /*3c20*/  STG.E.U8 [R8.64], R27 ;  /* 0x0000001b08007986 */ /* 0x0011e2000c101124 */
[----:B------:R-:W-:Y:S05]  /*3c30*/  BRA `(.L_x_13064) ;  /* 0x00000eb000007947 */ /* 0x000fea0003800000 */
.L_x_13068:
[----:B------:R-:W0:Y:S01]  /*3c40*/  F2I.FTZ.S64.FLOOR R4, R27 ;  /* 0x0000001b00047311 */ /* 0x000e220000215900 */
[----:B------:R-:W-:Y:S01]  /*3c50*/  IMAD.MOV.U32 R26, RZ, RZ, R28 ;  /* 0x000000ffff1a7224 */ /* 0x000fe200078e001c */
[----:B0-----:R0:W-:Y:S01]  /*3c60*/  STG.E.U8 [R8.64], R4 ;  /* 0x0000000408007986 */ /* 0x0011e2000c101124 */
[----:B------:R-:W-:Y:S05]  /*3c70*/  BRA `(.L_x_13064) ;  /* 0x00000e7000007947 */ /* 0x000fea0003800000 */
.L_x_13067:
[----:B------:R-:W-:-:S13]  /*3c80*/  ISETP.NE.AND P0, PT, R0, 0x2, PT ;  /* 0x000000020000780c */ /* 0x000fda0003f05270 */
[----:B------:R-:W-:Y:S05]  /*3c90*/  @!P0 BRA `(.L_x_13070) ;  /* 0x000000c000008947 */ /* 0x000fea0003800000 */
[----:B------:R-:W-:-:S13]  /*3ca0*/  ISETP.NE.AND P0, PT, R0, 0x3, PT ;  /* 0x000000030000780c */ /* 0x000fda0003f05270 */
[----:B------:R-:W-:Y:S05]  /*3cb0*/  @!P0 BRA `(.L_x_13071) ;  /* 0x0000006000008947 */ /* 0x000fea0003800000 */
[----:B------:R-:W-:-:S13]  /*3cc0*/  ISETP.NE.AND P0, PT, R0, 0x4, PT ;  /* 0x000000040000780c */ /* 0x000fda0003f05270 */
[----:B------:R-:W-:Y:S05]  /*3cd0*/  @P0 BRA `(.L_x_13069) ;  /* 0x00000c5000000947 */ /* 0x000fea0003800000 */
[----:B------:R-:W0:Y:S01]  /*3ce0*/  F2I.FTZ.S64.FLOOR R4, R27 ;  /* 0x0000001b00047311 */ /* 0x000e220000215900 */
[----:B------:R-:W-:Y:S01]  /*3cf0*/  IMAD.MOV.U32 R26, RZ, RZ, R28 ;  /* 0x000000ffff1a7224 */ /* 0x000fe200078e001c */
[----:B0-----:R0:W-:Y:S01]  /*3d00*/  STG.E.64 [R8.64], R4 ;  /* 0x0000000408007986 */ /* 0x0011e2000c101b24 */
[----:B------:R-:W-:Y:S05]  /*3d10*/  BRA `(.L_x_13064) ;  /* 0x00000dd000007947 */ /* 0x000fea0003800000 */
.L_x_13071:
[----:B------:R-:W0:Y:S01]  /*3d20*/  F2I.FTZ.FLOOR.NTZ R27, R27 ;  /* 0x0000001b001b7305 */ /* 0x000e220000217100 */
[----:B------:R-:W-:Y:S01]  /*3d30*/  IMAD.MOV.U32 R26, RZ, RZ, R28 ;  /* 0x000000ffff1a7224 */ /* 0x000fe200078e001c */
[----:B0-----:R0:W-:Y:S01]  /*3d40*/  STG.E [R8.64], R27 ;  /* 0x0000001b08007986 */ /* 0x0011e2000c101924 */
[----:B------:R-:W-:Y:S05]  /*3d50*/  BRA `(.L_x_13064) ;  /* 0x00000d9000007947 */ /* 0x000fea0003800000 */
.L_x_13070:
[----:B------:R-:W0:Y:S01]  /*3d60*/  F2I.FTZ.FLOOR.NTZ R27, R27 ;  /* 0x0000001b001b7305 */ /* 0x000e220000217100 */
[----:B------:R-:W-:Y:S01]  /*3d70*/  IMAD.MOV.U32 R26, RZ, RZ, R28 ;  /* 0x000000ffff1a7224 */ /* 0x000fe200078e001c */
[----:B0-----:R0:W-:Y:S01]  /*3d80*/  STG.E.U16 [R8.64], R27 ;  /* 0x0000001b08007986 */ /* 0x0011e2000c101524 */
[----:B------:R-:W-:Y:S05]  /*3d90*/  BRA `(.L_x_13064) ;  /* 0x00000d5000007947 */ /* 0x000fea0003800000 */
.L_x_13066:
        /* <DEDUP_REMOVED lines=9> */
.L_x_13073:
[----:B------:R-:W-:Y:S01]  /*3e30*/  F2FP.PACK_AB R4, RZ, R4 ;  /* 0x00000004ff04723e */ /* 0x000fe200000000ff */
[----:B------:R-:W-:-:S04]  /*3e40*/  IMAD.MOV.U32 R26, RZ, RZ, R28 ;  /* 0x000000ffff1a7224 */ /* 0x000fc800078e001c */
[----:B------:R0:W-:Y:S01]  /*3e50*/  STG.E.U16 [R8.64], R4 ;  /* 0x0000000408007986 */ /* 0x0001e2000c101524 */
[----:B------:R-:W-:Y:S05]  /*3e60*/  BRA `(.L_x_13064) ;  /* 0x00000c8000007947 */ /* 0x000fea0003800000 */
.L_x_13072:
        /* <DEDUP_REMOVED lines=10> */
.L_x_13075:
[----:B------:R-:W-:Y:S01]  /*3f10*/  F2FP.PACK_AB R3, RZ, R4 ;  /* 0x00000004ff03723e */ /* 0x000fe200000000ff */
[----:B------:R-:W-:-:S03]  /*3f20*/  IMAD.MOV.U32 R26, RZ, RZ, R28 ;  /* 0x000000ffff1a7224 */ /* 0x000fc600078e001c */
[----:B------:R-:W-:-:S05]  /*3f30*/  PRMT R3, R3, 0x5410, RZ ;  /* 0x0000541003037816 */ /* 0x000fca00000000ff */
[----:B------:R0:W-:Y:S01]  /*3f40*/  STG.E [R8.64], R3 ;  /* 0x0000000308007986 */ /* 0x0001e2000c101924 */
[----:B------:R-:W-:Y:S05]  /*3f50*/  BRA `(.L_x_13064) ;  /* 0x00000b9000007947 */ /* 0x000fea0003800000 */
.L_x_13074:
[----:B------:R-:W-:Y:S02]  /*3f60*/  FMUL.FTZ R4, R4, 1 ;  /* 0x3f80000004047820 */ /* 0x000fe40000410000 */
[----:B------:R-:W-:-:S04]  /*3f70*/  IMAD.MOV.U32 R26, RZ, RZ, R28 ;  /* 0x000000ffff1a7224 */ /* 0x000fc800078e001c */
[----:B------:R-:W0:Y:S02]  /*3f80*/  F2F.F64.F32 R4, R4 ;  /* 0x0000000400047310 */ /* 0x000e240000201800 */
[----:B0-----:R0:W-:Y:S01]  /*3f90*/  STG.E.64 [R8.64], R4 ;  /* 0x0000000408007986 */ /* 0x0011e2000c101b24 */
[----:B------:R-:W-:Y:S05]  /*3fa0*/  BRA `(.L_x_13064) ;  /* 0x00000b4000007947 */ /* 0x000fea0003800000 */
.L_x_13065:
        /* <DEDUP_REMOVED lines=13> */
.L_x_13078:
[----:B------:R-:W-:Y:S01]  /*4080*/  FMUL.FTZ R4, R4, 1 ;  /* 0x3f80000004047820 */ /* 0x000fe20000410000 */
[----:B------:R-:W-:Y:S01]  /*4090*/  CS2R R6, SRZ ;  /* 0x0000000000067805 */ /* 0x000fe2000001ff00 */
[----:B------:R-:W-:-:S04]  /*40a0*/  IMAD.MOV.U32 R26, RZ, RZ, R28 ;  /* 0x000000ffff1a7224 */ /* 0x000fc800078e001c */
[----:B------:R-:W0:Y:S02]  /*40b0*/  F2F.F64.F32 R4, R4 ;  /* 0x0000000400047310 */ /* 0x000e240000201800 */
[----:B0-----:R0:W-:Y:S01]  /*40c0*/  STG.E.128 [R8.64], R4 ;  /* 0x0000000408007986 */ /* 0x0011e2000c101d24 */
[----:B------:R-:W-:Y:S05]  /*40d0*/  BRA `(.L_x_13064) ;  /* 0x00000a1000007947 */ /* 0x000fea0003800000 */
.L_x_13077:
        /* <DEDUP_REMOVED lines=20> */
.L_x_13082:
[----:B------:R-:W-:Y:S05]  /*4220*/  BSYNC B0 ;  /* 0x0000000000007941 */ /* 0x000fea0003800000 */
.L_x_13081:
[----:B------:R-:W-:Y:S01]  /*4230*/  LOP3.LUT R5, R0, R5, RZ, 0xfc, !PT ;  /* 0x0000000500057212 */ /* 0x000fe200078efcff */
[----:B------:R-:W-:-:S04]  /*4240*/  IMAD.MOV.U32 R26, RZ, RZ, R28 ;  /* 0x000000ffff1a7224 */ /* 0x000fc800078e001c */
[----:B------:R0:W-:Y:S01]  /*4250*/  STG.E.U8 [R8.64], R5 ;  /* 0x0000000508007986 */ /* 0x0001e2000c101124 */
[----:B------:R-:W-:Y:S05]  /*4260*/  BRA `(.L_x_13064) ;  /* 0x0000088000007947 */ /* 0x000fea0003800000 */
.L_x_13080:
        /* <DEDUP_REMOVED lines=12> */
.L_x_13084:
[----:B------:R-:W-:Y:S01]  /*4330*/  IMAD.MOV.U32 R0, RZ, RZ, 0x7f ;  /* 0x0000007fff007424 */ /* 0x000fe200078e00ff */
[----:B------:R-:W-:-:S04]  /*4340*/  ISETP.GT.U32.AND P0, PT, R5, 0x7f800000, PT ;  /* 0x7f8000000500780c */ /* 0x000fc80003f04070 */
[----:B------:R-:W-:-:S04]  /*4350*/  SEL R0, R0, 0x7c, P0 ;  /* 0x0000007c00007807 */ /* 0x000fc80000000000 */
.L_x_13085:
[----:B------:R-:W-:Y:S05]  /*4360*/  BSYNC B0 ;  /* 0x0000000000007941 */ /* 0x000fea0003800000 */
.L_x_13083:
[----:B------:R-:W-:Y:S01]  /*4370*/  LOP3.LUT R4, R4, 0x80000000, RZ, 0xc0, !PT ;  /* 0x8000000004047812 */ /* 0x000fe200078ec0ff */
[----:B------:R-:W-:-:S03]  /*4380*/  IMAD.MOV.U32 R26, RZ, RZ, R28 ;  /* 0x000000ffff1a7224 */ /* 0x000fc600078e001c */
[----:B------:R-:W-:-:S04]  /*4390*/  SHF.R.U32.HI R3, RZ, 0x18, R4 ;  /* 0x00000018ff037819 */ /* 0x000fc80000011604 */
[----:B------:R-:W-:-:S05]  /*43a0*/  LOP3.LUT R3, R0, R3, RZ, 0xfc, !PT ;  /* 0x0000000300037212 */ /* 0x000fca00078efcff */
[----:B------:R0:W-:Y:S01]  /*43b0*/  STG.E.U8 [R8.64], R3 ;  /* 0x0000000308007986 */ /* 0x0001e2000c101124 */
[----:B------:R-:W-:Y:S05]  /*43c0*/  BRA `(.L_x_13064) ;  /* 0x0000072000007947 */ /* 0x000fea0003800000 */
.L_x_13079:
[----:B------:R-:W-:Y:S01]  /*43d0*/  F2FP.BF16.PACK_AB R4, RZ, R4 ;  /* 0x00000004ff04723e */ /* 0x000fe200000010ff */
[----:B------:R-:W-:-:S04]  /*43e0*/  IMAD.MOV.U32 R26, RZ, RZ, R28 ;  /* 0x000000ffff1a7224 */ /* 0x000fc800078e001c */
[----:B------:R0:W-:Y:S01]  /*43f0*/  STG.E.U16 [R8.64], R4 ;  /* 0x0000000408007986 */ /* 0x0001e2000c101524 */
[----:B------:R-:W-:Y:S05]  /*4400*/  BRA `(.L_x_13064) ;  /* 0x000006e000007947 */ /* 0x000fea0003800000 */
.L_x_13076:
        /* <DEDUP_REMOVED lines=8> */
[----:B------:R-:W0:Y:S01]  /*4490*/  F2I.FTZ.U32.FLOOR.NTZ R27, R27 ;  /* 0x0000001b001b7305 */ /* 0x000e220000217000 */
[----:B------:R-:W-:Y:S01]  /*44a0*/  IMAD.MOV.U32 R26, RZ, RZ, R28 ;  /* 0x000000ffff1a7224 */ /* 0x000fe200078e001c */
[----:B0-----:R0:W-:Y:S01]  /*44b0*/  STG.E.U16 [R8.64], R27 ;  /* 0x0000001b08007986 */ /* 0x0011e2000c101524 */
[----:B------:R-:W-:Y:S05]  /*44c0*/  BRA `(.L_x_13064) ;  /* 0x0000062000007947 */ /* 0x000fea0003800000 */
.L_x_13088:
        /* <DEDUP_REMOVED lines=16> */
.L_x_13091:
[----:B------:R-:W-:-:S04]  /*45d0*/  LOP3.LUT R4, R4, 0x80000000, RZ, 0xc0, !PT ;  /* 0x8000000004047812 */ /* 0x000fc800078ec0ff */
[----:B------:R-:W-:-:S04]  /*45e0*/  SHF.R.U32.HI R4, RZ, 0x18, R4 ;  /* 0x00000018ff047819 */ /* 0x000fc80000011604 */
[----:B------:R-:W-:-:S04]  /*45f0*/  LOP3.LUT R3, R3, R4, RZ, 0xfc, !PT ;  /* 0x0000000403037212 */ /* 0x000fc800078efcff */
[----:B------:R-:W-:Y:S02]  /*4600*/  PRMT R0, R3, 0x7610, R0 ;  /* 0x0000761003007816 */ /* 0x000fe40000000000 */
.L_x_13090:
[----:B------:R-:W-:Y:S05]  /*4610*/  BSYNC B0 ;  /* 0x0000000000007941 */ /* 0x000fea0003800000 */
.L_x_13089:
[----:B------:R0:W-:Y:S01]  /*4620*/  STG.E.U8 [R8.64], R0 ;  /* 0x0000000008007986 */ /* 0x0001e2000c101124 */
[----:B------:R-:W-:Y:S01]  /*4630*/  IMAD.MOV.U32 R26, RZ, RZ, R28 ;  /* 0x000000ffff1a7224 */ /* 0x000fe200078e001c */
[----:B------:R-:W-:Y:S05]  /*4640*/  BRA `(.L_x_13064) ;  /* 0x000004a000007947 */ /* 0x000fea0003800000 */
.L_x_13087:
        /* <DEDUP_REMOVED lines=16> */
.L_x_13094:
[----:B------:R-:W-:-:S04]  /*4750*/  LOP3.LUT R4, R4, 0x80000000, RZ, 0xc0, !PT ;  /* 0x8000000004047812 */ /* 0x000fc800078ec0ff */
[----:B------:R-:W-:-:S04]  /*4760*/  SHF.R.U32.HI R4, RZ, 0x18, R4 ;  /* 0x00000018ff047819 */ /* 0x000fc80000011604 */
[----:B------:R-:W-:-:S04]  /*4770*/  LOP3.LUT R3, R3, R4, RZ, 0xfc, !PT ;  /* 0x0000000403037212 */ /* 0x000fc800078efcff */
[----:B------:R-:W-:Y:S02]  /*4780*/  PRMT R0, R3, 0x7610, R0 ;  /* 0x0000761003007816 */ /* 0x000fe40000000000 */
.L_x_13093:
[----:B------:R-:W-:Y:S05]  /*4790*/  BSYNC B0 ;  /* 0x0000000000007941 */ /* 0x000fea0003800000 */
.L_x_13092:
[----:B------:R0:W-:Y:S01]  /*47a0*/  STG.E.U8 [R8.64], R0 ;  /* 0x0000000008007986 */ /* 0x0001e2000c101124 */
[----:B------:R-:W-:Y:S01]  /*47b0*/  IMAD.MOV.U32 R26, RZ, RZ, R28 ;  /* 0x000000ffff1a7224 */ /* 0x000fe200078e001c */
[----:B------:R-:W-:Y:S05]  /*47c0*/  BRA `(.L_x_13064) ;  /* 0x0000032000007947 */ /* 0x000fea0003800000 */
.L_x_13086:
        /* <DEDUP_REMOVED lines=22> */
.L_x_13069:
        /* <DEDUP_REMOVED lines=21> */
.L_x_13096:
[----:B------:R-:W0:Y:S01]  /*4a80*/  F2I.FTZ.U64.FLOOR R4, R27 ;  /* 0x0000001b00047311 */ /* 0x000e220000215800 */
[----:B------:R-:W-:Y:S01]  /*4a90*/  IMAD.MOV.U32 R26, RZ, RZ, R28 ;  /* 0x000000ffff1a7224 */ /* 0x000fe200078e001c */
[----:B0-----:R0:W-:Y:S01]  /*4aa0*/  STG.E.64 [R8.64], R4 ;  /* 0x0000000408007986 */ /* 0x0011e2000c101b24 */
[----:B------:R-:W-:Y:S05]  /*4ab0*/  BRA `(.L_x_13064) ;  /* 0x0000003000007947 */ /* 0x000fea0003800000 */
.L_x_13095:
[----:B------:R-:W0:Y:S01]  /*4ac0*/  F2I.FTZ.U32.FLOOR.NTZ R27, R27 ;  /* 0x0000001b001b7305 */ /* 0x000e220000217000 */
[----:B------:R-:W-:Y:S01]  /*4ad0*/  IMAD.MOV.U32 R26, RZ, RZ, R28 ;  /* 0x000000ffff1a7224 */ /* 0x000fe200078e001c */
[----:B0-----:R0:W-:Y:S06]  /*4ae0*/  STG.E [R8.64], R27 ;  /* 0x0000001b08007986 */ /* 0x0011ec000c101924 */
.L_x_13064:
[----:B0---4-:R-:W-:Y:S05]  /*4af0*/  BSYNC B6 ;  /* 0x0000000000067941 */ /* 0x011fea0003800000 */
.L_x_13063:
        /* <DEDUP_REMOVED lines=19> */
[----:B-1----:R-:W0:Y:S02]  /*4c30*/  F2I.FTZ.FLOOR.NTZ R23, R23 ;  /* 0x0000001700177305 */ /* 0x002e240000217100 */
[----:B0-----:R0:W-:Y:S01]  /*4c40*/  STG.E.U8 [R8.64], R23 ;  /* 0x0000001708007986 */ /* 0x0011e2000c101124 */
[----:B------:R-:W-:Y:S05]  /*4c50*/  BRA `(.L_x_13104) ;  /* 0x00000d6000007947 */ /* 0x000fea0003800000 */
.L_x_13102:
[----:B------:R-:W0:Y:S02]  /*4c60*/  F2I.FTZ.S64.FLOOR R4, R23 ;  /* 0x0000001700047311 */ /* 0x000e240000215900 */
[----:B0-----:R0:W-:Y:S01]  /*4c70*/  STG.E.U8 [R8.64], R4 ;  /* 0x0000000408007986 */ /* 0x0011e2000c101124 */
[----:B------:R-:W-:Y:S05]  /*4c80*/  BRA `(.L_x_13104) ;  /* 0x00000d3000007947 */ /* 0x000fea0003800000 */
.L_x_13101:
        /* <DEDUP_REMOVED lines=9> */
.L_x_13106:
[----:B-1----:R-:W0:Y:S02]  /*4d20*/  F2I.FTZ.FLOOR.NTZ R23, R23 ;  /* 0x0000001700177305 */ /* 0x002e240000217100 */
[----:B0-----:R0:W-:Y:S01]  /*4d30*/  STG.E [R8.64], R23 ;  /* 0x0000001708007986 */ /* 0x0011e2000c101924 */
[----:B------:R-:W-:Y:S05]  /*4d40*/  BRA `(.L_x_13104) ;  /* 0x00000c7000007947 */ /* 0x000fea0003800000 */
.L_x_13105:
[----:B-1----:R-:W0:Y:S02]  /*4d50*/  F2I.FTZ.FLOOR.NTZ R23, R23 ;  /* 0x0000001700177305 */ /* 0x002e240000217100 */
[----:B0-----:R0:W-:Y:S01]  /*4d60*/  STG.E.U16 [R8.64], R23 ;  /* 0x0000001708007986 */ /* 0x0011e2000c101524 */
[----:B------:R-:W-:Y:S05]  /*4d70*/  BRA `(.L_x_13104) ;  /* 0x00000c4000007947 */ /* 0x000fea0003800000 */
.L_x_13100:
        /* <DEDUP_REMOVED lines=8> */
.L_x_13108:
[----:B------:R-:W-:-:S05]  /*4e00*/  F2FP.PACK_AB R22, RZ, R22 ;  /* 0x00000016ff16723e */ /* 0x000fca00000000ff */
[----:B------:R0:W-:Y:S01]  /*4e10*/  STG.E.U16 [R8.64], R22 ;  /* 0x0000001608007986 */ /* 0x0001e2000c101524 */
[----:B------:R-:W-:Y:S05]  /*4e20*/  BRA `(.L_x_13104) ;  /* 0x00000b9000007947 */ /* 0x000fea0003800000 */
.L_x_13107:
        /* <DEDUP_REMOVED lines=9> */
.L_x_13110:
[----:B------:R-:W-:-:S04]  /*4ec0*/  F2FP.PACK_AB R3, RZ, R22 ;  /* 0x00000016ff03723e */ /* 0x000fc800000000ff */
[----:B------:R-:W-:-:S05]  /*4ed0*/  PRMT R3, R3, 0x5410, RZ ;  /* 0x0000541003037816 */ /* 0x000fca00000000ff */
[----:B------:R0:W-:Y:S01]  /*4ee0*/  STG.E [R8.64], R3 ;  /* 0x0000000308007986 */ /* 0x0001e2000c101924 */
[----:B------:R-:W-:Y:S05]  /*4ef0*/  BRA `(.L_x_13104) ;  /* 0x00000ac000007947 */ /* 0x000fea0003800000 */
.L_x_13109:
[----:B------:R-:W-:-:S06]  /*4f00*/  FMUL.FTZ R4, R22, 1 ;  /* 0x3f80000016047820 */ /* 0x000fcc0000410000 */
[----:B------:R-:W0:Y:S02]  /*4f10*/  F2F.F64.F32 R4, R4 ;  /* 0x0000000400047310 */ /* 0x000e240000201800 */
[----:B0-----:R0:W-:Y:S01]  /*4f20*/  STG.E.64 [R8.64], R4 ;  /* 0x0000000408007986 */ /* 0x0011e2000c101b24 */
[----:B------:R-:W-:Y:S05]  /*4f30*/  BRA `(.L_x_13104) ;  /* 0x00000a8000007947 */ /* 0x000fea0003800000 */
.L_x_13099:
        /* <DEDUP_REMOVED lines=12> */
.L_x_13113:
[----:B------:R-:W-:Y:S01]  /*5000*/  FMUL.FTZ R4, R22, 1 ;  /* 0x3f80000016047820 */ /* 0x000fe20000410000 */
[----:B------:R-:W-:-:S05]  /*5010*/  CS2R R6, SRZ ;  /* 0x0000000000067805 */ /* 0x000fca000001ff00 */
[----:B------:R-:W0:Y:S02]  /*5020*/  F2F.F64.F32 R4, R4 ;  /* 0x0000000400047310 */ /* 0x000e240000201800 */
[----:B0-----:R0:W-:Y:S01]  /*5030*/  STG.E.128 [R8.64], R4 ;  /* 0x0000000408007986 */ /* 0x0011e2000c101d24 */
[----:B------:R-:W-:Y:S05]  /*5040*/  BRA `(.L_x_13104) ;  /* 0x0000097000007947 */ /* 0x000fea0003800000 */
.L_x_13112:
        /* <DEDUP_REMOVED lines=20> */
.L_x_13117:
[----:B------:R-:W-:Y:S05]  /*5190*/  BSYNC B0 ;  /* 0x0000000000007941 */ /* 0x000fea0003800000 */
.L_x_13116:
[----:B------:R-:W-:-:S05]  /*51a0*/  LOP3.LUT R5, R0, R5, RZ, 0xfc, !PT ;  /* 0x0000000500057212 */ /* 0x000fca00078efcff */
[----:B------:R0:W-:Y:S01]  /*51b0*/  STG.E.U8 [R8.64], R5 ;  /* 0x0000000508007986 */ /* 0x0001e2000c101124 */
[----:B------:R-:W-:Y:S05]  /*51c0*/  BRA `(.L_x_13104) ;  /* 0x000007f000007947 */ /* 0x000fea0003800000 */
.L_x_13115:
        /* <DEDUP_REMOVED lines=12> */
.L_x_13119:
[----:B------:R-:W-:Y:S01]  /*5290*/  IMAD.MOV.U32 R0, RZ, RZ, 0x7f ;  /* 0x0000007fff007424 */ /* 0x000fe200078e00ff */
[----:B------:R-:W-:-:S04]  /*52a0*/  ISETP.GT.U32.AND P0, PT, R4, 0x7f800000, PT ;  /* 0x7f8000000400780c */ /* 0x000fc80003f04070 */
[----:B------:R-:W-:-:S04]  /*52b0*/  SEL R0, R0, 0x7c, P0 ;  /* 0x0000007c00007807 */ /* 0x000fc80000000000 */
.L_x_13120:
[----:B------:R-:W-:Y:S05]  /*52c0*/  BSYNC B0 ;  /* 0x0000000000007941 */ /* 0x000fea0003800000 */
.L_x_13118:
[----:B------:R-:W-:-:S04]  /*52d0*/  LOP3.LUT R22, R22, 0x80000000, RZ, 0xc0, !PT ;  /* 0x8000000016167812 */ /* 0x000fc800078ec0ff */
[----:B------:R-:W-:-:S04]  /*52e0*/  SHF.R.U32.HI R3, RZ, 0x18, R22 ;  /* 0x00000018ff037819 */ /* 0x000fc80000011616 */
[----:B------:R-:W-:-:S05]  /*52f0*/  LOP3.LUT R3, R0, R3, RZ, 0xfc, !PT ;  /* 0x0000000300037212 */ /* 0x000fca00078efcff */
[----:B------:R0:W-:Y:S01]  /*5300*/  STG.E.U8 [R8.64], R3 ;  /* 0x0000000308007986 */ /* 0x0001e2000c101124 */
[----:B------:R-:W-:Y:S05]  /*5310*/  BRA `(.L_x_13104) ;  /* 0x000006a000007947 */ /* 0x000fea0003800000 */
.L_x_13114:
[----:B------:R-:W-:-:S05]  /*5320*/  F2FP.BF16.PACK_AB R22, RZ, R22 ;  /* 0x00000016ff16723e */ /* 0x000fca00000010ff */
[----:B------:R0:W-:Y:S01]  /*5330*/  STG.E.U16 [R8.64], R22 ;  /* 0x0000001608007986 */ /* 0x0001e2000c101524 */
[----:B------:R-:W-:Y:S05]  /*5340*/  BRA `(.L_x_13104) ;  /* 0x0000067000007947 */ /* 0x000fea0003800000 */
.L_x_13111:
        /* <DEDUP_REMOVED lines=8> */
[----:B-1----:R-:W0:Y:S02]  /*53d0*/  F2I.FTZ.U32.FLOOR.NTZ R23, R23 ;  /* 0x0000001700177305 */ /* 0x002e240000217000 */
[----:B0-----:R0:W-:Y:S01]  /*53e0*/  STG.E.U16 [R8.64], R23 ;  /* 0x0000001708007986 */ /* 0x0011e2000c101524 */
[----:B------:R-:W-:Y:S05]  /*53f0*/  BRA `(.L_x_13104) ;  /* 0x000005c000007947 */ /* 0x000fea0003800000 */
.L_x_13123:
        /* <DEDUP_REMOVED lines=16> */
.L_x_13126:
[----:B------:R-:W-:-:S04]  /*5500*/  LOP3.LUT R22, R22, 0x80000000, RZ, 0xc0, !PT ;  /* 0x8000000016167812 */ /* 0x000fc800078ec0ff */
[----:B------:R-:W-:-:S04]  /*5510*/  SHF.R.U32.HI R3, RZ, 0x18, R22 ;  /* 0x00000018ff037819 */ /* 0x000fc80000011616 */
[----:B------:R-:W-:-:S04]  /*5520*/  LOP3.LUT R0, R0, R3, RZ, 0xfc, !PT ;  /* 0x0000000300007212 */ /* 0x000fc800078efcff */
[----:B------:R-:W-:Y:S02]  /*5530*/  PRMT R4, R0, 0x7610, R4 ;  /* 0x0000761000047816 */ /* 0x000fe40000000004 */
.L_x_13125:
[----:B------:R-:W-:Y:S05]  /*5540*/  BSYNC B0 ;  /* 0x0000000000007941 */ /* 0x000fea0003800000 */
.L_x_13124:
[----:B------:R0:W-:Y:S01]  /*5550*/  STG.E.U8 [R8.64], R4 ;  /* 0x0000000408007986 */ /* 0x0001e2000c101124 */
[----:B------:R-:W-:Y:S05]  /*5560*/  BRA `(.L_x_13104) ;  /* 0x0000045000007947 */ /* 0x000fea0003800000 */
.L_x_13122:
        /* <DEDUP_REMOVED lines=16> */
.L_x_13129:
[----:B------:R-:W-:-:S04]  /*5670*/  LOP3.LUT R22, R22, 0x80000000, RZ, 0xc0, !PT ;  /* 0x8000000016167812 */ /* 0x000fc800078ec0ff */
[----:B------:R-:W-:-:S04]  /*5680*/  SHF.R.U32.HI R3, RZ, 0x18, R22 ;  /* 0x00000018ff037819 */ /* 0x000fc80000011616 */
[----:B------:R-:W-:-:S04]  /*5690*/  LOP3.LUT R0, R0, R3, RZ, 0xfc, !PT ;  /* 0x0000000300007212 */ /* 0x000fc800078efcff */
[----:B------:R-:W-:Y:S02]  /*56a0*/  PRMT R4, R0, 0x7610, R4 ;  /* 0x0000761000047816 */ /* 0x000fe40000000004 */
.L_x_13128:
[----:B------:R-:W-:Y:S05]  /*56b0*/  BSYNC B0 ;  /* 0x0000000000007941 */ /* 0x000fea0003800000 */
.L_x_13127:
[----:B------:R0:W-:Y:S01]  /*56c0*/  STG.E.U8 [R8.64], R4 ;  /* 0x0000000408007986 */ /* 0x0001e2000c101124 */
[----:B------:R-:W-:Y:S05]  /*56d0*/  BRA `(.L_x_13104) ;  /* 0x000002e000007947 */ /* 0x000fea0003800000 */
.L_x_13121:
        /* <DEDUP_REMOVED lines=21> */
.L_x_13103:
        /* <DEDUP_REMOVED lines=20> */
.L_x_13131:
[----:B------:R-:W0:Y:S02]  /*5970*/  F2I.FTZ.U64.FLOOR R4, R23 ;  /* 0x0000001700047311 */ /* 0x000e240000215800 */
[----:B0-----:R0:W-:Y:S01]  /*5980*/  STG.E.64 [R8.64], R4 ;  /* 0x0000000408007986 */ /* 0x0011e2000c101b24 */
[----:B------:R-:W-:Y:S05]  /*5990*/  BRA `(.L_x_13104) ;  /* 0x0000002000007947 */ /* 0x000fea0003800000 */
.L_x_13130:
[----:B-1----:R-:W0:Y:S02]  /*59a0*/  F2I.FTZ.U32.FLOOR.NTZ R23, R23 ;  /* 0x0000001700177305 */ /* 0x002e240000217000 */
[----:B0-----:R0:W-:Y:S02]  /*59b0*/  STG.E [R8.64], R23 ;  /* 0x0000001708007986 */ /* 0x0011e4000c101924 */
.L_x_13104:
        /* <DEDUP_REMOVED lines=22> */
.L_x_13135:
[----:B------:R-:W0:Y:S02]  /*5b20*/  F2I.FTZ.S64.FLOOR R4, R25 ;  /* 0x0000001900047311 */ /* 0x000e240000215900 */
[----:B0-----:R0:W-:Y:S01]  /*5b30*/  STG.E.U8 [R8.64], R4 ;  /* 0x0000000408007986 */ /* 0x0011e2000c101124 */
[----:B------:R-:W-:Y:S05]  /*5b40*/  BRA `(.L_x_13137) ;  /* 0x00000d3000007947 */ /* 0x000fea0003800000 */
.L_x_13134:
        /* <DEDUP_REMOVED lines=9> */
.L_x_13139:
[----:B-1----:R-:W0:Y:S02]  /*5be0*/  F2I.FTZ.FLOOR.NTZ R25, R25 ;  /* 0x0000001900197305 */ /* 0x002e240000217100 */
[----:B0-----:R0:W-:Y:S01]  /*5bf0*/  STG.E [R8.64], R25 ;  /* 0x0000001908007986 */ /* 0x0011e2000c101924 */
[----:B------:R-:W-:Y:S05]  /*5c00*/  BRA `(.L_x_13137) ;  /* 0x00000c7000007947 */ /* 0x000fea0003800000 */
.L_x_13138:
[----:B-1----:R-:W0:Y:S02]  /*5c10*/  F2I.FTZ.FLOOR.NTZ R25, R25 ;  /* 0x0000001900197305 */ /* 0x002e240000217100 */
[----:B0-----:R0:W-:Y:S01]  /*5c20*/  STG.E.U16 [R8.64], R25 ;  /* 0x0000001908007986 */ /* 0x0011e2000c101524 */
[----:B------:R-:W-:Y:S05]  /*5c30*/  BRA `(.L_x_13137) ;  /* 0x00000c4000007947 */ /* 0x000fea0003800000 */
.L_x_13133:
        /* <DEDUP_REMOVED lines=8> */
.L_x_13141:
[----:B--2---:R-:W-:-:S05]  /*5cc0*/  F2FP.PACK_AB R24, RZ, R24 ;  /* 0x00000018ff18723e */ /* 0x004fca00000000ff */
[----:B------:R0:W-:Y:S01]  /*5cd0*/  STG.E.U16 [R8.64], R24 ;  /* 0x0000001808007986 */ /* 0x0001e2000c101524 */
[----:B------:R-:W-:Y:S05]  /*5ce0*/  BRA `(.L_x_13137) ;  /* 0x00000b9000007947 */ /* 0x000fea0003800000 */
.L_x_13140:
        /* <DEDUP_REMOVED lines=9> */
.L_x_13143:
[----:B--2---:R-:W-:-:S04]  /*5d80*/  F2FP.PACK_AB R3, RZ, R24 ;  /* 0x00000018ff03723e */ /* 0x004fc800000000ff */
[----:B------:R-:W-:-:S05]  /*5d90*/  PRMT R3, R3, 0x5410, RZ ;  /* 0x0000541003037816 */ /* 0x000fca00000000ff */
[----:B------:R0:W-:Y:S01]  /*5da0*/  STG.E [R8.64], R3 ;  /* 0x0000000308007986 */ /* 0x0001e2000c101924 */
[----:B------:R-:W-:Y:S05]  /*5db0*/  BRA `(.L_x_13137) ;  /* 0x00000ac000007947 */ /* 0x000fea0003800000 */
.L_x_13142:
[----:B--2---:R-:W-:-:S06]  /*5dc0*/  FMUL.FTZ R4, R24, 1 ;  /* 0x3f80000018047820 */ /* 0x004fcc0000410000 */
[----:B------:R-:W0:Y:S02]  /*5dd0*/  F2F.F64.F32 R4, R4 ;  /* 0x0000000400047310 */ /* 0x000e240000201800 */
[----:B0-----:R0:W-:Y:S01]  /*5de0*/  STG.E.64 [R8.64], R4 ;  /* 0x0000000408007986 */ /* 0x0011e2000c101b24 */
[----:B------:R-:W-:Y:S05]  /*5df0*/  BRA `(.L_x_13137) ;  /* 0x00000a8000007947 */ /* 0x000fea0003800000 */
.L_x_13132:
        /* <DEDUP_REMOVED lines=12> */
.L_x_13146:
[----:B--2---:R-:W-:Y:S01]  /*5ec0*/  FMUL.FTZ R4, R24, 1 ;  /* 0x3f80000018047820 */ /* 0x004fe20000410000 */
[----:B------:R-:W-:-:S05]  /*5ed0*/  CS2R R6, SRZ ;  /* 0x0000000000067805 */ /* 0x000fca000001ff00 */
[----:B------:R-:W0:Y:S02]  /*5ee0*/  F2F.F64.F32 R4, R4 ;  /* 0x0000000400047310 */ /* 0x000e240000201800 */
[----:B0-----:R0:W-:Y:S01]  /*5ef0*/  STG.E.128 [R8.64], R4 ;  /* 0x0000000408007986 */ /* 0x0011e2000c101d24 */
[----:B------:R-:W-:Y:S05]  /*5f00*/  BRA `(.L_x_13137) ;  /* 0x0000097000007947 */ /* 0x000fea0003800000 */
.L_x_13145:
        /* <DEDUP_REMOVED lines=20> */
.L_x_13150:
[----:B------:R-:W-:Y:S05]  /*6050*/  BSYNC B0 ;  /* 0x0000000000007941 */ /* 0x000fea0003800000 */
.L_x_13149:
[----:B------:R-:W-:-:S05]  /*6060*/  LOP3.LUT R5, R0, R5, RZ, 0xfc, !PT ;  /* 0x0000000500057212 */ /* 0x000fca00078efcff */
[----:B------:R0:W-:Y:S01]  /*6070*/  STG.E.U8 [R8.64], R5 ;  /* 0x0000000508007986 */ /* 0x0001e2000c101124 */
[----:B------:R-:W-:Y:S05]  /*6080*/  BRA `(.L_x_13137) ;  /* 0x000007f000007947 */ /* 0x000fea0003800000 */
.L_x_13148:
        /* <DEDUP_REMOVED lines=12> */
.L_x_13152:
[----:B------:R-:W-:Y:S01]  /*6150*/  IMAD.MOV.U32 R0, RZ, RZ, 0x7f ;  /* 0x0000007fff007424 */ /* 0x000fe200078e00ff */
[----:B------:R-:W-:-:S04]  /*6160*/  ISETP.GT.U32.AND P0, PT, R4, 0x7f800000, PT ;  /* 0x7f8000000400780c */ /* 0x000fc80003f04070 */
[----:B------:R-:W-:-:S04]  /*6170*/  SEL R0, R0, 0x7c, P0 ;  /* 0x0000007c00007807 */ /* 0x000fc80000000000 */
.L_x_13153:
[----:B------:R-:W-:Y:S05]  /*6180*/  BSYNC B0 ;  /* 0x0000000000007941 */ /* 0x000fea0003800000 */
.L_x_13151:
[----:B------:R-:W-:-:S04]  /*6190*/  LOP3.LUT R24, R24, 0x80000000, RZ, 0xc0, !PT ;  /* 0x8000000018187812 */ /* 0x000fc800078ec0ff */
[----:B------:R-:W-:-:S04]  /*61a0*/  SHF.R.U32.HI R3, RZ, 0x18, R24 ;  /* 0x00000018ff037819 */ /* 0x000fc80000011618 */
[----:B------:R-:W-:-:S05]  /*61b0*/  LOP3.LUT R3, R0, R3, RZ, 0xfc, !PT ;  /* 0x0000000300037212 */ /* 0x000fca00078efcff */
[----:B------:R0:W-:Y:S01]  /*61c0*/  STG.E.U8 [R8.64], R3 ;  /* 0x0000000308007986 */ /* 0x0001e2000c101124 */
[----:B------:R-:W-:Y:S05]  /*61d0*/  BRA `(.L_x_13137) ;  /* 0x000006a000007947 */ /* 0x000fea0003800000 */
.L_x_13147:
[----:B--2---:R-:W-:-:S05]  /*61e0*/  F2FP.BF16.PACK_AB R24, RZ, R24 ;  /* 0x00000018ff18723e */ /* 0x004fca00000010ff */
[----:B------:R0:W-:Y:S01]  /*61f0*/  STG.E.U16 [R8.64], R24 ;  /* 0x0000001808007986 */ /* 0x0001e2000c101524 */
[----:B------:R-:W-:Y:S05]  /*6200*/  BRA `(.L_x_13137) ;  /* 0x0000067000007947 */ /* 0x000fea0003800000 */
.L_x_13144:
        /* <DEDUP_REMOVED lines=11> */
.L_x_13156:
        /* <DEDUP_REMOVED lines=16> */
.L_x_13159:
[----:B------:R-:W-:-:S04]  /*63c0*/  LOP3.LUT R24, R24, 0x80000000, RZ, 0xc0, !PT ;  /* 0x8000000018187812 */ /* 0x000fc800078ec0ff */
[----:B------:R-:W-:-:S04]  /*63d0*/  SHF.R.U32.HI R3, RZ, 0x18, R24 ;  /* 0x00000018ff037819 */ /* 0x000fc80000011618 */
[----:B------:R-:W-:-:S04]  /*63e0*/  LOP3.LUT R0, R0, R3, RZ, 0xfc, !PT ;  /* 0x0000000300007212 */ /* 0x000fc800078efcff */
[----:B------:R-:W-:Y:S02]  /*63f0*/  PRMT R4, R0, 0x7610, R4 ;  /* 0x0000761000047816 */ /* 0x000fe40000000004 */
.L_x_13158:
[----:B------:R-:W-:Y:S05]  /*6400*/  BSYNC B0 ;  /* 0x0000000000007941 */ /* 0x000fea0003800000 */
.L_x_13157:
[----:B------:R0:W-:Y:S01]  /*6410*/  STG.E.U8 [R8.64], R4 ;  /* 0x0000000408007986 */ /* 0x0001e2000c101124 */
[----:B------:R-:W-:Y:S05]  /*6420*/  BRA `(.L_x_13137) ;  /* 0x0000045000007947 */ /* 0x000fea0003800000 */
.L_x_13155:
        /* <DEDUP_REMOVED lines=16> */
.L_x_13162:
[----:B------:R-:W-:-:S04]  /*6530*/  LOP3.LUT R24, R24, 0x80000000, RZ, 0xc0, !PT ;  /* 0x8000000018187812 */ /* 0x000fc800078ec0ff */
[----:B------:R-:W-:-:S04]  /*6540*/  SHF.R.U32.HI R3, RZ, 0x18, R24 ;  /* 0x00000018ff037819 */ /* 0x000fc80000011618 */
[----:B------:R-:W-:-:S04]  /*6550*/  LOP3.LUT R0, R0, R3, RZ, 0xfc, !PT ;  /* 0x0000000300007212 */ /* 0x000fc800078efcff */
[----:B------:R-:W-:Y:S02]  /*6560*/  PRMT R4, R0, 0x7610, R4 ;  /* 0x0000761000047816 */ /* 0x000fe40000000004 */
.L_x_13161:
[----:B------:R-:W-:Y:S05]  /*6570*/  BSYNC B0 ;  /* 0x0000000000007941 */ /* 0x000fea0003800000 */
.L_x_13160:
[----:B------:R0:W-:Y:S01]  /*6580*/  STG.E.U8 [R8.64], R4 ;  /* 0x0000000408007986 */ /* 0x0001e2000c101124 */
[----:B------:R-:W-:Y:S05]  /*6590*/  BRA `(.L_x_13137) ;  /* 0x000002e000007947 */ /* 0x000fea0003800000 */
.L_x_13154:
        /* <DEDUP_REMOVED lines=21> */
.L_x_13136:
        /* <DEDUP_REMOVED lines=20> */
.L_x_13164:
[----:B------:R-:W0:Y:S02]  /*6830*/  F2I.FTZ.U64.FLOOR R4, R25 ;  /* 0x0000001900047311 */ /* 0x000e240000215800 */
[----:B0-----:R0:W-:Y:S01]  /*6840*/  STG.E.64 [R8.64], R4 ;  /* 0x0000000408007986 */ /* 0x0011e2000c101b24 */
[----:B------:R-:W-:Y:S05]  /*6850*/  BRA `(.L_x_13137) ;  /* 0x0000002000007947 */ /* 0x000fea0003800000 */
.L_x_13163:
[----:B-1----:R-:W0:Y:S02]  /*6860*/  F2I.FTZ.U32.FLOOR.NTZ R25, R25 ;  /* 0x0000001900197305 */ /* 0x002e240000217000 */
[----:B0-----:R0:W-:Y:S02]  /*6870*/  STG.E [R8.64], R25 ;  /* 0x0000001908007986 */ /* 0x0011e4000c101924 */
.L_x_13137:
[----:B------:R-:W-:Y:S02]  /*6880*/  IADD3 R26, R26, 0x80, RZ ;  /* 0x000000801a1a7810 */ /* 0x000fe40007ffe0ff */
.L_x_13098:
[----:B------:R-:W-:Y:S05]  /*6890*/  BSYNC B6 ;  /* 0x0000000000067941 */ /* 0x000fea0003800000 */
.L_x_13097:
        /* <DEDUP_REMOVED lines=20> */
.L_x_13168:
[----:B-1----:R-:W0:Y:S02]  /*69e0*/  F2I.FTZ.S64.FLOOR R16, R16 ;  /* 0x0000001000107311 */ /* 0x002e240000215900 */
[----:B0-----:R-:W-:-:S05]  /*69f0*/  IMAD.MOV.U32 R5, RZ, RZ, R16 ;  /* 0x000000ffff057224 */ /* 0x001fca00078e0010 */
[----:B------:R-:W-:Y:S01]  /*6a00*/  STG.E.U8 [R2.64], R5 ;  /* 0x0000000502007986 */ /* 0x000fe2000c101124 */
[----:B------:R-:W-:Y:S05]  /*6a10*/  EXIT ;  /* 0x000000000000794d */ /* 0x000fea0003800000 */
.L_x_13167:
[----:B------:R-:W-:-:S13]  /*6a20*/  ISETP.NE.AND P0, PT, R0, 0x2, PT ;  /* 0x000000020000780c */ /* 0x000fda0003f05270 */
[----:B------:R-:W-:Y:S05]  /*6a30*/  @!P0 BRA `(.L_x_13170) ;  /* 0x000000a000008947 */ /* 0x000fea0003800000 */
[----:B------:R-:W-:-:S13]  /*6a40*/  ISETP.NE.AND P0, PT, R0, 0x3, PT ;  /* 0x000000030000780c */ /* 0x000fda0003f05270 */
[----:B------:R-:W-:Y:S05]  /*6a50*/  @!P0 BRA `(.L_x_13171) ;  /* 0x0000005000008947 */ /* 0x000fea0003800000 */
[----:B------:R-:W-:-:S13]  /*6a60*/  ISETP.NE.AND P0, PT, R0, 0x4, PT ;  /* 0x000000040000780c */ /* 0x000fda0003f05270 */
[----:B------:R-:W-:Y:S05]  /*6a70*/  @P0 BRA `(.L_x_13169) ;  /* 0x00000b4000000947 */ /* 0x000fea0003800000 */
[----:B-1----:R-:W0:Y:S02]  /*6a80*/  F2I.FTZ.S64.FLOOR R16, R16 ;  /* 0x0000001000107311 */ /* 0x002e240000215900 */
[----:B0-----:R-:W-:Y:S01]  /*6a90*/  STG.E.64 [R2.64], R16 ;  /* 0x0000001002007986 */ /* 0x001fe2000c101b24 */
[----:B------:R-:W-:Y:S05]  /*6aa0*/  EXIT ;  /* 0x000000000000794d */ /* 0x000fea0003800000 */
.L_x_13171:
[----:B------:R-:W0:Y:S02]  /*6ab0*/  F2I.FTZ.FLOOR.NTZ R5, R16 ;  /* 0x0000001000057305 */ /* 0x000e240000217100 */
[----:B0-----:R-:W-:Y:S01]  /*6ac0*/  STG.E [R2.64], R5 ;  /* 0x0000000502007986 */ /* 0x001fe2000c101924 */
[----:B------:R-:W-:Y:S05]  /*6ad0*/  EXIT ;  /* 0x000000000000794d */ /* 0x000fea0003800000 */
.L_x_13170:
[----:B------:R-:W0:Y:S02]  /*6ae0*/  F2I.FTZ.FLOOR.NTZ R5, R16 ;  /* 0x0000001000057305 */ /* 0x000e240000217100 */
[----:B0-----:R-:W-:Y:S01]  /*6af0*/  STG.E.U16 [R2.64], R5 ;  /* 0x0000000502007986 */ /* 0x001fe2000c101524 */
[----:B------:R-:W-:Y:S05]  /*6b00*/  EXIT ;  /* 0x000000000000794d */ /* 0x000fea0003800000 */
.L_x_13166:
        /* <DEDUP_REMOVED lines=8> */
.L_x_13173:
[----:B---3--:R-:W-:-:S05]  /*6b90*/  F2FP.PACK_AB R18, RZ, R18 ;  /* 0x00000012ff12723e */ /* 0x008fca00000000ff */
[----:B------:R-:W-:Y:S01]  /*6ba0*/  STG.E.U16 [R2.64], R18 ;  /* 0x0000001202007986 */ /* 0x000fe2000c101524 */
[----:B------:R-:W-:Y:S05]  /*6bb0*/  EXIT ;  /* 0x000000000000794d */ /* 0x000fea0003800000 */
.L_x_13172:
        /* <DEDUP_REMOVED lines=9> */
.L_x_13175:
[----:B---3--:R-:W-:-:S04]  /*6c50*/  F2FP.PACK_AB R5, RZ, R18 ;  /* 0x00000012ff05723e */ /* 0x008fc800000000ff */
[----:B------:R-:W-:-:S05]  /*6c60*/  PRMT R5, R5, 0x5410, RZ ;  /* 0x0000541005057816 */ /* 0x000fca00000000ff */
[----:B------:R-:W-:Y:S01]  /*6c70*/  STG.E [R2.64], R5 ;  /* 0x0000000502007986 */ /* 0x000fe2000c101924 */
[----:B------:R-:W-:Y:S05]  /*6c80*/  EXIT ;  /* 0x000000000000794d */ /* 0x000fea0003800000 */
.L_x_13174:
[----:B---3--:R-:W-:-:S06]  /*6c90*/  FMUL.FTZ R4, R18, 1 ;  /* 0x3f80000012047820 */ /* 0x008fcc0000410000 */
[----:B------:R-:W0:Y:S02]  /*6ca0*/  F2F.F64.F32 R4, R4 ;  /* 0x0000000400047310 */ /* 0x000e240000201800 */
[----:B0-----:R-:W-:Y:S01]  /*6cb0*/  STG.E.64 [R2.64], R4 ;  /* 0x0000000402007986 */ /* 0x001fe2000c101b24 */
[----:B------:R-:W-:Y:S05]  /*6cc0*/  EXIT ;  /* 0x000000000000794d */ /* 0x000fea0003800000 */
.L_x_13165:
        /* <DEDUP_REMOVED lines=12> */
.L_x_13178:
[----:B---3--:R-:W-:Y:S01]  /*6d90*/  FMUL.FTZ R4, R18, 1 ;  /* 0x3f80000012047820 */ /* 0x008fe20000410000 */
[----:B------:R-:W-:-:S05]  /*6da0*/  CS2R R6, SRZ ;  /* 0x0000000000067805 */ /* 0x000fca000001ff00 */
[----:B------:R-:W0:Y:S02]  /*6db0*/  F2F.F64.F32 R4, R4 ;  /* 0x0000000400047310 */ /* 0x000e240000201800 */
[----:B0-----:R-:W-:Y:S01]  /*6dc0*/  STG.E.128 [R2.64], R4 ;  /* 0x0000000402007986 */ /* 0x001fe2000c101d24 */
[----:B------:R-:W-:Y:S05]  /*6dd0*/  EXIT ;  /* 0x000000000000794d */ /* 0x000fea0003800000 */
.L_x_13177:
        /* <DEDUP_REMOVED lines=20> */
.L_x_13182:
[----:B------:R-:W-:Y:S05]  /*6f20*/  BSYNC B0 ;  /* 0x0000000000007941 */ /* 0x000fea0003800000 */
.L_x_13181:
[----:B------:R-:W-:-:S05]  /*6f30*/  LOP3.LUT R7, R0, R7, RZ, 0xfc, !PT ;  /* 0x0000000700077212 */ /* 0x000fca00078efcff */
[----:B------:R-:W-:Y:S01]  /*6f40*/  STG.E.U8 [R2.64], R7 ;  /* 0x0000000702007986 */ /* 0x000fe2000c101124 */
[----:B------:R-:W-:Y:S05]  /*6f50*/  EXIT ;  /* 0x000000000000794d */ /* 0x000fea0003800000 */
.L_x_13180:
        /* <DEDUP_REMOVED lines=12> */
.L_x_13184:
[----:B------:R-:W-:Y:S01]  /*7020*/  IMAD.MOV.U32 R0, RZ, RZ, 0x7f ;  /* 0x0000007fff007424 */ /* 0x000fe200078e00ff */
[----:B------:R-:W-:-:S04]  /*7030*/  ISETP.GT.U32.AND P0, PT, R4, 0x7f800000, PT ;  /* 0x7f8000000400780c */ /* 0x000fc80003f04070 */
[----:B------:R-:W-:-:S04]  /*7040*/  SEL R0, R0, 0x7c, P0 ;  /* 0x0000007c00007807 */ /* 0x000fc80000000000 */
.L_x_13185:
[----:B------:R-:W-:Y:S05]  /*7050*/  BSYNC B0 ;  /* 0x0000000000007941 */ /* 0x000fea0003800000 */
.L_x_13183:
[----:B------:R-:W-:-:S04]  /*7060*/  LOP3.LUT R18, R18, 0x80000000, RZ, 0xc0, !PT ;  /* 0x8000000012127812 */ /* 0x000fc800078ec0ff */
[----:B------:R-:W-:-:S04]  /*7070*/  SHF.R.U32.HI R5, RZ, 0x18, R18 ;  /* 0x00000018ff057819 */ /* 0x000fc80000011612 */
[----:B------:R-:W-:-:S05]  /*7080*/  LOP3.LUT R5, R0, R5, RZ, 0xfc, !PT ;  /* 0x0000000500057212 */ /* 0x000fca00078efcff */
[----:B------:R-:W-:Y:S01]  /*7090*/  STG.E.U8 [R2.64], R5 ;  /* 0x0000000502007986 */ /* 0x000fe2000c101124 */
[----:B------:R-:W-:Y:S05]  /*70a0*/  EXIT ;  /* 0x000000000000794d */ /* 0x000fea0003800000 */
.L_x_13179:
[----:B---3--:R-:W-:-:S05]  /*70b0*/  F2FP.BF16.PACK_AB R18, RZ, R18 ;  /* 0x00000012ff12723e */ /* 0x008fca00000010ff */
[----:B------:R-:W-:Y:S01]  /*70c0*/  STG.E.U16 [R2.64], R18 ;  /* 0x0000001202007986 */ /* 0x000fe2000c101524 */
[----:B------:R-:W-:Y:S05]  /*70d0*/  EXIT ;  /* 0x000000000000794d */ /* 0x000fea0003800000 */
.L_x_13176:
        /* <DEDUP_REMOVED lines=11> */
.L_x_13188:
        /* <DEDUP_REMOVED lines=16> */
.L_x_13191:
[----:B------:R-:W-:-:S04]  /*7290*/  LOP3.LUT R18, R18, 0x80000000, RZ, 0xc0, !PT ;  /* 0x8000000012127812 */ /* 0x000fc800078ec0ff */
[----:B------:R-:W-:-:S04]  /*72a0*/  SHF.R.U32.HI R5, RZ, 0x18, R18 ;  /* 0x00000018ff057819 */ /* 0x000fc80000011612 */
[----:B------:R-:W-:-:S04]  /*72b0*/  LOP3.LUT R4, R4, R5, RZ, 0xfc, !PT ;  /* 0x0000000504047212 */ /* 0x000fc800078efcff */
[----:B------:R-:W-:Y:S02]  /*72c0*/  PRMT R0, R4, 0x7610, R0 ;  /* 0x0000761004007816 */ /* 0x000fe40000000000 */
.L_x_13190:
[----:B------:R-:W-:Y:S05]  /*72d0*/  BSYNC B0 ;  /* 0x0000000000007941 */ /* 0x000fea0003800000 */
.L_x_13189:
[----:B------:R-:W-:Y:S01]  /*72e0*/  STG.E.U8 [R2.64], R0 ;  /* 0x0000000002007986 */ /* 0x000fe2000c101124 */
[----:B------:R-:W-:Y:S05]  /*72f0*/  EXIT ;  /* 0x000000000000794d */ /* 0x000fea0003800000 */
.L_x_13187:
        /* <DEDUP_REMOVED lines=16> */
.L_x_13194:
[----:B------:R-:W-:-:S04]  /*7400*/  LOP3.LUT R18, R18, 0x80000000, RZ, 0xc0, !PT ;  /* 0x8000000012127812 */ /* 0x000fc800078ec0ff */
[----:B------:R-:W-:-:S04]  /*7410*/  SHF.R.U32.HI R5, RZ, 0x18, R18 ;  /* 0x00000018ff057819 */ /* 0x000fc80000011612 */
[----:B------:R-:W-:-:S04]  /*7420*/  LOP3.LUT R4, R4, R5, RZ, 0xfc, !PT ;  /* 0x0000000504047212 */ /* 0x000fc800078efcff */
[----:B------:R-:W-:Y:S02]  /*7430*/  PRMT R0, R4, 0x7610, R0 ;  /* 0x0000761004007816 */ /* 0x000fe40000000000 */
.L_x_13193:
[----:B------:R-:W-:Y:S05]  /*7440*/  BSYNC B0 ;  /* 0x0000000000007941 */ /* 0x000fea0003800000 */
.L_x_13192:
[----:B------:R-:W-:Y:S01]  /*7450*/  STG.E.U8 [R2.64], R0 ;  /* 0x0000000002007986 */ /* 0x000fe2000c101124 */
[----:B------:R-:W-:Y:S05]  /*7460*/  EXIT ;  /* 0x000000000000794d */ /* 0x000fea0003800000 */
.L_x_13186:
        /* <DEDUP_REMOVED lines=21> */
.L_x_13169:
        /* <DEDUP_REMOVED lines=20> */
.L_x_13196:
[----:B-1----:R-:W0:Y:S02]  /*7700*/  F2I.FTZ.U64.FLOOR R16, R16 ;  /* 0x0000001000107311 */ /* 0x002e240000215800 */
[----:B0-----:R-:W-:Y:S01]  /*7710*/  STG.E.64 [R2.64], R16 ;  /* 0x0000001002007986 */ /* 0x001fe2000c101b24 */
[----:B------:R-:W-:Y:S05]  /*7720*/  EXIT ;  /* 0x000000000000794d */ /* 0x000fea0003800000 */
.L_x_13195:
[----:B------:R-:W0:Y:S02]  /*7730*/  F2I.FTZ.U32.FLOOR.NTZ R5, R16 ;  /* 0x0000001000057305 */ /* 0x000e240000217000 */
[----:B0-----:R-:W-:Y:S01]  /*7740*/  STG.E [R2.64], R5 ;  /* 0x0000000502007986 */ /* 0x001fe2000c101924 */
[----:B------:R-:W-:Y:S05]  /*7750*/  EXIT ;  /* 0x000000000000794d */ /* 0x000fea0003800000 */
.L_x_13197:
        /* <DEDUP_REMOVED lines=10> */
.L_x_18409:


//--------------------- .text._ZN2at6native18elementwise_kernelILi128ELi2EZNS0_22gpu_kernel_impl_nocastIZZZNS0_17floor_kernel_cudaERNS_18TensorIteratorBaseEENKUlvE_clEvENKUlvE0_clEvEUlfE_EEvS4_RKT_EUliE_EEviT1_ --------------------------
	.section	.text._ZN2at6native18elementwise_kernelILi128ELi2EZNS0_22gpu_kernel_impl_nocastIZZZNS0_17floor_kernel_cudaERNS_18TensorIteratorBaseEENKUlvE_clEvENKUlvE0_clEvEUlfE_EEvS4_RKT_EUliE_EEviT1_,"ax",@progbits
	.sectioninfo	@"SHI_REGISTERS=12"
	.align	128
        .global         _ZN2at6native18elementwise_kernelILi128ELi2EZNS0_22gpu_kernel_impl_nocastIZZZNS0_17floor_kernel_cudaERNS_18TensorIteratorBaseEENKUlvE_clEvENKUlvE0_clEvEUlfE_EEvS4_RKT_EUliE_EEviT1_
        .type           _ZN2at6native18elementwise_kernelILi128ELi2EZNS0_22gpu_kernel_impl_nocastIZZZNS0_17floor_kernel_cudaERNS_18TensorIteratorBaseEENKUlvE_clEvENKUlvE0_clEvEUlfE_EEvS4_RKT_EUliE_EEviT1_,@function
        .size           _ZN2at6native18elementwise_kernelILi128ELi2EZNS0_22gpu_kernel_impl_nocastIZZZNS0_17floor_kernel_cudaERNS_18TensorIteratorBaseEENKUlvE_clEvENKUlvE0_clEvEUlfE_EEvS4_RKT_EUliE_EEviT1_,(.L_x_18410 - _ZN2at6native18elementwise_kernelILi128ELi2EZNS0_22gpu_kernel_impl_nocastIZZZNS0_17floor_kernel_cudaERNS_18TensorIteratorBaseEENKUlvE_clEvENKUlvE0_clEvEUlfE_EEvS4_RKT_EUliE_EEviT1_)
        .other          _ZN2at6native18elementwise_kernelILi128ELi2EZNS0_22gpu_kernel_impl_nocastIZZZNS0_17floor_kernel_cudaERNS_18TensorIteratorBaseEENKUlvE_clEvENKUlvE0_clEvEUlfE_EEvS4_RKT_EUliE_EEviT1_,@"STO_CUDA_ENTRY STV_DEFAULT"
_ZN2at6native18elementwise_kernelILi128ELi2EZNS0_22gpu_kernel_impl_nocastIZZZNS0_17floor_kernel_cudaERNS_18TensorIteratorBaseEENKUlvE_clEvENKUlvE0_clEvEUlfE_EEvS4_RKT_EUliE_EEviT1_:
.text._ZN2at6native18elementwise_kernelILi128ELi2EZNS0_22gpu_kernel_impl_nocastIZZZNS0_17floor_kernel_cudaERNS_18TensorIteratorBaseEENKUlvE_clEvENKUlvE0_clEvEUlfE_EEvS4_RKT_EUliE_EEviT1_:
        /* <DEDUP_REMOVED lines=236> */
.L_x_13200:
[----:B------:R-:W-:-:S04]  /*0ec0*/  IADD3 R4, P0, R3, c[0x0][0x368], RZ ;  /* 0x0000da0003047a10 */ /* 0x000fc80007f1e0ff */
[----:B------:R-:W-:-:S05]  /*0ed0*/  IADD3.X R5, RZ, c[0x0][0x36c], RZ, P0, !PT ;  /* 0x0000db00ff057a10 */ /* 0x000fca00007fe4ff */
[----:B------:R-:W2:Y:S01]  /*0ee0*/  LDG.E R4, [R4.64] ;  /* 0x0000000404047981 */ /* 0x000ea2000c1e1900 */
[----:B------:R-:W-:Y:S02]  /*0ef0*/  IADD3 R2, P0, R2, c[0x0][0x360], RZ ;  /* 0x0000d80002027a10 */ /* 0x000fe40007f1e0ff */
[----:B------:R-:W-:Y:S02]  /*0f00*/  IADD3 R7, R0, 0x80, RZ ;  /* 0x0000008000077810 */ /* 0x000fe40007ffe0ff */
[----:B------:R-:W-:Y:S01]  /*0f10*/  IADD3.X R3, RZ, c[0x0][0x364], RZ, P0, !PT ;  /* 0x0000d900ff037a10 */ /* 0x000fe200007fe4ff */
[----:B--2---:R-:W0:Y:S04]  /*0f20*/  FRND.FTZ.FLOOR R9, R4 ;  /* 0x0000000400097307 */ /* 0x004e280000215000 */
[----:B0-----:R0:W-:Y:S04]  /*0f30*/  STG.E [R2.64], R9 ;  /* 0x0000000902007986 */ /* 0x0011e8000c101904 */
.L_x_13199:
[----:B------:R-:W-:Y:S05]  /*0f40*/  BSYNC B0 ;  /* 0x0000000000007941 */ /* 0x000fea0003800000 */
.L_x_13198:
        /* <DEDUP_REMOVED lines=230> */
.L_x_13201:
[----:B------:R-:W-:-:S04]  /*1db0*/  IADD3 R2, P0, R2, c[0x0][0x368], RZ ;  /* 0x0000da0002027a10 */ /* 0x000fc80007f1e0ff */
[----:B------:R-:W-:-:S05]  /*1dc0*/  IADD3.X R3, RZ, c[0x0][0x36c], RZ, P0, !PT ;  /* 0x0000db00ff037a10 */ /* 0x000fca00007fe4ff */
[----:B------:R-:W2:Y:S01]  /*1dd0*/  LDG.E R2, [R2.64] ;  /* 0x0000000402027981 */ /* 0x000ea2000c1e1900 */
[----:B------:R-:W-:-:S04]  /*1de0*/  IADD3 R4, P0, R0, c[0x0][0x360], RZ ;  /* 0x0000d80000047a10 */ /* 0x000fc80007f1e0ff */
[----:B------:R-:W-:Y:S01]  /*1df0*/  IADD3.X R5, RZ, c[0x0][0x364], RZ, P0, !PT ;  /* 0x0000d900ff057a10 */ /* 0x000fe200007fe4ff */
[----:B--2---:R-:W0:Y:S04]  /*1e00*/  FRND.FTZ.FLOOR R7, R2 ;  /* 0x0000000200077307 */ /* 0x004e280000215000 */
[----:B0-----:R-:W-:Y:S01]  /*1e10*/  STG.E [R4.64], R7 ;  /* 0x0000000704007986 */ /* 0x001fe2000c101904 */
[----:B------:R-:W-:Y:S05]  /*1e20*/  EXIT ;  /* 0x000000000000794d */ /* 0x000fea0003800000 */
.L_x_13202:
        /* <DEDUP_REMOVED lines=13> */
.L_x_18410:


//--------------------- .text._ZN2at6native27unrolled_elementwise_kernelIZZZNS0_17floor_kernel_cudaERNS_18TensorIteratorBaseEENKUlvE_clEvENKUlvE0_clEvEUlfE_St5arrayIPcLm2EELi4E23TrivialOffsetCalculatorILi1EjESB_NS0_6memory15LoadWithoutCastENSC_16StoreWithoutCastEEEviT_T0_T2_T3_T4_T5_ --------------------------
	.section	.text._ZN2at6native27unrolled_elementwise_kernelIZZZNS0_17floor_kernel_cudaERNS_18TensorIteratorBaseEENKUlvE_clEvENKUlvE0_clEvEUlfE_St5arrayIPcLm2EELi4E23TrivialOffsetCalculatorILi1EjESB_NS0_6memory15LoadWithoutCastENSC_16StoreWithoutCastEEEviT_T0_T2_T3_T4_T5_,"ax",@progbits
	.sectioninfo	@"SHI_REGISTERS=22"
	.align	128
        .global         _ZN2at6native27unrolled_elementwise_kernelIZZZNS0_17floor_kernel_cudaERNS_18TensorIteratorBaseEENKUlvE_clEvENKUlvE0_clEvEUlfE_St5arrayIPcLm2EELi4E23TrivialOffsetCalculatorILi1EjESB_NS0_6memory15LoadWithoutCastENSC_16StoreWithoutCastEEEviT_T0_T2_T3_T4_T5_
        .type           _ZN2at6native27unrolled_elementwise_kernelIZZZNS0_17floor_kernel_cudaERNS_18TensorIteratorBaseEENKUlvE_clEvENKUlvE0_clEvEUlfE_St5arrayIPcLm2EELi4E23TrivialOffsetCalculatorILi1EjESB_NS0_6memory15LoadWithoutCastENSC_16StoreWithoutCastEEEviT_T0_T2_T3_T4_T5_,@function
        .size           _ZN2at6native27unrolled_elementwise_kernelIZZZNS0_17floor_kernel_cudaERNS_18TensorIteratorBaseEENKUlvE_clEvENKUlvE0_clEvEUlfE_St5arrayIPcLm2EELi4E23TrivialOffsetCalculatorILi1EjESB_NS0_6memory15LoadWithoutCastENSC_16StoreWithoutCastEEEviT_T0_T2_T3_T4_T5_,(.L_x_18411 - _ZN2at6native27unrolled_elementwise_kernelIZZZNS0_17floor_kernel_cudaERNS_18TensorIteratorBaseEENKUlvE_clEvENKUlvE0_clEvEUlfE_St5arrayIPcLm2EELi4E23TrivialOffsetCalculatorILi1EjESB_NS0_6memory15LoadWithoutCastENSC_16StoreWithoutCastEEEviT_T0_T2_T3_T4_T5_)
        .other          _ZN2at6native27unrolled_elementwise_kernelIZZZNS0_17floor_kernel_cudaERNS_18TensorIteratorBaseEENKUlvE_clEvENKUlvE0_clEvEUlfE_St5arrayIPcLm2EELi4E23TrivialOffsetCalculatorILi1EjESB_NS0_6memory15LoadWithoutCastENSC_16StoreWithoutCastEEEviT_T0_T2_T3_T4_T5_,@"STO_CUDA_ENTRY STV_DEFAULT"
_ZN2at6native27unrolled_elementwise_kernelIZZZNS0_17floor_kernel_cudaERNS_18TensorIteratorBaseEENKUlvE_clEvENKUlvE0_clEvEUlfE_St5arrayIPcLm2EELi4E23TrivialOffsetCalculatorILi1EjESB_NS0_6memory15LoadWithoutCastENSC_16StoreWithoutCastEEEviT_T0_T2_T3_T4_T5_:
.text._ZN2at6native27unrolled_elementwise_kernelIZZZNS0_17floor_kernel_cudaERNS_18TensorIteratorBaseEENKUlvE_clEvENKUlvE0_clEvEUlfE_St5arrayIPcLm2EELi4E23TrivialOffsetCalculatorILi1EjESB_NS0_6memory15LoadWithoutCastENSC_16StoreWithoutCastEEEviT_T0_T2_T3_T4_T5_:
        /* <DEDUP_REMOVED lines=45> */
[----:B--2---:R-:W0:Y:S02]  /*02d0*/  @!P0 FRND.FTZ.FLOOR R17, R12 ;  /* 0x0000000c00118307 */ /* 0x004e240000215000 */
[----:B0-----:R0:W-:Y:S06]  /*02e0*/  @!P0 STG.E [R4.64], R17 ;  /* 0x0000001104008986 */ /* 0x0011ec000c101904 */
[----:B---3--:R-:W1:Y:S08]  /*02f0*/  @!P1 FRND.FTZ.FLOOR R13, R13 ;  /* 0x0000000d000d9307 */ /* 0x008e700000215000 */
[----:B------:R0:W2:Y:S01]  /*0300*/  @!P3 FRND.FTZ.FLOOR R3, R10 ;  /* 0x0000000a0003b307 */ /* 0x0000a20000215000 */
        /* <DEDUP_REMOVED lines=12> */
.L_x_13204:
[----:B------:R-:W-:Y:S05]  /*03d0*/  BSYNC B0 ;  /* 0x0000000000007941 */ /* 0x000fea0003800000 */
.L_x_13203:
[----:B------:R-:W-:Y:S01]  /*03e0*/  ISETP.GE.AND P0, PT, R15, R2, PT ;  /* 0x000000020f00720c */ /* 0x000fe20003f06270 */
[----:B-----5:R-:W3:-:S12]  /*03f0*/  @!P3 FRND.FTZ.FLOOR R11, R11 ;  /* 0x0000000b000bb307 */ /* 0x020ed80000215000 */
[----:B------:R-:W-:Y:S05]  /*0400*/  @P0 EXIT ;  /* 0x000000000000094d */ /* 0x000fea0003800000 */
[----:B0-2---:R-:W-:Y:S01]  /*0410*/  HFMA2.MMA R3, -RZ, RZ, 0, 2.384185791015625e-07 ;  /* 0x00000004ff037435 */ /* 0x005fe200000001ff */
[----:B------:R-:W-:-:S09]  /*0420*/  IMAD R2, R0, 0x200, R15 ;  /* 0x0000020000027824 */ /* 0x000fd200078e020f */
[----:B------:R-:W-:-:S05]  /*0430*/  IMAD.WIDE.U32 R2, R2, R3, c[0x0][0x168] ;  /* 0x00005a0002027625 */ /* 0x000fca00078e0003 */
[----:B---3--:R-:W-:Y:S01]  /*0440*/  STG.E [R2.64], R11 ;  /* 0x0000000b02007986 */ /* 0x008fe2000c101904 */
[----:B------:R-:W-:Y:S05]  /*0450*/  EXIT ;  /* 0x000000000000794d */ /* 0x000fea0003800000 */
.L_x_13205:
        /* <DEDUP_REMOVED lines=10> */
.L_x_18411:


//--------------------- .text._ZN2at6native29vectorized_elementwise_kernelILi2EZZZNS0_17floor_kernel_cudaERNS_18TensorIteratorBaseEENKUlvE_clEvENKUlvE0_clEvEUlfE_St5arrayIPcLm2EEEEviT0_T1_ --------------------------
	.section	.text._ZN2at6native29vectorized_elementwise_kernelILi2EZZZNS0_17floor_kernel_cudaERNS_18TensorIteratorBaseEENKUlvE_clEvENKUlvE0_clEvEUlfE_St5arrayIPcLm2EEEEviT0_T1_,"ax",@progbits
	.sectioninfo	@"SHI_REGISTERS=26"
	.align	128
        .global         _ZN2at6native29vectorized_elementwise_kernelILi2EZZZNS0_17floor_kernel_cudaERNS_18TensorIteratorBaseEENKUlvE_clEvENKUlvE0_clEvEUlfE_St5arrayIPcLm2EEEEviT0_T1_
        .type           _ZN2at6native29vectorized_elementwise_kernelILi2EZZZNS0_17floor_kernel_cudaERNS_18TensorIteratorBaseEENKUlvE_clEvENKUlvE0_clEvEUlfE_St5arrayIPcLm2EEEEviT0_T1_,@function
        .size           _ZN2at6native29vectorized_elementwise_kernelILi2EZZZNS0_17floor_kernel_cudaERNS_18TensorIteratorBaseEENKUlvE_clEvENKUlvE0_clEvEUlfE_St5arrayIPcLm2EEEEviT0_T1_,(.L_x_18412 - _ZN2at6native29vectorized_elementwise_kernelILi2EZZZNS0_17floor_kernel_cudaERNS_18TensorIteratorBaseEENKUlvE_clEvENKUlvE0_clEvEUlfE_St5arrayIPcLm2EEEEviT0_T1_)
        .other          _ZN2at6native29vectorized_elementwise_kernelILi2EZZZNS0_17floor_kernel_cudaERNS_18TensorIteratorBaseEENKUlvE_clEvENKUlvE0_clEvEUlfE_St5arrayIPcLm2EEEEviT0_T1_,@"STO_CUDA_ENTRY STV_DEFAULT"
_ZN2at6native29vectorized_elementwise_kernelILi2EZZZNS0_17floor_kernel_cudaERNS_18TensorIteratorBaseEENKUlvE_clEvENKUlvE0_clEvEUlfE_St5arrayIPcLm2EEEEviT0_T1_:
.text._ZN2at6native29vectorized_elementwise_kernelILi2EZZZNS0_17floor_kernel_cudaERNS_18TensorIteratorBaseEENKUlvE_clEvENKUlvE0_clEvEUlfE_St5arrayIPcLm2EEEEviT0_T1_:
        /* <DEDUP_REMOVED lines=17> */
[----:B--2---:R-:W-:Y:S08]  /*0110*/  FRND.FTZ.FLOOR R7, R7 ;  /* 0x0000000700077307 */ /* 0x004ff00000215000 */
[----:B------:R-:W0:Y:S08]  /*0120*/  FRND.FTZ.FLOOR R6, R6 ;  /* 0x0000000600067307 */ /* 0x000e300000215000 */
[----:B---3--:R-:W-:Y:S08]  /*0130*/  FRND.FTZ.FLOOR R9, R9 ;  /* 0x0000000900097307 */ /* 0x008ff00000215000 */
[----:B------:R-:W1:Y:S01]  /*0140*/  FRND.FTZ.FLOOR R8, R8 ;  /* 0x0000000800087307 */ /* 0x000e620000215000 */
[----:B0-----:R-:W-:Y:S07]  /*0150*/  STG.E.64 [R4.64], R6 ;  /* 0x0000000604007986 */ /* 0x001fee000c101b04 */
[----:B----4-:R-:W-:Y:S08]  /*0160*/  FRND.FTZ.FLOOR R11, R11 ;  /* 0x0000000b000b7307 */ /* 0x010ff00000215000 */
[----:B------:R-:W0:Y:S01]  /*0170*/  FRND.FTZ.FLOOR R10, R10 ;  /* 0x0000000a000a7307 */ /* 0x000e220000215000 */
[----:B-1----:R-:W-:Y:S07]  /*0180*/  STG.E.64 [R4.64+0x400], R8 ;  /* 0x0004000804007986 */ /* 0x002fee000c101b04 */
[----:B-----5:R-:W-:Y:S08]  /*0190*/  FRND.FTZ.FLOOR R13, R13 ;  /* 0x0000000d000d7307 */ /* 0x020ff00000215000 */
[----:B------:R-:W1:Y:S01]  /*01a0*/  FRND.FTZ.FLOOR R12, R12 ;  /* 0x0000000c000c7307 */ /* 0x000e620000215000 */
[----:B0-----:R-:W-:Y:S04]  /*01b0*/  STG.E.64 [R4.64+0x800], R10 ;  /* 0x0008000a04007986 */ /* 0x001fe8000c101b04 */
[----:B-1----:R-:W-:Y:S01]  /*01c0*/  STG.E.64 [R4.64+0xc00], R12 ;  /* 0x000c000c04007986 */ /* 0x002fe2000c101b04 */
[----:B------:R-:W-:Y:S05]  /*01d0*/  EXIT ;  /* 0x000000000000794d */ /* 0x000fea0003800000 */
.L_x_13206:
        /* <DEDUP_REMOVED lines=64> */
[----:B--2---:R-:W0:Y:S08]  /*05e0*/  @!P0 FRND.FTZ.FLOOR R23, R4 ;  /* 0x0000000400178307 */ /* 0x004e300000215000 */
[----:B---3--:R-:W1:Y:S01]  /*05f0*/  @!P1 FRND.FTZ.FLOOR R5, R5 ;  /* 0x0000000500059307 */ /* 0x008e620000215000 */
[----:B------:R-:W-:-:S02]  /*0600*/  ISETP.GE.AND P1, PT, R13, R2, PT ;  /* 0x000000020d00720c */ /* 0x000fc40003f26270 */
[----:B------:R-:W-:-:S05]  /*0610*/  IADD3 R13, R3, 0x200, RZ ;  /* 0x00000200030d7810 */ /* 0x000fca0007ffe0ff */
[----:B-----5:R-:W2:Y:S01]  /*0620*/  @!P2 FRND.FTZ.FLOOR R6, R6 ;  /* 0x000000060006a307 */ /* 0x020ea20000215000 */
[----:B------:R-:W-:Y:S02]  /*0630*/  ISETP.GE.AND P2, PT, R13, R2, PT ;  /* 0x000000020d00720c */ /* 0x000fe40003f46270 */
[----:B------:R-:W-:-:S05]  /*0640*/  IADD3 R13, R3, 0x280, RZ ;  /* 0x00000280030d7810 */ /* 0x000fca0007ffe0ff */
[----:B------:R-:W3:Y:S01]  /*0650*/  @!P1 FRND.FTZ.FLOOR R7, R7 ;  /* 0x0000000700079307 */ /* 0x000ee20000215000 */
[----:B------:R-:W-:Y:S02]  /*0660*/  ISETP.GE.AND P1, PT, R13, R2, PT ;  /* 0x000000020d00720c */ /* 0x000fe40003f26270 */
[----:B------:R-:W-:-:S05]  /*0670*/  IADD3 R13, R3, 0x300, RZ ;  /* 0x00000300030d7810 */ /* 0x000fca0007ffe0ff */
[----:B------:R-:W1:Y:S01]  /*0680*/  @!P2 FRND.FTZ.FLOOR R9, R9 ;  /* 0x000000090009a307 */ /* 0x000e620000215000 */
[----:B------:R-:W-:Y:S01]  /*0690*/  ISETP.GE.AND P2, PT, R13, R2, PT ;  /* 0x000000020d00720c */ /* 0x000fe20003f46270 */
[----:B------:R-:W-:Y:S01]  /*06a0*/  @!P0 IMAD.WIDE.U32 R12, R12, R19, c[0x0][0x168] ;  /* 0x00005a000c0c8625 */ /* 0x000fe200078e0013 */
[----:B------:R-:W-:-:S04]  /*06b0*/  @!P0 MOV R3, R17 ;  /* 0x0000001100038202 */ /* 0x000fc80000000f00 */
[----:B0-----:R0:W-:Y:S01]  /*06c0*/  @!P0 STG.E [R12.64], R23 ;  /* 0x000000170c008986 */ /* 0x0011e2000c101904 */
[----:B------:R-:W-:Y:S01]  /*06d0*/  ISETP.GE.AND P0, PT, R3, R2, PT ;  /* 0x000000020300720c */ /* 0x000fe20003f06270 */
[----:B----4-:R-:W4:Y:S08]  /*06e0*/  @!P1 FRND.FTZ.FLOOR R8, R8 ;  /* 0x0000000800089307 */ /* 0x010f300000215000 */
[----:B------:R-:W0:Y:S08]  /*06f0*/  @!P2 FRND.FTZ.FLOOR R11, R11 ;  /* 0x0000000b000ba307 */ /* 0x000e300000215000 */
[----:B------:R-:W0:Y:S01]  /*0700*/  @!P3 FRND.FTZ.FLOOR R10, R10 ;  /* 0x0000000a000ab307 */ /* 0x000e220000215000 */
        /* <DEDUP_REMOVED lines=13> */
.L_x_13209:
[----:B-1234-:R-:W-:-:S13]  /*07e0*/  ISETP.GE.AND P0, PT, R3, R2, PT ;  /* 0x000000020300720c */ /* 0x01efda0003f06270 */
[----:B------:R-:W-:Y:S05]  /*07f0*/  @P0 BRA `(.L_x_13211) ;  /* 0x000000c000000947 */ /* 0x000fea0003800000 */
[----:B0-----:R-:W-:Y:S01]  /*0800*/  IMAD.IADD R4, R0, 0x1, R3 ;  /* 0x0000000100047824 */ /* 0x001fe200078e0203 */
[----:B------:R-:W-:Y:S01]  /*0810*/  IADD3 R3, R3, 0x80, RZ ;  /* 0x0000008003037810 */ /* 0x000fe20007ffe0ff */
[----:B------:R-:W-:-:S04]  /*0820*/  IMAD.MOV.U32 R5, RZ, RZ, 0x4 ;  /* 0x00000004ff057424 */ /* 0x000fc800078e00ff */
[----:B------:R-:W-:-:S05]  /*0830*/  IMAD.WIDE.U32 R4, R4, R5, c[0x0][0x168] ;  /* 0x00005a0004047625 */ /* 0x000fca00078e0005 */
[----:B------:R0:W-:Y:S02]  /*0840*/  STG.E [R4.64], R7 ;  /* 0x0000000704007986 */ /* 0x0001e4000c101904 */
.L_x_13210:
[----:B------:R-:W-:-:S13]  /*0850*/  ISETP.GE.AND P0, PT, R3, R2, PT ;  /* 0x000000020300720c */ /* 0x000fda0003f06270 */
[----:B------:R-:W-:Y:S05]  /*0860*/  @P0 BRA `(.L_x_13212) ;  /* 0x000000d000000947 */ /* 0x000fea0003800000 */
[----:B0-----:R-:W-:Y:S01]  /*0870*/  MOV R5, 0x4 ;  /* 0x0000000400057802 */ /* 0x001fe20000000f00 */
[----:B------:R-:W-:Y:S01]  /*0880*/  IMAD.IADD R4, R0, 0x1, R3 ;  /* 0x0000000100047824 */ /* 0x000fe200078e0203 */
[----:B------:R-:W-:-:S03]  /*0890*/  IADD3 R3, R3, 0x80, RZ ;  /* 0x0000008003037810 */ /* 0x000fc60007ffe0ff */
[----:B------:R-:W-:-:S05]  /*08a0*/  IMAD.WIDE.U32 R4, R4, R5, c[0x0][0x168] ;  /* 0x00005a0004047625 */ /* 0x000fca00078e0005 */
[----:B------:R0:W-:Y:S02]  /*08b0*/  STG.E [R4.64], R9 ;  /* 0x0000000904007986 */ /* 0x0001e4000c101904 */
.L_x_13211:
        /* <DEDUP_REMOVED lines=8> */
.L_x_13212:
[----:B------:R-:W-:Y:S05]  /*0940*/  BSYNC B1 ;  /* 0x0000000000017941 */ /* 0x000fea0003800000 */
.L_x_13208:
[----:B------:R-:W-:-:S13]  /*0950*/  ISETP.GE.AND P0, PT, R3, R2, PT ;  /* 0x000000020300720c */ /* 0x000fda0003f06270 */
[----:B0-----:R-:W-:Y:S01]  /*0960*/  @!P0 MOV R5, 0x4 ;  /* 0x0000000400058802 */ /* 0x001fe20000000f00 */
[----:B------:R-:W-:Y:S01]  /*0970*/  @!P0 IMAD.IADD R4, R0, 0x1, R3 ;  /* 0x0000000100048824 */ /* 0x000fe200078e0203 */
[----:B------:R-:W-:-:S03]  /*0980*/  @!P0 IADD3 R3, R3, 0x80, RZ ;  /* 0x0000008003038810 */ /* 0x000fc60007ffe0ff */
[----:B------:R-:W-:-:S05]  /*0990*/  @!P0 IMAD.WIDE.U32 R4, R4, R5, c[0x0][0x168] ;  /* 0x00005a0004048625 */ /* 0x000fca00078e0005 */
[----:B------:R0:W-:Y:S02]  /*09a0*/  @!P0 STG.E [R4.64], R11 ;  /* 0x0000000b04008986 */ /* 0x0001e4000c101904 */
.L_x_13213:
[----:B------:R-:W-:Y:S05]  /*09b0*/  BSYNC B0 ;  /* 0x0000000000007941 */ /* 0x000fea0003800000 */
.L_x_13207:
        /* <DEDUP_REMOVED lines=8> */
.L_x_13214:
        /* <DEDUP_REMOVED lines=12> */
.L_x_18412:


//--------------------- .text._ZN2at6native29vectorized_elementwise_kernelILi4EZZZNS0_17floor_kernel_cudaERNS_18TensorIteratorBaseEENKUlvE_clEvENKUlvE0_clEvEUlfE_St5arrayIPcLm2EEEEviT0_T1_ --------------------------
	.section	.text._ZN2at6native29vectorized_elementwise_kernelILi4EZZZNS0_17floor_kernel_cudaERNS_18TensorIteratorBaseEENKUlvE_clEvENKUlvE0_clEvEUlfE_St5arrayIPcLm2EEEEviT0_T1_,"ax",@progbits
	.sectioninfo	@"SHI_REGISTERS=26"
	.align	128
        .global         _ZN2at6native29vectorized_elementwise_kernelILi4EZZZNS0_17floor_kernel_cudaERNS_18TensorIteratorBaseEENKUlvE_clEvENKUlvE0_clEvEUlfE_St5arrayIPcLm2EEEEviT0_T1_
        .type           _ZN2at6native29vectorized_elementwise_kernelILi4EZZZNS0_17floor_kernel_cudaERNS_18TensorIteratorBaseEENKUlvE_clEvENKUlvE0_clEvEUlfE_St5arrayIPcLm2EEEEviT0_T1_,@function
        .size           _ZN2at6native29vectorized_elementwise_kernelILi4EZZZNS0_17floor_kernel_cudaERNS_18TensorIteratorBaseEENKUlvE_clEvENKUlvE0_clEvEUlfE_St5arrayIPcLm2EEEEviT0_T1_,(.L_x_18413 - _ZN2at6native29vectorized_elementwise_kernelILi4EZZZNS0_17floor_kernel_cudaERNS_18TensorIteratorBaseEENKUlvE_clEvENKUlvE0_clEvEUlfE_St5arrayIPcLm2EEEEviT0_T1_)
        .other          _ZN2at6native29vectorized_elementwise_kernelILi4EZZZNS0_17floor_kernel_cudaERNS_18TensorIteratorBaseEENKUlvE_clEvENKUlvE0_clEvEUlfE_St5arrayIPcLm2EEEEviT0_T1_,@"STO_CUDA_ENTRY STV_DEFAULT"
_ZN2at6native29vectorized_elementwise_kernelILi4EZZZNS0_17floor_kernel_cudaERNS_18TensorIteratorBaseEENKUlvE_clEvENKUlvE0_clEvEUlfE_St5arrayIPcLm2EEEEviT0_T1_:
.text._ZN2at6native29vectorized_elementwise_kernelILi4EZZZNS0_17floor_kernel_cudaERNS_18TensorIteratorBaseEENKUlvE_clEvENKUlvE0_clEvEUlfE_St5arrayIPcLm2EEEEviT0_T1_:
        /* <DEDUP_REMOVED lines=15> */
[----:B--2---:R-:W-:Y:S08]  /*00f0*/  FRND.FTZ.FLOOR R7, R7 ;  /* 0x0000000700077307 */ /* 0x004ff00000215000 */
[----:B------:R-:W-:Y:S08]  /*0100*/  FRND.FTZ.FLOOR R6, R6 ;  /* 0x0000000600067307 */ /* 0x000ff00000215000 */
[----:B------:R-:W-:Y:S08]  /*0110*/  FRND.FTZ.FLOOR R5, R5 ;  /* 0x0000000500057307 */ /* 0x000ff00000215000 */
[----:B------:R-:W0:Y:S08]  /*0120*/  FRND.FTZ.FLOOR R4, R4 ;  /* 0x0000000400047307 */ /* 0x000e300000215000 */
[----:B---3--:R-:W-:Y:S08]  /*0130*/  FRND.FTZ.FLOOR R11, R11 ;  /* 0x0000000b000b7307 */ /* 0x008ff00000215000 */
[----:B------:R-:W-:Y:S01]  /*0140*/  FRND.FTZ.FLOOR R10, R10 ;  /* 0x0000000a000a7307 */ /* 0x000fe20000215000 */
[----:B0-----:R-:W-:Y:S07]  /*0150*/  STG.E.128 [R12.64], R4 ;  /* 0x000000040c007986 */ /* 0x001fee000c101d04 */
[----:B------:R-:W-:Y:S08]  /*0160*/  FRND.FTZ.FLOOR R9, R9 ;  /* 0x0000000900097307 */ /* 0x000ff00000215000 */
[----:B------:R-:W0:Y:S02]  /*0170*/  FRND.FTZ.FLOOR R8, R8 ;  /* 0x0000000800087307 */ /* 0x000e240000215000 */
[----:B0-----:R-:W-:Y:S01]  /*0180*/  STG.E.128 [R12.64+0x800], R8 ;  /* 0x000800080c007986 */ /* 0x001fe2000c101d04 */
[----:B------:R-:W-:Y:S05]  /*0190*/  EXIT ;  /* 0x000000000000794d */ /* 0x000fea0003800000 */
.L_x_13215:
        /* <DEDUP_REMOVED lines=96> */
.L_x_13218:
[----:B-1234-:R-:W-:-:S13]  /*07a0*/  ISETP.GE.AND P0, PT, R3, R2, PT ;  /* 0x000000020300720c */ /* 0x01efda0003f06270 */
[----:B------:R-:W-:Y:S05]  /*07b0*/  @P0 BRA `(.L_x_13220) ;  /* 0x000000c000000947 */ /* 0x000fea0003800000 */
[----:B0-----:R-:W-:Y:S01]  /*07c0*/  IMAD.IADD R4, R0, 0x1, R3 ;  /* 0x0000000100047824 */ /* 0x001fe200078e0203 */
[----:B------:R-:W-:Y:S01]  /*07d0*/  IADD3 R3, R3, 0x80, RZ ;  /* 0x0000008003037810 */ /* 0x000fe20007ffe0ff */
[----:B------:R-:W-:-:S04]  /*07e0*/  IMAD.MOV.U32 R5, RZ, RZ, 0x4 ;  /* 0x00000004ff057424 */ /* 0x000fc800078e00ff */
[----:B------:R-:W-:-:S05]  /*07f0*/  IMAD.WIDE.U32 R4, R4, R5, c[0x0][0x168] ;  /* 0x00005a0004047625 */ /* 0x000fca00078e0005 */
[----:B------:R0:W-:Y:S02]  /*0800*/  STG.E [R4.64], R7 ;  /* 0x0000000704007986 */ /* 0x0001e4000c101904 */
.L_x_13219:
[----:B------:R-:W-:-:S13]  /*0810*/  ISETP.GE.AND P0, PT, R3, R2, PT ;  /* 0x000000020300720c */ /* 0x000fda0003f06270 */
[----:B------:R-:W-:Y:S05]  /*0820*/  @P0 BRA `(.L_x_13221) ;  /* 0x000000d000000947 */ /* 0x000fea0003800000 */
[----:B0-----:R-:W-:Y:S01]  /*0830*/  MOV R5, 0x4 ;  /* 0x0000000400057802 */ /* 0x001fe20000000f00 */
[----:B------:R-:W-:Y:S01]  /*0840*/  IMAD.IADD R4, R0, 0x1, R3 ;  /* 0x0000000100047824 */ /* 0x000fe200078e0203 */
[----:B------:R-:W-:-:S03]  /*0850*/  IADD3 R3, R3, 0x80, RZ ;  /* 0x0000008003037810 */ /* 0x000fc60007ffe0ff */
[----:B------:R-:W-:-:S05]  /*0860*/  IMAD.WIDE.U32 R4, R4, R5, c[0x0][0x168] ;  /* 0x00005a0004047625 */ /* 0x000fca00078e0005 */
[----:B------:R0:W-:Y:S02]  /*0870*/  STG.E [R4.64], R9 ;  /* 0x0000000904007986 */ /* 0x0001e4000c101904 */
.L_x_13220:
        /* <DEDUP_REMOVED lines=8> */
.L_x_13221:
[----:B------:R-:W-:Y:S05]  /*0900*/  BSYNC B1 ;  /* 0x0000000000017941 */ /* 0x000fea0003800000 */
.L_x_13217:
[----:B------:R-:W-:-:S13]  /*0910*/  ISETP.GE.AND P0, PT, R3, R2, PT ;  /* 0x000000020300720c */ /* 0x000fda0003f06270 */
[----:B0-----:R-:W-:Y:S01]  /*0920*/  @!P0 MOV R5, 0x4 ;  /* 0x0000000400058802 */ /* 0x001fe20000000f00 */
[----:B------:R-:W-:Y:S01]  /*0930*/  @!P0 IMAD.IADD R4, R0, 0x1, R3 ;  /* 0x0000000100048824 */ /* 0x000fe200078e0203 */
[----:B------:R-:W-:-:S03]  /*0940*/  @!P0 IADD3 R3, R3, 0x80, RZ ;  /* 0x0000008003038810 */ /* 0x000fc60007ffe0ff */
[----:B------:R-:W-:-:S05]  /*0950*/  @!P0 IMAD.WIDE.U32 R4, R4, R5, c[0x0][0x168] ;  /* 0x00005a0004048625 */ /* 0x000fca00078e0005 */
[----:B------:R0:W-:Y:S02]  /*0960*/  @!P0 STG.E [R4.64], R11 ;  /* 0x0000000b04008986 */ /* 0x0001e4000c101904 */
.L_x_13222:
[----:B------:R-:W-:Y:S05]  /*0970*/  BSYNC B0 ;  /* 0x0000000000007941 */ /* 0x000fea0003800000 */
.L_x_13216:
        /* <DEDUP_REMOVED lines=8> */
.L_x_13223:
        /* <DEDUP_REMOVED lines=16> */
.L_x_18413:


//--------------------- .text._ZN2at6native29vectorized_elementwise_kernelILi8EZZZNS0_17floor_kernel_cudaERNS_18TensorIteratorBaseEENKUlvE_clEvENKUlvE0_clEvEUlfE_St5arrayIPcLm2EEEEviT0_T1_ --------------------------
	.section	.text._ZN2at6native29vectorized_elementwise_kernelILi8EZZZNS0_17floor_kernel_cudaERNS_18TensorIteratorBaseEENKUlvE_clEvENKUlvE0_clEvEUlfE_St5arrayIPcLm2EEEEviT0_T1_,"ax",@progbits
	.sectioninfo	@"SHI_REGISTERS=4"
	.align	128
        .global         _ZN2at6native29vectorized_elementwise_kernelILi8EZZZNS0_17floor_kernel_cudaERNS_18TensorIteratorBaseEENKUlvE_clEvENKUlvE0_clEvEUlfE_St5arrayIPcLm2EEEEviT0_T1_
        .type           _ZN2at6native29vectorized_elementwise_kernelILi8EZZZNS0_17floor_kernel_cudaERNS_18TensorIteratorBaseEENKUlvE_clEvENKUlvE0_clEvEUlfE_St5arrayIPcLm2EEEEviT0_T1_,@function
        .size           _ZN2at6native29vectorized_elementwise_kernelILi8EZZZNS0_17floor_kernel_cudaERNS_18TensorIteratorBaseEENKUlvE_clEvENKUlvE0_clEvEUlfE_St5arrayIPcLm2EEEEviT0_T1_,(.L_x_18414 - _ZN2at6native29vectorized_elementwise_kernelILi8EZZZNS0_17floor_kernel_cudaERNS_18TensorIteratorBaseEENKUlvE_clEvENKUlvE0_clEvEUlfE_St5arrayIPcLm2EEEEviT0_T1_)
        .other          _ZN2at6native29vectorized_elementwise_kernelILi8EZZZNS0_17floor_kernel_cudaERNS_18TensorIteratorBaseEENKUlvE_clEvENKUlvE0_clEvEUlfE_St5arrayIPcLm2EEEEviT0_T1_,@"STO_CUDA_ENTRY STV_DEFAULT"
_ZN2at6native29vectorized_elementwise_kernelILi8EZZZNS0_17floor_kernel_cudaERNS_18TensorIteratorBaseEENKUlvE_clEvENKUlvE0_clEvEUlfE_St5arrayIPcLm2EEEEviT0_T1_:
.text._ZN2at6native29vectorized_elementwise_kernelILi8EZZZNS0_17floor_kernel_cudaERNS_18TensorIteratorBaseEENKUlvE_clEvENKUlvE0_clEvEUlfE_St5arrayIPcLm2EEEEviT0_T1_:
[----:B------:R-:W-:Y:S02]  /*0000*/  MOV R1, c[0x0][0x28] ;  /* 0x00000a0000017a02 */ /* 0x000fe40000000f00 */
[----:B------:R-:W-:Y:S05]  /*0010*/  EXIT ;  /* 0x000000000000794d */ /* 0x000fea0003800000 */
.L_x_13224:
        /* <DEDUP_REMOVED lines=14> */
.L_x_18414:


//--------------------- .text._ZN2at6native18elementwise_kernelILi128ELi4EZNS0_15gpu_kernel_implIZZZNS0_17floor_kernel_cudaERNS_18TensorIteratorBaseEENKUlvE_clEvENKUlvE_clEvEUldE_EEvS4_RKT_EUliE_EEviT1_ --------------------------
	.section	.text._ZN2at6native18elementwise_kernelILi128ELi4EZNS0_15gpu_kernel_implIZZZNS0_17floor_kernel_cudaERNS_18TensorIteratorBaseEENKUlvE_clEvENKUlvE_clEvEUldE_EEvS4_RKT_EUliE_EEviT1_,"ax",@progbits
	.sectioninfo	@"SHI_REGISTERS=26"
	.align	128
        .global         _ZN2at6native18elementwise_kernelILi128ELi4EZNS0_15gpu_kernel_implIZZZNS0_17floor_kernel_cudaERNS_18TensorIteratorBaseEENKUlvE_clEvENKUlvE_clEvEUldE_EEvS4_RKT_EUliE_EEviT1_
        .type           _ZN2at6native18elementwise_kernelILi128ELi4EZNS0_15gpu_kernel_implIZZZNS0_17floor_kernel_cudaERNS_18TensorIteratorBaseEENKUlvE_clEvENKUlvE_clEvEUldE_EEvS4_RKT_EUliE_EEviT1_,@function
        .size           _ZN2at6native18elementwise_kernelILi128ELi4EZNS0_15gpu_kernel_implIZZZNS0_17floor_kernel_cudaERNS_18TensorIteratorBaseEENKUlvE_clEvENKUlvE_clEvEUldE_EEvS4_RKT_EUliE_EEviT1_,(.L_x_18415 - _ZN2at6native18elementwise_kernelILi128ELi4EZNS0_15gpu_kernel_implIZZZNS0_17floor_kernel_cudaERNS_18TensorIteratorBaseEENKUlvE_clEvENKUlvE_clEvEUldE_EEvS4_RKT_EUliE_EEviT1_)
        .other          _ZN2at6native18elementwise_kernelILi128ELi4EZNS0_15gpu_kernel_implIZZZNS0_17floor_kernel_cudaERNS_18TensorIteratorBaseEENKUlvE_clEvENKUlvE_clEvEUldE_EEvS4_RKT_EUliE_EEviT1_,@"STO_CUDA_ENTRY STV_DEFAULT"
_ZN2at6native18elementwise_kernelILi128ELi4EZNS0_15gpu_kernel_implIZZZNS0_17floor_kernel_cudaERNS_18TensorIteratorBaseEENKUlvE_clEvENKUlvE_clEvEUldE_EEvS4_RKT_EUliE_EEviT1_:
.text._ZN2at6native18elementwise_kernelILi128ELi4EZNS0_15gpu_kernel_implIZZZNS0_17floor_kernel_cudaERNS_18TensorIteratorBaseEENKUlvE_clEvENKUlvE_clEvEUldE_EEvS4_RKT_EUliE_EEviT1_:
        /* <DEDUP_REMOVED lines=236> */
.L_x_13227:
        /* <DEDUP_REMOVED lines=19> */
.L_x_13231:
[----:B------:R-:W2:Y:S02]  /*0ff0*/  LDG.E.U8 R2, [R4.64] ;  /* 0x0000002404027981 */ /* 0x000ea4000c1e1100 */
[----:B--2---:R-:W0:Y:S01]  /*1000*/  I2F.F64.U16 R2, R2 ;  /* 0x0000000200027312 */ /* 0x004e220000101800 */
[----:B------:R-:W-:Y:S05]  /*1010*/  BRA `(.L_x_13233) ;  /* 0x00000df000007947 */ /* 0x000fea0003800000 */
.L_x_13230:
        /* <DEDUP_REMOVED lines=9> */
.L_x_13235:
[----:B------:R-:W2:Y:S02]  /*10b0*/  LDG.E R2, [R4.64] ;  /* 0x0000002404027981 */ /* 0x000ea4000c1e1900 */
[----:B--2---:R-:W0:Y:S01]  /*10c0*/  I2F.F64 R2, R2 ;  /* 0x0000000200027312 */ /* 0x004e220000201c00 */
[----:B------:R-:W-:Y:S05]  /*10d0*/  BRA `(.L_x_13233) ;  /* 0x00000d3000007947 */ /* 0x000fea0003800000 */
.L_x_13234:
[----:B------:R-:W2:Y:S02]  /*10e0*/  LDG.E.U16 R2, [R4.64] ;  /* 0x0000002404027981 */ /* 0x000ea4000c1e1500 */
[----:B--2---:R-:W0:Y:S01]  /*10f0*/  I2F.F64.S16 R2, R2 ;  /* 0x0000000200027312 */ /* 0x004e220000101c00 */
[----:B------:R-:W-:Y:S05]  /*1100*/  BRA `(.L_x_13233) ;  /* 0x00000d0000007947 */ /* 0x000fea0003800000 */
.L_x_13229:
        /* <DEDUP_REMOVED lines=10> */
.L_x_13237:
[----:B------:R-:W2:Y:S02]  /*11b0*/  LDG.E.U16 R0, [R4.64] ;  /* 0x0000002404007981 */ /* 0x000ea4000c1e1500 */
[----:B--2---:R-:W-:-:S05]  /*11c0*/  HADD2.F32 R0, -RZ, R0.H0_H0 ;  /* 0x20000000ff007230 */ /* 0x004fca0000004100 */
[----:B------:R-:W-:-:S04]  /*11d0*/  FMUL.FTZ R0, R0, 1 ;  /* 0x3f80000000007820 */ /* 0x000fc80000410000 */
[----:B------:R0:W1:Y:S01]  /*11e0*/  F2F.F64.F32 R2, R0 ;  /* 0x0000000000027310 */ /* 0x0000620000201800 */
[----:B------:R-:W-:Y:S05]  /*11f0*/  BRA `(.L_x_13233) ;  /* 0x00000c1000007947 */ /* 0x000fea0003800000 */
.L_x_13236:
        /* <DEDUP_REMOVED lines=10> */
.L_x_13239:
[----:B------:R-:W2:Y:S02]  /*12a0*/  LDG.E.U16 R4, [R4.64] ;  /* 0x0000002404047981 */ /* 0x000ea4000c1e1500 */
[----:B--2---:R-:W-:-:S05]  /*12b0*/  HADD2.F32 R0, -RZ, R4.H0_H0 ;  /* 0x20000004ff007230 */ /* 0x004fca0000004100 */
[----:B------:R-:W-:-:S04]  /*12c0*/  FMUL.FTZ R0, R0, 1 ;  /* 0x3f80000000007820 */ /* 0x000fc80000410000 */
[----:B------:R0:W1:Y:S01]  /*12d0*/  F2F.F64.F32 R2, R0 ;  /* 0x0000000000027310 */ /* 0x0000620000201800 */
[----:B------:R-:W-:Y:S05]  /*12e0*/  BRA `(.L_x_13233) ;  /* 0x00000b2000007947 */ /* 0x000fea0003800000 */
.L_x_13238:
[----:B------:R0:W5:Y:S01]  /*12f0*/  LDG.E.64 R2, [R4.64] ;  /* 0x0000002404027981 */ /* 0x000162000c1e1b00 */
[----:B------:R-:W-:Y:S05]  /*1300*/  BRA `(.L_x_13233) ;  /* 0x00000b0000007947 */ /* 0x000fea0003800000 */
.L_x_13228:
        /* <DEDUP_REMOVED lines=13> */
.L_x_13242:
[----:B------:R0:W5:Y:S01]  /*13e0*/  LDG.E.64 R2, [R4.64] ;  /* 0x0000002404027981 */ /* 0x000162000c1e1b00 */
[----:B------:R-:W-:Y:S05]  /*13f0*/  BRA `(.L_x_13233) ;  /* 0x00000a1000007947 */ /* 0x000fea0003800000 */
.L_x_13241:
        /* <DEDUP_REMOVED lines=28> */
.L_x_13244:
        /* <DEDUP_REMOVED lines=15> */
.L_x_13243:
[----:B------:R-:W2:Y:S02]  /*16b0*/  LDG.E.U16 R0, [R4.64] ;  /* 0x0000002404007981 */ /* 0x000ea4000c1e1500 */
[----:B--2---:R-:W-:-:S05]  /*16c0*/  PRMT R0, RZ, 0x5410, R0 ;  /* 0x00005410ff007816 */ /* 0x004fca0000000000 */
[----:B------:R-:W-:-:S04]  /*16d0*/  FMUL.FTZ R0, R0, 1 ;  /* 0x3f80000000007820 */ /* 0x000fc80000410000 */
[----:B------:R0:W1:Y:S01]  /*16e0*/  F2F.F64.F32 R2, R0 ;  /* 0x0000000000027310 */ /* 0x0000620000201800 */
[----:B------:R-:W-:Y:S05]  /*16f0*/  BRA `(.L_x_13233) ;  /* 0x0000071000007947 */ /* 0x000fea0003800000 */
.L_x_13240:
        /* <DEDUP_REMOVED lines=11> */
.L_x_13247:
        /* <DEDUP_REMOVED lines=21> */
.L_x_13251:
[----:B------:R-:W-:Y:S05]  /*1900*/  BSYNC B1 ;  /* 0x0000000000017941 */ /* 0x000fea0003800000 */
.L_x_13250:
[----:B------:R-:W-:Y:S01]  /*1910*/  LEA R3, R0, 0x3b800000, 0x17 ;  /* 0x3b80000000037811 */ /* 0x000fe200078eb8ff */
[----:B------:R-:W-:-:S05]  /*1920*/  IMAD.SHL.U32 R0, R2, 0x100000, RZ ;  /* 0x0010000002007824 */ /* 0x000fca00078e00ff */
[----:B------:R-:W-:Y:S02]  /*1930*/  LOP3.LUT R0, R3, R0, R4, 0xfe, !PT ;  /* 0x0000000003007212 */ /* 0x000fe400078efe04 */
.L_x_13249:
[----:B------:R-:W-:Y:S05]  /*1940*/  BSYNC B0 ;  /* 0x0000000000007941 */ /* 0x000fea0003800000 */
.L_x_13248:
[----:B------:R-:W-:-:S04]  /*1950*/  FMUL.FTZ R0, R0, 1 ;  /* 0x3f80000000007820 */ /* 0x000fc80000410000 */
[----:B------:R0:W1:Y:S01]  /*1960*/  F2F.F64.F32 R2, R0 ;  /* 0x0000000000027310 */ /* 0x0000620000201800 */
[----:B------:R-:W-:Y:S05]  /*1970*/  BRA `(.L_x_13233) ;  /* 0x0000049000007947 */ /* 0x000fea0003800000 */
.L_x_13246:
        /* <DEDUP_REMOVED lines=21> */
.L_x_13255:
[----:B------:R-:W-:Y:S05]  /*1ad0*/  BSYNC B1 ;  /* 0x0000000000017941 */ /* 0x000fea0003800000 */
.L_x_13254:
[----:B------:R-:W-:Y:S01]  /*1ae0*/  LEA R3, R0, 0x37800000, 0x17 ;  /* 0x3780000000037811 */ /* 0x000fe200078eb8ff */
[----:B------:R-:W-:-:S05]  /*1af0*/  IMAD.SHL.U32 R0, R2, 0x200000, RZ ;  /* 0x0020000002007824 */ /* 0x000fca00078e00ff */
[----:B------:R-:W-:Y:S02]  /*1b00*/  LOP3.LUT R0, R3, R0, R4, 0xfe, !PT ;  /* 0x0000000003007212 */ /* 0x000fe400078efe04 */
.L_x_13253:
[----:B------:R-:W-:Y:S05]  /*1b10*/  BSYNC B0 ;  /* 0x0000000000007941 */ /* 0x000fea0003800000 */
.L_x_13252:
[----:B------:R-:W-:-:S04]  /*1b20*/  FMUL.FTZ R0, R0, 1 ;  /* 0x3f80000000007820 */ /* 0x000fc80000410000 */
[----:B------:R0:W1:Y:S01]  /*1b30*/  F2F.F64.F32 R2, R0 ;  /* 0x0000000000027310 */ /* 0x0000620000201800 */
[----:B------:R-:W-:Y:S05]  /*1b40*/  BRA `(.L_x_13233) ;  /* 0x000002c000007947 */ /* 0x000fea0003800000 */
.L_x_13245:
        /* <DEDUP_REMOVED lines=14> */
.L_x_13259:
[----:B------:R-:W-:Y:S05]  /*1c30*/  BSYNC B0 ;  /* 0x0000000000007941 */ /* 0x000fea0003800000 */
.L_x_13258:
[----:B------:R-:W-:-:S04]  /*1c40*/  FMUL.FTZ R0, R0, 1 ;  /* 0x3f80000000007820 */ /* 0x000fc80000410000 */
[----:B------:R0:W1:Y:S01]  /*1c50*/  F2F.F64.F32 R2, R0 ;  /* 0x0000000000027310 */ /* 0x0000620000201800 */
[----:B------:R-:W-:Y:S05]  /*1c60*/  BRA `(.L_x_13233) ;  /* 0x000001a000007947 */ /* 0x000fea0003800000 */
.L_x_13232:
        /* <DEDUP_REMOVED lines=21> */
.L_x_13257:
[----:B------:R-:W2:Y:S02]  /*1dc0*/  LDG.E.64 R2, [R4.64] ;  /* 0x0000002404027981 */ /* 0x000ea4000c1e1b00 */
[----:B--2---:R-:W0:Y:S01]  /*1dd0*/  I2F.F64.U64 R2, R2 ;  /* 0x0000000200027312 */ /* 0x004e220000301800 */
[----:B------:R-:W-:Y:S05]  /*1de0*/  BRA `(.L_x_13233) ;  /* 0x0000002000007947 */ /* 0x000fea0003800000 */
.L_x_13256:
[----:B------:R-:W2:Y:S02]  /*1df0*/  LDG.E R2, [R4.64] ;  /* 0x0000002404027981 */ /* 0x000ea4000c1e1900 */
[----:B--2---:R-:W0:Y:S02]  /*1e00*/  I2F.F64.U32 R2, R2 ;  /* 0x0000000200027312 */ /* 0x004e240000201800 */
.L_x_13233:
[----:B------:R-:W2:Y:S01]  /*1e10*/  LDC.U8 R6, c[0x0][0x371] ;  /* 0x0000dc40ff067b82 */ /* 0x000ea20000000000 */
[----:B01---5:R0:W1:Y:S01]  /*1e20*/  FRND.F64.FLOOR R4, R2 ;  /* 0x0000000200047313 */ /* 0x0230620000305800 */
        /* <DEDUP_REMOVED lines=11> */
[----:B------:R-:W0:Y:S02]  /*1ee0*/  F2I.F64.FLOOR R3, R2 ;  /* 0x0000000200037311 */ /* 0x000e240000305100 */
[----:B0-----:R0:W-:Y:S01]  /*1ef0*/  STG.E.U8 [R16.64], R3 ;  /* 0x0000000310007986 */ /* 0x0011e2000c101124 */
[----:B------:R-:W-:Y:S05]  /*1f00*/  BRA `(.L_x_13265) ;  /* 0x00000f1000007947 */ /* 0x000fea0003800000 */
.L_x_13263:
[----:B------:R-:W0:Y:S02]  /*1f10*/  F2I.S64.F64.FLOOR R2, R2 ;  /* 0x0000000200027311 */ /* 0x000e240000305900 */
[----:B0-----:R-:W-:-:S05]  /*1f20*/  IMAD.MOV.U32 R5, RZ, RZ, R2 ;  /* 0x000000ffff057224 */ /* 0x001fca00078e0002 */
[----:B------:R0:W-:Y:S01]  /*1f30*/  STG.E.U8 [R16.64], R5 ;  /* 0x0000000510007986 */ /* 0x0001e2000c101124 */
[----:B------:R-:W-:Y:S05]  /*1f40*/  BRA `(.L_x_13265) ;  /* 0x00000ed000007947 */ /* 0x000fea0003800000 */
.L_x_13262:
[----:B------:R-:W-:-:S13]  /*1f50*/  ISETP.NE.AND P0, PT, R0, 0x2, PT ;  /* 0x000000020000780c */ /* 0x000fda0003f05270 */
[----:B------:R-:W-:Y:S05]  /*1f60*/  @!P0 BRA `(.L_x_13266) ;  /* 0x000000a000008947 */ /* 0x000fea0003800000 */
[----:B------:R-:W-:-:S13]  /*1f70*/  ISETP.NE.AND P0, PT, R0, 0x3, PT ;  /* 0x000000030000780c */ /* 0x000fda0003f05270 */
[----:B------:R-:W-:Y:S05]  /*1f80*/  @!P0 BRA `(.L_x_13267) ;  /* 0x0000005000008947 */ /* 0x000fea0003800000 */
[----:B------:R-:W-:-:S13]  /*1f90*/  ISETP.NE.AND P0, PT, R0, 0x4, PT ;  /* 0x000000040000780c */ /* 0x000fda0003f05270 */
[----:B------:R-:W-:Y:S05]  /*1fa0*/  @P0 BRA `(.L_x_13264) ;  /* 0x00000ce000000947 */ /* 0x000fea0003800000 */
[----:B------:R-:W0:Y:S02]  /*1fb0*/  F2I.S64.F64.FLOOR R2, R2 ;  /* 0x0000000200027311 */ /* 0x000e240000305900 */
[----:B0-----:R0:W-:Y:S01]  /*1fc0*/  STG.E.64 [R16.64], R2 ;  /* 0x0000000210007986 */ /* 0x0011e2000c101b24 */
[----:B------:R-:W-:Y:S05]  /*1fd0*/  BRA `(.L_x_13265) ;  /* 0x00000e4000007947 */ /* 0x000fea0003800000 */
.L_x_13267:
[----:B------:R-:W0:Y:S02]  /*1fe0*/  F2I.F64.FLOOR R3, R2 ;  /* 0x0000000200037311 */ /* 0x000e240000305100 */
[----:B0-----:R0:W-:Y:S01]  /*1ff0*/  STG.E [R16.64], R3 ;  /* 0x0000000310007986 */ /* 0x0011e2000c101924 */
[----:B------:R-:W-:Y:S05]  /*2000*/  BRA `(.L_x_13265) ;  /* 0x00000e1000007947 */ /* 0x000fea0003800000 */
.L_x_13266:
[----:B------:R-:W0:Y:S02]  /*2010*/  F2I.F64.FLOOR R3, R2 ;  /* 0x0000000200037311 */ /* 0x000e240000305100 */
[----:B0-----:R0:W-:Y:S01]  /*2020*/  STG.E.U16 [R16.64], R3 ;  /* 0x0000000310007986 */ /* 0x0011e2000c101524 */
[----:B------:R-:W-:Y:S05]  /*2030*/  BRA `(.L_x_13265) ;  /* 0x00000de000007947 */ /* 0x000fea0003800000 */
.L_x_13261:
        /* <DEDUP_REMOVED lines=11> */
.L_x_13269:
[----:B------:R-:W0:Y:S01]  /*20f0*/  F2F.F32.F64 R0, R4 ;  /* 0x0000000400007310 */ /* 0x000e220000301000 */
[----:B------:R-:W0:-:S14]  /*2100*/  DSETP.GEU.AND P0, PT, |R4|, c[0x2][0x0], PT ;  /* 0x008000000400762a */ /* 0x000e1c0003f0e200 */
[----:B0-----:R-:W-:-:S05]  /*2110*/  @!P0 FMUL R0, R0, 1.175494350822287508e-38 ;  /* 0x0080000000008820 */ /* 0x001fca0000400000 */
[----:B------:R-:W-:-:S05]  /*2120*/  F2FP.PACK_AB R0, RZ, R0 ;  /* 0x00000000ff00723e */ /* 0x000fca00000000ff */
[----:B------:R0:W-:Y:S01]  /*2130*/  STG.E.U16 [R16.64], R0 ;  /* 0x0000000010007986 */ /* 0x0001e2000c101524 */
[----:B------:R-:W-:Y:S05]  /*2140*/  BRA `(.L_x_13265) ;  /* 0x00000cd000007947 */ /* 0x000fea0003800000 */
.L_x_13268:
        /* <DEDUP_REMOVED lines=12> */
.L_x_13271:
[----:B------:R-:W0:Y:S01]  /*2210*/  F2F.F32.F64 R0, R4 ;  /* 0x0000000400007310 */ /* 0x000e220000301000 */
[----:B------:R-:W0:-:S14]  /*2220*/  DSETP.GEU.AND P0, PT, |R4|, c[0x2][0x0], PT ;  /* 0x008000000400762a */ /* 0x000e1c0003f0e200 */
[----:B0-----:R-:W-:-:S05]  /*2230*/  @!P0 FMUL R0, R0, 1.175494350822287508e-38 ;  /* 0x0080000000008820 */ /* 0x001fca0000400000 */
[----:B------:R-:W-:-:S04]  /*2240*/  F2FP.PACK_AB R3, RZ, R0 ;  /* 0x00000000ff03723e */ /* 0x000fc800000000ff */
[----:B------:R-:W-:-:S05]  /*2250*/  PRMT R3, R3, 0x5410, RZ ;  /* 0x0000541003037816 */ /* 0x000fca00000000ff */
[----:B------:R0:W-:Y:S01]  /*2260*/  STG.E [R16.64], R3 ;  /* 0x0000000310007986 */ /* 0x0001e2000c101924 */
[----:B------:R-:W-:Y:S05]  /*2270*/  BRA `(.L_x_13265) ;  /* 0x00000ba000007947 */ /* 0x000fea0003800000 */
.L_x_13270:
[----:B------:R0:W-:Y:S01]  /*2280*/  STG.E.64 [R16.64], R4 ;  /* 0x0000000410007986 */ /* 0x0001e2000c101b24 */
[----:B------:R-:W-:Y:S05]  /*2290*/  BRA `(.L_x_13265) ;  /* 0x00000b8000007947 */ /* 0x000fea0003800000 */
.L_x_13260:
        /* <DEDUP_REMOVED lines=12> */
.L_x_13274:
[----:B------:R-:W-:-:S05]  /*2360*/  CS2R R6, SRZ ;  /* 0x0000000000067805 */ /* 0x000fca000001ff00 */
[----:B------:R0:W-:Y:S01]  /*2370*/  STG.E.128 [R16.64], R4 ;  /* 0x0000000410007986 */ /* 0x0001e2000c101d24 */
[----:B------:R-:W-:Y:S05]  /*2380*/  BRA `(.L_x_13265) ;  /* 0x00000a9000007947 */ /* 0x000fea0003800000 */
.L_x_13273:
        /* <DEDUP_REMOVED lines=23> */
.L_x_13278:
[----:B------:R-:W-:Y:S05]  /*2500*/  BSYNC B0 ;  /* 0x0000000000007941 */ /* 0x000fea0003800000 */
.L_x_13277:
[----:B------:R-:W-:-:S05]  /*2510*/  LOP3.LUT R3, R0, R3, RZ, 0xfc, !PT ;  /* 0x0000000300037212 */ /* 0x000fca00078efcff */
[----:B------:R0:W-:Y:S01]  /*2520*/  STG.E.U8 [R16.64], R3 ;  /* 0x0000000310007986 */ /* 0x0001e2000c101124 */
[----:B------:R-:W-:Y:S05]  /*2530*/  BRA `(.L_x_13265) ;  /* 0x000008e000007947 */ /* 0x000fea0003800000 */
.L_x_13276:
        /* <DEDUP_REMOVED lines=15> */
.L_x_13280:
[----:B------:R-:W-:Y:S01]  /*2630*/  IMAD.MOV.U32 R0, RZ, RZ, 0x7f ;  /* 0x0000007fff007424 */ /* 0x000fe200078e00ff */
[----:B------:R-:W-:-:S04]  /*2640*/  ISETP.GT.U32.AND P0, PT, R2, 0x7f800000, PT ;  /* 0x7f8000000200780c */ /* 0x000fc80003f04070 */
[----:B------:R-:W-:-:S04]  /*2650*/  SEL R0, R0, 0x7c, P0 ;  /* 0x0000007c00007807 */ /* 0x000fc80000000000 */
.L_x_13281:
[----:B------:R-:W-:Y:S05]  /*2660*/  BSYNC B0 ;  /* 0x0000000000007941 */ /* 0x000fea0003800000 */
.L_x_13279:
[----:B------:R-:W-:-:S04]  /*2670*/  LOP3.LUT R2, R3, 0x80000000, RZ, 0xc0, !PT ;  /* 0x8000000003027812 */ /* 0x000fc800078ec0ff */
[----:B------:R-:W-:-:S04]  /*2680*/  SHF.R.U32.HI R3, RZ, 0x18, R2 ;  /* 0x00000018ff037819 */ /* 0x000fc80000011602 */
[----:B------:R-:W-:-:S05]  /*2690*/  LOP3.LUT R3, R0, R3, RZ, 0xfc, !PT ;  /* 0x0000000300037212 */ /* 0x000fca00078efcff */
[----:B------:R0:W-:Y:S01]  /*26a0*/  STG.E.U8 [R16.64], R3 ;  /* 0x0000000310007986 */ /* 0x0001e2000c101124 */
[----:B------:R-:W-:Y:S05]  /*26b0*/  BRA `(.L_x_13265) ;  /* 0x0000076000007947 */ /* 0x000fea0003800000 */
.L_x_13275:
[----:B------:R-:W0:Y:S01]  /*26c0*/  F2F.F32.F64 R0, R4 ;  /* 0x0000000400007310 */ /* 0x000e220000301000 */
[----:B------:R-:W0:-:S14]  /*26d0*/  DSETP.GEU.AND P0, PT, |R4|, c[0x2][0x0], PT ;  /* 0x008000000400762a */ /* 0x000e1c0003f0e200 */
[----:B0-----:R-:W-:-:S05]  /*26e0*/  @!P0 FMUL R0, R0, 1.175494350822287508e-38 ;  /* 0x0080000000008820 */ /* 0x001fca0000400000 */
[----:B------:R-:W-:-:S05]  /*26f0*/  F2FP.BF16.PACK_AB R0, RZ, R0 ;  /* 0x00000000ff00723e */ /* 0x000fca00000010ff */
[----:B------:R0:W-:Y:S01]  /*2700*/  STG.E.U16 [R16.64], R0 ;  /* 0x0000000010007986 */ /* 0x0001e2000c101524 */
[----:B------:R-:W-:Y:S05]  /*2710*/  BRA `(.L_x_13265) ;  /* 0x0000070000007947 */ /* 0x000fea0003800000 */
.L_x_13272:
        /* <DEDUP_REMOVED lines=8> */
[----:B------:R-:W0:Y:S02]  /*27a0*/  F2I.U32.F64.FLOOR R3, R2 ;  /* 0x0000000200037311 */ /* 0x000e240000305000 */
[----:B0-----:R0:W-:Y:S01]  /*27b0*/  STG.E.U16 [R16.64], R3 ;  /* 0x0000000310007986 */ /* 0x0011e2000c101524 */
[----:B------:R-:W-:Y:S05]  /*27c0*/  BRA `(.L_x_13265) ;  /* 0x0000065000007947 */ /* 0x000fea0003800000 */
.L_x_13284:
        /* <DEDUP_REMOVED lines=19> */
.L_x_13287:
[----:B------:R-:W-:-:S04]  /*2900*/  LOP3.LUT R2, R3, 0x80000000, RZ, 0xc0, !PT ;  /* 0x8000000003027812 */ /* 0x000fc800078ec0ff */
[----:B------:R-:W-:-:S04]  /*2910*/  SHF.R.U32.HI R3, RZ, 0x18, R2 ;  /* 0x00000018ff037819 */ /* 0x000fc80000011602 */
[----:B------:R-:W-:-:S04]  /*2920*/  LOP3.LUT R0, R0, R3, RZ, 0xfc, !PT ;  /* 0x0000000300007212 */ /* 0x000fc800078efcff */
[----:B------:R-:W-:Y:S02]  /*2930*/  PRMT R8, R0, 0x7610, R8 ;  /* 0x0000761000087816 */ /* 0x000fe40000000008 */
.L_x_13286:
[----:B------:R-:W-:Y:S05]  /*2940*/  BSYNC B0 ;  /* 0x0000000000007941 */ /* 0x000fea0003800000 */
.L_x_13285:
[----:B------:R0:W-:Y:S01]  /*2950*/  STG.E.U8 [R16.64], R8 ;  /* 0x0000000810007986 */ /* 0x0001e2000c101124 */
[----:B------:R-:W-:Y:S05]  /*2960*/  BRA `(.L_x_13265) ;  /* 0x000004b000007947 */ /* 0x000fea0003800000 */
.L_x_13283:
        /* <DEDUP_REMOVED lines=19> */
.L_x_13290:
[----:B------:R-:W-:-:S04]  /*2aa0*/  LOP3.LUT R2, R3, 0x80000000, RZ, 0xc0, !PT ;  /* 0x8000000003027812 */ /* 0x000fc800078ec0ff */
[----:B------:R-:W-:-:S04]  /*2ab0*/  SHF.R.U32.HI R3, RZ, 0x18, R2 ;  /* 0x00000018ff037819 */ /* 0x000fc80000011602 */
[----:B------:R-:W-:-:S04]  /*2ac0*/  LOP3.LUT R0, R0, R3, RZ, 0xfc, !PT ;  /* 0x0000000300007212 */ /* 0x000fc800078efcff */
[----:B------:R-:W-:Y:S02]  /*2ad0*/  PRMT R8, R0, 0x7610, R8 ;  /* 0x0000761000087816 */ /* 0x000fe40000000008 */
.L_x_13289:
[----:B------:R-:W-:Y:S05]  /*2ae0*/  BSYNC B0 ;  /* 0x0000000000007941 */ /* 0x000fea0003800000 */
.L_x_13288:
[----:B------:R0:W-:Y:S01]  /*2af0*/  STG.E.U8 [R16.64], R8 ;  /* 0x0000000810007986 */ /* 0x0001e2000c101124 */
[----:B------:R-:W-:Y:S05]  /*2b00*/  BRA `(.L_x_13265) ;  /* 0x0000031000007947 */ /* 0x000fea0003800000 */
.L_x_13282:
        /* <DEDUP_REMOVED lines=24> */
.L_x_13264:
        /* <DEDUP_REMOVED lines=20> */
.L_x_13292:
[----:B------:R-:W0:Y:S02]  /*2dd0*/  F2I.U64.F64.FLOOR R2, R2 ;  /* 0x0000000200027311 */ /* 0x000e240000305800 */
[----:B0-----:R0:W-:Y:S01]  /*2de0*/  STG.E.64 [R16.64], R2 ;  /* 0x0000000210007986 */ /* 0x0011e2000c101b24 */
[----:B------:R-:W-:Y:S05]  /*2df0*/  BRA `(.L_x_13265) ;  /* 0x0000002000007947 */ /* 0x000fea0003800000 */
.L_x_13291:
[----:B------:R-:W0:Y:S02]  /*2e00*/  F2I.U32.F64.FLOOR R3, R2 ;  /* 0x0000000200037311 */ /* 0x000e240000305000 */
[----:B0-----:R0:W-:Y:S02]  /*2e10*/  STG.E [R16.64], R3 ;  /* 0x0000000310007986 */ /* 0x0011e4000c101924 */
.L_x_13265:
[----:B------:R-:W-:-:S05]  /*2e20*/  IMAD R18, R18, 0x200, R23 ;  /* 0x0000020012127824 */ /* 0x000fca00078e0217 */
[----:B------:R-:W-:Y:S02]  /*2e30*/  IADD3 R19, R18, 0x80, RZ ;  /* 0x0000008012137810 */ /* 0x000fe40007ffe0ff */
.L_x_13226:
[----:B------:R-:W-:Y:S05]  /*2e40*/  BSYNC B6 ;  /* 0x0000000000067941 */ /* 0x000fea0003800000 */
.L_x_13225:
        /* <DEDUP_REMOVED lines=231> */
.L_x_13295:
        /* <DEDUP_REMOVED lines=19> */
.L_x_13299:
[----:B------:R-:W2:Y:S02]  /*3df0*/  LDG.E.U8 R2, [R4.64] ;  /* 0x0000002404027981 */ /* 0x000ea4000c1e1100 */
[----:B--2---:R-:W0:Y:S01]  /*3e00*/  I2F.F64.U16 R2, R2 ;  /* 0x0000000200027312 */ /* 0x004e220000101800 */
[----:B------:R-:W-:Y:S05]  /*3e10*/  BRA `(.L_x_13301) ;  /* 0x00000df000007947 */ /* 0x000fea0003800000 */
.L_x_13298:
        /* <DEDUP_REMOVED lines=9> */
.L_x_13303:
[----:B------:R-:W2:Y:S02]  /*3eb0*/  LDG.E R2, [R4.64] ;  /* 0x0000002404027981 */ /* 0x000ea4000c1e1900 */
[----:B--2---:R-:W0:Y:S01]  /*3ec0*/  I2F.F64 R2, R2 ;  /* 0x0000000200027312 */ /* 0x004e220000201c00 */
[----:B------:R-:W-:Y:S05]  /*3ed0*/  BRA `(.L_x_13301) ;  /* 0x00000d3000007947 */ /* 0x000fea0003800000 */
.L_x_13302:
[----:B------:R-:W2:Y:S02]  /*3ee0*/  LDG.E.U16 R2, [R4.64] ;  /* 0x0000002404027981 */ /* 0x000ea4000c1e1500 */
[----:B--2---:R-:W0:Y:S01]  /*3ef0*/  I2F.F64.S16 R2, R2 ;  /* 0x0000000200027312 */ /* 0x004e220000101c00 */
[----:B------:R-:W-:Y:S05]  /*3f00*/  BRA `(.L_x_13301) ;  /* 0x00000d0000007947 */ /* 0x000fea0003800000 */
.L_x_13297:
        /* <DEDUP_REMOVED lines=10> */
.L_x_13305:
[----:B------:R-:W2:Y:S02]  /*3fb0*/  LDG.E.U16 R0, [R4.64] ;  /* 0x0000002404007981 */ /* 0x000ea4000c1e1500 */
[----:B--2---:R-:W-:-:S05]  /*3fc0*/  HADD2.F32 R0, -RZ, R0.H0_H0 ;  /* 0x20000000ff007230 */ /* 0x004fca0000004100 */
[----:B------:R-:W-:-:S04]  /*3fd0*/  FMUL.FTZ R0, R0, 1 ;  /* 0x3f80000000007820 */ /* 0x000fc80000410000 */
[----:B------:R0:W1:Y:S01]  /*3fe0*/  F2F.F64.F32 R2, R0 ;  /* 0x0000000000027310 */ /* 0x0000620000201800 */
[----:B------:R-:W-:Y:S05]  /*3ff0*/  BRA `(.L_x_13301) ;  /* 0x00000c1000007947 */ /* 0x000fea0003800000 */
.L_x_13304:
        /* <DEDUP_REMOVED lines=10> */
.L_x_13307:
[----:B------:R-:W2:Y:S02]  /*40a0*/  LDG.E.U16 R4, [R4.64] ;  /* 0x0000002404047981 */ /* 0x000ea4000c1e1500 */
[----:B--2---:R-:W-:-:S05]  /*40b0*/  HADD2.F32 R0, -RZ, R4.H0_H0 ;  /* 0x20000004ff007230 */ /* 0x004fca0000004100 */
[----:B------:R-:W-:-:S04]  /*40c0*/  FMUL.FTZ R0, R0, 1 ;  /* 0x3f80000000007820 */ /* 0x000fc80000410000 */
[----:B------:R0:W1:Y:S01]  /*40d0*/  F2F.F64.F32 R2, R0 ;  /* 0x0000000000027310 */ /* 0x0000620000201800 */
[----:B------:R-:W-:Y:S05]  /*40e0*/  BRA `(.L_x_13301) ;  /* 0x00000b2000007947 */ /* 0x000fea0003800000 */
.L_x_13306:
[----:B------:R0:W5:Y:S01]  /*40f0*/  LDG.E.64 R2, [R4.64] ;  /* 0x0000002404027981 */ /* 0x000162000c1e1b00 */
[----:B------:R-:W-:Y:S05]  /*4100*/  BRA `(.L_x_13301) ;  /* 0x00000b0000007947 */ /* 0x000fea0003800000 */
.L_x_13296:
        /* <DEDUP_REMOVED lines=13> */
.L_x_13310:
[----:B------:R0:W5:Y:S01]  /*41e0*/  LDG.E.64 R2, [R4.64] ;  /* 0x0000002404027981 */ /* 0x000162000c1e1b00 */
[----:B------:R-:W-:Y:S05]  /*41f0*/  BRA `(.L_x_13301) ;  /* 0x00000a1000007947 */ /* 0x000fea0003800000 */
.L_x_13309:
        /* <DEDUP_REMOVED lines=28> */
.L_x_13312:
        /* <DEDUP_REMOVED lines=15> */
.L_x_13311:
[----:B------:R-:W2:Y:S02]  /*44b0*/  LDG.E.U16 R0, [R4.64] ;  /* 0x0000002404007981 */ /* 0x000ea4000c1e1500 */
[----:B--2---:R-:W-:-:S05]  /*44c0*/  PRMT R0, RZ, 0x5410, R0 ;  /* 0x00005410ff007816 */ /* 0x004fca0000000000 */
[----:B------:R-:W-:-:S04]  /*44d0*/  FMUL.FTZ R0, R0, 1 ;  /* 0x3f80000000007820 */ /* 0x000fc80000410000 */
[----:B------:R0:W1:Y:S01]  /*44e0*/  F2F.F64.F32 R2, R0 ;  /* 0x0000000000027310 */ /* 0x0000620000201800 */
[----:B------:R-:W-:Y:S05]  /*44f0*/  BRA `(.L_x_13301) ;  /* 0x0000071000007947 */ /* 0x000fea0003800000 */
.L_x_13308:
        /* <DEDUP_REMOVED lines=11> */
.L_x_13315:
        /* <DEDUP_REMOVED lines=21> */
.L_x_13319:
[----:B------:R-:W-:Y:S05]  /*4700*/  BSYNC B1 ;  /* 0x0000000000017941 */ /* 0x000fea0003800000 */
.L_x_13318:
[----:B------:R-:W-:Y:S01]  /*4710*/  LEA R3, R0, 0x3b800000, 0x17 ;  /* 0x3b80000000037811 */ /* 0x000fe200078eb8ff */
[----:B------:R-:W-:-:S05]  /*4720*/  IMAD.SHL.U32 R0, R2, 0x100000, RZ ;  /* 0x0010000002007824 */ /* 0x000fca00078e00ff */
[----:B------:R-:W-:Y:S02]  /*4730*/  LOP3.LUT R0, R3, R0, R4, 0xfe, !PT ;  /* 0x0000000003007212 */ /* 0x000fe400078efe04 */
.L_x_13317:
[----:B------:R-:W-:Y:S05]  /*4740*/  BSYNC B0 ;  /* 0x0000000000007941 */ /* 0x000fea0003800000 */
.L_x_13316:
[----:B------:R-:W-:-:S04]  /*4750*/  FMUL.FTZ R0, R0, 1 ;  /* 0x3f80000000007820 */ /* 0x000fc80000410000 */
[----:B------:R0:W1:Y:S01]  /*4760*/  F2F.F64.F32 R2, R0 ;  /* 0x0000000000027310 */ /* 0x0000620000201800 */
[----:B------:R-:W-:Y:S05]  /*4770*/  BRA `(.L_x_13301) ;  /* 0x0000049000007947 */ /* 0x000fea0003800000 */
.L_x_13314:
        /* <DEDUP_REMOVED lines=21> */
.L_x_13323:
[----:B------:R-:W-:Y:S05]  /*48d0*/  BSYNC B1 ;  /* 0x0000000000017941 */ /* 0x000fea0003800000 */
.L_x_13322:
[----:B------:R-:W-:Y:S01]  /*48e0*/  LEA R3, R0, 0x37800000, 0x17 ;  /* 0x3780000000037811 */ /* 0x000fe200078eb8ff */
[----:B------:R-:W-:-:S05]  /*48f0*/  IMAD.SHL.U32 R0, R2, 0x200000, RZ ;  /* 0x0020000002007824 */ /* 0x000fca00078e00ff */
[----:B------:R-:W-:Y:S02]  /*4900*/  LOP3.LUT R0, R3, R0, R4, 0xfe, !PT ;  /* 0x0000000003007212 */ /* 0x000fe400078efe04 */
.L_x_13321:
[----:B------:R-:W-:Y:S05]  /*4910*/  BSYNC B0 ;  /* 0x0000000000007941 */ /* 0x000fea0003800000 */
.L_x_13320:
[----:B------:R-:W-:-:S04]  /*4920*/  FMUL.FTZ R0, R0, 1 ;  /* 0x3f80000000007820 */ /* 0x000fc80000410000 */
[----:B------:R0:W1:Y:S01]  /*4930*/  F2F.F64.F32 R2, R0 ;  /* 0x0000000000027310 */ /* 0x0000620000201800 */
[----:B------:R-:W-:Y:S05]  /*4940*/  BRA `(.L_x_13301) ;  /* 0x000002c000007947 */ /* 0x000fea0003800000 */
.L_x_13313:
        /* <DEDUP_REMOVED lines=14> */
.L_x_13327:
[----:B------:R-:W-:Y:S05]  /*4a30*/  BSYNC B0 ;  /* 0x0000000000007941 */ /* 0x000fea0003800000 */
.L_x_13326:
[----:B------:R-:W-:-:S04]  /*4a40*/  FMUL.FTZ R0, R0, 1 ;  /* 0x3f80000000007820 */ /* 0x000fc80000410000 */
[----:B------:R0:W1:Y:S01]  /*4a50*/  F2F.F64.F32 R2, R0 ;  /* 0x0000000000027310 */ /* 0x0000620000201800 */
[----:B------:R-:W-:Y:S05]  /*4a60*/  BRA `(.L_x_13301) ;  /* 0x000001a000007947 */ /* 0x000fea0003800000 */
.L_x_13300:
        /* <DEDUP_REMOVED lines=21> */
.L_x_13325:
[----:B------:R-:W2:Y:S02]  /*4bc0*/  LDG.E.64 R2, [R4.64] ;  /* 0x0000002404027981 */ /* 0x000ea4000c1e1b00 */
[----:B--2---:R-:W0:Y:S01]  /*4bd0*/  I2F.F64.U64 R2, R2 ;  /* 0x0000000200027312 */ /* 0x004e220000301800 */
[----:B------:R-:W-:Y:S05]  /*4be0*/  BRA `(.L_x_13301) ;  /* 0x0000002000007947 */ /* 0x000fea0003800000 */
.L_x_13324:
[----:B------:R-:W2:Y:S02]  /*4bf0*/  LDG.E R2, [R4.64] ;  /* 0x0000002404027981 */ /* 0x000ea4000c1e1900 */
[----:B--2---:R-:W0:Y:S02]  /*4c00*/  I2F.F64.U32 R2, R2 ;  /* 0x0000000200027312 */ /* 0x004e240000201800 */
.L_x_13301:
        /* <DEDUP_REMOVED lines=16> */
.L_x_13331:
[----:B------:R-:W0:Y:S02]  /*4d10*/  F2I.S64.F64.FLOOR R2, R2 ;  /* 0x0000000200027311 */ /* 0x000e240000305900 */
[----:B0-----:R-:W-:-:S05]  /*4d20*/  IMAD.MOV.U32 R5, RZ, RZ, R2 ;  /* 0x000000ffff057224 */ /* 0x001fca00078e0002 */
[----:B------:R0:W-:Y:S01]  /*4d30*/  STG.E.U8 [R16.64], R5 ;  /* 0x0000000510007986 */ /* 0x0001e2000c101124 */
[----:B------:R-:W-:Y:S05]  /*4d40*/  BRA `(.L_x_13333) ;  /* 0x00000ed000007947 */ /* 0x000fea0003800000 */
.L_x_13330:
        /* <DEDUP_REMOVED lines=9> */
.L_x_13335:
[----:B------:R-:W0:Y:S02]  /*4de0*/  F2I.F64.FLOOR R3, R2 ;  /* 0x0000000200037311 */ /* 0x000e240000305100 */
[----:B0-----:R0:W-:Y:S01]  /*4df0*/  STG.E [R16.64], R3 ;  /* 0x0000000310007986 */ /* 0x0011e2000c101924 */
[----:B------:R-:W-:Y:S05]  /*4e00*/  BRA `(.L_x_13333) ;  /* 0x00000e1000007947 */ /* 0x000fea0003800000 */
.L_x_13334:
[----:B------:R-:W0:Y:S02]  /*4e10*/  F2I.F64.FLOOR R3, R2 ;  /* 0x0000000200037311 */ /* 0x000e240000305100 */
[----:B0-----:R0:W-:Y:S01]  /*4e20*/  STG.E.U16 [R16.64], R3 ;  /* 0x0000000310007986 */ /* 0x0011e2000c101524 */
[----:B------:R-:W-:Y:S05]  /*4e30*/  BRA `(.L_x_13333) ;  /* 0x00000de000007947 */ /* 0x000fea0003800000 */
.L_x_13329:
        /* <DEDUP_REMOVED lines=11> */
.L_x_13337:
[----:B------:R-:W0:Y:S01]  /*4ef0*/  F2F.F32.F64 R0, R4 ;  /* 0x0000000400007310 */ /* 0x000e220000301000 */
[----:B------:R-:W0:-:S14]  /*4f00*/  DSETP.GEU.AND P0, PT, |R4|, c[0x2][0x0], PT ;  /* 0x008000000400762a */ /* 0x000e1c0003f0e200 */
[----:B0-----:R-:W-:-:S05]  /*4f10*/  @!P0 FMUL R0, R0, 1.175494350822287508e-38 ;  /* 0x0080000000008820 */ /* 0x001fca0000400000 */
[----:B------:R-:W-:-:S05]  /*4f20*/  F2FP.PACK_AB R0, RZ, R0 ;  /* 0x00000000ff00723e */ /* 0x000fca00000000ff */
[----:B------:R0:W-:Y:S01]  /*4f30*/  STG.E.U16 [R16.64], R0 ;  /* 0x0000000010007986 */ /* 0x0001e2000c101524 */
[----:B------:R-:W-:Y:S05]  /*4f40*/  BRA `(.L_x_13333) ;  /* 0x00000cd000007947 */ /* 0x000fea0003800000 */
.L_x_13336:
        /* <DEDUP_REMOVED lines=12> */
.L_x_13339:
[----:B------:R-:W0:Y:S01]  /*5010*/  F2F.F32.F64 R0, R4 ;  /* 0x0000000400007310 */ /* 0x000e220000301000 */
[----:B------:R-:W0:-:S14]  /*5020*/  DSETP.GEU.AND P0, PT, |R4|, c[0x2][0x0], PT ;  /* 0x008000000400762a */ /* 0x000e1c0003f0e200 */
[----:B0-----:R-:W-:-:S05]  /*5030*/  @!P0 FMUL R0, R0, 1.175494350822287508e-38 ;  /* 0x0080000000008820 */ /* 0x001fca0000400000 */
[----:B------:R-:W-:-:S04]  /*5040*/  F2FP.PACK_AB R3, RZ, R0 ;  /* 0x00000000ff03723e */ /* 0x000fc800000000ff */
[----:B------:R-:W-:-:S05]  /*5050*/  PRMT R3, R3, 0x5410, RZ ;  /* 0x0000541003037816 */ /* 0x000fca00000000ff */
[----:B------:R0:W-:Y:S01]  /*5060*/  STG.E [R16.64], R3 ;  /* 0x0000000310007986 */ /* 0x0001e2000c101924 */
[----:B------:R-:W-:Y:S05]  /*5070*/  BRA `(.L_x_13333) ;  /* 0x00000ba000007947 */ /* 0x000fea0003800000 */
.L_x_13338:
[----:B------:R0:W-:Y:S01]  /*5080*/  STG.E.64 [R16.64], R4 ;  /* 0x0000000410007986 */ /* 0x0001e2000c101b24 */
[----:B------:R-:W-:Y:S05]  /*5090*/  BRA `(.L_x_13333) ;  /* 0x00000b8000007947 */ /* 0x000fea0003800000 */
.L_x_13328:
        /* <DEDUP_REMOVED lines=12> */
.L_x_13342:
[----:B------:R-:W-:-:S05]  /*5160*/  CS2R R6, SRZ ;  /* 0x0000000000067805 */ /* 0x000fca000001ff00 */
[----:B------:R0:W-:Y:S01]  /*5170*/  STG.E.128 [R16.64], R4 ;  /* 0x0000000410007986 */ /* 0x0001e2000c101d24 */
[----:B------:R-:W-:Y:S05]  /*5180*/  BRA `(.L_x_13333) ;  /* 0x00000a9000007947 */ /* 0x000fea0003800000 */
.L_x_13341:
        /* <DEDUP_REMOVED lines=23> */
.L_x_13346:
[----:B------:R-:W-:Y:S05]  /*5300*/  BSYNC B0 ;  /* 0x0000000000007941 */ /* 0x000fea0003800000 */
.L_x_13345:
[----:B------:R-:W-:-:S05]  /*5310*/  LOP3.LUT R3, R0, R3, RZ, 0xfc, !PT ;  /* 0x0000000300037212 */ /* 0x000fca00078efcff */
[----:B------:R0:W-:Y:S01]  /*5320*/  STG.E.U8 [R16.64], R3 ;  /* 0x0000000310007986 */ /* 0x0001e2000c101124 */
[----:B------:R-:W-:Y:S05]  /*5330*/  BRA `(.L_x_13333) ;  /* 0x000008e000007947 */ /* 0x000fea0003800000 */
.L_x_13344:
        /* <DEDUP_REMOVED lines=15> */
.L_x_13348:
[----:B------:R-:W-:Y:S01]  /*5430*/  IMAD.MOV.U32 R0, RZ, RZ, 0x7f ;  /* 0x0000007fff007424 */ /* 0x000fe200078e00ff */
[----:B------:R-:W-:-:S04]  /*5440*/  ISETP.GT.U32.AND P0, PT, R2, 0x7f800000, PT ;  /* 0x7f8000000200780c */ /* 0x000fc80003f04070 */
[----:B------:R-:W-:-:S04]  /*5450*/  SEL R0, R0, 0x7c, P0 ;  /* 0x0000007c00007807 */ /* 0x000fc80000000000 */
.L_x_13349:
[----:B------:R-:W-:Y:S05]  /*5460*/  BSYNC B0 ;  /* 0x0000000000007941 */ /* 0x000fea0003800000 */
.L_x_13347:
[----:B------:R-:W-:-:S04]  /*5470*/  LOP3.LUT R2, R3, 0x80000000, RZ, 0xc0, !PT ;  /* 0x8000000003027812 */ /* 0x000fc800078ec0ff */
[----:B------:R-:W-:-:S04]  /*5480*/  SHF.R.U32.HI R3, RZ, 0x18, R2 ;  /* 0x00000018ff037819 */ /* 0x000fc80000011602 */
[----:B------:R-:W-:-:S05]  /*5490*/  LOP3.LUT R3, R0, R3, RZ, 0xfc, !PT ;  /* 0x0000000300037212 */ /* 0x000fca00078efcff */
[----:B------:R0:W-:Y:S01]  /*54a0*/  STG.E.U8 [R16.64], R3 ;  /* 0x0000000310007986 */ /* 0x0001e2000c101124 */
[----:B------:R-:W-:Y:S05]  /*54b0*/  BRA `(.L_x_13333) ;  /* 0x0000076000007947 */ /* 0x000fea0003800000 */
.L_x_13343:
[----:B------:R-:W0:Y:S01]  /*54c0*/  F2F.F32.F64 R0, R4 ;  /* 0x0000000400007310 */ /* 0x000e220000301000 */
[----:B------:R-:W0:-:S14]  /*54d0*/  DSETP.GEU.AND P0, PT, |R4|, c[0x2][0x0], PT ;  /* 0x008000000400762a */ /* 0x000e1c0003f0e200 */
[----:B0-----:R-:W-:-:S05]  /*54e0*/  @!P0 FMUL R0, R0, 1.175494350822287508e-38 ;  /* 0x0080000000008820 */ /* 0x001fca0000400000 */
[----:B------:R-:W-:-:S05]  /*54f0*/  F2FP.BF16.PACK_AB R0, RZ, R0 ;  /* 0x00000000ff00723e */ /* 0x000fca00000010ff */
[----:B------:R0:W-:Y:S01]  /*5500*/  STG.E.U16 [R16.64], R0 ;  /* 0x0000000010007986 */ /* 0x0001e2000c101524 */
[----:B------:R-:W-:Y:S05]  /*5510*/  BRA `(.L_x_13333) ;  /* 0x0000070000007947 */ /* 0x000fea0003800000 */
.L_x_13340:
        /* <DEDUP_REMOVED lines=11> */
.L_x_13352:
        /* <DEDUP_REMOVED lines=19> */
.L_x_13355:
[----:B------:R-:W-:-:S04]  /*5700*/  LOP3.LUT R2, R3, 0x80000000, RZ, 0xc0, !PT ;  /* 0x8000000003027812 */ /* 0x000fc800078ec0ff */
[----:B------:R-:W-:-:S04]  /*5710*/  SHF.R.U32.HI R3, RZ, 0x18, R2 ;  /* 0x00000018ff037819 */ /* 0x000fc80000011602 */
[----:B------:R-:W-:-:S04]  /*5720*/  LOP3.LUT R0, R0, R3, RZ, 0xfc, !PT ;  /* 0x0000000300007212 */ /* 0x000fc800078efcff */
[----:B------:R-:W-:Y:S02]  /*5730*/  PRMT R8, R0, 0x7610, R8 ;  /* 0x0000761000087816 */ /* 0x000fe40000000008 */
.L_x_13354:
[----:B------:R-:W-:Y:S05]  /*5740*/  BSYNC B0 ;  /* 0x0000000000007941 */ /* 0x000fea0003800000 */
.L_x_13353:
[----:B------:R0:W-:Y:S01]  /*5750*/  STG.E.U8 [R16.64], R8 ;  /* 0x0000000810007986 */ /* 0x0001e2000c101124 */
[----:B------:R-:W-:Y:S05]  /*5760*/  BRA `(.L_x_13333) ;  /* 0x000004b000007947 */ /* 0x000fea0003800000 */
.L_x_13351:
        /* <DEDUP_REMOVED lines=19> */
.L_x_13358:
[----:B------:R-:W-:-:S04]  /*58a0*/  LOP3.LUT R2, R3, 0x80000000, RZ, 0xc0, !PT ;  /* 0x8000000003027812 */ /* 0x000fc800078ec0ff */
[----:B------:R-:W-:-:S04]  /*58b0*/  SHF.R.U32.HI R3, RZ, 0x18, R2 ;  /* 0x00000018ff037819 */ /* 0x000fc80000011602 */
[----:B------:R-:W-:-:S04]  /*58c0*/  LOP3.LUT R0, R0, R3, RZ, 0xfc, !PT ;  /* 0x0000000300007212 */ /* 0x000fc800078efcff */
[----:B------:R-:W-:Y:S02]  /*58d0*/  PRMT R8, R0, 0x7610, R8 ;  /* 0x0000761000087816 */ /* 0x000fe40000000008 */
.L_x_13357:
[----:B------:R-:W-:Y:S05]  /*58e0*/  BSYNC B0 ;  /* 0x0000000000007941 */ /* 0x000fea0003800000 */
.L_x_13356:
[----:B------:R0:W-:Y:S01]  /*58f0*/  STG.E.U8 [R16.64], R8 ;  /* 0x0000000810007986 */ /* 0x0001e2000c101124 */
[----:B------:R-:W-:Y:S05]  /*5900*/  BRA `(.L_x_13333) ;  /* 0x0000031000007947 */ /* 0x000fea0003800000 */
.L_x_13350:
        /* <DEDUP_REMOVED lines=24> */
.L_x_13332:
        /* <DEDUP_REMOVED lines=20> */
.L_x_13360:
[----:B------:R-:W0:Y:S02]  /*5bd0*/  F2I.U64.F64.FLOOR R2, R2 ;  /* 0x0000000200027311 */ /* 0x000e240000305800 */
[----:B0-----:R0:W-:Y:S01]  /*5be0*/  STG.E.64 [R16.64], R2 ;  /* 0x0000000210007986 */ /* 0x0011e2000c101b24 */
[----:B------:R-:W-:Y:S05]  /*5bf0*/  BRA `(.L_x_13333) ;  /* 0x0000002000007947 */ /* 0x000fea0003800000 */
.L_x_13359:
[----:B------:R-:W0:Y:S02]  /*5c00*/  F2I.U32.F64.FLOOR R3, R2 ;  /* 0x0000000200037311 */ /* 0x000e240000305000 */
[----:B0-----:R0:W-:Y:S02]  /*5c10*/  STG.E [R16.64], R3 ;  /* 0x0000000310007986 */ /* 0x0011e4000c101924 */
.L_x_13333:
        /* <DEDUP_REMOVED lines=231> */
.L_x_13361:
        /* <DEDUP_REMOVED lines=19> */
.L_x_13365:
[----:B------:R-:W2:Y:S02]  /*6bc0*/  LDG.E.U8 R2, [R4.64] ;  /* 0x0000002404027981 */ /* 0x000ea4000c1e1100 */
[----:B--2---:R-:W0:Y:S01]  /*6bd0*/  I2F.F64.U16 R2, R2 ;  /* 0x0000000200027312 */ /* 0x004e220000101800 */
[----:B------:R-:W-:Y:S05]  /*6be0*/  BRA `(.L_x_13367) ;  /* 0x00000df000007947 */ /* 0x000fea0003800000 */
.L_x_13364:
        /* <DEDUP_REMOVED lines=9> */
.L_x_13369:
[----:B------:R-:W2:Y:S02]  /*6c80*/  LDG.E R2, [R4.64] ;  /* 0x0000002404027981 */ /* 0x000ea4000c1e1900 */
[----:B--2---:R-:W0:Y:S01]  /*6c90*/  I2F.F64 R2, R2 ;  /* 0x0000000200027312 */ /* 0x004e220000201c00 */
[----:B------:R-:W-:Y:S05]  /*6ca0*/  BRA `(.L_x_13367) ;  /* 0x00000d3000007947 */ /* 0x000fea0003800000 */
.L_x_13368:
[----:B------:R-:W2:Y:S02]  /*6cb0*/  LDG.E.U16 R2, [R4.64] ;  /* 0x0000002404027981 */ /* 0x000ea4000c1e1500 */
[----:B--2---:R-:W0:Y:S01]  /*6cc0*/  I2F.F64.S16 R2, R2 ;  /* 0x0000000200027312 */ /* 0x004e220000101c00 */
[----:B------:R-:W-:Y:S05]  /*6cd0*/  BRA `(.L_x_13367) ;  /* 0x00000d0000007947 */ /* 0x000fea0003800000 */
.L_x_13363:
        /* <DEDUP_REMOVED lines=10> */
.L_x_13371:
[----:B------:R-:W2:Y:S02]  /*6d80*/  LDG.E.U16 R0, [R4.64] ;  /* 0x0000002404007981 */ /* 0x000ea4000c1e1500 */
[----:B--2---:R-:W-:-:S05]  /*6d90*/  HADD2.F32 R0, -RZ, R0.H0_H0 ;  /* 0x20000000ff007230 */ /* 0x004fca0000004100 */
[----:B------:R-:W-:-:S04]  /*6da0*/  FMUL.FTZ R0, R0, 1 ;  /* 0x3f80000000007820 */ /* 0x000fc80000410000 */
[----:B------:R0:W1:Y:S01]  /*6db0*/  F2F.F64.F32 R2, R0 ;  /* 0x0000000000027310 */ /* 0x0000620000201800 */
[----:B------:R-:W-:Y:S05]  /*6dc0*/  BRA `(.L_x_13367) ;  /* 0x00000c1000007947 */ /* 0x000fea0003800000 */
.L_x_13370:
        /* <DEDUP_REMOVED lines=10> */
.L_x_13373:
[----:B------:R-:W2:Y:S02]  /*6e70*/  LDG.E.U16 R4, [R4.64] ;  /* 0x0000002404047981 */ /* 0x000ea4000c1e1500 */
[----:B--2---:R-:W-:-:S05]  /*6e80*/  HADD2.F32 R0, -RZ, R4.H0_H0 ;  /* 0x20000004ff007230 */ /* 0x004fca0000004100 */
[----:B------:R-:W-:-:S04]  /*6e90*/  FMUL.FTZ R0, R0, 1 ;  /* 0x3f80000000007820 */ /* 0x000fc80000410000 */
[----:B------:R0:W1:Y:S01]  /*6ea0*/  F2F.F64.F32 R2, R0 ;  /* 0x0000000000027310 */ /* 0x0000620000201800 */
[----:B------:R-:W-:Y:S05]  /*6eb0*/  BRA `(.L_x_13367) ;  /* 0x00000b2000007947 */ /* 0x000fea0003800000 */
.L_x_13372:
[----:B------:R0:W5:Y:S01]  /*6ec0*/  LDG.E.64 R2, [R4.64] ;  /* 0x0000002404027981 */ /* 0x000162000c1e1b00 */
[----:B------:R-:W-:Y:S05]  /*6ed0*/  BRA `(.L_x_13367) ;  /* 0x00000b0000007947 */ /* 0x000fea0003800000 */
.L_x_13362:
        /* <DEDUP_REMOVED lines=13> */
.L_x_13376:
[----:B------:R0:W5:Y:S01]  /*6fb0*/  LDG.E.64 R2, [R4.64] ;  /* 0x0000002404027981 */ /* 0x000162000c1e1b00 */
[----:B------:R-:W-:Y:S05]  /*6fc0*/  BRA `(.L_x_13367) ;  /* 0x00000a1000007947 */ /* 0x000fea0003800000 */
.L_x_13375:
        /* <DEDUP_REMOVED lines=28> */
.L_x_13378:
        /* <DEDUP_REMOVED lines=15> */
.L_x_13377:
[----:B------:R-:W2:Y:S02]  /*7280*/  LDG.E.U16 R0, [R4.64] ;  /* 0x0000002404007981 */ /* 0x000ea4000c1e1500 */
[----:B--2---:R-:W-:-:S05]  /*7290*/  PRMT R0, RZ, 0x5410, R0 ;  /* 0x00005410ff007816 */ /* 0x004fca0000000000 */
[----:B------:R-:W-:-:S04]  /*72a0*/  FMUL.FTZ R0, R0, 1 ;  /* 0x3f80000000007820 */ /* 0x000fc80000410000 */
[----:B------:R0:W1:Y:S01]  /*72b0*/  F2F.F64.F32 R2, R0 ;  /* 0x0000000000027310 */ /* 0x0000620000201800 */
[----:B------:R-:W-:Y:S05]  /*72c0*/  BRA `(.L_x_13367) ;  /* 0x0000071000007947 */ /* 0x000fea0003800000 */
.L_x_13374:
        /* <DEDUP_REMOVED lines=11> */
.L_x_13381:
        /* <DEDUP_REMOVED lines=21> */
.L_x_13385:
[----:B------:R-:W-:Y:S05]  /*74d0*/  BSYNC B1 ;  /* 0x0000000000017941 */ /* 0x000fea0003800000 */
.L_x_13384:
[----:B------:R-:W-:Y:S01]  /*74e0*/  LEA R3, R0, 0x3b800000, 0x17 ;  /* 0x3b80000000037811 */ /* 0x000fe200078eb8ff */
[----:B------:R-:W-:-:S05]  /*74f0*/  IMAD.SHL.U32 R0, R2, 0x100000, RZ ;  /* 0x0010000002007824 */ /* 0x000fca00078e00ff */
[----:B------:R-:W-:Y:S02]  /*7500*/  LOP3.LUT R0, R3, R0, R4, 0xfe, !PT ;  /* 0x0000000003007212 */ /* 0x000fe400078efe04 */
.L_x_13383:
[----:B------:R-:W-:Y:S05]  /*7510*/  BSYNC B0 ;  /* 0x0000000000007941 */ /* 0x000fea0003800000 */
.L_x_13382:
[----:B------:R-:W-:-:S04]  /*7520*/  FMUL.FTZ R0, R0, 1 ;  /* 0x3f80000000007820 */ /* 0x000fc80000410000 */
[----:B------:R0:W1:Y:S01]  /*7530*/  F2F.F64.F32 R2, R0 ;  /* 0x0000000000027310 */ /* 0x0000620000201800 */
[----:B------:R-:W-:Y:S05]  /*7540*/  BRA `(.L_x_13367) ;  /* 0x0000049000007947 */ /* 0x000fea0003800000 */
.L_x_13380:
        /* <DEDUP_REMOVED lines=21> */
.L_x_13389:
[----:B------:R-:W-:Y:S05]  /*76a0*/  BSYNC B1 ;  /* 0x0000000000017941 */ /* 0x000fea0003800000 */
.L_x_13388:
[----:B------:R-:W-:Y:S01]  /*76b0*/  LEA R3, R0, 0x37800000, 0x17 ;  /* 0x3780000000037811 */ /* 0x000fe200078eb8ff */
[----:B------:R-:W-:-:S05]  /*76c0*/  IMAD.SHL.U32 R0, R2, 0x200000, RZ ;  /* 0x0020000002007824 */ /* 0x000fca00078e00ff */
[----:B------:R-:W-:Y:S02]  /*76d0*/  LOP3.LUT R0, R3, R0, R4, 0xfe, !PT ;  /* 0x0000000003007212 */ /* 0x000fe400078efe04 */
.L_x_13387:
[----:B------:R-:W-:Y:S05]  /*76e0*/  BSYNC B0 ;  /* 0x0000000000007941 */ /* 0x000fea0003800000 */
.L_x_13386:
[----:B------:R-:W-:-:S04]  /*76f0*/  FMUL.FTZ R0, R0, 1 ;  /* 0x3f80000000007820 */ /* 0x000fc80000410000 */
[----:B------:R0:W1:Y:S01]  /*7700*/  F2F.F64.F32 R2, R0 ;  /* 0x0000000000027310 */ /* 0x0000620000201800 */
[----:B------:R-:W-:Y:S05]  /*7710*/  BRA `(.L_x_13367) ;  /* 0x000002c000007947 */ /* 0x000fea0003800000 */
.L_x_13379:
        /* <DEDUP_REMOVED lines=14> */
.L_x_13393:
[----:B------:R-:W-:Y:S05]  /*7800*/  BSYNC B0 ;  /* 0x0000000000007941 */ /* 0x000fea0003800000 */
.L_x_13392:
[----:B------:R-:W-:-:S04]  /*7810*/  FMUL.FTZ R0, R0, 1 ;  /* 0x3f80000000007820 */ /* 0x000fc80000410000 */
[----:B------:R0:W1:Y:S01]  /*7820*/  F2F.F64.F32 R2, R0 ;  /* 0x0000000000027310 */ /* 0x0000620000201800 */
[----:B------:R-:W-:Y:S05]  /*7830*/  BRA `(.L_x_13367) ;  /* 0x000001a000007947 */ /* 0x000fea0003800000 */
.L_x_13366:
        /* <DEDUP_REMOVED lines=21> */
.L_x_13391:
[----:B------:R-:W2:Y:S02]  /*7990*/  LDG.E.64 R2, [R4.64] ;  /* 0x0000002404027981 */ /* 0x000ea4000c1e1b00 */
[----:B--2---:R-:W0:Y:S01]  /*79a0*/  I2F.F64.U64 R2, R2 ;  /* 0x0000000200027312 */ /* 0x004e220000301800 */
[----:B------:R-:W-:Y:S05]  /*79b0*/  BRA `(.L_x_13367) ;  /* 0x0000002000007947 */ /* 0x000fea0003800000 */
.L_x_13390:
[----:B------:R-:W2:Y:S02]  /*79c0*/  LDG.E R2, [R4.64] ;  /* 0x0000002404027981 */ /* 0x000ea4000c1e1900 */
[----:B--2---:R-:W0:Y:S02]  /*79d0*/  I2F.F64.U32 R2, R2 ;  /* 0x0000000200027312 */ /* 0x004e240000201800 */
.L_x_13367:
        /* <DEDUP_REMOVED lines=16> */
.L_x_13397:
[----:B------:R-:W0:Y:S02]  /*7ae0*/  F2I.S64.F64.FLOOR R2, R2 ;  /* 0x0000000200027311 */ /* 0x000e240000305900 */
[----:B0-----:R-:W-:-:S05]  /*7af0*/  IMAD.MOV.U32 R5, RZ, RZ, R2 ;  /* 0x000000ffff057224 */ /* 0x001fca00078e0002 */
[----:B------:R0:W-:Y:S01]  /*7b00*/  STG.E.U8 [R16.64], R5 ;  /* 0x0000000510007986 */ /* 0x0001e2000c101124 */
[----:B------:R-:W-:Y:S05]  /*7b10*/  BRA `(.L_x_13399) ;  /* 0x00000ed000007947 */ /* 0x000fea0003800000 */
.L_x_13396:
        /* <DEDUP_REMOVED lines=9> */
.L_x_13401:
[----:B------:R-:W0:Y:S02]  /*7bb0*/  F2I.F64.FLOOR R3, R2 ;  /* 0x0000000200037311 */ /* 0x000e240000305100 */
[----:B0-----:R0:W-:Y:S01]  /*7bc0*/  STG.E [R16.64], R3 ;  /* 0x0000000310007986 */ /* 0x0011e2000c101924 */
[----:B------:R-:W-:Y:S05]  /*7bd0*/  BRA `(.L_x_13399) ;  /* 0x00000e1000007947 */ /* 0x000fea0003800000 */
.L_x_13400:
[----:B------:R-:W0:Y:S02]  /*7be0*/  F2I.F64.FLOOR R3, R2 ;  /* 0x0000000200037311 */ /* 0x000e240000305100 */
[----:B0-----:R0:W-:Y:S01]  /*7bf0*/  STG.E.U16 [R16.64], R3 ;  /* 0x0000000310007986 */ /* 0x0011e2000c101524 */
[----:B------:R-:W-:Y:S05]  /*7c00*/  BRA `(.L_x_13399) ;  /* 0x00000de000007947 */ /* 0x000fea0003800000 */
.L_x_13395:
        /* <DEDUP_REMOVED lines=11> */
.L_x_13403:
[----:B------:R-:W0:Y:S01]  /*7cc0*/  F2F.F32.F64 R0, R4 ;  /* 0x0000000400007310 */ /* 0x000e220000301000 */
[----:B------:R-:W0:-:S14]  /*7cd0*/  DSETP.GEU.AND P0, PT, |R4|, c[0x2][0x0], PT ;  /* 0x008000000400762a */ /* 0x000e1c0003f0e200 */
[----:B0-----:R-:W-:-:S05]  /*7ce0*/  @!P0 FMUL R0, R0, 1.175494350822287508e-38 ;  /* 0x0080000000008820 */ /* 0x001fca0000400000 */
[----:B------:R-:W-:-:S05]  /*7cf0*/  F2FP.PACK_AB R0, RZ, R0 ;  /* 0x00000000ff00723e */ /* 0x000fca00000000ff */
[----:B------:R0:W-:Y:S01]  /*7d00*/  STG.E.U16 [R16.64], R0 ;  /* 0x0000000010007986 */ /* 0x0001e2000c101524 */
[----:B------:R-:W-:Y:S05]  /*7d10*/  BRA `(.L_x_13399) ;  /* 0x00000cd000007947 */ /* 0x000fea0003800000 */
.L_x_13402:
        /* <DEDUP_REMOVED lines=12> */
.L_x_13405:
[----:B------:R-:W0:Y:S01]  /*7de0*/  F2F.F32.F64 R0, R4 ;  /* 0x0000000400007310 */ /* 0x000e220000301000 */
[----:B------:R-:W0:-:S14]  /*7df0*/  DSETP.GEU.AND P0, PT, |R4|, c[0x2][0x0], PT ;  /* 0x008000000400762a */ /* 0x000e1c0003f0e200 */
[----:B0-----:R-:W-:-:S05]  /*7e00*/  @!P0 FMUL R0, R0, 1.175494350822287508e-38 ;  /* 0x0080000000008820 */ /* 0x001fca0000400000 */
[----:B------:R-:W-:-:S04]  /*7e10*/  F2FP.PACK_AB R3, RZ, R0 ;  /* 0x00000000ff03723e */ /* 0x000fc800000000ff */
[----:B------:R-:W-:-:S05]  /*7e20*/  PRMT R3, R3, 0x5410, RZ ;  /* 0x0000541003037816 */ /* 0x000fca00000000ff */
[----:B------:R0:W-:Y:S01]  /*7e30*/  STG.E [R16.64], R3 ;  /* 0x0000000310007986 */ /* 0x0001e2000c101924 */
[----:B------:R-:W-:Y:S05]  /*7e40*/  BRA `(.L_x_13399) ;  /* 0x00000ba000007947 */ /* 0x000fea0003800000 */
.L_x_13404:
[----:B------:R0:W-:Y:S01]  /*7e50*/  STG.E.64 [R16.64], R4 ;  /* 0x0000000410007986 */ /* 0x0001e2000c101b24 */
[----:B------:R-:W-:Y:S05]  /*7e60*/  BRA `(.L_x_13399) ;  /* 0x00000b8000007947 */ /* 0x000fea0003800000 */
.L_x_13394:
        /* <DEDUP_REMOVED lines=12> */
.L_x_13408:
[----:B------:R-:W-:-:S05]  /*7f30*/  CS2R R6, SRZ ;  /* 0x0000000000067805 */ /* 0x000fca000001ff00 */
[----:B------:R0:W-:Y:S01]  /*7f40*/  STG.E.128 [R16.64], R4 ;  /* 0x0000000410007986 */ /* 0x0001e2000c101d24 */
[----:B------:R-:W-:Y:S05]  /*7f50*/  BRA `(.L_x_13399) ;  /* 0x00000a9000007947 */ /* 0x000fea0003800000 */
.L_x_13407:
        /* <DEDUP_REMOVED lines=23> */
.L_x_13412:
[----:B------:R-:W-:Y:S05]  /*80d0*/  BSYNC B0 ;  /* 0x0000000000007941 */ /* 0x000fea0003800000 */
.L_x_13411:
[----:B------:R-:W-:-:S05]  /*80e0*/  LOP3.LUT R3, R0, R3, RZ, 0xfc, !PT ;  /* 0x0000000300037212 */ /* 0x000fca00078efcff */
[----:B------:R0:W-:Y:S01]  /*80f0*/  STG.E.U8 [R16.64], R3 ;  /* 0x0000000310007986 */ /* 0x0001e2000c101124 */
[----:B------:R-:W-:Y:S05]  /*8100*/  BRA `(.L_x_13399) ;  /* 0x000008e000007947 */ /* 0x000fea0003800000 */
.L_x_13410:
        /* <DEDUP_REMOVED lines=15> */
.L_x_13414:
[----:B------:R-:W-:Y:S01]  /*8200*/  IMAD.MOV.U32 R0, RZ, RZ, 0x7f ;  /* 0x0000007fff007424 */ /* 0x000fe200078e00ff */
[----:B------:R-:W-:-:S04]  /*8210*/  ISETP.GT.U32.AND P0, PT, R2, 0x7f800000, PT ;  /* 0x7f8000000200780c */ /* 0x000fc80003f04070 */
[----:B------:R-:W-:-:S04]  /*8220*/  SEL R0, R0, 0x7c, P0 ;  /* 0x0000007c00007807 */ /* 0x000fc80000000000 */
.L_x_13415:
[----:B------:R-:W-:Y:S05]  /*8230*/  BSYNC B0 ;  /* 0x0000000000007941 */ /* 0x000fea0003800000 */
.L_x_13413:
[----:B------:R-:W-:-:S04]  /*8240*/  LOP3.LUT R2, R3, 0x80000000, RZ, 0xc0, !PT ;  /* 0x8000000003027812 */ /* 0x000fc800078ec0ff */
[----:B------:R-:W-:-:S04]  /*8250*/  SHF.R.U32.HI R3, RZ, 0x18, R2 ;  /* 0x00000018ff037819 */ /* 0x000fc80000011602 */
[----:B------:R-:W-:-:S05]  /*8260*/  LOP3.LUT R3, R0, R3, RZ, 0xfc, !PT ;  /* 0x0000000300037212 */ /* 0x000fca00078efcff */
[----:B------:R0:W-:Y:S01]  /*8270*/  STG.E.U8 [R16.64], R3 ;  /* 0x0000000310007986 */ /* 0x0001e2000c101124 */
[----:B------:R-:W-:Y:S05]  /*8280*/  BRA `(.L_x_13399) ;  /* 0x0000076000007947 */ /* 0x000fea0003800000 */
.L_x_13409:
[----:B------:R-:W0:Y:S01]  /*8290*/  F2F.F32.F64 R0, R4 ;  /* 0x0000000400007310 */ /* 0x000e220000301000 */
[----:B------:R-:W0:-:S14]  /*82a0*/  DSETP.GEU.AND P0, PT, |R4|, c[0x2][0x0], PT ;  /* 0x008000000400762a */ /* 0x000e1c0003f0e200 */
[----:B0-----:R-:W-:-:S05]  /*82b0*/  @!P0 FMUL R0, R0, 1.175494350822287508e-38 ;  /* 0x0080000000008820 */ /* 0x001fca0000400000 */
[----:B------:R-:W-:-:S05]  /*82c0*/  F2FP.BF16.PACK_AB R0, RZ, R0 ;  /* 0x00000000ff00723e */ /* 0x000fca00000010ff */
[----:B------:R0:W-:Y:S01]  /*82d0*/  STG.E.U16 [R16.64], R0 ;  /* 0x0000000010007986 */ /* 0x0001e2000c101524 */
[----:B------:R-:W-:Y:S05]  /*82e0*/  BRA `(.L_x_13399) ;  /* 0x0000070000007947 */ /* 0x000fea0003800000 */
.L_x_13406:
        /* <DEDUP_REMOVED lines=11> */
.L_x_13418:
        /* <DEDUP_REMOVED lines=19> */
.L_x_13421:
[----:B------:R-:W-:-:S04]  /*84d0*/  LOP3.LUT R2, R3, 0x80000000, RZ, 0xc0, !PT ;  /* 0x8000000003027812 */ /* 0x000fc800078ec0ff */
[----:B------:R-:W-:-:S04]  /*84e0*/  SHF.R.U32.HI R3, RZ, 0x18, R2 ;  /* 0x00000018ff037819 */ /* 0x000fc80000011602 */
[----:B------:R-:W-:-:S04]  /*84f0*/  LOP3.LUT R0, R0, R3, RZ, 0xfc, !PT ;  /* 0x0000000300007212 */ /* 0x000fc800078efcff */
[----:B------:R-:W-:Y:S02]  /*8500*/  PRMT R8, R0, 0x7610, R8 ;  /* 0x0000761000087816 */ /* 0x000fe40000000008 */
.L_x_13420:
[----:B------:R-:W-:Y:S05]  /*8510*/  BSYNC B0 ;  /* 0x0000000000007941 */ /* 0x000fea0003800000 */
.L_x_13419:
[----:B------:R0:W-:Y:S01]  /*8520*/  STG.E.U8 [R16.64], R8 ;  /* 0x0000000810007986 */ /* 0x0001e2000c101124 */
[----:B------:R-:W-:Y:S05]  /*8530*/  BRA `(.L_x_13399) ;  /* 0x000004b000007947 */ /* 0x000fea0003800000 */
.L_x_13417:
        /* <DEDUP_REMOVED lines=19> */
.L_x_13424:
[----:B------:R-:W-:-:S04]  /*8670*/  LOP3.LUT R2, R3, 0x80000000, RZ, 0xc0, !PT ;  /* 0x8000000003027812 */ /* 0x000fc800078ec0ff */
[----:B------:R-:W-:-:S04]  /*8680*/  SHF.R.U32.HI R3, RZ, 0x18, R2 ;  /* 0x00000018ff037819 */ /* 0x000fc80000011602 */
[----:B------:R-:W-:-:S04]  /*8690*/  LOP3.LUT R0, R0, R3, RZ, 0xfc, !PT ;  /* 0x0000000300007212 */ /* 0x000fc800078efcff */
[----:B------:R-:W-:Y:S02]  /*86a0*/  PRMT R8, R0, 0x7610, R8 ;  /* 0x0000761000087816 */ /* 0x000fe40000000008 */
.L_x_13423:
[----:B------:R-:W-:Y:S05]  /*86b0*/  BSYNC B0 ;  /* 0x0000000000007941 */ /* 0x000fea0003800000 */
.L_x_13422:
[----:B------:R0:W-:Y:S01]  /*86c0*/  STG.E.U8 [R16.64], R8 ;  /* 0x0000000810007986 */ /* 0x0001e2000c101124 */
[----:B------:R-:W-:Y:S05]  /*86d0*/  BRA `(.L_x_13399) ;  /* 0x0000031000007947 */ /* 0x000fea0003800000 */
.L_x_13416:
        /* <DEDUP_REMOVED lines=24> */
.L_x_13398:
        /* <DEDUP_REMOVED lines=20> */
.L_x_13426:
[----:B------:R-:W0:Y:S02]  /*89a0*/  F2I.U64.F64.FLOOR R2, R2 ;  /* 0x0000000200027311 */ /* 0x000e240000305800 */
[----:B0-----:R0:W-:Y:S01]  /*89b0*/  STG.E.64 [R16.64], R2 ;  /* 0x0000000210007986 */ /* 0x0011e2000c101b24 */
[----:B------:R-:W-:Y:S05]  /*89c0*/  BRA `(.L_x_13399) ;  /* 0x0000002000007947 */ /* 0x000fea0003800000 */
.L_x_13425:
[----:B------:R-:W0:Y:S02]  /*89d0*/  F2I.U32.F64.FLOOR R3, R2 ;  /* 0x0000000200037311 */ /* 0x000e240000305000 */
[----:B0-----:R0:W-:Y:S02]  /*89e0*/  STG.E [R16.64], R3 ;  /* 0x0000000310007986 */ /* 0x0011e4000c101924 */
.L_x_13399:
[----:B------:R-:W-:Y:S02]  /*89f0*/  IADD3 R19, R19, 0x80, RZ ;  /* 0x0000008013137810 */ /* 0x000fe40007ffe0ff */
.L_x_13294:
[----:B------:R-:W-:Y:S05]  /*8a00*/  BSYNC B6 ;  /* 0x0000000000067941 */ /* 0x000fea0003800000 */
.L_x_13293:
        /* <DEDUP_REMOVED lines=230> */
.L_x_13427:
        /* <DEDUP_REMOVED lines=19> */
.L_x_13431:
[----:B------:R-:W2:Y:S02]  /*99a0*/  LDG.E.U8 R2, [R4.64] ;  /* 0x0000002404027981 */ /* 0x000ea4000c1e1100 */
[----:B--2---:R-:W0:Y:S01]  /*99b0*/  I2F.F64.U16 R2, R2 ;  /* 0x0000000200027312 */ /* 0x004e220000101800 */
[----:B------:R-:W-:Y:S05]  /*99c0*/  BRA `(.L_x_13433) ;  /* 0x00000df000007947 */ /* 0x000fea0003800000 */
.L_x_13430:
        /* <DEDUP_REMOVED lines=9> */
.L_x_13435:
[----:B------:R-:W2:Y:S02]  /*9a60*/  LDG.E R2, [R4.64] ;  /* 0x0000002404027981 */ /* 0x000ea4000c1e1900 */
[----:B--2---:R-:W0:Y:S01]  /*9a70*/  I2F.F64 R2, R2 ;  /* 0x0000000200027312 */ /* 0x004e220000201c00 */
[----:B------:R-:W-:Y:S05]  /*9a80*/  BRA `(.L_x_13433) ;  /* 0x00000d3000007947 */ /* 0x000fea0003800000 */
.L_x_13434:
[----:B------:R-:W2:Y:S02]  /*9a90*/  LDG.E.U16 R2, [R4.64] ;  /* 0x0000002404027981 */ /* 0x000ea4000c1e1500 */
[----:B--2---:R-:W0:Y:S01]  /*9aa0*/  I2F.F64.S16 R2, R2 ;  /* 0x0000000200027312 */ /* 0x004e220000101c00 */
[----:B------:R-:W-:Y:S05]  /*9ab0*/  BRA `(.L_x_13433) ;  /* 0x00000d0000007947 */ /* 0x000fea0003800000 */
.L_x_13429:
        /* <DEDUP_REMOVED lines=10> */
.L_x_13437:
[----:B------:R-:W2:Y:S02]  /*9b60*/  LDG.E.U16 R0, [R4.64] ;  /* 0x0000002404007981 */ /* 0x000ea4000c1e1500 */
[----:B--2---:R-:W-:-:S05]  /*9b70*/  HADD2.F32 R0, -RZ, R0.H0_H0 ;  /* 0x20000000ff007230 */ /* 0x004fca0000004100 */
[----:B------:R-:W-:-:S04]  /*9b80*/  FMUL.FTZ R0, R0, 1 ;  /* 0x3f80000000007820 */ /* 0x000fc80000410000 */
[----:B------:R0:W1:Y:S01]  /*9b90*/  F2F.F64.F32 R2, R0 ;  /* 0x0000000000027310 */ /* 0x0000620000201800 */
[----:B------:R-:W-:Y:S05]  /*9ba0*/  BRA `(.L_x_13433) ;  /* 0x00000c1000007947 */ /* 0x000fea0003800000 */
.L_x_13436:
        /* <DEDUP_REMOVED lines=10> */
.L_x_13439:
[----:B------:R-:W2:Y:S02]  /*9c50*/  LDG.E.U16 R4, [R4.64] ;  /* 0x0000002404047981 */ /* 0x000ea4000c1e1500 */
[----:B--2---:R-:W-:-:S05]  /*9c60*/  HADD2.F32 R0, -RZ, R4.H0_H0 ;  /* 0x20000004ff007230 */ /* 0x004fca0000004100 */
[----:B------:R-:W-:-:S04]  /*9c70*/  FMUL.FTZ R0, R0, 1 ;  /* 0x3f80000000007820 */ /* 0x000fc80000410000 */
[----:B------:R0:W1:Y:S01]  /*9c80*/  F2F.F64.F32 R2, R0 ;  /* 0x0000000000027310 */ /* 0x0000620000201800 */
[----:B------:R-:W-:Y:S05]  /*9c90*/  BRA `(.L_x_13433) ;  /* 0x00000b2000007947 */ /* 0x000fea0003800000 */
.L_x_13438:
[----:B------:R0:W5:Y:S01]  /*9ca0*/  LDG.E.64 R2, [R4.64] ;  /* 0x0000002404027981 */ /* 0x000162000c1e1b00 */
[----:B------:R-:W-:Y:S05]  /*9cb0*/  BRA `(.L_x_13433) ;  /* 0x00000b0000007947 */ /* 0x000fea0003800000 */
.L_x_13428:
        /* <DEDUP_REMOVED lines=13> */
.L_x_13442:
[----:B------:R0:W5:Y:S01]  /*9d90*/  LDG.E.64 R2, [R4.64] ;  /* 0x0000002404027981 */ /* 0x000162000c1e1b00 */
[----:B------:R-:W-:Y:S05]  /*9da0*/  BRA `(.L_x_13433) ;  /* 0x00000a1000007947 */ /* 0x000fea0003800000 */
.L_x_13441:
        /* <DEDUP_REMOVED lines=28> */
.L_x_13444:
        /* <DEDUP_REMOVED lines=15> */
.L_x_13443:
[----:B------:R-:W2:Y:S02]  /*a060*/  LDG.E.U16 R0, [R4.64] ;  /* 0x0000002404007981 */ /* 0x000ea4000c1e1500 */
[----:B--2---:R-:W-:-:S05]  /*a070*/  PRMT R0, RZ, 0x5410, R0 ;  /* 0x00005410ff007816 */ /* 0x004fca0000000000 */
[----:B------:R-:W-:-:S04]  /*a080*/  FMUL.FTZ R0, R0, 1 ;  /* 0x3f80000000007820 */ /* 0x000fc80000410000 */
[----:B------:R0:W1:Y:S01]  /*a090*/  F2F.F64.F32 R2, R0 ;  /* 0x0000000000027310 */ /* 0x0000620000201800 */
[----:B------:R-:W-:Y:S05]  /*a0a0*/  BRA `(.L_x_13433) ;  /* 0x0000071000007947 */ /* 0x000fea0003800000 */
.L_x_13440:
        /* <DEDUP_REMOVED lines=11> */
.L_x_13447:
        /* <DEDUP_REMOVED lines=21> */
.L_x_13451:
[----:B------:R-:W-:Y:S05]  /*a2b0*/  BSYNC B1 ;  /* 0x0000000000017941 */ /* 0x000fea0003800000 */
.L_x_13450:
[----:B------:R-:W-:Y:S01]  /*a2c0*/  LEA R3, R0, 0x3b800000, 0x17 ;  /* 0x3b80000000037811 */ /* 0x000fe200078eb8ff */
[----:B------:R-:W-:-:S05]  /*a2d0*/  IMAD.SHL.U32 R0, R2, 0x100000, RZ ;  /* 0x0010000002007824 */ /* 0x000fca00078e00ff */
[----:B------:R-:W-:Y:S02]  /*a2e0*/  LOP3.LUT R0, R3, R0, R4, 0xfe, !PT ;  /* 0x0000000003007212 */ /* 0x000fe400078efe04 */
.L_x_13449:
[----:B------:R-:W-:Y:S05]  /*a2f0*/  BSYNC B0 ;  /* 0x0000000000007941 */ /* 0x000fea0003800000 */
.L_x_13448:
[----:B------:R-:W-:-:S04]  /*a300*/  FMUL.FTZ R0, R0, 1 ;  /* 0x3f80000000007820 */ /* 0x000fc80000410000 */
[----:B------:R0:W1:Y:S01]  /*a310*/  F2F.F64.F32 R2, R0 ;  /* 0x0000000000027310 */ /* 0x0000620000201800 */
[----:B------:R-:W-:Y:S05]  /*a320*/  BRA `(.L_x_13433) ;  /* 0x0000049000007947 */ /* 0x000fea0003800000 */
.L_x_13446:
        /* <DEDUP_REMOVED lines=21> */
.L_x_13455:
[----:B------:R-:W-:Y:S05]  /*a480*/  BSYNC B1 ;  /* 0x0000000000017941 */ /* 0x000fea0003800000 */
.L_x_13454:
[----:B------:R-:W-:Y:S01]  /*a490*/  LEA R3, R0, 0x37800000, 0x17 ;  /* 0x3780000000037811 */ /* 0x000fe200078eb8ff */
[----:B------:R-:W-:-:S05]  /*a4a0*/  IMAD.SHL.U32 R0, R2, 0x200000, RZ ;  /* 0x0020000002007824 */ /* 0x000fca00078e00ff */
[----:B------:R-:W-:Y:S02]  /*a4b0*/  LOP3.LUT R0, R3, R0, R4, 0xfe, !PT ;  /* 0x0000000003007212 */ /* 0x000fe400078efe04 */
.L_x_13453:
[----:B------:R-:W-:Y:S05]  /*a4c0*/  BSYNC B0 ;  /* 0x0000000000007941 */ /* 0x000fea0003800000 */
.L_x_13452:
[----:B------:R-:W-:-:S04]  /*a4d0*/  FMUL.FTZ R0, R0, 1 ;  /* 0x3f80000000007820 */ /* 0x000fc80000410000 */
[----:B------:R0:W1:Y:S01]  /*a4e0*/  F2F.F64.F32 R2, R0 ;  /* 0x0000000000027310 */ /* 0x0000620000201800 */
[----:B------:R-:W-:Y:S05]  /*a4f0*/  BRA `(.L_x_13433) ;  /* 0x000002c000007947 */ /* 0x000fea0003800000 */
.L_x_13445:
        /* <DEDUP_REMOVED lines=14> */
.L_x_13459:
[----:B------:R-:W-:Y:S05]  /*a5e0*/  BSYNC B0 ;  /* 0x0000000000007941 */ /* 0x000fea0003800000 */
.L_x_13458:
[----:B------:R-:W-:-:S04]  /*a5f0*/  FMUL.FTZ R0, R0, 1 ;  /* 0x3f80000000007820 */ /* 0x000fc80000410000 */
[----:B------:R0:W1:Y:S01]  /*a600*/  F2F.F64.F32 R2, R0 ;  /* 0x0000000000027310 */ /* 0x0000620000201800 */
[----:B------:R-:W-:Y:S05]  /*a610*/  BRA `(.L_x_13433) ;  /* 0x000001a000007947 */ /* 0x000fea0003800000 */
.L_x_13432:
        /* <DEDUP_REMOVED lines=21> */
.L_x_13457:
[----:B------:R-:W2:Y:S02]  /*a770*/  LDG.E.64 R2, [R4.64] ;  /* 0x0000002404027981 */ /* 0x000ea4000c1e1b00 */
[----:B--2---:R-:W0:Y:S01]  /*a780*/  I2F.F64.U64 R2, R2 ;  /* 0x0000000200027312 */ /* 0x004e220000301800 */
[----:B------:R-:W-:Y:S05]  /*a790*/  BRA `(.L_x_13433) ;  /* 0x0000002000007947 */ /* 0x000fea0003800000 */
.L_x_13456:
[----:B------:R-:W2:Y:S02]  /*a7a0*/  LDG.E R2, [R4.64] ;  /* 0x0000002404027981 */ /* 0x000ea4000c1e1900 */
[----:B--2---:R-:W0:Y:S02]  /*a7b0*/  I2F.F64.U32 R2, R2 ;  /* 0x0000000200027312 */ /* 0x004e240000201800 */
.L_x_13433:
        /* <DEDUP_REMOVED lines=14> */
[----:B0-----:R-:W-:Y:S01]  /*a8a0*/  STG.E.U8 [R16.64], R3 ;  /* 0x0000000310007986 */ /* 0x001fe2000c101124 */
[----:B------:R-:W-:Y:S05]  /*a8b0*/  EXIT ;  /* 0x000000000000794d */ /* 0x000fea0003800000 */
.L_x_13463:
[----:B------:R-:W0:Y:S02]  /*a8c0*/  F2I.S64.F64.FLOOR R2, R2 ;  /* 0x0000000200027311 */ /* 0x000e240000305900 */
[----:B0-----:R-:W-:-:S05]  /*a8d0*/  IMAD.MOV.U32 R5, RZ, RZ, R2 ;  /* 0x000000ffff057224 */ /* 0x001fca00078e0002 */
[----:B------:R-:W-:Y:S01]  /*a8e0*/  STG.E.U8 [R16.64], R5 ;  /* 0x0000000510007986 */ /* 0x000fe2000c101124 */
[----:B------:R-:W-:Y:S05]  /*a8f0*/  EXIT ;  /* 0x000000000000794d */ /* 0x000fea0003800000 */
.L_x_13462:
[----:B------:R-:W-:-:S13]  /*a900*/  ISETP.NE.AND P0, PT, R0, 0x2, PT ;  /* 0x000000020000780c */ /* 0x000fda0003f05270 */
[----:B------:R-:W-:Y:S05]  /*a910*/  @!P0 BRA `(.L_x_13465) ;  /* 0x000000a000008947 */ /* 0x000fea0003800000 */
[----:B------:R-:W-:-:S13]  /*a920*/  ISETP.NE.AND P0, PT, R0, 0x3, PT ;  /* 0x000000030000780c */ /* 0x000fda0003f05270 */
[----:B------:R-:W-:Y:S05]  /*a930*/  @!P0 BRA `(.L_x_13466) ;  /* 0x0000005000008947 */ /* 0x000fea0003800000 */
[----:B------:R-:W-:-:S13]  /*a940*/  ISETP.NE.AND P0, PT, R0, 0x4, PT ;  /* 0x000000040000780c */ /* 0x000fda0003f05270 */
[----:B------:R-:W-:Y:S05]  /*a950*/  @P0 BRA `(.L_x_13464) ;  /* 0x00000ce000000947 */ /* 0x000fea0003800000 */
[----:B------:R-:W0:Y:S02]  /*a960*/  F2I.S64.F64.FLOOR R2, R2 ;  /* 0x0000000200027311 */ /* 0x000e240000305900 */
[----:B0-----:R-:W-:Y:S01]  /*a970*/  STG.E.64 [R16.64], R2 ;  /* 0x0000000210007986 */ /* 0x001fe2000c101b24 */
[----:B------:R-:W-:Y:S05]  /*a980*/  EXIT ;  /* 0x000000000000794d */ /* 0x000fea0003800000 */
.L_x_13466:
[----:B------:R-:W0:Y:S02]  /*a990*/  F2I.F64.FLOOR R3, R2 ;  /* 0x0000000200037311 */ /* 0x000e240000305100 */
[----:B0-----:R-:W-:Y:S01]  /*a9a0*/  STG.E [R16.64], R3 ;  /* 0x0000000310007986 */ /* 0x001fe2000c101924 */
[----:B------:R-:W-:Y:S05]  /*a9b0*/  EXIT ;  /* 0x000000000000794d */ /* 0x000fea0003800000 */
.L_x_13465:
[----:B------:R-:W0:Y:S02]  /*a9c0*/  F2I.F64.FLOOR R3, R2 ;  /* 0x0000000200037311 */ /* 0x000e240000305100 */
[----:B0-----:R-:W-:Y:S01]  /*a9d0*/  STG.E.U16 [R16.64], R3 ;  /* 0x0000000310007986 */ /* 0x001fe2000c101524 */
[----:B------:R-:W-:Y:S05]  /*a9e0*/  EXIT ;  /* 0x000000000000794d */ /* 0x000fea0003800000 */
.L_x_13461:
        /* <DEDUP_REMOVED lines=11> */
.L_x_13468:
[----:B------:R-:W0:Y:S01]  /*aaa0*/  F2F.F32.F64 R0, R4 ;  /* 0x0000000400007310 */ /* 0x000e220000301000 */
[----:B------:R-:W0:-:S14]  /*aab0*/  DSETP.GEU.AND P0, PT, |R4|, c[0x2][0x0], PT ;  /* 0x008000000400762a */ /* 0x000e1c0003f0e200 */
[----:B0-----:R-:W-:-:S05]  /*aac0*/  @!P0 FMUL R0, R0, 1.175494350822287508e-38 ;  /* 0x0080000000008820 */ /* 0x001fca0000400000 */
[----:B------:R-:W-:-:S05]  /*aad0*/  F2FP.PACK_AB R0, RZ, R0 ;  /* 0x00000000ff00723e */ /* 0x000fca00000000ff */
[----:B------:R-:W-:Y:S01]  /*aae0*/  STG.E.U16 [R16.64], R0 ;  /* 0x0000000010007986 */ /* 0x000fe2000c101524 */
[----:B------:R-:W-:Y:S05]  /*aaf0*/  EXIT ;  /* 0x000000000000794d */ /* 0x000fea0003800000 */
.L_x_13467:
        /* <DEDUP_REMOVED lines=12> */
.L_x_13470:
[----:B------:R-:W0:Y:S01]  /*abc0*/  F2F.F32.F64 R0, R4 ;  /* 0x0000000400007310 */ /* 0x000e220000301000 */
[----:B------:R-:W0:-:S14]  /*abd0*/  DSETP.GEU.AND P0, PT, |R4|, c[0x2][0x0], PT ;  /* 0x008000000400762a */ /* 0x000e1c0003f0e200 */
[----:B0-----:R-:W-:-:S05]  /*abe0*/  @!P0 FMUL R0, R0, 1.175494350822287508e-38 ;  /* 0x0080000000008820 */ /* 0x001fca0000400000 */
[----:B------:R-:W-:-:S04]  /*abf0*/  F2FP.PACK_AB R3, RZ, R0 ;  /* 0x00000000ff03723e */ /* 0x000fc800000000ff */
[----:B------:R-:W-:-:S05]  /*ac00*/  PRMT R3, R3, 0x5410, RZ ;  /* 0x0000541003037816 */ /* 0x000fca00000000ff */
[----:B------:R-:W-:Y:S01]  /*ac10*/  STG.E [R16.64], R3 ;  /* 0x0000000310007986 */ /* 0x000fe2000c101924 */
[----:B------:R-:W-:Y:S05]  /*ac20*/  EXIT ;  /* 0x000000000000794d */ /* 0x000fea0003800000 */
.L_x_13469:
[----:B------:R-:W-:Y:S01]  /*ac30*/  STG.E.64 [R16.64], R4 ;  /* 0x0000000410007986 */ /* 0x000fe2000c101b24 */
[----:B------:R-:W-:Y:S05]  /*ac40*/  EXIT ;  /* 0x000000000000794d */ /* 0x000fea0003800000 */
.L_x_13460:
        /* <DEDUP_REMOVED lines=12> */
.L_x_13473:
[----:B------:R-:W-:-:S05]  /*ad10*/  CS2R R6, SRZ ;  /* 0x0000000000067805 */ /* 0x000fca000001ff00 */
[----:B------:R-:W-:Y:S01]  /*ad20*/  STG.E.128 [R16.64], R4 ;  /* 0x0000000410007986 */ /* 0x000fe2000c101d24 */
[----:B------:R-:W-:Y:S05]  /*ad30*/  EXIT ;  /* 0x000000000000794d */ /* 0x000fea0003800000 */
.L_x_13472:
        /* <DEDUP_REMOVED lines=23> */
.L_x_13477:
[----:B------:R-:W-:Y:S05]  /*aeb0*/  BSYNC B0 ;  /* 0x0000000000007941 */ /* 0x000fea0003800000 */
.L_x_13476:
[----:B------:R-:W-:-:S05]  /*aec0*/  LOP3.LUT R3, R0, R3, RZ, 0xfc, !PT ;  /* 0x0000000300037212 */ /* 0x000fca00078efcff */
[----:B------:R-:W-:Y:S01]  /*aed0*/  STG.E.U8 [R16.64], R3 ;  /* 0x0000000310007986 */ /* 0x000fe2000c101124 */
[----:B------:R-:W-:Y:S05]  /*aee0*/  EXIT ;  /* 0x000000000000794d */ /* 0x000fea0003800000 */
.L_x_13475:
        /* <DEDUP_REMOVED lines=15> */
.L_x_13479:
[----:B------:R-:W-:Y:S01]  /*afe0*/  IMAD.MOV.U32 R0, RZ, RZ, 0x7f ;  /* 0x0000007fff007424 */ /* 0x000fe200078e00ff */
[----:B------:R-:W-:-:S04]  /*aff0*/  ISETP.GT.U32.AND P0, PT, R2, 0x7f800000, PT ;  /* 0x7f8000000200780c */ /* 0x000fc80003f04070 */
[----:B------:R-:W-:-:S04]  /*b000*/  SEL R0, R0, 0x7c, P0 ;  /* 0x0000007c00007807 */ /* 0x000fc80000000000 */
.L_x_13480:
[----:B------:R-:W-:Y:S05]  /*b010*/  BSYNC B0 ;  /* 0x0000000000007941 */ /* 0x000fea0003800000 */
.L_x_13478:
[----:B------:R-:W-:-:S04]  /*b020*/  LOP3.LUT R2, R3, 0x80000000, RZ, 0xc0, !PT ;  /* 0x8000000003027812 */ /* 0x000fc800078ec0ff */
[----:B------:R-:W-:-:S04]  /*b030*/  SHF.R.U32.HI R3, RZ, 0x18, R2 ;  /* 0x00000018ff037819 */ /* 0x000fc80000011602 */
[----:B------:R-:W-:-:S05]  /*b040*/  LOP3.LUT R3, R0, R3, RZ, 0xfc, !PT ;  /* 0x0000000300037212 */ /* 0x000fca00078efcff */
[----:B------:R-:W-:Y:S01]  /*b050*/  STG.E.U8 [R16.64], R3 ;  /* 0x0000000310007986 */ /* 0x000fe2000c101124 */
[----:B------:R-:W-:Y:S05]  /*b060*/  EXIT ;  /* 0x000000000000794d */ /* 0x000fea0003800000 */
.L_x_13474:
[----:B------:R-:W0:Y:S01]  /*b070*/  F2F.F32.F64 R0, R4 ;  /* 0x0000000400007310 */ /* 0x000e220000301000 */
[----:B------:R-:W0:-:S14]  /*b080*/  DSETP.GEU.AND P0, PT, |R4|, c[0x2][0x0], PT ;  /* 0x008000000400762a */ /* 0x000e1c0003f0e200 */
[----:B0-----:R-:W-:-:S05]  /*b090*/  @!P0 FMUL R0, R0, 1.175494350822287508e-38 ;  /* 0x0080000000008820 */ /* 0x001fca0000400000 */
[----:B------:R-:W-:-:S05]  /*b0a0*/  F2FP.BF16.PACK_AB R0, RZ, R0 ;  /* 0x00000000ff00723e */ /* 0x000fca00000010ff */
[----:B------:R-:W-:Y:S01]  /*b0b0*/  STG.E.U16 [R16.64], R0 ;  /* 0x0000000010007986 */ /* 0x000fe2000c101524 */
[----:B------:R-:W-:Y:S05]  /*b0c0*/  EXIT ;  /* 0x000000000000794d */ /* 0x000fea0003800000 */
.L_x_13471:
        /* <DEDUP_REMOVED lines=9> */
[----:B0-----:R-:W-:Y:S01]  /*b160*/  STG.E.U16 [R16.64], R3 ;  /* 0x0000000310007986 */ /* 0x001fe2000c101524 */
[----:B------:R-:W-:Y:S05]  /*b170*/  EXIT ;  /* 0x000000000000794d */ /* 0x000fea0003800000 */
.L_x_13483:
        /* <DEDUP_REMOVED lines=19> */
.L_x_13486:
[----:B------:R-:W-:-:S04]  /*b2b0*/  LOP3.LUT R2, R3, 0x80000000, RZ, 0xc0, !PT ;  /* 0x8000000003027812 */ /* 0x000fc800078ec0ff */
[----:B------:R-:W-:-:S04]  /*b2c0*/  SHF.R.U32.HI R3, RZ, 0x18, R2 ;  /* 0x00000018ff037819 */ /* 0x000fc80000011602 */
[----:B------:R-:W-:-:S04]  /*b2d0*/  LOP3.LUT R0, R0, R3, RZ, 0xfc, !PT ;  /* 0x0000000300007212 */ /* 0x000fc800078efcff */
[----:B------:R-:W-:Y:S02]  /*b2e0*/  PRMT R8, R0, 0x7610, R8 ;  /* 0x0000761000087816 */ /* 0x000fe40000000008 */
.L_x_13485:
[----:B------:R-:W-:Y:S05]  /*b2f0*/  BSYNC B0 ;  /* 0x0000000000007941 */ /* 0x000fea0003800000 */
.L_x_13484:
[----:B------:R-:W-:Y:S01]  /*b300*/  STG.E.U8 [R16.64], R8 ;  /* 0x0000000810007986 */ /* 0x000fe2000c101124 */
[----:B------:R-:W-:Y:S05]  /*b310*/  EXIT ;  /* 0x000000000000794d */ /* 0x000fea0003800000 */
.L_x_13482:
        /* <DEDUP_REMOVED lines=19> */
.L_x_13489:
[----:B------:R-:W-:-:S04]  /*b450*/  LOP3.LUT R2, R3, 0x80000000, RZ, 0xc0, !PT ;  /* 0x8000000003027812 */ /* 0x000fc800078ec0ff */
[----:B------:R-:W-:-:S04]  /*b460*/  SHF.R.U32.HI R3, RZ, 0x18, R2 ;  /* 0x00000018ff037819 */ /* 0x000fc80000011602 */
[----:B------:R-:W-:-:S04]  /*b470*/  LOP3.LUT R0, R0, R3, RZ, 0xfc, !PT ;  /* 0x0000000300007212 */ /* 0x000fc800078efcff */
[----:B------:R-:W-:Y:S02]  /*b480*/  PRMT R8, R0, 0x7610, R8 ;  /* 0x0000761000087816 */ /* 0x000fe40000000008 */
.L_x_13488:
[----:B------:R-:W-:Y:S05]  /*b490*/  BSYNC B0 ;  /* 0x0000000000007941 */ /* 0x000fea0003800000 */
.L_x_13487:
[----:B------:R-:W-:Y:S01]  /*b4a0*/  STG.E.U8 [R16.64], R8 ;  /* 0x0000000810007986 */ /* 0x000fe2000c101124 */
[----:B------:R-:W-:Y:S05]  /*b4b0*/  EXIT ;  /* 0x000000000000794d */ /* 0x000fea0003800000 */
.L_x_13481:
        /* <DEDUP_REMOVED lines=24> */
.L_x_13464:
        /* <DEDUP_REMOVED lines=20> */
.L_x_13491:
[----:B------:R-:W0:Y:S02]  /*b780*/  F2I.U64.F64.FLOOR R2, R2 ;  /* 0x0000000200027311 */ /* 0x000e240000305800 */
[----:B0-----:R-:W-:Y:S01]  /*b790*/  STG.E.64 [R16.64], R2 ;  /* 0x0000000210007986 */ /* 0x001fe2000c101b24 */
[----:B------:R-:W-:Y:S05]  /*b7a0*/  EXIT ;  /* 0x000000000000794d */ /* 0x000fea0003800000 */
.L_x_13490:
[----:B------:R-:W0:Y:S02]  /*b7b0*/  F2I.U32.F64.FLOOR R3, R2 ;  /* 0x0000000200037311 */ /* 0x000e240000305000 */
[----:B0-----:R-:W-:Y:S01]  /*b7c0*/  STG.E [R16.64], R3 ;  /* 0x0000000310007986 */ /* 0x001fe2000c101924 */
[----:B------:R-:W-:Y:S05]  /*b7d0*/  EXIT ;  /* 0x000000000000794d */ /* 0x000fea0003800000 */
.L_x_13492:
        /* <DEDUP_REMOVED lines=10> */
.L_x_18415:


//--------------------- .text._ZN2at6native27unrolled_elementwise_kernelIZZZNS0_17floor_kernel_cudaERNS_18TensorIteratorBaseEENKUlvE_clEvENKUlvE_clEvEUldE_St5arrayIPcLm2EELi4E23TrivialOffsetCalculatorILi1EjESB_NS0_6memory12LoadWithCastILi1EEENSC_13StoreWithCastILi1EEEEEviT_T0_T2_T3_T4_T5_ --------------------------
	.section	.text._ZN2at6native27unrolled_elementwise_kernelIZZZNS0_17floor_kernel_cudaERNS_18TensorIteratorBaseEENKUlvE_clEvENKUlvE_clEvEUldE_St5arrayIPcLm2EELi4E23TrivialOffsetCalculatorILi1EjESB_NS0_6memory12LoadWithCastILi1EEENSC_13StoreWithCastILi1EEEEEviT_T0_T2_T3_T4_T5_,"ax",@progbits
	.sectioninfo	@"SHI_REGISTERS=40"
	.align	128
        .global         _ZN2at6native27unrolled_elementwise_kernelIZZZNS0_17floor_kernel_cudaERNS_18TensorIteratorBaseEENKUlvE_clEvENKUlvE_clEvEUldE_St5arrayIPcLm2EELi4E23TrivialOffsetCalculatorILi1EjESB_NS0_6memory12LoadWithCastILi1EEENSC_13StoreWithCastILi1EEEEEviT_T0_T2_T3_T4_T5_
        .type           _ZN2at6native27unrolled_elementwise_kernelIZZZNS0_17floor_kernel_cudaERNS_18TensorIteratorBaseEENKUlvE_clEvENKUlvE_clEvEUldE_St5arrayIPcLm2EELi4E23TrivialOffsetCalculatorILi1EjESB_NS0_6memory12LoadWithCastILi1EEENSC_13StoreWithCastILi1EEEEEviT_T0_T2_T3_T4_T5_,@function
        .size           _ZN2at6native27unrolled_elementwise_kernelIZZZNS0_17floor_kernel_cudaERNS_18TensorIteratorBaseEENKUlvE_clEvENKUlvE_clEvEUldE_St5arrayIPcLm2EELi4E23TrivialOffsetCalculatorILi1EjESB_NS0_6memory12LoadWithCastILi1EEENSC_13StoreWithCastILi1EEEEEviT_T0_T2_T3_T4_T5_,(.L_x_18416 - _ZN2at6native27unrolled_elementwise_kernelIZZZNS0_17floor_kernel_cudaERNS_18TensorIteratorBaseEENKUlvE_clEvENKUlvE_clEvEUldE_St5arrayIPcLm2EELi4E23TrivialOffsetCalculatorILi1EjESB_NS0_6memory12LoadWithCastILi1EEENSC_13StoreWithCastILi1EEEEEviT_T0_T2_T3_T4_T5_)
        .other          _ZN2at6native27unrolled_elementwise_kernelIZZZNS0_17floor_kernel_cudaERNS_18TensorIteratorBaseEENKUlvE_clEvENKUlvE_clEvEUldE_St5arrayIPcLm2EELi4E23TrivialOffsetCalculatorILi1EjESB_NS0_6memory12LoadWithCastILi1EEENSC_13StoreWithCastILi1EEEEEviT_T0_T2_T3_T4_T5_,@"STO_CUDA_ENTRY STV_DEFAULT"
_ZN2at6native27unrolled_elementwise_kernelIZZZNS0_17floor_kernel_cudaERNS_18TensorIteratorBaseEENKUlvE_clEvENKUlvE_clEvEUldE_St5arrayIPcLm2EELi4E23TrivialOffsetCalculatorILi1EjESB_NS0_6memory12LoadWithCastILi1EEENSC_13StoreWithCastILi1EEEEEviT_T0_T2_T3_T4_T5_:
.text._ZN2at6native27unrolled_elementwise_kernelIZZZNS0_17floor_kernel_cudaERNS_18TensorIteratorBaseEENKUlvE_clEvENKUlvE_clEvEUldE_St5arrayIPcLm2EELi4E23TrivialOffsetCalculatorILi1EjESB_NS0_6memory12LoadWithCastILi1EEENSC_13StoreWithCastILi1EEEEEviT_T0_T2_T3_T4_T5_:
        /* <DEDUP_REMOVED lines=30> */
.L_x_13498:
[----:B------:R-:W2:Y:S02]  /*01e0*/  LDG.E.U8 R4, [R4.64] ;  /* 0x0000002404047981 */ /* 0x000ea4000c1e1100 */
[----:B--2---:R0:W1:Y:S01]  /*01f0*/  I2F.F64.U16 R36, R4 ;  /* 0x0000000400247312 */ /* 0x0040620000101800 */
[----:B------:R-:W-:Y:S05]  /*0200*/  BRA `(.L_x_13500) ;  /* 0x00000e0000007947 */ /* 0x000fea0003800000 */
.L_x_13497:
        /* <DEDUP_REMOVED lines=9> */
.L_x_13502:
[----:B------:R-:W2:Y:S02]  /*02a0*/  LDG.E R4, [R4.64] ;  /* 0x0000002404047981 */ /* 0x000ea4000c1e1900 */
[----:B--2---:R0:W1:Y:S01]  /*02b0*/  I2F.F64 R36, R4 ;  /* 0x0000000400247312 */ /* 0x0040620000201c00 */
[----:B------:R-:W-:Y:S05]  /*02c0*/  BRA `(.L_x_13500) ;  /* 0x00000d4000007947 */ /* 0x000fea0003800000 */
.L_x_13501:
[----:B------:R-:W2:Y:S02]  /*02d0*/  LDG.E.U16 R4, [R4.64] ;  /* 0x0000002404047981 */ /* 0x000ea4000c1e1500 */
[----:B--2---:R0:W1:Y:S01]  /*02e0*/  I2F.F64.S16 R36, R4 ;  /* 0x0000000400247312 */ /* 0x0040620000101c00 */
[----:B------:R-:W-:Y:S05]  /*02f0*/  BRA `(.L_x_13500) ;  /* 0x00000d1000007947 */ /* 0x000fea0003800000 */
.L_x_13496:
        /* <DEDUP_REMOVED lines=10> */
.L_x_13504:
[----:B------:R-:W2:Y:S02]  /*03a0*/  LDG.E.U16 R0, [R4.64] ;  /* 0x0000002404007981 */ /* 0x000ea4000c1e1500 */
[----:B--2---:R-:W-:-:S05]  /*03b0*/  HADD2.F32 R0, -RZ, R0.H0_H0 ;  /* 0x20000000ff007230 */ /* 0x004fca0000004100 */
[----:B------:R-:W-:-:S04]  /*03c0*/  FMUL.FTZ R0, R0, 1 ;  /* 0x3f80000000007820 */ /* 0x000fc80000410000 */
[----:B------:R0:W1:Y:S01]  /*03d0*/  F2F.F64.F32 R36, R0 ;  /* 0x0000000000247310 */ /* 0x0000620000201800 */
[----:B------:R-:W-:Y:S05]  /*03e0*/  BRA `(.L_x_13500) ;  /* 0x00000c2000007947 */ /* 0x000fea0003800000 */
.L_x_13503:
        /* <DEDUP_REMOVED lines=10> */
.L_x_13506:
[----:B------:R-:W2:Y:S02]  /*0490*/  LDG.E.U16 R4, [R4.64] ;  /* 0x0000002404047981 */ /* 0x000ea4000c1e1500 */
[----:B--2---:R-:W-:-:S05]  /*04a0*/  HADD2.F32 R0, -RZ, R4.H0_H0 ;  /* 0x20000004ff007230 */ /* 0x004fca0000004100 */
[----:B------:R-:W-:-:S04]  /*04b0*/  FMUL.FTZ R0, R0, 1 ;  /* 0x3f80000000007820 */ /* 0x000fc80000410000 */
[----:B------:R0:W1:Y:S01]  /*04c0*/  F2F.F64.F32 R36, R0 ;  /* 0x0000000000247310 */ /* 0x0000620000201800 */
[----:B------:R-:W-:Y:S05]  /*04d0*/  BRA `(.L_x_13500) ;  /* 0x00000b3000007947 */ /* 0x000fea0003800000 */
.L_x_13505:
[----:B------:R0:W5:Y:S01]  /*04e0*/  LDG.E.64 R36, [R4.64] ;  /* 0x0000002404247981 */ /* 0x000162000c1e1b00 */
[----:B------:R-:W-:Y:S05]  /*04f0*/  BRA `(.L_x_13500) ;  /* 0x00000b1000007947 */ /* 0x000fea0003800000 */
.L_x_13495:
        /* <DEDUP_REMOVED lines=13> */
.L_x_13509:
[----:B------:R0:W5:Y:S01]  /*05d0*/  LDG.E.64 R36, [R4.64] ;  /* 0x0000002404247981 */ /* 0x000162000c1e1b00 */
[----:B------:R-:W-:Y:S05]  /*05e0*/  BRA `(.L_x_13500) ;  /* 0x00000a2000007947 */ /* 0x000fea0003800000 */
.L_x_13508:
        /* <DEDUP_REMOVED lines=28> */
.L_x_13511:
        /* <DEDUP_REMOVED lines=16> */
.L_x_13510:
[----:B------:R-:W2:Y:S02]  /*08b0*/  LDG.E.U16 R0, [R4.64] ;  /* 0x0000002404007981 */ /* 0x000ea4000c1e1500 */
[----:B--2---:R-:W-:-:S05]  /*08c0*/  PRMT R0, RZ, 0x5410, R0 ;  /* 0x00005410ff007816 */ /* 0x004fca0000000000 */
[----:B------:R-:W-:-:S04]  /*08d0*/  FMUL.FTZ R0, R0, 1 ;  /* 0x3f80000000007820 */ /* 0x000fc80000410000 */
[----:B------:R0:W1:Y:S01]  /*08e0*/  F2F.F64.F32 R36, R0 ;  /* 0x0000000000247310 */ /* 0x0000620000201800 */
[----:B------:R-:W-:Y:S05]  /*08f0*/  BRA `(.L_x_13500) ;  /* 0x0000071000007947 */ /* 0x000fea0003800000 */
.L_x_13507:
        /* <DEDUP_REMOVED lines=11> */
.L_x_13514:
        /* <DEDUP_REMOVED lines=21> */
.L_x_13518:
[----:B------:R-:W-:Y:S05]  /*0b00*/  BSYNC B1 ;  /* 0x0000000000017941 */ /* 0x000fea0003800000 */
.L_x_13517:
[----:B------:R-:W-:Y:S01]  /*0b10*/  LEA R5, R0, 0x3b800000, 0x17 ;  /* 0x3b80000000057811 */ /* 0x000fe200078eb8ff */
[----:B------:R-:W-:-:S05]  /*0b20*/  IMAD.SHL.U32 R0, R3, 0x100000, RZ ;  /* 0x0010000003007824 */ /* 0x000fca00078e00ff */
[----:B------:R-:W-:Y:S02]  /*0b30*/  LOP3.LUT R0, R5, R0, R6, 0xfe, !PT ;  /* 0x0000000005007212 */ /* 0x000fe400078efe06 */
.L_x_13516:
[----:B------:R-:W-:Y:S05]  /*0b40*/  BSYNC B0 ;  /* 0x0000000000007941 */ /* 0x000fea0003800000 */
.L_x_13515:
[----:B------:R-:W-:-:S04]  /*0b50*/  FMUL.FTZ R0, R0, 1 ;  /* 0x3f80000000007820 */ /* 0x000fc80000410000 */
[----:B------:R0:W1:Y:S01]  /*0b60*/  F2F.F64.F32 R36, R0 ;  /* 0x0000000000247310 */ /* 0x0000620000201800 */
[----:B------:R-:W-:Y:S05]  /*0b70*/  BRA `(.L_x_13500) ;  /* 0x0000049000007947 */ /* 0x000fea0003800000 */
.L_x_13513:
        /* <DEDUP_REMOVED lines=21> */
.L_x_13522:
[----:B------:R-:W-:Y:S05]  /*0cd0*/  BSYNC B1 ;  /* 0x0000000000017941 */ /* 0x000fea0003800000 */
.L_x_13521:
[----:B------:R-:W-:Y:S01]  /*0ce0*/  LEA R5, R0, 0x37800000, 0x17 ;  /* 0x3780000000057811 */ /* 0x000fe200078eb8ff */
[----:B------:R-:W-:-:S05]  /*0cf0*/  IMAD.SHL.U32 R0, R3, 0x200000, RZ ;  /* 0x0020000003007824 */ /* 0x000fca00078e00ff */
[----:B------:R-:W-:Y:S02]  /*0d00*/  LOP3.LUT R0, R5, R0, R6, 0xfe, !PT ;  /* 0x0000000005007212 */ /* 0x000fe400078efe06 */
.L_x_13520:
[----:B------:R-:W-:Y:S05]  /*0d10*/  BSYNC B0 ;  /* 0x0000000000007941 */ /* 0x000fea0003800000 */
.L_x_13519:
[----:B------:R-:W-:-:S04]  /*0d20*/  FMUL.FTZ R0, R0, 1 ;  /* 0x3f80000000007820 */ /* 0x000fc80000410000 */
[----:B------:R0:W1:Y:S01]  /*0d30*/  F2F.F64.F32 R36, R0 ;  /* 0x0000000000247310 */ /* 0x0000620000201800 */
[----:B------:R-:W-:Y:S05]  /*0d40*/  BRA `(.L_x_13500) ;  /* 0x000002c000007947 */ /* 0x000fea0003800000 */
.L_x_13512:
        /* <DEDUP_REMOVED lines=14> */
.L_x_13526:
[----:B------:R-:W-:Y:S05]  /*0e30*/  BSYNC B0 ;  /* 0x0000000000007941 */ /* 0x000fea0003800000 */
.L_x_13525:
[----:B------:R-:W-:-:S04]  /*0e40*/  FMUL.FTZ R0, R0, 1 ;  /* 0x3f80000000007820 */ /* 0x000fc80000410000 */
[----:B------:R0:W1:Y:S01]  /*0e50*/  F2F.F64.F32 R36, R0 ;  /* 0x0000000000247310 */ /* 0x0000620000201800 */
[----:B------:R-:W-:Y:S05]  /*0e60*/  BRA `(.L_x_13500) ;  /* 0x000001a000007947 */ /* 0x000fea0003800000 */
.L_x_13499:
        /* <DEDUP_REMOVED lines=21> */
.L_x_13524:
[----:B------:R-:W2:Y:S02]  /*0fc0*/  LDG.E.64 R36, [R4.64] ;  /* 0x0000002404247981 */ /* 0x000ea4000c1e1b00 */
[----:B--2---:R-:W0:Y:S01]  /*0fd0*/  I2F.F64.U64 R36, R36 ;  /* 0x0000002400247312 */ /* 0x004e220000301800 */
[----:B------:R-:W-:Y:S05]  /*0fe0*/  BRA `(.L_x_13500) ;  /* 0x0000002000007947 */ /* 0x000fea0003800000 */
.L_x_13523:
[----:B------:R-:W2:Y:S02]  /*0ff0*/  LDG.E R4, [R4.64] ;  /* 0x0000002404047981 */ /* 0x000ea4000c1e1900 */
[----:B--2---:R0:W1:Y:S02]  /*1000*/  I2F.F64.U32 R36, R4 ;  /* 0x0000000400247312 */ /* 0x0040640000201800 */
.L_x_13500:
[----:B------:R-:W2:Y:S02]  /*1010*/  S2R R25, SR_TID.X ;  /* 0x0000000000197919 */ /* 0x000ea40000002100 */
[----:B--2---:R-:W-:Y:S02]  /*1020*/  IADD3 R25, R25, 0x80, RZ ;  /* 0x0000008019197810 */ /* 0x004fe40007ffe0ff */
.L_x_13494:
[----:B-1----:R-:W-:Y:S05]  /*1030*/  BSYNC B6 ;  /* 0x0000000000067941 */ /* 0x002fea0003800000 */
.L_x_13493:
        /* <DEDUP_REMOVED lines=22> */
.L_x_13532:
[----:B------:R-:W2:Y:S02]  /*11a0*/  LDG.E.U8 R4, [R4.64] ;  /* 0x0000002404047981 */ /* 0x000ea4000c1e1100 */
[----:B--2---:R0:W1:Y:S01]  /*11b0*/  I2F.F64.U16 R26, R4 ;  /* 0x00000004001a7312 */ /* 0x0040620000101800 */
[----:B------:R-:W-:Y:S05]  /*11c0*/  BRA `(.L_x_13534) ;  /* 0x00000df000007947 */ /* 0x000fea0003800000 */
.L_x_13531:
        /* <DEDUP_REMOVED lines=9> */
.L_x_13536:
[----:B------:R-:W2:Y:S02]  /*1260*/  LDG.E R4, [R4.64] ;  /* 0x0000002404047981 */ /* 0x000ea4000c1e1900 */
[----:B--2---:R0:W1:Y:S01]  /*1270*/  I2F.F64 R26, R4 ;  /* 0x00000004001a7312 */ /* 0x0040620000201c00 */
[----:B------:R-:W-:Y:S05]  /*1280*/  BRA `(.L_x_13534) ;  /* 0x00000d3000007947 */ /* 0x000fea0003800000 */
.L_x_13535:
[----:B------:R-:W2:Y:S02]  /*1290*/  LDG.E.U16 R4, [R4.64] ;  /* 0x0000002404047981 */ /* 0x000ea4000c1e1500 */
[----:B--2---:R0:W1:Y:S01]  /*12a0*/  I2F.F64.S16 R26, R4 ;  /* 0x00000004001a7312 */ /* 0x0040620000101c00 */
[----:B------:R-:W-:Y:S05]  /*12b0*/  BRA `(.L_x_13534) ;  /* 0x00000d0000007947 */ /* 0x000fea0003800000 */
.L_x_13530:
        /* <DEDUP_REMOVED lines=10> */
.L_x_13538:
[----:B------:R-:W2:Y:S02]  /*1360*/  LDG.E.U16 R0, [R4.64] ;  /* 0x0000002404007981 */ /* 0x000ea4000c1e1500 */
[----:B--2---:R-:W-:-:S05]  /*1370*/  HADD2.F32 R0, -RZ, R0.H0_H0 ;  /* 0x20000000ff007230 */ /* 0x004fca0000004100 */
[----:B------:R-:W-:-:S04]  /*1380*/  FMUL.FTZ R0, R0, 1 ;  /* 0x3f80000000007820 */ /* 0x000fc80000410000 */
[----:B------:R0:W1:Y:S01]  /*1390*/  F2F.F64.F32 R26, R0 ;  /* 0x00000000001a7310 */ /* 0x0000620000201800 */
[----:B------:R-:W-:Y:S05]  /*13a0*/  BRA `(.L_x_13534) ;  /* 0x00000c1000007947 */ /* 0x000fea0003800000 */
.L_x_13537:
        /* <DEDUP_REMOVED lines=10> */
.L_x_13540:
[----:B------:R-:W2:Y:S02]  /*1450*/  LDG.E.U16 R4, [R4.64] ;  /* 0x0000002404047981 */ /* 0x000ea4000c1e1500 */
[----:B--2---:R-:W-:-:S05]  /*1460*/  HADD2.F32 R0, -RZ, R4.H0_H0 ;  /* 0x20000004ff007230 */ /* 0x004fca0000004100 */
[----:B------:R-:W-:-:S04]  /*1470*/  FMUL.FTZ R0, R0, 1 ;  /* 0x3f80000000007820 */ /* 0x000fc80000410000 */
[----:B------:R0:W1:Y:S01]  /*1480*/  F2F.F64.F32 R26, R0 ;  /* 0x00000000001a7310 */ /* 0x0000620000201800 */
[----:B------:R-:W-:Y:S05]  /*1490*/  BRA `(.L_x_13534) ;  /* 0x00000b2000007947 */ /* 0x000fea0003800000 */
.L_x_13539:
[----:B------:R0:W5:Y:S01]  /*14a0*/  LDG.E.64 R26, [R4.64] ;  /* 0x00000024041a7981 */ /* 0x000162000c1e1b00 */
[----:B------:R-:W-:Y:S05]  /*14b0*/  BRA `(.L_x_13534) ;  /* 0x00000b0000007947 */ /* 0x000fea0003800000 */
.L_x_13529:
        /* <DEDUP_REMOVED lines=13> */
.L_x_13543:
[----:B------:R0:W5:Y:S01]  /*1590*/  LDG.E.64 R26, [R4.64] ;  /* 0x00000024041a7981 */ /* 0x000162000c1e1b00 */
[----:B------:R-:W-:Y:S05]  /*15a0*/  BRA `(.L_x_13534) ;  /* 0x00000a1000007947 */ /* 0x000fea0003800000 */
.L_x_13542:
        /* <DEDUP_REMOVED lines=28> */
.L_x_13545:
        /* <DEDUP_REMOVED lines=15> */
.L_x_13544:
[----:B------:R-:W2:Y:S02]  /*1860*/  LDG.E.U16 R0, [R4.64] ;  /* 0x0000002404007981 */ /* 0x000ea4000c1e1500 */
[----:B--2---:R-:W-:-:S05]  /*1870*/  PRMT R0, RZ, 0x5410, R0 ;  /* 0x00005410ff007816 */ /* 0x004fca0000000000 */
[----:B------:R-:W-:-:S04]  /*1880*/  FMUL.FTZ R0, R0, 1 ;  /* 0x3f80000000007820 */ /* 0x000fc80000410000 */
[----:B------:R0:W1:Y:S01]  /*1890*/  F2F.F64.F32 R26, R0 ;  /* 0x00000000001a7310 */ /* 0x0000620000201800 */
[----:B------:R-:W-:Y:S05]  /*18a0*/  BRA `(.L_x_13534) ;  /* 0x0000071000007947 */ /* 0x000fea0003800000 */
.L_x_13541:
        /* <DEDUP_REMOVED lines=11> */
.L_x_13548:
        /* <DEDUP_REMOVED lines=21> */
.L_x_13552:
[----:B------:R-:W-:Y:S05]  /*1ab0*/  BSYNC B1 ;  /* 0x0000000000017941 */ /* 0x000fea0003800000 */
.L_x_13551:
[----:B------:R-:W-:Y:S01]  /*1ac0*/  LEA R5, R0, 0x3b800000, 0x17 ;  /* 0x3b80000000057811 */ /* 0x000fe200078eb8ff */
[----:B------:R-:W-:-:S05]  /*1ad0*/  IMAD.SHL.U32 R0, R3, 0x100000, RZ ;  /* 0x0010000003007824 */ /* 0x000fca00078e00ff */
[----:B------:R-:W-:Y:S02]  /*1ae0*/  LOP3.LUT R0, R5, R0, R6, 0xfe, !PT ;  /* 0x0000000005007212 */ /* 0x000fe400078efe06 */
.L_x_13550:
[----:B------:R-:W-:Y:S05]  /*1af0*/  BSYNC B0 ;  /* 0x0000000000007941 */ /* 0x000fea0003800000 */
.L_x_13549:
[----:B------:R-:W-:-:S04]  /*1b00*/  FMUL.FTZ R0, R0, 1 ;  /* 0x3f80000000007820 */ /* 0x000fc80000410000 */
[----:B------:R0:W1:Y:S01]  /*1b10*/  F2F.F64.F32 R26, R0 ;  /* 0x00000000001a7310 */ /* 0x0000620000201800 */
[----:B------:R-:W-:Y:S05]  /*1b20*/  BRA `(.L_x_13534) ;  /* 0x0000049000007947 */ /* 0x000fea0003800000 */
.L_x_13547:
        /* <DEDUP_REMOVED lines=21> */
.L_x_13556:
[----:B------:R-:W-:Y:S05]  /*1c80*/  BSYNC B1 ;  /* 0x0000000000017941 */ /* 0x000fea0003800000 */
.L_x_13555:
[----:B------:R-:W-:Y:S01]  /*1c90*/  LEA R5, R0, 0x37800000, 0x17 ;  /* 0x3780000000057811 */ /* 0x000fe200078eb8ff */
[----:B------:R-:W-:-:S05]  /*1ca0*/  IMAD.SHL.U32 R0, R3, 0x200000, RZ ;  /* 0x0020000003007824 */ /* 0x000fca00078e00ff */
[----:B------:R-:W-:Y:S02]  /*1cb0*/  LOP3.LUT R0, R5, R0, R6, 0xfe, !PT ;  /* 0x0000000005007212 */ /* 0x000fe400078efe06 */
.L_x_13554:
[----:B------:R-:W-:Y:S05]  /*1cc0*/  BSYNC B0 ;  /* 0x0000000000007941 */ /* 0x000fea0003800000 */
.L_x_13553:
[----:B------:R-:W-:-:S04]  /*1cd0*/  FMUL.FTZ R0, R0, 1 ;  /* 0x3f80000000007820 */ /* 0x000fc80000410000 */
[----:B------:R0:W1:Y:S01]  /*1ce0*/  F2F.F64.F32 R26, R0 ;  /* 0x00000000001a7310 */ /* 0x0000620000201800 */
[----:B------:R-:W-:Y:S05]  /*1cf0*/  BRA `(.L_x_13534) ;  /* 0x000002c000007947 */ /* 0x000fea0003800000 */
.L_x_13546:
        /* <DEDUP_REMOVED lines=14> */
.L_x_13560:
[----:B------:R-:W-:Y:S05]  /*1de0*/  BSYNC B0 ;  /* 0x0000000000007941 */ /* 0x000fea0003800000 */
.L_x_13559:
[----:B------:R-:W-:-:S04]  /*1df0*/  FMUL.FTZ R0, R0, 1 ;  /* 0x3f80000000007820 */ /* 0x000fc80000410000 */
[----:B------:R0:W1:Y:S01]  /*1e00*/  F2F.F64.F32 R26, R0 ;  /* 0x00000000001a7310 */ /* 0x0000620000201800 */
[----:B------:R-:W-:Y:S05]  /*1e10*/  BRA `(.L_x_13534) ;  /* 0x000001a000007947 */ /* 0x000fea0003800000 */
.L_x_13533:
        /* <DEDUP_REMOVED lines=21> */
.L_x_13558:
[----:B------:R-:W2:Y:S02]  /*1f70*/  LDG.E.64 R26, [R4.64] ;  /* 0x00000024041a7981 */ /* 0x000ea4000c1e1b00 */
[----:B--2---:R-:W0:Y:S01]  /*1f80*/  I2F.F64.U64 R26, R26 ;  /* 0x0000001a001a7312 */ /* 0x004e220000301800 */
[----:B------:R-:W-:Y:S05]  /*1f90*/  BRA `(.L_x_13534) ;  /* 0x0000002000007947 */ /* 0x000fea0003800000 */
.L_x_13557:
[----:B------:R-:W2:Y:S02]  /*1fa0*/  LDG.E R4, [R4.64] ;  /* 0x0000002404047981 */ /* 0x000ea4000c1e1900 */
[----:B--2---:R0:W1:Y:S02]  /*1fb0*/  I2F.F64.U32 R26, R4 ;  /* 0x00000004001a7312 */ /* 0x0040640000201800 */
.L_x_13534:
[----:B------:R-:W-:-:S03]  /*1fc0*/  IADD3 R25, R25, 0x80, RZ ;  /* 0x0000008019197810 */ /* 0x000fc60007ffe0ff */
.L_x_13528:
[----:B------:R-:W-:Y:S05]  /*1fd0*/  BSYNC B6 ;  /* 0x0000000000067941 */ /* 0x000fea0003800000 */
.L_x_13527:
        /* <DEDUP_REMOVED lines=24> */
.L_x_13566:
[----:B------:R-:W2:Y:S02]  /*2160*/  LDG.E.U8 R4, [R4.64] ;  /* 0x0000002404047981 */ /* 0x000ea4000c1e1100 */
[----:B--2---:R0:W2:Y:S01]  /*2170*/  I2F.F64.U16 R22, R4 ;  /* 0x0000000400167312 */ /* 0x0040a20000101800 */
[----:B------:R-:W-:Y:S05]  /*2180*/  BRA `(.L_x_13568) ;  /* 0x00000df000007947 */ /* 0x000fea0003800000 */
.L_x_13565:
        /* <DEDUP_REMOVED lines=9> */
.L_x_13570:
[----:B------:R-:W2:Y:S02]  /*2220*/  LDG.E R4, [R4.64] ;  /* 0x0000002404047981 */ /* 0x000ea4000c1e1900 */
[----:B--2---:R0:W2:Y:S01]  /*2230*/  I2F.F64 R22, R4 ;  /* 0x0000000400167312 */ /* 0x0040a20000201c00 */
[----:B------:R-:W-:Y:S05]  /*2240*/  BRA `(.L_x_13568) ;  /* 0x00000d3000007947 */ /* 0x000fea0003800000 */
.L_x_13569:
[----:B------:R-:W2:Y:S02]  /*2250*/  LDG.E.U16 R4, [R4.64] ;  /* 0x0000002404047981 */ /* 0x000ea4000c1e1500 */
[----:B--2---:R0:W2:Y:S01]  /*2260*/  I2F.F64.S16 R22, R4 ;  /* 0x0000000400167312 */ /* 0x0040a20000101c00 */
[----:B------:R-:W-:Y:S05]  /*2270*/  BRA `(.L_x_13568) ;  /* 0x00000d0000007947 */ /* 0x000fea0003800000 */
.L_x_13564:
        /* <DEDUP_REMOVED lines=10> */
.L_x_13572:
[----:B------:R-:W2:Y:S02]  /*2320*/  LDG.E.U16 R0, [R4.64] ;  /* 0x0000002404007981 */ /* 0x000ea4000c1e1500 */
[----:B--2---:R-:W-:-:S05]  /*2330*/  HADD2.F32 R0, -RZ, R0.H0_H0 ;  /* 0x20000000ff007230 */ /* 0x004fca0000004100 */
[----:B------:R-:W-:-:S04]  /*2340*/  FMUL.FTZ R0, R0, 1 ;  /* 0x3f80000000007820 */ /* 0x000fc80000410000 */
[----:B------:R0:W2:Y:S01]  /*2350*/  F2F.F64.F32 R22, R0 ;  /* 0x0000000000167310 */ /* 0x0000a20000201800 */
[----:B------:R-:W-:Y:S05]  /*2360*/  BRA `(.L_x_13568) ;  /* 0x00000c1000007947 */ /* 0x000fea0003800000 */
.L_x_13571:
        /* <DEDUP_REMOVED lines=10> */
.L_x_13574:
[----:B------:R-:W2:Y:S02]  /*2410*/  LDG.E.U16 R4, [R4.64] ;  /* 0x0000002404047981 */ /* 0x000ea4000c1e1500 */
[----:B--2---:R-:W-:-:S05]  /*2420*/  HADD2.F32 R0, -RZ, R4.H0_H0 ;  /* 0x20000004ff007230 */ /* 0x004fca0000004100 */
[----:B------:R-:W-:-:S04]  /*2430*/  FMUL.FTZ R0, R0, 1 ;  /* 0x3f80000000007820 */ /* 0x000fc80000410000 */
[----:B------:R0:W2:Y:S01]  /*2440*/  F2F.F64.F32 R22, R0 ;  /* 0x0000000000167310 */ /* 0x0000a20000201800 */
[----:B------:R-:W-:Y:S05]  /*2450*/  BRA `(.L_x_13568) ;  /* 0x00000b2000007947 */ /* 0x000fea0003800000 */
.L_x_13573:
[----:B------:R0:W5:Y:S01]  /*2460*/  LDG.E.64 R22, [R4.64] ;  /* 0x0000002404167981 */ /* 0x000162000c1e1b00 */
[----:B------:R-:W-:Y:S05]  /*2470*/  BRA `(.L_x_13568) ;  /* 0x00000b0000007947 */ /* 0x000fea0003800000 */
.L_x_13563:
        /* <DEDUP_REMOVED lines=13> */
.L_x_13577:
[----:B------:R0:W5:Y:S01]  /*2550*/  LDG.E.64 R22, [R4.64] ;  /* 0x0000002404167981 */ /* 0x000162000c1e1b00 */
[----:B------:R-:W-:Y:S05]  /*2560*/  BRA `(.L_x_13568) ;  /* 0x00000a1000007947 */ /* 0x000fea0003800000 */
.L_x_13576:
        /* <DEDUP_REMOVED lines=28> */
.L_x_13579:
        /* <DEDUP_REMOVED lines=15> */
.L_x_13578:
[----:B------:R-:W2:Y:S02]  /*2820*/  LDG.E.U16 R0, [R4.64] ;  /* 0x0000002404007981 */ /* 0x000ea4000c1e1500 */
[----:B--2---:R-:W-:-:S05]  /*2830*/  PRMT R0, RZ, 0x5410, R0 ;  /* 0x00005410ff007816 */ /* 0x004fca0000000000 */
[----:B------:R-:W-:-:S04]  /*2840*/  FMUL.FTZ R0, R0, 1 ;  /* 0x3f80000000007820 */ /* 0x000fc80000410000 */
[----:B------:R0:W2:Y:S01]  /*2850*/  F2F.F64.F32 R22, R0 ;  /* 0x0000000000167310 */ /* 0x0000a20000201800 */
[----:B------:R-:W-:Y:S05]  /*2860*/  BRA `(.L_x_13568) ;  /* 0x0000071000007947 */ /* 0x000fea0003800000 */
.L_x_13575:
        /* <DEDUP_REMOVED lines=11> */
.L_x_13582:
        /* <DEDUP_REMOVED lines=21> */
.L_x_13586:
[----:B------:R-:W-:Y:S05]  /*2a70*/  BSYNC B1 ;  /* 0x0000000000017941 */ /* 0x000fea0003800000 */
.L_x_13585:
[----:B------:R-:W-:Y:S01]  /*2a80*/  LEA R5, R0, 0x3b800000, 0x17 ;  /* 0x3b80000000057811 */ /* 0x000fe200078eb8ff */
[----:B------:R-:W-:-:S05]  /*2a90*/  IMAD.SHL.U32 R0, R3, 0x100000, RZ ;  /* 0x0010000003007824 */ /* 0x000fca00078e00ff */
[----:B------:R-:W-:Y:S02]  /*2aa0*/  LOP3.LUT R0, R5, R0, R6, 0xfe, !PT ;  /* 0x0000000005007212 */ /* 0x000fe400078efe06 */
.L_x_13584:
[----:B------:R-:W-:Y:S05]  /*2ab0*/  BSYNC B0 ;  /* 0x0000000000007941 */ /* 0x000fea0003800000 */
.L_x_13583:
[----:B------:R-:W-:-:S04]  /*2ac0*/  FMUL.FTZ R0, R0, 1 ;  /* 0x3f80000000007820 */ /* 0x000fc80000410000 */
[----:B------:R0:W2:Y:S01]  /*2ad0*/  F2F.F64.F32 R22, R0 ;  /* 0x0000000000167310 */ /* 0x0000a20000201800 */
[----:B------:R-:W-:Y:S05]  /*2ae0*/  BRA `(.L_x_13568) ;  /* 0x0000049000007947 */ /* 0x000fea0003800000 */
.L_x_13581:
        /* <DEDUP_REMOVED lines=21> */
.L_x_13590:
[----:B------:R-:W-:Y:S05]  /*2c40*/  BSYNC B1 ;  /* 0x0000000000017941 */ /* 0x000fea0003800000 */
.L_x_13589:
[----:B------:R-:W-:Y:S01]  /*2c50*/  LEA R5, R0, 0x37800000, 0x17 ;  /* 0x3780000000057811 */ /* 0x000fe200078eb8ff */
[----:B------:R-:W-:-:S05]  /*2c60*/  IMAD.SHL.U32 R0, R3, 0x200000, RZ ;  /* 0x0020000003007824 */ /* 0x000fca00078e00ff */
[----:B------:R-:W-:Y:S02]  /*2c70*/  LOP3.LUT R0, R5, R0, R6, 0xfe, !PT ;  /* 0x0000000005007212 */ /* 0x000fe400078efe06 */
.L_x_13588:
[----:B------:R-:W-:Y:S05]  /*2c80*/  BSYNC B0 ;  /* 0x0000000000007941 */ /* 0x000fea0003800000 */
.L_x_13587:
[----:B------:R-:W-:-:S04]  /*2c90*/  FMUL.FTZ R0, R0, 1 ;  /* 0x3f80000000007820 */ /* 0x000fc80000410000 */
[----:B------:R0:W2:Y:S01]  /*2ca0*/  F2F.F64.F32 R22, R0 ;  /* 0x0000000000167310 */ /* 0x0000a20000201800 */
[----:B------:R-:W-:Y:S05]  /*2cb0*/  BRA `(.L_x_13568) ;  /* 0x000002c000007947 */ /* 0x000fea0003800000 */
.L_x_13580:
        /* <DEDUP_REMOVED lines=14> */
.L_x_13594:
[----:B------:R-:W-:Y:S05]  /*2da0*/  BSYNC B0 ;  /* 0x0000000000007941 */ /* 0x000fea0003800000 */
.L_x_13593:
[----:B------:R-:W-:-:S04]  /*2db0*/  FMUL.FTZ R0, R0, 1 ;  /* 0x3f80000000007820 */ /* 0x000fc80000410000 */
[----:B------:R0:W2:Y:S01]  /*2dc0*/  F2F.F64.F32 R22, R0 ;  /* 0x0000000000167310 */ /* 0x0000a20000201800 */
[----:B------:R-:W-:Y:S05]  /*2dd0*/  BRA `(.L_x_13568) ;  /* 0x000001a000007947 */ /* 0x000fea0003800000 */
.L_x_13567:
        /* <DEDUP_REMOVED lines=21> */
.L_x_13592:
[----:B------:R-:W2:Y:S02]  /*2f30*/  LDG.E.64 R22, [R4.64] ;  /* 0x0000002404167981 */ /* 0x000ea4000c1e1b00 */
[----:B--2---:R-:W0:Y:S01]  /*2f40*/  I2F.F64.U64 R22, R22 ;  /* 0x0000001600167312 */ /* 0x004e220000301800 */
[----:B------:R-:W-:Y:S05]  /*2f50*/  BRA `(.L_x_13568) ;  /* 0x0000002000007947 */ /* 0x000fea0003800000 */
.L_x_13591:
[----:B------:R-:W2:Y:S02]  /*2f60*/  LDG.E R4, [R4.64] ;  /* 0x0000002404047981 */ /* 0x000ea4000c1e1900 */
[----:B--2---:R0:W2:Y:S02]  /*2f70*/  I2F.F64.U32 R22, R4 ;  /* 0x0000000400167312 */ /* 0x0040a40000201800 */
.L_x_13568:
[----:B------:R-:W-:-:S03]  /*2f80*/  IADD3 R25, R25, 0x80, RZ ;  /* 0x0000008019197810 */ /* 0x000fc60007ffe0ff */
.L_x_13562:
[----:B------:R-:W-:Y:S05]  /*2f90*/  BSYNC B6 ;  /* 0x0000000000067941 */ /* 0x000fea0003800000 */
.L_x_13561:
        /* <DEDUP_REMOVED lines=21> */
.L_x_13600:
[----:B------:R-:W3:Y:S02]  /*30f0*/  LDG.E.U8 R4, [R4.64] ;  /* 0x0000002404047981 */ /* 0x000ee4000c1e1100 */
[----:B---3--:R0:W3:Y:S01]  /*3100*/  I2F.F64.U16 R18, R4 ;  /* 0x0000000400127312 */ /* 0x0080e20000101800 */
[----:B------:R-:W-:Y:S05]  /*3110*/  BRA `(.L_x_13596) ;  /* 0x00000de000007947 */ /* 0x000fea0003800000 */
.L_x_13599:
        /* <DEDUP_REMOVED lines=9> */
.L_x_13603:
[----:B------:R-:W3:Y:S02]  /*31b0*/  LDG.E R4, [R4.64] ;  /* 0x0000002404047981 */ /* 0x000ee4000c1e1900 */
[----:B---3--:R0:W3:Y:S01]  /*31c0*/  I2F.F64 R18, R4 ;  /* 0x0000000400127312 */ /* 0x0080e20000201c00 */
[----:B------:R-:W-:Y:S05]  /*31d0*/  BRA `(.L_x_13596) ;  /* 0x00000d2000007947 */ /* 0x000fea0003800000 */
.L_x_13602:
[----:B------:R-:W3:Y:S02]  /*31e0*/  LDG.E.U16 R4, [R4.64] ;  /* 0x0000002404047981 */ /* 0x000ee4000c1e1500 */
[----:B---3--:R0:W3:Y:S01]  /*31f0*/  I2F.F64.S16 R18, R4 ;  /* 0x0000000400127312 */ /* 0x0080e20000101c00 */
[----:B------:R-:W-:Y:S05]  /*3200*/  BRA `(.L_x_13596) ;  /* 0x00000cf000007947 */ /* 0x000fea0003800000 */
.L_x_13598:
        /* <DEDUP_REMOVED lines=10> */
.L_x_13605:
[----:B------:R-:W3:Y:S02]  /*32b0*/  LDG.E.U16 R0, [R4.64] ;  /* 0x0000002404007981 */ /* 0x000ee4000c1e1500 */
[----:B---3--:R-:W-:-:S05]  /*32c0*/  HADD2.F32 R0, -RZ, R0.H0_H0 ;  /* 0x20000000ff007230 */ /* 0x008fca0000004100 */
[----:B------:R-:W-:-:S04]  /*32d0*/  FMUL.FTZ R0, R0, 1 ;  /* 0x3f80000000007820 */ /* 0x000fc80000410000 */
[----:B------:R0:W3:Y:S01]  /*32e0*/  F2F.F64.F32 R18, R0 ;  /* 0x0000000000127310 */ /* 0x0000e20000201800 */
[----:B------:R-:W-:Y:S05]  /*32f0*/  BRA `(.L_x_13596) ;  /* 0x00000c0000007947 */ /* 0x000fea0003800000 */
.L_x_13604:
        /* <DEDUP_REMOVED lines=10> */
.L_x_13607:
[----:B------:R-:W3:Y:S02]  /*33a0*/  LDG.E.U16 R4, [R4.64] ;  /* 0x0000002404047981 */ /* 0x000ee4000c1e1500 */
[----:B---3--:R-:W-:-:S05]  /*33b0*/  HADD2.F32 R0, -RZ, R4.H0_H0 ;  /* 0x20000004ff007230 */ /* 0x008fca0000004100 */
[----:B------:R-:W-:-:S04]  /*33c0*/  FMUL.FTZ R0, R0, 1 ;  /* 0x3f80000000007820 */ /* 0x000fc80000410000 */
[----:B------:R0:W3:Y:S01]  /*33d0*/  F2F.F64.F32 R18, R0 ;  /* 0x0000000000127310 */ /* 0x0000e20000201800 */
[----:B------:R-:W-:Y:S05]  /*33e0*/  BRA `(.L_x_13596) ;  /* 0x00000b1000007947 */ /* 0x000fea0003800000 */
.L_x_13606:
[----:B------:R0:W5:Y:S01]  /*33f0*/  LDG.E.64 R18, [R4.64] ;  /* 0x0000002404127981 */ /* 0x000162000c1e1b00 */
[----:B------:R-:W-:Y:S05]  /*3400*/  BRA `(.L_x_13596) ;  /* 0x00000af000007947 */ /* 0x000fea0003800000 */
.L_x_13597:
        /* <DEDUP_REMOVED lines=13> */
.L_x_13610:
[----:B------:R0:W5:Y:S01]  /*34e0*/  LDG.E.64 R18, [R4.64] ;  /* 0x0000002404127981 */ /* 0x000162000c1e1b00 */
[----:B------:R-:W-:Y:S05]  /*34f0*/  BRA `(.L_x_13596) ;  /* 0x00000a0000007947 */ /* 0x000fea0003800000 */
.L_x_13609:
        /* <DEDUP_REMOVED lines=28> */
.L_x_13612:
        /* <DEDUP_REMOVED lines=15> */
.L_x_13611:
[----:B------:R-:W3:Y:S02]  /*37b0*/  LDG.E.U16 R0, [R4.64] ;  /* 0x0000002404007981 */ /* 0x000ee4000c1e1500 */
[----:B---3--:R-:W-:-:S05]  /*37c0*/  PRMT R0, RZ, 0x5410, R0 ;  /* 0x00005410ff007816 */ /* 0x008fca0000000000 */
[----:B------:R-:W-:-:S04]  /*37d0*/  FMUL.FTZ R0, R0, 1 ;  /* 0x3f80000000007820 */ /* 0x000fc80000410000 */
[----:B------:R0:W3:Y:S01]  /*37e0*/  F2F.F64.F32 R18, R0 ;  /* 0x0000000000127310 */ /* 0x0000e20000201800 */
[----:B------:R-:W-:Y:S05]  /*37f0*/  BRA `(.L_x_13596) ;  /* 0x0000070000007947 */ /* 0x000fea0003800000 */
.L_x_13608:
        /* <DEDUP_REMOVED lines=11> */
.L_x_13615:
        /* <DEDUP_REMOVED lines=21> */
.L_x_13619:
[----:B------:R-:W-:Y:S05]  /*3a00*/  BSYNC B1 ;  /* 0x0000000000017941 */ /* 0x000fea0003800000 */
.L_x_13618:
[----:B------:R-:W-:Y:S01]  /*3a10*/  LEA R5, R0, 0x3b800000, 0x17 ;  /* 0x3b80000000057811 */ /* 0x000fe200078eb8ff */
[----:B------:R-:W-:-:S05]  /*3a20*/  IMAD.SHL.U32 R0, R3, 0x100000, RZ ;  /* 0x0010000003007824 */ /* 0x000fca00078e00ff */
[----:B------:R-:W-:Y:S02]  /*3a30*/  LOP3.LUT R0, R5, R0, R6, 0xfe, !PT ;  /* 0x0000000005007212 */ /* 0x000fe400078efe06 */
.L_x_13617:
[----:B------:R-:W-:Y:S05]  /*3a40*/  BSYNC B0 ;  /* 0x0000000000007941 */ /* 0x000fea0003800000 */
.L_x_13616:
[----:B------:R-:W-:-:S04]  /*3a50*/  FMUL.FTZ R0, R0, 1 ;  /* 0x3f80000000007820 */ /* 0x000fc80000410000 */
[----:B------:R0:W3:Y:S01]  /*3a60*/  F2F.F64.F32 R18, R0 ;  /* 0x0000000000127310 */ /* 0x0000e20000201800 */
[----:B------:R-:W-:Y:S05]  /*3a70*/  BRA `(.L_x_13596) ;  /* 0x0000048000007947 */ /* 0x000fea0003800000 */
.L_x_13614:
        /* <DEDUP_REMOVED lines=21> */
.L_x_13623:
[----:B------:R-:W-:Y:S05]  /*3bd0*/  BSYNC B1 ;  /* 0x0000000000017941 */ /* 0x000fea0003800000 */
.L_x_13622:
[----:B------:R-:W-:Y:S01]  /*3be0*/  LEA R5, R0, 0x37800000, 0x17 ;  /* 0x3780000000057811 */ /* 0x000fe200078eb8ff */
[----:B------:R-:W-:-:S05]  /*3bf0*/  IMAD.SHL.U32 R0, R3, 0x200000, RZ ;  /* 0x0020000003007824 */ /* 0x000fca00078e00ff */
[----:B------:R-:W-:Y:S02]  /*3c00*/  LOP3.LUT R0, R5, R0, R6, 0xfe, !PT ;  /* 0x0000000005007212 */ /* 0x000fe400078efe06 */
.L_x_13621:
[----:B------:R-:W-:Y:S05]  /*3c10*/  BSYNC B0 ;  /* 0x0000000000007941 */ /* 0x000fea0003800000 */
.L_x_13620:
[----:B------:R-:W-:-:S04]  /*3c20*/  FMUL.FTZ R0, R0, 1 ;  /* 0x3f80000000007820 */ /* 0x000fc80000410000 */
[----:B------:R0:W3:Y:S01]  /*3c30*/  F2F.F64.F32 R18, R0 ;  /* 0x0000000000127310 */ /* 0x0000e20000201800 */
[----:B------:R-:W-:Y:S05]  /*3c40*/  BRA `(.L_x_13596) ;  /* 0x000002b000007947 */ /* 0x000fea0003800000 */
.L_x_13613:
        /* <DEDUP_REMOVED lines=14> */
.L_x_13627:
[----:B------:R-:W-:Y:S05]  /*3d30*/  BSYNC B0 ;  /* 0x0000000000007941 */ /* 0x000fea0003800000 */
.L_x_13626:
[----:B------:R-:W-:-:S04]  /*3d40*/  FMUL.FTZ R0, R0, 1 ;  /* 0x3f80000000007820 */ /* 0x000fc80000410000 */
[----:B------:R0:W3:Y:S01]  /*3d50*/  F2F.F64.F32 R18, R0 ;  /* 0x0000000000127310 */ /* 0x0000e20000201800 */
[----:B------:R-:W-:Y:S05]  /*3d60*/  BRA `(.L_x_13596) ;  /* 0x0000019000007947 */ /* 0x000fea0003800000 */
.L_x_13601:
        /* <DEDUP_REMOVED lines=20> */
.L_x_13625:
[----:B------:R-:W3:Y:S02]  /*3eb0*/  LDG.E.64 R18, [R4.64] ;  /* 0x0000002404127981 */ /* 0x000ee4000c1e1b00 */
[----:B---3--:R-:W0:Y:S01]  /*3ec0*/  I2F.F64.U64 R18, R18 ;  /* 0x0000001200127312 */ /* 0x008e220000301800 */
[----:B------:R-:W-:Y:S05]  /*3ed0*/  BRA `(.L_x_13596) ;  /* 0x0000002000007947 */ /* 0x000fea0003800000 */
.L_x_13624:
[----:B------:R-:W3:Y:S02]  /*3ee0*/  LDG.E R4, [R4.64] ;  /* 0x0000002404047981 */ /* 0x000ee4000c1e1900 */
[----:B---3--:R0:W3:Y:S02]  /*3ef0*/  I2F.F64.U32 R18, R4 ;  /* 0x0000000400127312 */ /* 0x0080e40000201800 */
.L_x_13596:
[----:B------:R-:W-:Y:S05]  /*3f00*/  BSYNC B6 ;  /* 0x0000000000067941 */ /* 0x000fea0003800000 */
.L_x_13595:
        /* <DEDUP_REMOVED lines=9> */
[----:B-1---5:R0:W1:Y:S01]  /*3fa0*/  @!P0 FRND.F64.FLOOR R28, R26 ;  /* 0x0000001a001c8313 */ /* 0x0220620000305800 */
[----:B------:R-:W-:-:S07]  /*3fb0*/  ISETP.GE.AND P0, PT, R35, R2, PT ;  /* 0x000000022300720c */ /* 0x000fce0003f06270 */
[----:B--2---:R0:W2:Y:S08]  /*3fc0*/  @!P1 FRND.F64.FLOOR R24, R22 ;  /* 0x0000001600189313 */ /* 0x0040b00000305800 */
[----:B---3--:R0:W3:Y:S01]  /*3fd0*/  @!P2 FRND.F64.FLOOR R16, R18 ;  /* 0x000000120010a313 */ /* 0x0080e20000305800 */
[----:B------:R-:W-:Y:S05]  /*3fe0*/  @P0 BRA `(.L_x_13629) ;  /* 0x0000119000000947 */ /* 0x000fea0003800000 */
[----:B-1----:R-:W-:Y:S01]  /*3ff0*/  IMAD R0, R32, 0x200, R35 ;  /* 0x0000020020007824 */ /* 0x002fe200078e0223 */
[----:B------:R-:W-:Y:S01]  /*4000*/  PRMT R3, R33, 0x9910, RZ ;  /* 0x0000991021037816 */ /* 0x000fe200000000ff */
[----:B------:R1:W4:Y:S02]  /*4010*/  @!P0 FRND.F64.FLOOR R4, R36 ;  /* 0x0000002400048313 */ /* 0x0003240000305800 */
        /* <DEDUP_REMOVED lines=14> */
[----:B------:R-:W1:Y:S01]  /*4100*/  F2I.F64.FLOOR R37, R36 ;  /* 0x0000002400257311 */ /* 0x000e620000305100 */
[----:B------:R-:W-:Y:S01]  /*4110*/  IMAD.MOV.U32 R35, RZ, RZ, R31 ;  /* 0x000000ffff237224 */ /* 0x000fe200078e001f */
[----:B-1----:R1:W-:Y:S01]  /*4120*/  STG.E.U8 [R8.64], R37 ;  /* 0x0000002508007986 */ /* 0x0023e2000c101124 */
[----:B------:R-:W-:Y:S05]  /*4130*/  BRA `(.L_x_13629) ;  /* 0x0000104000007947 */ /* 0x000fea0003800000 */
.L_x_13633:
[----:B------:R-:W1:Y:S01]  /*4140*/  F2I.S64.F64.FLOOR R36, R36 ;  /* 0x0000002400247311 */ /* 0x000e620000305900 */
[----:B------:R-:W-:Y:S02]  /*4150*/  IMAD.MOV.U32 R35, RZ, RZ, R31 ;  /* 0x000000ffff237224 */ /* 0x000fe400078e001f */
[----:B-1----:R-:W-:-:S05]  /*4160*/  IMAD.MOV.U32 R3, RZ, RZ, R36 ;  /* 0x000000ffff037224 */ /* 0x002fca00078e0024 */
[----:B------:R1:W-:Y:S01]  /*4170*/  STG.E.U8 [R8.64], R3 ;  /* 0x0000000308007986 */ /* 0x0003e2000c101124 */
[----:B------:R-:W-:Y:S05]  /*4180*/  BRA `(.L_x_13629) ;  /* 0x00000ff000007947 */ /* 0x000fea0003800000 */
.L_x_13632:
[----:B------:R-:W-:-:S13]  /*4190*/  ISETP.NE.AND P0, PT, R0, 0x2, PT ;  /* 0x000000020000780c */ /* 0x000fda0003f05270 */
[----:B------:R-:W-:Y:S05]  /*41a0*/  @!P0 BRA `(.L_x_13635) ;  /* 0x000000c000008947 */ /* 0x000fea0003800000 */
[----:B------:R-:W-:-:S13]  /*41b0*/  ISETP.NE.AND P0, PT, R0, 0x3, PT ;  /* 0x000000030000780c */ /* 0x000fda0003f05270 */
[----:B------:R-:W-:Y:S05]  /*41c0*/  @!P0 BRA `(.L_x_13636) ;  /* 0x0000006000008947 */ /* 0x000fea0003800000 */
[----:B------:R-:W-:-:S13]  /*41d0*/  ISETP.NE.AND P0, PT, R0, 0x4, PT ;  /* 0x000000040000780c */ /* 0x000fda0003f05270 */
[----:B------:R-:W-:Y:S05]  /*41e0*/  @P0 BRA `(.L_x_13634) ;  /* 0x00000dd000000947 */ /* 0x000fea0003800000 */
[----:B------:R-:W1:Y:S01]  /*41f0*/  F2I.S64.F64.FLOOR R36, R36 ;  /* 0x0000002400247311 */ /* 0x000e620000305900 */
[----:B------:R-:W-:Y:S01]  /*4200*/  IMAD.MOV.U32 R35, RZ, RZ, R31 ;  /* 0x000000ffff237224 */ /* 0x000fe200078e001f */
[----:B-1----:R1:W-:Y:S01]  /*4210*/  STG.E.64 [R8.64], R36 ;  /* 0x0000002408007986 */ /* 0x0023e2000c101b24 */
[----:B------:R-:W-:Y:S05]  /*4220*/  BRA `(.L_x_13629) ;  /* 0x00000f5000007947 */ /* 0x000fea0003800000 */
.L_x_13636:
[----:B------:R-:W1:Y:S01]  /*4230*/  F2I.F64.FLOOR R37, R36 ;  /* 0x0000002400257311 */ /* 0x000e620000305100 */
[----:B------:R-:W-:Y:S01]  /*4240*/  IMAD.MOV.U32 R35, RZ, RZ, R31 ;  /* 0x000000ffff237224 */ /* 0x000fe200078e001f */
[----:B-1----:R1:W-:Y:S01]  /*4250*/  STG.E [R8.64], R37 ;  /* 0x0000002508007986 */ /* 0x0023e2000c101924 */
[----:B------:R-:W-:Y:S05]  /*4260*/  BRA `(.L_x_13629) ;  /* 0x00000f1000007947 */ /* 0x000fea0003800000 */
.L_x_13635:
[----:B------:R-:W1:Y:S01]  /*4270*/  F2I.F64.FLOOR R37, R36 ;  /* 0x0000002400257311 */ /* 0x000e620000305100 */
[----:B------:R-:W-:Y:S01]  /*4280*/  IMAD.MOV.U32 R35, RZ, RZ, R31 ;  /* 0x000000ffff237224 */ /* 0x000fe200078e001f */
[----:B-1----:R1:W-:Y:S01]  /*4290*/  STG.E.U16 [R8.64], R37 ;  /* 0x0000002508007986 */ /* 0x0023e2000c101524 */
[----:B------:R-:W-:Y:S05]  /*42a0*/  BRA `(.L_x_13629) ;  /* 0x00000ed000007947 */ /* 0x000fea0003800000 */
.L_x_13631:
        /* <DEDUP_REMOVED lines=12> */
.L_x_13638:
[----:B------:R-:W1:Y:S01]  /*4370*/  F2F.F32.F64 R0, R4 ;  /* 0x0000000400007310 */ /* 0x000e620000301000 */
[----:B------:R-:W1:Y:S01]  /*4380*/  DSETP.GEU.AND P0, PT, |R4|, c[0x2][0x0], PT ;  /* 0x008000000400762a */ /* 0x000e620003f0e200 */
[----:B------:R-:W-:-:S13]  /*4390*/  IMAD.MOV.U32 R35, RZ, RZ, R31 ;  /* 0x000000ffff237224 */ /* 0x000fda00078e001f */
[----:B-1----:R-:W-:-:S05]  /*43a0*/  @!P0 FMUL R0, R0, 1.175494350822287508e-38 ;  /* 0x0080000000008820 */ /* 0x002fca0000400000 */
[----:B------:R-:W-:-:S05]  /*43b0*/  F2FP.PACK_AB R0, RZ, R0 ;  /* 0x00000000ff00723e */ /* 0x000fca00000000ff */
[----:B------:R1:W-:Y:S01]  /*43c0*/  STG.E.U16 [R8.64], R0 ;  /* 0x0000000008007986 */ /* 0x0003e2000c101524 */
[----:B------:R-:W-:Y:S05]  /*43d0*/  BRA `(.L_x_13629) ;  /* 0x00000da000007947 */ /* 0x000fea0003800000 */
.L_x_13637:
        /* <DEDUP_REMOVED lines=13> */
.L_x_13640:
        /* <DEDUP_REMOVED lines=8> */
.L_x_13639:
[----:B------:R1:W-:Y:S01]  /*4530*/  STG.E.64 [R8.64], R4 ;  /* 0x0000000408007986 */ /* 0x0003e2000c101b24 */
[----:B------:R-:W-:Y:S01]  /*4540*/  IMAD.MOV.U32 R35, RZ, RZ, R31 ;  /* 0x000000ffff237224 */ /* 0x000fe200078e001f */
[----:B------:R-:W-:Y:S05]  /*4550*/  BRA `(.L_x_13629) ;  /* 0x00000c2000007947 */ /* 0x000fea0003800000 */
.L_x_13630:
        /* <DEDUP_REMOVED lines=13> */
.L_x_13643:
[----:B------:R-:W-:Y:S01]  /*4630*/  CS2R R6, SRZ ;  /* 0x0000000000067805 */ /* 0x000fe2000001ff00 */
[----:B------:R-:W-:-:S04]  /*4640*/  IMAD.MOV.U32 R35, RZ, RZ, R31 ;  /* 0x000000ffff237224 */ /* 0x000fc800078e001f */
[----:B------:R1:W-:Y:S01]  /*4650*/  STG.E.128 [R8.64], R4 ;  /* 0x0000000408007986 */ /* 0x0003e2000c101d24 */
[----:B------:R-:W-:Y:S05]  /*4660*/  BRA `(.L_x_13629) ;  /* 0x00000b1000007947 */ /* 0x000fea0003800000 */
.L_x_13642:
        /* <DEDUP_REMOVED lines=23> */
.L_x_13647:
[----:B------:R-:W-:Y:S05]  /*47e0*/  BSYNC B0 ;  /* 0x0000000000007941 */ /* 0x000fea0003800000 */
.L_x_13646:
[----:B------:R-:W-:Y:S01]  /*47f0*/  LOP3.LUT R7, R0, R7, RZ, 0xfc, !PT ;  /* 0x0000000700077212 */ /* 0x000fe200078efcff */
[----:B------:R-:W-:-:S04]  /*4800*/  IMAD.MOV.U32 R35, RZ, RZ, R31 ;  /* 0x000000ffff237224 */ /* 0x000fc800078e001f */
[----:B------:R1:W-:Y:S01]  /*4810*/  STG.E.U8 [R8.64], R7 ;  /* 0x0000000708007986 */ /* 0x0003e2000c101124 */
[----:B------:R-:W-:Y:S05]  /*4820*/  BRA `(.L_x_13629) ;  /* 0x0000095000007947 */ /* 0x000fea0003800000 */
.L_x_13645:
        /* <DEDUP_REMOVED lines=15> */
.L_x_13649:
[----:B------:R-:W-:Y:S01]  /*4920*/  IMAD.MOV.U32 R0, RZ, RZ, 0x7f ;  /* 0x0000007fff007424 */ /* 0x000fe200078e00ff */
[----:B------:R-:W-:-:S04]  /*4930*/  ISETP.GT.U32.AND P0, PT, R3, 0x7f800000, PT ;  /* 0x7f8000000300780c */ /* 0x000fc80003f04070 */
[----:B------:R-:W-:-:S04]  /*4940*/  SEL R0, R0, 0x7c, P0 ;  /* 0x0000007c00007807 */ /* 0x000fc80000000000 */
.L_x_13650:
[----:B------:R-:W-:Y:S05]  /*4950*/  BSYNC B0 ;  /* 0x0000000000007941 */ /* 0x000fea0003800000 */
.L_x_13648:
[----:B------:R-:W-:Y:S01]  /*4960*/  LOP3.LUT R3, R7, 0x80000000, RZ, 0xc0, !PT ;  /* 0x8000000007037812 */ /* 0x000fe200078ec0ff */
[----:B------:R-:W-:-:S03]  /*4970*/  IMAD.MOV.U32 R35, RZ, RZ, R31 ;  /* 0x000000ffff237224 */ /* 0x000fc600078e001f */
[----:B------:R-:W-:-:S04]  /*4980*/  SHF.R.U32.HI R3, RZ, 0x18, R3 ;  /* 0x00000018ff037819 */ /* 0x000fc80000011603 */
[----:B------:R-:W-:-:S05]  /*4990*/  LOP3.LUT R3, R0, R3, RZ, 0xfc, !PT ;  /* 0x0000000300037212 */ /* 0x000fca00078efcff */
[----:B------:R1:W-:Y:S01]  /*49a0*/  STG.E.U8 [R8.64], R3 ;  /* 0x0000000308007986 */ /* 0x0003e2000c101124 */
[----:B------:R-:W-:Y:S05]  /*49b0*/  BRA `(.L_x_13629) ;  /* 0x000007c000007947 */ /* 0x000fea0003800000 */
.L_x_13644:
[----:B------:R-:W1:Y:S01]  /*49c0*/  F2F.F32.F64 R0, R4 ;  /* 0x0000000400007310 */ /* 0x000e620000301000 */
[----:B------:R-:W1:Y:S01]  /*49d0*/  DSETP.GEU.AND P0, PT, |R4|, c[0x2][0x0], PT ;  /* 0x008000000400762a */ /* 0x000e620003f0e200 */
[----:B------:R-:W-:-:S13]  /*49e0*/  IMAD.MOV.U32 R35, RZ, RZ, R31 ;  /* 0x000000ffff237224 */ /* 0x000fda00078e001f */
[----:B-1----:R-:W-:-:S05]  /*49f0*/  @!P0 FMUL R0, R0, 1.175494350822287508e-38 ;  /* 0x0080000000008820 */ /* 0x002fca0000400000 */
[----:B------:R-:W-:-:S05]  /*4a00*/  F2FP.BF16.PACK_AB R0, RZ, R0 ;  /* 0x00000000ff00723e */ /* 0x000fca00000010ff */
[----:B------:R1:W-:Y:S01]  /*4a10*/  STG.E.U16 [R8.64], R0 ;  /* 0x0000000008007986 */ /* 0x0003e2000c101524 */
[----:B------:R-:W-:Y:S05]  /*4a20*/  BRA `(.L_x_13629) ;  /* 0x0000075000007947 */ /* 0x000fea0003800000 */
.L_x_13641:
        /* <DEDUP_REMOVED lines=8> */
[----:B------:R-:W1:Y:S01]  /*4ab0*/  F2I.U32.F64.FLOOR R37, R36 ;  /* 0x0000002400257311 */ /* 0x000e620000305000 */
[----:B------:R-:W-:Y:S01]  /*4ac0*/  IMAD.MOV.U32 R35, RZ, RZ, R31 ;  /* 0x000000ffff237224 */ /* 0x000fe200078e001f */
[----:B-1----:R1:W-:Y:S01]  /*4ad0*/  STG.E.U16 [R8.64], R37 ;  /* 0x0000002508007986 */ /* 0x0023e2000c101524 */
[----:B------:R-:W-:Y:S05]  /*4ae0*/  BRA `(.L_x_13629) ;  /* 0x0000069000007947 */ /* 0x000fea0003800000 */
.L_x_13653:
        /* <DEDUP_REMOVED lines=19> */
.L_x_13656:
[----:B------:R-:W-:-:S04]  /*4c20*/  LOP3.LUT R0, R7, 0x80000000, RZ, 0xc0, !PT ;  /* 0x8000000007007812 */ /* 0x000fc800078ec0ff */
[----:B------:R-:W-:-:S04]  /*4c30*/  SHF.R.U32.HI R0, RZ, 0x18, R0 ;  /* 0x00000018ff007819 */ /* 0x000fc80000011600 */
[----:B------:R-:W-:Y:S02]  /*4c40*/  LOP3.LUT R0, R3, R0, RZ, 0xfc, !PT ;  /* 0x0000000003007212 */ /* 0x000fe400078efcff */
.L_x_13655:
[----:B------:R-:W-:Y:S05]  /*4c50*/  BSYNC B0 ;  /* 0x0000000000007941 */ /* 0x000fea0003800000 */
.L_x_13654:
[----:B------:R1:W-:Y:S01]  /*4c60*/  STG.E.U8 [R8.64], R0 ;  /* 0x0000000008007986 */ /* 0x0003e2000c101124 */
[----:B------:R-:W-:Y:S01]  /*4c70*/  IMAD.MOV.U32 R35, RZ, RZ, R31 ;  /* 0x000000ffff237224 */ /* 0x000fe200078e001f */
[----:B------:R-:W-:Y:S05]  /*4c80*/  BRA `(.L_x_13629) ;  /* 0x000004f000007947 */ /* 0x000fea0003800000 */
.L_x_13652:
        /* <DEDUP_REMOVED lines=19> */
.L_x_13659:
[----:B------:R-:W-:-:S04]  /*4dc0*/  LOP3.LUT R0, R7, 0x80000000, RZ, 0xc0, !PT ;  /* 0x8000000007007812 */ /* 0x000fc800078ec0ff */
[----:B------:R-:W-:-:S04]  /*4dd0*/  SHF.R.U32.HI R0, RZ, 0x18, R0 ;  /* 0x00000018ff007819 */ /* 0x000fc80000011600 */
[----:B------:R-:W-:Y:S02]  /*4de0*/  LOP3.LUT R0, R3, R0, RZ, 0xfc, !PT ;  /* 0x0000000003007212 */ /* 0x000fe400078efcff */
.L_x_13658:
[----:B------:R-:W-:Y:S05]  /*4df0*/  BSYNC B0 ;  /* 0x0000000000007941 */ /* 0x000fea0003800000 */
.L_x_13657:
[----:B------:R1:W-:Y:S01]  /*4e00*/  STG.E.U8 [R8.64], R0 ;  /* 0x0000000008007986 */ /* 0x0003e2000c101124 */
[----:B------:R-:W-:Y:S01]  /*4e10*/  IMAD.MOV.U32 R35, RZ, RZ, R31 ;  /* 0x000000ffff237224 */ /* 0x000fe200078e001f */
[----:B------:R-:W-:Y:S05]  /*4e20*/  BRA `(.L_x_13629) ;  /* 0x0000035000007947 */ /* 0x000fea0003800000 */
.L_x_13651:
        /* <DEDUP_REMOVED lines=25> */
.L_x_13634:
        /* <DEDUP_REMOVED lines=21> */
.L_x_13661:
[----:B------:R-:W1:Y:S01]  /*5110*/  F2I.U64.F64.FLOOR R36, R36 ;  /* 0x0000002400247311 */ /* 0x000e620000305800 */
[----:B------:R-:W-:Y:S01]  /*5120*/  IMAD.MOV.U32 R35, RZ, RZ, R31 ;  /* 0x000000ffff237224 */ /* 0x000fe200078e001f */
[----:B-1----:R1:W-:Y:S01]  /*5130*/  STG.E.64 [R8.64], R36 ;  /* 0x0000002408007986 */ /* 0x0023e2000c101b24 */
[----:B------:R-:W-:Y:S05]  /*5140*/  BRA `(.L_x_13629) ;  /* 0x0000003000007947 */ /* 0x000fea0003800000 */
.L_x_13660:
[----:B------:R-:W1:Y:S01]  /*5150*/  F2I.U32.F64.FLOOR R37, R36 ;  /* 0x0000002400257311 */ /* 0x000e620000305000 */
[----:B------:R-:W-:Y:S01]  /*5160*/  IMAD.MOV.U32 R35, RZ, RZ, R31 ;  /* 0x000000ffff237224 */ /* 0x000fe200078e001f */
[----:B-1----:R1:W-:Y:S06]  /*5170*/  STG.E [R8.64], R37 ;  /* 0x0000002508007986 */ /* 0x0023ec000c101924 */
.L_x_13629:
[----:B-1----:R-:W-:Y:S05]  /*5180*/  BSYNC B6 ;  /* 0x0000000000067941 */ /* 0x002fea0003800000 */
.L_x_13628:
        /* <DEDUP_REMOVED lines=19> */
[----:B0-----:R-:W0:Y:S02]  /*52c0*/  F2I.F64.FLOOR R27, R26 ;  /* 0x0000001a001b7311 */ /* 0x001e240000305100 */
[----:B0-----:R0:W-:Y:S01]  /*52d0*/  STG.E.U8 [R4.64], R27 ;  /* 0x0000001b04007986 */ /* 0x0011e2000c101124 */
[----:B------:R-:W-:Y:S05]  /*52e0*/  BRA `(.L_x_13669) ;  /* 0x00000ef000007947 */ /* 0x000fea0003800000 */
.L_x_13667:
[----:B0-----:R-:W0:Y:S02]  /*52f0*/  F2I.S64.F64.FLOOR R26, R26 ;  /* 0x0000001a001a7311 */ /* 0x001e240000305900 */
[----:B0-----:R-:W-:-:S05]  /*5300*/  IMAD.MOV.U32 R3, RZ, RZ, R26 ;  /* 0x000000ffff037224 */ /* 0x001fca00078e001a */
[----:B------:R0:W-:Y:S01]  /*5310*/  STG.E.U8 [R4.64], R3 ;  /* 0x0000000304007986 */ /* 0x0001e2000c101124 */
[----:B------:R-:W-:Y:S05]  /*5320*/  BRA `(.L_x_13669) ;  /* 0x00000eb000007947 */ /* 0x000fea0003800000 */
.L_x_13666:
[----:B------:R-:W-:-:S13]  /*5330*/  ISETP.NE.AND P0, PT, R0, 0x2, PT ;  /* 0x000000020000780c */ /* 0x000fda0003f05270 */
[----:B------:R-:W-:Y:S05]  /*5340*/  @!P0 BRA `(.L_x_13670) ;  /* 0x000000a000008947 */ /* 0x000fea0003800000 */
[----:B------:R-:W-:-:S13]  /*5350*/  ISETP.NE.AND P0, PT, R0, 0x3, PT ;  /* 0x000000030000780c */ /* 0x000fda0003f05270 */
[----:B------:R-:W-:Y:S05]  /*5360*/  @!P0 BRA `(.L_x_13671) ;  /* 0x0000005000008947 */ /* 0x000fea0003800000 */
[----:B------:R-:W-:-:S13]  /*5370*/  ISETP.NE.AND P0, PT, R0, 0x4, PT ;  /* 0x000000040000780c */ /* 0x000fda0003f05270 */
[----:B------:R-:W-:Y:S05]  /*5380*/  @P0 BRA `(.L_x_13668) ;  /* 0x00000cc000000947 */ /* 0x000fea0003800000 */
[----:B0-----:R-:W0:Y:S02]  /*5390*/  F2I.S64.F64.FLOOR R26, R26 ;  /* 0x0000001a001a7311 */ /* 0x001e240000305900 */
[----:B0-----:R0:W-:Y:S01]  /*53a0*/  STG.E.64 [R4.64], R26 ;  /* 0x0000001a04007986 */ /* 0x0011e2000c101b24 */
[----:B------:R-:W-:Y:S05]  /*53b0*/  BRA `(.L_x_13669) ;  /* 0x00000e2000007947 */ /* 0x000fea0003800000 */
.L_x_13671:
[----:B0-----:R-:W0:Y:S02]  /*53c0*/  F2I.F64.FLOOR R27, R26 ;  /* 0x0000001a001b7311 */ /* 0x001e240000305100 */
[----:B0-----:R0:W-:Y:S01]  /*53d0*/  STG.E [R4.64], R27 ;  /* 0x0000001b04007986 */ /* 0x0011e2000c101924 */
[----:B------:R-:W-:Y:S05]  /*53e0*/  BRA `(.L_x_13669) ;  /* 0x00000df000007947 */ /* 0x000fea0003800000 */
.L_x_13670:
[----:B0-----:R-:W0:Y:S02]  /*53f0*/  F2I.F64.FLOOR R27, R26 ;  /* 0x0000001a001b7311 */ /* 0x001e240000305100 */
[----:B0-----:R0:W-:Y:S01]  /*5400*/  STG.E.U16 [R4.64], R27 ;  /* 0x0000001b04007986 */ /* 0x0011e2000c101524 */
[----:B------:R-:W-:Y:S05]  /*5410*/  BRA `(.L_x_13669) ;  /* 0x00000dc000007947 */ /* 0x000fea0003800000 */
.L_x_13665:
        /* <DEDUP_REMOVED lines=11> */
.L_x_13673:
[----:B------:R-:W1:Y:S01]  /*54d0*/  F2F.F32.F64 R0, R28 ;  /* 0x0000001c00007310 */ /* 0x000e620000301000 */
[----:B------:R-:W1:-:S14]  /*54e0*/  DSETP.GEU.AND P0, PT, |R28|, c[0x2][0x0], PT ;  /* 0x008000001c00762a */ /* 0x000e5c0003f0e200 */
[----:B-1----:R-:W-:-:S05]  /*54f0*/  @!P0 FMUL R0, R0, 1.175494350822287508e-38 ;  /* 0x0080000000008820 */ /* 0x002fca0000400000 */
[----:B------:R-:W-:-:S05]  /*5500*/  F2FP.PACK_AB R0, RZ, R0 ;  /* 0x00000000ff00723e */ /* 0x000fca00000000ff */
[----:B------:R1:W-:Y:S01]  /*5510*/  STG.E.U16 [R4.64], R0 ;  /* 0x0000000004007986 */ /* 0x0003e2000c101524 */
[----:B------:R-:W-:Y:S05]  /*5520*/  BRA `(.L_x_13669) ;  /* 0x00000cb000007947 */ /* 0x000fea0003800000 */
.L_x_13672:
        /* <DEDUP_REMOVED lines=12> */
.L_x_13675:
[----:B------:R-:W1:Y:S01]  /*55f0*/  F2F.F32.F64 R0, R28 ;  /* 0x0000001c00007310 */ /* 0x000e620000301000 */
[----:B------:R-:W1:-:S14]  /*5600*/  DSETP.GEU.AND P0, PT, |R28|, c[0x2][0x0], PT ;  /* 0x008000001c00762a */ /* 0x000e5c0003f0e200 */
[----:B-1----:R-:W-:-:S05]  /*5610*/  @!P0 FMUL R0, R0, 1.175494350822287508e-38 ;  /* 0x0080000000008820 */ /* 0x002fca0000400000 */
[----:B------:R-:W-:-:S04]  /*5620*/  F2FP.PACK_AB R3, RZ, R0 ;  /* 0x00000000ff03723e */ /* 0x000fc800000000ff */
[----:B------:R-:W-:-:S05]  /*5630*/  PRMT R3, R3, 0x5410, RZ ;  /* 0x0000541003037816 */ /* 0x000fca00000000ff */
[----:B------:R1:W-:Y:S01]  /*5640*/  STG.E [R4.64], R3 ;  /* 0x0000000304007986 */ /* 0x0003e2000c101924 */
[----:B------:R-:W-:Y:S05]  /*5650*/  BRA `(.L_x_13669) ;  /* 0x00000b8000007947 */ /* 0x000fea0003800000 */
.L_x_13674:
[----:B------:R1:W-:Y:S01]  /*5660*/  STG.E.64 [R4.64], R28 ;  /* 0x0000001c04007986 */ /* 0x0003e2000c101b24 */
[----:B------:R-:W-:Y:S05]  /*5670*/  BRA `(.L_x_13669) ;  /* 0x00000b6000007947 */ /* 0x000fea0003800000 */
.L_x_13664:
        /* <DEDUP_REMOVED lines=12> */
.L_x_13678:
[----:B------:R-:W-:-:S05]  /*5740*/  CS2R R30, SRZ ;  /* 0x00000000001e7805 */ /* 0x000fca000001ff00 */
[----:B------:R1:W-:Y:S01]  /*5750*/  STG.E.128 [R4.64], R28 ;  /* 0x0000001c04007986 */ /* 0x0003e2000c101d24 */
[----:B------:R-:W-:Y:S05]  /*5760*/  BRA `(.L_x_13669) ;  /* 0x00000a7000007947 */ /* 0x000fea0003800000 */
.L_x_13677:
        /* <DEDUP_REMOVED lines=23> */
.L_x_13682:
[----:B------:R-:W-:Y:S05]  /*58e0*/  BSYNC B0 ;  /* 0x0000000000007941 */ /* 0x000fea0003800000 */
.L_x_13681:
[----:B------:R-:W-:-:S05]  /*58f0*/  LOP3.LUT R7, R0, R7, RZ, 0xfc, !PT ;  /* 0x0000000700077212 */ /* 0x000fca00078efcff */
[----:B------:R1:W-:Y:S01]  /*5900*/  STG.E.U8 [R4.64], R7 ;  /* 0x0000000704007986 */ /* 0x0003e2000c101124 */
[----:B------:R-:W-:Y:S05]  /*5910*/  BRA `(.L_x_13669) ;  /* 0x000008c000007947 */ /* 0x000fea0003800000 */
.L_x_13680:
        /* <DEDUP_REMOVED lines=15> */
.L_x_13684:
[----:B------:R-:W-:Y:S01]  /*5a10*/  IMAD.MOV.U32 R0, RZ, RZ, 0x7f ;  /* 0x0000007fff007424 */ /* 0x000fe200078e00ff */
[----:B------:R-:W-:-:S04]  /*5a20*/  ISETP.GT.U32.AND P0, PT, R3, 0x7f800000, PT ;  /* 0x7f8000000300780c */ /* 0x000fc80003f04070 */
[----:B------:R-:W-:-:S04]  /*5a30*/  SEL R0, R0, 0x7c, P0 ;  /* 0x0000007c00007807 */ /* 0x000fc80000000000 */
.L_x_13685:
[----:B------:R-:W-:Y:S05]  /*5a40*/  BSYNC B0 ;  /* 0x0000000000007941 */ /* 0x000fea0003800000 */
.L_x_13683:
[----:B------:R-:W-:-:S04]  /*5a50*/  LOP3.LUT R3, R7, 0x80000000, RZ, 0xc0, !PT ;  /* 0x8000000007037812 */ /* 0x000fc800078ec0ff */
[----:B------:R-:W-:-:S04]  /*5a60*/  SHF.R.U32.HI R3, RZ, 0x18, R3 ;  /* 0x00000018ff037819 */ /* 0x000fc80000011603 */
[----:B------:R-:W-:-:S05]  /*5a70*/  LOP3.LUT R3, R0, R3, RZ, 0xfc, !PT ;  /* 0x0000000300037212 */ /* 0x000fca00078efcff */
[----:B------:R1:W-:Y:S01]  /*5a80*/  STG.E.U8 [R4.64], R3 ;  /* 0x0000000304007986 */ /* 0x0003e2000c101124 */
[----:B------:R-:W-:Y:S05]  /*5a90*/  BRA `(.L_x_13669) ;  /* 0x0000074000007947 */ /* 0x000fea0003800000 */
.L_x_13679:
[----:B------:R-:W1:Y:S01]  /*5aa0*/  F2F.F32.F64 R0, R28 ;  /* 0x0000001c00007310 */ /* 0x000e620000301000 */
[----:B------:R-:W1:-:S14]  /*5ab0*/  DSETP.GEU.AND P0, PT, |R28|, c[0x2][0x0], PT ;  /* 0x008000001c00762a */ /* 0x000e5c0003f0e200 */
[----:B-1----:R-:W-:-:S05]  /*5ac0*/  @!P0 FMUL R0, R0, 1.175494350822287508e-38 ;  /* 0x0080000000008820 */ /* 0x002fca0000400000 */
[----:B------:R-:W-:-:S05]  /*5ad0*/  F2FP.BF16.PACK_AB R0, RZ, R0 ;  /* 0x00000000ff00723e */ /* 0x000fca00000010ff */
[----:B------:R1:W-:Y:S01]  /*5ae0*/  STG.E.U16 [R4.64], R0 ;  /* 0x0000000004007986 */ /* 0x0003e2000c101524 */
[----:B------:R-:W-:Y:S05]  /*5af0*/  BRA `(.L_x_13669) ;  /* 0x000006e000007947 */ /* 0x000fea0003800000 */
.L_x_13676:
        /* <DEDUP_REMOVED lines=8> */
[----:B0-----:R-:W0:Y:S02]  /*5b80*/  F2I.U32.F64.FLOOR R27, R26 ;  /* 0x0000001a001b7311 */ /* 0x001e240000305000 */
[----:B0-----:R0:W-:Y:S01]  /*5b90*/  STG.E.U16 [R4.64], R27 ;  /* 0x0000001b04007986 */ /* 0x0011e2000c101524 */
[----:B------:R-:W-:Y:S05]  /*5ba0*/  BRA `(.L_x_13669) ;  /* 0x0000063000007947 */ /* 0x000fea0003800000 */
.L_x_13688:
        /* <DEDUP_REMOVED lines=19> */
.L_x_13691:
[----:B------:R-:W-:-:S04]  /*5ce0*/  LOP3.LUT R0, R7, 0x80000000, RZ, 0xc0, !PT ;  /* 0x8000000007007812 */ /* 0x000fc800078ec0ff */
[----:B------:R-:W-:-:S04]  /*5cf0*/  SHF.R.U32.HI R0, RZ, 0x18, R0 ;  /* 0x00000018ff007819 */ /* 0x000fc80000011600 */
[----:B------:R-:W-:Y:S02]  /*5d00*/  LOP3.LUT R0, R3, R0, RZ, 0xfc, !PT ;  /* 0x0000000003007212 */ /* 0x000fe400078efcff */
.L_x_13690:
[----:B------:R-:W-:Y:S05]  /*5d10*/  BSYNC B0 ;  /* 0x0000000000007941 */ /* 0x000fea0003800000 */
.L_x_13689:
[----:B------:R1:W-:Y:S01]  /*5d20*/  STG.E.U8 [R4.64], R0 ;  /* 0x0000000004007986 */ /* 0x0003e2000c101124 */
[----:B------:R-:W-:Y:S05]  /*5d30*/  BRA `(.L_x_13669) ;  /* 0x000004a000007947 */ /* 0x000fea0003800000 */
.L_x_13687:
        /* <DEDUP_REMOVED lines=19> */
.L_x_13694:
[----:B------:R-:W-:-:S04]  /*5e70*/  LOP3.LUT R0, R7, 0x80000000, RZ, 0xc0, !PT ;  /* 0x8000000007007812 */ /* 0x000fc800078ec0ff */
[----:B------:R-:W-:-:S04]  /*5e80*/  SHF.R.U32.HI R0, RZ, 0x18, R0 ;  /* 0x00000018ff007819 */ /* 0x000fc80000011600 */
[----:B------:R-:W-:Y:S02]  /*5e90*/  LOP3.LUT R0, R3, R0, RZ, 0xfc, !PT ;  /* 0x0000000003007212 */ /* 0x000fe400078efcff */
.L_x_13693:
[----:B------:R-:W-:Y:S05]  /*5ea0*/  BSYNC B0 ;  /* 0x0000000000007941 */ /* 0x000fea0003800000 */
.L_x_13692:
[----:B------:R1:W-:Y:S01]  /*5eb0*/  STG.E.U8 [R4.64], R0 ;  /* 0x0000000004007986 */ /* 0x0003e2000c101124 */
[----:B------:R-:W-:Y:S05]  /*5ec0*/  BRA `(.L_x_13669) ;  /* 0x0000031000007947 */ /* 0x000fea0003800000 */
.L_x_13686:
        /* <DEDUP_REMOVED lines=24> */
.L_x_13668:
        /* <DEDUP_REMOVED lines=20> */
.L_x_13696:
[----:B0-----:R-:W0:Y:S02]  /*6190*/  F2I.U64.F64.FLOOR R26, R26 ;  /* 0x0000001a001a7311 */ /* 0x001e240000305800 */
[----:B0-----:R0:W-:Y:S01]  /*61a0*/  STG.E.64 [R4.64], R26 ;  /* 0x0000001a04007986 */ /* 0x0011e2000c101b24 */
[----:B------:R-:W-:Y:S05]  /*61b0*/  BRA `(.L_x_13669) ;  /* 0x0000002000007947 */ /* 0x000fea0003800000 */
.L_x_13695:
[----:B0-----:R-:W0:Y:S02]  /*61c0*/  F2I.U32.F64.FLOOR R27, R26 ;  /* 0x0000001a001b7311 */ /* 0x001e240000305000 */
[----:B0-----:R0:W-:Y:S02]  /*61d0*/  STG.E [R4.64], R27 ;  /* 0x0000001b04007986 */ /* 0x0011e4000c101924 */
.L_x_13669:
        /* <DEDUP_REMOVED lines=22> */
.L_x_13700:
[----:B------:R-:W0:Y:S02]  /*6340*/  F2I.S64.F64.FLOOR R22, R22 ;  /* 0x0000001600167311 */ /* 0x000e240000305900 */
[----:B0-----:R-:W-:-:S05]  /*6350*/  IMAD.MOV.U32 R3, RZ, RZ, R22 ;  /* 0x000000ffff037224 */ /* 0x001fca00078e0016 */
[----:B------:R0:W-:Y:S01]  /*6360*/  STG.E.U8 [R4.64], R3 ;  /* 0x0000000304007986 */ /* 0x0001e2000c101124 */
[----:B------:R-:W-:Y:S05]  /*6370*/  BRA `(.L_x_13702) ;  /* 0x00000eb000007947 */ /* 0x000fea0003800000 */
.L_x_13699:
        /* <DEDUP_REMOVED lines=9> */
.L_x_13704:
[----:B------:R-:W0:Y:S02]  /*6410*/  F2I.F64.FLOOR R23, R22 ;  /* 0x0000001600177311 */ /* 0x000e240000305100 */
[----:B0-----:R0:W-:Y:S01]  /*6420*/  STG.E [R4.64], R23 ;  /* 0x0000001704007986 */ /* 0x0011e2000c101924 */
[----:B------:R-:W-:Y:S05]  /*6430*/  BRA `(.L_x_13702) ;  /* 0x00000df000007947 */ /* 0x000fea0003800000 */
.L_x_13703:
[----:B------:R-:W0:Y:S02]  /*6440*/  F2I.F64.FLOOR R23, R22 ;  /* 0x0000001600177311 */ /* 0x000e240000305100 */
[----:B0-----:R0:W-:Y:S01]  /*6450*/  STG.E.U16 [R4.64], R23 ;  /* 0x0000001704007986 */ /* 0x0011e2000c101524 */
[----:B------:R-:W-:Y:S05]  /*6460*/  BRA `(.L_x_13702) ;  /* 0x00000dc000007947 */ /* 0x000fea0003800000 */
.L_x_13698:
        /* <DEDUP_REMOVED lines=11> */
.L_x_13706:
[----:B--2---:R-:W0:Y:S01]  /*6520*/  F2F.F32.F64 R0, R24 ;  /* 0x0000001800007310 */ /* 0x004e220000301000 */
[----:B------:R-:W0:-:S14]  /*6530*/  DSETP.GEU.AND P0, PT, |R24|, c[0x2][0x0], PT ;  /* 0x008000001800762a */ /* 0x000e1c0003f0e200 */
[----:B0-----:R-:W-:-:S05]  /*6540*/  @!P0 FMUL R0, R0, 1.175494350822287508e-38 ;  /* 0x0080000000008820 */ /* 0x001fca0000400000 */
[----:B------:R-:W-:-:S05]  /*6550*/  F2FP.PACK_AB R0, RZ, R0 ;  /* 0x00000000ff00723e */ /* 0x000fca00000000ff */
[----:B------:R0:W-:Y:S01]  /*6560*/  STG.E.U16 [R4.64], R0 ;  /* 0x0000000004007986 */ /* 0x0001e2000c101524 */
[----:B------:R-:W-:Y:S05]  /*6570*/  BRA `(.L_x_13702) ;  /* 0x00000cb000007947 */ /* 0x000fea0003800000 */
.L_x_13705:
        /* <DEDUP_REMOVED lines=12> */
.L_x_13708:
[----:B--2---:R-:W0:Y:S01]  /*6640*/  F2F.F32.F64 R0, R24 ;  /* 0x0000001800007310 */ /* 0x004e220000301000 */
[----:B------:R-:W0:-:S14]  /*6650*/  DSETP.GEU.AND P0, PT, |R24|, c[0x2][0x0], PT ;  /* 0x008000001800762a */ /* 0x000e1c0003f0e200 */
[----:B0-----:R-:W-:-:S05]  /*6660*/  @!P0 FMUL R0, R0, 1.175494350822287508e-38 ;  /* 0x0080000000008820 */ /* 0x001fca0000400000 */
[----:B------:R-:W-:-:S04]  /*6670*/  F2FP.PACK_AB R3, RZ, R0 ;  /* 0x00000000ff03723e */ /* 0x000fc800000000ff */
[----:B------:R-:W-:-:S05]  /*6680*/  PRMT R3, R3, 0x5410, RZ ;  /* 0x0000541003037816 */ /* 0x000fca00000000ff */
[----:B------:R0:W-:Y:S01]  /*6690*/  STG.E [R4.64], R3 ;  /* 0x0000000304007986 */ /* 0x0001e2000c101924 */
[----:B------:R-:W-:Y:S05]  /*66a0*/  BRA `(.L_x_13702) ;  /* 0x00000b8000007947 */ /* 0x000fea0003800000 */
.L_x_13707:
[----:B--2---:R0:W-:Y:S01]  /*66b0*/  STG.E.64 [R4.64], R24 ;  /* 0x0000001804007986 */ /* 0x0041e2000c101b24 */
[----:B------:R-:W-:Y:S05]  /*66c0*/  BRA `(.L_x_13702) ;  /* 0x00000b6000007947 */ /* 0x000fea0003800000 */
.L_x_13697:
        /* <DEDUP_REMOVED lines=12> */
.L_x_13711:
[----:B------:R-:W-:-:S05]  /*6790*/  CS2R R26, SRZ ;  /* 0x00000000001a7805 */ /* 0x000fca000001ff00 */
[----:B--2---:R0:W-:Y:S01]  /*67a0*/  STG.E.128 [R4.64], R24 ;  /* 0x0000001804007986 */ /* 0x0041e2000c101d24 */
[----:B------:R-:W-:Y:S05]  /*67b0*/  BRA `(.L_x_13702) ;  /* 0x00000a7000007947 */ /* 0x000fea0003800000 */
.L_x_13710:
        /* <DEDUP_REMOVED lines=23> */
.L_x_13715:
[----:B------:R-:W-:Y:S05]  /*6930*/  BSYNC B0 ;  /* 0x0000000000007941 */ /* 0x000fea0003800000 */
.L_x_13714:
[----:B------:R-:W-:-:S05]  /*6940*/  LOP3.LUT R7, R0, R7, RZ, 0xfc, !PT ;  /* 0x0000000700077212 */ /* 0x000fca00078efcff */
[----:B------:R0:W-:Y:S01]  /*6950*/  STG.E.U8 [R4.64], R7 ;  /* 0x0000000704007986 */ /* 0x0001e2000c101124 */
[----:B------:R-:W-:Y:S05]  /*6960*/  BRA `(.L_x_13702) ;  /* 0x000008c000007947 */ /* 0x000fea0003800000 */
.L_x_13713:
        /* <DEDUP_REMOVED lines=15> */
.L_x_13717:
[----:B------:R-:W-:Y:S01]  /*6a60*/  IMAD.MOV.U32 R0, RZ, RZ, 0x7f ;  /* 0x0000007fff007424 */ /* 0x000fe200078e00ff */
[----:B------:R-:W-:-:S04]  /*6a70*/  ISETP.GT.U32.AND P0, PT, R3, 0x7f800000, PT ;  /* 0x7f8000000300780c */ /* 0x000fc80003f04070 */
[----:B------:R-:W-:-:S04]  /*6a80*/  SEL R0, R0, 0x7c, P0 ;  /* 0x0000007c00007807 */ /* 0x000fc80000000000 */
.L_x_13718:
[----:B------:R-:W-:Y:S05]  /*6a90*/  BSYNC B0 ;  /* 0x0000000000007941 */ /* 0x000fea0003800000 */
.L_x_13716:
[----:B------:R-:W-:-:S04]  /*6aa0*/  LOP3.LUT R3, R7, 0x80000000, RZ, 0xc0, !PT ;  /* 0x8000000007037812 */ /* 0x000fc800078ec0ff */
[----:B------:R-:W-:-:S04]  /*6ab0*/  SHF.R.U32.HI R3, RZ, 0x18, R3 ;  /* 0x00000018ff037819 */ /* 0x000fc80000011603 */
[----:B------:R-:W-:-:S05]  /*6ac0*/  LOP3.LUT R3, R0, R3, RZ, 0xfc, !PT ;  /* 0x0000000300037212 */ /* 0x000fca00078efcff */
[----:B------:R0:W-:Y:S01]  /*6ad0*/  STG.E.U8 [R4.64], R3 ;  /* 0x0000000304007986 */ /* 0x0001e2000c101124 */
[----:B------:R-:W-:Y:S05]  /*6ae0*/  BRA `(.L_x_13702) ;  /* 0x0000074000007947 */ /* 0x000fea0003800000 */
.L_x_13712:
[----:B--2---:R-:W0:Y:S01]  /*6af0*/  F2F.F32.F64 R0, R24 ;  /* 0x0000001800007310 */ /* 0x004e220000301000 */
[----:B------:R-:W0:-:S14]  /*6b00*/  DSETP.GEU.AND P0, PT, |R24|, c[0x2][0x0], PT ;  /* 0x008000001800762a */ /* 0x000e1c0003f0e200 */
[----:B0-----:R-:W-:-:S05]  /*6b10*/  @!P0 FMUL R0, R0, 1.175494350822287508e-38 ;  /* 0x0080000000008820 */ /* 0x001fca0000400000 */
[----:B------:R-:W-:-:S05]  /*6b20*/  F2FP.BF16.PACK_AB R0, RZ, R0 ;  /* 0x00000000ff00723e */ /* 0x000fca00000010ff */
[----:B------:R0:W-:Y:S01]  /*6b30*/  STG.E.U16 [R4.64], R0 ;  /* 0x0000000004007986 */ /* 0x0001e2000c101524 */
[----:B------:R-:W-:Y:S05]  /*6b40*/  BRA `(.L_x_13702) ;  /* 0x000006e000007947 */ /* 0x000fea0003800000 */
.L_x_13709:
        /* <DEDUP_REMOVED lines=11> */
.L_x_13721:
        /* <DEDUP_REMOVED lines=19> */
.L_x_13724:
[----:B------:R-:W-:-:S04]  /*6d30*/  LOP3.LUT R0, R7, 0x80000000, RZ, 0xc0, !PT ;  /* 0x8000000007007812 */ /* 0x000fc800078ec0ff */
[----:B------:R-:W-:-:S04]  /*6d40*/  SHF.R.U32.HI R0, RZ, 0x18, R0 ;  /* 0x00000018ff007819 */ /* 0x000fc80000011600 */
[----:B------:R-:W-:Y:S02]  /*6d50*/  LOP3.LUT R0, R3, R0, RZ, 0xfc, !PT ;  /* 0x0000000003007212 */ /* 0x000fe400078efcff */
.L_x_13723:
[----:B------:R-:W-:Y:S05]  /*6d60*/  BSYNC B0 ;  /* 0x0000000000007941 */ /* 0x000fea0003800000 */
.L_x_13722:
[----:B------:R0:W-:Y:S01]  /*6d70*/  STG.E.U8 [R4.64], R0 ;  /* 0x0000000004007986 */ /* 0x0001e2000c101124 */
[----:B------:R-:W-:Y:S05]  /*6d80*/  BRA `(.L_x_13702) ;  /* 0x000004a000007947 */ /* 0x000fea0003800000 */
.L_x_13720:
        /* <DEDUP_REMOVED lines=19> */
.L_x_13727:
[----:B------:R-:W-:-:S04]  /*6ec0*/  LOP3.LUT R0, R7, 0x80000000, RZ, 0xc0, !PT ;  /* 0x8000000007007812 */ /* 0x000fc800078ec0ff */
[----:B------:R-:W-:-:S04]  /*6ed0*/  SHF.R.U32.HI R0, RZ, 0x18, R0 ;  /* 0x00000018ff007819 */ /* 0x000fc80000011600 */
[----:B------:R-:W-:Y:S02]  /*6ee0*/  LOP3.LUT R0, R3, R0, RZ, 0xfc, !PT ;  /* 0x0000000003007212 */ /* 0x000fe400078efcff */
.L_x_13726:
[----:B------:R-:W-:Y:S05]  /*6ef0*/  BSYNC B0 ;  /* 0x0000000000007941 */ /* 0x000fea0003800000 */
.L_x_13725:
[----:B------:R0:W-:Y:S01]  /*6f00*/  STG.E.U8 [R4.64], R0 ;  /* 0x0000000004007986 */ /* 0x0001e2000c101124 */
[----:B------:R-:W-:Y:S05]  /*6f10*/  BRA `(.L_x_13702) ;  /* 0x0000031000007947 */ /* 0x000fea0003800000 */
.L_x_13719:
        /* <DEDUP_REMOVED lines=24> */
.L_x_13701:
        /* <DEDUP_REMOVED lines=20> */
.L_x_13729:
[----:B------:R-:W0:Y:S02]  /*71e0*/  F2I.U64.F64.FLOOR R22, R22 ;  /* 0x0000001600167311 */ /* 0x000e240000305800 */
[----:B0-----:R0:W-:Y:S01]  /*71f0*/  STG.E.64 [R4.64], R22 ;  /* 0x0000001604007986 */ /* 0x0011e2000c101b24 */
[----:B------:R-:W-:Y:S05]  /*7200*/  BRA `(.L_x_13702) ;  /* 0x0000002000007947 */ /* 0x000fea0003800000 */
.L_x_13728:
[----:B------:R-:W0:Y:S02]  /*7210*/  F2I.U32.F64.FLOOR R23, R22 ;  /* 0x0000001600177311 */ /* 0x000e240000305000 */
[----:B0-----:R0:W-:Y:S02]  /*7220*/  STG.E [R4.64], R23 ;  /* 0x0000001704007986 */ /* 0x0011e4000c101924 */
.L_x_13702:
[----:B------:R-:W-:Y:S02]  /*7230*/  IADD3 R35, R35, 0x80, RZ ;  /* 0x0000008023237810 */ /* 0x000fe40007ffe0ff */
.L_x_13663:
[----:B------:R-:W-:Y:S05]  /*7240*/  BSYNC B6 ;  /* 0x0000000000067941 */ /* 0x000fea0003800000 */
.L_x_13662:
        /* <DEDUP_REMOVED lines=20> */
.L_x_13733:
[----:B------:R-:W0:Y:S02]  /*7390*/  F2I.S64.F64.FLOOR R18, R18 ;  /* 0x0000001200127311 */ /* 0x000e240000305900 */
[----:B0-----:R-:W-:-:S05]  /*73a0*/  IMAD.MOV.U32 R5, RZ, RZ, R18 ;  /* 0x000000ffff057224 */ /* 0x001fca00078e0012 */
[----:B------:R-:W-:Y:S01]  /*73b0*/  STG.E.U8 [R2.64], R5 ;  /* 0x0000000502007986 */ /* 0x000fe2000c101124 */
[----:B------:R-:W-:Y:S05]  /*73c0*/  EXIT ;  /* 0x000000000000794d */ /* 0x000fea0003800000 */
.L_x_13732:
        /* <DEDUP_REMOVED lines=9> */
.L_x_13736:
[----:B------:R-:W0:Y:S02]  /*7460*/  F2I.F64.FLOOR R19, R18 ;  /* 0x0000001200137311 */ /* 0x000e240000305100 */
[----:B0-----:R-:W-:Y:S01]  /*7470*/  STG.E [R2.64], R19 ;  /* 0x0000001302007986 */ /* 0x001fe2000c101924 */
[----:B------:R-:W-:Y:S05]  /*7480*/  EXIT ;  /* 0x000000000000794d */ /* 0x000fea0003800000 */
.L_x_13735:
[----:B------:R-:W0:Y:S02]  /*7490*/  F2I.F64.FLOOR R19, R18 ;  /* 0x0000001200137311 */ /* 0x000e240000305100 */
[----:B0-----:R-:W-:Y:S01]  /*74a0*/  STG.E.U16 [R2.64], R19 ;  /* 0x0000001302007986 */ /* 0x001fe2000c101524 */
[----:B------:R-:W-:Y:S05]  /*74b0*/  EXIT ;  /* 0x000000000000794d */ /* 0x000fea0003800000 */
.L_x_13731:
        /* <DEDUP_REMOVED lines=11> */
.L_x_13738:
[----:B---3--:R-:W0:Y:S01]  /*7570*/  F2F.F32.F64 R0, R16 ;  /* 0x0000001000007310 */ /* 0x008e220000301000 */
[----:B------:R-:W0:-:S14]  /*7580*/  DSETP.GEU.AND P0, PT, |R16|, c[0x2][0x0], PT ;  /* 0x008000001000762a */ /* 0x000e1c0003f0e200 */
[----:B0-----:R-:W-:-:S05]  /*7590*/  @!P0 FMUL R0, R0, 1.175494350822287508e-38 ;  /* 0x0080000000008820 */ /* 0x001fca0000400000 */
[----:B------:R-:W-:-:S05]  /*75a0*/  F2FP.PACK_AB R0, RZ, R0 ;  /* 0x00000000ff00723e */ /* 0x000fca00000000ff */
[----:B------:R-:W-:Y:S01]  /*75b0*/  STG.E.U16 [R2.64], R0 ;  /* 0x0000000002007986 */ /* 0x000fe2000c101524 */
[----:B------:R-:W-:Y:S05]  /*75c0*/  EXIT ;  /* 0x000000000000794d */ /* 0x000fea0003800000 */
.L_x_13737:
        /* <DEDUP_REMOVED lines=12> */
.L_x_13740:
[----:B---3--:R-:W0:Y:S01]  /*7690*/  F2F.F32.F64 R0, R16 ;  /* 0x0000001000007310 */ /* 0x008e220000301000 */
[----:B------:R-:W0:-:S14]  /*76a0*/  DSETP.GEU.AND P0, PT, |R16|, c[0x2][0x0], PT ;  /* 0x008000001000762a */ /* 0x000e1c0003f0e200 */
[----:B0-----:R-:W-:-:S05]  /*76b0*/  @!P0 FMUL R0, R0, 1.175494350822287508e-38 ;  /* 0x0080000000008820 */ /* 0x001fca0000400000 */
[----:B------:R-:W-:-:S04]  /*76c0*/  F2FP.PACK_AB R5, RZ, R0 ;  /* 0x00000000ff05723e */ /* 0x000fc800000000ff */
[----:B------:R-:W-:-:S05]  /*76d0*/  PRMT R5, R5, 0x5410, RZ ;  /* 0x0000541005057816 */ /* 0x000fca00000000ff */
[----:B------:R-:W-:Y:S01]  /*76e0*/  STG.E [R2.64], R5 ;  /* 0x0000000502007986 */ /* 0x000fe2000c101924 */
[----:B------:R-:W-:Y:S05]  /*76f0*/  EXIT ;  /* 0x000000000000794d */ /* 0x000fea0003800000 */
.L_x_13739:
[----:B---3--:R-:W-:Y:S01]  /*7700*/  STG.E.64 [R2.64], R16 ;  /* 0x0000001002007986 */ /* 0x008fe2000c101b24 */
[----:B------:R-:W-:Y:S05]  /*7710*/  EXIT ;  /* 0x000000000000794d */ /* 0x000fea0003800000 */
.L_x_13730:
        /* <DEDUP_REMOVED lines=12> */
.L_x_13743:
[----:B------:R-:W-:-:S05]  /*77e0*/  CS2R R18, SRZ ;  /* 0x0000000000127805 */ /* 0x000fca000001ff00 */
[----:B---3--:R-:W-:Y:S01]  /*77f0*/  STG.E.128 [R2.64], R16 ;  /* 0x0000001002007986 */ /* 0x008fe2000c101d24 */
[----:B------:R-:W-:Y:S05]  /*7800*/  EXIT ;  /* 0x000000000000794d */ /* 0x000fea0003800000 */
.L_x_13742:
        /* <DEDUP_REMOVED lines=23> */
.L_x_13747:
[----:B------:R-:W-:Y:S05]  /*7980*/  BSYNC B0 ;  /* 0x0000000000007941 */ /* 0x000fea0003800000 */
.L_x_13746:
[----:B------:R-:W-:-:S05]  /*7990*/  LOP3.LUT R5, R0, R5, RZ, 0xfc, !PT ;  /* 0x0000000500057212 */ /* 0x000fca00078efcff */
[----:B------:R-:W-:Y:S01]  /*79a0*/  STG.E.U8 [R2.64], R5 ;  /* 0x0000000502007986 */ /* 0x000fe2000c101124 */
[----:B------:R-:W-:Y:S05]  /*79b0*/  EXIT ;  /* 0x000000000000794d */ /* 0x000fea0003800000 */
.L_x_13745:
        /* <DEDUP_REMOVED lines=15> */
.L_x_13749:
[----:B------:R-:W-:Y:S01]  /*7ab0*/  IMAD.MOV.U32 R0, RZ, RZ, 0x7f ;  /* 0x0000007fff007424 */ /* 0x000fe200078e00ff */
[----:B------:R-:W-:-:S04]  /*7ac0*/  ISETP.GT.U32.AND P0, PT, R4, 0x7f800000, PT ;  /* 0x7f8000000400780c */ /* 0x000fc80003f04070 */
[----:B------:R-:W-:-:S04]  /*7ad0*/  SEL R0, R0, 0x7c, P0 ;  /* 0x0000007c00007807 */ /* 0x000fc80000000000 */
.L_x_13750:
[----:B------:R-:W-:Y:S05]  /*7ae0*/  BSYNC B0 ;  /* 0x0000000000007941 */ /* 0x000fea0003800000 */
.L_x_13748:
[----:B------:R-:W-:-:S04]  /*7af0*/  LOP3.LUT R4, R5, 0x80000000, RZ, 0xc0, !PT ;  /* 0x8000000005047812 */ /* 0x000fc800078ec0ff */
[----:B------:R-:W-:-:S04]  /*7b00*/  SHF.R.U32.HI R5, RZ, 0x18, R4 ;  /* 0x00000018ff057819 */ /* 0x000fc80000011604 */
[----:B------:R-:W-:-:S05]  /*7b10*/  LOP3.LUT R5, R0, R5, RZ, 0xfc, !PT ;  /* 0x0000000500057212 */ /* 0x000fca00078efcff */
[----:B------:R-:W-:Y:S01]  /*7b20*/  STG.E.U8 [R2.64], R5 ;  /* 0x0000000502007986 */ /* 0x000fe2000c101124 */
[----:B------:R-:W-:Y:S05]  /*7b30*/  EXIT ;  /* 0x000000000000794d */ /* 0x000fea0003800000 */
.L_x_13744:
[----:B---3--:R-:W0:Y:S01]  /*7b40*/  F2F.F32.F64 R0, R16 ;  /* 0x0000001000007310 */ /* 0x008e220000301000 */
[----:B------:R-:W0:-:S14]  /*7b50*/  DSETP.GEU.AND P0, PT, |R16|, c[0x2][0x0], PT ;  /* 0x008000001000762a */ /* 0x000e1c0003f0e200 */
[----:B0-----:R-:W-:-:S05]  /*7b60*/  @!P0 FMUL R0, R0, 1.175494350822287508e-38 ;  /* 0x0080000000008820 */ /* 0x001fca0000400000 */
[----:B------:R-:W-:-:S05]  /*7b70*/  F2FP.BF16.PACK_AB R0, RZ, R0 ;  /* 0x00000000ff00723e */ /* 0x000fca00000010ff */
[----:B------:R-:W-:Y:S01]  /*7b80*/  STG.E.U16 [R2.64], R0 ;  /* 0x0000000002007986 */ /* 0x000fe2000c101524 */
[----:B------:R-:W-:Y:S05]  /*7b90*/  EXIT ;  /* 0x000000000000794d */ /* 0x000fea0003800000 */
.L_x_13741:
        /* <DEDUP_REMOVED lines=11> */
.L_x_13753:
        /* <DEDUP_REMOVED lines=19> */
.L_x_13756:
[----:B------:R-:W-:-:S04]  /*7d80*/  LOP3.LUT R0, R7, 0x80000000, RZ, 0xc0, !PT ;  /* 0x8000000007007812 */ /* 0x000fc800078ec0ff */
[----:B------:R-:W-:-:S04]  /*7d90*/  SHF.R.U32.HI R5, RZ, 0x18, R0 ;  /* 0x00000018ff057819 */ /* 0x000fc80000011600 */
[----:B------:R-:W-:-:S04]  /*7da0*/  LOP3.LUT R4, R4, R5, RZ, 0xfc, !PT ;  /* 0x0000000504047212 */ /* 0x000fc800078efcff */
[----:B------:R-:W-:Y:S02]  /*7db0*/  PRMT R0, R4, 0x7610, R0 ;  /* 0x0000761004007816 */ /* 0x000fe40000000000 */
.L_x_13755:
[----:B------:R-:W-:Y:S05]  /*7dc0*/  BSYNC B0 ;  /* 0x0000000000007941 */ /* 0x000fea0003800000 */
.L_x_13754:
[----:B------:R-:W-:Y:S01]  /*7dd0*/  STG.E.U8 [R2.64], R0 ;  /* 0x0000000002007986 */ /* 0x000fe2000c101124 */
[----:B------:R-:W-:Y:S05]  /*7de0*/  EXIT ;  /* 0x000000000000794d */ /* 0x000fea0003800000 */
.L_x_13752:
        /* <DEDUP_REMOVED lines=19> */
.L_x_13759:
[----:B------:R-:W-:-:S04]  /*7f20*/  LOP3.LUT R0, R7, 0x80000000, RZ, 0xc0, !PT ;  /* 0x8000000007007812 */ /* 0x000fc800078ec0ff */
[----:B------:R-:W-:-:S04]  /*7f30*/  SHF.R.U32.HI R5, RZ, 0x18, R0 ;  /* 0x00000018ff057819 */ /* 0x000fc80000011600 */
[----:B------:R-:W-:-:S04]  /*7f40*/  LOP3.LUT R4, R4, R5, RZ, 0xfc, !PT ;  /* 0x0000000504047212 */ /* 0x000fc800078efcff */
[----:B------:R-:W-:Y:S02]  /*7f50*/  PRMT R0, R4, 0x7610, R0 ;  /* 0x0000761004007816 */ /* 0x000fe40000000000 */
.L_x_13758:
[----:B------:R-:W-:Y:S05]  /*7f60*/  BSYNC B0 ;  /* 0x0000000000007941 */ /* 0x000fea0003800000 */
.L_x_13757:
[----:B------:R-:W-:Y:S01]  /*7f70*/  STG.E.U8 [R2.64], R0 ;  /* 0x0000000002007986 */ /* 0x000fe2000c101124 */
[----:B------:R-:W-:Y:S05]  /*7f80*/  EXIT ;  /* 0x000000000000794d */ /* 0x000fea0003800000 */
.L_x_13751:
        /* <DEDUP_REMOVED lines=24> */
.L_x_13734:
        /* <DEDUP_REMOVED lines=20> */
.L_x_13761:
[----:B------:R-:W0:Y:S02]  /*8250*/  F2I.U64.F64.FLOOR R18, R18 ;  /* 0x0000001200127311 */ /* 0x000e240000305800 */
[----:B0-----:R-:W-:Y:S01]  /*8260*/  STG.E.64 [R2.64], R18 ;  /* 0x0000001202007986 */ /* 0x001fe2000c101b24 */
[----:B------:R-:W-:Y:S05]  /*8270*/  EXIT ;  /* 0x000000000000794d */ /* 0x000fea0003800000 */
.L_x_13760:
[----:B------:R-:W0:Y:S02]  /*8280*/  F2I.U32.F64.FLOOR R19, R18 ;  /* 0x0000001200137311 */ /* 0x000e240000305000 */
[----:B0-----:R-:W-:Y:S01]  /*8290*/  STG.E [R2.64], R19 ;  /* 0x0000001302007986 */ /* 0x001fe2000c101924 */
[----:B------:R-:W-:Y:S05]  /*82a0*/  EXIT ;  /* 0x000000000000794d */ /* 0x000fea0003800000 */
.L_x_13762:
        /* <DEDUP_REMOVED lines=13> */
.L_x_18416:


//--------------------- .text._ZN2at6native18elementwise_kernelILi128ELi2EZNS0_22gpu_kernel_impl_nocastIZZZNS0_17floor_kernel_cudaERNS_18TensorIteratorBaseEENKUlvE_clEvENKUlvE_clEvEUldE_EEvS4_RKT_EUliE_EEviT1_ --------------------------
	.section	.text._ZN2at6native18elementwise_kernelILi128ELi2EZNS0_22gpu_kernel_impl_nocastIZZZNS0_17floor_kernel_cudaERNS_18TensorIteratorBaseEENKUlvE_clEvENKUlvE_clEvEUldE_EEvS4_RKT_EUliE_EEviT1_,"ax",@progbits
	.sectioninfo	@"SHI_REGISTERS=12"
	.align	128
        .global         _ZN2at6native18elementwise_kernelILi128ELi2EZNS0_22gpu_kernel_impl_nocastIZZZNS0_17floor_kernel_cudaERNS_18TensorIteratorBaseEENKUlvE_clEvENKUlvE_clEvEUldE_EEvS4_RKT_EUliE_EEviT1_
        .type           _ZN2at6native18elementwise_kernelILi128ELi2EZNS0_22gpu_kernel_impl_nocastIZZZNS0_17floor_kernel_cudaERNS_18TensorIteratorBaseEENKUlvE_clEvENKUlvE_clEvEUldE_EEvS4_RKT_EUliE_EEviT1_,@function
        .size           _ZN2at6native18elementwise_kernelILi128ELi2EZNS0_22gpu_kernel_impl_nocastIZZZNS0_17floor_kernel_cudaERNS_18TensorIteratorBaseEENKUlvE_clEvENKUlvE_clEvEUldE_EEvS4_RKT_EUliE_EEviT1_,(.L_x_18417 - _ZN2at6native18elementwise_kernelILi128ELi2EZNS0_22gpu_kernel_impl_nocastIZZZNS0_17floor_kernel_cudaERNS_18TensorIteratorBaseEENKUlvE_clEvENKUlvE_clEvEUldE_EEvS4_RKT_EUliE_EEviT1_)
        .other          _ZN2at6native18elementwise_kernelILi128ELi2EZNS0_22gpu_kernel_impl_nocastIZZZNS0_17floor_kernel_cudaERNS_18TensorIteratorBaseEENKUlvE_clEvENKUlvE_clEvEUldE_EEvS4_RKT_EUliE_EEviT1_,@"STO_CUDA_ENTRY STV_DEFAULT"
_ZN2at6native18elementwise_kernelILi128ELi2EZNS0_22gpu_kernel_impl_nocastIZZZNS0_17floor_kernel_cudaERNS_18TensorIteratorBaseEENKUlvE_clEvENKUlvE_clEvEUldE_EEvS4_RKT_EUliE_EEviT1_:
.text._ZN2at6native18elementwise_kernelILi128ELi2EZNS0_22gpu_kernel_impl_nocastIZZZNS0_17floor_kernel_cudaERNS_18TensorIteratorBaseEENKUlvE_clEvENKUlvE_clEvEUldE_EEvS4_RKT_EUliE_EEviT1_:
        /* <DEDUP_REMOVED lines=236> */
.L_x_13765:
[----:B------:R-:W-:-:S04]  /*0ec0*/  IADD3 R6, P0, R3, c[0x0][0x368], RZ ;  /* 0x0000da0003067a10 */ /* 0x000fc80007f1e0ff */
[----:B------:R-:W-:-:S05]  /*0ed0*/  IADD3.X R7, RZ, c[0x0][0x36c], RZ, P0, !PT ;  /* 0x0000db00ff077a10 */ /* 0x000fca00007fe4ff */
[----:B------:R-:W2:Y:S01]  /*0ee0*/  LDG.E.64 R4, [R6.64] ;  /* 0x0000000406047981 */ /* 0x000ea2000c1e1b00 */
[----:B------:R-:W-:Y:S02]  /*0ef0*/  IADD3 R2, P0, R2, c[0x0][0x360], RZ ;  /* 0x0000d80002027a10 */ /* 0x000fe40007f1e0ff */
[----:B------:R-:W-:Y:S02]  /*0f00*/  IADD3 R9, R0, 0x80, RZ ;  /* 0x0000008000097810 */ /* 0x000fe40007ffe0ff */
[----:B------:R-:W-:Y:S01]  /*0f10*/  IADD3.X R3, RZ, c[0x0][0x364], RZ, P0, !PT ;  /* 0x0000d900ff037a10 */ /* 0x000fe200007fe4ff */
[----:B--2---:R-:W0:Y:S04]  /*0f20*/  FRND.F64.FLOOR R4, R4 ;  /* 0x0000000400047313 */ /* 0x004e280000305800 */
[----:B0-----:R0:W-:Y:S04]  /*0f30*/  STG.E.64 [R2.64], R4 ;  /* 0x0000000402007986 */ /* 0x0011e8000c101b04 */
.L_x_13764:
[----:B------:R-:W-:Y:S05]  /*0f40*/  BSYNC B0 ;  /* 0x0000000000007941 */ /* 0x000fea0003800000 */
.L_x_13763:
        /* <DEDUP_REMOVED lines=230> */
.L_x_13766:
[----:B------:R-:W-:-:S04]  /*1db0*/  IADD3 R4, P0, R2, c[0x0][0x368], RZ ;  /* 0x0000da0002047a10 */ /* 0x000fc80007f1e0ff */
[----:B------:R-:W-:-:S05]  /*1dc0*/  IADD3.X R5, RZ, c[0x0][0x36c], RZ, P0, !PT ;  /* 0x0000db00ff057a10 */ /* 0x000fca00007fe4ff */
[----:B------:R-:W2:Y:S01]  /*1dd0*/  LDG.E.64 R2, [R4.64] ;  /* 0x0000000404027981 */ /* 0x000ea2000c1e1b00 */
[----:B------:R-:W-:-:S04]  /*1de0*/  IADD3 R6, P0, R0, c[0x0][0x360], RZ ;  /* 0x0000d80000067a10 */ /* 0x000fc80007f1e0ff */
[----:B------:R-:W-:Y:S01]  /*1df0*/  IADD3.X R7, RZ, c[0x0][0x364], RZ, P0, !PT ;  /* 0x0000d900ff077a10 */ /* 0x000fe200007fe4ff */
[----:B--2---:R-:W0:Y:S04]  /*1e00*/  FRND.F64.FLOOR R2, R2 ;  /* 0x0000000200027313 */ /* 0x004e280000305800 */
[----:B0-----:R-:W-:Y:S01]  /*1e10*/  STG.E.64 [R6.64], R2 ;  /* 0x0000000206007986 */ /* 0x001fe2000c101b04 */
[----:B------:R-:W-:Y:S05]  /*1e20*/  EXIT ;  /* 0x000000000000794d */ /* 0x000fea0003800000 */
.L_x_13767:
        /* <DEDUP_REMOVED lines=13> */
.L_x_18417:


//--------------------- .text._ZN2at6native27unrolled_elementwise_kernelIZZZNS0_17floor_kernel_cudaERNS_18TensorIteratorBaseEENKUlvE_clEvENKUlvE_clEvEUldE_St5arrayIPcLm2EELi4E23TrivialOffsetCalculatorILi1EjESB_NS0_6memory15LoadWithoutCastENSC_16StoreWithoutCastEEEviT_T0_T2_T3_T4_T5_ --------------------------
	.section	.text._ZN2at6native27unrolled_elementwise_kernelIZZZNS0_17floor_kernel_cudaERNS_18TensorIteratorBaseEENKUlvE_clEvENKUlvE_clEvEUldE_St5arrayIPcLm2EELi4E23TrivialOffsetCalculatorILi1EjESB_NS0_6memory15LoadWithoutCastENSC_16StoreWithoutCastEEEviT_T0_T2_T3_T4_T5_,"ax",@progbits
	.sectioninfo	@"SHI_REGISTERS=24"
	.align	128
        .global         _ZN2at6native27unrolled_elementwise_kernelIZZZNS0_17floor_kernel_cudaERNS_18TensorIteratorBaseEENKUlvE_clEvENKUlvE_clEvEUldE_St5arrayIPcLm2EELi4E23TrivialOffsetCalculatorILi1EjESB_NS0_6memory15LoadWithoutCastENSC_16StoreWithoutCastEEEviT_T0_T2_T3_T4_T5_
        .type           _ZN2at6native27unrolled_elementwise_kernelIZZZNS0_17floor_kernel_cudaERNS_18TensorIteratorBaseEENKUlvE_clEvENKUlvE_clEvEUldE_St5arrayIPcLm2EELi4E23TrivialOffsetCalculatorILi1EjESB_NS0_6memory15LoadWithoutCastENSC_16StoreWithoutCastEEEviT_T0_T2_T3_T4_T5_,@function
        .size           _ZN2at6native27unrolled_elementwise_kernelIZZZNS0_17floor_kernel_cudaERNS_18TensorIteratorBaseEENKUlvE_clEvENKUlvE_clEvEUldE_St5arrayIPcLm2EELi4E23TrivialOffsetCalculatorILi1EjESB_NS0_6memory15LoadWithoutCastENSC_16StoreWithoutCastEEEviT_T0_T2_T3_T4_T5_,(.L_x_18418 - _ZN2at6native27unrolled_elementwise_kernelIZZZNS0_17floor_kernel_cudaERNS_18TensorIteratorBaseEENKUlvE_clEvENKUlvE_clEvEUldE_St5arrayIPcLm2EELi4E23TrivialOffsetCalculatorILi1EjESB_NS0_6memory15LoadWithoutCastENSC_16StoreWithoutCastEEEviT_T0_T2_T3_T4_T5_)
        .other          _ZN2at6native27unrolled_elementwise_kernelIZZZNS0_17floor_kernel_cudaERNS_18TensorIteratorBaseEENKUlvE_clEvENKUlvE_clEvEUldE_St5arrayIPcLm2EELi4E23TrivialOffsetCalculatorILi1EjESB_NS0_6memory15LoadWithoutCastENSC_16StoreWithoutCastEEEviT_T0_T2_T3_T4_T5_,@"STO_CUDA_ENTRY STV_DEFAULT"
_ZN2at6native27unrolled_elementwise_kernelIZZZNS0_17floor_kernel_cudaERNS_18TensorIteratorBaseEENKUlvE_clEvENKUlvE_clEvEUldE_St5arrayIPcLm2EELi4E23TrivialOffsetCalculatorILi1EjESB_NS0_6memory15LoadWithoutCastENSC_16StoreWithoutCastEEEviT_T0_T2_T3_T4_T5_:
.text._ZN2at6native27unrolled_elementwise_kernelIZZZNS0_17floor_kernel_cudaERNS_18TensorIteratorBaseEENKUlvE_clEvENKUlvE_clEvEUldE_St5arrayIPcLm2EELi4E23TrivialOffsetCalculatorILi1EjESB_NS0_6memory15LoadWithoutCastENSC_16StoreWithoutCastEEEviT_T0_T2_T3_T4_T5_:
        /* <DEDUP_REMOVED lines=45> */
[----:B--2---:R-:W1:Y:S08]  /*02d0*/  @!P0 FRND.F64.FLOOR R6, R6 ;  /* 0x0000000600068313 */ /* 0x004e700000305800 */
[----:B---3--:R-:W2:Y:S01]  /*02e0*/  @!P3 FRND.F64.FLOOR R8, R8 ;  /* 0x000000080008b313 */ /* 0x008ea20000305800 */
[----:B------:R-:W-:Y:S01]  /*02f0*/  ISETP.GE.AND P3, PT, R15, R2, PT ;  /* 0x000000020f00720c */ /* 0x000fe20003f66270 */
[----:B------:R-:W-:-:S05]  /*0300*/  @!P0 IMAD.WIDE.U32 R14, R14, R3, c[0x0][0x168] ;  /* 0x00005a000e0e8625 */ /* 0x000fca00078e0003 */
[----:B-1----:R0:W-:Y:S01]  /*0310*/  @!P0 STG.E.64 [R14.64], R6 ;  /* 0x000000060e008986 */ /* 0x0021e2000c101b04 */
[----:B----4-:R-:W1:Y:S01]  /*0320*/  @!P1 FRND.F64.FLOOR R10, R10 ;  /* 0x0000000a000a9313 */ /* 0x010e620000305800 */
        /* <DEDUP_REMOVED lines=11> */
.L_x_13769:
[----:B--2---:R-:W-:Y:S05]  /*03e0*/  BSYNC B0 ;  /* 0x0000000000007941 */ /* 0x004fea0003800000 */
.L_x_13768:
[----:B------:R-:W-:Y:S01]  /*03f0*/  ISETP.GE.AND P0, PT, R13, R2, PT ;  /* 0x000000020d00720c */ /* 0x000fe20003f06270 */
[----:B-----5:R-:W2:-:S12]  /*0400*/  @!P3 FRND.F64.FLOOR R4, R4 ;  /* 0x000000040004b313 */ /* 0x020e980000305800 */
[----:B------:R-:W-:Y:S05]  /*0410*/  @P0 EXIT ;  /* 0x000000000000094d */ /* 0x000fea0003800000 */
[----:B------:R-:W-:Y:S01]  /*0420*/  HFMA2.MMA R3, -RZ, RZ, 0, 4.76837158203125e-07 ;  /* 0x00000008ff037435 */ /* 0x000fe200000001ff */
[----:B------:R-:W-:-:S09]  /*0430*/  IMAD R2, R0, 0x200, R13 ;  /* 0x0000020000027824 */ /* 0x000fd200078e020d */
[----:B------:R-:W-:-:S05]  /*0440*/  IMAD.WIDE.U32 R2, R2, R3, c[0x0][0x168] ;  /* 0x00005a0002027625 */ /* 0x000fca00078e0003 */
[----:B--2---:R-:W-:Y:S01]  /*0450*/  STG.E.64 [R2.64], R4 ;  /* 0x0000000402007986 */ /* 0x004fe2000c101b04 */
[----:B------:R-:W-:Y:S05]  /*0460*/  EXIT ;  /* 0x000000000000794d */ /* 0x000fea0003800000 */
.L_x_13770:
        /* <DEDUP_REMOVED lines=9> */
.L_x_18418:


//--------------------- .text._ZN2at6native29vectorized_elementwise_kernelILi2EZZZNS0_17floor_kernel_cudaERNS_18TensorIteratorBaseEENKUlvE_clEvENKUlvE_clEvEUldE_St5arrayIPcLm2EEEEviT0_T1_ --------------------------
	.section	.text._ZN2at6native29vectorized_elementwise_kernelILi2EZZZNS0_17floor_kernel_cudaERNS_18TensorIteratorBaseEENKUlvE_clEvENKUlvE_clEvEUldE_St5arrayIPcLm2EEEEviT0_T1_,"ax",@progbits
	.sectioninfo	@"SHI_REGISTERS=32"
	.align	128
        .global         _ZN2at6native29vectorized_elementwise_kernelILi2EZZZNS0_17floor_kernel_cudaERNS_18TensorIteratorBaseEENKUlvE_clEvENKUlvE_clEvEUldE_St5arrayIPcLm2EEEEviT0_T1_
        .type           _ZN2at6native29vectorized_elementwise_kernelILi2EZZZNS0_17floor_kernel_cudaERNS_18TensorIteratorBaseEENKUlvE_clEvENKUlvE_clEvEUldE_St5arrayIPcLm2EEEEviT0_T1_,@function
        .size           _ZN2at6native29vectorized_elementwise_kernelILi2EZZZNS0_17floor_kernel_cudaERNS_18TensorIteratorBaseEENKUlvE_clEvENKUlvE_clEvEUldE_St5arrayIPcLm2EEEEviT0_T1_,(.L_x_18419 - _ZN2at6native29vectorized_elementwise_kernelILi2EZZZNS0_17floor_kernel_cudaERNS_18TensorIteratorBaseEENKUlvE_clEvENKUlvE_clEvEUldE_St5arrayIPcLm2EEEEviT0_T1_)
        .other          _ZN2at6native29vectorized_elementwise_kernelILi2EZZZNS0_17floor_kernel_cudaERNS_18TensorIteratorBaseEENKUlvE_clEvENKUlvE_clEvEUldE_St5arrayIPcLm2EEEEviT0_T1_,@"STO_CUDA_ENTRY STV_DEFAULT"
_ZN2at6native29vectorized_elementwise_kernelILi2EZZZNS0_17floor_kernel_cudaERNS_18TensorIteratorBaseEENKUlvE_clEvENKUlvE_clEvEUldE_St5arrayIPcLm2EEEEviT0_T1_:
.text._ZN2at6native29vectorized_elementwise_kernelILi2EZZZNS0_17floor_kernel_cudaERNS_18TensorIteratorBaseEENKUlvE_clEvENKUlvE_clEvEUldE_St5arrayIPcLm2EEEEviT0_T1_:
        /* <DEDUP_REMOVED lines=17> */
[----:B--2---:R-:W-:Y:S08]  /*0110*/  FRND.F64.FLOOR R6, R6 ;  /* 0x0000000600067313 */ /* 0x004ff00000305800 */
[----:B------:R-:W0:Y:S08]  /*0120*/  FRND.F64.FLOOR R4, R4 ;  /* 0x0000000400047313 */ /* 0x000e300000305800 */
[----:B---3--:R-:W-:Y:S08]  /*0130*/  FRND.F64.FLOOR R18, R18 ;  /* 0x0000001200127313 */ /* 0x008ff00000305800 */
[----:B------:R-:W1:Y:S01]  /*0140*/  FRND.F64.FLOOR R16, R16 ;  /* 0x0000001000107313 */ /* 0x000e620000305800 */
[----:B0-----:R-:W-:Y:S07]  /*0150*/  STG.E.128 [R22.64], R4 ;  /* 0x0000000416007986 */ /* 0x001fee000c101d04 */
[----:B----4-:R-:W-:Y:S08]  /*0160*/  FRND.F64.FLOOR R14, R14 ;  /* 0x0000000e000e7313 */ /* 0x010ff00000305800 */
[----:B------:R-:W0:Y:S01]  /*0170*/  FRND.F64.FLOOR R12, R12 ;  /* 0x0000000c000c7313 */ /* 0x000e220000305800 */
[----:B-1----:R-:W-:Y:S07]  /*0180*/  STG.E.128 [R22.64+0x800], R16 ;  /* 0x0008001016007986 */ /* 0x002fee000c101d04 */
[----:B-----5:R-:W-:Y:S08]  /*0190*/  FRND.F64.FLOOR R10, R10 ;  /* 0x0000000a000a7313 */ /* 0x020ff00000305800 */
[----:B------:R-:W1:Y:S01]  /*01a0*/  FRND.F64.FLOOR R8, R8 ;  /* 0x0000000800087313 */ /* 0x000e620000305800 */
[----:B0-----:R-:W-:Y:S04]  /*01b0*/  STG.E.128 [R22.64+0x1000], R12 ;  /* 0x0010000c16007986 */ /* 0x001fe8000c101d04 */
[----:B-1----:R-:W-:Y:S01]  /*01c0*/  STG.E.128 [R22.64+0x1800], R8 ;  /* 0x0018000816007986 */ /* 0x002fe2000c101d04 */
[----:B------:R-:W-:Y:S05]  /*01d0*/  EXIT ;  /* 0x000000000000794d */ /* 0x000fea0003800000 */
.L_x_13771:
        /* <DEDUP_REMOVED lines=69> */
[----:B--2---:R-:W0:Y:S02]  /*0630*/  @!P0 FRND.F64.FLOOR R12, R12 ;  /* 0x0000000c000c8313 */ /* 0x004e240000305800 */
[----:B0-----:R0:W-:Y:S06]  /*0640*/  @!P0 STG.E.64 [R22.64], R12 ;  /* 0x0000000c16008986 */ /* 0x0011ec000c101b04 */
[----:B---3--:R-:W1:Y:S01]  /*0650*/  @!P1 FRND.F64.FLOOR R14, R14 ;  /* 0x0000000e000e9313 */ /* 0x008e620000305800 */
[----:B------:R-:W-:-:S02]  /*0660*/  ISETP.GE.AND P1, PT, R20, R21, PT ;  /* 0x000000151400720c */ /* 0x000fc40003f26270 */
[----:B------:R-:W-:-:S05]  /*0670*/  IADD3 R20, R0, 0x200, RZ ;  /* 0x0000020000147810 */ /* 0x000fca0007ffe0ff */
[----:B-----5:R-:W2:Y:S01]  /*0680*/  @!P2 FRND.F64.FLOOR R16, R16 ;  /* 0x000000100010a313 */ /* 0x020ea20000305800 */
[----:B------:R-:W-:Y:S02]  /*0690*/  ISETP.GE.AND P2, PT, R20, R21, PT ;  /* 0x000000151400720c */ /* 0x000fe40003f46270 */
[----:B------:R-:W-:-:S05]  /*06a0*/  IADD3 R20, R0, 0x280, RZ ;  /* 0x0000028000147810 */ /* 0x000fca0007ffe0ff */
[----:B------:R-:W3:Y:S01]  /*06b0*/  @!P1 FRND.F64.FLOOR R18, R18 ;  /* 0x0000001200129313 */ /* 0x000ee20000305800 */
[----:B------:R-:W-:Y:S02]  /*06c0*/  ISETP.GE.AND P1, PT, R20, R21, PT ;  /* 0x000000151400720c */ /* 0x000fe40003f26270 */
[----:B------:R-:W-:-:S05]  /*06d0*/  IADD3 R20, R0, 0x300, RZ ;  /* 0x0000030000147810 */ /* 0x000fca0007ffe0ff */
[----:B------:R-:W0:Y:S01]  /*06e0*/  @!P2 FRND.F64.FLOOR R4, R4 ;  /* 0x000000040004a313 */ /* 0x000e220000305800 */
[----:B------:R-:W-:Y:S02]  /*06f0*/  ISETP.GE.AND P2, PT, R20, R21, PT ;  /* 0x000000151400720c */ /* 0x000fe40003f46270 */
[----:B------:R-:W-:-:S04]  /*0700*/  @!P0 MOV R0, R2 ;  /* 0x0000000200008202 */ /* 0x000fc80000000f00 */
[----:B------:R-:W-:Y:S01]  /*0710*/  ISETP.GE.AND P0, PT, R0, R21, PT ;  /* 0x000000150000720c */ /* 0x000fe20003f06270 */
[----:B----4-:R-:W4:Y:S08]  /*0720*/  @!P1 FRND.F64.FLOOR R6, R6 ;  /* 0x0000000600069313 */ /* 0x010f300000305800 */
[----:B------:R-:W0:Y:S08]  /*0730*/  @!P2 FRND.F64.FLOOR R8, R8 ;  /* 0x000000080008a313 */ /* 0x000e300000305800 */
[----:B------:R-:W0:Y:S01]  /*0740*/  @!P3 FRND.F64.FLOOR R10, R10 ;  /* 0x0000000a000ab313 */ /* 0x000e220000305800 */
        /* <DEDUP_REMOVED lines=13> */
.L_x_13774:
[----:B-1234-:R-:W-:-:S13]  /*0820*/  ISETP.GE.AND P0, PT, R0, R21, PT ;  /* 0x000000150000720c */ /* 0x01efda0003f06270 */
[----:B------:R-:W-:Y:S05]  /*0830*/  @P0 BRA `(.L_x_13776) ;  /* 0x000000c000000947 */ /* 0x000fea0003800000 */
[----:B0-----:R-:W-:Y:S01]  /*0840*/  IMAD.IADD R12, R3, 0x1, R0 ;  /* 0x00000001030c7824 */ /* 0x001fe200078e0200 */
[----:B------:R-:W-:Y:S01]  /*0850*/  IADD3 R0, R0, 0x80, RZ ;  /* 0x0000008000007810 */ /* 0x000fe20007ffe0ff */
[----:B------:R-:W-:-:S04]  /*0860*/  IMAD.MOV.U32 R13, RZ, RZ, 0x8 ;  /* 0x00000008ff0d7424 */ /* 0x000fc800078e00ff */
[----:B------:R-:W-:-:S05]  /*0870*/  IMAD.WIDE.U32 R12, R12, R13, c[0x0][0x168] ;  /* 0x00005a000c0c7625 */ /* 0x000fca00078e000d */
[----:B------:R0:W-:Y:S02]  /*0880*/  STG.E.64 [R12.64], R18 ;  /* 0x000000120c007986 */ /* 0x0001e4000c101b04 */
.L_x_13775:
[----:B------:R-:W-:-:S13]  /*0890*/  ISETP.GE.AND P0, PT, R0, R21, PT ;  /* 0x000000150000720c */ /* 0x000fda0003f06270 */
[----:B------:R-:W-:Y:S05]  /*08a0*/  @P0 BRA `(.L_x_13777) ;  /* 0x000000d000000947 */ /* 0x000fea0003800000 */
[----:B0-----:R-:W-:Y:S01]  /*08b0*/  MOV R13, 0x8 ;  /* 0x00000008000d7802 */ /* 0x001fe20000000f00 */
[----:B------:R-:W-:Y:S01]  /*08c0*/  IMAD.IADD R12, R3, 0x1, R0 ;  /* 0x00000001030c7824 */ /* 0x000fe200078e0200 */
[----:B------:R-:W-:-:S03]  /*08d0*/  IADD3 R0, R0, 0x80, RZ ;  /* 0x0000008000007810 */ /* 0x000fc60007ffe0ff */
[----:B------:R-:W-:-:S05]  /*08e0*/  IMAD.WIDE.U32 R12, R12, R13, c[0x0][0x168] ;  /* 0x00005a000c0c7625 */ /* 0x000fca00078e000d */
[----:B------:R0:W-:Y:S02]  /*08f0*/  STG.E.64 [R12.64], R4 ;  /* 0x000000040c007986 */ /* 0x0001e4000c101b04 */
.L_x_13776:
        /* <DEDUP_REMOVED lines=8> */
.L_x_13777:
[----:B------:R-:W-:Y:S05]  /*0980*/  BSYNC B1 ;  /* 0x0000000000017941 */ /* 0x000fea0003800000 */
.L_x_13773:
[----:B------:R-:W-:-:S13]  /*0990*/  ISETP.GE.AND P0, PT, R0, R21, PT ;  /* 0x000000150000720c */ /* 0x000fda0003f06270 */
[----:B0-----:R-:W-:Y:S01]  /*09a0*/  @!P0 MOV R5, 0x8 ;  /* 0x0000000800058802 */ /* 0x001fe20000000f00 */
[----:B------:R-:W-:Y:S01]  /*09b0*/  @!P0 IMAD.IADD R4, R3, 0x1, R0 ;  /* 0x0000000103048824 */ /* 0x000fe200078e0200 */
[----:B------:R-:W-:-:S03]  /*09c0*/  @!P0 IADD3 R0, R0, 0x80, RZ ;  /* 0x0000008000008810 */ /* 0x000fc60007ffe0ff */
[----:B------:R-:W-:-:S05]  /*09d0*/  @!P0 IMAD.WIDE.U32 R4, R4, R5, c[0x0][0x168] ;  /* 0x00005a0004048625 */ /* 0x000fca00078e0005 */
[----:B------:R0:W-:Y:S02]  /*09e0*/  @!P0 STG.E.64 [R4.64], R8 ;  /* 0x0000000804008986 */ /* 0x0001e4000c101b04 */
.L_x_13778:
[----:B------:R-:W-:Y:S05]  /*09f0*/  BSYNC B0 ;  /* 0x0000000000007941 */ /* 0x000fea0003800000 */
.L_x_13772:
        /* <DEDUP_REMOVED lines=8> */
.L_x_13779:
        /* <DEDUP_REMOVED lines=16> */
.L_x_18419:


//--------------------- .text._ZN2at6native29vectorized_elementwise_kernelILi4EZZZNS0_17floor_kernel_cudaERNS_18TensorIteratorBaseEENKUlvE_clEvENKUlvE_clEvEUldE_St5arrayIPcLm2EEEEviT0_T1_ --------------------------
	.section	.text._ZN2at6native29vectorized_elementwise_kernelILi4EZZZNS0_17floor_kernel_cudaERNS_18TensorIteratorBaseEENKUlvE_clEvENKUlvE_clEvEUldE_St5arrayIPcLm2EEEEviT0_T1_,"ax",@progbits
	.sectioninfo	@"SHI_REGISTERS=32"
	.align	128
        .global         _ZN2at6native29vectorized_elementwise_kernelILi4EZZZNS0_17floor_kernel_cudaERNS_18TensorIteratorBaseEENKUlvE_clEvENKUlvE_clEvEUldE_St5arrayIPcLm2EEEEviT0_T1_
        .type           _ZN2at6native29vectorized_elementwise_kernelILi4EZZZNS0_17floor_kernel_cudaERNS_18TensorIteratorBaseEENKUlvE_clEvENKUlvE_clEvEUldE_St5arrayIPcLm2EEEEviT0_T1_,@function
        .size           _ZN2at6native29vectorized_elementwise_kernelILi4EZZZNS0_17floor_kernel_cudaERNS_18TensorIteratorBaseEENKUlvE_clEvENKUlvE_clEvEUldE_St5arrayIPcLm2EEEEviT0_T1_,(.L_x_18420 - _ZN2at6native29vectorized_elementwise_kernelILi4EZZZNS0_17floor_kernel_cudaERNS_18TensorIteratorBaseEENKUlvE_clEvENKUlvE_clEvEUldE_St5arrayIPcLm2EEEEviT0_T1_)
        .other          _ZN2at6native29vectorized_elementwise_kernelILi4EZZZNS0_17floor_kernel_cudaERNS_18TensorIteratorBaseEENKUlvE_clEvENKUlvE_clEvEUldE_St5arrayIPcLm2EEEEviT0_T1_,@"STO_CUDA_ENTRY STV_DEFAULT"
_ZN2at6native29vectorized_elementwise_kernelILi4EZZZNS0_17floor_kernel_cudaERNS_18TensorIteratorBaseEENKUlvE_clEvENKUlvE_clEvEUldE_St5arrayIPcLm2EEEEviT0_T1_:
.text._ZN2at6native29vectorized_elementwise_kernelILi4EZZZNS0_17floor_kernel_cudaERNS_18TensorIteratorBaseEENKUlvE_clEvENKUlvE_clEvEUldE_St5arrayIPcLm2EEEEviT0_T1_:
        /* <DEDUP_REMOVED lines=30> */
.L_x_13780:
        /* <DEDUP_REMOVED lines=100> */
.L_x_13783:
[----:B-1234-:R-:W-:-:S13]  /*0820*/  ISETP.GE.AND P0, PT, R0, R21, PT ;  /* 0x000000150000720c */ /* 0x01efda0003f06270 */
[----:B------:R-:W-:Y:S05]  /*0830*/  @P0 BRA `(.L_x_13785) ;  /* 0x000000c000000947 */ /* 0x000fea0003800000 */
[----:B0-----:R-:W-:Y:S01]  /*0840*/  IMAD.IADD R12, R3, 0x1, R0 ;  /* 0x00000001030c7824 */ /* 0x001fe200078e0200 */
[----:B------:R-:W-:Y:S01]  /*0850*/  IADD3 R0, R0, 0x80, RZ ;  /* 0x0000008000007810 */ /* 0x000fe20007ffe0ff */
[----:B------:R-:W-:-:S04]  /*0860*/  IMAD.MOV.U32 R13, RZ, RZ, 0x8 ;  /* 0x00000008ff0d7424 */ /* 0x000fc800078e00ff */
[----:B------:R-:W-:-:S05]  /*0870*/  IMAD.WIDE.U32 R12, R12, R13, c[0x0][0x168] ;  /* 0x00005a000c0c7625 */ /* 0x000fca00078e000d */
[----:B------:R0:W-:Y:S02]  /*0880*/  STG.E.64 [R12.64], R18 ;  /* 0x000000120c007986 */ /* 0x0001e4000c101b04 */
.L_x_13784:
[----:B------:R-:W-:-:S13]  /*0890*/  ISETP.GE.AND P0, PT, R0, R21, PT ;  /* 0x000000150000720c */ /* 0x000fda0003f06270 */
[----:B------:R-:W-:Y:S05]  /*08a0*/  @P0 BRA `(.L_x_13786) ;  /* 0x000000d000000947 */ /* 0x000fea0003800000 */
[----:B0-----:R-:W-:Y:S01]  /*08b0*/  MOV R13, 0x8 ;  /* 0x00000008000d7802 */ /* 0x001fe20000000f00 */
[----:B------:R-:W-:Y:S01]  /*08c0*/  IMAD.IADD R12, R3, 0x1, R0 ;  /* 0x00000001030c7824 */ /* 0x000fe200078e0200 */
[----:B------:R-:W-:-:S03]  /*08d0*/  IADD3 R0, R0, 0x80, RZ ;  /* 0x0000008000007810 */ /* 0x000fc60007ffe0ff */
[----:B------:R-:W-:-:S05]  /*08e0*/  IMAD.WIDE.U32 R12, R12, R13, c[0x0][0x168] ;  /* 0x00005a000c0c7625 */ /* 0x000fca00078e000d */
[----:B------:R0:W-:Y:S02]  /*08f0*/  STG.E.64 [R12.64], R4 ;  /* 0x000000040c007986 */ /* 0x0001e4000c101b04 */
.L_x_13785:
        /* <DEDUP_REMOVED lines=8> */
.L_x_13786:
[----:B------:R-:W-:Y:S05]  /*0980*/  BSYNC B1 ;  /* 0x0000000000017941 */ /* 0x000fea0003800000 */
.L_x_13782:
[----:B------:R-:W-:-:S13]  /*0990*/  ISETP.GE.AND P0, PT, R0, R21, PT ;  /* 0x000000150000720c */ /* 0x000fda0003f06270 */
[----:B0-----:R-:W-:Y:S01]  /*09a0*/  @!P0 MOV R5, 0x8 ;  /* 0x0000000800058802 */ /* 0x001fe20000000f00 */
[----:B------:R-:W-:Y:S01]  /*09b0*/  @!P0 IMAD.IADD R4, R3, 0x1, R0 ;  /* 0x0000000103048824 */ /* 0x000fe200078e0200 */
[----:B------:R-:W-:-:S03]  /*09c0*/  @!P0 IADD3 R0, R0, 0x80, RZ ;  /* 0x0000008000008810 */ /* 0x000fc60007ffe0ff */
[----:B------:R-:W-:-:S05]  /*09d0*/  @!P0 IMAD.WIDE.U32 R4, R4, R5, c[0x0][0x168] ;  /* 0x00005a0004048625 */ /* 0x000fca00078e0005 */
[----:B------:R0:W-:Y:S02]  /*09e0*/  @!P0 STG.E.64 [R4.64], R8 ;  /* 0x0000000804008986 */ /* 0x0001e4000c101b04 */
.L_x_13787:
[----:B------:R-:W-:Y:S05]  /*09f0*/  BSYNC B0 ;  /* 0x0000000000007941 */ /* 0x000fea0003800000 */
.L_x_13781:
        /* <DEDUP_REMOVED lines=8> */
.L_x_13788:
        /* <DEDUP_REMOVED lines=16> */
.L_x_18420:


//--------------------- .text._ZN2at6native29vectorized_elementwise_kernelILi8EZZZNS0_17floor_kernel_cudaERNS_18TensorIteratorBaseEENKUlvE_clEvENKUlvE_clEvEUldE_St5arrayIPcLm2EEEEviT0_T1_ --------------------------
	.section	.text._ZN2at6native29vectorized_elementwise_kernelILi8EZZZNS0_17floor_kernel_cudaERNS_18TensorIteratorBaseEENKUlvE_clEvENKUlvE_clEvEUldE_St5arrayIPcLm2EEEEviT0_T1_,"ax",@progbits
	.sectioninfo	@"SHI_REGISTERS=4"
	.align	128
        .global         _ZN2at6native29vectorized_elementwise_kernelILi8EZZZNS0_17floor_kernel_cudaERNS_18TensorIteratorBaseEENKUlvE_clEvENKUlvE_clEvEUldE_St5arrayIPcLm2EEEEviT0_T1_
        .type           _ZN2at6native29vectorized_elementwise_kernelILi8EZZZNS0_17floor_kernel_cudaERNS_18TensorIteratorBaseEENKUlvE_clEvENKUlvE_clEvEUldE_St5arrayIPcLm2EEEEviT0_T1_,@function
        .size           _ZN2at6native29vectorized_elementwise_kernelILi8EZZZNS0_17floor_kernel_cudaERNS_18TensorIteratorBaseEENKUlvE_clEvENKUlvE_clEvEUldE_St5arrayIPcLm2EEEEviT0_T1_,(.L_x_18421 - _ZN2at6native29vectorized_elementwise_kernelILi8EZZZNS0_17floor_kernel_cudaERNS_18TensorIteratorBaseEENKUlvE_clEvENKUlvE_clEvEUldE_St5arrayIPcLm2EEEEviT0_T1_)
        .other          _ZN2at6native29vectorized_elementwise_kernelILi8EZZZNS0_17floor_kernel_cudaERNS_18TensorIteratorBaseEENKUlvE_clEvENKUlvE_clEvEUldE_St5arrayIPcLm2EEEEviT0_T1_,@"STO_CUDA_ENTRY STV_DEFAULT"
_ZN2at6native29vectorized_elementwise_kernelILi8EZZZNS0_17floor_kernel_cudaERNS_18TensorIteratorBaseEENKUlvE_clEvENKUlvE_clEvEUldE_St5arrayIPcLm2EEEEviT0_T1_:
.text._ZN2at6native29vectorized_elementwise_kernelILi8EZZZNS0_17floor_kernel_cudaERNS_18TensorIteratorBaseEENKUlvE_clEvENKUlvE_clEvEUldE_St5arrayIPcLm2EEEEviT0_T1_:
[----:B------:R-:W-:Y:S02]  /*0000*/  MOV R1, c[0x0][0x28] ;  /* 0x00000a0000017a02 */ /* 0x000fe40000000f00 */
[----:B------:R-:W-:Y:S05]  /*0010*/  EXIT ;  /* 0x000000000000794d */ /* 0x000fea0003800000 */
.L_x_13789:
        /* <DEDUP_REMOVED lines=14> */
.L_x_18421:


//--------------------- .text._ZN2at6native18elementwise_kernelILi128ELi4EZNS0_15gpu_kernel_implIZZZNS0_16frac_kernel_cudaERNS_18TensorIteratorBaseEENKUlvE_clEvENKUlvE2_clEvEUlN3c108BFloat16EE_EEvS4_RKT_EUliE_EEviT1_ --------------------------
	.section	.text._ZN2at6native18elementwise_kernelILi128ELi4EZNS0_15gpu_kernel_implIZZZNS0_16frac_kernel_cudaERNS_18TensorIteratorBaseEENKUlvE_clEvENKUlvE2_clEvEUlN3c108BFloat16EE_EEvS4_RKT_EUliE_EEviT1_,"ax",@progbits
	.sectioninfo	@"SHI_REGISTERS=26"
	.align	128
        .global         _ZN2at6native18elementwise_kernelILi128ELi4EZNS0_15gpu_kernel_implIZZZNS0_16frac_kernel_cudaERNS_18TensorIteratorBaseEENKUlvE_clEvENKUlvE2_clEvEUlN3c108BFloat16EE_EEvS4_RKT_EUliE_EEviT1_
        .type           _ZN2at6native18elementwise_kernelILi128ELi4EZNS0_15gpu_kernel_implIZZZNS0_16frac_kernel_cudaERNS_18TensorIteratorBaseEENKUlvE_clEvENKUlvE2_clEvEUlN3c108BFloat16EE_EEvS4_RKT_EUliE_EEviT1_,@function
        .size           _ZN2at6native18elementwise_kernelILi128ELi4EZNS0_15gpu_kernel_implIZZZNS0_16frac_kernel_cudaERNS_18TensorIteratorBaseEENKUlvE_clEvENKUlvE2_clEvEUlN3c108BFloat16EE_EEvS4_RKT_EUliE_EEviT1_,(.L_x_18422 - _ZN2at6native18elementwise_kernelILi128ELi4EZNS0_15gpu_kernel_implIZZZNS0_16frac_kernel_cudaERNS_18TensorIteratorBaseEENKUlvE_clEvENKUlvE2_clEvEUlN3c108BFloat16EE_EEvS4_RKT_EUliE_EEviT1_)
        .other          _ZN2at6native18elementwise_kernelILi128ELi4EZNS0_15gpu_kernel_implIZZZNS0_16frac_kernel_cudaERNS_18TensorIteratorBaseEENKUlvE_clEvENKUlvE2_clEvEUlN3c108BFloat16EE_EEvS4_RKT_EUliE_EEviT1_,@"STO_CUDA_ENTRY STV_DEFAULT"
_ZN2at6native18elementwise_kernelILi128ELi4EZNS0_15gpu_kernel_implIZZZNS0_16frac_kernel_cudaERNS_18TensorIteratorBaseEENKUlvE_clEvENKUlvE2_clEvEUlN3c108BFloat16EE_EEvS4_RKT_EUliE_EEviT1_:
.text._ZN2at6native18elementwise_kernelILi128ELi4EZNS0_15gpu_kernel_implIZZZNS0_16frac_kernel_cudaERNS_18TensorIteratorBaseEENKUlvE_clEvENKUlvE2_clEvEUlN3c108BFloat16EE_EEvS4_RKT_EUliE_EEviT1_:
        /* <DEDUP_REMOVED lines=236> */
.L_x_13792:
        /* <DEDUP_REMOVED lines=20> */
.L_x_13796:
[----:B------:R-:W2:Y:S02]  /*1000*/  LDG.E.U8 R2, [R2.64] ;  /* 0x0000002402027981 */ /* 0x000ea4000c1e1100 */
[----:B--2---:R-:W0:Y:S02]  /*1010*/  I2F.U16 R0, R2 ;  /* 0x0000000200007306 */ /* 0x004e240000101000 */
[----:B0-----:R-:W-:Y:S01]  /*1020*/  F2FP.BF16.PACK_AB R0, RZ, R0 ;  /* 0x00000000ff00723e */ /* 0x001fe200000010ff */
[----:B------:R-:W-:Y:S05]  /*1030*/  BRA `(.L_x_13798) ;  /* 0x00000e3000007947 */ /* 0x000fea0003800000 */
.L_x_13795:
        /* <DEDUP_REMOVED lines=10> */
.L_x_13800:
[----:B------:R-:W2:Y:S02]  /*10e0*/  LDG.E R2, [R2.64] ;  /* 0x0000002402027981 */ /* 0x000ea4000c1e1900 */
[----:B--2---:R-:W0:Y:S02]  /*10f0*/  I2F R0, R2 ;  /* 0x0000000200007306 */ /* 0x004e240000201400 */
[----:B0-----:R-:W-:Y:S01]  /*1100*/  F2FP.BF16.PACK_AB R0, RZ, R0 ;  /* 0x00000000ff00723e */ /* 0x001fe200000010ff */
[----:B------:R-:W-:Y:S05]  /*1110*/  BRA `(.L_x_13798) ;  /* 0x00000d5000007947 */ /* 0x000fea0003800000 */
.L_x_13799:
[----:B------:R-:W2:Y:S02]  /*1120*/  LDG.E.U16 R2, [R2.64] ;  /* 0x0000002402027981 */ /* 0x000ea4000c1e1500 */
[----:B--2---:R-:W0:Y:S02]  /*1130*/  I2F.S16 R0, R2 ;  /* 0x0000000200007306 */ /* 0x004e240000101400 */
[----:B0-----:R-:W-:Y:S01]  /*1140*/  F2FP.BF16.PACK_AB R0, RZ, R0 ;  /* 0x00000000ff00723e */ /* 0x001fe200000010ff */
[----:B------:R-:W-:Y:S05]  /*1150*/  BRA `(.L_x_13798) ;  /* 0x00000d1000007947 */ /* 0x000fea0003800000 */
.L_x_13794:
        /* <DEDUP_REMOVED lines=9> */
.L_x_13802:
[----:B------:R-:W2:Y:S02]  /*11f0*/  LDG.E.U16 R0, [R2.64] ;  /* 0x0000002402007981 */ /* 0x000ea4000c1e1500 */
[----:B--2---:R-:W-:-:S05]  /*1200*/  HADD2.F32 R0, -RZ, R0.H0_H0 ;  /* 0x20000000ff007230 */ /* 0x004fca0000004100 */
[----:B------:R-:W-:Y:S01]  /*1210*/  F2FP.BF16.PACK_AB R0, RZ, R0 ;  /* 0x00000000ff00723e */ /* 0x000fe200000010ff */
[----:B------:R-:W-:Y:S05]  /*1220*/  BRA `(.L_x_13798) ;  /* 0x00000c4000007947 */ /* 0x000fea0003800000 */
.L_x_13801:
        /* <DEDUP_REMOVED lines=9> */
.L_x_13804:
[----:B------:R-:W2:Y:S02]  /*12c0*/  LDG.E.U16 R2, [R2.64] ;  /* 0x0000002402027981 */ /* 0x000ea4000c1e1500 */
[----:B--2---:R-:W-:-:S05]  /*12d0*/  HADD2.F32 R0, -RZ, R2.H0_H0 ;  /* 0x20000002ff007230 */ /* 0x004fca0000004100 */
[----:B------:R-:W-:Y:S01]  /*12e0*/  F2FP.BF16.PACK_AB R0, RZ, R0 ;  /* 0x00000000ff00723e */ /* 0x000fe200000010ff */
[----:B------:R-:W-:Y:S05]  /*12f0*/  BRA `(.L_x_13798) ;  /* 0x00000b7000007947 */ /* 0x000fea0003800000 */
.L_x_13803:
[----:B------:R-:W2:Y:S02]  /*1300*/  LDG.E.64 R2, [R2.64] ;  /* 0x0000002402027981 */ /* 0x000ea4000c1e1b00 */
[----:B--2---:R-:W0:Y:S01]  /*1310*/  F2F.F32.F64 R0, R2 ;  /* 0x0000000200007310 */ /* 0x004e220000301000 */
[----:B------:R-:W0:-:S14]  /*1320*/  DSETP.GEU.AND P0, PT, |R2|, c[0x2][0x0], PT ;  /* 0x008000000200762a */ /* 0x000e1c0003f0e200 */
[----:B0-----:R-:W-:-:S05]  /*1330*/  @!P0 FMUL R0, R0, 1.175494350822287508e-38 ;  /* 0x0080000000008820 */ /* 0x001fca0000400000 */
[----:B------:R-:W-:Y:S01]  /*1340*/  F2FP.BF16.PACK_AB R0, RZ, R0 ;  /* 0x00000000ff00723e */ /* 0x000fe200000010ff */
[----:B------:R-:W-:Y:S05]  /*1350*/  BRA `(.L_x_13798) ;  /* 0x00000b1000007947 */ /* 0x000fea0003800000 */
.L_x_13793:
        /* <DEDUP_REMOVED lines=13> */
.L_x_13807:
[----:B------:R-:W2:Y:S02]  /*1430*/  LDG.E.64 R2, [R2.64] ;  /* 0x0000002402027981 */ /* 0x000ea4000c1e1b00 */
[----:B--2---:R-:W0:Y:S01]  /*1440*/  F2F.F32.F64 R0, R2 ;  /* 0x0000000200007310 */ /* 0x004e220000301000 */
[----:B------:R-:W0:-:S14]  /*1450*/  DSETP.GEU.AND P0, PT, |R2|, c[0x2][0x0], PT ;  /* 0x008000000200762a */ /* 0x000e1c0003f0e200 */
[----:B0-----:R-:W-:-:S05]  /*1460*/  @!P0 FMUL R0, R0, 1.175494350822287508e-38 ;  /* 0x0080000000008820 */ /* 0x001fca0000400000 */
[----:B------:R-:W-:Y:S01]  /*1470*/  F2FP.BF16.PACK_AB R0, RZ, R0 ;  /* 0x00000000ff00723e */ /* 0x000fe200000010ff */
[----:B------:R-:W-:Y:S05]  /*1480*/  BRA `(.L_x_13798) ;  /* 0x000009e000007947 */ /* 0x000fea0003800000 */
.L_x_13806:
        /* <DEDUP_REMOVED lines=28> */
.L_x_13809:
        /* <DEDUP_REMOVED lines=15> */
.L_x_13808:
[----:B------:R0:W5:Y:S01]  /*1740*/  LDG.E.U16 R0, [R2.64] ;  /* 0x0000002402007981 */ /* 0x000162000c1e1500 */
[----:B------:R-:W-:Y:S05]  /*1750*/  BRA `(.L_x_13798) ;  /* 0x0000071000007947 */ /* 0x000fea0003800000 */
.L_x_13805:
        /* <DEDUP_REMOVED lines=12> */
.L_x_13812:
        /* <DEDUP_REMOVED lines=21> */
.L_x_13816:
[----:B------:R-:W-:Y:S05]  /*1970*/  BSYNC B1 ;  /* 0x0000000000017941 */ /* 0x000fea0003800000 */
.L_x_13815:
[----:B------:R-:W-:Y:S01]  /*1980*/  LEA R3, R0, 0x3b800000, 0x17 ;  /* 0x3b80000000037811 */ /* 0x000fe200078eb8ff */
[----:B------:R-:W-:-:S05]  /*1990*/  IMAD.SHL.U32 R0, R2, 0x100000, RZ ;  /* 0x0010000002007824 */ /* 0x000fca00078e00ff */
[----:B------:R-:W-:Y:S02]  /*19a0*/  LOP3.LUT R0, R3, R0, R4, 0xfe, !PT ;  /* 0x0000000003007212 */ /* 0x000fe400078efe04 */
.L_x_13814:
[----:B------:R-:W-:Y:S05]  /*19b0*/  BSYNC B0 ;  /* 0x0000000000007941 */ /* 0x000fea0003800000 */
.L_x_13813:
[----:B------:R-:W-:Y:S01]  /*19c0*/  F2FP.BF16.PACK_AB R0, RZ, R0 ;  /* 0x00000000ff00723e */ /* 0x000fe200000010ff */
[----:B------:R-:W-:Y:S05]  /*19d0*/  BRA `(.L_x_13798) ;  /* 0x0000049000007947 */ /* 0x000fea0003800000 */
.L_x_13811:
        /* <DEDUP_REMOVED lines=21> */
.L_x_13820:
[----:B------:R-:W-:Y:S05]  /*1b30*/  BSYNC B1 ;  /* 0x0000000000017941 */ /* 0x000fea0003800000 */
.L_x_13819:
[----:B------:R-:W-:Y:S01]  /*1b40*/  LEA R3, R0, 0x37800000, 0x17 ;  /* 0x3780000000037811 */ /* 0x000fe200078eb8ff */
[----:B------:R-:W-:-:S05]  /*1b50*/  IMAD.SHL.U32 R0, R2, 0x200000, RZ ;  /* 0x0020000002007824 */ /* 0x000fca00078e00ff */
[----:B------:R-:W-:Y:S02]  /*1b60*/  LOP3.LUT R0, R3, R0, R4, 0xfe, !PT ;  /* 0x0000000003007212 */ /* 0x000fe400078efe04 */
.L_x_13818:
[----:B------:R-:W-:Y:S05]  /*1b70*/  BSYNC B0 ;  /* 0x0000000000007941 */ /* 0x000fea0003800000 */
.L_x_13817:
[----:B------:R-:W-:Y:S01]  /*1b80*/  F2FP.BF16.PACK_AB R0, RZ, R0 ;  /* 0x00000000ff00723e */ /* 0x000fe200000010ff */
[----:B------:R-:W-:Y:S05]  /*1b90*/  BRA `(.L_x_13798) ;  /* 0x000002d000007947 */ /* 0x000fea0003800000 */
.L_x_13810:
        /* <DEDUP_REMOVED lines=14> */
.L_x_13824:
[----:B------:R-:W-:Y:S05]  /*1c80*/  BSYNC B0 ;  /* 0x0000000000007941 */ /* 0x000fea0003800000 */
.L_x_13823:
[----:B------:R-:W-:Y:S01]  /*1c90*/  F2FP.BF16.PACK_AB R0, RZ, R0 ;  /* 0x00000000ff00723e */ /* 0x000fe200000010ff */
[----:B------:R-:W-:Y:S05]  /*1ca0*/  BRA `(.L_x_13798) ;  /* 0x000001c000007947 */ /* 0x000fea0003800000 */
.L_x_13797:
        /* <DEDUP_REMOVED lines=21> */
.L_x_13822:
[----:B------:R-:W2:Y:S02]  /*1e00*/  LDG.E.64 R2, [R2.64] ;  /* 0x0000002402027981 */ /* 0x000ea4000c1e1b00 */
[----:B--2---:R-:W0:Y:S02]  /*1e10*/  I2F.U64 R0, R2 ;  /* 0x0000000200007312 */ /* 0x004e240000301000 */
[----:B0-----:R-:W-:Y:S01]  /*1e20*/  F2FP.BF16.PACK_AB R0, RZ, R0 ;  /* 0x00000000ff00723e */ /* 0x001fe200000010ff */
[----:B------:R-:W-:Y:S05]  /*1e30*/  BRA `(.L_x_13798) ;  /* 0x0000003000007947 */ /* 0x000fea0003800000 */
.L_x_13821:
[----:B------:R-:W2:Y:S02]  /*1e40*/  LDG.E R2, [R2.64] ;  /* 0x0000002402027981 */ /* 0x000ea4000c1e1900 */
[----:B--2---:R-:W0:Y:S02]  /*1e50*/  I2F.U32 R0, R2 ;  /* 0x0000000200007306 */ /* 0x004e240000201000 */
[----:B0-----:R-:W-:-:S06]  /*1e60*/  F2FP.BF16.PACK_AB R0, RZ, R0 ;  /* 0x00000000ff00723e */ /* 0x001fcc00000010ff */
.L_x_13798:
[----:B------:R-:W1:Y:S01]  /*1e70*/  LDC.U8 R4, c[0x0][0x371] ;  /* 0x0000dc40ff047b82 */ /* 0x000e620000000000 */
[----:B-----5:R-:W-:-:S04]  /*1e80*/  PRMT R0, RZ, 0x5410, R0 ;  /* 0x00005410ff007816 */ /* 0x020fc80000000000 */
[----:B0-----:R-:W0:Y:S02]  /*1e90*/  FRND.TRUNC R3, R0 ;  /* 0x0000000000037307 */ /* 0x001e24000020d000 */
[----:B0-----:R-:W-:Y:S01]  /*1ea0*/  FADD.FTZ R3, R0, -R3 ;  /* 0x8000000300037221 */ /* 0x001fe20000010000 */
[----:B-1----:R-:W-:-:S04]  /*1eb0*/  PRMT R2, R4, 0x9910, RZ ;  /* 0x0000991004027816 */ /* 0x002fc800000000ff */
[----:B------:R-:W-:Y:S02]  /*1ec0*/  F2FP.BF16.PACK_AB R3, RZ, R3 ;  /* 0x00000003ff03723e */ /* 0x000fe400000010ff */
        /* <DEDUP_REMOVED lines=14> */
.L_x_13828:
[----:B------:R-:W-:-:S06]  /*1fb0*/  PRMT R3, RZ, 0x5410, R3 ;  /* 0x00005410ff037816 */ /* 0x000fcc0000000003 */
[----:B------:R-:W0:Y:S02]  /*1fc0*/  F2I.S64.TRUNC R2, R3 ;  /* 0x0000000300027311 */ /* 0x000e24000020d900 */
[----:B0-----:R0:W-:Y:S01]  /*1fd0*/  STG.E.U8 [R16.64], R2 ;  /* 0x0000000210007986 */ /* 0x0011e2000c101124 */
[----:B------:R-:W-:Y:S05]  /*1fe0*/  BRA `(.L_x_13830) ;  /* 0x00000e4000007947 */ /* 0x000fea0003800000 */
.L_x_13827:
        /* <DEDUP_REMOVED lines=10> */
.L_x_13832:
[----:B------:R-:W-:-:S06]  /*2090*/  PRMT R3, RZ, 0x5410, R3 ;  /* 0x00005410ff037816 */ /* 0x000fcc0000000003 */
[----:B------:R-:W0:Y:S02]  /*20a0*/  F2I.FTZ.TRUNC.NTZ R3, R3 ;  /* 0x0000000300037305 */ /* 0x000e24000021f100 */
[----:B0-----:R0:W-:Y:S01]  /*20b0*/  STG.E [R16.64], R3 ;  /* 0x0000000310007986 */ /* 0x0011e2000c101924 */
[----:B------:R-:W-:Y:S05]  /*20c0*/  BRA `(.L_x_13830) ;  /* 0x00000d6000007947 */ /* 0x000fea0003800000 */
.L_x_13831:
[----:B------:R-:W-:-:S06]  /*20d0*/  PRMT R3, RZ, 0x5410, R3 ;  /* 0x00005410ff037816 */ /* 0x000fcc0000000003 */
[----:B------:R-:W0:Y:S02]  /*20e0*/  F2I.FTZ.TRUNC.NTZ R3, R3 ;  /* 0x0000000300037305 */ /* 0x000e24000021f100 */
[----:B0-----:R0:W-:Y:S01]  /*20f0*/  STG.E.U16 [R16.64], R3 ;  /* 0x0000000310007986 */ /* 0x0011e2000c101524 */
[----:B------:R-:W-:Y:S05]  /*2100*/  BRA `(.L_x_13830) ;  /* 0x00000d2000007947 */ /* 0x000fea0003800000 */
.L_x_13826:
        /* <DEDUP_REMOVED lines=9> */
.L_x_13834:
[----:B------:R-:W-:-:S04]  /*21a0*/  PRMT R0, RZ, 0x5410, R3 ;  /* 0x00005410ff007816 */ /* 0x000fc80000000003 */
[----:B------:R-:W-:-:S05]  /*21b0*/  F2FP.PACK_AB R0, RZ, R0 ;  /* 0x00000000ff00723e */ /* 0x000fca00000000ff */
[----:B------:R0:W-:Y:S01]  /*21c0*/  STG.E.U16 [R16.64], R0 ;  /* 0x0000000010007986 */ /* 0x0001e2000c101524 */
[----:B------:R-:W-:Y:S05]  /*21d0*/  BRA `(.L_x_13830) ;  /* 0x00000c5000007947 */ /* 0x000fea0003800000 */
.L_x_13833:
        /* <DEDUP_REMOVED lines=10> */
.L_x_13836:
[----:B------:R-:W-:-:S04]  /*2280*/  PRMT R3, RZ, 0x5410, R3 ;  /* 0x00005410ff037816 */ /* 0x000fc80000000003 */
[----:B------:R-:W-:-:S04]  /*2290*/  F2FP.PACK_AB R3, RZ, R3 ;  /* 0x00000003ff03723e */ /* 0x000fc800000000ff */
[----:B------:R-:W-:-:S05]  /*22a0*/  PRMT R3, R3, 0x5410, RZ ;  /* 0x0000541003037816 */ /* 0x000fca00000000ff */
[----:B------:R0:W-:Y:S01]  /*22b0*/  STG.E [R16.64], R3 ;  /* 0x0000000310007986 */ /* 0x0001e2000c101924 */
[----:B------:R-:W-:Y:S05]  /*22c0*/  BRA `(.L_x_13830) ;  /* 0x00000b6000007947 */ /* 0x000fea0003800000 */
.L_x_13835:
[----:B------:R-:W-:-:S05]  /*22d0*/  PRMT R2, RZ, 0x5410, R3 ;  /* 0x00005410ff027816 */ /* 0x000fca0000000003 */
[----:B------:R-:W-:-:S06]  /*22e0*/  FMUL.FTZ R2, R2, 1 ;  /* 0x3f80000002027820 */ /* 0x000fcc0000410000 */
[----:B------:R-:W0:Y:S02]  /*22f0*/  F2F.F64.F32 R2, R2 ;  /* 0x0000000200027310 */ /* 0x000e240000201800 */
[----:B0-----:R0:W-:Y:S01]  /*2300*/  STG.E.64 [R16.64], R2 ;  /* 0x0000000210007986 */ /* 0x0011e2000c101b24 */
[----:B------:R-:W-:Y:S05]  /*2310*/  BRA `(.L_x_13830) ;  /* 0x00000b1000007947 */ /* 0x000fea0003800000 */
.L_x_13825:
        /* <DEDUP_REMOVED lines=13> */
.L_x_13839:
[----:B------:R-:W-:Y:S01]  /*23f0*/  PRMT R3, RZ, 0x5410, R3 ;  /* 0x00005410ff037816 */ /* 0x000fe20000000003 */
[----:B------:R-:W-:-:S04]  /*2400*/  CS2R R6, SRZ ;  /* 0x0000000000067805 */ /* 0x000fc8000001ff00 */
[----:B------:R-:W-:-:S04]  /*2410*/  FMUL.FTZ R3, R3, 1 ;  /* 0x3f80000003037820 */ /* 0x000fc80000410000 */
[----:B------:R-:W0:Y:S02]  /*2420*/  F2F.F64.F32 R4, R3 ;  /* 0x0000000300047310 */ /* 0x000e240000201800 */
[----:B0-----:R0:W-:Y:S01]  /*2430*/  STG.E.128 [R16.64], R4 ;  /* 0x0000000410007986 */ /* 0x0011e2000c101d24 */
[----:B------:R-:W-:Y:S05]  /*2440*/  BRA `(.L_x_13830) ;  /* 0x000009e000007947 */ /* 0x000fea0003800000 */
.L_x_13838:
        /* <DEDUP_REMOVED lines=21> */
.L_x_13843:
[----:B------:R-:W-:Y:S05]  /*25a0*/  BSYNC B0 ;  /* 0x0000000000007941 */ /* 0x000fea0003800000 */
.L_x_13842:
[----:B------:R-:W-:-:S05]  /*25b0*/  LOP3.LUT R3, R0, R3, RZ, 0xfc, !PT ;  /* 0x0000000300037212 */ /* 0x000fca00078efcff */
[----:B------:R0:W-:Y:S01]  /*25c0*/  STG.E.U8 [R16.64], R3 ;  /* 0x0000000310007986 */ /* 0x0001e2000c101124 */
[----:B------:R-:W-:Y:S05]  /*25d0*/  BRA `(.L_x_13830) ;  /* 0x0000085000007947 */ /* 0x000fea0003800000 */
.L_x_13841:
        /* <DEDUP_REMOVED lines=13> */
.L_x_13845:
[----:B------:R-:W-:Y:S01]  /*26b0*/  IMAD.MOV.U32 R0, RZ, RZ, 0x7f ;  /* 0x0000007fff007424 */ /* 0x000fe200078e00ff */
[----:B------:R-:W-:-:S04]  /*26c0*/  ISETP.GT.U32.AND P0, PT, R2, 0x7f800000, PT ;  /* 0x7f8000000200780c */ /* 0x000fc80003f04070 */
[----:B------:R-:W-:-:S04]  /*26d0*/  SEL R0, R0, 0x7c, P0 ;  /* 0x0000007c00007807 */ /* 0x000fc80000000000 */
.L_x_13846:
[----:B------:R-:W-:Y:S05]  /*26e0*/  BSYNC B0 ;  /* 0x0000000000007941 */ /* 0x000fea0003800000 */
.L_x_13844:
[----:B------:R-:W-:-:S04]  /*26f0*/  LOP3.LUT R2, R3, 0x80000000, RZ, 0xc0, !PT ;  /* 0x8000000003027812 */ /* 0x000fc800078ec0ff */
[----:B------:R-:W-:-:S04]  /*2700*/  SHF.R.U32.HI R3, RZ, 0x18, R2 ;  /* 0x00000018ff037819 */ /* 0x000fc80000011602 */
[----:B------:R-:W-:-:S05]  /*2710*/  LOP3.LUT R3, R0, R3, RZ, 0xfc, !PT ;  /* 0x0000000300037212 */ /* 0x000fca00078efcff */
[----:B------:R0:W-:Y:S01]  /*2720*/  STG.E.U8 [R16.64], R3 ;  /* 0x0000000310007986 */ /* 0x0001e2000c101124 */
[----:B------:R-:W-:Y:S05]  /*2730*/  BRA `(.L_x_13830) ;  /* 0x000006f000007947 */ /* 0x000fea0003800000 */
.L_x_13840:
[----:B------:R0:W-:Y:S01]  /*2740*/  STG.E.U16 [R16.64], R3 ;  /* 0x0000000310007986 */ /* 0x0001e2000c101524 */
[----:B------:R-:W-:Y:S05]  /*2750*/  BRA `(.L_x_13830) ;  /* 0x000006d000007947 */ /* 0x000fea0003800000 */
.L_x_13837:
        /* <DEDUP_REMOVED lines=12> */
.L_x_13849:
        /* <DEDUP_REMOVED lines=17> */
.L_x_13852:
[----:B------:R-:W-:-:S04]  /*2930*/  LOP3.LUT R2, R3, 0x80000000, RZ, 0xc0, !PT ;  /* 0x8000000003027812 */ /* 0x000fc800078ec0ff */
[----:B------:R-:W-:-:S04]  /*2940*/  SHF.R.U32.HI R3, RZ, 0x18, R2 ;  /* 0x00000018ff037819 */ /* 0x000fc80000011602 */
[----:B------:R-:W-:-:S04]  /*2950*/  LOP3.LUT R0, R0, R3, RZ, 0xfc, !PT ;  /* 0x0000000300007212 */ /* 0x000fc800078efcff */
[----:B------:R-:W-:Y:S02]  /*2960*/  PRMT R8, R0, 0x7610, R8 ;  /* 0x0000761000087816 */ /* 0x000fe40000000008 */
.L_x_13851:
[----:B------:R-:W-:Y:S05]  /*2970*/  BSYNC B0 ;  /* 0x0000000000007941 */ /* 0x000fea0003800000 */
.L_x_13850:
[----:B------:R0:W-:Y:S01]  /*2980*/  STG.E.U8 [R16.64], R8 ;  /* 0x0000000810007986 */ /* 0x0001e2000c101124 */
[----:B------:R-:W-:Y:S05]  /*2990*/  BRA `(.L_x_13830) ;  /* 0x0000049000007947 */ /* 0x000fea0003800000 */
.L_x_13848:
        /* <DEDUP_REMOVED lines=17> */
.L_x_13855:
[----:B------:R-:W-:-:S04]  /*2ab0*/  LOP3.LUT R2, R3, 0x80000000, RZ, 0xc0, !PT ;  /* 0x8000000003027812 */ /* 0x000fc800078ec0ff */
[----:B------:R-:W-:-:S04]  /*2ac0*/  SHF.R.U32.HI R3, RZ, 0x18, R2 ;  /* 0x00000018ff037819 */ /* 0x000fc80000011602 */
[----:B------:R-:W-:-:S04]  /*2ad0*/  LOP3.LUT R0, R0, R3, RZ, 0xfc, !PT ;  /* 0x0000000300007212 */ /* 0x000fc800078efcff */
[----:B------:R-:W-:Y:S02]  /*2ae0*/  PRMT R8, R0, 0x7610, R8 ;  /* 0x0000761000087816 */ /* 0x000fe40000000008 */
.L_x_13854:
[----:B------:R-:W-:Y:S05]  /*2af0*/  BSYNC B0 ;  /* 0x0000000000007941 */ /* 0x000fea0003800000 */
.L_x_13853:
[----:B------:R0:W-:Y:S01]  /*2b00*/  STG.E.U8 [R16.64], R8 ;  /* 0x0000000810007986 */ /* 0x0001e2000c101124 */
[----:B------:R-:W-:Y:S05]  /*2b10*/  BRA `(.L_x_13830) ;  /* 0x0000031000007947 */ /* 0x000fea0003800000 */
.L_x_13847:
        /* <DEDUP_REMOVED lines=22> */
.L_x_13829:
        /* <DEDUP_REMOVED lines=20> */
.L_x_13857:
[----:B------:R-:W-:-:S06]  /*2dc0*/  PRMT R3, RZ, 0x5410, R3 ;  /* 0x00005410ff037816 */ /* 0x000fcc0000000003 */
[----:B------:R-:W0:Y:S02]  /*2dd0*/  F2I.U64.TRUNC R2, R3 ;  /* 0x0000000300027311 */ /* 0x000e24000020d800 */
[----:B0-----:R0:W-:Y:S01]  /*2de0*/  STG.E.64 [R16.64], R2 ;  /* 0x0000000210007986 */ /* 0x0011e2000c101b24 */
[----:B------:R-:W-:Y:S05]  /*2df0*/  BRA `(.L_x_13830) ;  /* 0x0000003000007947 */ /* 0x000fea0003800000 */
.L_x_13856:
[----:B------:R-:W-:-:S06]  /*2e00*/  PRMT R3, RZ, 0x5410, R3 ;  /* 0x00005410ff037816 */ /* 0x000fcc0000000003 */
[----:B------:R-:W0:Y:S02]  /*2e10*/  F2I.FTZ.U32.TRUNC.NTZ R3, R3 ;  /* 0x0000000300037305 */ /* 0x000e24000021f000 */
[----:B0-----:R0:W-:Y:S02]  /*2e20*/  STG.E [R16.64], R3 ;  /* 0x0000000310007986 */ /* 0x0011e4000c101924 */
.L_x_13830:
[----:B------:R-:W-:-:S05]  /*2e30*/  IMAD R18, R18, 0x200, R23 ;  /* 0x0000020012127824 */ /* 0x000fca00078e0217 */
[----:B------:R-:W-:Y:S02]  /*2e40*/  IADD3 R19, R18, 0x80, RZ ;  /* 0x0000008012137810 */ /* 0x000fe40007ffe0ff */
.L_x_13791:
[----:B------:R-:W-:Y:S05]  /*2e50*/  BSYNC B6 ;  /* 0x0000000000067941 */ /* 0x000fea0003800000 */
.L_x_13790:
        /* <DEDUP_REMOVED lines=231> */
.L_x_13860:
        /* <DEDUP_REMOVED lines=20> */
.L_x_13864:
[----:B------:R-:W2:Y:S02]  /*3e10*/  LDG.E.U8 R2, [R2.64] ;  /* 0x0000002402027981 */ /* 0x000ea4000c1e1100 */
[----:B--2---:R-:W0:Y:S02]  /*3e20*/  I2F.U16 R0, R2 ;  /* 0x0000000200007306 */ /* 0x004e240000101000 */
[----:B0-----:R-:W-:Y:S01]  /*3e30*/  F2FP.BF16.PACK_AB R0, RZ, R0 ;  /* 0x00000000ff00723e */ /* 0x001fe200000010ff */
[----:B------:R-:W-:Y:S05]  /*3e40*/  BRA `(.L_x_13866) ;  /* 0x00000e3000007947 */ /* 0x000fea0003800000 */
.L_x_13863:
        /* <DEDUP_REMOVED lines=10> */
.L_x_13868:
[----:B------:R-:W2:Y:S02]  /*3ef0*/  LDG.E R2, [R2.64] ;  /* 0x0000002402027981 */ /* 0x000ea4000c1e1900 */
[----:B--2---:R-:W0:Y:S02]  /*3f00*/  I2F R0, R2 ;  /* 0x0000000200007306 */ /* 0x004e240000201400 */
[----:B0-----:R-:W-:Y:S01]  /*3f10*/  F2FP.BF16.PACK_AB R0, RZ, R0 ;  /* 0x00000000ff00723e */ /* 0x001fe200000010ff */
[----:B------:R-:W-:Y:S05]  /*3f20*/  BRA `(.L_x_13866) ;  /* 0x00000d5000007947 */ /* 0x000fea0003800000 */
.L_x_13867:
[----:B------:R-:W2:Y:S02]  /*3f30*/  LDG.E.U16 R2, [R2.64] ;  /* 0x0000002402027981 */ /* 0x000ea4000c1e1500 */
[----:B--2---:R-:W0:Y:S02]  /*3f40*/  I2F.S16 R0, R2 ;  /* 0x0000000200007306 */ /* 0x004e240000101400 */
[----:B0-----:R-:W-:Y:S01]  /*3f50*/  F2FP.BF16.PACK_AB R0, RZ, R0 ;  /* 0x00000000ff00723e */ /* 0x001fe200000010ff */
[----:B------:R-:W-:Y:S05]  /*3f60*/  BRA `(.L_x_13866) ;  /* 0x00000d1000007947 */ /* 0x000fea0003800000 */
.L_x_13862:
        /* <DEDUP_REMOVED lines=9> */
.L_x_13870:
[----:B------:R-:W2:Y:S02]  /*4000*/  LDG.E.U16 R0, [R2.64] ;  /* 0x0000002402007981 */ /* 0x000ea4000c1e1500 */
[----:B--2---:R-:W-:-:S05]  /*4010*/  HADD2.F32 R0, -RZ, R0.H0_H0 ;  /* 0x20000000ff007230 */ /* 0x004fca0000004100 */
[----:B------:R-:W-:Y:S01]  /*4020*/  F2FP.BF16.PACK_AB R0, RZ, R0 ;  /* 0x00000000ff00723e */ /* 0x000fe200000010ff */
[----:B------:R-:W-:Y:S05]  /*4030*/  BRA `(.L_x_13866) ;  /* 0x00000c4000007947 */ /* 0x000fea0003800000 */
.L_x_13869:
        /* <DEDUP_REMOVED lines=9> */
.L_x_13872:
[----:B------:R-:W2:Y:S02]  /*40d0*/  LDG.E.U16 R2, [R2.64] ;  /* 0x0000002402027981 */ /* 0x000ea4000c1e1500 */
[----:B--2---:R-:W-:-:S05]  /*40e0*/  HADD2.F32 R0, -RZ, R2.H0_H0 ;  /* 0x20000002ff007230 */ /* 0x004fca0000004100 */
[----:B------:R-:W-:Y:S01]  /*40f0*/  F2FP.BF16.PACK_AB R0, RZ, R0 ;  /* 0x00000000ff00723e */ /* 0x000fe200000010ff */
[----:B------:R-:W-:Y:S05]  /*4100*/  BRA `(.L_x_13866) ;  /* 0x00000b7000007947 */ /* 0x000fea0003800000 */
.L_x_13871:
[----:B------:R-:W2:Y:S02]  /*4110*/  LDG.E.64 R2, [R2.64] ;  /* 0x0000002402027981 */ /* 0x000ea4000c1e1b00 */
[----:B--2---:R-:W0:Y:S01]  /*4120*/  F2F.F32.F64 R0, R2 ;  /* 0x0000000200007310 */ /* 0x004e220000301000 */
[----:B------:R-:W0:-:S14]  /*4130*/  DSETP.GEU.AND P0, PT, |R2|, c[0x2][0x0], PT ;  /* 0x008000000200762a */ /* 0x000e1c0003f0e200 */
[----:B0-----:R-:W-:-:S05]  /*4140*/  @!P0 FMUL R0, R0, 1.175494350822287508e-38 ;  /* 0x0080000000008820 */ /* 0x001fca0000400000 */
[----:B------:R-:W-:Y:S01]  /*4150*/  F2FP.BF16.PACK_AB R0, RZ, R0 ;  /* 0x00000000ff00723e */ /* 0x000fe200000010ff */
[----:B------:R-:W-:Y:S05]  /*4160*/  BRA `(.L_x_13866) ;  /* 0x00000b1000007947 */ /* 0x000fea0003800000 */
.L_x_13861:
        /* <DEDUP_REMOVED lines=13> */
.L_x_13875:
[----:B------:R-:W2:Y:S02]  /*4240*/  LDG.E.64 R2, [R2.64] ;  /* 0x0000002402027981 */ /* 0x000ea4000c1e1b00 */
[----:B--2---:R-:W0:Y:S01]  /*4250*/  F2F.F32.F64 R0, R2 ;  /* 0x0000000200007310 */ /* 0x004e220000301000 */
[----:B------:R-:W0:-:S14]  /*4260*/  DSETP.GEU.AND P0, PT, |R2|, c[0x2][0x0], PT ;  /* 0x008000000200762a */ /* 0x000e1c0003f0e200 */
[----:B0-----:R-:W-:-:S05]  /*4270*/  @!P0 FMUL R0, R0, 1.175494350822287508e-38 ;  /* 0x0080000000008820 */ /* 0x001fca0000400000 */
[----:B------:R-:W-:Y:S01]  /*4280*/  F2FP.BF16.PACK_AB R0, RZ, R0 ;  /* 0x00000000ff00723e */ /* 0x000fe200000010ff */
[----:B------:R-:W-:Y:S05]  /*4290*/  BRA `(.L_x_13866) ;  /* 0x000009e000007947 */ /* 0x000fea0003800000 */
.L_x_13874:
        /* <DEDUP_REMOVED lines=28> */
.L_x_13877:
        /* <DEDUP_REMOVED lines=15> */
.L_x_13876:
[----:B------:R0:W5:Y:S01]  /*4550*/  LDG.E.U16 R0, [R2.64] ;  /* 0x0000002402007981 */ /* 0x000162000c1e1500 */
[----:B------:R-:W-:Y:S05]  /*4560*/  BRA `(.L_x_13866) ;  /* 0x0000071000007947 */ /* 0x000fea0003800000 */
.L_x_13873:
        /* <DEDUP_REMOVED lines=12> */
.L_x_13880:
        /* <DEDUP_REMOVED lines=21> */
.L_x_13884:
[----:B------:R-:W-:Y:S05]  /*4780*/  BSYNC B1 ;  /* 0x0000000000017941 */ /* 0x000fea0003800000 */
.L_x_13883:
[----:B------:R-:W-:Y:S01]  /*4790*/  LEA R3, R0, 0x3b800000, 0x17 ;  /* 0x3b80000000037811 */ /* 0x000fe200078eb8ff */
[----:B------:R-:W-:-:S05]  /*47a0*/  IMAD.SHL.U32 R0, R2, 0x100000, RZ ;  /* 0x0010000002007824 */ /* 0x000fca00078e00ff */
[----:B------:R-:W-:Y:S02]  /*47b0*/  LOP3.LUT R0, R3, R0, R4, 0xfe, !PT ;  /* 0x0000000003007212 */ /* 0x000fe400078efe04 */
.L_x_13882:
[----:B------:R-:W-:Y:S05]  /*47c0*/  BSYNC B0 ;  /* 0x0000000000007941 */ /* 0x000fea0003800000 */
.L_x_13881:
[----:B------:R-:W-:Y:S01]  /*47d0*/  F2FP.BF16.PACK_AB R0, RZ, R0 ;  /* 0x00000000ff00723e */ /* 0x000fe200000010ff */
[----:B------:R-:W-:Y:S05]  /*47e0*/  BRA `(.L_x_13866) ;  /* 0x0000049000007947 */ /* 0x000fea0003800000 */
.L_x_13879:
        /* <DEDUP_REMOVED lines=21> */
.L_x_13888:
[----:B------:R-:W-:Y:S05]  /*4940*/  BSYNC B1 ;  /* 0x0000000000017941 */ /* 0x000fea0003800000 */
.L_x_13887:
[----:B------:R-:W-:Y:S01]  /*4950*/  LEA R3, R0, 0x37800000, 0x17 ;  /* 0x3780000000037811 */ /* 0x000fe200078eb8ff */
[----:B------:R-:W-:-:S05]  /*4960*/  IMAD.SHL.U32 R0, R2, 0x200000, RZ ;  /* 0x0020000002007824 */ /* 0x000fca00078e00ff */
[----:B------:R-:W-:Y:S02]  /*4970*/  LOP3.LUT R0, R3, R0, R4, 0xfe, !PT ;  /* 0x0000000003007212 */ /* 0x000fe400078efe04 */
.L_x_13886:
[----:B------:R-:W-:Y:S05]  /*4980*/  BSYNC B0 ;  /* 0x0000000000007941 */ /* 0x000fea0003800000 */
.L_x_13885:
[----:B------:R-:W-:Y:S01]  /*4990*/  F2FP.BF16.PACK_AB R0, RZ, R0 ;  /* 0x00000000ff00723e */ /* 0x000fe200000010ff */
[----:B------:R-:W-:Y:S05]  /*49a0*/  BRA `(.L_x_13866) ;  /* 0x000002d000007947 */ /* 0x000fea0003800000 */
.L_x_13878:
        /* <DEDUP_REMOVED lines=14> */
.L_x_13892:
[----:B------:R-:W-:Y:S05]  /*4a90*/  BSYNC B0 ;  /* 0x0000000000007941 */ /* 0x000fea0003800000 */
.L_x_13891:
[----:B------:R-:W-:Y:S01]  /*4aa0*/  F2FP.BF16.PACK_AB R0, RZ, R0 ;  /* 0x00000000ff00723e */ /* 0x000fe200000010ff */
[----:B------:R-:W-:Y:S05]  /*4ab0*/  BRA `(.L_x_13866) ;  /* 0x000001c000007947 */ /* 0x000fea0003800000 */
.L_x_13865:
        /* <DEDUP_REMOVED lines=21> */
.L_x_13890:
[----:B------:R-:W2:Y:S02]  /*4c10*/  LDG.E.64 R2, [R2.64] ;  /* 0x0000002402027981 */ /* 0x000ea4000c1e1b00 */
[----:B--2---:R-:W0:Y:S02]  /*4c20*/  I2F.U64 R0, R2 ;  /* 0x0000000200007312 */ /* 0x004e240000301000 */
[----:B0-----:R-:W-:Y:S01]  /*4c30*/  F2FP.BF16.PACK_AB R0, RZ, R0 ;  /* 0x00000000ff00723e */ /* 0x001fe200000010ff */
[----:B------:R-:W-:Y:S05]  /*4c40*/  BRA `(.L_x_13866) ;  /* 0x0000003000007947 */ /* 0x000fea0003800000 */
.L_x_13889:
[----:B------:R-:W2:Y:S02]  /*4c50*/  LDG.E R2, [R2.64] ;  /* 0x0000002402027981 */ /* 0x000ea4000c1e1900 */
[----:B--2---:R-:W0:Y:S02]  /*4c60*/  I2F.U32 R0, R2 ;  /* 0x0000000200007306 */ /* 0x004e240000201000 */
[----:B0-----:R-:W-:-:S06]  /*4c70*/  F2FP.BF16.PACK_AB R0, RZ, R0 ;  /* 0x00000000ff00723e */ /* 0x001fcc00000010ff */
.L_x_13866:
        /* <DEDUP_REMOVED lines=20> */
.L_x_13896:
[----:B------:R-:W-:-:S06]  /*4dc0*/  PRMT R3, RZ, 0x5410, R3 ;  /* 0x00005410ff037816 */ /* 0x000fcc0000000003 */
[----:B------:R-:W0:Y:S02]  /*4dd0*/  F2I.S64.TRUNC R2, R3 ;  /* 0x0000000300027311 */ /* 0x000e24000020d900 */
[----:B0-----:R0:W-:Y:S01]  /*4de0*/  STG.E.U8 [R16.64], R2 ;  /* 0x0000000210007986 */ /* 0x0011e2000c101124 */
[----:B------:R-:W-:Y:S05]  /*4df0*/  BRA `(.L_x_13898) ;  /* 0x00000e4000007947 */ /* 0x000fea0003800000 */
.L_x_13895:
        /* <DEDUP_REMOVED lines=10> */
.L_x_13900:
[----:B------:R-:W-:-:S06]  /*4ea0*/  PRMT R3, RZ, 0x5410, R3 ;  /* 0x00005410ff037816 */ /* 0x000fcc0000000003 */
[----:B------:R-:W0:Y:S02]  /*4eb0*/  F2I.FTZ.TRUNC.NTZ R3, R3 ;  /* 0x0000000300037305 */ /* 0x000e24000021f100 */
[----:B0-----:R0:W-:Y:S01]  /*4ec0*/  STG.E [R16.64], R3 ;  /* 0x0000000310007986 */ /* 0x0011e2000c101924 */
[----:B------:R-:W-:Y:S05]  /*4ed0*/  BRA `(.L_x_13898) ;  /* 0x00000d6000007947 */ /* 0x000fea0003800000 */
.L_x_13899:
[----:B------:R-:W-:-:S06]  /*4ee0*/  PRMT R3, RZ, 0x5410, R3 ;  /* 0x00005410ff037816 */ /* 0x000fcc0000000003 */
[----:B------:R-:W0:Y:S02]  /*4ef0*/  F2I.FTZ.TRUNC.NTZ R3, R3 ;  /* 0x0000000300037305 */ /* 0x000e24000021f100 */
[----:B0-----:R0:W-:Y:S01]  /*4f00*/  STG.E.U16 [R16.64], R3 ;  /* 0x0000000310007986 */ /* 0x0011e2000c101524 */
[----:B------:R-:W-:Y:S05]  /*4f10*/  BRA `(.L_x_13898) ;  /* 0x00000d2000007947 */ /* 0x000fea0003800000 */
.L_x_13894:
        /* <DEDUP_REMOVED lines=9> */
.L_x_13902:
[----:B------:R-:W-:-:S04]  /*4fb0*/  PRMT R0, RZ, 0x5410, R3 ;  /* 0x00005410ff007816 */ /* 0x000fc80000000003 */
[----:B------:R-:W-:-:S05]  /*4fc0*/  F2FP.PACK_AB R0, RZ, R0 ;  /* 0x00000000ff00723e */ /* 0x000fca00000000ff */
[----:B------:R0:W-:Y:S01]  /*4fd0*/  STG.E.U16 [R16.64], R0 ;  /* 0x0000000010007986 */ /* 0x0001e2000c101524 */
[----:B------:R-:W-:Y:S05]  /*4fe0*/  BRA `(.L_x_13898) ;  /* 0x00000c5000007947 */ /* 0x000fea0003800000 */
.L_x_13901:
        /* <DEDUP_REMOVED lines=10> */
.L_x_13904:
[----:B------:R-:W-:-:S04]  /*5090*/  PRMT R3, RZ, 0x5410, R3 ;  /* 0x00005410ff037816 */ /* 0x000fc80000000003 */
[----:B------:R-:W-:-:S04]  /*50a0*/  F2FP.PACK_AB R3, RZ, R3 ;  /* 0x00000003ff03723e */ /* 0x000fc800000000ff */
[----:B------:R-:W-:-:S05]  /*50b0*/  PRMT R3, R3, 0x5410, RZ ;  /* 0x0000541003037816 */ /* 0x000fca00000000ff */
[----:B------:R0:W-:Y:S01]  /*50c0*/  STG.E [R16.64], R3 ;  /* 0x0000000310007986 */ /* 0x0001e2000c101924 */
[----:B------:R-:W-:Y:S05]  /*50d0*/  BRA `(.L_x_13898) ;  /* 0x00000b6000007947 */ /* 0x000fea0003800000 */
.L_x_13903:
[----:B------:R-:W-:-:S05]  /*50e0*/  PRMT R2, RZ, 0x5410, R3 ;  /* 0x00005410ff027816 */ /* 0x000fca0000000003 */
[----:B------:R-:W-:-:S06]  /*50f0*/  FMUL.FTZ R2, R2, 1 ;  /* 0x3f80000002027820 */ /* 0x000fcc0000410000 */
[----:B------:R-:W0:Y:S02]  /*5100*/  F2F.F64.F32 R2, R2 ;  /* 0x0000000200027310 */ /* 0x000e240000201800 */
[----:B0-----:R0:W-:Y:S01]  /*5110*/  STG.E.64 [R16.64], R2 ;  /* 0x0000000210007986 */ /* 0x0011e2000c101b24 */
[----:B------:R-:W-:Y:S05]  /*5120*/  BRA `(.L_x_13898) ;  /* 0x00000b1000007947 */ /* 0x000fea0003800000 */
.L_x_13893:
        /* <DEDUP_REMOVED lines=13> */
.L_x_13907:
[----:B------:R-:W-:Y:S01]  /*5200*/  PRMT R3, RZ, 0x5410, R3 ;  /* 0x00005410ff037816 */ /* 0x000fe20000000003 */
[----:B------:R-:W-:-:S04]  /*5210*/  CS2R R6, SRZ ;  /* 0x0000000000067805 */ /* 0x000fc8000001ff00 */
[----:B------:R-:W-:-:S04]  /*5220*/  FMUL.FTZ R3, R3, 1 ;  /* 0x3f80000003037820 */ /* 0x000fc80000410000 */
[----:B------:R-:W0:Y:S02]  /*5230*/  F2F.F64.F32 R4, R3 ;  /* 0x0000000300047310 */ /* 0x000e240000201800 */
[----:B0-----:R0:W-:Y:S01]  /*5240*/  STG.E.128 [R16.64], R4 ;  /* 0x0000000410007986 */ /* 0x0011e2000c101d24 */
[----:B------:R-:W-:Y:S05]  /*5250*/  BRA `(.L_x_13898) ;  /* 0x000009e000007947 */ /* 0x000fea0003800000 */
.L_x_13906:
        /* <DEDUP_REMOVED lines=21> */
.L_x_13911:
[----:B------:R-:W-:Y:S05]  /*53b0*/  BSYNC B0 ;  /* 0x0000000000007941 */ /* 0x000fea0003800000 */
.L_x_13910:
[----:B------:R-:W-:-:S05]  /*53c0*/  LOP3.LUT R3, R0, R3, RZ, 0xfc, !PT ;  /* 0x0000000300037212 */ /* 0x000fca00078efcff */
[----:B------:R0:W-:Y:S01]  /*53d0*/  STG.E.U8 [R16.64], R3 ;  /* 0x0000000310007986 */ /* 0x0001e2000c101124 */
[----:B------:R-:W-:Y:S05]  /*53e0*/  BRA `(.L_x_13898) ;  /* 0x0000085000007947 */ /* 0x000fea0003800000 */
.L_x_13909:
        /* <DEDUP_REMOVED lines=13> */
.L_x_13913:
[----:B------:R-:W-:Y:S01]  /*54c0*/  IMAD.MOV.U32 R0, RZ, RZ, 0x7f ;  /* 0x0000007fff007424 */ /* 0x000fe200078e00ff */
[----:B------:R-:W-:-:S04]  /*54d0*/  ISETP.GT.U32.AND P0, PT, R2, 0x7f800000, PT ;  /* 0x7f8000000200780c */ /* 0x000fc80003f04070 */
[----:B------:R-:W-:-:S04]  /*54e0*/  SEL R0, R0, 0x7c, P0 ;  /* 0x0000007c00007807 */ /* 0x000fc80000000000 */
.L_x_13914:
[----:B------:R-:W-:Y:S05]  /*54f0*/  BSYNC B0 ;  /* 0x0000000000007941 */ /* 0x000fea0003800000 */
.L_x_13912:
[----:B------:R-:W-:-:S04]  /*5500*/  LOP3.LUT R2, R3, 0x80000000, RZ, 0xc0, !PT ;  /* 0x8000000003027812 */ /* 0x000fc800078ec0ff */
[----:B------:R-:W-:-:S04]  /*5510*/  SHF.R.U32.HI R3, RZ, 0x18, R2 ;  /* 0x00000018ff037819 */ /* 0x000fc80000011602 */
[----:B------:R-:W-:-:S05]  /*5520*/  LOP3.LUT R3, R0, R3, RZ, 0xfc, !PT ;  /* 0x0000000300037212 */ /* 0x000fca00078efcff */
[----:B------:R0:W-:Y:S01]  /*5530*/  STG.E.U8 [R16.64], R3 ;  /* 0x0000000310007986 */ /* 0x0001e2000c101124 */
[----:B------:R-:W-:Y:S05]  /*5540*/  BRA `(.L_x_13898) ;  /* 0x000006f000007947 */ /* 0x000fea0003800000 */
.L_x_13908:
[----:B------:R0:W-:Y:S01]  /*5550*/  STG.E.U16 [R16.64], R3 ;  /* 0x0000000310007986 */ /* 0x0001e2000c101524 */
[----:B------:R-:W-:Y:S05]  /*5560*/  BRA `(.L_x_13898) ;  /* 0x000006d000007947 */ /* 0x000fea0003800000 */
.L_x_13905:
        /* <DEDUP_REMOVED lines=12> */
.L_x_13917:
        /* <DEDUP_REMOVED lines=17> */
.L_x_13920:
[----:B------:R-:W-:-:S04]  /*5740*/  LOP3.LUT R2, R3, 0x80000000, RZ, 0xc0, !PT ;  /* 0x8000000003027812 */ /* 0x000fc800078ec0ff */
[----:B------:R-:W-:-:S04]  /*5750*/  SHF.R.U32.HI R3, RZ, 0x18, R2 ;  /* 0x00000018ff037819 */ /* 0x000fc80000011602 */
[----:B------:R-:W-:-:S04]  /*5760*/  LOP3.LUT R0, R0, R3, RZ, 0xfc, !PT ;  /* 0x0000000300007212 */ /* 0x000fc800078efcff */
[----:B------:R-:W-:Y:S02]  /*5770*/  PRMT R8, R0, 0x7610, R8 ;  /* 0x0000761000087816 */ /* 0x000fe40000000008 */
.L_x_13919:
[----:B------:R-:W-:Y:S05]  /*5780*/  BSYNC B0 ;  /* 0x0000000000007941 */ /* 0x000fea0003800000 */
.L_x_13918:
[----:B------:R0:W-:Y:S01]  /*5790*/  STG.E.U8 [R16.64], R8 ;  /* 0x0000000810007986 */ /* 0x0001e2000c101124 */
[----:B------:R-:W-:Y:S05]  /*57a0*/  BRA `(.L_x_13898) ;  /* 0x0000049000007947 */ /* 0x000fea0003800000 */
.L_x_13916:
        /* <DEDUP_REMOVED lines=17> */
.L_x_13923:
[----:B------:R-:W-:-:S04]  /*58c0*/  LOP3.LUT R2, R3, 0x80000000, RZ, 0xc0, !PT ;  /* 0x8000000003027812 */ /* 0x000fc800078ec0ff */
[----:B------:R-:W-:-:S04]  /*58d0*/  SHF.R.U32.HI R3, RZ, 0x18, R2 ;  /* 0x00000018ff037819 */ /* 0x000fc80000011602 */
[----:B------:R-:W-:-:S04]  /*58e0*/  LOP3.LUT R0, R0, R3, RZ, 0xfc, !PT ;  /* 0x0000000300007212 */ /* 0x000fc800078efcff */
[----:B------:R-:W-:Y:S02]  /*58f0*/  PRMT R8, R0, 0x7610, R8 ;  /* 0x0000761000087816 */ /* 0x000fe40000000008 */
.L_x_13922:
[----:B------:R-:W-:Y:S05]  /*5900*/  BSYNC B0 ;  /* 0x0000000000007941 */ /* 0x000fea0003800000 */
.L_x_13921:
[----:B------:R0:W-:Y:S01]  /*5910*/  STG.E.U8 [R16.64], R8 ;  /* 0x0000000810007986 */ /* 0x0001e2000c101124 */
[----:B------:R-:W-:Y:S05]  /*5920*/  BRA `(.L_x_13898) ;  /* 0x0000031000007947 */ /* 0x000fea0003800000 */
.L_x_13915:
        /* <DEDUP_REMOVED lines=22> */
.L_x_13897:
        /* <DEDUP_REMOVED lines=20> */
.L_x_13925:
[----:B------:R-:W-:-:S06]  /*5bd0*/  PRMT R3, RZ, 0x5410, R3 ;  /* 0x00005410ff037816 */ /* 0x000fcc0000000003 */
[----:B------:R-:W0:Y:S02]  /*5be0*/  F2I.U64.TRUNC R2, R3 ;  /* 0x0000000300027311 */ /* 0x000e24000020d800 */
[----:B0-----:R0:W-:Y:S01]  /*5bf0*/  STG.E.64 [R16.64], R2 ;  /* 0x0000000210007986 */ /* 0x0011e2000c101b24 */
[----:B------:R-:W-:Y:S05]  /*5c00*/  BRA `(.L_x_13898) ;  /* 0x0000003000007947 */ /* 0x000fea0003800000 */
.L_x_13924:
[----:B------:R-:W-:-:S06]  /*5c10*/  PRMT R3, RZ, 0x5410, R3 ;  /* 0x00005410ff037816 */ /* 0x000fcc0000000003 */
[----:B------:R-:W0:Y:S02]  /*5c20*/  F2I.FTZ.U32.TRUNC.NTZ R3, R3 ;  /* 0x0000000300037305 */ /* 0x000e24000021f000 */
[----:B0-----:R0:W-:Y:S02]  /*5c30*/  STG.E [R16.64], R3 ;  /* 0x0000000310007986 */ /* 0x0011e4000c101924 */
.L_x_13898:
        /* <DEDUP_REMOVED lines=231> */
.L_x_13926:
        /* <DEDUP_REMOVED lines=20> */
.L_x_13930:
[----:B------:R-:W2:Y:S02]  /*6bf0*/  LDG.E.U8 R2, [R2.64] ;  /* 0x0000002402027981 */ /* 0x000ea4000c1e1100 */
[----:B--2---:R-:W0:Y:S02]  /*6c00*/  I2F.U16 R0, R2 ;  /* 0x0000000200007306 */ /* 0x004e240000101000 */
[----:B0-----:R-:W-:Y:S01]  /*6c10*/  F2FP.BF16.PACK_AB R0, RZ, R0 ;  /* 0x00000000ff00723e */ /* 0x001fe200000010ff */
[----:B------:R-:W-:Y:S05]  /*6c20*/  BRA `(.L_x_13932) ;  /* 0x00000e3000007947 */ /* 0x000fea0003800000 */
.L_x_13929:
        /* <DEDUP_REMOVED lines=10> */
.L_x_13934:
[----:B------:R-:W2:Y:S02]  /*6cd0*/  LDG.E R2, [R2.64] ;  /* 0x0000002402027981 */ /* 0x000ea4000c1e1900 */
[----:B--2---:R-:W0:Y:S02]  /*6ce0*/  I2F R0, R2 ;  /* 0x0000000200007306 */ /* 0x004e240000201400 */
[----:B0-----:R-:W-:Y:S01]  /*6cf0*/  F2FP.BF16.PACK_AB R0, RZ, R0 ;  /* 0x00000000ff00723e */ /* 0x001fe200000010ff */
[----:B------:R-:W-:Y:S05]  /*6d00*/  BRA `(.L_x_13932) ;  /* 0x00000d5000007947 */ /* 0x000fea0003800000 */
.L_x_13933:
[----:B------:R-:W2:Y:S02]  /*6d10*/  LDG.E.U16 R2, [R2.64] ;  /* 0x0000002402027981 */ /* 0x000ea4000c1e1500 */
[----:B--2---:R-:W0:Y:S02]  /*6d20*/  I2F.S16 R0, R2 ;  /* 0x0000000200007306 */ /* 0x004e240000101400 */
[----:B0-----:R-:W-:Y:S01]  /*6d30*/  F2FP.BF16.PACK_AB R0, RZ, R0 ;  /* 0x00000000ff00723e */ /* 0x001fe200000010ff */
[----:B------:R-:W-:Y:S05]  /*6d40*/  BRA `(.L_x_13932) ;  /* 0x00000d1000007947 */ /* 0x000fea0003800000 */
.L_x_13928:
        /* <DEDUP_REMOVED lines=9> */
.L_x_13936:
[----:B------:R-:W2:Y:S02]  /*6de0*/  LDG.E.U16 R0, [R2.64] ;  /* 0x0000002402007981 */ /* 0x000ea4000c1e1500 */
[----:B--2---:R-:W-:-:S05]  /*6df0*/  HADD2.F32 R0, -RZ, R0.H0_H0 ;  /* 0x20000000ff007230 */ /* 0x004fca0000004100 */
[----:B------:R-:W-:Y:S01]  /*6e00*/  F2FP.BF16.PACK_AB R0, RZ, R0 ;  /* 0x00000000ff00723e */ /* 0x000fe200000010ff */
[----:B------:R-:W-:Y:S05]  /*6e10*/  BRA `(.L_x_13932) ;  /* 0x00000c4000007947 */ /* 0x000fea0003800000 */
.L_x_13935:
        /* <DEDUP_REMOVED lines=9> */
.L_x_13938:
[----:B------:R-:W2:Y:S02]  /*6eb0*/  LDG.E.U16 R2, [R2.64] ;  /* 0x0000002402027981 */ /* 0x000ea4000c1e1500 */
[----:B--2---:R-:W-:-:S05]  /*6ec0*/  HADD2.F32 R0, -RZ, R2.H0_H0 ;  /* 0x20000002ff007230 */ /* 0x004fca0000004100 */
[----:B------:R-:W-:Y:S01]  /*6ed0*/  F2FP.BF16.PACK_AB R0, RZ, R0 ;  /* 0x00000000ff00723e */ /* 0x000fe200000010ff */
[----:B------:R-:W-:Y:S05]  /*6ee0*/  BRA `(.L_x_13932) ;  /* 0x00000b7000007947 */ /* 0x000fea0003800000 */
.L_x_13937:
[----:B------:R-:W2:Y:S02]  /*6ef0*/  LDG.E.64 R2, [R2.64] ;  /* 0x0000002402027981 */ /* 0x000ea4000c1e1b00 */
[----:B--2---:R-:W0:Y:S01]  /*6f00*/  F2F.F32.F64 R0, R2 ;  /* 0x0000000200007310 */ /* 0x004e220000301000 */
[----:B------:R-:W0:-:S14]  /*6f10*/  DSETP.GEU.AND P0, PT, |R2|, c[0x2][0x0], PT ;  /* 0x008000000200762a */ /* 0x000e1c0003f0e200 */
[----:B0-----:R-:W-:-:S05]  /*6f20*/  @!P0 FMUL R0, R0, 1.175494350822287508e-38 ;  /* 0x0080000000008820 */ /* 0x001fca0000400000 */
[----:B------:R-:W-:Y:S01]  /*6f30*/  F2FP.BF16.PACK_AB R0, RZ, R0 ;  /* 0x00000000ff00723e */ /* 0x000fe200000010ff */
[----:B------:R-:W-:Y:S05]  /*6f40*/  BRA `(.L_x_13932) ;  /* 0x00000b1000007947 */ /* 0x000fea0003800000 */
.L_x_13927:
        /* <DEDUP_REMOVED lines=13> */
.L_x_13941:
[----:B------:R-:W2:Y:S02]  /*7020*/  LDG.E.64 R2, [R2.64] ;  /* 0x0000002402027981 */ /* 0x000ea4000c1e1b00 */
[----:B--2---:R-:W0:Y:S01]  /*7030*/  F2F.F32.F64 R0, R2 ;  /* 0x0000000200007310 */ /* 0x004e220000301000 */
[----:B------:R-:W0:-:S14]  /*7040*/  DSETP.GEU.AND P0, PT, |R2|, c[0x2][0x0], PT ;  /* 0x008000000200762a */ /* 0x000e1c0003f0e200 */
[----:B0-----:R-:W-:-:S05]  /*7050*/  @!P0 FMUL R0, R0, 1.175494350822287508e-38 ;  /* 0x0080000000008820 */ /* 0x001fca0000400000 */
[----:B------:R-:W-:Y:S01]  /*7060*/  F2FP.BF16.PACK_AB R0, RZ, R0 ;  /* 0x00000000ff00723e */ /* 0x000fe200000010ff */
[----:B------:R-:W-:Y:S05]  /*7070*/  BRA `(.L_x_13932) ;  /* 0x000009e000007947 */ /* 0x000fea0003800000 */
.L_x_13940:
        /* <DEDUP_REMOVED lines=28> */
.L_x_13943:
        /* <DEDUP_REMOVED lines=15> */
.L_x_13942:
[----:B------:R0:W5:Y:S01]  /*7330*/  LDG.E.U16 R0, [R2.64] ;  /* 0x0000002402007981 */ /* 0x000162000c1e1500 */
[----:B------:R-:W-:Y:S05]  /*7340*/  BRA `(.L_x_13932) ;  /* 0x0000071000007947 */ /* 0x000fea0003800000 */
.L_x_13939:
        /* <DEDUP_REMOVED lines=12> */
.L_x_13946:
        /* <DEDUP_REMOVED lines=21> */
.L_x_13950:
[----:B------:R-:W-:Y:S05]  /*7560*/  BSYNC B1 ;  /* 0x0000000000017941 */ /* 0x000fea0003800000 */
.L_x_13949:
[----:B------:R-:W-:Y:S01]  /*7570*/  LEA R3, R0, 0x3b800000, 0x17 ;  /* 0x3b80000000037811 */ /* 0x000fe200078eb8ff */
[----:B------:R-:W-:-:S05]  /*7580*/  IMAD.SHL.U32 R0, R2, 0x100000, RZ ;  /* 0x0010000002007824 */ /* 0x000fca00078e00ff */
[----:B------:R-:W-:Y:S02]  /*7590*/  LOP3.LUT R0, R3, R0, R4, 0xfe, !PT ;  /* 0x0000000003007212 */ /* 0x000fe400078efe04 */
.L_x_13948:
[----:B------:R-:W-:Y:S05]  /*75a0*/  BSYNC B0 ;  /* 0x0000000000007941 */ /* 0x000fea0003800000 */
.L_x_13947:
[----:B------:R-:W-:Y:S01]  /*75b0*/  F2FP.BF16.PACK_AB R0, RZ, R0 ;  /* 0x00000000ff00723e */ /* 0x000fe200000010ff */
[----:B------:R-:W-:Y:S05]  /*75c0*/  BRA `(.L_x_13932) ;  /* 0x0000049000007947 */ /* 0x000fea0003800000 */
.L_x_13945:
        /* <DEDUP_REMOVED lines=21> */
.L_x_13954:
[----:B------:R-:W-:Y:S05]  /*7720*/  BSYNC B1 ;  /* 0x0000000000017941 */ /* 0x000fea0003800000 */
.L_x_13953:
[----:B------:R-:W-:Y:S01]  /*7730*/  LEA R3, R0, 0x37800000, 0x17 ;  /* 0x3780000000037811 */ /* 0x000fe200078eb8ff */
[----:B------:R-:W-:-:S05]  /*7740*/  IMAD.SHL.U32 R0, R2, 0x200000, RZ ;  /* 0x0020000002007824 */ /* 0x000fca00078e00ff */
[----:B------:R-:W-:Y:S02]  /*7750*/  LOP3.LUT R0, R3, R0, R4, 0xfe, !PT ;  /* 0x0000000003007212 */ /* 0x000fe400078efe04 */
.L_x_13952:
[----:B------:R-:W-:Y:S05]  /*7760*/  BSYNC B0 ;  /* 0x0000000000007941 */ /* 0x000fea0003800000 */
.L_x_13951:
[----:B------:R-:W-:Y:S01]  /*7770*/  F2FP.BF16.PACK_AB R0, RZ, R0 ;  /* 0x00000000ff00723e */ /* 0x000fe200000010ff */
[----:B------:R-:W-:Y:S05]  /*7780*/  BRA `(.L_x_13932) ;  /* 0x000002d000007947 */ /* 0x000fea0003800000 */
.L_x_13944:
        /* <DEDUP_REMOVED lines=14> */
.L_x_13958:
[----:B------:R-:W-:Y:S05]  /*7870*/  BSYNC B0 ;  /* 0x0000000000007941 */ /* 0x000fea0003800000 */
.L_x_13957:
[----:B------:R-:W-:Y:S01]  /*7880*/  F2FP.BF16.PACK_AB R0, RZ, R0 ;  /* 0x00000000ff00723e */ /* 0x000fe200000010ff */
[----:B------:R-:W-:Y:S05]  /*7890*/  BRA `(.L_x_13932) ;  /* 0x000001c000007947 */ /* 0x000fea0003800000 */
.L_x_13931:
        /* <DEDUP_REMOVED lines=21> */
.L_x_13956:
[----:B------:R-:W2:Y:S02]  /*79f0*/  LDG.E.64 R2, [R2.64] ;  /* 0x0000002402027981 */ /* 0x000ea4000c1e1b00 */
[----:B--2---:R-:W0:Y:S02]  /*7a00*/  I2F.U64 R0, R2 ;  /* 0x0000000200007312 */ /* 0x004e240000301000 */
[----:B0-----:R-:W-:Y:S01]  /*7a10*/  F2FP.BF16.PACK_AB R0, RZ, R0 ;  /* 0x00000000ff00723e */ /* 0x001fe200000010ff */
[----:B------:R-:W-:Y:S05]  /*7a20*/  BRA `(.L_x_13932) ;  /* 0x0000003000007947 */ /* 0x000fea0003800000 */
.L_x_13955:
[----:B------:R-:W2:Y:S02]  /*7a30*/  LDG.E R2, [R2.64] ;  /* 0x0000002402027981 */ /* 0x000ea4000c1e1900 */
[----:B--2---:R-:W0:Y:S02]  /*7a40*/  I2F.U32 R0, R2 ;  /* 0x0000000200007306 */ /* 0x004e240000201000 */
[----:B0-----:R-:W-:-:S06]  /*7a50*/  F2FP.BF16.PACK_AB R0, RZ, R0 ;  /* 0x00000000ff00723e */ /* 0x001fcc00000010ff */
.L_x_13932:
        /* <DEDUP_REMOVED lines=20> */
.L_x_13962:
[----:B------:R-:W-:-:S06]  /*7ba0*/  PRMT R3, RZ, 0x5410, R3 ;  /* 0x00005410ff037816 */ /* 0x000fcc0000000003 */
[----:B------:R-:W0:Y:S02]  /*7bb0*/  F2I.S64.TRUNC R2, R3 ;  /* 0x0000000300027311 */ /* 0x000e24000020d900 */
[----:B0-----:R0:W-:Y:S01]  /*7bc0*/  STG.E.U8 [R16.64], R2 ;  /* 0x0000000210007986 */ /* 0x0011e2000c101124 */
[----:B------:R-:W-:Y:S05]  /*7bd0*/  BRA `(.L_x_13964) ;  /* 0x00000e4000007947 */ /* 0x000fea0003800000 */
.L_x_13961:
        /* <DEDUP_REMOVED lines=10> */
.L_x_13966:
[----:B------:R-:W-:-:S06]  /*7c80*/  PRMT R3, RZ, 0x5410, R3 ;  /* 0x00005410ff037816 */ /* 0x000fcc0000000003 */
[----:B------:R-:W0:Y:S02]  /*7c90*/  F2I.FTZ.TRUNC.NTZ R3, R3 ;  /* 0x0000000300037305 */ /* 0x000e24000021f100 */
[----:B0-----:R0:W-:Y:S01]  /*7ca0*/  STG.E [R16.64], R3 ;  /* 0x0000000310007986 */ /* 0x0011e2000c101924 */
[----:B------:R-:W-:Y:S05]  /*7cb0*/  BRA `(.L_x_13964) ;  /* 0x00000d6000007947 */ /* 0x000fea0003800000 */
.L_x_13965:
[----:B------:R-:W-:-:S06]  /*7cc0*/  PRMT R3, RZ, 0x5410, R3 ;  /* 0x00005410ff037816 */ /* 0x000fcc0000000003 */
[----:B------:R-:W0:Y:S02]  /*7cd0*/  F2I.FTZ.TRUNC.NTZ R3, R3 ;  /* 0x0000000300037305 */ /* 0x000e24000021f100 */
[----:B0-----:R0:W-:Y:S01]  /*7ce0*/  STG.E.U16 [R16.64], R3 ;  /* 0x0000000310007986 */ /* 0x0011e2000c101524 */
[----:B------:R-:W-:Y:S05]  /*7cf0*/  BRA `(.L_x_13964) ;  /* 0x00000d2000007947 */ /* 0x000fea0003800000 */
.L_x_13960:
        /* <DEDUP_REMOVED lines=9> */
.L_x_13968:
[----:B------:R-:W-:-:S04]  /*7d90*/  PRMT R0, RZ, 0x5410, R3 ;  /* 0x00005410ff007816 */ /* 0x000fc80000000003 */
[----:B------:R-:W-:-:S05]  /*7da0*/  F2FP.PACK_AB R0, RZ, R0 ;  /* 0x00000000ff00723e */ /* 0x000fca00000000ff */
[----:B------:R0:W-:Y:S01]  /*7db0*/  STG.E.U16 [R16.64], R0 ;  /* 0x0000000010007986 */ /* 0x0001e2000c101524 */
[----:B------:R-:W-:Y:S05]  /*7dc0*/  BRA `(.L_x_13964) ;  /* 0x00000c5000007947 */ /* 0x000fea0003800000 */
.L_x_13967:
        /* <DEDUP_REMOVED lines=10> */
.L_x_13970:
[----:B------:R-:W-:-:S04]  /*7e70*/  PRMT R3, RZ, 0x5410, R3 ;  /* 0x00005410ff037816 */ /* 0x000fc80000000003 */
[----:B------:R-:W-:-:S04]  /*7e80*/  F2FP.PACK_AB R3, RZ, R3 ;  /* 0x00000003ff03723e */ /* 0x000fc800000000ff */
[----:B------:R-:W-:-:S05]  /*7e90*/  PRMT R3, R3, 0x5410, RZ ;  /* 0x0000541003037816 */ /* 0x000fca00000000ff */
[----:B------:R0:W-:Y:S01]  /*7ea0*/  STG.E [R16.64], R3 ;  /* 0x0000000310007986 */ /* 0x0001e2000c101924 */
[----:B------:R-:W-:Y:S05]  /*7eb0*/  BRA `(.L_x_13964) ;  /* 0x00000b6000007947 */ /* 0x000fea0003800000 */
.L_x_13969:
[----:B------:R-:W-:-:S05]  /*7ec0*/  PRMT R2, RZ, 0x5410, R3 ;  /* 0x00005410ff027816 */ /* 0x000fca0000000003 */
[----:B------:R-:W-:-:S06]  /*7ed0*/  FMUL.FTZ R2, R2, 1 ;  /* 0x3f80000002027820 */ /* 0x000fcc0000410000 */
[----:B------:R-:W0:Y:S02]  /*7ee0*/  F2F.F64.F32 R2, R2 ;  /* 0x0000000200027310 */ /* 0x000e240000201800 */
[----:B0-----:R0:W-:Y:S01]  /*7ef0*/  STG.E.64 [R16.64], R2 ;  /* 0x0000000210007986 */ /* 0x0011e2000c101b24 */
[----:B------:R-:W-:Y:S05]  /*7f00*/  BRA `(.L_x_13964) ;  /* 0x00000b1000007947 */ /* 0x000fea0003800000 */
.L_x_13959:
        /* <DEDUP_REMOVED lines=13> */
.L_x_13973:
[----:B------:R-:W-:Y:S01]  /*7fe0*/  PRMT R3, RZ, 0x5410, R3 ;  /* 0x00005410ff037816 */ /* 0x000fe20000000003 */
[----:B------:R-:W-:-:S04]  /*7ff0*/  CS2R R6, SRZ ;  /* 0x0000000000067805 */ /* 0x000fc8000001ff00 */
[----:B------:R-:W-:-:S04]  /*8000*/  FMUL.FTZ R3, R3, 1 ;  /* 0x3f80000003037820 */ /* 0x000fc80000410000 */
[----:B------:R-:W0:Y:S02]  /*8010*/  F2F.F64.F32 R4, R3 ;  /* 0x0000000300047310 */ /* 0x000e240000201800 */
[----:B0-----:R0:W-:Y:S01]  /*8020*/  STG.E.128 [R16.64], R4 ;  /* 0x0000000410007986 */ /* 0x0011e2000c101d24 */
[----:B------:R-:W-:Y:S05]  /*8030*/  BRA `(.L_x_13964) ;  /* 0x000009e000007947 */ /* 0x000fea0003800000 */
.L_x_13972:
        /* <DEDUP_REMOVED lines=21> */
.L_x_13977:
[----:B------:R-:W-:Y:S05]  /*8190*/  BSYNC B0 ;  /* 0x0000000000007941 */ /* 0x000fea0003800000 */
.L_x_13976:
[----:B------:R-:W-:-:S05]  /*81a0*/  LOP3.LUT R3, R0, R3, RZ, 0xfc, !PT ;  /* 0x0000000300037212 */ /* 0x000fca00078efcff */
[----:B------:R0:W-:Y:S01]  /*81b0*/  STG.E.U8 [R16.64], R3 ;  /* 0x0000000310007986 */ /* 0x0001e2000c101124 */
[----:B------:R-:W-:Y:S05]  /*81c0*/  BRA `(.L_x_13964) ;  /* 0x0000085000007947 */ /* 0x000fea0003800000 */
.L_x_13975:
        /* <DEDUP_REMOVED lines=13> */
.L_x_13979:
[----:B------:R-:W-:Y:S01]  /*82a0*/  IMAD.MOV.U32 R0, RZ, RZ, 0x7f ;  /* 0x0000007fff007424 */ /* 0x000fe200078e00ff */
[----:B------:R-:W-:-:S04]  /*82b0*/  ISETP.GT.U32.AND P0, PT, R2, 0x7f800000, PT ;  /* 0x7f8000000200780c */ /* 0x000fc80003f04070 */
[----:B------:R-:W-:-:S04]  /*82c0*/  SEL R0, R0, 0x7c, P0 ;  /* 0x0000007c00007807 */ /* 0x000fc80000000000 */
.L_x_13980:
[----:B------:R-:W-:Y:S05]  /*82d0*/  BSYNC B0 ;  /* 0x0000000000007941 */ /* 0x000fea0003800000 */
.L_x_13978:
[----:B------:R-:W-:-:S04]  /*82e0*/  LOP3.LUT R2, R3, 0x80000000, RZ, 0xc0, !PT ;  /* 0x8000000003027812 */ /* 0x000fc800078ec0ff */
[----:B------:R-:W-:-:S04]  /*82f0*/  SHF.R.U32.HI R3, RZ, 0x18, R2 ;  /* 0x00000018ff037819 */ /* 0x000fc80000011602 */
[----:B------:R-:W-:-:S05]  /*8300*/  LOP3.LUT R3, R0, R3, RZ, 0xfc, !PT ;  /* 0x0000000300037212 */ /* 0x000fca00078efcff */
[----:B------:R0:W-:Y:S01]  /*8310*/  STG.E.U8 [R16.64], R3 ;  /* 0x0000000310007986 */ /* 0x0001e2000c101124 */
[----:B------:R-:W-:Y:S05]  /*8320*/  BRA `(.L_x_13964) ;  /* 0x000006f000007947 */ /* 0x000fea0003800000 */
.L_x_13974:
[----:B------:R0:W-:Y:S01]  /*8330*/  STG.E.U16 [R16.64], R3 ;  /* 0x0000000310007986 */ /* 0x0001e2000c101524 */
[----:B------:R-:W-:Y:S05]  /*8340*/  BRA `(.L_x_13964) ;  /* 0x000006d000007947 */ /* 0x000fea0003800000 */
.L_x_13971:
        /* <DEDUP_REMOVED lines=12> */
.L_x_13983:
        /* <DEDUP_REMOVED lines=17> */
.L_x_13986:
[----:B------:R-:W-:-:S04]  /*8520*/  LOP3.LUT R2, R3, 0x80000000, RZ, 0xc0, !PT ;  /* 0x8000000003027812 */ /* 0x000fc800078ec0ff */
[----:B------:R-:W-:-:S04]  /*8530*/  SHF.R.U32.HI R3, RZ, 0x18, R2 ;  /* 0x00000018ff037819 */ /* 0x000fc80000011602 */
[----:B------:R-:W-:-:S04]  /*8540*/  LOP3.LUT R0, R0, R3, RZ, 0xfc, !PT ;  /* 0x0000000300007212 */ /* 0x000fc800078efcff */
[----:B------:R-:W-:Y:S02]  /*8550*/  PRMT R8, R0, 0x7610, R8 ;  /* 0x0000761000087816 */ /* 0x000fe40000000008 */
.L_x_13985:
[----:B------:R-:W-:Y:S05]  /*8560*/  BSYNC B0 ;  /* 0x0000000000007941 */ /* 0x000fea0003800000 */
.L_x_13984:
[----:B------:R0:W-:Y:S01]  /*8570*/  STG.E.U8 [R16.64], R8 ;  /* 0x0000000810007986 */ /* 0x0001e2000c101124 */
[----:B------:R-:W-:Y:S05]  /*8580*/  BRA `(.L_x_13964) ;  /* 0x0000049000007947 */ /* 0x000fea0003800000 */
.L_x_13982:
        /* <DEDUP_REMOVED lines=17> */
.L_x_13989:
[----:B------:R-:W-:-:S04]  /*86a0*/  LOP3.LUT R2, R3, 0x80000000, RZ, 0xc0, !PT ;  /* 0x8000000003027812 */ /* 0x000fc800078ec0ff */
[----:B------:R-:W-:-:S04]  /*86b0*/  SHF.R.U32.HI R3, RZ, 0x18, R2 ;  /* 0x00000018ff037819 */ /* 0x000fc80000011602 */
[----:B------:R-:W-:-:S04]  /*86c0*/  LOP3.LUT R0, R0, R3, RZ, 0xfc, !PT ;  /* 0x0000000300007212 */ /* 0x000fc800078efcff */
[----:B------:R-:W-:Y:S02]  /*86d0*/  PRMT R8, R0, 0x7610, R8 ;  /* 0x0000761000087816 */ /* 0x000fe40000000008 */
.L_x_13988:
[----:B------:R-:W-:Y:S05]  /*86e0*/  BSYNC B0 ;  /* 0x0000000000007941 */ /* 0x000fea0003800000 */
.L_x_13987:
[----:B------:R0:W-:Y:S01]  /*86f0*/  STG.E.U8 [R16.64], R8 ;  /* 0x0000000810007986 */ /* 0x0001e2000c101124 */
[----:B------:R-:W-:Y:S05]  /*8700*/  BRA `(.L_x_13964) ;  /* 0x0000031000007947 */ /* 0x000fea0003800000 */
.L_x_13981:
        /* <DEDUP_REMOVED lines=22> */
.L_x_13963:
        /* <DEDUP_REMOVED lines=20> */
.L_x_13991:
[----:B------:R-:W-:-:S06]  /*89b0*/  PRMT R3, RZ, 0x5410, R3 ;  /* 0x00005410ff037816 */ /* 0x000fcc0000000003 */
[----:B------:R-:W0:Y:S02]  /*89c0*/  F2I.U64.TRUNC R2, R3 ;  /* 0x0000000300027311 */ /* 0x000e24000020d800 */
[----:B0-----:R0:W-:Y:S01]  /*89d0*/  STG.E.64 [R16.64], R2 ;  /* 0x0000000210007986 */ /* 0x0011e2000c101b24 */
[----:B------:R-:W-:Y:S05]  /*89e0*/  BRA `(.L_x_13964) ;  /* 0x0000003000007947 */ /* 0x000fea0003800000 */
.L_x_13990:
[----:B------:R-:W-:-:S06]  /*89f0*/  PRMT R3, RZ, 0x5410, R3 ;  /* 0x00005410ff037816 */ /* 0x000fcc0000000003 */
[----:B------:R-:W0:Y:S02]  /*8a00*/  F2I.FTZ.U32.TRUNC.NTZ R3, R3 ;  /* 0x0000000300037305 */ /* 0x000e24000021f000 */
[----:B0-----:R0:W-:Y:S02]  /*8a10*/  STG.E [R16.64], R3 ;  /* 0x0000000310007986 */ /* 0x0011e4000c101924 */
.L_x_13964:
[----:B------:R-:W-:Y:S02]  /*8a20*/  IADD3 R19, R19, 0x80, RZ ;  /* 0x0000008013137810 */ /* 0x000fe40007ffe0ff */
.L_x_13859:
[----:B------:R-:W-:Y:S05]  /*8a30*/  BSYNC B6 ;  /* 0x0000000000067941 */ /* 0x000fea0003800000 */
.L_x_13858:
        /* <DEDUP_REMOVED lines=230> */
.L_x_13992:
        /* <DEDUP_REMOVED lines=20> */
.L_x_13996:
[----:B------:R-:W2:Y:S02]  /*99e0*/  LDG.E.U8 R2, [R2.64] ;  /* 0x0000002402027981 */ /* 0x000ea4000c1e1100 */
[----:B--2---:R-:W0:Y:S02]  /*99f0*/  I2F.U16 R0, R2 ;  /* 0x0000000200007306 */ /* 0x004e240000101000 */
[----:B0-----:R-:W-:Y:S01]  /*9a00*/  F2FP.BF16.PACK_AB R0, RZ, R0 ;  /* 0x00000000ff00723e */ /* 0x001fe200000010ff */
[----:B------:R-:W-:Y:S05]  /*9a10*/  BRA `(.L_x_13998) ;  /* 0x00000e3000007947 */ /* 0x000fea0003800000 */
.L_x_13995:
        /* <DEDUP_REMOVED lines=10> */
.L_x_14000:
[----:B------:R-:W2:Y:S02]  /*9ac0*/  LDG.E R2, [R2.64] ;  /* 0x0000002402027981 */ /* 0x000ea4000c1e1900 */
[----:B--2---:R-:W0:Y:S02]  /*9ad0*/  I2F R0, R2 ;  /* 0x0000000200007306 */ /* 0x004e240000201400 */
[----:B0-----:R-:W-:Y:S01]  /*9ae0*/  F2FP.BF16.PACK_AB R0, RZ, R0 ;  /* 0x00000000ff00723e */ /* 0x001fe200000010ff */
[----:B------:R-:W-:Y:S05]  /*9af0*/  BRA `(.L_x_13998) ;  /* 0x00000d5000007947 */ /* 0x000fea0003800000 */
.L_x_13999:
[----:B------:R-:W2:Y:S02]  /*9b00*/  LDG.E.U16 R2, [R2.64] ;  /* 0x0000002402027981 */ /* 0x000ea4000c1e1500 */
[----:B--2---:R-:W0:Y:S02]  /*9b10*/  I2F.S16 R0, R2 ;  /* 0x0000000200007306 */ /* 0x004e240000101400 */
[----:B0-----:R-:W-:Y:S01]  /*9b20*/  F2FP.BF16.PACK_AB R0, RZ, R0 ;  /* 0x00000000ff00723e */ /* 0x001fe200000010ff */
[----:B------:R-:W-:Y:S05]  /*9b30*/  BRA `(.L_x_13998) ;  /* 0x00000d1000007947 */ /* 0x000fea0003800000 */
.L_x_13994:
        /* <DEDUP_REMOVED lines=9> */
.L_x_14002:
[----:B------:R-:W2:Y:S02]  /*9bd0*/  LDG.E.U16 R0, [R2.64] ;  /* 0x0000002402007981 */ /* 0x000ea4000c1e1500 */
[----:B--2---:R-:W-:-:S05]  /*9be0*/  HADD2.F32 R0, -RZ, R0.H0_H0 ;  /* 0x20000000ff007230 */ /* 0x004fca0000004100 */
[----:B------:R-:W-:Y:S01]  /*9bf0*/  F2FP.BF16.PACK_AB R0, RZ, R0 ;  /* 0x00000000ff00723e */ /* 0x000fe200000010ff */
[----:B------:R-:W-:Y:S05]  /*9c00*/  BRA `(.L_x_13998) ;  /* 0x00000c4000007947 */ /* 0x000fea0003800000 */
.L_x_14001:
        /* <DEDUP_REMOVED lines=9> */
.L_x_14004:
[----:B------:R-:W2:Y:S02]  /*9ca0*/  LDG.E.U16 R2, [R2.64] ;  /* 0x0000002402027981 */ /* 0x000ea4000c1e1500 */
[----:B--2---:R-:W-:-:S05]  /*9cb0*/  HADD2.F32 R0, -RZ, R2.H0_H0 ;  /* 0x20000002ff007230 */ /* 0x004fca0000004100 */
[----:B------:R-:W-:Y:S01]  /*9cc0*/  F2FP.BF16.PACK_AB R0, RZ, R0 ;  /* 0x00000000ff00723e */ /* 0x000fe200000010ff */
[----:B------:R-:W-:Y:S05]  /*9cd0*/  BRA `(.L_x_13998) ;  /* 0x00000b7000007947 */ /* 0x000fea0003800000 */
.L_x_14003:
[----:B------:R-:W2:Y:S02]  /*9ce0*/  LDG.E.64 R2, [R2.64] ;  /* 0x0000002402027981 */ /* 0x000ea4000c1e1b00 */
[----:B--2---:R-:W0:Y:S01]  /*9cf0*/  F2F.F32.F64 R0, R2 ;  /* 0x0000000200007310 */ /* 0x004e220000301000 */
[----:B------:R-:W0:-:S14]  /*9d00*/  DSETP.GEU.AND P0, PT, |R2|, c[0x2][0x0], PT ;  /* 0x008000000200762a */ /* 0x000e1c0003f0e200 */
[----:B0-----:R-:W-:-:S05]  /*9d10*/  @!P0 FMUL R0, R0, 1.175494350822287508e-38 ;  /* 0x0080000000008820 */ /* 0x001fca0000400000 */
[----:B------:R-:W-:Y:S01]  /*9d20*/  F2FP.BF16.PACK_AB R0, RZ, R0 ;  /* 0x00000000ff00723e */ /* 0x000fe200000010ff */
[----:B------:R-:W-:Y:S05]  /*9d30*/  BRA `(.L_x_13998) ;  /* 0x00000b1000007947 */ /* 0x000fea0003800000 */
.L_x_13993:
        /* <DEDUP_REMOVED lines=13> */
.L_x_14007:
[----:B------:R-:W2:Y:S02]  /*9e10*/  LDG.E.64 R2, [R2.64] ;  /* 0x0000002402027981 */ /* 0x000ea4000c1e1b00 */
[----:B--2---:R-:W0:Y:S01]  /*9e20*/  F2F.F32.F64 R0, R2 ;  /* 0x0000000200007310 */ /* 0x004e220000301000 */
[----:B------:R-:W0:-:S14]  /*9e30*/  DSETP.GEU.AND P0, PT, |R2|, c[0x2][0x0], PT ;  /* 0x008000000200762a */ /* 0x000e1c0003f0e200 */
[----:B0-----:R-:W-:-:S05]  /*9e40*/  @!P0 FMUL R0, R0, 1.175494350822287508e-38 ;  /* 0x0080000000008820 */ /* 0x001fca0000400000 */
[----:B------:R-:W-:Y:S01]  /*9e50*/  F2FP.BF16.PACK_AB R0, RZ, R0 ;  /* 0x00000000ff00723e */ /* 0x000fe200000010ff */
[----:B------:R-:W-:Y:S05]  /*9e60*/  BRA `(.L_x_13998) ;  /* 0x000009e000007947 */ /* 0x000fea0003800000 */
.L_x_14006:
        /* <DEDUP_REMOVED lines=28> */
.L_x_14009:
        /* <DEDUP_REMOVED lines=15> */
.L_x_14008:
[----:B------:R0:W5:Y:S01]  /*a120*/  LDG.E.U16 R0, [R2.64] ;  /* 0x0000002402007981 */ /* 0x000162000c1e1500 */
[----:B------:R-:W-:Y:S05]  /*a130*/  BRA `(.L_x_13998) ;  /* 0x0000071000007947 */ /* 0x000fea0003800000 */
.L_x_14005:
        /* <DEDUP_REMOVED lines=12> */
.L_x_14012:
        /* <DEDUP_REMOVED lines=21> */
.L_x_14016:
[----:B------:R-:W-:Y:S05]  /*a350*/  BSYNC B1 ;  /* 0x0000000000017941 */ /* 0x000fea0003800000 */
.L_x_14015:
[----:B------:R-:W-:Y:S01]  /*a360*/  LEA R3, R0, 0x3b800000, 0x17 ;  /* 0x3b80000000037811 */ /* 0x000fe200078eb8ff */
[----:B------:R-:W-:-:S05]  /*a370*/  IMAD.SHL.U32 R0, R2, 0x100000, RZ ;  /* 0x0010000002007824 */ /* 0x000fca00078e00ff */
[----:B------:R-:W-:Y:S02]  /*a380*/  LOP3.LUT R0, R3, R0, R4, 0xfe, !PT ;  /* 0x0000000003007212 */ /* 0x000fe400078efe04 */
.L_x_14014:
[----:B------:R-:W-:Y:S05]  /*a390*/  BSYNC B0 ;  /* 0x0000000000007941 */ /* 0x000fea0003800000 */
.L_x_14013:
[----:B------:R-:W-:Y:S01]  /*a3a0*/  F2FP.BF16.PACK_AB R0, RZ, R0 ;  /* 0x00000000ff00723e */ /* 0x000fe200000010ff */
[----:B------:R-:W-:Y:S05]  /*a3b0*/  BRA `(.L_x_13998) ;  /* 0x0000049000007947 */ /* 0x000fea0003800000 */
.L_x_14011:
        /* <DEDUP_REMOVED lines=21> */
.L_x_14020:
[----:B------:R-:W-:Y:S05]  /*a510*/  BSYNC B1 ;  /* 0x0000000000017941 */ /* 0x000fea0003800000 */
.L_x_14019:
[----:B------:R-:W-:Y:S01]  /*a520*/  LEA R3, R0, 0x37800000, 0x17 ;  /* 0x3780000000037811 */ /* 0x000fe200078eb8ff */
[----:B------:R-:W-:-:S05]  /*a530*/  IMAD.SHL.U32 R0, R2, 0x200000, RZ ;  /* 0x0020000002007824 */ /* 0x000fca00078e00ff */
[----:B------:R-:W-:Y:S02]  /*a540*/  LOP3.LUT R0, R3, R0, R4, 0xfe, !PT ;  /* 0x0000000003007212 */ /* 0x000fe400078efe04 */
.L_x_14018:
[----:B------:R-:W-:Y:S05]  /*a550*/  BSYNC B0 ;  /* 0x0000000000007941 */ /* 0x000fea0003800000 */
.L_x_14017:
[----:B------:R-:W-:Y:S01]  /*a560*/  F2FP.BF16.PACK_AB R0, RZ, R0 ;  /* 0x00000000ff00723e */ /* 0x000fe200000010ff */
[----:B------:R-:W-:Y:S05]  /*a570*/  BRA `(.L_x_13998) ;  /* 0x000002d000007947 */ /* 0x000fea0003800000 */
.L_x_14010:
        /* <DEDUP_REMOVED lines=14> */
.L_x_14024:
[----:B------:R-:W-:Y:S05]  /*a660*/  BSYNC B0 ;  /* 0x0000000000007941 */ /* 0x000fea0003800000 */
.L_x_14023:
[----:B------:R-:W-:Y:S01]  /*a670*/  F2FP.BF16.PACK_AB R0, RZ, R0 ;  /* 0x00000000ff00723e */ /* 0x000fe200000010ff */
[----:B------:R-:W-:Y:S05]  /*a680*/  BRA `(.L_x_13998) ;  /* 0x000001c000007947 */ /* 0x000fea0003800000 */
.L_x_13997:
        /* <DEDUP_REMOVED lines=21> */
.L_x_14022:
[----:B------:R-:W2:Y:S02]  /*a7e0*/  LDG.E.64 R2, [R2.64] ;  /* 0x0000002402027981 */ /* 0x000ea4000c1e1b00 */
[----:B--2---:R-:W0:Y:S02]  /*a7f0*/  I2F.U64 R0, R2 ;  /* 0x0000000200007312 */ /* 0x004e240000301000 */
[----:B0-----:R-:W-:Y:S01]  /*a800*/  F2FP.BF16.PACK_AB R0, RZ, R0 ;  /* 0x00000000ff00723e */ /* 0x001fe200000010ff */
[----:B------:R-:W-:Y:S05]  /*a810*/  BRA `(.L_x_13998) ;  /* 0x0000003000007947 */ /* 0x000fea0003800000 */
.L_x_14021:
[----:B------:R-:W2:Y:S02]  /*a820*/  LDG.E R2, [R2.64] ;  /* 0x0000002402027981 */ /* 0x000ea4000c1e1900 */
[----:B--2---:R-:W0:Y:S02]  /*a830*/  I2F.U32 R0, R2 ;  /* 0x0000000200007306 */ /* 0x004e240000201000 */
[----:B0-----:R-:W-:-:S06]  /*a840*/  F2FP.BF16.PACK_AB R0, RZ, R0 ;  /* 0x00000000ff00723e */ /* 0x001fcc00000010ff */
.L_x_13998:
        /* <DEDUP_REMOVED lines=20> */
.L_x_14028:
[----:B------:R-:W-:-:S06]  /*a990*/  PRMT R3, RZ, 0x5410, R3 ;  /* 0x00005410ff037816 */ /* 0x000fcc0000000003 */
[----:B------:R-:W0:Y:S02]  /*a9a0*/  F2I.S64.TRUNC R2, R3 ;  /* 0x0000000300027311 */ /* 0x000e24000020d900 */
[----:B0-----:R-:W-:Y:S01]  /*a9b0*/  STG.E.U8 [R16.64], R2 ;  /* 0x0000000210007986 */ /* 0x001fe2000c101124 */
[----:B------:R-:W-:Y:S05]  /*a9c0*/  EXIT ;  /* 0x000000000000794d */ /* 0x000fea0003800000 */
.L_x_14027:
        /* <DEDUP_REMOVED lines=10> */
.L_x_14031:
[----:B------:R-:W-:-:S06]  /*aa70*/  PRMT R3, RZ, 0x5410, R3 ;  /* 0x00005410ff037816 */ /* 0x000fcc0000000003 */
[----:B------:R-:W0:Y:S02]  /*aa80*/  F2I.FTZ.TRUNC.NTZ R3, R3 ;  /* 0x0000000300037305 */ /* 0x000e24000021f100 */
[----:B0-----:R-:W-:Y:S01]  /*aa90*/  STG.E [R16.64], R3 ;  /* 0x0000000310007986 */ /* 0x001fe2000c101924 */
[----:B------:R-:W-:Y:S05]  /*aaa0*/  EXIT ;  /* 0x000000000000794d */ /* 0x000fea0003800000 */
.L_x_14030:
[----:B------:R-:W-:-:S06]  /*aab0*/  PRMT R3, RZ, 0x5410, R3 ;  /* 0x00005410ff037816 */ /* 0x000fcc0000000003 */
[----:B------:R-:W0:Y:S02]  /*aac0*/  F2I.FTZ.TRUNC.NTZ R3, R3 ;  /* 0x0000000300037305 */ /* 0x000e24000021f100 */
[----:B0-----:R-:W-:Y:S01]  /*aad0*/  STG.E.U16 [R16.64], R3 ;  /* 0x0000000310007986 */ /* 0x001fe2000c101524 */
[----:B------:R-:W-:Y:S05]  /*aae0*/  EXIT ;  /* 0x000000000000794d */ /* 0x000fea0003800000 */
.L_x_14026:
        /* <DEDUP_REMOVED lines=9> */
.L_x_14033:
[----:B------:R-:W-:-:S04]  /*ab80*/  PRMT R0, RZ, 0x5410, R3 ;  /* 0x00005410ff007816 */ /* 0x000fc80000000003 */
[----:B------:R-:W-:-:S05]  /*ab90*/  F2FP.PACK_AB R0, RZ, R0 ;  /* 0x00000000ff00723e */ /* 0x000fca00000000ff */
[----:B------:R-:W-:Y:S01]  /*aba0*/  STG.E.U16 [R16.64], R0 ;  /* 0x0000000010007986 */ /* 0x000fe2000c101524 */
[----:B------:R-:W-:Y:S05]  /*abb0*/  EXIT ;  /* 0x000000000000794d */ /* 0x000fea0003800000 */
.L_x_14032:
        /* <DEDUP_REMOVED lines=10> */
.L_x_14035:
[----:B------:R-:W-:-:S04]  /*ac60*/  PRMT R3, RZ, 0x5410, R3 ;  /* 0x00005410ff037816 */ /* 0x000fc80000000003 */
[----:B------:R-:W-:-:S04]  /*ac70*/  F2FP.PACK_AB R3, RZ, R3 ;  /* 0x00000003ff03723e */ /* 0x000fc800000000ff */
[----:B------:R-:W-:-:S05]  /*ac80*/  PRMT R3, R3, 0x5410, RZ ;  /* 0x0000541003037816 */ /* 0x000fca00000000ff */
[----:B------:R-:W-:Y:S01]  /*ac90*/  STG.E [R16.64], R3 ;  /* 0x0000000310007986 */ /* 0x000fe2000c101924 */
[----:B------:R-:W-:Y:S05]  /*aca0*/  EXIT ;  /* 0x000000000000794d */ /* 0x000fea0003800000 */
.L_x_14034:
[----:B------:R-:W-:-:S05]  /*acb0*/  PRMT R2, RZ, 0x5410, R3 ;  /* 0x00005410ff027816 */ /* 0x000fca0000000003 */
[----:B------:R-:W-:-:S06]  /*acc0*/  FMUL.FTZ R2, R2, 1 ;  /* 0x3f80000002027820 */ /* 0x000fcc0000410000 */
[----:B------:R-:W0:Y:S02]  /*acd0*/  F2F.F64.F32 R2, R2 ;  /* 0x0000000200027310 */ /* 0x000e240000201800 */
[----:B0-----:R-:W-:Y:S01]  /*ace0*/  STG.E.64 [R16.64], R2 ;  /* 0x0000000210007986 */ /* 0x001fe2000c101b24 */
[----:B------:R-:W-:Y:S05]  /*acf0*/  EXIT ;  /* 0x000000000000794d */ /* 0x000fea0003800000 */
.L_x_14025:
        /* <DEDUP_REMOVED lines=13> */
.L_x_14038:
[----:B------:R-:W-:Y:S01]  /*add0*/  PRMT R3, RZ, 0x5410, R3 ;  /* 0x00005410ff037816 */ /* 0x000fe20000000003 */
[----:B------:R-:W-:-:S04]  /*ade0*/  CS2R R6, SRZ ;  /* 0x0000000000067805 */ /* 0x000fc8000001ff00 */
[----:B------:R-:W-:-:S04]  /*adf0*/  FMUL.FTZ R3, R3, 1 ;  /* 0x3f80000003037820 */ /* 0x000fc80000410000 */
[----:B------:R-:W0:Y:S02]  /*ae00*/  F2F.F64.F32 R4, R3 ;  /* 0x0000000300047310 */ /* 0x000e240000201800 */
[----:B0-----:R-:W-:Y:S01]  /*ae10*/  STG.E.128 [R16.64], R4 ;  /* 0x0000000410007986 */ /* 0x001fe2000c101d24 */
[----:B------:R-:W-:Y:S05]  /*ae20*/  EXIT ;  /* 0x000000000000794d */ /* 0x000fea0003800000 */
.L_x_14037:
        /* <DEDUP_REMOVED lines=21> */
.L_x_14042:
[----:B------:R-:W-:Y:S05]  /*af80*/  BSYNC B0 ;  /* 0x0000000000007941 */ /* 0x000fea0003800000 */
.L_x_14041:
[----:B------:R-:W-:-:S05]  /*af90*/  LOP3.LUT R3, R0, R3, RZ, 0xfc, !PT ;  /* 0x0000000300037212 */ /* 0x000fca00078efcff */
[----:B------:R-:W-:Y:S01]  /*afa0*/  STG.E.U8 [R16.64], R3 ;  /* 0x0000000310007986 */ /* 0x000fe2000c101124 */
[----:B------:R-:W-:Y:S05]  /*afb0*/  EXIT ;  /* 0x000000000000794d */ /* 0x000fea0003800000 */
.L_x_14040:
        /* <DEDUP_REMOVED lines=13> */
.L_x_14044:
[----:B------:R-:W-:Y:S01]  /*b090*/  IMAD.MOV.U32 R0, RZ, RZ, 0x7f ;  /* 0x0000007fff007424 */ /* 0x000fe200078e00ff */
[----:B------:R-:W-:-:S04]  /*b0a0*/  ISETP.GT.U32.AND P0, PT, R2, 0x7f800000, PT ;  /* 0x7f8000000200780c */ /* 0x000fc80003f04070 */
[----:B------:R-:W-:-:S04]  /*b0b0*/  SEL R0, R0, 0x7c, P0 ;  /* 0x0000007c00007807 */ /* 0x000fc80000000000 */
.L_x_14045:
[----:B------:R-:W-:Y:S05]  /*b0c0*/  BSYNC B0 ;  /* 0x0000000000007941 */ /* 0x000fea0003800000 */
.L_x_14043:
[----:B------:R-:W-:-:S04]  /*b0d0*/  LOP3.LUT R2, R3, 0x80000000, RZ, 0xc0, !PT ;  /* 0x8000000003027812 */ /* 0x000fc800078ec0ff */
[----:B------:R-:W-:-:S04]  /*b0e0*/  SHF.R.U32.HI R3, RZ, 0x18, R2 ;  /* 0x00000018ff037819 */ /* 0x000fc80000011602 */
[----:B------:R-:W-:-:S05]  /*b0f0*/  LOP3.LUT R3, R0, R3, RZ, 0xfc, !PT ;  /* 0x0000000300037212 */ /* 0x000fca00078efcff */
[----:B------:R-:W-:Y:S01]  /*b100*/  STG.E.U8 [R16.64], R3 ;  /* 0x0000000310007986 */ /* 0x000fe2000c101124 */
[----:B------:R-:W-:Y:S05]  /*b110*/  EXIT ;  /* 0x000000000000794d */ /* 0x000fea0003800000 */
.L_x_14039:
[----:B------:R-:W-:Y:S01]  /*b120*/  STG.E.U16 [R16.64], R3 ;  /* 0x0000000310007986 */ /* 0x000fe2000c101524 */
[----:B------:R-:W-:Y:S05]  /*b130*/  EXIT ;  /* 0x000000000000794d */ /* 0x000fea0003800000 */
.L_x_14036:
        /* <DEDUP_REMOVED lines=12> */
.L_x_14048:
        /* <DEDUP_REMOVED lines=17> */
.L_x_14051:
[----:B------:R-:W-:-:S04]  /*b310*/  LOP3.LUT R2, R3, 0x80000000, RZ, 0xc0, !PT ;  /* 0x8000000003027812 */ /* 0x000fc800078ec0ff */
[----:B------:R-:W-:-:S04]  /*b320*/  SHF.R.U32.HI R3, RZ, 0x18, R2 ;  /* 0x00000018ff037819 */ /* 0x000fc80000011602 */
[----:B------:R-:W-:-:S04]  /*b330*/  LOP3.LUT R0, R0, R3, RZ, 0xfc, !PT ;  /* 0x0000000300007212 */ /* 0x000fc800078efcff */
[----:B------:R-:W-:Y:S02]  /*b340*/  PRMT R8, R0, 0x7610, R8 ;  /* 0x0000761000087816 */ /* 0x000fe40000000008 */
.L_x_14050:
[----:B------:R-:W-:Y:S05]  /*b350*/  BSYNC B0 ;  /* 0x0000000000007941 */ /* 0x000fea0003800000 */
.L_x_14049:
[----:B------:R-:W-:Y:S01]  /*b360*/  STG.E.U8 [R16.64], R8 ;  /* 0x0000000810007986 */ /* 0x000fe2000c101124 */
[----:B------:R-:W-:Y:S05]  /*b370*/  EXIT ;  /* 0x000000000000794d */ /* 0x000fea0003800000 */
.L_x_14047:
        /* <DEDUP_REMOVED lines=17> */
.L_x_14054:
[----:B------:R-:W-:-:S04]  /*b490*/  LOP3.LUT R2, R3, 0x80000000, RZ, 0xc0, !PT ;  /* 0x8000000003027812 */ /* 0x000fc800078ec0ff */
[----:B------:R-:W-:-:S04]  /*b4a0*/  SHF.R.U32.HI R3, RZ, 0x18, R2 ;  /* 0x00000018ff037819 */ /* 0x000fc80000011602 */
[----:B------:R-:W-:-:S04]  /*b4b0*/  LOP3.LUT R0, R0, R3, RZ, 0xfc, !PT ;  /* 0x0000000300007212 */ /* 0x000fc800078efcff */
[----:B------:R-:W-:Y:S02]  /*b4c0*/  PRMT R8, R0, 0x7610, R8 ;  /* 0x0000761000087816 */ /* 0x000fe40000000008 */
.L_x_14053:
[----:B------:R-:W-:Y:S05]  /*b4d0*/  BSYNC B0 ;  /* 0x0000000000007941 */ /* 0x000fea0003800000 */
.L_x_14052:
[----:B------:R-:W-:Y:S01]  /*b4e0*/  STG.E.U8 [R16.64], R8 ;  /* 0x0000000810007986 */ /* 0x000fe2000c101124 */
[----:B------:R-:W-:Y:S05]  /*b4f0*/  EXIT ;  /* 0x000000000000794d */ /* 0x000fea0003800000 */
.L_x_14046:
        /* <DEDUP_REMOVED lines=22> */
.L_x_14029:
        /* <DEDUP_REMOVED lines=20> */
.L_x_14056:
[----:B------:R-:W-:-:S06]  /*b7a0*/  PRMT R3, RZ, 0x5410, R3 ;  /* 0x00005410ff037816 */ /* 0x000fcc0000000003 */
[----:B------:R-:W0:Y:S02]  /*b7b0*/  F2I.U64.TRUNC R2, R3 ;  /* 0x0000000300027311 */ /* 0x000e24000020d800 */
[----:B0-----:R-:W-:Y:S01]  /*b7c0*/  STG.E.64 [R16.64], R2 ;  /* 0x0000000210007986 */ /* 0x001fe2000c101b24 */
[----:B------:R-:W-:Y:S05]  /*b7d0*/  EXIT ;  /* 0x000000000000794d */ /* 0x000fea0003800000 */
.L_x_14055:
[----:B------:R-:W-:-:S06]  /*b7e0*/  PRMT R3, RZ, 0x5410, R3 ;  /* 0x00005410ff037816 */ /* 0x000fcc0000000003 */
[----:B------:R-:W0:Y:S02]  /*b7f0*/  F2I.FTZ.U32.TRUNC.NTZ R3, R3 ;  /* 0x0000000300037305 */ /* 0x000e24000021f000 */
[----:B0-----:R-:W-:Y:S01]  /*b800*/  STG.E [R16.64], R3 ;  /* 0x0000000310007986 */ /* 0x001fe2000c101924 */
[----:B------:R-:W-:Y:S05]  /*b810*/  EXIT ;  /* 0x000000000000794d */ /* 0x000fea0003800000 */
.L_x_14057:
        /* <DEDUP_REMOVED lines=14> */
.L_x_18422:


//--------------------- .text._ZN2at6native27unrolled_elementwise_kernelIZZZNS0_16frac_kernel_cudaERNS_18TensorIteratorBaseEENKUlvE_clEvENKUlvE2_clEvEUlN3c108BFloat16EE_St5arrayIPcLm2EELi4E23TrivialOffsetCalculatorILi1EjESD_NS0_6memory12LoadWithCastILi1EEENSE_13StoreWithCastILi1EEEEEviT_T0_T2_T3_T4_T5_ --------------------------
	.section	.text._ZN2at6native27unrolled_elementwise_kernelIZZZNS0_16frac_kernel_cudaERNS_18TensorIteratorBaseEENKUlvE_clEvENKUlvE2_clEvEUlN3c108BFloat16EE_St5arrayIPcLm2EELi4E23TrivialOffsetCalculatorILi1EjESD_NS0_6memory12LoadWithCastILi1EEENSE_13StoreWithCastILi1EEEEEviT_T0_T2_T3_T4_T5_,"ax",@progbits
	.sectioninfo	@"SHI_REGISTERS=28"
	.align	128
        .global         _ZN2at6native27unrolled_elementwise_kernelIZZZNS0_16frac_kernel_cudaERNS_18TensorIteratorBaseEENKUlvE_clEvENKUlvE2_clEvEUlN3c108BFloat16EE_St5arrayIPcLm2EELi4E23TrivialOffsetCalculatorILi1EjESD_NS0_6memory12LoadWithCastILi1EEENSE_13StoreWithCastILi1EEEEEviT_T0_T2_T3_T4_T5_
        .type           _ZN2at6native27unrolled_elementwise_kernelIZZZNS0_16frac_kernel_cudaERNS_18TensorIteratorBaseEENKUlvE_clEvENKUlvE2_clEvEUlN3c108BFloat16EE_St5arrayIPcLm2EELi4E23TrivialOffsetCalculatorILi1EjESD_NS0_6memory12LoadWithCastILi1EEENSE_13StoreWithCastILi1EEEEEviT_T0_T2_T3_T4_T5_,@function
        .size           _ZN2at6native27unrolled_elementwise_kernelIZZZNS0_16frac_kernel_cudaERNS_18TensorIteratorBaseEENKUlvE_clEvENKUlvE2_clEvEUlN3c108BFloat16EE_St5arrayIPcLm2EELi4E23TrivialOffsetCalculatorILi1EjESD_NS0_6memory12LoadWithCastILi1EEENSE_13StoreWithCastILi1EEEEEviT_T0_T2_T3_T4_T5_,(.L_x_18423 - _ZN2at6native27unrolled_elementwise_kernelIZZZNS0_16frac_kernel_cudaERNS_18TensorIteratorBaseEENKUlvE_clEvENKUlvE2_clEvEUlN3c108BFloat16EE_St5arrayIPcLm2EELi4E23TrivialOffsetCalculatorILi1EjESD_NS0_6memory12LoadWithCastILi1EEENSE_13StoreWithCastILi1EEEEEviT_T0_T2_T3_T4_T5_)
        .other          _ZN2at6native27unrolled_elementwise_kernelIZZZNS0_16frac_kernel_cudaERNS_18TensorIteratorBaseEENKUlvE_clEvENKUlvE2_clEvEUlN3c108BFloat16EE_St5arrayIPcLm2EELi4E23TrivialOffsetCalculatorILi1EjESD_NS0_6memory12LoadWithCastILi1EEENSE_13StoreWithCastILi1EEEEEviT_T0_T2_T3_T4_T5_,@"STO_CUDA_ENTRY STV_DEFAULT"
_ZN2at6native27unrolled_elementwise_kernelIZZZNS0_16frac_kernel_cudaERNS_18TensorIteratorBaseEENKUlvE_clEvENKUlvE2_clEvEUlN3c108BFloat16EE_St5arrayIPcLm2EELi4E23TrivialOffsetCalculatorILi1EjESD_NS0_6memory12LoadWithCastILi1EEENSE_13StoreWithCastILi1EEEEEviT_T0_T2_T3_T4_T5_:
.text._ZN2at6native27unrolled_elementwise_kernelIZZZNS0_16frac_kernel_cudaERNS_18TensorIteratorBaseEENKUlvE_clEvENKUlvE2_clEvEUlN3c108BFloat16EE_St5arrayIPcLm2EELi4E23TrivialOffsetCalculatorILi1EjESD_NS0_6memory12LoadWithCastILi1EEENSE_13StoreWithCastILi1EEEEEviT_T0_T2_T3_T4_T5_:
        /* <DEDUP_REMOVED lines=32> */
.L_x_14063:
[----:B------:R-:W2:Y:S02]  /*0200*/  LDG.E.U8 R2, [R2.64] ;  /* 0x0000002402027981 */ /* 0x000ea4000c1e1100 */
[----:B--2---:R-:W0:Y:S02]  /*0210*/  I2F.U16 R0, R2 ;  /* 0x0000000200007306 */ /* 0x004e240000101000 */
[----:B0-----:R-:W-:-:S04]  /*0220*/  F2FP.BF16.PACK_AB R0, RZ, R0 ;  /* 0x00000000ff00723e */ /* 0x001fc800000010ff */
[----:B------:R-:W-:Y:S01]  /*0230*/  PRMT R22, R0, 0x7610, R22 ;  /* 0x0000761000167816 */ /* 0x000fe20000000016 */
[----:B------:R-:W-:Y:S05]  /*0240*/  BRA `(.L_x_14065) ;  /* 0x00000f1000007947 */ /* 0x000fea0003800000 */
.L_x_14062:
        /* <DEDUP_REMOVED lines=11> */
.L_x_14067:
[----:B------:R-:W2:Y:S02]  /*0300*/  LDG.E R2, [R2.64] ;  /* 0x0000002402027981 */ /* 0x000ea4000c1e1900 */
[----:B--2---:R-:W0:Y:S02]  /*0310*/  I2F R0, R2 ;  /* 0x0000000200007306 */ /* 0x004e240000201400 */
[----:B0-----:R-:W-:-:S04]  /*0320*/  F2FP.BF16.PACK_AB R0, RZ, R0 ;  /* 0x00000000ff00723e */ /* 0x001fc800000010ff */
[----:B------:R-:W-:Y:S01]  /*0330*/  PRMT R22, R0, 0x7610, R22 ;  /* 0x0000761000167816 */ /* 0x000fe20000000016 */
[----:B------:R-:W-:Y:S05]  /*0340*/  BRA `(.L_x_14065) ;  /* 0x00000e1000007947 */ /* 0x000fea0003800000 */
.L_x_14066:
[----:B------:R-:W2:Y:S02]  /*0350*/  LDG.E.U16 R2, [R2.64] ;  /* 0x0000002402027981 */ /* 0x000ea4000c1e1500 */
[----:B--2---:R-:W0:Y:S02]  /*0360*/  I2F.S16 R0, R2 ;  /* 0x0000000200007306 */ /* 0x004e240000101400 */
[----:B0-----:R-:W-:-:S04]  /*0370*/  F2FP.BF16.PACK_AB R0, RZ, R0 ;  /* 0x00000000ff00723e */ /* 0x001fc800000010ff */
[----:B------:R-:W-:Y:S01]  /*0380*/  PRMT R22, R0, 0x7610, R22 ;  /* 0x0000761000167816 */ /* 0x000fe20000000016 */
[----:B------:R-:W-:Y:S05]  /*0390*/  BRA `(.L_x_14065) ;  /* 0x00000dc000007947 */ /* 0x000fea0003800000 */
.L_x_14061:
        /* <DEDUP_REMOVED lines=9> */
.L_x_14069:
[----:B------:R-:W2:Y:S02]  /*0430*/  LDG.E.U16 R0, [R2.64] ;  /* 0x0000002402007981 */ /* 0x000ea4000c1e1500 */
[----:B--2---:R-:W-:-:S05]  /*0440*/  HADD2.F32 R0, -RZ, R0.H0_H0 ;  /* 0x20000000ff007230 */ /* 0x004fca0000004100 */
[----:B------:R-:W-:-:S04]  /*0450*/  F2FP.BF16.PACK_AB R0, RZ, R0 ;  /* 0x00000000ff00723e */ /* 0x000fc800000010ff */
[----:B------:R-:W-:Y:S01]  /*0460*/  PRMT R22, R0, 0x7610, R22 ;  /* 0x0000761000167816 */ /* 0x000fe20000000016 */
[----:B------:R-:W-:Y:S05]  /*0470*/  BRA `(.L_x_14065) ;  /* 0x00000ce000007947 */ /* 0x000fea0003800000 */
.L_x_14068:
        /* <DEDUP_REMOVED lines=9> */
.L_x_14071:
[----:B------:R-:W2:Y:S02]  /*0510*/  LDG.E.U16 R2, [R2.64] ;  /* 0x0000002402027981 */ /* 0x000ea4000c1e1500 */
[----:B--2---:R-:W-:-:S05]  /*0520*/  HADD2.F32 R0, -RZ, R2.H0_H0 ;  /* 0x20000002ff007230 */ /* 0x004fca0000004100 */
[----:B------:R-:W-:-:S04]  /*0530*/  F2FP.BF16.PACK_AB R0, RZ, R0 ;  /* 0x00000000ff00723e */ /* 0x000fc800000010ff */
[----:B------:R-:W-:Y:S01]  /*0540*/  PRMT R22, R0, 0x7610, R22 ;  /* 0x0000761000167816 */ /* 0x000fe20000000016 */
[----:B------:R-:W-:Y:S05]  /*0550*/  BRA `(.L_x_14065) ;  /* 0x00000c0000007947 */ /* 0x000fea0003800000 */
.L_x_14070:
[----:B------:R-:W2:Y:S02]  /*0560*/  LDG.E.64 R2, [R2.64] ;  /* 0x0000002402027981 */ /* 0x000ea4000c1e1b00 */
[----:B--2---:R-:W0:Y:S01]  /*0570*/  F2F.F32.F64 R0, R2 ;  /* 0x0000000200007310 */ /* 0x004e220000301000 */
[----:B------:R-:W0:-:S14]  /*0580*/  DSETP.GEU.AND P0, PT, |R2|, c[0x2][0x0], PT ;  /* 0x008000000200762a */ /* 0x000e1c0003f0e200 */
[----:B0-----:R-:W-:-:S05]  /*0590*/  @!P0 FMUL R0, R0, 1.175494350822287508e-38 ;  /* 0x0080000000008820 */ /* 0x001fca0000400000 */
[----:B------:R-:W-:-:S04]  /*05a0*/  F2FP.BF16.PACK_AB R0, RZ, R0 ;  /* 0x00000000ff00723e */ /* 0x000fc800000010ff */
[----:B------:R-:W-:Y:S01]  /*05b0*/  PRMT R22, R0, 0x7610, R22 ;  /* 0x0000761000167816 */ /* 0x000fe20000000016 */
[----:B------:R-:W-:Y:S05]  /*05c0*/  BRA `(.L_x_14065) ;  /* 0x00000b9000007947 */ /* 0x000fea0003800000 */
.L_x_14060:
        /* <DEDUP_REMOVED lines=14> */
.L_x_14074:
[----:B------:R-:W2:Y:S02]  /*06b0*/  LDG.E.64 R2, [R2.64] ;  /* 0x0000002402027981 */ /* 0x000ea4000c1e1b00 */
[----:B--2---:R-:W0:Y:S01]  /*06c0*/  F2F.F32.F64 R0, R2 ;  /* 0x0000000200007310 */ /* 0x004e220000301000 */
[----:B------:R-:W0:-:S14]  /*06d0*/  DSETP.GEU.AND P0, PT, |R2|, c[0x2][0x0], PT ;  /* 0x008000000200762a */ /* 0x000e1c0003f0e200 */
[----:B0-----:R-:W-:-:S05]  /*06e0*/  @!P0 FMUL R0, R0, 1.175494350822287508e-38 ;  /* 0x0080000000008820 */ /* 0x001fca0000400000 */
[----:B------:R-:W-:-:S04]  /*06f0*/  F2FP.BF16.PACK_AB R0, RZ, R0 ;  /* 0x00000000ff00723e */ /* 0x000fc800000010ff */
[----:B------:R-:W-:Y:S01]  /*0700*/  PRMT R22, R0, 0x7610, R22 ;  /* 0x0000761000167816 */ /* 0x000fe20000000016 */
[----:B------:R-:W-:Y:S05]  /*0710*/  BRA `(.L_x_14065) ;  /* 0x00000a4000007947 */ /* 0x000fea0003800000 */
.L_x_14073:
        /* <DEDUP_REMOVED lines=28> */
.L_x_14076:
        /* <DEDUP_REMOVED lines=16> */
.L_x_14075:
[----:B------:R0:W5:Y:S01]  /*09e0*/  LDG.E.U16 R22, [R2.64] ;  /* 0x0000002402167981 */ /* 0x000162000c1e1500 */
[----:B------:R-:W-:Y:S05]  /*09f0*/  BRA `(.L_x_14065) ;  /* 0x0000076000007947 */ /* 0x000fea0003800000 */
.L_x_14072:
        /* <DEDUP_REMOVED lines=12> */
.L_x_14079:
        /* <DEDUP_REMOVED lines=21> */
.L_x_14083:
[----:B------:R-:W-:Y:S05]  /*0c10*/  BSYNC B1 ;  /* 0x0000000000017941 */ /* 0x000fea0003800000 */
.L_x_14082:
[----:B------:R-:W-:Y:S01]  /*0c20*/  LEA R3, R0, 0x3b800000, 0x17 ;  /* 0x3b80000000037811 */ /* 0x000fe200078eb8ff */
[----:B------:R-:W-:-:S05]  /*0c30*/  IMAD.SHL.U32 R0, R2, 0x100000, RZ ;  /* 0x0010000002007824 */ /* 0x000fca00078e00ff */
[----:B------:R-:W-:Y:S02]  /*0c40*/  LOP3.LUT R0, R3, R0, R4, 0xfe, !PT ;  /* 0x0000000003007212 */ /* 0x000fe400078efe04 */
.L_x_14081:
[----:B------:R-:W-:Y:S05]  /*0c50*/  BSYNC B0 ;  /* 0x0000000000007941 */ /* 0x000fea0003800000 */
.L_x_14080:
[----:B------:R-:W-:-:S04]  /*0c60*/  F2FP.BF16.PACK_AB R0, RZ, R0 ;  /* 0x00000000ff00723e */ /* 0x000fc800000010ff */
[----:B------:R-:W-:Y:S01]  /*0c70*/  PRMT R22, R0, 0x7610, R22 ;  /* 0x0000761000167816 */ /* 0x000fe20000000016 */
[----:B------:R-:W-:Y:S05]  /*0c80*/  BRA `(.L_x_14065) ;  /* 0x000004d000007947 */ /* 0x000fea0003800000 */
.L_x_14078:
        /* <DEDUP_REMOVED lines=21> */
.L_x_14087:
[----:B------:R-:W-:Y:S05]  /*0de0*/  BSYNC B1 ;  /* 0x0000000000017941 */ /* 0x000fea0003800000 */
.L_x_14086:
[----:B------:R-:W-:Y:S01]  /*0df0*/  LEA R3, R0, 0x37800000, 0x17 ;  /* 0x3780000000037811 */ /* 0x000fe200078eb8ff */
[----:B------:R-:W-:-:S05]  /*0e00*/  IMAD.SHL.U32 R0, R2, 0x200000, RZ ;  /* 0x0020000002007824 */ /* 0x000fca00078e00ff */
[----:B------:R-:W-:Y:S02]  /*0e10*/  LOP3.LUT R0, R3, R0, R4, 0xfe, !PT ;  /* 0x0000000003007212 */ /* 0x000fe400078efe04 */
.L_x_14085:
[----:B------:R-:W-:Y:S05]  /*0e20*/  BSYNC B0 ;  /* 0x0000000000007941 */ /* 0x000fea0003800000 */
.L_x_14084:
[----:B------:R-:W-:-:S04]  /*0e30*/  F2FP.BF16.PACK_AB R0, RZ, R0 ;  /* 0x00000000ff00723e */ /* 0x000fc800000010ff */
[----:B------:R-:W-:Y:S01]  /*0e40*/  PRMT R22, R0, 0x7610, R22 ;  /* 0x0000761000167816 */ /* 0x000fe20000000016 */
[----:B------:R-:W-:Y:S05]  /*0e50*/  BRA `(.L_x_14065) ;  /* 0x0000030000007947 */ /* 0x000fea0003800000 */
.L_x_14077:
        /* <DEDUP_REMOVED lines=14> */
.L_x_14091:
[----:B------:R-:W-:Y:S05]  /*0f40*/  BSYNC B0 ;  /* 0x0000000000007941 */ /* 0x000fea0003800000 */
.L_x_14090:
[----:B------:R-:W-:-:S04]  /*0f50*/  F2FP.BF16.PACK_AB R0, RZ, R0 ;  /* 0x00000000ff00723e */ /* 0x000fc800000010ff */
[----:B------:R-:W-:Y:S01]  /*0f60*/  PRMT R22, R0, 0x7610, R22 ;  /* 0x0000761000167816 */ /* 0x000fe20000000016 */
[----:B------:R-:W-:Y:S05]  /*0f70*/  BRA `(.L_x_14065) ;  /* 0x000001e000007947 */ /* 0x000fea0003800000 */
.L_x_14064:
        /* <DEDUP_REMOVED lines=21> */
.L_x_14089:
[----:B------:R-:W2:Y:S02]  /*10d0*/  LDG.E.64 R2, [R2.64] ;  /* 0x0000002402027981 */ /* 0x000ea4000c1e1b00 */
[----:B--2---:R-:W0:Y:S02]  /*10e0*/  I2F.U64 R0, R2 ;  /* 0x0000000200007312 */ /* 0x004e240000301000 */
[----:B0-----:R-:W-:-:S04]  /*10f0*/  F2FP.BF16.PACK_AB R0, RZ, R0 ;  /* 0x00000000ff00723e */ /* 0x001fc800000010ff */
[----:B------:R-:W-:Y:S01]  /*1100*/  PRMT R22, R0, 0x7610, R22 ;  /* 0x0000761000167816 */ /* 0x000fe20000000016 */
[----:B------:R-:W-:Y:S05]  /*1110*/  BRA `(.L_x_14065) ;  /* 0x0000004000007947 */ /* 0x000fea0003800000 */
.L_x_14088:
[----:B------:R-:W2:Y:S02]  /*1120*/  LDG.E R2, [R2.64] ;  /* 0x0000002402027981 */ /* 0x000ea4000c1e1900 */
[----:B--2---:R-:W0:Y:S02]  /*1130*/  I2F.U32 R0, R2 ;  /* 0x0000000200007306 */ /* 0x004e240000201000 */
[----:B0-----:R-:W-:-:S04]  /*1140*/  F2FP.BF16.PACK_AB R0, RZ, R0 ;  /* 0x00000000ff00723e */ /* 0x001fc800000010ff */
[----:B------:R-:W-:Y:S02]  /*1150*/  PRMT R22, R0, 0x7610, R22 ;  /* 0x0000761000167816 */ /* 0x000fe40000000016 */
.L_x_14065:
[----:B------:R-:W1:Y:S02]  /*1160*/  S2R R24, SR_TID.X ;  /* 0x0000000000187919 */ /* 0x000e640000002100 */
[----:B-1----:R-:W-:-:S03]  /*1170*/  IADD3 R24, R24, 0x80, RZ ;  /* 0x0000008018187810 */ /* 0x002fc60007ffe0ff */
.L_x_14059:
[----:B-1----:R-:W-:Y:S05]  /*1180*/  BSYNC B6 ;  /* 0x0000000000067941 */ /* 0x002fea0003800000 */
.L_x_14058:
        /* <DEDUP_REMOVED lines=24> */
.L_x_14097:
[----:B------:R-:W2:Y:S02]  /*1310*/  LDG.E.U8 R2, [R2.64] ;  /* 0x0000002402027981 */ /* 0x000ea4000c1e1100 */
[----:B--2---:R-:W0:Y:S02]  /*1320*/  I2F.U16 R0, R2 ;  /* 0x0000000200007306 */ /* 0x004e240000101000 */
[----:B0-----:R-:W-:-:S04]  /*1330*/  F2FP.BF16.PACK_AB R0, RZ, R0 ;  /* 0x00000000ff00723e */ /* 0x001fc800000010ff */
[----:B------:R-:W-:Y:S01]  /*1340*/  PRMT R18, R0, 0x7610, R18 ;  /* 0x0000761000127816 */ /* 0x000fe20000000012 */
[----:B------:R-:W-:Y:S05]  /*1350*/  BRA `(.L_x_14099) ;  /* 0x00000f0000007947 */ /* 0x000fea0003800000 */
.L_x_14096:
        /* <DEDUP_REMOVED lines=11> */
.L_x_14101:
[----:B------:R-:W2:Y:S02]  /*1410*/  LDG.E R2, [R2.64] ;  /* 0x0000002402027981 */ /* 0x000ea4000c1e1900 */
[----:B--2---:R-:W0:Y:S02]  /*1420*/  I2F R0, R2 ;  /* 0x0000000200007306 */ /* 0x004e240000201400 */
[----:B0-----:R-:W-:-:S04]  /*1430*/  F2FP.BF16.PACK_AB R0, RZ, R0 ;  /* 0x00000000ff00723e */ /* 0x001fc800000010ff */
[----:B------:R-:W-:Y:S01]  /*1440*/  PRMT R18, R0, 0x7610, R18 ;  /* 0x0000761000127816 */ /* 0x000fe20000000012 */
[----:B------:R-:W-:Y:S05]  /*1450*/  BRA `(.L_x_14099) ;  /* 0x00000e0000007947 */ /* 0x000fea0003800000 */
.L_x_14100:
[----:B------:R-:W2:Y:S02]  /*1460*/  LDG.E.U16 R2, [R2.64] ;  /* 0x0000002402027981 */ /* 0x000ea4000c1e1500 */
[----:B--2---:R-:W0:Y:S02]  /*1470*/  I2F.S16 R0, R2 ;  /* 0x0000000200007306 */ /* 0x004e240000101400 */
[----:B0-----:R-:W-:-:S04]  /*1480*/  F2FP.BF16.PACK_AB R0, RZ, R0 ;  /* 0x00000000ff00723e */ /* 0x001fc800000010ff */
[----:B------:R-:W-:Y:S01]  /*1490*/  PRMT R18, R0, 0x7610, R18 ;  /* 0x0000761000127816 */ /* 0x000fe20000000012 */
[----:B------:R-:W-:Y:S05]  /*14a0*/  BRA `(.L_x_14099) ;  /* 0x00000db000007947 */ /* 0x000fea0003800000 */
.L_x_14095:
        /* <DEDUP_REMOVED lines=9> */
.L_x_14103:
[----:B------:R-:W2:Y:S02]  /*1540*/  LDG.E.U16 R0, [R2.64] ;  /* 0x0000002402007981 */ /* 0x000ea4000c1e1500 */
[----:B--2---:R-:W-:-:S05]  /*1550*/  HADD2.F32 R0, -RZ, R0.H0_H0 ;  /* 0x20000000ff007230 */ /* 0x004fca0000004100 */
[----:B------:R-:W-:-:S04]  /*1560*/  F2FP.BF16.PACK_AB R0, RZ, R0 ;  /* 0x00000000ff00723e */ /* 0x000fc800000010ff */
[----:B------:R-:W-:Y:S01]  /*1570*/  PRMT R18, R0, 0x7610, R18 ;  /* 0x0000761000127816 */ /* 0x000fe20000000012 */
[----:B------:R-:W-:Y:S05]  /*1580*/  BRA `(.L_x_14099) ;  /* 0x00000cd000007947 */ /* 0x000fea0003800000 */
.L_x_14102:
        /* <DEDUP_REMOVED lines=9> */
.L_x_14105:
[----:B------:R-:W2:Y:S02]  /*1620*/  LDG.E.U16 R2, [R2.64] ;  /* 0x0000002402027981 */ /* 0x000ea4000c1e1500 */
[----:B--2---:R-:W-:-:S05]  /*1630*/  HADD2.F32 R0, -RZ, R2.H0_H0 ;  /* 0x20000002ff007230 */ /* 0x004fca0000004100 */
[----:B------:R-:W-:-:S04]  /*1640*/  F2FP.BF16.PACK_AB R0, RZ, R0 ;  /* 0x00000000ff00723e */ /* 0x000fc800000010ff */
[----:B------:R-:W-:Y:S01]  /*1650*/  PRMT R18, R0, 0x7610, R18 ;  /* 0x0000761000127816 */ /* 0x000fe20000000012 */
[----:B------:R-:W-:Y:S05]  /*1660*/  BRA `(.L_x_14099) ;  /* 0x00000bf000007947 */ /* 0x000fea0003800000 */
.L_x_14104:
[----:B------:R-:W2:Y:S02]  /*1670*/  LDG.E.64 R2, [R2.64] ;  /* 0x0000002402027981 */ /* 0x000ea4000c1e1b00 */
[----:B--2---:R-:W0:Y:S01]  /*1680*/  F2F.F32.F64 R0, R2 ;  /* 0x0000000200007310 */ /* 0x004e220000301000 */
[----:B------:R-:W0:-:S14]  /*1690*/  DSETP.GEU.AND P0, PT, |R2|, c[0x2][0x0], PT ;  /* 0x008000000200762a */ /* 0x000e1c0003f0e200 */
[----:B0-----:R-:W-:-:S05]  /*16a0*/  @!P0 FMUL R0, R0, 1.175494350822287508e-38 ;  /* 0x0080000000008820 */ /* 0x001fca0000400000 */
[----:B------:R-:W-:-:S04]  /*16b0*/  F2FP.BF16.PACK_AB R0, RZ, R0 ;  /* 0x00000000ff00723e */ /* 0x000fc800000010ff */
[----:B------:R-:W-:Y:S01]  /*16c0*/  PRMT R18, R0, 0x7610, R18 ;  /* 0x0000761000127816 */ /* 0x000fe20000000012 */
[----:B------:R-:W-:Y:S05]  /*16d0*/  BRA `(.L_x_14099) ;  /* 0x00000b8000007947 */ /* 0x000fea0003800000 */
.L_x_14094:
        /* <DEDUP_REMOVED lines=14> */
.L_x_14108:
[----:B------:R-:W2:Y:S02]  /*17c0*/  LDG.E.64 R2, [R2.64] ;  /* 0x0000002402027981 */ /* 0x000ea4000c1e1b00 */
[----:B--2---:R-:W0:Y:S01]  /*17d0*/  F2F.F32.F64 R0, R2 ;  /* 0x0000000200007310 */ /* 0x004e220000301000 */
[----:B------:R-:W0:-:S14]  /*17e0*/  DSETP.GEU.AND P0, PT, |R2|, c[0x2][0x0], PT ;  /* 0x008000000200762a */ /* 0x000e1c0003f0e200 */
[----:B0-----:R-:W-:-:S05]  /*17f0*/  @!P0 FMUL R0, R0, 1.175494350822287508e-38 ;  /* 0x0080000000008820 */ /* 0x001fca0000400000 */
[----:B------:R-:W-:-:S04]  /*1800*/  F2FP.BF16.PACK_AB R0, RZ, R0 ;  /* 0x00000000ff00723e */ /* 0x000fc800000010ff */
[----:B------:R-:W-:Y:S01]  /*1810*/  PRMT R18, R0, 0x7610, R18 ;  /* 0x0000761000127816 */ /* 0x000fe20000000012 */
[----:B------:R-:W-:Y:S05]  /*1820*/  BRA `(.L_x_14099) ;  /* 0x00000a3000007947 */ /* 0x000fea0003800000 */
.L_x_14107:
        /* <DEDUP_REMOVED lines=28> */
.L_x_14110:
        /* <DEDUP_REMOVED lines=15> */
.L_x_14109:
[----:B------:R0:W5:Y:S01]  /*1ae0*/  LDG.E.U16 R18, [R2.64] ;  /* 0x0000002402127981 */ /* 0x000162000c1e1500 */
[----:B------:R-:W-:Y:S05]  /*1af0*/  BRA `(.L_x_14099) ;  /* 0x0000076000007947 */ /* 0x000fea0003800000 */
.L_x_14106:
        /* <DEDUP_REMOVED lines=12> */
.L_x_14113:
        /* <DEDUP_REMOVED lines=21> */
.L_x_14117:
[----:B------:R-:W-:Y:S05]  /*1d10*/  BSYNC B1 ;  /* 0x0000000000017941 */ /* 0x000fea0003800000 */
.L_x_14116:
[----:B------:R-:W-:Y:S01]  /*1d20*/  LEA R3, R0, 0x3b800000, 0x17 ;  /* 0x3b80000000037811 */ /* 0x000fe200078eb8ff */
[----:B------:R-:W-:-:S05]  /*1d30*/  IMAD.SHL.U32 R0, R2, 0x100000, RZ ;  /* 0x0010000002007824 */ /* 0x000fca00078e00ff */
[----:B------:R-:W-:Y:S02]  /*1d40*/  LOP3.LUT R0, R3, R0, R4, 0xfe, !PT ;  /* 0x0000000003007212 */ /* 0x000fe400078efe04 */
.L_x_14115:
[----:B------:R-:W-:Y:S05]  /*1d50*/  BSYNC B0 ;  /* 0x0000000000007941 */ /* 0x000fea0003800000 */
.L_x_14114:
[----:B------:R-:W-:-:S04]  /*1d60*/  F2FP.BF16.PACK_AB R0, RZ, R0 ;  /* 0x00000000ff00723e */ /* 0x000fc800000010ff */
[----:B------:R-:W-:Y:S01]  /*1d70*/  PRMT R18, R0, 0x7610, R18 ;  /* 0x0000761000127816 */ /* 0x000fe20000000012 */
[----:B------:R-:W-:Y:S05]  /*1d80*/  BRA `(.L_x_14099) ;  /* 0x000004d000007947 */ /* 0x000fea0003800000 */
.L_x_14112:
        /* <DEDUP_REMOVED lines=21> */
.L_x_14121:
[----:B------:R-:W-:Y:S05]  /*1ee0*/  BSYNC B1 ;  /* 0x0000000000017941 */ /* 0x000fea0003800000 */
.L_x_14120:
[----:B------:R-:W-:Y:S01]  /*1ef0*/  LEA R3, R0, 0x37800000, 0x17 ;  /* 0x3780000000037811 */ /* 0x000fe200078eb8ff */
[----:B------:R-:W-:-:S05]  /*1f00*/  IMAD.SHL.U32 R0, R2, 0x200000, RZ ;  /* 0x0020000002007824 */ /* 0x000fca00078e00ff */
[----:B------:R-:W-:Y:S02]  /*1f10*/  LOP3.LUT R0, R3, R0, R4, 0xfe, !PT ;  /* 0x0000000003007212 */ /* 0x000fe400078efe04 */
.L_x_14119:
[----:B------:R-:W-:Y:S05]  /*1f20*/  BSYNC B0 ;  /* 0x0000000000007941 */ /* 0x000fea0003800000 */
.L_x_14118:
[----:B------:R-:W-:-:S04]  /*1f30*/  F2FP.BF16.PACK_AB R0, RZ, R0 ;  /* 0x00000000ff00723e */ /* 0x000fc800000010ff */
[----:B------:R-:W-:Y:S01]  /*1f40*/  PRMT R18, R0, 0x7610, R18 ;  /* 0x0000761000127816 */ /* 0x000fe20000000012 */
[----:B------:R-:W-:Y:S05]  /*1f50*/  BRA `(.L_x_14099) ;  /* 0x0000030000007947 */ /* 0x000fea0003800000 */
.L_x_14111:
        /* <DEDUP_REMOVED lines=14> */
.L_x_14125:
[----:B------:R-:W-:Y:S05]  /*2040*/  BSYNC B0 ;  /* 0x0000000000007941 */ /* 0x000fea0003800000 */
.L_x_14124:
[----:B------:R-:W-:-:S04]  /*2050*/  F2FP.BF16.PACK_AB R0, RZ, R0 ;  /* 0x00000000ff00723e */ /* 0x000fc800000010ff */
[----:B------:R-:W-:Y:S01]  /*2060*/  PRMT R18, R0, 0x7610, R18 ;  /* 0x0000761000127816 */ /* 0x000fe20000000012 */
[----:B------:R-:W-:Y:S05]  /*2070*/  BRA `(.L_x_14099) ;  /* 0x000001e000007947 */ /* 0x000fea0003800000 */
.L_x_14098:
        /* <DEDUP_REMOVED lines=21> */
.L_x_14123:
[----:B------:R-:W2:Y:S02]  /*21d0*/  LDG.E.64 R2, [R2.64] ;  /* 0x0000002402027981 */ /* 0x000ea4000c1e1b00 */
[----:B--2---:R-:W0:Y:S02]  /*21e0*/  I2F.U64 R0, R2 ;  /* 0x0000000200007312 */ /* 0x004e240000301000 */
[----:B0-----:R-:W-:-:S04]  /*21f0*/  F2FP.BF16.PACK_AB R0, RZ, R0 ;  /* 0x00000000ff00723e */ /* 0x001fc800000010ff */
[----:B------:R-:W-:Y:S01]  /*2200*/  PRMT R18, R0, 0x7610, R18 ;  /* 0x0000761000127816 */ /* 0x000fe20000000012 */
[----:B------:R-:W-:Y:S05]  /*2210*/  BRA `(.L_x_14099) ;  /* 0x0000004000007947 */ /* 0x000fea0003800000 */
.L_x_14122:
[----:B------:R-:W2:Y:S02]  /*2220*/  LDG.E R2, [R2.64] ;  /* 0x0000002402027981 */ /* 0x000ea4000c1e1900 */
[----:B--2---:R-:W0:Y:S02]  /*2230*/  I2F.U32 R0, R2 ;  /* 0x0000000200007306 */ /* 0x004e240000201000 */
[----:B0-----:R-:W-:-:S04]  /*2240*/  F2FP.BF16.PACK_AB R0, RZ, R0 ;  /* 0x00000000ff00723e */ /* 0x001fc800000010ff */
[----:B------:R-:W-:Y:S02]  /*2250*/  PRMT R18, R0, 0x7610, R18 ;  /* 0x0000761000127816 */ /* 0x000fe40000000012 */
.L_x_14099:
[----:B------:R-:W-:-:S05]  /*2260*/  IADD3 R24, R24, 0x80, RZ ;  /* 0x0000008018187810 */ /* 0x000fca0007ffe0ff */
.L_x_14093:
[----:B------:R-:W-:Y:S05]  /*2270*/  BSYNC B6 ;  /* 0x0000000000067941 */ /* 0x000fea0003800000 */
.L_x_14092:
        /* <DEDUP_REMOVED lines=26> */
.L_x_14131:
[----:B------:R-:W2:Y:S02]  /*2420*/  LDG.E.U8 R2, [R2.64] ;  /* 0x0000002402027981 */ /* 0x000ea4000c1e1100 */
[----:B--2---:R-:W0:Y:S02]  /*2430*/  I2F.U16 R0, R2 ;  /* 0x0000000200007306 */ /* 0x004e240000101000 */
[----:B0-----:R-:W-:-:S04]  /*2440*/  F2FP.BF16.PACK_AB R0, RZ, R0 ;  /* 0x00000000ff00723e */ /* 0x001fc800000010ff */
[----:B------:R-:W-:Y:S01]  /*2450*/  PRMT R25, R0, 0x7610, R25 ;  /* 0x0000761000197816 */ /* 0x000fe20000000019 */
[----:B------:R-:W-:Y:S05]  /*2460*/  BRA `(.L_x_14133) ;  /* 0x00000f0000007947 */ /* 0x000fea0003800000 */
.L_x_14130:
        /* <DEDUP_REMOVED lines=11> */
.L_x_14135:
[----:B------:R-:W2:Y:S02]  /*2520*/  LDG.E R2, [R2.64] ;  /* 0x0000002402027981 */ /* 0x000ea4000c1e1900 */
[----:B--2---:R-:W0:Y:S02]  /*2530*/  I2F R0, R2 ;  /* 0x0000000200007306 */ /* 0x004e240000201400 */
[----:B0-----:R-:W-:-:S04]  /*2540*/  F2FP.BF16.PACK_AB R0, RZ, R0 ;  /* 0x00000000ff00723e */ /* 0x001fc800000010ff */
[----:B------:R-:W-:Y:S01]  /*2550*/  PRMT R25, R0, 0x7610, R25 ;  /* 0x0000761000197816 */ /* 0x000fe20000000019 */
[----:B------:R-:W-:Y:S05]  /*2560*/  BRA `(.L_x_14133) ;  /* 0x00000e0000007947 */ /* 0x000fea0003800000 */
.L_x_14134:
[----:B------:R-:W2:Y:S02]  /*2570*/  LDG.E.U16 R2, [R2.64] ;  /* 0x0000002402027981 */ /* 0x000ea4000c1e1500 */
[----:B--2---:R-:W0:Y:S02]  /*2580*/  I2F.S16 R0, R2 ;  /* 0x0000000200007306 */ /* 0x004e240000101400 */
[----:B0-----:R-:W-:-:S04]  /*2590*/  F2FP.BF16.PACK_AB R0, RZ, R0 ;  /* 0x00000000ff00723e */ /* 0x001fc800000010ff */
[----:B------:R-:W-:Y:S01]  /*25a0*/  PRMT R25, R0, 0x7610, R25 ;  /* 0x0000761000197816 */ /* 0x000fe20000000019 */
[----:B------:R-:W-:Y:S05]  /*25b0*/  BRA `(.L_x_14133) ;  /* 0x00000db000007947 */ /* 0x000fea0003800000 */
.L_x_14129:
        /* <DEDUP_REMOVED lines=9> */
.L_x_14137:
[----:B------:R-:W2:Y:S02]  /*2650*/  LDG.E.U16 R0, [R2.64] ;  /* 0x0000002402007981 */ /* 0x000ea4000c1e1500 */
[----:B--2---:R-:W-:-:S05]  /*2660*/  HADD2.F32 R0, -RZ, R0.H0_H0 ;  /* 0x20000000ff007230 */ /* 0x004fca0000004100 */
[----:B------:R-:W-:-:S04]  /*2670*/  F2FP.BF16.PACK_AB R0, RZ, R0 ;  /* 0x00000000ff00723e */ /* 0x000fc800000010ff */
[----:B------:R-:W-:Y:S01]  /*2680*/  PRMT R25, R0, 0x7610, R25 ;  /* 0x0000761000197816 */ /* 0x000fe20000000019 */
[----:B------:R-:W-:Y:S05]  /*2690*/  BRA `(.L_x_14133) ;  /* 0x00000cd000007947 */ /* 0x000fea0003800000 */
.L_x_14136:
        /* <DEDUP_REMOVED lines=9> */
.L_x_14139:
[----:B------:R-:W2:Y:S02]  /*2730*/  LDG.E.U16 R2, [R2.64] ;  /* 0x0000002402027981 */ /* 0x000ea4000c1e1500 */
[----:B--2---:R-:W-:-:S05]  /*2740*/  HADD2.F32 R0, -RZ, R2.H0_H0 ;  /* 0x20000002ff007230 */ /* 0x004fca0000004100 */
[----:B------:R-:W-:-:S04]  /*2750*/  F2FP.BF16.PACK_AB R0, RZ, R0 ;  /* 0x00000000ff00723e */ /* 0x000fc800000010ff */
[----:B------:R-:W-:Y:S01]  /*2760*/  PRMT R25, R0, 0x7610, R25 ;  /* 0x0000761000197816 */ /* 0x000fe20000000019 */
[----:B------:R-:W-:Y:S05]  /*2770*/  BRA `(.L_x_14133) ;  /* 0x00000bf000007947 */ /* 0x000fea0003800000 */
.L_x_14138:
[----:B------:R-:W2:Y:S02]  /*2780*/  LDG.E.64 R2, [R2.64] ;  /* 0x0000002402027981 */ /* 0x000ea4000c1e1b00 */
[----:B--2---:R-:W0:Y:S01]  /*2790*/  F2F.F32.F64 R0, R2 ;  /* 0x0000000200007310 */ /* 0x004e220000301000 */
[----:B------:R-:W0:-:S14]  /*27a0*/  DSETP.GEU.AND P0, PT, |R2|, c[0x2][0x0], PT ;  /* 0x008000000200762a */ /* 0x000e1c0003f0e200 */
[----:B0-----:R-:W-:-:S05]  /*27b0*/  @!P0 FMUL R0, R0, 1.175494350822287508e-38 ;  /* 0x0080000000008820 */ /* 0x001fca0000400000 */
[----:B------:R-:W-:-:S04]  /*27c0*/  F2FP.BF16.PACK_AB R0, RZ, R0 ;  /* 0x00000000ff00723e */ /* 0x000fc800000010ff */
[----:B------:R-:W-:Y:S01]  /*27d0*/  PRMT R25, R0, 0x7610, R25 ;  /* 0x0000761000197816 */ /* 0x000fe20000000019 */
[----:B------:R-:W-:Y:S05]  /*27e0*/  BRA `(.L_x_14133) ;  /* 0x00000b8000007947 */ /* 0x000fea0003800000 */
.L_x_14128:
        /* <DEDUP_REMOVED lines=14> */
.L_x_14142:
[----:B------:R-:W2:Y:S02]  /*28d0*/  LDG.E.64 R2, [R2.64] ;  /* 0x0000002402027981 */ /* 0x000ea4000c1e1b00 */
[----:B--2---:R-:W0:Y:S01]  /*28e0*/  F2F.F32.F64 R0, R2 ;  /* 0x0000000200007310 */ /* 0x004e220000301000 */
[----:B------:R-:W0:-:S14]  /*28f0*/  DSETP.GEU.AND P0, PT, |R2|, c[0x2][0x0], PT ;  /* 0x008000000200762a */ /* 0x000e1c0003f0e200 */
[----:B0-----:R-:W-:-:S05]  /*2900*/  @!P0 FMUL R0, R0, 1.175494350822287508e-38 ;  /* 0x0080000000008820 */ /* 0x001fca0000400000 */
[----:B------:R-:W-:-:S04]  /*2910*/  F2FP.BF16.PACK_AB R0, RZ, R0 ;  /* 0x00000000ff00723e */ /* 0x000fc800000010ff */
[----:B------:R-:W-:Y:S01]  /*2920*/  PRMT R25, R0, 0x7610, R25 ;  /* 0x0000761000197816 */ /* 0x000fe20000000019 */
[----:B------:R-:W-:Y:S05]  /*2930*/  BRA `(.L_x_14133) ;  /* 0x00000a3000007947 */ /* 0x000fea0003800000 */
.L_x_14141:
        /* <DEDUP_REMOVED lines=28> */
.L_x_14144:
        /* <DEDUP_REMOVED lines=15> */
.L_x_14143:
[----:B------:R0:W5:Y:S01]  /*2bf0*/  LDG.E.U16 R25, [R2.64] ;  /* 0x0000002402197981 */ /* 0x000162000c1e1500 */
[----:B------:R-:W-:Y:S05]  /*2c00*/  BRA `(.L_x_14133) ;  /* 0x0000076000007947 */ /* 0x000fea0003800000 */
.L_x_14140:
        /* <DEDUP_REMOVED lines=12> */
.L_x_14147:
        /* <DEDUP_REMOVED lines=21> */
.L_x_14151:
[----:B------:R-:W-:Y:S05]  /*2e20*/  BSYNC B1 ;  /* 0x0000000000017941 */ /* 0x000fea0003800000 */
.L_x_14150:
[----:B------:R-:W-:Y:S01]  /*2e30*/  LEA R3, R0, 0x3b800000, 0x17 ;  /* 0x3b80000000037811 */ /* 0x000fe200078eb8ff */
[----:B------:R-:W-:-:S05]  /*2e40*/  IMAD.SHL.U32 R0, R2, 0x100000, RZ ;  /* 0x0010000002007824 */ /* 0x000fca00078e00ff */
[----:B------:R-:W-:Y:S02]  /*2e50*/  LOP3.LUT R0, R3, R0, R4, 0xfe, !PT ;  /* 0x0000000003007212 */ /* 0x000fe400078efe04 */
.L_x_14149:
[----:B------:R-:W-:Y:S05]  /*2e60*/  BSYNC B0 ;  /* 0x0000000000007941 */ /* 0x000fea0003800000 */
.L_x_14148:
[----:B------:R-:W-:-:S04]  /*2e70*/  F2FP.BF16.PACK_AB R0, RZ, R0 ;  /* 0x00000000ff00723e */ /* 0x000fc800000010ff */
[----:B------:R-:W-:Y:S01]  /*2e80*/  PRMT R25, R0, 0x7610, R25 ;  /* 0x0000761000197816 */ /* 0x000fe20000000019 */
[----:B------:R-:W-:Y:S05]  /*2e90*/  BRA `(.L_x_14133) ;  /* 0x000004d000007947 */ /* 0x000fea0003800000 */
.L_x_14146:
        /* <DEDUP_REMOVED lines=21> */
.L_x_14155:
[----:B------:R-:W-:Y:S05]  /*2ff0*/  BSYNC B1 ;  /* 0x0000000000017941 */ /* 0x000fea0003800000 */
.L_x_14154:
[----:B------:R-:W-:Y:S01]  /*3000*/  LEA R3, R0, 0x37800000, 0x17 ;  /* 0x3780000000037811 */ /* 0x000fe200078eb8ff */
[----:B------:R-:W-:-:S05]  /*3010*/  IMAD.SHL.U32 R0, R2, 0x200000, RZ ;  /* 0x0020000002007824 */ /* 0x000fca00078e00ff */
[----:B------:R-:W-:Y:S02]  /*3020*/  LOP3.LUT R0, R3, R0, R4, 0xfe, !PT ;  /* 0x0000000003007212 */ /* 0x000fe400078efe04 */
.L_x_14153:
[----:B------:R-:W-:Y:S05]  /*3030*/  BSYNC B0 ;  /* 0x0000000000007941 */ /* 0x000fea0003800000 */
.L_x_14152:
[----:B------:R-:W-:-:S04]  /*3040*/  F2FP.BF16.PACK_AB R0, RZ, R0 ;  /* 0x00000000ff00723e */ /* 0x000fc800000010ff */
[----:B------:R-:W-:Y:S01]  /*3050*/  PRMT R25, R0, 0x7610, R25 ;  /* 0x0000761000197816 */ /* 0x000fe20000000019 */
[----:B------:R-:W-:Y:S05]  /*3060*/  BRA `(.L_x_14133) ;  /* 0x0000030000007947 */ /* 0x000fea0003800000 */
.L_x_14145:
        /* <DEDUP_REMOVED lines=14> */
.L_x_14159:
[----:B------:R-:W-:Y:S05]  /*3150*/  BSYNC B0 ;  /* 0x0000000000007941 */ /* 0x000fea0003800000 */
.L_x_14158:
[----:B------:R-:W-:-:S04]  /*3160*/  F2FP.BF16.PACK_AB R0, RZ, R0 ;  /* 0x00000000ff00723e */ /* 0x000fc800000010ff */
[----:B------:R-:W-:Y:S01]  /*3170*/  PRMT R25, R0, 0x7610, R25 ;  /* 0x0000761000197816 */ /* 0x000fe20000000019 */
[----:B------:R-:W-:Y:S05]  /*3180*/  BRA `(.L_x_14133) ;  /* 0x000001e000007947 */ /* 0x000fea0003800000 */
.L_x_14132:
        /* <DEDUP_REMOVED lines=21> */
.L_x_14157:
[----:B------:R-:W2:Y:S02]  /*32e0*/  LDG.E.64 R2, [R2.64] ;  /* 0x0000002402027981 */ /* 0x000ea4000c1e1b00 */
[----:B--2---:R-:W0:Y:S02]  /*32f0*/  I2F.U64 R0, R2 ;  /* 0x0000000200007312 */ /* 0x004e240000301000 */
[----:B0-----:R-:W-:-:S04]  /*3300*/  F2FP.BF16.PACK_AB R0, RZ, R0 ;  /* 0x00000000ff00723e */ /* 0x001fc800000010ff */
[----:B------:R-:W-:Y:S01]  /*3310*/  PRMT R25, R0, 0x7610, R25 ;  /* 0x0000761000197816 */ /* 0x000fe20000000019 */
[----:B------:R-:W-:Y:S05]  /*3320*/  BRA `(.L_x_14133) ;  /* 0x0000004000007947 */ /* 0x000fea0003800000 */
.L_x_14156:
[----:B------:R-:W2:Y:S02]  /*3330*/  LDG.E R2, [R2.64] ;  /* 0x0000002402027981 */ /* 0x000ea4000c1e1900 */
[----:B--2---:R-:W0:Y:S02]  /*3340*/  I2F.U32 R0, R2 ;  /* 0x0000000200007306 */ /* 0x004e240000201000 */
[----:B0-----:R-:W-:-:S04]  /*3350*/  F2FP.BF16.PACK_AB R0, RZ, R0 ;  /* 0x00000000ff00723e */ /* 0x001fc800000010ff */
[----:B------:R-:W-:Y:S02]  /*3360*/  PRMT R25, R0, 0x7610, R25 ;  /* 0x0000761000197816 */ /* 0x000fe40000000019 */
.L_x_14133:
[----:B------:R-:W-:-:S05]  /*3370*/  IADD3 R24, R24, 0x80, RZ ;  /* 0x0000008018187810 */ /* 0x000fca0007ffe0ff */
.L_x_14127:
[----:B------:R-:W-:Y:S05]  /*3380*/  BSYNC B6 ;  /* 0x0000000000067941 */ /* 0x000fea0003800000 */
.L_x_14126:
        /* <DEDUP_REMOVED lines=23> */
.L_x_14165:
[----:B------:R-:W2:Y:S02]  /*3500*/  LDG.E.U8 R2, [R2.64] ;  /* 0x0000002402027981 */ /* 0x000ea4000c1e1100 */
[----:B--2---:R-:W0:Y:S02]  /*3510*/  I2F.U16 R0, R2 ;  /* 0x0000000200007306 */ /* 0x004e240000101000 */
[----:B0-----:R-:W-:-:S04]  /*3520*/  F2FP.BF16.PACK_AB R0, RZ, R0 ;  /* 0x00000000ff00723e */ /* 0x001fc800000010ff */
[----:B------:R-:W-:Y:S01]  /*3530*/  PRMT R23, R0, 0x7610, R23 ;  /* 0x0000761000177816 */ /* 0x000fe20000000017 */
[----:B------:R-:W-:Y:S05]  /*3540*/  BRA `(.L_x_14161) ;  /* 0x00000f0000007947 */ /* 0x000fea0003800000 */
.L_x_14164:
        /* <DEDUP_REMOVED lines=11> */
.L_x_14168:
[----:B------:R-:W2:Y:S02]  /*3600*/  LDG.E R2, [R2.64] ;  /* 0x0000002402027981 */ /* 0x000ea4000c1e1900 */
[----:B--2---:R-:W0:Y:S02]  /*3610*/  I2F R0, R2 ;  /* 0x0000000200007306 */ /* 0x004e240000201400 */
[----:B0-----:R-:W-:-:S04]  /*3620*/  F2FP.BF16.PACK_AB R0, RZ, R0 ;  /* 0x00000000ff00723e */ /* 0x001fc800000010ff */
[----:B------:R-:W-:Y:S01]  /*3630*/  PRMT R23, R0, 0x7610, R23 ;  /* 0x0000761000177816 */ /* 0x000fe20000000017 */
[----:B------:R-:W-:Y:S05]  /*3640*/  BRA `(.L_x_14161) ;  /* 0x00000e0000007947 */ /* 0x000fea0003800000 */
.L_x_14167:
[----:B------:R-:W2:Y:S02]  /*3650*/  LDG.E.U16 R2, [R2.64] ;  /* 0x0000002402027981 */ /* 0x000ea4000c1e1500 */
[----:B--2---:R-:W0:Y:S02]  /*3660*/  I2F.S16 R0, R2 ;  /* 0x0000000200007306 */ /* 0x004e240000101400 */
[----:B0-----:R-:W-:-:S04]  /*3670*/  F2FP.BF16.PACK_AB R0, RZ, R0 ;  /* 0x00000000ff00723e */ /* 0x001fc800000010ff */
[----:B------:R-:W-:Y:S01]  /*3680*/  PRMT R23, R0, 0x7610, R23 ;  /* 0x0000761000177816 */ /* 0x000fe20000000017 */
[----:B------:R-:W-:Y:S05]  /*3690*/  BRA `(.L_x_14161) ;  /* 0x00000db000007947 */ /* 0x000fea0003800000 */
.L_x_14163:
        /* <DEDUP_REMOVED lines=9> */
.L_x_14170:
[----:B------:R-:W2:Y:S02]  /*3730*/  LDG.E.U16 R0, [R2.64] ;  /* 0x0000002402007981 */ /* 0x000ea4000c1e1500 */
[----:B--2---:R-:W-:-:S05]  /*3740*/  HADD2.F32 R0, -RZ, R0.H0_H0 ;  /* 0x20000000ff007230 */ /* 0x004fca0000004100 */
[----:B------:R-:W-:-:S04]  /*3750*/  F2FP.BF16.PACK_AB R0, RZ, R0 ;  /* 0x00000000ff00723e */ /* 0x000fc800000010ff */
[----:B------:R-:W-:Y:S01]  /*3760*/  PRMT R23, R0, 0x7610, R23 ;  /* 0x0000761000177816 */ /* 0x000fe20000000017 */
[----:B------:R-:W-:Y:S05]  /*3770*/  BRA `(.L_x_14161) ;  /* 0x00000cd000007947 */ /* 0x000fea0003800000 */
.L_x_14169:
        /* <DEDUP_REMOVED lines=9> */
.L_x_14172:
[----:B------:R-:W2:Y:S02]  /*3810*/  LDG.E.U16 R2, [R2.64] ;  /* 0x0000002402027981 */ /* 0x000ea4000c1e1500 */
[----:B--2---:R-:W-:-:S05]  /*3820*/  HADD2.F32 R0, -RZ, R2.H0_H0 ;  /* 0x20000002ff007230 */ /* 0x004fca0000004100 */
[----:B------:R-:W-:-:S04]  /*3830*/  F2FP.BF16.PACK_AB R0, RZ, R0 ;  /* 0x00000000ff00723e */ /* 0x000fc800000010ff */
[----:B------:R-:W-:Y:S01]  /*3840*/  PRMT R23, R0, 0x7610, R23 ;  /* 0x0000761000177816 */ /* 0x000fe20000000017 */
[----:B------:R-:W-:Y:S05]  /*3850*/  BRA `(.L_x_14161) ;  /* 0x00000bf000007947 */ /* 0x000fea0003800000 */
.L_x_14171:
[----:B------:R-:W2:Y:S02]  /*3860*/  LDG.E.64 R2, [R2.64] ;  /* 0x0000002402027981 */ /* 0x000ea4000c1e1b00 */
[----:B--2---:R-:W0:Y:S01]  /*3870*/  F2F.F32.F64 R0, R2 ;  /* 0x0000000200007310 */ /* 0x004e220000301000 */
[----:B------:R-:W0:-:S14]  /*3880*/  DSETP.GEU.AND P0, PT, |R2|, c[0x2][0x0], PT ;  /* 0x008000000200762a */ /* 0x000e1c0003f0e200 */
[----:B0-----:R-:W-:-:S05]  /*3890*/  @!P0 FMUL R0, R0, 1.175494350822287508e-38 ;  /* 0x0080000000008820 */ /* 0x001fca0000400000 */
[----:B------:R-:W-:-:S04]  /*38a0*/  F2FP.BF16.PACK_AB R0, RZ, R0 ;  /* 0x00000000ff00723e */ /* 0x000fc800000010ff */
[----:B------:R-:W-:Y:S01]  /*38b0*/  PRMT R23, R0, 0x7610, R23 ;  /* 0x0000761000177816 */ /* 0x000fe20000000017 */
[----:B------:R-:W-:Y:S05]  /*38c0*/  BRA `(.L_x_14161) ;  /* 0x00000b8000007947 */ /* 0x000fea0003800000 */
.L_x_14162:
        /* <DEDUP_REMOVED lines=14> */
.L_x_14175:
[----:B------:R-:W2:Y:S02]  /*39b0*/  LDG.E.64 R2, [R2.64] ;  /* 0x0000002402027981 */ /* 0x000ea4000c1e1b00 */
[----:B--2---:R-:W0:Y:S01]  /*39c0*/  F2F.F32.F64 R0, R2 ;  /* 0x0000000200007310 */ /* 0x004e220000301000 */
[----:B------:R-:W0:-:S14]  /*39d0*/  DSETP.GEU.AND P0, PT, |R2|, c[0x2][0x0], PT ;  /* 0x008000000200762a */ /* 0x000e1c0003f0e200 */
[----:B0-----:R-:W-:-:S05]  /*39e0*/  @!P0 FMUL R0, R0, 1.175494350822287508e-38 ;  /* 0x0080000000008820 */ /* 0x001fca0000400000 */
[----:B------:R-:W-:-:S04]  /*39f0*/  F2FP.BF16.PACK_AB R0, RZ, R0 ;  /* 0x00000000ff00723e */ /* 0x000fc800000010ff */
[----:B------:R-:W-:Y:S01]  /*3a00*/  PRMT R23, R0, 0x7610, R23 ;  /* 0x0000761000177816 */ /* 0x000fe20000000017 */
[----:B------:R-:W-:Y:S05]  /*3a10*/  BRA `(.L_x_14161) ;  /* 0x00000a3000007947 */ /* 0x000fea0003800000 */
.L_x_14174:
        /* <DEDUP_REMOVED lines=28> */
.L_x_14177:
        /* <DEDUP_REMOVED lines=15> */
.L_x_14176:
[----:B------:R0:W5:Y:S01]  /*3cd0*/  LDG.E.U16 R23, [R2.64] ;  /* 0x0000002402177981 */ /* 0x000162000c1e1500 */
[----:B------:R-:W-:Y:S05]  /*3ce0*/  BRA `(.L_x_14161) ;  /* 0x0000076000007947 */ /* 0x000fea0003800000 */
.L_x_14173:
        /* <DEDUP_REMOVED lines=12> */
.L_x_14180:
        /* <DEDUP_REMOVED lines=21> */
.L_x_14184:
[----:B------:R-:W-:Y:S05]  /*3f00*/  BSYNC B1 ;  /* 0x0000000000017941 */ /* 0x000fea0003800000 */
.L_x_14183:
[----:B------:R-:W-:Y:S01]  /*3f10*/  LEA R3, R0, 0x3b800000, 0x17 ;  /* 0x3b80000000037811 */ /* 0x000fe200078eb8ff */
[----:B------:R-:W-:-:S05]  /*3f20*/  IMAD.SHL.U32 R0, R2, 0x100000, RZ ;  /* 0x0010000002007824 */ /* 0x000fca00078e00ff */
[----:B------:R-:W-:Y:S02]  /*3f30*/  LOP3.LUT R0, R3, R0, R4, 0xfe, !PT ;  /* 0x0000000003007212 */ /* 0x000fe400078efe04 */
.L_x_14182:
[----:B------:R-:W-:Y:S05]  /*3f40*/  BSYNC B0 ;  /* 0x0000000000007941 */ /* 0x000fea0003800000 */
.L_x_14181:
[----:B------:R-:W-:-:S04]  /*3f50*/  F2FP.BF16.PACK_AB R0, RZ, R0 ;  /* 0x00000000ff00723e */ /* 0x000fc800000010ff */
[----:B------:R-:W-:Y:S01]  /*3f60*/  PRMT R23, R0, 0x7610, R23 ;  /* 0x0000761000177816 */ /* 0x000fe20000000017 */
[----:B------:R-:W-:Y:S05]  /*3f70*/  BRA `(.L_x_14161) ;  /* 0x000004d000007947 */ /* 0x000fea0003800000 */
.L_x_14179:
        /* <DEDUP_REMOVED lines=21> */
.L_x_14188:
[----:B------:R-:W-:Y:S05]  /*40d0*/  BSYNC B1 ;  /* 0x0000000000017941 */ /* 0x000fea0003800000 */
.L_x_14187:
[----:B------:R-:W-:Y:S01]  /*40e0*/  LEA R3, R0, 0x37800000, 0x17 ;  /* 0x3780000000037811 */ /* 0x000fe200078eb8ff */
[----:B------:R-:W-:-:S05]  /*40f0*/  IMAD.SHL.U32 R0, R2, 0x200000, RZ ;  /* 0x0020000002007824 */ /* 0x000fca00078e00ff */
[----:B------:R-:W-:Y:S02]  /*4100*/  LOP3.LUT R0, R3, R0, R4, 0xfe, !PT ;  /* 0x0000000003007212 */ /* 0x000fe400078efe04 */
.L_x_14186:
[----:B------:R-:W-:Y:S05]  /*4110*/  BSYNC B0 ;  /* 0x0000000000007941 */ /* 0x000fea0003800000 */
.L_x_14185:
[----:B------:R-:W-:-:S04]  /*4120*/  F2FP.BF16.PACK_AB R0, RZ, R0 ;  /* 0x00000000ff00723e */ /* 0x000fc800000010ff */
[----:B------:R-:W-:Y:S01]  /*4130*/  PRMT R23, R0, 0x7610, R23 ;  /* 0x0000761000177816 */ /* 0x000fe20000000017 */
[----:B------:R-:W-:Y:S05]  /*4140*/  BRA `(.L_x_14161) ;  /* 0x0000030000007947 */ /* 0x000fea0003800000 */
.L_x_14178:
        /* <DEDUP_REMOVED lines=14> */
.L_x_14192:
[----:B------:R-:W-:Y:S05]  /*4230*/  BSYNC B0 ;  /* 0x0000000000007941 */ /* 0x000fea0003800000 */
.L_x_14191:
[----:B------:R-:W-:-:S04]  /*4240*/  F2FP.BF16.PACK_AB R0, RZ, R0 ;  /* 0x00000000ff00723e */ /* 0x000fc800000010ff */
[----:B------:R-:W-:Y:S01]  /*4250*/  PRMT R23, R0, 0x7610, R23 ;  /* 0x0000761000177816 */ /* 0x000fe20000000017 */
[----:B------:R-:W-:Y:S05]  /*4260*/  BRA `(.L_x_14161) ;  /* 0x000001e000007947 */ /* 0x000fea0003800000 */
.L_x_14166:
        /* <DEDUP_REMOVED lines=21> */
.L_x_14190:
[----:B------:R-:W2:Y:S02]  /*43c0*/  LDG.E.64 R2, [R2.64] ;  /* 0x0000002402027981 */ /* 0x000ea4000c1e1b00 */
[----:B--2---:R-:W0:Y:S02]  /*43d0*/  I2F.U64 R0, R2 ;  /* 0x0000000200007312 */ /* 0x004e240000301000 */
[----:B0-----:R-:W-:-:S04]  /*43e0*/  F2FP.BF16.PACK_AB R0, RZ, R0 ;  /* 0x00000000ff00723e */ /* 0x001fc800000010ff */
[----:B------:R-:W-:Y:S01]  /*43f0*/  PRMT R23, R0, 0x7610, R23 ;  /* 0x0000761000177816 */ /* 0x000fe20000000017 */
[----:B------:R-:W-:Y:S05]  /*4400*/  BRA `(.L_x_14161) ;  /* 0x0000004000007947 */ /* 0x000fea0003800000 */
.L_x_14189:
[----:B------:R-:W2:Y:S02]  /*4410*/  LDG.E R2, [R2.64] ;  /* 0x0000002402027981 */ /* 0x000ea4000c1e1900 */
[----:B--2---:R-:W0:Y:S02]  /*4420*/  I2F.U32 R0, R2 ;  /* 0x0000000200007306 */ /* 0x004e240000201000 */
[----:B0-----:R-:W-:-:S04]  /*4430*/  F2FP.BF16.PACK_AB R0, RZ, R0 ;  /* 0x00000000ff00723e */ /* 0x001fc800000010ff */
[----:B------:R-:W-:Y:S02]  /*4440*/  PRMT R23, R0, 0x7610, R23 ;  /* 0x0000761000177816 */ /* 0x000fe40000000017 */
.L_x_14161:
[----:B------:R-:W-:Y:S05]  /*4450*/  BSYNC B6 ;  /* 0x0000000000067941 */ /* 0x000fea0003800000 */
.L_x_14160:
        /* <DEDUP_REMOVED lines=9> */
[----:B-----5:R-:W-:Y:S02]  /*44f0*/  @!P3 PRMT R22, RZ, 0x5410, R22 ;  /* 0x00005410ff16b816 */ /* 0x020fe40000000016 */
[----:B------:R-:W-:Y:S02]  /*4500*/  @!P0 PRMT R0, RZ, 0x5410, R18 ;  /* 0x00005410ff008816 */ /* 0x000fe40000000012 */
[----:B------:R-:W-:Y:S01]  /*4510*/  @!P1 PRMT R2, RZ, 0x5410, R25 ;  /* 0x00005410ff029816 */ /* 0x000fe20000000019 */
[----:B------:R-:W0:Y:S01]  /*4520*/  @!P3 FRND.TRUNC R3, R22 ;  /* 0x000000160003b307 */ /* 0x000e22000020d000 */
[----:B------:R-:W-:Y:S01]  /*4530*/  @!P2 PRMT R4, RZ, 0x5410, R23 ;  /* 0x00005410ff04a816 */ /* 0x000fe20000000017 */
[----:B------:R-:W1:Y:S06]  /*4540*/  LDC.U8 R18, c[0x0][0x184] ;  /* 0x00006100ff127b82 */ /* 0x000e6c0000000000 */
[----:B------:R-:W2:Y:S08]  /*4550*/  @!P0 FRND.TRUNC R5, R0 ;  /* 0x0000000000058307 */ /* 0x000eb0000020d000 */
[----:B------:R-:W3:Y:S01]  /*4560*/  @!P1 FRND.TRUNC R7, R2 ;  /* 0x0000000200079307 */ /* 0x000ee2000020d000 */
[----:B0-----:R-:W-:-:S07]  /*4570*/  @!P3 FADD.FTZ R3, R22, -R3 ;  /* 0x800000031603b221 */ /* 0x001fce0000010000 */
[----:B------:R-:W0:Y:S01]  /*4580*/  @!P2 FRND.TRUNC R9, R4 ;  /* 0x000000040009a307 */ /* 0x000e22000020d000 */
[----:B--2---:R-:W-:Y:S01]  /*4590*/  @!P0 FADD.FTZ R25, R0, -R5 ;  /* 0x8000000500198221 */ /* 0x004fe20000010000 */
[----:B------:R-:W-:-:S04]  /*45a0*/  @!P3 F2FP.BF16.PACK_AB R5, RZ, R3 ;  /* 0x00000003ff05b23e */ /* 0x000fc800000010ff */
[----:B------:R-:W-:Y:S01]  /*45b0*/  @!P0 F2FP.BF16.PACK_AB R25, RZ, R25 ;  /* 0x00000019ff19823e */ /* 0x000fe200000010ff */
[----:B---3--:R-:W-:-:S05]  /*45c0*/  @!P1 FADD.FTZ R7, R2, -R7 ;  /* 0x8000000702079221 */ /* 0x008fca0000010000 */
[----:B------:R-:W-:Y:S01]  /*45d0*/  @!P1 F2FP.BF16.PACK_AB R22, RZ, R7 ;  /* 0x00000007ff16923e */ /* 0x000fe200000010ff */
[----:B0-----:R-:W-:-:S05]  /*45e0*/  @!P2 FADD.FTZ R23, R4, -R9 ;  /* 0x800000090417a221 */ /* 0x001fca0000010000 */
[----:B------:R-:W-:Y:S01]  /*45f0*/  @!P2 F2FP.BF16.PACK_AB R23, RZ, R23 ;  /* 0x00000017ff17a23e */ /* 0x000fe200000010ff */
        /* <DEDUP_REMOVED lines=22> */
.L_x_14198:
[----:B------:R-:W-:Y:S01]  /*4760*/  PRMT R5, RZ, 0x5410, R5 ;  /* 0x00005410ff057816 */ /* 0x000fe20000000005 */
[----:B------:R-:W-:-:S05]  /*4770*/  IMAD.MOV.U32 R19, RZ, RZ, R24 ;  /* 0x000000ffff137224 */ /* 0x000fca00078e0018 */
[----:B------:R-:W0:Y:S02]  /*4780*/  F2I.S64.TRUNC R4, R5 ;  /* 0x0000000500047311 */ /* 0x000e24000020d900 */
[----:B0-----:R0:W-:Y:S01]  /*4790*/  STG.E.U8 [R2.64], R4 ;  /* 0x0000000402007986 */ /* 0x0011e2000c101124 */
[----:B------:R-:W-:Y:S05]  /*47a0*/  BRA `(.L_x_14194) ;  /* 0x00000f8000007947 */ /* 0x000fea0003800000 */
.L_x_14197:
        /* <DEDUP_REMOVED lines=11> */
.L_x_14201:
[----:B------:R-:W-:Y:S01]  /*4860*/  PRMT R5, RZ, 0x5410, R5 ;  /* 0x00005410ff057816 */ /* 0x000fe20000000005 */
[----:B------:R-:W-:-:S05]  /*4870*/  IMAD.MOV.U32 R19, RZ, RZ, R24 ;  /* 0x000000ffff137224 */ /* 0x000fca00078e0018 */
[----:B------:R-:W0:Y:S02]  /*4880*/  F2I.FTZ.TRUNC.NTZ R5, R5 ;  /* 0x0000000500057305 */ /* 0x000e24000021f100 */
[----:B0-----:R0:W-:Y:S01]  /*4890*/  STG.E [R2.64], R5 ;  /* 0x0000000502007986 */ /* 0x0011e2000c101924 */
[----:B------:R-:W-:Y:S05]  /*48a0*/  BRA `(.L_x_14194) ;  /* 0x00000e8000007947 */ /* 0x000fea0003800000 */
.L_x_14200:
[----:B------:R-:W-:Y:S01]  /*48b0*/  PRMT R5, RZ, 0x5410, R5 ;  /* 0x00005410ff057816 */ /* 0x000fe20000000005 */
[----:B------:R-:W-:-:S05]  /*48c0*/  IMAD.MOV.U32 R19, RZ, RZ, R24 ;  /* 0x000000ffff137224 */ /* 0x000fca00078e0018 */
[----:B------:R-:W0:Y:S02]  /*48d0*/  F2I.FTZ.TRUNC.NTZ R5, R5 ;  /* 0x0000000500057305 */ /* 0x000e24000021f100 */
[----:B0-----:R0:W-:Y:S01]  /*48e0*/  STG.E.U16 [R2.64], R5 ;  /* 0x0000000502007986 */ /* 0x0011e2000c101524 */
[----:B------:R-:W-:Y:S05]  /*48f0*/  BRA `(.L_x_14194) ;  /* 0x00000e3000007947 */ /* 0x000fea0003800000 */
.L_x_14196:
        /* <DEDUP_REMOVED lines=10> */
.L_x_14203:
[----:B------:R-:W-:Y:S01]  /*49a0*/  PRMT R0, RZ, 0x5410, R5 ;  /* 0x00005410ff007816 */ /* 0x000fe20000000005 */
[----:B------:R-:W-:-:S03]  /*49b0*/  IMAD.MOV.U32 R19, RZ, RZ, R24 ;  /* 0x000000ffff137224 */ /* 0x000fc600078e0018 */
[----:B------:R-:W-:-:S05]  /*49c0*/  F2FP.PACK_AB R0, RZ, R0 ;  /* 0x00000000ff00723e */ /* 0x000fca00000000ff */
[----:B------:R0:W-:Y:S01]  /*49d0*/  STG.E.U16 [R2.64], R0 ;  /* 0x0000000002007986 */ /* 0x0001e2000c101524 */
[----:B------:R-:W-:Y:S05]  /*49e0*/  BRA `(.L_x_14194) ;  /* 0x00000d4000007947 */ /* 0x000fea0003800000 */
.L_x_14202:
        /* <DEDUP_REMOVED lines=11> */
.L_x_14205:
[----:B------:R-:W-:Y:S01]  /*4aa0*/  PRMT R5, RZ, 0x5410, R5 ;  /* 0x00005410ff057816 */ /* 0x000fe20000000005 */
[----:B------:R-:W-:-:S03]  /*4ab0*/  IMAD.MOV.U32 R19, RZ, RZ, R24 ;  /* 0x000000ffff137224 */ /* 0x000fc600078e0018 */
[----:B------:R-:W-:-:S04]  /*4ac0*/  F2FP.PACK_AB R5, RZ, R5 ;  /* 0x00000005ff05723e */ /* 0x000fc800000000ff */
[----:B------:R-:W-:-:S05]  /*4ad0*/  PRMT R5, R5, 0x5410, RZ ;  /* 0x0000541005057816 */ /* 0x000fca00000000ff */
[----:B------:R0:W-:Y:S01]  /*4ae0*/  STG.E [R2.64], R5 ;  /* 0x0000000502007986 */ /* 0x0001e2000c101924 */
[----:B------:R-:W-:Y:S05]  /*4af0*/  BRA `(.L_x_14194) ;  /* 0x00000c3000007947 */ /* 0x000fea0003800000 */
.L_x_14204:
[----:B------:R-:W-:Y:S01]  /*4b00*/  PRMT R4, RZ, 0x5410, R5 ;  /* 0x00005410ff047816 */ /* 0x000fe20000000005 */
[----:B------:R-:W-:-:S04]  /*4b10*/  IMAD.MOV.U32 R19, RZ, RZ, R24 ;  /* 0x000000ffff137224 */ /* 0x000fc800078e0018 */
[----:B------:R-:W-:-:S06]  /*4b20*/  FMUL.FTZ R4, R4, 1 ;  /* 0x3f80000004047820 */ /* 0x000fcc0000410000 */
[----:B------:R-:W0:Y:S02]  /*4b30*/  F2F.F64.F32 R4, R4 ;  /* 0x0000000400047310 */ /* 0x000e240000201800 */
[----:B0-----:R0:W-:Y:S01]  /*4b40*/  STG.E.64 [R2.64], R4 ;  /* 0x0000000402007986 */ /* 0x0011e2000c101b24 */
[----:B------:R-:W-:Y:S05]  /*4b50*/  BRA `(.L_x_14194) ;  /* 0x00000bd000007947 */ /* 0x000fea0003800000 */
.L_x_14195:
        /* <DEDUP_REMOVED lines=14> */
.L_x_14208:
[----:B------:R-:W-:Y:S01]  /*4c40*/  PRMT R5, RZ, 0x5410, R5 ;  /* 0x00005410ff057816 */ /* 0x000fe20000000005 */
[----:B------:R-:W-:Y:S01]  /*4c50*/  CS2R R6, SRZ ;  /* 0x0000000000067805 */ /* 0x000fe2000001ff00 */
[----:B------:R-:W-:-:S03]  /*4c60*/  IMAD.MOV.U32 R19, RZ, RZ, R24 ;  /* 0x000000ffff137224 */ /* 0x000fc600078e0018 */
[----:B------:R-:W-:-:S06]  /*4c70*/  FMUL.FTZ R5, R5, 1 ;  /* 0x3f80000005057820 */ /* 0x000fcc0000410000 */
[----:B------:R-:W0:Y:S02]  /*4c80*/  F2F.F64.F32 R4, R5 ;  /* 0x0000000500047310 */ /* 0x000e240000201800 */
[----:B0-----:R0:W-:Y:S01]  /*4c90*/  STG.E.128 [R2.64], R4 ;  /* 0x0000000402007986 */ /* 0x0011e2000c101d24 */
[----:B------:R-:W-:Y:S05]  /*4ca0*/  BRA `(.L_x_14194) ;  /* 0x00000a8000007947 */ /* 0x000fea0003800000 */
.L_x_14207:
        /* <DEDUP_REMOVED lines=21> */
.L_x_14212:
[----:B------:R-:W-:Y:S05]  /*4e00*/  BSYNC B0 ;  /* 0x0000000000007941 */ /* 0x000fea0003800000 */
.L_x_14211:
[----:B------:R-:W-:Y:S01]  /*4e10*/  LOP3.LUT R5, R0, R5, RZ, 0xfc, !PT ;  /* 0x0000000500057212 */ /* 0x000fe200078efcff */
[----:B------:R-:W-:-:S04]  /*4e20*/  IMAD.MOV.U32 R19, RZ, RZ, R24 ;  /* 0x000000ffff137224 */ /* 0x000fc800078e0018 */
[----:B------:R0:W-:Y:S01]  /*4e30*/  STG.E.U8 [R2.64], R5 ;  /* 0x0000000502007986 */ /* 0x0001e2000c101124 */
[----:B------:R-:W-:Y:S05]  /*4e40*/  BRA `(.L_x_14194) ;  /* 0x000008e000007947 */ /* 0x000fea0003800000 */
.L_x_14210:
        /* <DEDUP_REMOVED lines=13> */
.L_x_14214:
[----:B------:R-:W-:Y:S01]  /*4f20*/  IMAD.MOV.U32 R0, RZ, RZ, 0x7f ;  /* 0x0000007fff007424 */ /* 0x000fe200078e00ff */
[----:B------:R-:W-:-:S04]  /*4f30*/  ISETP.GT.U32.AND P0, PT, R4, 0x7f800000, PT ;  /* 0x7f8000000400780c */ /* 0x000fc80003f04070 */
[----:B------:R-:W-:-:S04]  /*4f40*/  SEL R0, R0, 0x7c, P0 ;  /* 0x0000007c00007807 */ /* 0x000fc80000000000 */
.L_x_14215:
[----:B------:R-:W-:Y:S05]  /*4f50*/  BSYNC B0 ;  /* 0x0000000000007941 */ /* 0x000fea0003800000 */
.L_x_14213:
[----:B------:R-:W-:Y:S01]  /*4f60*/  LOP3.LUT R4, R5, 0x80000000, RZ, 0xc0, !PT ;  /* 0x8000000005047812 */ /* 0x000fe200078ec0ff */
[----:B------:R-:W-:-:S03]  /*4f70*/  IMAD.MOV.U32 R19, RZ, RZ, R24 ;  /* 0x000000ffff137224 */ /* 0x000fc600078e0018 */
[----:B------:R-:W-:-:S04]  /*4f80*/  SHF.R.U32.HI R5, RZ, 0x18, R4 ;  /* 0x00000018ff057819 */ /* 0x000fc80000011604 */
[----:B------:R-:W-:-:S05]  /*4f90*/  LOP3.LUT R5, R0, R5, RZ, 0xfc, !PT ;  /* 0x0000000500057212 */ /* 0x000fca00078efcff */
[----:B------:R0:W-:Y:S01]  /*4fa0*/  STG.E.U8 [R2.64], R5 ;  /* 0x0000000502007986 */ /* 0x0001e2000c101124 */
[----:B------:R-:W-:Y:S05]  /*4fb0*/  BRA `(.L_x_14194) ;  /* 0x0000077000007947 */ /* 0x000fea0003800000 */
.L_x_14209:
[----:B------:R0:W-:Y:S01]  /*4fc0*/  STG.E.U16 [R2.64], R5 ;  /* 0x0000000502007986 */ /* 0x0001e2000c101524 */
[----:B------:R-:W-:Y:S01]  /*4fd0*/  IMAD.MOV.U32 R19, RZ, RZ, R24 ;  /* 0x000000ffff137224 */ /* 0x000fe200078e0018 */
[----:B------:R-:W-:Y:S05]  /*4fe0*/  BRA `(.L_x_14194) ;  /* 0x0000074000007947 */ /* 0x000fea0003800000 */
.L_x_14206:
        /* <DEDUP_REMOVED lines=13> */
.L_x_14218:
        /* <DEDUP_REMOVED lines=17> */
.L_x_14221:
[----:B------:R-:W-:-:S04]  /*51d0*/  LOP3.LUT R0, R7, 0x80000000, RZ, 0xc0, !PT ;  /* 0x8000000007007812 */ /* 0x000fc800078ec0ff */
[----:B------:R-:W-:-:S04]  /*51e0*/  SHF.R.U32.HI R5, RZ, 0x18, R0 ;  /* 0x00000018ff057819 */ /* 0x000fc80000011600 */
[----:B------:R-:W-:-:S04]  /*51f0*/  LOP3.LUT R4, R4, R5, RZ, 0xfc, !PT ;  /* 0x0000000504047212 */ /* 0x000fc800078efcff */
[----:B------:R-:W-:Y:S02]  /*5200*/  PRMT R0, R4, 0x7610, R0 ;  /* 0x0000761004007816 */ /* 0x000fe40000000000 */
.L_x_14220:
[----:B------:R-:W-:Y:S05]  /*5210*/  BSYNC B0 ;  /* 0x0000000000007941 */ /* 0x000fea0003800000 */
.L_x_14219:
[----:B------:R0:W-:Y:S01]  /*5220*/  STG.E.U8 [R2.64], R0 ;  /* 0x0000000002007986 */ /* 0x0001e2000c101124 */
[----:B------:R-:W-:Y:S01]  /*5230*/  IMAD.MOV.U32 R19, RZ, RZ, R24 ;  /* 0x000000ffff137224 */ /* 0x000fe200078e0018 */
[----:B------:R-:W-:Y:S05]  /*5240*/  BRA `(.L_x_14194) ;  /* 0x000004e000007947 */ /* 0x000fea0003800000 */
.L_x_14217:
        /* <DEDUP_REMOVED lines=17> */
.L_x_14224:
[----:B------:R-:W-:-:S04]  /*5360*/  LOP3.LUT R0, R7, 0x80000000, RZ, 0xc0, !PT ;  /* 0x8000000007007812 */ /* 0x000fc800078ec0ff */
[----:B------:R-:W-:-:S04]  /*5370*/  SHF.R.U32.HI R5, RZ, 0x18, R0 ;  /* 0x00000018ff057819 */ /* 0x000fc80000011600 */
[----:B------:R-:W-:-:S04]  /*5380*/  LOP3.LUT R4, R4, R5, RZ, 0xfc, !PT ;  /* 0x0000000504047212 */ /* 0x000fc800078efcff */
[----:B------:R-:W-:Y:S02]  /*5390*/  PRMT R0, R4, 0x7610, R0 ;  /* 0x0000761004007816 */ /* 0x000fe40000000000 */
.L_x_14223:
[----:B------:R-:W-:Y:S05]  /*53a0*/  BSYNC B0 ;  /* 0x0000000000007941 */ /* 0x000fea0003800000 */
.L_x_14222:
[----:B------:R0:W-:Y:S01]  /*53b0*/  STG.E.U8 [R2.64], R0 ;  /* 0x0000000002007986 */ /* 0x0001e2000c101124 */
[----:B------:R-:W-:Y:S01]  /*53c0*/  IMAD.MOV.U32 R19, RZ, RZ, R24 ;  /* 0x000000ffff137224 */ /* 0x000fe200078e0018 */
[----:B------:R-:W-:Y:S05]  /*53d0*/  BRA `(.L_x_14194) ;  /* 0x0000035000007947 */ /* 0x000fea0003800000 */
.L_x_14216:
        /* <DEDUP_REMOVED lines=23> */
.L_x_14199:
        /* <DEDUP_REMOVED lines=21> */
.L_x_14226:
[----:B------:R-:W-:Y:S01]  /*56a0*/  PRMT R5, RZ, 0x5410, R5 ;  /* 0x00005410ff057816 */ /* 0x000fe20000000005 */
[----:B------:R-:W-:-:S05]  /*56b0*/  IMAD.MOV.U32 R19, RZ, RZ, R24 ;  /* 0x000000ffff137224 */ /* 0x000fca00078e0018 */
[----:B------:R-:W0:Y:S02]  /*56c0*/  F2I.U64.TRUNC R4, R5 ;  /* 0x0000000500047311 */ /* 0x000e24000020d800 */
[----:B0-----:R0:W-:Y:S01]  /*56d0*/  STG.E.64 [R2.64], R4 ;  /* 0x0000000402007986 */ /* 0x0011e2000c101b24 */
[----:B------:R-:W-:Y:S05]  /*56e0*/  BRA `(.L_x_14194) ;  /* 0x0000004000007947 */ /* 0x000fea0003800000 */
.L_x_14225:
[----:B------:R-:W-:Y:S01]  /*56f0*/  PRMT R5, RZ, 0x5410, R5 ;  /* 0x00005410ff057816 */ /* 0x000fe20000000005 */
[----:B------:R-:W-:-:S05]  /*5700*/  IMAD.MOV.U32 R19, RZ, RZ, R24 ;  /* 0x000000ffff137224 */ /* 0x000fca00078e0018 */
[----:B------:R-:W0:Y:S02]  /*5710*/  F2I.FTZ.U32.TRUNC.NTZ R5, R5 ;  /* 0x0000000500057305 */ /* 0x000e24000021f000 */
[----:B0-----:R0:W-:Y:S02]  /*5720*/  STG.E [R2.64], R5 ;  /* 0x0000000502007986 */ /* 0x0011e4000c101924 */
.L_x_14194:
[----:B-1----:R-:W-:Y:S05]  /*5730*/  BSYNC B6 ;  /* 0x0000000000067941 */ /* 0x002fea0003800000 */
.L_x_14193:
        /* <DEDUP_REMOVED lines=23> */
.L_x_14232:
[----:B------:R-:W-:-:S06]  /*58b0*/  PRMT R5, RZ, 0x5410, R25 ;  /* 0x00005410ff057816 */ /* 0x000fcc0000000019 */
[----:B------:R-:W0:Y:S02]  /*58c0*/  F2I.S64.TRUNC R4, R5 ;  /* 0x0000000500047311 */ /* 0x000e24000020d900 */
[----:B0-----:R0:W-:Y:S01]  /*58d0*/  STG.E.U8 [R2.64], R4 ;  /* 0x0000000402007986 */ /* 0x0011e2000c101124 */
[----:B------:R-:W-:Y:S05]  /*58e0*/  BRA `(.L_x_14234) ;  /* 0x00000e4000007947 */ /* 0x000fea0003800000 */
.L_x_14231:
        /* <DEDUP_REMOVED lines=10> */
.L_x_14236:
[----:B------:R-:W-:-:S06]  /*5990*/  PRMT R25, RZ, 0x5410, R25 ;  /* 0x00005410ff197816 */ /* 0x000fcc0000000019 */
[----:B------:R-:W0:Y:S02]  /*59a0*/  F2I.FTZ.TRUNC.NTZ R25, R25 ;  /* 0x0000001900197305 */ /* 0x000e24000021f100 */
[----:B0-----:R0:W-:Y:S01]  /*59b0*/  STG.E [R2.64], R25 ;  /* 0x0000001902007986 */ /* 0x0011e2000c101924 */
[----:B------:R-:W-:Y:S05]  /*59c0*/  BRA `(.L_x_14234) ;  /* 0x00000d6000007947 */ /* 0x000fea0003800000 */
.L_x_14235:
[----:B------:R-:W-:-:S06]  /*59d0*/  PRMT R25, RZ, 0x5410, R25 ;  /* 0x00005410ff197816 */ /* 0x000fcc0000000019 */
[----:B------:R-:W0:Y:S02]  /*59e0*/  F2I.FTZ.TRUNC.NTZ R25, R25 ;  /* 0x0000001900197305 */ /* 0x000e24000021f100 */
[----:B0-----:R0:W-:Y:S01]  /*59f0*/  STG.E.U16 [R2.64], R25 ;  /* 0x0000001902007986 */ /* 0x0011e2000c101524 */
[----:B------:R-:W-:Y:S05]  /*5a00*/  BRA `(.L_x_14234) ;  /* 0x00000d2000007947 */ /* 0x000fea0003800000 */
.L_x_14230:
        /* <DEDUP_REMOVED lines=9> */
.L_x_14238:
[----:B------:R-:W-:-:S04]  /*5aa0*/  PRMT R0, RZ, 0x5410, R25 ;  /* 0x00005410ff007816 */ /* 0x000fc80000000019 */
[----:B------:R-:W-:-:S05]  /*5ab0*/  F2FP.PACK_AB R0, RZ, R0 ;  /* 0x00000000ff00723e */ /* 0x000fca00000000ff */
[----:B------:R0:W-:Y:S01]  /*5ac0*/  STG.E.U16 [R2.64], R0 ;  /* 0x0000000002007986 */ /* 0x0001e2000c101524 */
[----:B------:R-:W-:Y:S05]  /*5ad0*/  BRA `(.L_x_14234) ;  /* 0x00000c5000007947 */ /* 0x000fea0003800000 */
.L_x_14237:
        /* <DEDUP_REMOVED lines=10> */
.L_x_14240:
[----:B------:R-:W-:-:S04]  /*5b80*/  PRMT R25, RZ, 0x5410, R25 ;  /* 0x00005410ff197816 */ /* 0x000fc80000000019 */
[----:B------:R-:W-:-:S04]  /*5b90*/  F2FP.PACK_AB R5, RZ, R25 ;  /* 0x00000019ff05723e */ /* 0x000fc800000000ff */
[----:B------:R-:W-:-:S05]  /*5ba0*/  PRMT R5, R5, 0x5410, RZ ;  /* 0x0000541005057816 */ /* 0x000fca00000000ff */
[----:B------:R0:W-:Y:S01]  /*5bb0*/  STG.E [R2.64], R5 ;  /* 0x0000000502007986 */ /* 0x0001e2000c101924 */
[----:B------:R-:W-:Y:S05]  /*5bc0*/  BRA `(.L_x_14234) ;  /* 0x00000b6000007947 */ /* 0x000fea0003800000 */
.L_x_14239:
[----:B------:R-:W-:-:S05]  /*5bd0*/  PRMT R4, RZ, 0x5410, R25 ;  /* 0x00005410ff047816 */ /* 0x000fca0000000019 */
[----:B------:R-:W-:-:S06]  /*5be0*/  FMUL.FTZ R4, R4, 1 ;  /* 0x3f80000004047820 */ /* 0x000fcc0000410000 */
[----:B------:R-:W0:Y:S02]  /*5bf0*/  F2F.F64.F32 R4, R4 ;  /* 0x0000000400047310 */ /* 0x000e240000201800 */
[----:B0-----:R0:W-:Y:S01]  /*5c00*/  STG.E.64 [R2.64], R4 ;  /* 0x0000000402007986 */ /* 0x0011e2000c101b24 */
[----:B------:R-:W-:Y:S05]  /*5c10*/  BRA `(.L_x_14234) ;  /* 0x00000b1000007947 */ /* 0x000fea0003800000 */
.L_x_14229:
        /* <DEDUP_REMOVED lines=13> */
.L_x_14243:
[----:B------:R-:W-:Y:S01]  /*5cf0*/  PRMT R25, RZ, 0x5410, R25 ;  /* 0x00005410ff197816 */ /* 0x000fe20000000019 */
[----:B------:R-:W-:-:S04]  /*5d00*/  CS2R R6, SRZ ;  /* 0x0000000000067805 */ /* 0x000fc8000001ff00 */
[----:B------:R-:W-:-:S06]  /*5d10*/  FMUL.FTZ R4, R25, 1 ;  /* 0x3f80000019047820 */ /* 0x000fcc0000410000 */
[----:B------:R-:W0:Y:S02]  /*5d20*/  F2F.F64.F32 R4, R4 ;  /* 0x0000000400047310 */ /* 0x000e240000201800 */
[----:B0-----:R0:W-:Y:S01]  /*5d30*/  STG.E.128 [R2.64], R4 ;  /* 0x0000000402007986 */ /* 0x0011e2000c101d24 */
[----:B------:R-:W-:Y:S05]  /*5d40*/  BRA `(.L_x_14234) ;  /* 0x000009e000007947 */ /* 0x000fea0003800000 */
.L_x_14242:
        /* <DEDUP_REMOVED lines=21> */
.L_x_14247:
[----:B------:R-:W-:Y:S05]  /*5ea0*/  BSYNC B0 ;  /* 0x0000000000007941 */ /* 0x000fea0003800000 */
.L_x_14246:
[----:B------:R-:W-:-:S05]  /*5eb0*/  LOP3.LUT R5, R0, R5, RZ, 0xfc, !PT ;  /* 0x0000000500057212 */ /* 0x000fca00078efcff */
[----:B------:R0:W-:Y:S01]  /*5ec0*/  STG.E.U8 [R2.64], R5 ;  /* 0x0000000502007986 */ /* 0x0001e2000c101124 */
[----:B------:R-:W-:Y:S05]  /*5ed0*/  BRA `(.L_x_14234) ;  /* 0x0000085000007947 */ /* 0x000fea0003800000 */
.L_x_14245:
        /* <DEDUP_REMOVED lines=13> */
.L_x_14249:
[----:B------:R-:W-:Y:S01]  /*5fb0*/  IMAD.MOV.U32 R0, RZ, RZ, 0x7f ;  /* 0x0000007fff007424 */ /* 0x000fe200078e00ff */
[----:B------:R-:W-:-:S04]  /*5fc0*/  ISETP.GT.U32.AND P0, PT, R4, 0x7f800000, PT ;  /* 0x7f8000000400780c */ /* 0x000fc80003f04070 */
[----:B------:R-:W-:-:S04]  /*5fd0*/  SEL R0, R0, 0x7c, P0 ;  /* 0x0000007c00007807 */ /* 0x000fc80000000000 */
.L_x_14250:
[----:B------:R-:W-:Y:S05]  /*5fe0*/  BSYNC B0 ;  /* 0x0000000000007941 */ /* 0x000fea0003800000 */
.L_x_14248:
[----:B------:R-:W-:-:S04]  /*5ff0*/  LOP3.LUT R4, R25, 0x80000000, RZ, 0xc0, !PT ;  /* 0x8000000019047812 */ /* 0x000fc800078ec0ff */
[----:B------:R-:W-:-:S04]  /*6000*/  SHF.R.U32.HI R5, RZ, 0x18, R4 ;  /* 0x00000018ff057819 */ /* 0x000fc80000011604 */
[----:B------:R-:W-:-:S05]  /*6010*/  LOP3.LUT R5, R0, R5, RZ, 0xfc, !PT ;  /* 0x0000000500057212 */ /* 0x000fca00078efcff */
[----:B------:R0:W-:Y:S01]  /*6020*/  STG.E.U8 [R2.64], R5 ;  /* 0x0000000502007986 */ /* 0x0001e2000c101124 */
[----:B------:R-:W-:Y:S05]  /*6030*/  BRA `(.L_x_14234) ;  /* 0x000006f000007947 */ /* 0x000fea0003800000 */
.L_x_14244:
[----:B------:R0:W-:Y:S01]  /*6040*/  STG.E.U16 [R2.64], R25 ;  /* 0x0000001902007986 */ /* 0x0001e2000c101524 */
[----:B------:R-:W-:Y:S05]  /*6050*/  BRA `(.L_x_14234) ;  /* 0x000006d000007947 */ /* 0x000fea0003800000 */
.L_x_14241:
        /* <DEDUP_REMOVED lines=12> */
.L_x_14253:
        /* <DEDUP_REMOVED lines=17> */
.L_x_14256:
[----:B------:R-:W-:-:S04]  /*6230*/  LOP3.LUT R0, R25, 0x80000000, RZ, 0xc0, !PT ;  /* 0x8000000019007812 */ /* 0x000fc800078ec0ff */
[----:B------:R-:W-:-:S04]  /*6240*/  SHF.R.U32.HI R5, RZ, 0x18, R0 ;  /* 0x00000018ff057819 */ /* 0x000fc80000011600 */
[----:B------:R-:W-:-:S04]  /*6250*/  LOP3.LUT R4, R4, R5, RZ, 0xfc, !PT ;  /* 0x0000000504047212 */ /* 0x000fc800078efcff */
[----:B------:R-:W-:Y:S02]  /*6260*/  PRMT R0, R4, 0x7610, R0 ;  /* 0x0000761004007816 */ /* 0x000fe40000000000 */
.L_x_14255:
[----:B------:R-:W-:Y:S05]  /*6270*/  BSYNC B0 ;  /* 0x0000000000007941 */ /* 0x000fea0003800000 */
.L_x_14254:
[----:B------:R0:W-:Y:S01]  /*6280*/  STG.E.U8 [R2.64], R0 ;  /* 0x0000000002007986 */ /* 0x0001e2000c101124 */
[----:B------:R-:W-:Y:S05]  /*6290*/  BRA `(.L_x_14234) ;  /* 0x0000049000007947 */ /* 0x000fea0003800000 */
.L_x_14252:
        /* <DEDUP_REMOVED lines=17> */
.L_x_14259:
[----:B------:R-:W-:-:S04]  /*63b0*/  LOP3.LUT R0, R25, 0x80000000, RZ, 0xc0, !PT ;  /* 0x8000000019007812 */ /* 0x000fc800078ec0ff */
[----:B------:R-:W-:-:S04]  /*63c0*/  SHF.R.U32.HI R5, RZ, 0x18, R0 ;  /* 0x00000018ff057819 */ /* 0x000fc80000011600 */
[----:B------:R-:W-:-:S04]  /*63d0*/  LOP3.LUT R4, R4, R5, RZ, 0xfc, !PT ;  /* 0x0000000504047212 */ /* 0x000fc800078efcff */
[----:B------:R-:W-:Y:S02]  /*63e0*/  PRMT R0, R4, 0x7610, R0 ;  /* 0x0000761004007816 */ /* 0x000fe40000000000 */
.L_x_14258:
[----:B------:R-:W-:Y:S05]  /*63f0*/  BSYNC B0 ;  /* 0x0000000000007941 */ /* 0x000fea0003800000 */
.L_x_14257:
[----:B------:R0:W-:Y:S01]  /*6400*/  STG.E.U8 [R2.64], R0 ;  /* 0x0000000002007986 */ /* 0x0001e2000c101124 */
[----:B------:R-:W-:Y:S05]  /*6410*/  BRA `(.L_x_14234) ;  /* 0x0000031000007947 */ /* 0x000fea0003800000 */
.L_x_14251:
        /* <DEDUP_REMOVED lines=22> */
.L_x_14233:
        /* <DEDUP_REMOVED lines=20> */
.L_x_14261:
[----:B------:R-:W-:-:S06]  /*66c0*/  PRMT R4, RZ, 0x5410, R25 ;  /* 0x00005410ff047816 */ /* 0x000fcc0000000019 */
[----:B------:R-:W0:Y:S02]  /*66d0*/  F2I.U64.TRUNC R4, R4 ;  /* 0x0000000400047311 */ /* 0x000e24000020d800 */
[----:B0-----:R0:W-:Y:S01]  /*66e0*/  STG.E.64 [R2.64], R4 ;  /* 0x0000000402007986 */ /* 0x0011e2000c101b24 */
[----:B------:R-:W-:Y:S05]  /*66f0*/  BRA `(.L_x_14234) ;  /* 0x0000003000007947 */ /* 0x000fea0003800000 */
.L_x_14260:
[----:B------:R-:W-:-:S06]  /*6700*/  PRMT R25, RZ, 0x5410, R25 ;  /* 0x00005410ff197816 */ /* 0x000fcc0000000019 */
[----:B------:R-:W0:Y:S02]  /*6710*/  F2I.FTZ.U32.TRUNC.NTZ R25, R25 ;  /* 0x0000001900197305 */ /* 0x000e24000021f000 */
[----:B0-----:R0:W-:Y:S02]  /*6720*/  STG.E [R2.64], R25 ;  /* 0x0000001902007986 */ /* 0x0011e4000c101924 */
.L_x_14234:
        /* <DEDUP_REMOVED lines=23> */
.L_x_14265:
[----:B------:R-:W-:-:S06]  /*68a0*/  PRMT R5, RZ, 0x5410, R22 ;  /* 0x00005410ff057816 */ /* 0x000fcc0000000016 */
[----:B------:R-:W0:Y:S02]  /*68b0*/  F2I.S64.TRUNC R4, R5 ;  /* 0x0000000500047311 */ /* 0x000e24000020d900 */
[----:B0-----:R0:W-:Y:S01]  /*68c0*/  STG.E.U8 [R2.64], R4 ;  /* 0x0000000402007986 */ /* 0x0011e2000c101124 */
[----:B------:R-:W-:Y:S05]  /*68d0*/  BRA `(.L_x_14267) ;  /* 0x00000e4000007947 */ /* 0x000fea0003800000 */
.L_x_14264:
        /* <DEDUP_REMOVED lines=10> */
.L_x_14269:
[----:B------:R-:W-:-:S04]  /*6980*/  PRMT R22, RZ, 0x5410, R22 ;  /* 0x00005410ff167816 */ /* 0x000fc80000000016 */
[----:B------:R-:W0:Y:S02]  /*6990*/  F2I.FTZ.TRUNC.NTZ R5, R22 ;  /* 0x0000001600057305 */ /* 0x000e24000021f100 */
[----:B0-----:R0:W-:Y:S01]  /*69a0*/  STG.E [R2.64], R5 ;  /* 0x0000000502007986 */ /* 0x0011e2000c101924 */
[----:B------:R-:W-:Y:S05]  /*69b0*/  BRA `(.L_x_14267) ;  /* 0x00000d6000007947 */ /* 0x000fea0003800000 */
.L_x_14268:
[----:B------:R-:W-:-:S04]  /*69c0*/  PRMT R22, RZ, 0x5410, R22 ;  /* 0x00005410ff167816 */ /* 0x000fc80000000016 */
[----:B------:R-:W0:Y:S02]  /*69d0*/  F2I.FTZ.TRUNC.NTZ R5, R22 ;  /* 0x0000001600057305 */ /* 0x000e24000021f100 */
[----:B0-----:R0:W-:Y:S01]  /*69e0*/  STG.E.U16 [R2.64], R5 ;  /* 0x0000000502007986 */ /* 0x0011e2000c101524 */
[----:B------:R-:W-:Y:S05]  /*69f0*/  BRA `(.L_x_14267) ;  /* 0x00000d2000007947 */ /* 0x000fea0003800000 */
.L_x_14263:
        /* <DEDUP_REMOVED lines=9> */
.L_x_14271:
[----:B------:R-:W-:-:S04]  /*6a90*/  PRMT R0, RZ, 0x5410, R22 ;  /* 0x00005410ff007816 */ /* 0x000fc80000000016 */
[----:B------:R-:W-:-:S05]  /*6aa0*/  F2FP.PACK_AB R0, RZ, R0 ;  /* 0x00000000ff00723e */ /* 0x000fca00000000ff */
[----:B------:R0:W-:Y:S01]  /*6ab0*/  STG.E.U16 [R2.64], R0 ;  /* 0x0000000002007986 */ /* 0x0001e2000c101524 */
[----:B------:R-:W-:Y:S05]  /*6ac0*/  BRA `(.L_x_14267) ;  /* 0x00000c5000007947 */ /* 0x000fea0003800000 */
.L_x_14270:
        /* <DEDUP_REMOVED lines=10> */
.L_x_14273:
[----:B------:R-:W-:-:S04]  /*6b70*/  PRMT R22, RZ, 0x5410, R22 ;  /* 0x00005410ff167816 */ /* 0x000fc80000000016 */
[----:B------:R-:W-:-:S04]  /*6b80*/  F2FP.PACK_AB R5, RZ, R22 ;  /* 0x00000016ff05723e */ /* 0x000fc800000000ff */
[----:B------:R-:W-:-:S05]  /*6b90*/  PRMT R5, R5, 0x5410, RZ ;  /* 0x0000541005057816 */ /* 0x000fca00000000ff */
[----:B------:R0:W-:Y:S01]  /*6ba0*/  STG.E [R2.64], R5 ;  /* 0x0000000502007986 */ /* 0x0001e2000c101924 */
[----:B------:R-:W-:Y:S05]  /*6bb0*/  BRA `(.L_x_14267) ;  /* 0x00000b6000007947 */ /* 0x000fea0003800000 */
.L_x_14272:
[----:B------:R-:W-:-:S05]  /*6bc0*/  PRMT R4, RZ, 0x5410, R22 ;  /* 0x00005410ff047816 */ /* 0x000fca0000000016 */
[----:B------:R-:W-:-:S06]  /*6bd0*/  FMUL.FTZ R4, R4, 1 ;  /* 0x3f80000004047820 */ /* 0x000fcc0000410000 */
[----:B------:R-:W0:Y:S02]  /*6be0*/  F2F.F64.F32 R4, R4 ;  /* 0x0000000400047310 */ /* 0x000e240000201800 */
[----:B0-----:R0:W-:Y:S01]  /*6bf0*/  STG.E.64 [R2.64], R4 ;  /* 0x0000000402007986 */ /* 0x0011e2000c101b24 */
[----:B------:R-:W-:Y:S05]  /*6c00*/  BRA `(.L_x_14267) ;  /* 0x00000b1000007947 */ /* 0x000fea0003800000 */
.L_x_14262:
        /* <DEDUP_REMOVED lines=13> */
.L_x_14276:
[----:B------:R-:W-:Y:S01]  /*6ce0*/  PRMT R22, RZ, 0x5410, R22 ;  /* 0x00005410ff167816 */ /* 0x000fe20000000016 */
[----:B------:R-:W-:-:S04]  /*6cf0*/  CS2R R6, SRZ ;  /* 0x0000000000067805 */ /* 0x000fc8000001ff00 */
[----:B------:R-:W-:-:S06]  /*6d00*/  FMUL.FTZ R4, R22, 1 ;  /* 0x3f80000016047820 */ /* 0x000fcc0000410000 */
[----:B------:R-:W0:Y:S02]  /*6d10*/  F2F.F64.F32 R4, R4 ;  /* 0x0000000400047310 */ /* 0x000e240000201800 */
[----:B0-----:R0:W-:Y:S01]  /*6d20*/  STG.E.128 [R2.64], R4 ;  /* 0x0000000402007986 */ /* 0x0011e2000c101d24 */
[----:B------:R-:W-:Y:S05]  /*6d30*/  BRA `(.L_x_14267) ;  /* 0x000009e000007947 */ /* 0x000fea0003800000 */
.L_x_14275:
        /* <DEDUP_REMOVED lines=21> */
.L_x_14280:
[----:B------:R-:W-:Y:S05]  /*6e90*/  BSYNC B0 ;  /* 0x0000000000007941 */ /* 0x000fea0003800000 */
.L_x_14279:
[----:B------:R-:W-:-:S05]  /*6ea0*/  LOP3.LUT R5, R0, R5, RZ, 0xfc, !PT ;  /* 0x0000000500057212 */ /* 0x000fca00078efcff */
[----:B------:R0:W-:Y:S01]  /*6eb0*/  STG.E.U8 [R2.64], R5 ;  /* 0x0000000502007986 */ /* 0x0001e2000c101124 */
[----:B------:R-:W-:Y:S05]  /*6ec0*/  BRA `(.L_x_14267) ;  /* 0x0000085000007947 */ /* 0x000fea0003800000 */
.L_x_14278:
        /* <DEDUP_REMOVED lines=13> */
.L_x_14282:
[----:B------:R-:W-:Y:S01]  /*6fa0*/  IMAD.MOV.U32 R0, RZ, RZ, 0x7f ;  /* 0x0000007fff007424 */ /* 0x000fe200078e00ff */
[----:B------:R-:W-:-:S04]  /*6fb0*/  ISETP.GT.U32.AND P0, PT, R4, 0x7f800000, PT ;  /* 0x7f8000000400780c */ /* 0x000fc80003f04070 */
[----:B------:R-:W-:-:S04]  /*6fc0*/  SEL R0, R0, 0x7c, P0 ;  /* 0x0000007c00007807 */ /* 0x000fc80000000000 */
.L_x_14283:
[----:B------:R-:W-:Y:S05]  /*6fd0*/  BSYNC B0 ;  /* 0x0000000000007941 */ /* 0x000fea0003800000 */
.L_x_14281:
[----:B------:R-:W-:-:S04]  /*6fe0*/  LOP3.LUT R4, R5, 0x80000000, RZ, 0xc0, !PT ;  /* 0x8000000005047812 */ /* 0x000fc800078ec0ff */
[----:B------:R-:W-:-:S04]  /*6ff0*/  SHF.R.U32.HI R5, RZ, 0x18, R4 ;  /* 0x00000018ff057819 */ /* 0x000fc80000011604 */
[----:B------:R-:W-:-:S05]  /*7000*/  LOP3.LUT R5, R0, R5, RZ, 0xfc, !PT ;  /* 0x0000000500057212 */ /* 0x000fca00078efcff */
[----:B------:R0:W-:Y:S01]  /*7010*/  STG.E.U8 [R2.64], R5 ;  /* 0x0000000502007986 */ /* 0x0001e2000c101124 */
[----:B------:R-:W-:Y:S05]  /*7020*/  BRA `(.L_x_14267) ;  /* 0x000006f000007947 */ /* 0x000fea0003800000 */
.L_x_14277:
[----:B------:R0:W-:Y:S01]  /*7030*/  STG.E.U16 [R2.64], R22 ;  /* 0x0000001602007986 */ /* 0x0001e2000c101524 */
[----:B------:R-:W-:Y:S05]  /*7040*/  BRA `(.L_x_14267) ;  /* 0x000006d000007947 */ /* 0x000fea0003800000 */
.L_x_14274:
        /* <DEDUP_REMOVED lines=12> */
.L_x_14286:
        /* <DEDUP_REMOVED lines=17> */
.L_x_14289:
[----:B------:R-:W-:-:S04]  /*7220*/  LOP3.LUT R0, R7, 0x80000000, RZ, 0xc0, !PT ;  /* 0x8000000007007812 */ /* 0x000fc800078ec0ff */
[----:B------:R-:W-:-:S04]  /*7230*/  SHF.R.U32.HI R5, RZ, 0x18, R0 ;  /* 0x00000018ff057819 */ /* 0x000fc80000011600 */
[----:B------:R-:W-:-:S04]  /*7240*/  LOP3.LUT R4, R4, R5, RZ, 0xfc, !PT ;  /* 0x0000000504047212 */ /* 0x000fc800078efcff */
[----:B------:R-:W-:Y:S02]  /*7250*/  PRMT R0, R4, 0x7610, R0 ;  /* 0x0000761004007816 */ /* 0x000fe40000000000 */
.L_x_14288:
[----:B------:R-:W-:Y:S05]  /*7260*/  BSYNC B0 ;  /* 0x0000000000007941 */ /* 0x000fea0003800000 */
.L_x_14287:
[----:B------:R0:W-:Y:S01]  /*7270*/  STG.E.U8 [R2.64], R0 ;  /* 0x0000000002007986 */ /* 0x0001e2000c101124 */
[----:B------:R-:W-:Y:S05]  /*7280*/  BRA `(.L_x_14267) ;  /* 0x0000049000007947 */ /* 0x000fea0003800000 */
.L_x_14285:
        /* <DEDUP_REMOVED lines=17> */
.L_x_14292:
[----:B------:R-:W-:-:S04]  /*73a0*/  LOP3.LUT R0, R7, 0x80000000, RZ, 0xc0, !PT ;  /* 0x8000000007007812 */ /* 0x000fc800078ec0ff */
[----:B------:R-:W-:-:S04]  /*73b0*/  SHF.R.U32.HI R5, RZ, 0x18, R0 ;  /* 0x00000018ff057819 */ /* 0x000fc80000011600 */
[----:B------:R-:W-:-:S04]  /*73c0*/  LOP3.LUT R4, R4, R5, RZ, 0xfc, !PT ;  /* 0x0000000504047212 */ /* 0x000fc800078efcff */
[----:B------:R-:W-:Y:S02]  /*73d0*/  PRMT R0, R4, 0x7610, R0 ;  /* 0x0000761004007816 */ /* 0x000fe40000000000 */
.L_x_14291:
[----:B------:R-:W-:Y:S05]  /*73e0*/  BSYNC B0 ;  /* 0x0000000000007941 */ /* 0x000fea0003800000 */
.L_x_14290:
[----:B------:R0:W-:Y:S01]  /*73f0*/  STG.E.U8 [R2.64], R0 ;  /* 0x0000000002007986 */ /* 0x0001e2000c101124 */
[----:B------:R-:W-:Y:S05]  /*7400*/  BRA `(.L_x_14267) ;  /* 0x0000031000007947 */ /* 0x000fea0003800000 */
.L_x_14284:
        /* <DEDUP_REMOVED lines=22> */
.L_x_14266:
        /* <DEDUP_REMOVED lines=20> */
.L_x_14294:
[----:B------:R-:W-:-:S06]  /*76b0*/  PRMT R4, RZ, 0x5410, R22 ;  /* 0x00005410ff047816 */ /* 0x000fcc0000000016 */
[----:B------:R-:W0:Y:S02]  /*76c0*/  F2I.U64.TRUNC R4, R4 ;  /* 0x0000000400047311 */ /* 0x000e24000020d800 */
[----:B0-----:R0:W-:Y:S01]  /*76d0*/  STG.E.64 [R2.64], R4 ;  /* 0x0000000402007986 */ /* 0x0011e2000c101b24 */
[----:B------:R-:W-:Y:S05]  /*76e0*/  BRA `(.L_x_14267) ;  /* 0x0000003000007947 */ /* 0x000fea0003800000 */
.L_x_14293:
[----:B------:R-:W-:-:S04]  /*76f0*/  PRMT R22, RZ, 0x5410, R22 ;  /* 0x00005410ff167816 */ /* 0x000fc80000000016 */
[----:B------:R-:W0:Y:S02]  /*7700*/  F2I.FTZ.U32.TRUNC.NTZ R5, R22 ;  /* 0x0000001600057305 */ /* 0x000e24000021f000 */
[----:B0-----:R0:W-:Y:S02]  /*7710*/  STG.E [R2.64], R5 ;  /* 0x0000000502007986 */ /* 0x0011e4000c101924 */
.L_x_14267:
[----:B------:R-:W-:Y:S02]  /*7720*/  IADD3 R19, R19, 0x80, RZ ;  /* 0x0000008013137810 */ /* 0x000fe40007ffe0ff */
.L_x_14228:
[----:B------:R-:W-:Y:S05]  /*7730*/  BSYNC B6 ;  /* 0x0000000000067941 */ /* 0x000fea0003800000 */
.L_x_14227:
        /* <DEDUP_REMOVED lines=21> */
.L_x_14298:
[----:B------:R-:W-:-:S06]  /*7890*/  PRMT R5, RZ, 0x5410, R23 ;  /* 0x00005410ff057816 */ /* 0x000fcc0000000017 */
[----:B------:R-:W0:Y:S02]  /*78a0*/  F2I.S64.TRUNC R4, R5 ;  /* 0x0000000500047311 */ /* 0x000e24000020d900 */
[----:B0-----:R-:W-:Y:S01]  /*78b0*/  STG.E.U8 [R2.64], R4 ;  /* 0x0000000402007986 */ /* 0x001fe2000c101124 */
[----:B------:R-:W-:Y:S05]  /*78c0*/  EXIT ;  /* 0x000000000000794d */ /* 0x000fea0003800000 */
.L_x_14297:
        /* <DEDUP_REMOVED lines=10> */
.L_x_14301:
[----:B------:R-:W-:-:S06]  /*7970*/  PRMT R23, RZ, 0x5410, R23 ;  /* 0x00005410ff177816 */ /* 0x000fcc0000000017 */
[----:B------:R-:W0:Y:S02]  /*7980*/  F2I.FTZ.TRUNC.NTZ R23, R23 ;  /* 0x0000001700177305 */ /* 0x000e24000021f100 */
[----:B0-----:R-:W-:Y:S01]  /*7990*/  STG.E [R2.64], R23 ;  /* 0x0000001702007986 */ /* 0x001fe2000c101924 */
[----:B------:R-:W-:Y:S05]  /*79a0*/  EXIT ;  /* 0x000000000000794d */ /* 0x000fea0003800000 */
.L_x_14300:
[----:B------:R-:W-:-:S06]  /*79b0*/  PRMT R23, RZ, 0x5410, R23 ;  /* 0x00005410ff177816 */ /* 0x000fcc0000000017 */
[----:B------:R-:W0:Y:S02]  /*79c0*/  F2I.FTZ.TRUNC.NTZ R23, R23 ;  /* 0x0000001700177305 */ /* 0x000e24000021f100 */
[----:B0-----:R-:W-:Y:S01]  /*79d0*/  STG.E.U16 [R2.64], R23 ;  /* 0x0000001702007986 */ /* 0x001fe2000c101524 */
[----:B------:R-:W-:Y:S05]  /*79e0*/  EXIT ;  /* 0x000000000000794d */ /* 0x000fea0003800000 */
.L_x_14296:
        /* <DEDUP_REMOVED lines=9> */
.L_x_14303:
[----:B------:R-:W-:-:S04]  /*7a80*/  PRMT R0, RZ, 0x5410, R23 ;  /* 0x00005410ff007816 */ /* 0x000fc80000000017 */
[----:B------:R-:W-:-:S05]  /*7a90*/  F2FP.PACK_AB R0, RZ, R0 ;  /* 0x00000000ff00723e */ /* 0x000fca00000000ff */
[----:B------:R-:W-:Y:S01]  /*7aa0*/  STG.E.U16 [R2.64], R0 ;  /* 0x0000000002007986 */ /* 0x000fe2000c101524 */
[----:B------:R-:W-:Y:S05]  /*7ab0*/  EXIT ;  /* 0x000000000000794d */ /* 0x000fea0003800000 */
.L_x_14302:
        /* <DEDUP_REMOVED lines=10> */
.L_x_14305:
[----:B------:R-:W-:-:S04]  /*7b60*/  PRMT R23, RZ, 0x5410, R23 ;  /* 0x00005410ff177816 */ /* 0x000fc80000000017 */
[----:B------:R-:W-:-:S04]  /*7b70*/  F2FP.PACK_AB R5, RZ, R23 ;  /* 0x00000017ff05723e */ /* 0x000fc800000000ff */
[----:B------:R-:W-:-:S05]  /*7b80*/  PRMT R5, R5, 0x5410, RZ ;  /* 0x0000541005057816 */ /* 0x000fca00000000ff */
[----:B------:R-:W-:Y:S01]  /*7b90*/  STG.E [R2.64], R5 ;  /* 0x0000000502007986 */ /* 0x000fe2000c101924 */
[----:B------:R-:W-:Y:S05]  /*7ba0*/  EXIT ;  /* 0x000000000000794d */ /* 0x000fea0003800000 */
.L_x_14304:
[----:B------:R-:W-:-:S05]  /*7bb0*/  PRMT R4, RZ, 0x5410, R23 ;  /* 0x00005410ff047816 */ /* 0x000fca0000000017 */
[----:B------:R-:W-:-:S06]  /*7bc0*/  FMUL.FTZ R4, R4, 1 ;  /* 0x3f80000004047820 */ /* 0x000fcc0000410000 */
[----:B------:R-:W0:Y:S02]  /*7bd0*/  F2F.F64.F32 R4, R4 ;  /* 0x0000000400047310 */ /* 0x000e240000201800 */
[----:B0-----:R-:W-:Y:S01]  /*7be0*/  STG.E.64 [R2.64], R4 ;  /* 0x0000000402007986 */ /* 0x001fe2000c101b24 */
[----:B------:R-:W-:Y:S05]  /*7bf0*/  EXIT ;  /* 0x000000000000794d */ /* 0x000fea0003800000 */
.L_x_14295:
        /* <DEDUP_REMOVED lines=13> */
.L_x_14308:
[----:B------:R-:W-:Y:S01]  /*7cd0*/  PRMT R23, RZ, 0x5410, R23 ;  /* 0x00005410ff177816 */ /* 0x000fe20000000017 */
[----:B------:R-:W-:-:S04]  /*7ce0*/  CS2R R6, SRZ ;  /* 0x0000000000067805 */ /* 0x000fc8000001ff00 */
[----:B------:R-:W-:-:S06]  /*7cf0*/  FMUL.FTZ R4, R23, 1 ;  /* 0x3f80000017047820 */ /* 0x000fcc0000410000 */
[----:B------:R-:W0:Y:S02]  /*7d00*/  F2F.F64.F32 R4, R4 ;  /* 0x0000000400047310 */ /* 0x000e240000201800 */
[----:B0-----:R-:W-:Y:S01]  /*7d10*/  STG.E.128 [R2.64], R4 ;  /* 0x0000000402007986 */ /* 0x001fe2000c101d24 */
[----:B------:R-:W-:Y:S05]  /*7d20*/  EXIT ;  /* 0x000000000000794d */ /* 0x000fea0003800000 */
.L_x_14307:
        /* <DEDUP_REMOVED lines=21> */
.L_x_14312:
[----:B------:R-:W-:Y:S05]  /*7e80*/  BSYNC B0 ;  /* 0x0000000000007941 */ /* 0x000fea0003800000 */
.L_x_14311:
[----:B------:R-:W-:-:S05]  /*7e90*/  LOP3.LUT R5, R0, R5, RZ, 0xfc, !PT ;  /* 0x0000000500057212 */ /* 0x000fca00078efcff */
[----:B------:R-:W-:Y:S01]  /*7ea0*/  STG.E.U8 [R2.64], R5 ;  /* 0x0000000502007986 */ /* 0x000fe2000c101124 */
[----:B------:R-:W-:Y:S05]  /*7eb0*/  EXIT ;  /* 0x000000000000794d */ /* 0x000fea0003800000 */
.L_x_14310:
        /* <DEDUP_REMOVED lines=13> */
.L_x_14314:
[----:B------:R-:W-:Y:S01]  /*7f90*/  IMAD.MOV.U32 R0, RZ, RZ, 0x7f ;  /* 0x0000007fff007424 */ /* 0x000fe200078e00ff */
[----:B------:R-:W-:-:S04]  /*7fa0*/  ISETP.GT.U32.AND P0, PT, R4, 0x7f800000, PT ;  /* 0x7f8000000400780c */ /* 0x000fc80003f04070 */
[----:B------:R-:W-:-:S04]  /*7fb0*/  SEL R0, R0, 0x7c, P0 ;  /* 0x0000007c00007807 */ /* 0x000fc80000000000 */
.L_x_14315:
[----:B------:R-:W-:Y:S05]  /*7fc0*/  BSYNC B0 ;  /* 0x0000000000007941 */ /* 0x000fea0003800000 */
.L_x_14313:
[----:B------:R-:W-:-:S04]  /*7fd0*/  LOP3.LUT R4, R23, 0x80000000, RZ, 0xc0, !PT ;  /* 0x8000000017047812 */ /* 0x000fc800078ec0ff */
[----:B------:R-:W-:-:S04]  /*7fe0*/  SHF.R.U32.HI R5, RZ, 0x18, R4 ;  /* 0x00000018ff057819 */ /* 0x000fc80000011604 */
[----:B------:R-:W-:-:S05]  /*7ff0*/  LOP3.LUT R5, R0, R5, RZ, 0xfc, !PT ;  /* 0x0000000500057212 */ /* 0x000fca00078efcff */
[----:B------:R-:W-:Y:S01]  /*8000*/  STG.E.U8 [R2.64], R5 ;  /* 0x0000000502007986 */ /* 0x000fe2000c101124 */
[----:B------:R-:W-:Y:S05]  /*8010*/  EXIT ;  /* 0x000000000000794d */ /* 0x000fea0003800000 */
.L_x_14309:
[----:B------:R-:W-:Y:S01]  /*8020*/  STG.E.U16 [R2.64], R23 ;  /* 0x0000001702007986 */ /* 0x000fe2000c101524 */
[----:B------:R-:W-:Y:S05]  /*8030*/  EXIT ;  /* 0x000000000000794d */ /* 0x000fea0003800000 */
.L_x_14306:
        /* <DEDUP_REMOVED lines=12> */
.L_x_14318:
        /* <DEDUP_REMOVED lines=17> */
.L_x_14321:
[----:B------:R-:W-:-:S04]  /*8210*/  LOP3.LUT R0, R23, 0x80000000, RZ, 0xc0, !PT ;  /* 0x8000000017007812 */ /* 0x000fc800078ec0ff */
[----:B------:R-:W-:-:S04]  /*8220*/  SHF.R.U32.HI R5, RZ, 0x18, R0 ;  /* 0x00000018ff057819 */ /* 0x000fc80000011600 */
[----:B------:R-:W-:-:S04]  /*8230*/  LOP3.LUT R4, R4, R5, RZ, 0xfc, !PT ;  /* 0x0000000504047212 */ /* 0x000fc800078efcff */
[----:B------:R-:W-:Y:S02]  /*8240*/  PRMT R0, R4, 0x7610, R0 ;  /* 0x0000761004007816 */ /* 0x000fe40000000000 */
.L_x_14320:
[----:B------:R-:W-:Y:S05]  /*8250*/  BSYNC B0 ;  /* 0x0000000000007941 */ /* 0x000fea0003800000 */
.L_x_14319:
[----:B------:R-:W-:Y:S01]  /*8260*/  STG.E.U8 [R2.64], R0 ;  /* 0x0000000002007986 */ /* 0x000fe2000c101124 */
[----:B------:R-:W-:Y:S05]  /*8270*/  EXIT ;  /* 0x000000000000794d */ /* 0x000fea0003800000 */
.L_x_14317:
        /* <DEDUP_REMOVED lines=17> */
.L_x_14324:
[----:B------:R-:W-:-:S04]  /*8390*/  LOP3.LUT R0, R23, 0x80000000, RZ, 0xc0, !PT ;  /* 0x8000000017007812 */ /* 0x000fc800078ec0ff */
[----:B------:R-:W-:-:S04]  /*83a0*/  SHF.R.U32.HI R5, RZ, 0x18, R0 ;  /* 0x00000018ff057819 */ /* 0x000fc80000011600 */
[----:B------:R-:W-:-:S04]  /*83b0*/  LOP3.LUT R4, R4, R5, RZ, 0xfc, !PT ;  /* 0x0000000504047212 */ /* 0x000fc800078efcff */
[----:B------:R-:W-:Y:S02]  /*83c0*/  PRMT R0, R4, 0x7610, R0 ;  /* 0x0000761004007816 */ /* 0x000fe40000000000 */
.L_x_14323:
[----:B------:R-:W-:Y:S05]  /*83d0*/  BSYNC B0 ;  /* 0x0000000000007941 */ /* 0x000fea0003800000 */
.L_x_14322:
[----:B------:R-:W-:Y:S01]  /*83e0*/  STG.E.U8 [R2.64], R0 ;  /* 0x0000000002007986 */ /* 0x000fe2000c101124 */
[----:B------:R-:W-:Y:S05]  /*83f0*/  EXIT ;  /* 0x000000000000794d */ /* 0x000fea0003800000 */
.L_x_14316:
        /* <DEDUP_REMOVED lines=22> */
.L_x_14299:
        /* <DEDUP_REMOVED lines=20> */
.L_x_14326:
[----:B------:R-:W-:-:S06]  /*86a0*/  PRMT R4, RZ, 0x5410, R23 ;  /* 0x00005410ff047816 */ /* 0x000fcc0000000017 */
[----:B------:R-:W0:Y:S02]  /*86b0*/  F2I.U64.TRUNC R4, R4 ;  /* 0x0000000400047311 */ /* 0x000e24000020d800 */
[----:B0-----:R-:W-:Y:S01]  /*86c0*/  STG.E.64 [R2.64], R4 ;  /* 0x0000000402007986 */ /* 0x001fe2000c101b24 */
[----:B------:R-:W-:Y:S05]  /*86d0*/  EXIT ;  /* 0x000000000000794d */ /* 0x000fea0003800000 */
.L_x_14325:
[----:B------:R-:W-:-:S06]  /*86e0*/  PRMT R23, RZ, 0x5410, R23 ;  /* 0x00005410ff177816 */ /* 0x000fcc0000000017 */
[----:B------:R-:W0:Y:S02]  /*86f0*/  F2I.FTZ.U32.TRUNC.NTZ R23, R23 ;  /* 0x0000001700177305 */ /* 0x000e24000021f000 */
[----:B0-----:R-:W-:Y:S01]  /*8700*/  STG.E [R2.64], R23 ;  /* 0x0000001702007986 */ /* 0x001fe2000c101924 */
[----:B------:R-:W-:Y:S05]  /*8710*/  EXIT ;  /* 0x000000000000794d */ /* 0x000fea0003800000 */
.L_x_14327:
        /* <DEDUP_REMOVED lines=14> */
.L_x_18423:


//--------------------- .text._ZN2at6native18elementwise_kernelILi128ELi4EZNS0_22gpu_kernel_impl_nocastIZZZNS0_16frac_kernel_cudaERNS_18TensorIteratorBaseEENKUlvE_clEvENKUlvE2_clEvEUlN3c108BFloat16EE_EEvS4_RKT_EUliE_EEviT1_ --------------------------
	.section	.text._ZN2at6native18elementwise_kernelILi128ELi4EZNS0_22gpu_kernel_impl_nocastIZZZNS0_16frac_kernel_cudaERNS_18TensorIteratorBaseEENKUlvE_clEvENKUlvE2_clEvEUlN3c108BFloat16EE_EEvS4_RKT_EUliE_EEviT1_,"ax",@progbits
	.sectioninfo	@"SHI_REGISTERS=12"
	.align	128
        .global         _ZN2at6native18elementwise_kernelILi128ELi4EZNS0_22gpu_kernel_impl_nocastIZZZNS0_16frac_kernel_cudaERNS_18TensorIteratorBaseEENKUlvE_clEvENKUlvE2_clEvEUlN3c108BFloat16EE_EEvS4_RKT_EUliE_EEviT1_
        .type           _ZN2at6native18elementwise_kernelILi128ELi4EZNS0_22gpu_kernel_impl_nocastIZZZNS0_16frac_kernel_cudaERNS_18TensorIteratorBaseEENKUlvE_clEvENKUlvE2_clEvEUlN3c108BFloat16EE_EEvS4_RKT_EUliE_EEviT1_,@function
        .size           _ZN2at6native18elementwise_kernelILi128ELi4EZNS0_22gpu_kernel_impl_nocastIZZZNS0_16frac_kernel_cudaERNS_18TensorIteratorBaseEENKUlvE_clEvENKUlvE2_clEvEUlN3c108BFloat16EE_EEvS4_RKT_EUliE_EEviT1_,(.L_x_18424 - _ZN2at6native18elementwise_kernelILi128ELi4EZNS0_22gpu_kernel_impl_nocastIZZZNS0_16frac_kernel_cudaERNS_18TensorIteratorBaseEENKUlvE_clEvENKUlvE2_clEvEUlN3c108BFloat16EE_EEvS4_RKT_EUliE_EEviT1_)
        .other          _ZN2at6native18elementwise_kernelILi128ELi4EZNS0_22gpu_kernel_impl_nocastIZZZNS0_16frac_kernel_cudaERNS_18TensorIteratorBaseEENKUlvE_clEvENKUlvE2_clEvEUlN3c108BFloat16EE_EEvS4_RKT_EUliE_EEviT1_,@"STO_CUDA_ENTRY STV_DEFAULT"
_ZN2at6native18elementwise_kernelILi128ELi4EZNS0_22gpu_kernel_impl_nocastIZZZNS0_16frac_kernel_cudaERNS_18TensorIteratorBaseEENKUlvE_clEvENKUlvE2_clEvEUlN3c108BFloat16EE_EEvS4_RKT_EUliE_EEviT1_:
.text._ZN2at6native18elementwise_kernelILi128ELi4EZNS0_22gpu_kernel_impl_nocastIZZZNS0_16frac_kernel_cudaERNS_18TensorIteratorBaseEENKUlvE_clEvENKUlvE2_clEvEUlN3c108BFloat16EE_EEvS4_RKT_EUliE_EEviT1_:
        /* <DEDUP_REMOVED lines=235> */
.L_x_14330:
[----:B------:R-:W-:-:S04]  /*0eb0*/  IADD3 R4, P0, R3, c[0x0][0x368], RZ ;  /* 0x0000da0003047a10 */ /* 0x000fc80007f1e0ff */
[----:B------:R-:W-:-:S05]  /*0ec0*/  IADD3.X R5, RZ, c[0x0][0x36c], RZ, P0, !PT ;  /* 0x0000db00ff057a10 */ /* 0x000fca00007fe4ff */
[----:B------:R-:W2:Y:S01]  /*0ed0*/  LDG.E.U16 R4, [R4.64] ;  /* 0x0000000404047981 */ /* 0x000ea2000c1e1500 */
[----:B------:R-:W-:Y:S02]  /*0ee0*/  IADD3 R2, P0, R2, c[0x0][0x360], RZ ;  /* 0x0000d80002027a10 */ /* 0x000fe40007f1e0ff */
[----:B------:R-:W-:Y:S02]  /*0ef0*/  IADD3 R0, R0, 0x80, RZ ;  /* 0x0000008000007810 */ /* 0x000fe40007ffe0ff */
[----:B--2---:R-:W-:-:S04]  /*0f00*/  PRMT R4, RZ, 0x5410, R4 ;  /* 0x00005410ff047816 */ /* 0x004fc80000000004 */
[----:B------:R-:W0:Y:S02]  /*0f10*/  FRND.TRUNC R3, R4 ;  /* 0x0000000400037307 */ /* 0x000e24000020d000 */
[----:B0-----:R-:W-:-:S05]  /*0f20*/  FADD.FTZ R3, R4, -R3 ;  /* 0x8000000304037221 */ /* 0x001fca0000010000 */
[----:B------:R-:W-:Y:S01]  /*0f30*/  F2FP.BF16.PACK_AB R5, RZ, R3 ;  /* 0x00000003ff05723e */ /* 0x000fe200000010ff */
[----:B------:R-:W-:-:S05]  /*0f40*/  IMAD.X R3, RZ, RZ, c[0x0][0x364], P0 ;  /* 0x0000d900ff037624 */ /* 0x000fca00000e06ff */
[----:B------:R0:W-:Y:S02]  /*0f50*/  STG.E.U16 [R2.64], R5 ;  /* 0x0000000502007986 */ /* 0x0001e4000c101504 */
.L_x_14329:
[----:B------:R-:W-:Y:S05]  /*0f60*/  BSYNC B0 ;  /* 0x0000000000007941 */ /* 0x000fea0003800000 */
.L_x_14328:
        /* <DEDUP_REMOVED lines=230> */
.L_x_14333:
        /* <DEDUP_REMOVED lines=240> */
.L_x_14334:
        /* <DEDUP_REMOVED lines=9> */
[----:B------:R-:W-:-:S05]  /*2d60*/  IADD3.X R3, RZ, c[0x0][0x364], RZ, P0, !PT ;  /* 0x0000d900ff037a10 */ /* 0x000fca00007fe4ff */
[----:B------:R0:W-:Y:S02]  /*2d70*/  STG.E.U16 [R2.64], R5 ;  /* 0x0000000502007986 */ /* 0x0001e4000c101504 */
.L_x_14332:
[----:B------:R-:W-:Y:S05]  /*2d80*/  BSYNC B0 ;  /* 0x0000000000007941 */ /* 0x000fea0003800000 */
.L_x_14331:
        /* <DEDUP_REMOVED lines=229> */
.L_x_14335:
[----:B------:R-:W-:-:S04]  /*3be0*/  IADD3 R4, P0, R3, c[0x0][0x368], RZ ;  /* 0x0000da0003047a10 */ /* 0x000fc80007f1e0ff */
[----:B------:R-:W-:-:S05]  /*3bf0*/  IADD3.X R5, RZ, c[0x0][0x36c], RZ, P0, !PT ;  /* 0x0000db00ff057a10 */ /* 0x000fca00007fe4ff */
[----:B------:R-:W2:Y:S01]  /*3c00*/  LDG.E.U16 R4, [R4.64] ;  /* 0x0000000404047981 */ /* 0x000ea2000c1e1500 */
[----:B------:R-:W-:Y:S02]  /*3c10*/  IADD3 R2, P0, R2, c[0x0][0x360], RZ ;  /* 0x0000d80002027a10 */ /* 0x000fe40007f1e0ff */
[----:B--2---:R-:W-:-:S04]  /*3c20*/  PRMT R4, RZ, 0x5410, R4 ;  /* 0x00005410ff047816 */ /* 0x004fc80000000004 */
[----:B------:R-:W0:Y:S02]  /*3c30*/  FRND.TRUNC R3, R4 ;  /* 0x0000000400037307 */ /* 0x000e24000020d000 */
[----:B0-----:R-:W-:-:S05]  /*3c40*/  FADD.FTZ R3, R4, -R3 ;  /* 0x8000000304037221 */ /* 0x001fca0000010000 */
[----:B------:R-:W-:Y:S02]  /*3c50*/  F2FP.BF16.PACK_AB R0, RZ, R3 ;  /* 0x00000003ff00723e */ /* 0x000fe400000010ff */
[----:B------:R-:W-:-:S05]  /*3c60*/  IADD3.X R3, RZ, c[0x0][0x364], RZ, P0, !PT ;  /* 0x0000d900ff037a10 */ /* 0x000fca00007fe4ff */
[----:B------:R-:W-:Y:S01]  /*3c70*/  STG.E.U16 [R2.64], R0 ;  /* 0x0000000002007986 */ /* 0x000fe2000c101504 */
[----:B------:R-:W-:Y:S05]  /*3c80*/  EXIT ;  /* 0x000000000000794d */ /* 0x000fea0003800000 */
.L_x_14336:
        /* <DEDUP_REMOVED lines=15> */
.L_x_18424:


//--------------------- .text._ZN2at6native27unrolled_elementwise_kernelIZZZNS0_16frac_kernel_cudaERNS_18TensorIteratorBaseEENKUlvE_clEvENKUlvE2_clEvEUlN3c108BFloat16EE_St5arrayIPcLm2EELi4E23TrivialOffsetCalculatorILi1EjESD_NS0_6memory15LoadWithoutCastENSE_16StoreWithoutCastEEEviT_T0_T2_T3_T4_T5_ --------------------------
	.section	.text._ZN2at6native27unrolled_elementwise_kernelIZZZNS0_16frac_kernel_cudaERNS_18TensorIteratorBaseEENKUlvE_clEvENKUlvE2_clEvEUlN3c108BFloat16EE_St5arrayIPcLm2EELi4E23TrivialOffsetCalculatorILi1EjESD_NS0_6memory15LoadWithoutCastENSE_16StoreWithoutCastEEEviT_T0_T2_T3_T4_T5_,"ax",@progbits
	.sectioninfo	@"SHI_REGISTERS=20"
	.align	128
        .global         _ZN2at6native27unrolled_elementwise_kernelIZZZNS0_16frac_kernel_cudaERNS_18TensorIteratorBaseEENKUlvE_clEvENKUlvE2_clEvEUlN3c108BFloat16EE_St5arrayIPcLm2EELi4E23TrivialOffsetCalculatorILi1EjESD_NS0_6memory15LoadWithoutCastENSE_16StoreWithoutCastEEEviT_T0_T2_T3_T4_T5_
        .type           _ZN2at6native27unrolled_elementwise_kernelIZZZNS0_16frac_kernel_cudaERNS_18TensorIteratorBaseEENKUlvE_clEvENKUlvE2_clEvEUlN3c108BFloat16EE_St5arrayIPcLm2EELi4E23TrivialOffsetCalculatorILi1EjESD_NS0_6memory15LoadWithoutCastENSE_16StoreWithoutCastEEEviT_T0_T2_T3_T4_T5_,@function
        .size           _ZN2at6native27unrolled_elementwise_kernelIZZZNS0_16frac_kernel_cudaERNS_18TensorIteratorBaseEENKUlvE_clEvENKUlvE2_clEvEUlN3c108BFloat16EE_St5arrayIPcLm2EELi4E23TrivialOffsetCalculatorILi1EjESD_NS0_6memory15LoadWithoutCastENSE_16StoreWithoutCastEEEviT_T0_T2_T3_T4_T5_,(.L_x_18425 - _ZN2at6native27unrolled_elementwise_kernelIZZZNS0_16frac_kernel_cudaERNS_18TensorIteratorBaseEENKUlvE_clEvENKUlvE2_clEvEUlN3c108BFloat16EE_St5arrayIPcLm2EELi4E23TrivialOffsetCalculatorILi1EjESD_NS0_6memory15LoadWithoutCastENSE_16StoreWithoutCastEEEviT_T0_T2_T3_T4_T5_)
        .other          _ZN2at6native27unrolled_elementwise_kernelIZZZNS0_16frac_kernel_cudaERNS_18TensorIteratorBaseEENKUlvE_clEvENKUlvE2_clEvEUlN3c108BFloat16EE_St5arrayIPcLm2EELi4E23TrivialOffsetCalculatorILi1EjESD_NS0_6memory15LoadWithoutCastENSE_16StoreWithoutCastEEEviT_T0_T2_T3_T4_T5_,@"STO_CUDA_ENTRY STV_DEFAULT"
_ZN2at6native27unrolled_elementwise_kernelIZZZNS0_16frac_kernel_cudaERNS_18TensorIteratorBaseEENKUlvE_clEvENKUlvE2_clEvEUlN3c108BFloat16EE_St5arrayIPcLm2EELi4E23TrivialOffsetCalculatorILi1EjESD_NS0_6memory15LoadWithoutCastENSE_16StoreWithoutCastEEEviT_T0_T2_T3_T4_T5_:
.text._ZN2at6native27unrolled_elementwise_kernelIZZZNS0_16frac_kernel_cudaERNS_18TensorIteratorBaseEENKUlvE_clEvENKUlvE2_clEvEUlN3c108BFloat16EE_St5arrayIPcLm2EELi4E23TrivialOffsetCalculatorILi1EjESD_NS0_6memory15LoadWithoutCastENSE_16StoreWithoutCastEEEviT_T0_T2_T3_T4_T5_:
        /* <DEDUP_REMOVED lines=28> */
[----:B------:R-:W4:Y:S01]  /*01c0*/  @!P3 LDG.E.U16 R13, [R8.64] ;  /* 0x00000004080db981 */ /* 0x000f22000c1e1500 */
[----:B------:R-:W-:Y:S01]  /*01d0*/  @!P2 LEA R14, R0, R11, 0x9 ;  /* 0x0000000b000ea211 */ /* 0x000fe200078e48ff */
[----:B------:R-:W-:Y:S01]  /*01e0*/  @!P2 IMAD.MOV.U32 R15, RZ, RZ, 0x2 ;  /* 0x00000002ff0fa424 */ /* 0x000fe200078e00ff */
[----:B------:R-:W-:-:S03]  /*01f0*/  PRMT R11, RZ, 0x7610, R11 ;  /* 0x00007610ff0b7816 */ /* 0x000fc6000000000b */
[----:B0-----:R-:W-:-:S05]  /*0200*/  @!P2 IMAD.WIDE.U32 R4, R14, R15, c[0x0][0x170] ;  /* 0x00005c000e04a625 */ /* 0x001fca00078e000f */
[----:B------:R0:W5:Y:S01]  /*0210*/  @!P2 LDG.E.U16 R11, [R4.64] ;  /* 0x00000004040ba981 */ /* 0x000162000c1e1500 */
[C---:B------:R-:W-:Y:S02]  /*0220*/  IADD3 R17, R3.reuse, 0x80, RZ ;  /* 0x0000008003117810 */ /* 0x040fe40007ffe0ff */
[----:B------:R-:W-:Y:S02]  /*0230*/  IADD3 R15, R3, 0x100, RZ ;  /* 0x00000100030f7810 */ /* 0x000fe40007ffe0ff */
[-C--:B------:R-:W-:Y:S02]  /*0240*/  ISETP.GE.AND P2, PT, R17, R2.reuse, PT ;  /* 0x000000021100720c */ /* 0x080fe40003f46270 */
[----:B------:R-:W-:Y:S02]  /*0250*/  ISETP.GE.AND P3, PT, R15, R2, PT ;  /* 0x000000020f00720c */ /* 0x000fe40003f66270 */
[----:B------:R-:W-:Y:S01]  /*0260*/  IADD3 R15, R3, 0x180, RZ ;  /* 0x00000180030f7810 */ /* 0x000fe20007ffe0ff */
[----:B0-----:R-:W-:-:S02]  /*0270*/  @!P0 IMAD R4, R0, 0x200, R3 ;  /* 0x0000020000048824 */ /* 0x001fc400078e0203 */
[----:B------:R-:W-:Y:S01]  /*0280*/  @!P0 IMAD.MOV.U32 R5, RZ, RZ, 0x2 ;  /* 0x00000002ff058424 */ /* 0x000fe200078e00ff */
[----:B------:R-:W-:-:S03]  /*0290*/  ISETP.GE.AND P1, PT, R15, R2, PT ;  /* 0x000000020f00720c */ /* 0x000fc60003f26270 */
[----:B------:R-:W-:-:S04]  /*02a0*/  @!P0 IMAD.WIDE.U32 R4, R4, R5, c[0x0][0x168] ;  /* 0x00005a0004048625 */ /* 0x000fc800078e0005 */
[----:B------:R-:W-:-:S05]  /*02b0*/  @!P0 IMAD.MOV.U32 R3, RZ, RZ, R17 ;  /* 0x000000ffff038224 */ /* 0x000fca00078e0011 */
[----:B------:R-:W-:Y:S01]  /*02c0*/  ISETP.GE.AND P4, PT, R3, R2, PT ;  /* 0x000000020300720c */ /* 0x000fe20003f86270 */
[----:B------:R-:W-:Y:S01]  /*02d0*/  BSSY B0, `(.L_x_14337) ;  /* 0x000001c000007945 */ /* 0x000fe20003800000 */
[----:B--2---:R-:W-:-:S04]  /*02e0*/  @!P0 PRMT R12, RZ, 0x5410, R12 ;  /* 0x00005410ff0c8816 */ /* 0x004fc8000000000c */
[----:B-1----:R-:W0:Y:S02]  /*02f0*/  @!P0 FRND.TRUNC R7, R12 ;  /* 0x0000000c00078307 */ /* 0x002e24000020d000 */
[----:B0-----:R-:W-:-:S05]  /*0300*/  @!P0 FADD.FTZ R7, R12, -R7 ;  /* 0x800000070c078221 */ /* 0x001fca0000010000 */
[----:B------:R-:W-:-:S05]  /*0310*/  @!P0 F2FP.BF16.PACK_AB R7, RZ, R7 ;  /* 0x00000007ff07823e */ /* 0x000fca00000010ff */
[----:B------:R0:W-:Y:S01]  /*0320*/  @!P0 STG.E.U16 [R4.64], R7 ;  /* 0x0000000704008986 */ /* 0x0001e2000c101504 */
[----:B---3--:R-:W-:Y:S02]  /*0330*/  @!P2 PRMT R10, RZ, 0x5410, R10 ;  /* 0x00005410ff0aa816 */ /* 0x008fe4000000000a */
[----:B----4-:R-:W-:Y:S02]  /*0340*/  @!P3 PRMT R13, RZ, 0x5410, R13 ;  /* 0x00005410ff0db816 */ /* 0x010fe4000000000d */
[----:B------:R-:W1:Y:S08]  /*0350*/  @!P2 FRND.TRUNC R9, R10 ;  /* 0x0000000a0009a307 */ /* 0x000e70000020d000 */
[----:B------:R-:W2:Y:S01]  /*0360*/  @!P3 FRND.TRUNC R6, R13 ;  /* 0x0000000d0006b307 */ /* 0x000ea2000020d000 */
[----:B-----5:R-:W-:-:S07]  /*0370*/  @!P1 PRMT R11, RZ, 0x5410, R11 ;  /* 0x00005410ff0b9816 */ /* 0x020fce000000000b */
[----:B------:R0:W3:Y:S01]  /*0380*/  @!P1 FRND.TRUNC R8, R11 ;  /* 0x0000000b00089307 */ /* 0x0000e2000020d000 */
[----:B-1----:R-:W-:Y:S02]  /*0390*/  @!P2 FADD.FTZ R9, R10, -R9 ;  /* 0x800000090a09a221 */ /* 0x002fe40000010000 */
[----:B--2---:R-:W-:-:S03]  /*03a0*/  @!P3 FADD.FTZ R6, R13, -R6 ;  /* 0x800000060d06b221 */ /* 0x004fc60000010000 */
[----:B------:R-:W-:Y:S02]  /*03b0*/  @!P2 F2FP.BF16.PACK_AB R9, RZ, R9 ;  /* 0x00000009ff09a23e */ /* 0x000fe400000010ff */
[----:B------:R-:W-:Y:S01]  /*03c0*/  @!P3 F2FP.BF16.PACK_AB R6, RZ, R6 ;  /* 0x00000006ff06b23e */ /* 0x000fe200000010ff */
[----:B------:R-:W-:Y:S05]  /*03d0*/  @P4 BRA `(.L_x_14338) ;  /* 0x000000b000004947 */ /* 0x000fea0003800000 */
[----:B0-----:R-:W-:Y:S01]  /*03e0*/  IMAD R4, R0, 0x200, R3 ;  /* 0x0000020000047824 */ /* 0x001fe200078e0203 */
[----:B------:R-:W-:Y:S01]  /*03f0*/  IADD3 R3, R3, 0x80, RZ ;  /* 0x0000008003037810 */ /* 0x000fe20007ffe0ff */
[----:B------:R-:W-:Y:S01]  /*0400*/  HFMA2.MMA R7, -RZ, RZ, 0, 1.1920928955078125e-07 ;  /* 0x00000002ff077435 */ /* 0x000fe200000001ff */
[----:B------:R-:W-:Y:S02]  /*0410*/  PRMT R12, R6, 0x7610, R12 ;  /* 0x00007610060c7816 */ /* 0x000fe4000000000c */
[----:B------:R-:W-:-:S07]  /*0420*/  ISETP.GE.AND P0, PT, R3, R2, PT ;  /* 0x000000020300720c */ /* 0x000fce0003f06270 */
[----:B------:R-:W-:-:S05]  /*0430*/  IMAD.WIDE.U32 R4, R4, R7, c[0x0][0x168] ;  /* 0x00005a0004047625 */ /* 0x000fca00078e0007 */
[----:B------:R0:W-:Y:S01]  /*0440*/  STG.E.U16 [R4.64], R9 ;  /* 0x0000000904007986 */ /* 0x0001e2000c101504 */
[----:B------:R-:W-:Y:S01]  /*0450*/  @!P0 IMAD R10, R0, 0x200, R3 ;  /* 0x00000200000a8824 */ /* 0x000fe200078e0203 */
[----:B------:R-:W-:-:S03]  /*0460*/  @!P0 IADD3 R3, R3, 0x80, RZ ;  /* 0x0000008003038810 */ /* 0x000fc60007ffe0ff */
[----:B------:R-:W-:-:S05]  /*0470*/  @!P0 IMAD.WIDE.U32 R6, R10, R7, c[0x0][0x168] ;  /* 0x00005a000a068625 */ /* 0x000fca00078e0007 */
[----:B------:R0:W-:Y:S02]  /*0480*/  @!P0 STG.E.U16 [R6.64], R12 ;  /* 0x0000000c06008986 */ /* 0x0001e4000c101504 */
.L_x_14338:
[----:B0-----:R-:W-:Y:S05]  /*0490*/  BSYNC B0 ;  /* 0x0000000000007941 */ /* 0x001fea0003800000 */
.L_x_14337:
[----:B------:R-:W-:Y:S01]  /*04a0*/  ISETP.GE.AND P0, PT, R3, R2, PT ;  /* 0x000000020300720c */ /* 0x000fe20003f06270 */
[----:B---3--:R-:W-:-:S05]  /*04b0*/  @!P1 FADD.FTZ R8, R11, -R8 ;  /* 0x800000080b089221 */ /* 0x008fca0000010000 */
[----:B------:R-:W-:-:S07]  /*04c0*/  @!P1 F2FP.BF16.PACK_AB R8, RZ, R8 ;  /* 0x00000008ff08923e */ /* 0x000fce00000010ff */
[----:B------:R-:W-:Y:S05]  /*04d0*/  @P0 EXIT ;  /* 0x000000000000094d */ /* 0x000fea0003800000 */
[----:B------:R-:W-:Y:S02]  /*04e0*/  IMAD R3, R0, 0x200, R3 ;  /* 0x0000020000037824 */ /* 0x000fe400078e0203 */
[----:B------:R-:W-:-:S04]  /*04f0*/  IMAD.MOV.U32 R2, RZ, RZ, 0x2 ;  /* 0x00000002ff027424 */ /* 0x000fc800078e00ff */
[----:B------:R-:W-:-:S05]  /*0500*/  IMAD.WIDE.U32 R2, R3, R2, c[0x0][0x168] ;  /* 0x00005a0003027625 */ /* 0x000fca00078e0002 */
[----:B------:R-:W-:Y:S01]  /*0510*/  STG.E.U16 [R2.64], R8 ;  /* 0x0000000802007986 */ /* 0x000fe2000c101504 */
[----:B------:R-:W-:Y:S05]  /*0520*/  EXIT ;  /* 0x000000000000794d */ /* 0x000fea0003800000 */
.L_x_14339:
        /* <DEDUP_REMOVED lines=13> */
.L_x_18425:


//--------------------- .text._ZN2at6native29vectorized_elementwise_kernelILi2EZZZNS0_16frac_kernel_cudaERNS_18TensorIteratorBaseEENKUlvE_clEvENKUlvE2_clEvEUlN3c108BFloat16EE_St5arrayIPcLm2EEEEviT0_T1_ --------------------------
	.section	.text._ZN2at6native29vectorized_elementwise_kernelILi2EZZZNS0_16frac_kernel_cudaERNS_18TensorIteratorBaseEENKUlvE_clEvENKUlvE2_clEvEUlN3c108BFloat16EE_St5arrayIPcLm2EEEEviT0_T1_,"ax",@progbits
	.sectioninfo	@"SHI_REGISTERS=26"
	.align	128
        .global         _ZN2at6native29vectorized_elementwise_kernelILi2EZZZNS0_16frac_kernel_cudaERNS_18TensorIteratorBaseEENKUlvE_clEvENKUlvE2_clEvEUlN3c108BFloat16EE_St5arrayIPcLm2EEEEviT0_T1_
        .type           _ZN2at6native29vectorized_elementwise_kernelILi2EZZZNS0_16frac_kernel_cudaERNS_18TensorIteratorBaseEENKUlvE_clEvENKUlvE2_clEvEUlN3c108BFloat16EE_St5arrayIPcLm2EEEEviT0_T1_,@function
        .size           _ZN2at6native29vectorized_elementwise_kernelILi2EZZZNS0_16frac_kernel_cudaERNS_18TensorIteratorBaseEENKUlvE_clEvENKUlvE2_clEvEUlN3c108BFloat16EE_St5arrayIPcLm2EEEEviT0_T1_,(.L_x_18426 - _ZN2at6native29vectorized_elementwise_kernelILi2EZZZNS0_16frac_kernel_cudaERNS_18TensorIteratorBaseEENKUlvE_clEvENKUlvE2_clEvEUlN3c108BFloat16EE_St5arrayIPcLm2EEEEviT0_T1_)
        .other          _ZN2at6native29vectorized_elementwise_kernelILi2EZZZNS0_16frac_kernel_cudaERNS_18TensorIteratorBaseEENKUlvE_clEvENKUlvE2_clEvEUlN3c108BFloat16EE_St5arrayIPcLm2EEEEviT0_T1_,@"STO_CUDA_ENTRY STV_DEFAULT"
_ZN2at6native29vectorized_elementwise_kernelILi2EZZZNS0_16frac_kernel_cudaERNS_18TensorIteratorBaseEENKUlvE_clEvENKUlvE2_clEvEUlN3c108BFloat16EE_St5arrayIPcLm2EEEEviT0_T1_:
.text._ZN2at6native29vectorized_elementwise_kernelILi2EZZZNS0_16frac_kernel_cudaERNS_18TensorIteratorBaseEENKUlvE_clEvENKUlvE2_clEvEUlN3c108BFloat16EE_St5arrayIPcLm2EEEEviT0_T1_:
        /* <DEDUP_REMOVED lines=12> */
[----:B------:R-:W3:Y:S04]  /*00c0*/  LDG.E R12, [R6.64+0x400] ;  /* 0x00040004060c7981 */ /* 0x000ee8000c1e1900 */
[----:B------:R-:W4:Y:S04]  /*00d0*/  LDG.E R16, [R6.64+0x600] ;  /* 0x0006000406107981 */ /* 0x000f28000c1e1900 */
[----:B------:R-:W5:Y:S01]  /*00e0*/  LDG.E R8, [R6.64+0x200] ;  /* 0x0002000406087981 */ /* 0x000f62000c1e1900 */
[----:B--2---:R-:W-:-:S02]  /*00f0*/  PRMT R2, RZ, 0x5410, R4 ;  /* 0x00005410ff027816 */ /* 0x004fc40000000004 */
[----:B------:R-:W-:Y:S02]  /*0100*/  PRMT R4, RZ, 0x7610, R4 ;  /* 0x00007610ff047816 */ /* 0x000fe40000000004 */
[--C-:B---3--:R-:W-:Y:S02]  /*0110*/  PRMT R10, RZ, 0x5410, R12.reuse ;  /* 0x00005410ff0a7816 */ /* 0x108fe4000000000c */
[----:B------:R-:W-:Y:S02]  /*0120*/  PRMT R12, RZ, 0x7610, R12 ;  /* 0x00007610ff0c7816 */ /* 0x000fe4000000000c */
[--C-:B----4-:R-:W-:Y:S02]  /*0130*/  PRMT R14, RZ, 0x5410, R16.reuse ;  /* 0x00005410ff0e7816 */ /* 0x110fe40000000010 */
[----:B------:R-:W-:Y:S02]  /*0140*/  PRMT R16, RZ, 0x7610, R16 ;  /* 0x00007610ff107816 */ /* 0x000fe40000000010 */
[----:B-----5:R-:W-:-:S02]  /*0150*/  PRMT R6, RZ, 0x5410, R8 ;  /* 0x00005410ff067816 */ /* 0x020fc40000000008 */
[----:B------:R-:W-:Y:S01]  /*0160*/  PRMT R7, RZ, 0x7610, R8 ;  /* 0x00007610ff077816 */ /* 0x000fe20000000008 */
[----:B------:R-:W0:Y:S08]  /*0170*/  FRND.TRUNC R9, R2 ;  /* 0x0000000200097307 */ /* 0x000e30000020d000 */
[----:B------:R-:W1:Y:S08]  /*0180*/  FRND.TRUNC R11, R4 ;  /* 0x00000004000b7307 */ /* 0x000e70000020d000 */
[----:B------:R-:W2:Y:S08]  /*0190*/  FRND.TRUNC R13, R6 ;  /* 0x00000006000d7307 */ /* 0x000eb0000020d000 */
[----:B------:R-:W3:Y:S08]  /*01a0*/  FRND.TRUNC R8, R7 ;  /* 0x0000000700087307 */ /* 0x000ef0000020d000 */
[----:B------:R-:W4:Y:S08]  /*01b0*/  FRND.TRUNC R15, R10 ;  /* 0x0000000a000f7307 */ /* 0x000f30000020d000 */
[----:B------:R-:W5:Y:S08]  /*01c0*/  FRND.TRUNC R17, R12 ;  /* 0x0000000c00117307 */ /* 0x000f70000020d000 */
[----:B------:R-:W2:Y:S08]  /*01d0*/  FRND.TRUNC R19, R14 ;  /* 0x0000000e00137307 */ /* 0x000eb0000020d000 */
[----:B------:R-:W5:Y:S01]  /*01e0*/  FRND.TRUNC R21, R16 ;  /* 0x0000001000157307 */ /* 0x000f62000020d000 */
[----:B0-----:R-:W-:-:S02]  /*01f0*/  FADD.FTZ R9, R2, -R9 ;  /* 0x8000000902097221 */ /* 0x001fc40000010000 */
[----:B------:R-:W-:-:S04]  /*0200*/  IMAD.WIDE.U32 R2, R0, R3, c[0x0][0x168] ;  /* 0x00005a0000027625 */ /* 0x000fc800078e0003 */
[----:B-1----:R-:W-:Y:S02]  /*0210*/  FADD.FTZ R4, R4, -R11 ;  /* 0x8000000b04047221 */ /* 0x002fe40000010000 */
[----:B--2---:R-:W-:Y:S02]  /*0220*/  FADD.FTZ R13, R6, -R13 ;  /* 0x8000000d060d7221 */ /* 0x004fe40000010000 */
[----:B---3--:R-:W-:Y:S02]  /*0230*/  FADD.FTZ R8, R7, -R8 ;  /* 0x8000000807087221 */ /* 0x008fe40000010000 */
[----:B----4-:R-:W-:Y:S02]  /*0240*/  FADD.FTZ R15, R10, -R15 ;  /* 0x8000000f0a0f7221 */ /* 0x010fe40000010000 */
[----:B-----5:R-:W-:Y:S02]  /*0250*/  FADD.FTZ R12, R12, -R17 ;  /* 0x800000110c0c7221 */ /* 0x020fe40000010000 */
[----:B------:R-:W-:-:S02]  /*0260*/  FADD.FTZ R19, R14, -R19 ;  /* 0x800000130e137221 */ /* 0x000fc40000010000 */
[----:B------:R-:W-:Y:S01]  /*0270*/  FADD.FTZ R0, R16, -R21 ;  /* 0x8000001510007221 */ /* 0x000fe20000010000 */
[----:B------:R-:W-:Y:S01]  /*0280*/  F2FP.BF16.PACK_AB R9, R4, R9 ;  /* 0x000000090409723e */ /* 0x000fe200000010ff */
[----:B------:R-:W-:Y:S01]  /*0290*/  IMAD.WIDE R2, R5, 0x4, R2 ;  /* 0x0000000405027825 */ /* 0x000fe200078e0202 */
        /* <DEDUP_REMOVED lines=8> */
.L_x_14340:
[----:B------:R-:W0:Y:S01]  /*0320*/  S2R R3, SR_TID.X ;  /* 0x0000000000037919 */ /* 0x000e220000002100 */
[----:B------:R-:W-:-:S02]  /*0330*/  PRMT R2, RZ, 0x7610, R2 ;  /* 0x00007610ff027816 */ /* 0x000fc40000000002 */
        /* <DEDUP_REMOVED lines=24> */
[----:B------:R-:W-:-:S05]  /*04c0*/  @!P4 IMAD.WIDE.U32 R14, R14, R15, c[0x0][0x170] ;  /* 0x00005c000e0ec625 */ /* 0x000fca00078e000f */
[----:B------:R1:W3:Y:S03]  /*04d0*/  @!P4 LDG.E.U16 R7, [R14.64] ;  /* 0x000000040e07c981 */ /* 0x0002e6000c1e1500 */
[----:B------:R-:W-:Y:S01]  /*04e0*/  @!P2 IMAD.IADD R18, R0, 0x1, R5 ;  /* 0x000000010012a824 */ /* 0x000fe200078e0205 */
[----:B------:R-:W-:-:S04]  /*04f0*/  @!P2 IADD3 R5, R5, 0x80, RZ ;  /* 0x000000800505a810 */ /* 0x000fc80007ffe0ff */
[----:B------:R-:W-:Y:S01]  /*0500*/  ISETP.GE.AND P6, PT, R5, R4, PT ;  /* 0x000000040500720c */ /* 0x000fe20003fc6270 */
[----:B------:R-:W-:-:S05]  /*0510*/  @!P3 IMAD.WIDE.U32 R10, R10, R11, c[0x0][0x170] ;  /* 0x00005c000a0ab625 */ /* 0x000fca00078e000b */
[----:B------:R4:W5:Y:S07]  /*0520*/  @!P3 LDG.E.U16 R6, [R10.64] ;  /* 0x000000040a06b981 */ /* 0x00096e000c1e1500 */
[----:B------:R-:W-:Y:S01]  /*0530*/  @!P6 IMAD.IADD R20, R0, 0x1, R5 ;  /* 0x000000010014e824 */ /* 0x000fe200078e0205 */
[----:B------:R-:W-:-:S04]  /*0540*/  @!P6 IADD3 R5, R5, 0x80, RZ ;  /* 0x000000800505e810 */ /* 0x000fc80007ffe0ff */
[----:B------:R-:W-:Y:S01]  /*0550*/  ISETP.GE.AND P3, PT, R5, R4, PT ;  /* 0x000000040500720c */ /* 0x000fe20003f66270 */
[----:B------:R-:W-:Y:S01]  /*0560*/  @!P5 IMAD.MOV.U32 R16, RZ, RZ, 0x2 ;  /* 0x00000002ff10d424 */ /* 0x000fe200078e00ff */
[----:B------:R-:W-:-:S03]  /*0570*/  PRMT R12, RZ, 0x7610, R12 ;  /* 0x00007610ff0c7816 */ /* 0x000fc6000000000c */
[----:B0-----:R-:W-:Y:S01]  /*0580*/  @!P5 IMAD.WIDE.U32 R8, R13, R16, c[0x0][0x170] ;  /* 0x00005c000d08d625 */ /* 0x001fe200078e0010 */
[----:B----4-:R-:W-:-:S03]  /*0590*/  PRMT R11, RZ, 0x7610, R11 ;  /* 0x00007610ff0b7816 */ /* 0x010fc6000000000b */
[----:B------:R-:W-:Y:S01]  /*05a0*/  @!P1 IMAD.MOV.U32 R16, RZ, RZ, 0x2 ;  /* 0x00000002ff109424 */ /* 0x000fe200078e00ff */
[----:B------:R0:W4:Y:S01]  /*05b0*/  @!P5 LDG.E.U16 R12, [R8.64] ;  /* 0x00000004080cd981 */ /* 0x000122000c1e1500 */
[----:B------:R-:W-:Y:S02]  /*05c0*/  @!P2 IMAD.MOV.U32 R19, RZ, RZ, 0x2 ;  /* 0x00000002ff13a424 */ /* 0x000fe400078e00ff */
[----:B------:R-:W-:Y:S02]  /*05d0*/  @!P6 IMAD.MOV.U32 R21, RZ, RZ, 0x2 ;  /* 0x00000002ff15e424 */ /* 0x000fe400078e00ff */
[----:B-1----:R-:W-:Y:S02]  /*05e0*/  @!P3 IMAD.IADD R14, R0, 0x1, R5 ;  /* 0x00000001000eb824 */ /* 0x002fe400078e0205 */
[----:B------:R-:W-:Y:S01]  /*05f0*/  @!P3 IMAD.MOV.U32 R15, RZ, RZ, 0x2 ;  /* 0x00000002ff0fb424 */ /* 0x000fe200078e00ff */
[----:B------:R-:W-:Y:S01]  /*0600*/  PRMT R10, RZ, 0x7610, R10 ;  /* 0x00007610ff0a7816 */ /* 0x000fe2000000000a */
[----:B------:R-:W-:Y:S01]  /*0610*/  @!P1 IMAD.WIDE.U32 R16, R17, R16, c[0x0][0x170] ;  /* 0x00005c0011109625 */ /* 0x000fe200078e0010 */
[----:B0-----:R-:W-:-:S02]  /*0620*/  PRMT R8, RZ, 0x7610, R8 ;  /* 0x00007610ff087816 */ /* 0x001fc40000000008 */
[----:B------:R-:W-:Y:S01]  /*0630*/  PRMT R9, RZ, 0x7610, R9 ;  /* 0x00007610ff097816 */ /* 0x000fe20000000009 */
[----:B------:R-:W-:Y:S01]  /*0640*/  @!P2 IMAD.WIDE.U32 R18, R18, R19, c[0x0][0x170] ;  /* 0x00005c001212a625 */ /* 0x000fe200078e0013 */
[----:B------:R0:W4:Y:S03]  /*0650*/  @!P1 LDG.E.U16 R11, [R16.64] ;  /* 0x00000004100b9981 */ /* 0x000126000c1e1500 */
[----:B------:R-:W-:Y:S01]  /*0660*/  @!P6 IMAD.WIDE.U32 R20, R20, R21, c[0x0][0x170] ;  /* 0x00005c001414e625 */ /* 0x000fe200078e0015 */
[----:B------:R1:W4:Y:S03]  /*0670*/  @!P2 LDG.E.U16 R10, [R18.64] ;  /* 0x00000004120aa981 */ /* 0x000326000c1e1500 */
[----:B------:R-:W-:Y:S01]  /*0680*/  @!P3 IMAD.WIDE.U32 R14, R14, R15, c[0x0][0x170] ;  /* 0x00005c000e0eb625 */ /* 0x000fe200078e000f */
[----:B------:R0:W4:Y:S04]  /*0690*/  @!P6 LDG.E.U16 R8, [R20.64] ;  /* 0x000000041408e981 */ /* 0x000128000c1e1500 */
[----:B------:R5:W4:Y:S01]  /*06a0*/  @!P3 LDG.E.U16 R9, [R14.64] ;  /* 0x000000040e09b981 */ /* 0x000b22000c1e1500 */
[----:B------:R-:W-:-:S05]  /*06b0*/  IMAD.MOV.U32 R5, RZ, RZ, R3 ;  /* 0x000000ffff057224 */ /* 0x000fca00078e0003 */
[----:B-1----:R-:W-:-:S04]  /*06c0*/  IADD3 R19, R5, 0x100, RZ ;  /* 0x0000010005137810 */ /* 0x002fc80007ffe0ff */
[-C--:B------:R-:W-:Y:S02]  /*06d0*/  ISETP.GE.AND P6, PT, R19, R4.reuse, PT ;  /* 0x000000041300720c */ /* 0x080fe40003fc6270 */
[C---:B------:R-:W-:Y:S02]  /*06e0*/  IADD3 R19, R5.reuse, 0x180, RZ ;  /* 0x0000018005137810 */ /* 0x040fe40007ffe0ff */
[C---:B0-----:R-:W-:Y:S02]  /*06f0*/  IADD3 R21, R5.reuse, 0x280, RZ ;  /* 0x0000028005157810 */ /* 0x041fe40007ffe0ff */
[----:B------:R-:W-:Y:S02]  /*0700*/  IADD3 R13, R5, 0x80, RZ ;  /* 0x00000080050d7810 */ /* 0x000fe40007ffe0ff */
[-C--:B------:R-:W-:Y:S02]  /*0710*/  ISETP.GE.AND P2, PT, R19, R4.reuse, PT ;  /* 0x000000041300720c */ /* 0x080fe40003f46270 */
[----:B------:R-:W-:-:S02]  /*0720*/  ISETP.GE.AND P4, PT, R21, R4, PT ;  /* 0x000000041500720c */ /* 0x000fc40003f86270 */
[C---:B------:R-:W-:Y:S02]  /*0730*/  IADD3 R19, R5.reuse, 0x200, RZ ;  /* 0x0000020005137810 */ /* 0x040fe40007ffe0ff */
[C---:B------:R-:W-:Y:S02]  /*0740*/  IADD3 R21, R5.reuse, 0x300, RZ ;  /* 0x0000030005157810 */ /* 0x040fe40007ffe0ff */
[----:B------:R-:W-:Y:S02]  /*0750*/  IADD3 R23, R5, 0x380, RZ ;  /* 0x0000038005177810 */ /* 0x000fe40007ffe0ff */
[-C--:B------:R-:W-:Y:S02]  /*0760*/  ISETP.GE.AND P1, PT, R13, R4.reuse, PT ;  /* 0x000000040d00720c */ /* 0x080fe40003f26270 */
[-C--:B------:R-:W-:Y:S02]  /*0770*/  ISETP.GE.AND P3, PT, R19, R4.reuse, PT ;  /* 0x000000041300720c */ /* 0x080fe40003f66270 */
[----:B------:R-:W-:Y:S01]  /*0780*/  ISETP.GE.AND P5, PT, R21, R4, PT ;  /* 0x000000041500720c */ /* 0x000fe20003fa6270 */
[----:B------:R-:W-:Y:S01]  /*0790*/  @!P0 IMAD.MOV.U32 R5, RZ, RZ, R13 ;  /* 0x000000ffff058224 */ /* 0x000fe200078e000d */
[----:B------:R-:W-:Y:S01]  /*07a0*/  BSSY B0, `(.L_x_14341) ;  /* 0x0000054000007945 */ /* 0x000fe20003800000 */
[----:B------:R-:W-:Y:S01]  /*07b0*/  BSSY B1, `(.L_x_14342) ;  /* 0x000004c000017945 */ /* 0x000fe20003800000 */
[----:B--2---:R-:W-:-:S04]  /*07c0*/  @!P0 PRMT R2, RZ, 0x5410, R2 ;  /* 0x00005410ff028816 */ /* 0x004fc80000000002 */
[----:B------:R-:W0:Y:S02]  /*07d0*/  @!P0 FRND.TRUNC R17, R2 ;  /* 0x0000000200118307 */ /* 0x000e24000020d000 */
[----:B0-----:R-:W-:Y:S02]  /*07e0*/  @!P0 FADD.FTZ R17, R2, -R17 ;  /* 0x8000001102118221 */ /* 0x001fe40000010000 */
[----:B------:R-:W-:Y:S02]  /*07f0*/  @!P0 IMAD.IADD R2, R0, 0x1, R3 ;  /* 0x0000000100028824 */ /* 0x000fe400078e0203 */
[----:B------:R-:W-:Y:S01]  /*0800*/  @!P0 IMAD.MOV.U32 R3, RZ, RZ, 0x2 ;  /* 0x00000002ff038424 */ /* 0x000fe200078e00ff */
[----:B------:R-:W-:-:S03]  /*0810*/  @!P0 F2FP.BF16.PACK_AB R17, RZ, R17 ;  /* 0x00000011ff11823e */ /* 0x000fc600000010ff */
[----:B------:R-:W-:Y:S01]  /*0820*/  @!P0 IMAD.WIDE.U32 R2, R2, R3, c[0x0][0x168] ;  /* 0x00005a0002028625 */ /* 0x000fe200078e0003 */
[----:B---3--:R-:W-:-:S04]  /*0830*/  @!P6 PRMT R7, RZ, 0x5410, R7 ;  /* 0x00005410ff07e816 */ /* 0x008fc80000000007 */
[----:B------:R-:W0:Y:S02]  /*0840*/  @!P6 FRND.TRUNC R16, R7 ;  /* 0x000000070010e307 */ /* 0x000e24000020d000 */
[----:B0-----:R-:W-:-:S05]  /*0850*/  @!P6 FADD.FTZ R16, R7, -R16 ;  /* 0x800000100710e221 */ /* 0x001fca0000010000 */
[----:B------:R-:W-:Y:S02]  /*0860*/  @!P6 F2FP.BF16.PACK_AB R7, RZ, R16 ;  /* 0x00000010ff07e23e */ /* 0x000fe400000010ff */
[----:B------:R-:W-:Y:S02]  /*0870*/  ISETP.GE.AND P6, PT, R23, R4, PT ;  /* 0x000000041700720c */ /* 0x000fe40003fc6270 */
[----:B-----5:R-:W-:-:S04]  /*0880*/  @!P1 PRMT R15, RZ, 0x5410, R6 ;  /* 0x00005410ff0f9816 */ /* 0x020fc80000000006 */
[----:B------:R-:W0:Y:S01]  /*0890*/  @!P1 FRND.TRUNC R6, R15 ;  /* 0x0000000f00069307 */ /* 0x000e22000020d000 */
[----:B----4-:R-:W-:-:S07]  /*08a0*/  @!P2 PRMT R19, RZ, 0x5410, R12 ;  /* 0x00005410ff13a816 */ /* 0x010fce000000000c */
[----:B------:R-:W1:Y:S01]  /*08b0*/  @!P2 FRND.TRUNC R12, R19 ;  /* 0x00000013000ca307 */ /* 0x000e62000020d000 */
[----:B------:R-:W-:Y:S02]  /*08c0*/  @!P3 PRMT R14, RZ, 0x5410, R11 ;  /* 0x00005410ff0eb816 */ /* 0x000fe4000000000b */
[----:B------:R-:W-:Y:S02]  /*08d0*/  @!P4 PRMT R21, RZ, 0x5410, R10 ;  /* 0x00005410ff15c816 */ /* 0x000fe4000000000a */
[----:B------:R-:W-:Y:S02]  /*08e0*/  @!P5 PRMT R16, RZ, 0x5410, R8 ;  /* 0x00005410ff10d816 */ /* 0x000fe40000000008 */
[----:B------:R-:W-:Y:S01]  /*08f0*/  @!P6 PRMT R9, RZ, 0x5410, R9 ;  /* 0x00005410ff09e816 */ /* 0x000fe20000000009 */
[----:B------:R-:W2:Y:S01]  /*0900*/  @!P3 FRND.TRUNC R11, R14 ;  /* 0x0000000e000bb307 */ /* 0x000ea2000020d000 */
[----:B------:R3:W-:Y:S01]  /*0910*/  @!P0 STG.E.U16 [R2.64], R17 ;  /* 0x0000001102008986 */ /* 0x0007e2000c101504 */
[----:B------:R-:W-:-:S06]  /*0920*/  ISETP.GE.AND P0, PT, R5, R4, PT ;  /* 0x000000040500720c */ /* 0x000fcc0003f06270 */
[----:B------:R-:W4:Y:S08]  /*0930*/  @!P4 FRND.TRUNC R10, R21 ;  /* 0x00000015000ac307 */ /* 0x000f30000020d000 */
[----:B------:R-:W5:Y:S08]  /*0940*/  @!P5 FRND.TRUNC R23, R16 ;  /* 0x000000100017d307 */ /* 0x000f70000020d000 */
[----:B------:R-:W3:Y:S01]  /*0950*/  @!P6 FRND.TRUNC R18, R9 ;  /* 0x000000090012e307 */ /* 0x000ee2000020d000 */
[----:B0-----:R-:W-:-:S02]  /*0960*/  @!P1 FADD.FTZ R6, R15, -R6 ;  /* 0x800000060f069221 */ /* 0x001fc40000010000 */
[----:B-1----:R-:W-:Y:S02]  /*0970*/  @!P2 FADD.FTZ R12, R19, -R12 ;  /* 0x8000000c130ca221 */ /* 0x002fe40000010000 */
[----:B--2---:R-:W-:Y:S02]  /*0980*/  @!P3 FADD.FTZ R8, R14, -R11 ;  /* 0x8000000b0e08b221 */ /* 0x004fe40000010000 */
[----:B----4-:R-:W-:Y:S02]  /*0990*/  @!P4 FADD.FTZ R10, R21, -R10 ;  /* 0x8000000a150ac221 */ /* 0x010fe40000010000 */
[----:B-----5:R-:W-:Y:S01]  /*09a0*/  @!P5 FADD.FTZ R23, R16, -R23 ;  /* 0x800000171017d221 */ /* 0x020fe20000010000 */
[----:B------:R-:W-:Y:S01]  /*09b0*/  @!P2 F2FP.BF16.PACK_AB R12, RZ, R12 ;  /* 0x0000000cff0ca23e */ /* 0x000fe200000010ff */
[----:B---3--:R-:W-:Y:S01]  /*09c0*/  @!P6 FADD.FTZ R18, R9, -R18 ;  /* 0x800000120912e221 */ /* 0x008fe20000010000 */
[----:B------:R-:W-:Y:S02]  /*09d0*/  @!P1 F2FP.BF16.PACK_AB R9, RZ, R6 ;  /* 0x00000006ff09923e */ /* 0x000fe400000010ff */
[----:B------:R-:W-:-:S02]  /*09e0*/  @!P3 F2FP.BF16.PACK_AB R8, RZ, R8 ;  /* 0x00000008ff08b23e */ /* 0x000fc400000010ff */
[----:B------:R-:W-:Y:S02]  /*09f0*/  @!P4 F2FP.BF16.PACK_AB R6, RZ, R10 ;  /* 0x0000000aff06c23e */ /* 0x000fe400000010ff */
        /* <DEDUP_REMOVED lines=15> */
.L_x_14343:
[----:B------:R-:W-:-:S13]  /*0af0*/  ISETP.GE.AND P0, PT, R5, R4, PT ;  /* 0x000000040500720c */ /* 0x000fda0003f06270 */
[----:B------:R-:W-:Y:S05]  /*0b00*/  @P0 BRA `(.L_x_14345) ;  /* 0x000000d000000947 */ /* 0x000fea0003800000 */
[----:B0-----:R-:W-:Y:S01]  /*0b10*/  IMAD.IADD R10, R0, 0x1, R5 ;  /* 0x00000001000a7824 */ /* 0x001fe200078e0205 */
[----:B------:R-:W-:Y:S01]  /*0b20*/  IADD3 R5, R5, 0x80, RZ ;  /* 0x0000008005057810 */ /* 0x000fe20007ffe0ff */
[----:B------:R-:W-:-:S04]  /*0b30*/  IMAD.MOV.U32 R11, RZ, RZ, 0x2 ;  /* 0x00000002ff0b7424 */ /* 0x000fc800078e00ff */
[----:B------:R-:W-:-:S05]  /*0b40*/  IMAD.WIDE.U32 R10, R10, R11, c[0x0][0x168] ;  /* 0x00005a000a0a7625 */ /* 0x000fca00078e000b */
[----:B------:R0:W-:Y:S02]  /*0b50*/  STG.E.U16 [R10.64], R12 ;  /* 0x0000000c0a007986 */ /* 0x0001e4000c101504 */
.L_x_14344:
[----:B------:R-:W-:-:S13]  /*0b60*/  ISETP.GE.AND P0, PT, R5, R4, PT ;  /* 0x000000040500720c */ /* 0x000fda0003f06270 */
[----:B------:R-:W-:Y:S05]  /*0b70*/  @P0 BRA `(.L_x_14346) ;  /* 0x000000f000000947 */ /* 0x000fea0003800000 */
[----:B0-----:R-:W-:Y:S01]  /*0b80*/  IMAD.IADD R9, R0, 0x1, R5 ;  /* 0x0000000100097824 */ /* 0x001fe200078e0205 */
[----:B------:R-:W-:Y:S01]  /*0b90*/  PRMT R7, R8, 0x7610, R7 ;  /* 0x0000761008077816 */ /* 0x000fe20000000007 */
[----:B------:R-:W-:Y:S01]  /*0ba0*/  IMAD.MOV.U32 R10, RZ, RZ, 0x2 ;  /* 0x00000002ff0a7424 */ /* 0x000fe200078e00ff */
[----:B------:R-:W-:-:S03]  /*0bb0*/  IADD3 R5, R5, 0x80, RZ ;  /* 0x0000008005057810 */ /* 0x000fc60007ffe0ff */
[----:B------:R-:W-:-:S05]  /*0bc0*/  IMAD.WIDE.U32 R8, R9, R10, c[0x0][0x168] ;  /* 0x00005a0009087625 */ /* 0x000fca00078e000a */
[----:B------:R0:W-:Y:S02]  /*0bd0*/  STG.E.U16 [R8.64], R7 ;  /* 0x0000000708007986 */ /* 0x0001e4000c101504 */
.L_x_14345:
        /* <DEDUP_REMOVED lines=9> */
.L_x_14346:
[----:B------:R-:W-:Y:S05]  /*0c70*/  BSYNC B1 ;  /* 0x0000000000017941 */ /* 0x000fea0003800000 */
.L_x_14342:
[----:B------:R-:W-:-:S13]  /*0c80*/  ISETP.GE.AND P0, PT, R5, R4, PT ;  /* 0x000000040500720c */ /* 0x000fda0003f06270 */
[----:B0-----:R-:W-:Y:S01]  /*0c90*/  @!P0 IMAD.IADD R6, R0, 0x1, R5 ;  /* 0x0000000100068824 */ /* 0x001fe200078e0205 */
[----:B------:R-:W-:Y:S01]  /*0ca0*/  @!P0 IADD3 R5, R5, 0x80, RZ ;  /* 0x0000008005058810 */ /* 0x000fe20007ffe0ff */
[----:B------:R-:W-:-:S04]  /*0cb0*/  @!P0 IMAD.MOV.U32 R7, RZ, RZ, 0x2 ;  /* 0x00000002ff078424 */ /* 0x000fc800078e00ff */
[----:B------:R-:W-:-:S05]  /*0cc0*/  @!P0 IMAD.WIDE.U32 R6, R6, R7, c[0x0][0x168] ;  /* 0x00005a0006068625 */ /* 0x000fca00078e0007 */
[----:B------:R0:W-:Y:S02]  /*0cd0*/  @!P0 STG.E.U16 [R6.64], R3 ;  /* 0x0000000306008986 */ /* 0x0001e4000c101504 */
.L_x_14347:
[----:B------:R-:W-:Y:S05]  /*0ce0*/  BSYNC B0 ;  /* 0x0000000000007941 */ /* 0x000fea0003800000 */
.L_x_14341:
[----:B------:R-:W-:Y:S01]  /*0cf0*/  WARPSYNC 0xffffffff ;  /* 0xffffffff00007948 */ /* 0x000fe20003800000 */
[----:B------:R-:W-:-:S13]  /*0d00*/  ISETP.GE.AND P0, PT, R5, R4, PT ;  /* 0x000000040500720c */ /* 0x000fda0003f06270 */
[----:B------:R-:W-:Y:S05]  /*0d10*/  @P0 EXIT ;  /* 0x000000000000094d */ /* 0x000fea0003800000 */
[----:B0-----:R-:W-:Y:S01]  /*0d20*/  IMAD.IADD R3, R0, 0x1, R5 ;  /* 0x0000000100037824 */ /* 0x001fe200078e0205 */
[----:B------:R-:W-:Y:S01]  /*0d30*/  PRMT R4, R2, 0x7610, R4 ;  /* 0x0000761002047816 */ /* 0x000fe20000000004 */
[----:B------:R-:W-:-:S04]  /*0d40*/  IMAD.MOV.U32 R0, RZ, RZ, 0x2 ;  /* 0x00000002ff007424 */ /* 0x000fc800078e00ff */
[----:B------:R-:W-:-:S05]  /*0d50*/  IMAD.WIDE.U32 R2, R3, R0, c[0x0][0x168] ;  /* 0x00005a0003027625 */ /* 0x000fca00078e0000 */
[----:B------:R-:W-:Y:S01]  /*0d60*/  STG.E.U16 [R2.64], R4 ;  /* 0x0000000402007986 */ /* 0x000fe2000c101504 */
[----:B------:R-:W-:Y:S05]  /*0d70*/  EXIT ;  /* 0x000000000000794d */ /* 0x000fea0003800000 */
.L_x_14348:
        /* <DEDUP_REMOVED lines=16> */
.L_x_18426:


//--------------------- .text._ZN2at6native29vectorized_elementwise_kernelILi4EZZZNS0_16frac_kernel_cudaERNS_18TensorIteratorBaseEENKUlvE_clEvENKUlvE2_clEvEUlN3c108BFloat16EE_St5arrayIPcLm2EEEEviT0_T1_ --------------------------
	.section	.text._ZN2at6native29vectorized_elementwise_kernelILi4EZZZNS0_16frac_kernel_cudaERNS_18TensorIteratorBaseEENKUlvE_clEvENKUlvE2_clEvEUlN3c108BFloat16EE_St5arrayIPcLm2EEEEviT0_T1_,"ax",@progbits
	.sectioninfo	@"SHI_REGISTERS=26"
	.align	128
        .global         _ZN2at6native29vectorized_elementwise_kernelILi4EZZZNS0_16frac_kernel_cudaERNS_18TensorIteratorBaseEENKUlvE_clEvENKUlvE2_clEvEUlN3c108BFloat16EE_St5arrayIPcLm2EEEEviT0_T1_
        .type           _ZN2at6native29vectorized_elementwise_kernelILi4EZZZNS0_16frac_kernel_cudaERNS_18TensorIteratorBaseEENKUlvE_clEvENKUlvE2_clEvEUlN3c108BFloat16EE_St5arrayIPcLm2EEEEviT0_T1_,@function
        .size           _ZN2at6native29vectorized_elementwise_kernelILi4EZZZNS0_16frac_kernel_cudaERNS_18TensorIteratorBaseEENKUlvE_clEvENKUlvE2_clEvEUlN3c108BFloat16EE_St5arrayIPcLm2EEEEviT0_T1_,(.L_x_18427 - _ZN2at6native29vectorized_elementwise_kernelILi4EZZZNS0_16frac_kernel_cudaERNS_18TensorIteratorBaseEENKUlvE_clEvENKUlvE2_clEvEUlN3c108BFloat16EE_St5arrayIPcLm2EEEEviT0_T1_)
        .other          _ZN2at6native29vectorized_elementwise_kernelILi4EZZZNS0_16frac_kernel_cudaERNS_18TensorIteratorBaseEENKUlvE_clEvENKUlvE2_clEvEUlN3c108BFloat16EE_St5arrayIPcLm2EEEEviT0_T1_,@"STO_CUDA_ENTRY STV_DEFAULT"
_ZN2at6native29vectorized_elementwise_kernelILi4EZZZNS0_16frac_kernel_cudaERNS_18TensorIteratorBaseEENKUlvE_clEvENKUlvE2_clEvEUlN3c108BFloat16EE_St5arrayIPcLm2EEEEviT0_T1_:
.text._ZN2at6native29vectorized_elementwise_kernelILi4EZZZNS0_16frac_kernel_cudaERNS_18TensorIteratorBaseEENKUlvE_clEvENKUlvE2_clEvEUlN3c108BFloat16EE_St5arrayIPcLm2EEEEviT0_T1_:
        /* <DEDUP_REMOVED lines=13> */
[--C-:B--2---:R-:W-:Y:S02]  /*00d0*/  PRMT R6, RZ, 0x5410, R12.reuse ;  /* 0x00005410ff067816 */ /* 0x104fe4000000000c */
[----:B------:R-:W-:Y:S02]  /*00e0*/  PRMT R7, RZ, 0x7610, R12 ;  /* 0x00007610ff077816 */ /* 0x000fe4000000000c */
[--C-:B------:R-:W-:Y:S01]  /*00f0*/  PRMT R10, RZ, 0x5410, R13.reuse ;  /* 0x00005410ff0a7816 */ /* 0x100fe2000000000d */
[----:B------:R-:W0:Y:S01]  /*0100*/  FRND.TRUNC R9, R6 ;  /* 0x0000000600097307 */ /* 0x000e22000020d000 */
[----:B------:R-:W-:-:S02]  /*0110*/  PRMT R12, RZ, 0x7610, R13 ;  /* 0x00007610ff0c7816 */ /* 0x000fc4000000000d */
[--C-:B---3--:R-:W-:Y:S02]  /*0120*/  PRMT R14, RZ, 0x5410, R2.reuse ;  /* 0x00005410ff0e7816 */ /* 0x108fe40000000002 */
[----:B------:R-:W-:Y:S02]  /*0130*/  PRMT R16, RZ, 0x7610, R2 ;  /* 0x00007610ff107816 */ /* 0x000fe40000000002 */
[--C-:B------:R-:W-:Y:S01]  /*0140*/  PRMT R18, RZ, 0x5410, R3.reuse ;  /* 0x00005410ff127816 */ /* 0x100fe20000000003 */
[----:B------:R-:W1:Y:S01]  /*0150*/  FRND.TRUNC R8, R7 ;  /* 0x0000000700087307 */ /* 0x000e62000020d000 */
[----:B------:R-:W-:Y:S01]  /*0160*/  PRMT R20, RZ, 0x7610, R3 ;  /* 0x00007610ff147816 */ /* 0x000fe20000000003 */
[----:B------:R-:W-:-:S06]  /*0170*/  IMAD.WIDE.U32 R2, R0, R5, c[0x0][0x168] ;  /* 0x00005a0000027625 */ /* 0x000fcc00078e0005 */
[----:B------:R-:W2:Y:S01]  /*0180*/  FRND.TRUNC R11, R10 ;  /* 0x0000000a000b7307 */ /* 0x000ea2000020d000 */
[----:B0-----:R-:W-:Y:S02]  /*0190*/  FADD.FTZ R9, R6, -R9 ;  /* 0x8000000906097221 */ /* 0x001fe40000010000 */
[----:B------:R-:W-:-:S05]  /*01a0*/  IMAD.WIDE R2, R4, 0x8, R2 ;  /* 0x0000000804027825 */ /* 0x000fca00078e0202 */
[----:B------:R-:W0:Y:S01]  /*01b0*/  FRND.TRUNC R13, R12 ;  /* 0x0000000c000d7307 */ /* 0x000e22000020d000 */
[----:B-1----:R-:W-:-:S05]  /*01c0*/  FADD.FTZ R8, R7, -R8 ;  /* 0x8000000807087221 */ /* 0x002fca0000010000 */
[----:B------:R-:W-:Y:S02]  /*01d0*/  F2FP.BF16.PACK_AB R8, R8, R9 ;  /* 0x000000090808723e */ /* 0x000fe400000010ff */
[----:B------:R-:W1:Y:S01]  /*01e0*/  FRND.TRUNC R15, R14 ;  /* 0x0000000e000f7307 */ /* 0x000e62000020d000 */
[----:B--2---:R-:W-:-:S07]  /*01f0*/  FADD.FTZ R11, R10, -R11 ;  /* 0x8000000b0a0b7221 */ /* 0x004fce0000010000 */
[----:B------:R-:W2:Y:S01]  /*0200*/  FRND.TRUNC R17, R16 ;  /* 0x0000001000117307 */ /* 0x000ea2000020d000 */
[----:B0-----:R-:W-:-:S05]  /*0210*/  FADD.FTZ R12, R12, -R13 ;  /* 0x8000000d0c0c7221 */ /* 0x001fca0000010000 */
[----:B------:R-:W-:Y:S02]  /*0220*/  F2FP.BF16.PACK_AB R9, R12, R11 ;  /* 0x0000000b0c09723e */ /* 0x000fe400000010ff */
[----:B------:R-:W0:Y:S01]  /*0230*/  FRND.TRUNC R19, R18 ;  /* 0x0000001200137307 */ /* 0x000e22000020d000 */
[----:B-1----:R-:W-:Y:S02]  /*0240*/  FADD.FTZ R15, R14, -R15 ;  /* 0x8000000f0e0f7221 */ /* 0x002fe40000010000 */
[----:B------:R-:W-:Y:S05]  /*0250*/  STG.E.64 [R2.64], R8 ;  /* 0x0000000802007986 */ /* 0x000fea000c101b04 */
[----:B------:R-:W1:Y:S01]  /*0260*/  FRND.TRUNC R21, R20 ;  /* 0x0000001400157307 */ /* 0x000e62000020d000 */
[----:B--2---:R-:W-:-:S05]  /*0270*/  FADD.FTZ R16, R16, -R17 ;  /* 0x8000001110107221 */ /* 0x004fca0000010000 */
[----:B------:R-:W-:Y:S01]  /*0280*/  F2FP.BF16.PACK_AB R16, R16, R15 ;  /* 0x0000000f1010723e */ /* 0x000fe200000010ff */
[----:B0-----:R-:W-:Y:S02]  /*0290*/  FADD.FTZ R19, R18, -R19 ;  /* 0x8000001312137221 */ /* 0x001fe40000010000 */
[----:B-1----:R-:W-:-:S05]  /*02a0*/  FADD.FTZ R0, R20, -R21 ;  /* 0x8000001514007221 */ /* 0x002fca0000010000 */
[----:B------:R-:W-:-:S05]  /*02b0*/  F2FP.BF16.PACK_AB R17, R0, R19 ;  /* 0x000000130011723e */ /* 0x000fca00000010ff */
[----:B------:R-:W-:Y:S01]  /*02c0*/  STG.E.64 [R2.64+0x400], R16 ;  /* 0x0004001002007986 */ /* 0x000fe2000c101b04 */
[----:B------:R-:W-:Y:S05]  /*02d0*/  EXIT ;  /* 0x000000000000794d */ /* 0x000fea0003800000 */
.L_x_14349:
        /* <DEDUP_REMOVED lines=125> */
.L_x_14352:
[----:B------:R-:W-:-:S13]  /*0ab0*/  ISETP.GE.AND P0, PT, R5, R4, PT ;  /* 0x000000040500720c */ /* 0x000fda0003f06270 */
[----:B------:R-:W-:Y:S05]  /*0ac0*/  @P0 BRA `(.L_x_14354) ;  /* 0x000000d000000947 */ /* 0x000fea0003800000 */
[----:B0-----:R-:W-:Y:S01]  /*0ad0*/  IMAD.IADD R10, R0, 0x1, R5 ;  /* 0x00000001000a7824 */ /* 0x001fe200078e0205 */
[----:B------:R-:W-:Y:S01]  /*0ae0*/  IADD3 R5, R5, 0x80, RZ ;  /* 0x0000008005057810 */ /* 0x000fe20007ffe0ff */
[----:B------:R-:W-:-:S04]  /*0af0*/  IMAD.MOV.U32 R11, RZ, RZ, 0x2 ;  /* 0x00000002ff0b7424 */ /* 0x000fc800078e00ff */
[----:B------:R-:W-:-:S05]  /*0b00*/  IMAD.WIDE.U32 R10, R10, R11, c[0x0][0x168] ;  /* 0x00005a000a0a7625 */ /* 0x000fca00078e000b */
[----:B------:R0:W-:Y:S02]  /*0b10*/  STG.E.U16 [R10.64], R12 ;  /* 0x0000000c0a007986 */ /* 0x0001e4000c101504 */
.L_x_14353:
        /* <DEDUP_REMOVED lines=8> */
.L_x_14354:
        /* <DEDUP_REMOVED lines=9> */
.L_x_14355:
[----:B------:R-:W-:Y:S05]  /*0c30*/  BSYNC B1 ;  /* 0x0000000000017941 */ /* 0x000fea0003800000 */
.L_x_14351:
[----:B------:R-:W-:-:S13]  /*0c40*/  ISETP.GE.AND P0, PT, R5, R4, PT ;  /* 0x000000040500720c */ /* 0x000fda0003f06270 */
[----:B0-----:R-:W-:Y:S01]  /*0c50*/  @!P0 IMAD.IADD R6, R0, 0x1, R5 ;  /* 0x0000000100068824 */ /* 0x001fe200078e0205 */
[----:B------:R-:W-:Y:S01]  /*0c60*/  @!P0 IADD3 R5, R5, 0x80, RZ ;  /* 0x0000008005058810 */ /* 0x000fe20007ffe0ff */
[----:B------:R-:W-:-:S04]  /*0c70*/  @!P0 IMAD.MOV.U32 R7, RZ, RZ, 0x2 ;  /* 0x00000002ff078424 */ /* 0x000fc800078e00ff */
[----:B------:R-:W-:-:S05]  /*0c80*/  @!P0 IMAD.WIDE.U32 R6, R6, R7, c[0x0][0x168] ;  /* 0x00005a0006068625 */ /* 0x000fca00078e0007 */
[----:B------:R0:W-:Y:S02]  /*0c90*/  @!P0 STG.E.U16 [R6.64], R3 ;  /* 0x0000000306008986 */ /* 0x0001e4000c101504 */
.L_x_14356:
[----:B------:R-:W-:Y:S05]  /*0ca0*/  BSYNC B0 ;  /* 0x0000000000007941 */ /* 0x000fea0003800000 */
.L_x_14350:
        /* <DEDUP_REMOVED lines=9> */
.L_x_14357:
        /* <DEDUP_REMOVED lines=12> */
.L_x_18427:


//--------------------- .text._ZN2at6native29vectorized_elementwise_kernelILi8EZZZNS0_16frac_kernel_cudaERNS_18TensorIteratorBaseEENKUlvE_clEvENKUlvE2_clEvEUlN3c108BFloat16EE_St5arrayIPcLm2EEEEviT0_T1_ --------------------------
	.section	.text._ZN2at6native29vectorized_elementwise_kernelILi8EZZZNS0_16frac_kernel_cudaERNS_18TensorIteratorBaseEENKUlvE_clEvENKUlvE2_clEvEUlN3c108BFloat16EE_St5arrayIPcLm2EEEEviT0_T1_,"ax",@progbits
	.sectioninfo	@"SHI_REGISTERS=4"
	.align	128
        .global         _ZN2at6native29vectorized_elementwise_kernelILi8EZZZNS0_16frac_kernel_cudaERNS_18TensorIteratorBaseEENKUlvE_clEvENKUlvE2_clEvEUlN3c108BFloat16EE_St5arrayIPcLm2EEEEviT0_T1_
        .type           _ZN2at6native29vectorized_elementwise_kernelILi8EZZZNS0_16frac_kernel_cudaERNS_18TensorIteratorBaseEENKUlvE_clEvENKUlvE2_clEvEUlN3c108BFloat16EE_St5arrayIPcLm2EEEEviT0_T1_,@function
        .size           _ZN2at6native29vectorized_elementwise_kernelILi8EZZZNS0_16frac_kernel_cudaERNS_18TensorIteratorBaseEENKUlvE_clEvENKUlvE2_clEvEUlN3c108BFloat16EE_St5arrayIPcLm2EEEEviT0_T1_,(.L_x_18428 - _ZN2at6native29vectorized_elementwise_kernelILi8EZZZNS0_16frac_kernel_cudaERNS_18TensorIteratorBaseEENKUlvE_clEvENKUlvE2_clEvEUlN3c108BFloat16EE_St5arrayIPcLm2EEEEviT0_T1_)
        .other          _ZN2at6native29vectorized_elementwise_kernelILi8EZZZNS0_16frac_kernel_cudaERNS_18TensorIteratorBaseEENKUlvE_clEvENKUlvE2_clEvEUlN3c108BFloat16EE_St5arrayIPcLm2EEEEviT0_T1_,@"STO_CUDA_ENTRY STV_DEFAULT"
_ZN2at6native29vectorized_elementwise_kernelILi8EZZZNS0_16frac_kernel_cudaERNS_18TensorIteratorBaseEENKUlvE_clEvENKUlvE2_clEvEUlN3c108BFloat16EE_St5arrayIPcLm2EEEEviT0_T1_:
.text._ZN2at6native29vectorized_elementwise_kernelILi8EZZZNS0_16frac_kernel_cudaERNS_18TensorIteratorBaseEENKUlvE_clEvENKUlvE2_clEvEUlN3c108BFloat16EE_St5arrayIPcLm2EEEEviT0_T1_:
[----:B------:R-:W-:Y:S02]  /*0000*/  MOV R1, c[0x0][0x28] ;  /* 0x00000a0000017a02 */ /* 0x000fe40000000f00 */
[----:B------:R-:W-:Y:S05]  /*0010*/  EXIT ;  /* 0x000000000000794d */ /* 0x000fea0003800000 */
.L_x_14358:
        /* <DEDUP_REMOVED lines=14> */
.L_x_18428:


//--------------------- .text._ZN2at6native18elementwise_kernelILi128ELi4EZNS0_15gpu_kernel_implIZZZNS0_16frac_kernel_cudaERNS_18TensorIteratorBaseEENKUlvE_clEvENKUlvE1_clEvEUlN3c104HalfEE_EEvS4_RKT_EUliE_EEviT1_ --------------------------
	.section	.text._ZN2at6native18elementwise_kernelILi128ELi4EZNS0_15gpu_kernel_implIZZZNS0_16frac_kernel_cudaERNS_18TensorIteratorBaseEENKUlvE_clEvENKUlvE1_clEvEUlN3c104HalfEE_EEvS4_RKT_EUliE_EEviT1_,"ax",@progbits
	.sectioninfo	@"SHI_REGISTERS=26"
	.align	128
        .global         _ZN2at6native18elementwise_kernelILi128ELi4EZNS0_15gpu_kernel_implIZZZNS0_16frac_kernel_cudaERNS_18TensorIteratorBaseEENKUlvE_clEvENKUlvE1_clEvEUlN3c104HalfEE_EEvS4_RKT_EUliE_EEviT1_
        .type           _ZN2at6native18elementwise_kernelILi128ELi4EZNS0_15gpu_kernel_implIZZZNS0_16frac_kernel_cudaERNS_18TensorIteratorBaseEENKUlvE_clEvENKUlvE1_clEvEUlN3c104HalfEE_EEvS4_RKT_EUliE_EEviT1_,@function
        .size           _ZN2at6native18elementwise_kernelILi128ELi4EZNS0_15gpu_kernel_implIZZZNS0_16frac_kernel_cudaERNS_18TensorIteratorBaseEENKUlvE_clEvENKUlvE1_clEvEUlN3c104HalfEE_EEvS4_RKT_EUliE_EEviT1_,(.L_x_18429 - _ZN2at6native18elementwise_kernelILi128ELi4EZNS0_15gpu_kernel_implIZZZNS0_16frac_kernel_cudaERNS_18TensorIteratorBaseEENKUlvE_clEvENKUlvE1_clEvEUlN3c104HalfEE_EEvS4_RKT_EUliE_EEviT1_)
        .other          _ZN2at6native18elementwise_kernelILi128ELi4EZNS0_15gpu_kernel_implIZZZNS0_16frac_kernel_cudaERNS_18TensorIteratorBaseEENKUlvE_clEvENKUlvE1_clEvEUlN3c104HalfEE_EEvS4_RKT_EUliE_EEviT1_,@"STO_CUDA_ENTRY STV_DEFAULT"
_ZN2at6native18elementwise_kernelILi128ELi4EZNS0_15gpu_kernel_implIZZZNS0_16frac_kernel_cudaERNS_18TensorIteratorBaseEENKUlvE_clEvENKUlvE1_clEvEUlN3c104HalfEE_EEvS4_RKT_EUliE_EEviT1_:
.text._ZN2at6native18elementwise_kernelILi128ELi4EZNS0_15gpu_kernel_implIZZZNS0_16frac_kernel_cudaERNS_18TensorIteratorBaseEENKUlvE_clEvENKUlvE1_clEvEUlN3c104HalfEE_EEvS4_RKT_EUliE_EEviT1_:
        /* <DEDUP_REMOVED lines=236> */
.L_x_14361:
        /* <DEDUP_REMOVED lines=20> */
.L_x_14365:
[----:B------:R-:W2:Y:S02]  /*1000*/  LDG.E.U8 R2, [R2.64] ;  /* 0x0000002402027981 */ /* 0x000ea4000c1e1100 */
[----:B--2---:R-:W0:Y:S02]  /*1010*/  I2F.U16 R0, R2 ;  /* 0x0000000200007306 */ /* 0x004e240000101000 */
[----:B0-----:R-:W-:Y:S01]  /*1020*/  F2FP.PACK_AB R0, RZ, R0 ;  /* 0x00000000ff00723e */ /* 0x001fe200000000ff */
[----:B------:R-:W-:Y:S05]  /*1030*/  BRA `(.L_x_14367) ;  /* 0x00000e1000007947 */ /* 0x000fea0003800000 */
.L_x_14364:
        /* <DEDUP_REMOVED lines=10> */
.L_x_14369:
[----:B------:R-:W2:Y:S02]  /*10e0*/  LDG.E R2, [R2.64] ;  /* 0x0000002402027981 */ /* 0x000ea4000c1e1900 */
[----:B--2---:R-:W0:Y:S02]  /*10f0*/  I2F R0, R2 ;  /* 0x0000000200007306 */ /* 0x004e240000201400 */
[----:B0-----:R-:W-:Y:S01]  /*1100*/  F2FP.PACK_AB R0, RZ, R0 ;  /* 0x00000000ff00723e */ /* 0x001fe200000000ff */
[----:B------:R-:W-:Y:S05]  /*1110*/  BRA `(.L_x_14367) ;  /* 0x00000d3000007947 */ /* 0x000fea0003800000 */
.L_x_14368:
[----:B------:R-:W2:Y:S02]  /*1120*/  LDG.E.U16 R2, [R2.64] ;  /* 0x0000002402027981 */ /* 0x000ea4000c1e1500 */
[----:B--2---:R-:W0:Y:S02]  /*1130*/  I2F.S16 R0, R2 ;  /* 0x0000000200007306 */ /* 0x004e240000101400 */
[----:B0-----:R-:W-:Y:S01]  /*1140*/  F2FP.PACK_AB R0, RZ, R0 ;  /* 0x00000000ff00723e */ /* 0x001fe200000000ff */
[----:B------:R-:W-:Y:S05]  /*1150*/  BRA `(.L_x_14367) ;  /* 0x00000cf000007947 */ /* 0x000fea0003800000 */
.L_x_14363:
        /* <DEDUP_REMOVED lines=9> */
.L_x_14371:
[----:B------:R0:W5:Y:S01]  /*11f0*/  LDG.E.U16 R0, [R2.64] ;  /* 0x0000002402007981 */ /* 0x000162000c1e1500 */
[----:B------:R-:W-:Y:S05]  /*1200*/  BRA `(.L_x_14367) ;  /* 0x00000c4000007947 */ /* 0x000fea0003800000 */
.L_x_14370:
        /* <DEDUP_REMOVED lines=9> */
.L_x_14373:
[----:B------:R0:W5:Y:S01]  /*12a0*/  LDG.E.U16 R0, [R2.64] ;  /* 0x0000002402007981 */ /* 0x000162000c1e1500 */
[----:B------:R-:W-:Y:S05]  /*12b0*/  BRA `(.L_x_14367) ;  /* 0x00000b9000007947 */ /* 0x000fea0003800000 */
.L_x_14372:
[----:B------:R-:W2:Y:S02]  /*12c0*/  LDG.E.64 R2, [R2.64] ;  /* 0x0000002402027981 */ /* 0x000ea4000c1e1b00 */
[----:B--2---:R-:W0:Y:S01]  /*12d0*/  F2F.F32.F64 R0, R2 ;  /* 0x0000000200007310 */ /* 0x004e220000301000 */
[----:B------:R-:W0:-:S14]  /*12e0*/  DSETP.GEU.AND P0, PT, |R2|, c[0x2][0x0], PT ;  /* 0x008000000200762a */ /* 0x000e1c0003f0e200 */
[----:B0-----:R-:W-:-:S05]  /*12f0*/  @!P0 FMUL R0, R0, 1.175494350822287508e-38 ;  /* 0x0080000000008820 */ /* 0x001fca0000400000 */
[----:B------:R-:W-:Y:S01]  /*1300*/  F2FP.PACK_AB R0, RZ, R0 ;  /* 0x00000000ff00723e */ /* 0x000fe200000000ff */
[----:B------:R-:W-:Y:S05]  /*1310*/  BRA `(.L_x_14367) ;  /* 0x00000b3000007947 */ /* 0x000fea0003800000 */
.L_x_14362:
        /* <DEDUP_REMOVED lines=13> */
.L_x_14376:
[----:B------:R-:W2:Y:S02]  /*13f0*/  LDG.E.64 R2, [R2.64] ;  /* 0x0000002402027981 */ /* 0x000ea4000c1e1b00 */
[----:B--2---:R-:W0:Y:S01]  /*1400*/  F2F.F32.F64 R0, R2 ;  /* 0x0000000200007310 */ /* 0x004e220000301000 */
[----:B------:R-:W0:-:S14]  /*1410*/  DSETP.GEU.AND P0, PT, |R2|, c[0x2][0x0], PT ;  /* 0x008000000200762a */ /* 0x000e1c0003f0e200 */
[----:B0-----:R-:W-:-:S05]  /*1420*/  @!P0 FMUL R0, R0, 1.175494350822287508e-38 ;  /* 0x0080000000008820 */ /* 0x001fca0000400000 */
[----:B------:R-:W-:Y:S01]  /*1430*/  F2FP.PACK_AB R0, RZ, R0 ;  /* 0x00000000ff00723e */ /* 0x000fe200000000ff */
[----:B------:R-:W-:Y:S05]  /*1440*/  BRA `(.L_x_14367) ;  /* 0x00000a0000007947 */ /* 0x000fea0003800000 */
.L_x_14375:
        /* <DEDUP_REMOVED lines=28> */
.L_x_14378:
        /* <DEDUP_REMOVED lines=15> */
.L_x_14377:
[----:B------:R-:W2:Y:S02]  /*1700*/  LDG.E.U16 R0, [R2.64] ;  /* 0x0000002402007981 */ /* 0x000ea4000c1e1500 */
[----:B--2---:R-:W-:-:S04]  /*1710*/  PRMT R0, RZ, 0x5410, R0 ;  /* 0x00005410ff007816 */ /* 0x004fc80000000000 */
[----:B------:R-:W-:Y:S01]  /*1720*/  F2FP.PACK_AB R0, RZ, R0 ;  /* 0x00000000ff00723e */ /* 0x000fe200000000ff */
[----:B------:R-:W-:Y:S05]  /*1730*/  BRA `(.L_x_14367) ;  /* 0x0000071000007947 */ /* 0x000fea0003800000 */
.L_x_14374:
        /* <DEDUP_REMOVED lines=12> */
.L_x_14381:
        /* <DEDUP_REMOVED lines=21> */
.L_x_14385:
[----:B------:R-:W-:Y:S05]  /*1950*/  BSYNC B1 ;  /* 0x0000000000017941 */ /* 0x000fea0003800000 */
.L_x_14384:
[----:B------:R-:W-:Y:S01]  /*1960*/  LEA R3, R0, 0x3b800000, 0x17 ;  /* 0x3b80000000037811 */ /* 0x000fe200078eb8ff */
[----:B------:R-:W-:-:S05]  /*1970*/  IMAD.SHL.U32 R0, R2, 0x100000, RZ ;  /* 0x0010000002007824 */ /* 0x000fca00078e00ff */
[----:B------:R-:W-:Y:S02]  /*1980*/  LOP3.LUT R0, R3, R0, R4, 0xfe, !PT ;  /* 0x0000000003007212 */ /* 0x000fe400078efe04 */
.L_x_14383:
[----:B------:R-:W-:Y:S05]  /*1990*/  BSYNC B0 ;  /* 0x0000000000007941 */ /* 0x000fea0003800000 */
.L_x_14382:
[----:B------:R-:W-:Y:S01]  /*19a0*/  F2FP.PACK_AB R0, RZ, R0 ;  /* 0x00000000ff00723e */ /* 0x000fe200000000ff */
[----:B------:R-:W-:Y:S05]  /*19b0*/  BRA `(.L_x_14367) ;  /* 0x0000049000007947 */ /* 0x000fea0003800000 */
.L_x_14380:
        /* <DEDUP_REMOVED lines=21> */
.L_x_14389:
[----:B------:R-:W-:Y:S05]  /*1b10*/  BSYNC B1 ;  /* 0x0000000000017941 */ /* 0x000fea0003800000 */
.L_x_14388:
[----:B------:R-:W-:Y:S01]  /*1b20*/  LEA R3, R0, 0x37800000, 0x17 ;  /* 0x3780000000037811 */ /* 0x000fe200078eb8ff */
[----:B------:R-:W-:-:S05]  /*1b30*/  IMAD.SHL.U32 R0, R2, 0x200000, RZ ;  /* 0x0020000002007824 */ /* 0x000fca00078e00ff */
[----:B------:R-:W-:Y:S02]  /*1b40*/  LOP3.LUT R0, R3, R0, R4, 0xfe, !PT ;  /* 0x0000000003007212 */ /* 0x000fe400078efe04 */
.L_x_14387:
[----:B------:R-:W-:Y:S05]  /*1b50*/  BSYNC B0 ;  /* 0x0000000000007941 */ /* 0x000fea0003800000 */
.L_x_14386:
[----:B------:R-:W-:Y:S01]  /*1b60*/  F2FP.PACK_AB R0, RZ, R0 ;  /* 0x00000000ff00723e */ /* 0x000fe200000000ff */
[----:B------:R-:W-:Y:S05]  /*1b70*/  BRA `(.L_x_14367) ;  /* 0x000002d000007947 */ /* 0x000fea0003800000 */
.L_x_14379:
        /* <DEDUP_REMOVED lines=14> */
.L_x_14393:
[----:B------:R-:W-:Y:S05]  /*1c60*/  BSYNC B0 ;  /* 0x0000000000007941 */ /* 0x000fea0003800000 */
.L_x_14392:
[----:B------:R-:W-:Y:S01]  /*1c70*/  F2FP.PACK_AB R0, RZ, R0 ;  /* 0x00000000ff00723e */ /* 0x000fe200000000ff */
[----:B------:R-:W-:Y:S05]  /*1c80*/  BRA `(.L_x_14367) ;  /* 0x000001c000007947 */ /* 0x000fea0003800000 */
.L_x_14366:
        /* <DEDUP_REMOVED lines=21> */
.L_x_14391:
[----:B------:R-:W2:Y:S02]  /*1de0*/  LDG.E.64 R2, [R2.64] ;  /* 0x0000002402027981 */ /* 0x000ea4000c1e1b00 */
[----:B--2---:R-:W0:Y:S02]  /*1df0*/  I2F.U64 R0, R2 ;  /* 0x0000000200007312 */ /* 0x004e240000301000 */
[----:B0-----:R-:W-:Y:S01]  /*1e00*/  F2FP.PACK_AB R0, RZ, R0 ;  /* 0x00000000ff00723e */ /* 0x001fe200000000ff */
[----:B------:R-:W-:Y:S05]  /*1e10*/  BRA `(.L_x_14367) ;  /* 0x0000003000007947 */ /* 0x000fea0003800000 */
.L_x_14390:
[----:B------:R-:W2:Y:S02]  /*1e20*/  LDG.E R2, [R2.64] ;  /* 0x0000002402027981 */ /* 0x000ea4000c1e1900 */
[----:B--2---:R-:W0:Y:S02]  /*1e30*/  I2F.U32 R0, R2 ;  /* 0x0000000200007306 */ /* 0x004e240000201000 */
[----:B0-----:R-:W-:-:S06]  /*1e40*/  F2FP.PACK_AB R0, RZ, R0 ;  /* 0x00000000ff00723e */ /* 0x001fcc00000000ff */
.L_x_14367:
[----:B------:R-:W1:Y:S01]  /*1e50*/  LDC.U8 R4, c[0x0][0x371] ;  /* 0x0000dc40ff047b82 */ /* 0x000e620000000000 */
[----:B-----5:R-:W-:-:S04]  /*1e60*/  HADD2.F32 R0, -RZ, R0.H0_H0 ;  /* 0x20000000ff007230 */ /* 0x020fc80000004100 */
[----:B0-----:R-:W0:Y:S02]  /*1e70*/  FRND.TRUNC R3, R0 ;  /* 0x0000000000037307 */ /* 0x001e24000020d000 */
[----:B0-----:R-:W-:Y:S01]  /*1e80*/  FADD.FTZ R3, R0, -R3 ;  /* 0x8000000300037221 */ /* 0x001fe20000010000 */
[----:B-1----:R-:W-:-:S04]  /*1e90*/  PRMT R2, R4, 0x9910, RZ ;  /* 0x0000991004027816 */ /* 0x002fc800000000ff */
[----:B------:R-:W-:Y:S02]  /*1ea0*/  F2FP.PACK_AB R3, RZ, R3 ;  /* 0x00000003ff03723e */ /* 0x000fe400000000ff */
        /* <DEDUP_REMOVED lines=14> */
.L_x_14397:
[----:B------:R-:W-:-:S06]  /*1f90*/  HADD2.F32 R3, -RZ, R3.H0_H0 ;  /* 0x20000003ff037230 */ /* 0x000fcc0000004100 */
[----:B------:R-:W0:Y:S02]  /*1fa0*/  F2I.S64.TRUNC R2, R3 ;  /* 0x0000000300027311 */ /* 0x000e24000020d900 */
[----:B0-----:R0:W-:Y:S01]  /*1fb0*/  STG.E.U8 [R16.64], R2 ;  /* 0x0000000210007986 */ /* 0x0011e2000c101124 */
[----:B------:R-:W-:Y:S05]  /*1fc0*/  BRA `(.L_x_14399) ;  /* 0x00000e4000007947 */ /* 0x000fea0003800000 */
.L_x_14396:
        /* <DEDUP_REMOVED lines=10> */
.L_x_14401:
[----:B------:R-:W-:-:S06]  /*2070*/  HADD2.F32 R3, -RZ, R3.H0_H0 ;  /* 0x20000003ff037230 */ /* 0x000fcc0000004100 */
[----:B------:R-:W0:Y:S02]  /*2080*/  F2I.FTZ.TRUNC.NTZ R3, R3 ;  /* 0x0000000300037305 */ /* 0x000e24000021f100 */
[----:B0-----:R0:W-:Y:S01]  /*2090*/  STG.E [R16.64], R3 ;  /* 0x0000000310007986 */ /* 0x0011e2000c101924 */
[----:B------:R-:W-:Y:S05]  /*20a0*/  BRA `(.L_x_14399) ;  /* 0x00000d6000007947 */ /* 0x000fea0003800000 */
.L_x_14400:
[----:B------:R-:W-:-:S06]  /*20b0*/  HADD2.F32 R3, -RZ, R3.H0_H0 ;  /* 0x20000003ff037230 */ /* 0x000fcc0000004100 */
[----:B------:R-:W0:Y:S02]  /*20c0*/  F2I.FTZ.TRUNC.NTZ R3, R3 ;  /* 0x0000000300037305 */ /* 0x000e24000021f100 */
[----:B0-----:R0:W-:Y:S01]  /*20d0*/  STG.E.U16 [R16.64], R3 ;  /* 0x0000000310007986 */ /* 0x0011e2000c101524 */
[----:B------:R-:W-:Y:S05]  /*20e0*/  BRA `(.L_x_14399) ;  /* 0x00000d2000007947 */ /* 0x000fea0003800000 */
.L_x_14395:
        /* <DEDUP_REMOVED lines=9> */
.L_x_14403:
[----:B------:R0:W-:Y:S01]  /*2180*/  STG.E.U16 [R16.64], R3 ;  /* 0x0000000310007986 */ /* 0x0001e2000c101524 */
[----:B------:R-:W-:Y:S05]  /*2190*/  BRA `(.L_x_14399) ;  /* 0x00000c7000007947 */ /* 0x000fea0003800000 */
.L_x_14402:
        /* <DEDUP_REMOVED lines=10> */
.L_x_14405:
[----:B------:R-:W-:-:S05]  /*2240*/  HADD2.F32 R0, -RZ, R3.H0_H0 ;  /* 0x20000003ff007230 */ /* 0x000fca0000004100 */
[----:B------:R-:W-:-:S04]  /*2250*/  F2FP.PACK_AB R0, RZ, R0 ;  /* 0x00000000ff00723e */ /* 0x000fc800000000ff */
[----:B------:R-:W-:-:S05]  /*2260*/  PRMT R0, R0, 0x5410, RZ ;  /* 0x0000541000007816 */ /* 0x000fca00000000ff */
[----:B------:R0:W-:Y:S01]  /*2270*/  STG.E [R16.64], R0 ;  /* 0x0000000010007986 */ /* 0x0001e2000c101924 */
[----:B------:R-:W-:Y:S05]  /*2280*/  BRA `(.L_x_14399) ;  /* 0x00000b8000007947 */ /* 0x000fea0003800000 */
.L_x_14404:
[----:B------:R-:W-:-:S05]  /*2290*/  HADD2.F32 R2, -RZ, R3.H0_H0 ;  /* 0x20000003ff027230 */ /* 0x000fca0000004100 */
[----:B------:R-:W-:-:S06]  /*22a0*/  FMUL.FTZ R2, R2, 1 ;  /* 0x3f80000002027820 */ /* 0x000fcc0000410000 */
[----:B------:R-:W0:Y:S02]  /*22b0*/  F2F.F64.F32 R2, R2 ;  /* 0x0000000200027310 */ /* 0x000e240000201800 */
[----:B0-----:R0:W-:Y:S01]  /*22c0*/  STG.E.64 [R16.64], R2 ;  /* 0x0000000210007986 */ /* 0x0011e2000c101b24 */
[----:B------:R-:W-:Y:S05]  /*22d0*/  BRA `(.L_x_14399) ;  /* 0x00000b3000007947 */ /* 0x000fea0003800000 */
.L_x_14394:
        /* <DEDUP_REMOVED lines=13> */
.L_x_14408:
[----:B------:R-:W-:Y:S01]  /*23b0*/  HADD2.F32 R3, -RZ, R3.H0_H0 ;  /* 0x20000003ff037230 */ /* 0x000fe20000004100 */
[----:B------:R-:W-:-:S04]  /*23c0*/  CS2R R6, SRZ ;  /* 0x0000000000067805 */ /* 0x000fc8000001ff00 */
[----:B------:R-:W-:-:S04]  /*23d0*/  FMUL.FTZ R3, R3, 1 ;  /* 0x3f80000003037820 */ /* 0x000fc80000410000 */
[----:B------:R-:W0:Y:S02]  /*23e0*/  F2F.F64.F32 R4, R3 ;  /* 0x0000000300047310 */ /* 0x000e240000201800 */
[----:B0-----:R0:W-:Y:S01]  /*23f0*/  STG.E.128 [R16.64], R4 ;  /* 0x0000000410007986 */ /* 0x0011e2000c101d24 */
[----:B------:R-:W-:Y:S05]  /*2400*/  BRA `(.L_x_14399) ;  /* 0x00000a0000007947 */ /* 0x000fea0003800000 */
.L_x_14407:
        /* <DEDUP_REMOVED lines=21> */
.L_x_14412:
[----:B------:R-:W-:Y:S05]  /*2560*/  BSYNC B0 ;  /* 0x0000000000007941 */ /* 0x000fea0003800000 */
.L_x_14411:
[----:B------:R-:W-:-:S05]  /*2570*/  LOP3.LUT R3, R0, R3, RZ, 0xfc, !PT ;  /* 0x0000000300037212 */ /* 0x000fca00078efcff */
[----:B------:R0:W-:Y:S01]  /*2580*/  STG.E.U8 [R16.64], R3 ;  /* 0x0000000310007986 */ /* 0x0001e2000c101124 */
[----:B------:R-:W-:Y:S05]  /*2590*/  BRA `(.L_x_14399) ;  /* 0x0000087000007947 */ /* 0x000fea0003800000 */
.L_x_14410:
        /* <DEDUP_REMOVED lines=13> */
.L_x_14414:
[----:B------:R-:W-:Y:S01]  /*2670*/  IMAD.MOV.U32 R0, RZ, RZ, 0x7f ;  /* 0x0000007fff007424 */ /* 0x000fe200078e00ff */
[----:B------:R-:W-:-:S04]  /*2680*/  ISETP.GT.U32.AND P0, PT, R2, 0x7f800000, PT ;  /* 0x7f8000000200780c */ /* 0x000fc80003f04070 */
[----:B------:R-:W-:-:S04]  /*2690*/  SEL R0, R0, 0x7c, P0 ;  /* 0x0000007c00007807 */ /* 0x000fc80000000000 */
.L_x_14415:
[----:B------:R-:W-:Y:S05]  /*26a0*/  BSYNC B0 ;  /* 0x0000000000007941 */ /* 0x000fea0003800000 */
.L_x_14413:
[----:B------:R-:W-:-:S04]  /*26b0*/  LOP3.LUT R2, R3, 0x80000000, RZ, 0xc0, !PT ;  /* 0x8000000003027812 */ /* 0x000fc800078ec0ff */
[----:B------:R-:W-:-:S04]  /*26c0*/  SHF.R.U32.HI R3, RZ, 0x18, R2 ;  /* 0x00000018ff037819 */ /* 0x000fc80000011602 */
[----:B------:R-:W-:-:S05]  /*26d0*/  LOP3.LUT R3, R0, R3, RZ, 0xfc, !PT ;  /* 0x0000000300037212 */ /* 0x000fca00078efcff */
[----:B------:R0:W-:Y:S01]  /*26e0*/  STG.E.U8 [R16.64], R3 ;  /* 0x0000000310007986 */ /* 0x0001e2000c101124 */
[----:B------:R-:W-:Y:S05]  /*26f0*/  BRA `(.L_x_14399) ;  /* 0x0000071000007947 */ /* 0x000fea0003800000 */
.L_x_14409:
[----:B------:R-:W-:-:S05]  /*2700*/  HADD2.F32 R0, -RZ, R3.H0_H0 ;  /* 0x20000003ff007230 */ /* 0x000fca0000004100 */
[----:B------:R-:W-:-:S05]  /*2710*/  F2FP.BF16.PACK_AB R0, RZ, R0 ;  /* 0x00000000ff00723e */ /* 0x000fca00000010ff */
[----:B------:R0:W-:Y:S01]  /*2720*/  STG.E.U16 [R16.64], R0 ;  /* 0x0000000010007986 */ /* 0x0001e2000c101524 */
[----:B------:R-:W-:Y:S05]  /*2730*/  BRA `(.L_x_14399) ;  /* 0x000006d000007947 */ /* 0x000fea0003800000 */
.L_x_14406:
        /* <DEDUP_REMOVED lines=12> */
.L_x_14418:
        /* <DEDUP_REMOVED lines=17> */
.L_x_14421:
[----:B------:R-:W-:-:S04]  /*2910*/  LOP3.LUT R2, R3, 0x80000000, RZ, 0xc0, !PT ;  /* 0x8000000003027812 */ /* 0x000fc800078ec0ff */
[----:B------:R-:W-:-:S04]  /*2920*/  SHF.R.U32.HI R3, RZ, 0x18, R2 ;  /* 0x00000018ff037819 */ /* 0x000fc80000011602 */
[----:B------:R-:W-:-:S04]  /*2930*/  LOP3.LUT R0, R0, R3, RZ, 0xfc, !PT ;  /* 0x0000000300007212 */ /* 0x000fc800078efcff */
[----:B------:R-:W-:Y:S02]  /*2940*/  PRMT R8, R0, 0x7610, R8 ;  /* 0x0000761000087816 */ /* 0x000fe40000000008 */
.L_x_14420:
[----:B------:R-:W-:Y:S05]  /*2950*/  BSYNC B0 ;  /* 0x0000000000007941 */ /* 0x000fea0003800000 */
.L_x_14419:
[----:B------:R0:W-:Y:S01]  /*2960*/  STG.E.U8 [R16.64], R8 ;  /* 0x0000000810007986 */ /* 0x0001e2000c101124 */
[----:B------:R-:W-:Y:S05]  /*2970*/  BRA `(.L_x_14399) ;  /* 0x0000049000007947 */ /* 0x000fea0003800000 */
.L_x_14417:
        /* <DEDUP_REMOVED lines=17> */
.L_x_14424:
[----:B------:R-:W-:-:S04]  /*2a90*/  LOP3.LUT R2, R3, 0x80000000, RZ, 0xc0, !PT ;  /* 0x8000000003027812 */ /* 0x000fc800078ec0ff */
[----:B------:R-:W-:-:S04]  /*2aa0*/  SHF.R.U32.HI R3, RZ, 0x18, R2 ;  /* 0x00000018ff037819 */ /* 0x000fc80000011602 */
[----:B------:R-:W-:-:S04]  /*2ab0*/  LOP3.LUT R0, R0, R3, RZ, 0xfc, !PT ;  /* 0x0000000300007212 */ /* 0x000fc800078efcff */
[----:B------:R-:W-:Y:S02]  /*2ac0*/  PRMT R8, R0, 0x7610, R8 ;  /* 0x0000761000087816 */ /* 0x000fe40000000008 */
.L_x_14423:
[----:B------:R-:W-:Y:S05]  /*2ad0*/  BSYNC B0 ;  /* 0x0000000000007941 */ /* 0x000fea0003800000 */
.L_x_14422:
[----:B------:R0:W-:Y:S01]  /*2ae0*/  STG.E.U8 [R16.64], R8 ;  /* 0x0000000810007986 */ /* 0x0001e2000c101124 */
[----:B------:R-:W-:Y:S05]  /*2af0*/  BRA `(.L_x_14399) ;  /* 0x0000031000007947 */ /* 0x000fea0003800000 */
.L_x_14416:
        /* <DEDUP_REMOVED lines=22> */
.L_x_14398:
        /* <DEDUP_REMOVED lines=20> */
.L_x_14426:
[----:B------:R-:W-:-:S06]  /*2da0*/  HADD2.F32 R3, -RZ, R3.H0_H0 ;  /* 0x20000003ff037230 */ /* 0x000fcc0000004100 */
[----:B------:R-:W0:Y:S02]  /*2db0*/  F2I.U64.TRUNC R2, R3 ;  /* 0x0000000300027311 */ /* 0x000e24000020d800 */
[----:B0-----:R0:W-:Y:S01]  /*2dc0*/  STG.E.64 [R16.64], R2 ;  /* 0x0000000210007986 */ /* 0x0011e2000c101b24 */
[----:B------:R-:W-:Y:S05]  /*2dd0*/  BRA `(.L_x_14399) ;  /* 0x0000003000007947 */ /* 0x000fea0003800000 */
.L_x_14425:
[----:B------:R-:W-:-:S06]  /*2de0*/  HADD2.F32 R3, -RZ, R3.H0_H0 ;  /* 0x20000003ff037230 */ /* 0x000fcc0000004100 */
[----:B------:R-:W0:Y:S02]  /*2df0*/  F2I.FTZ.U32.TRUNC.NTZ R3, R3 ;  /* 0x0000000300037305 */ /* 0x000e24000021f000 */
[----:B0-----:R0:W-:Y:S02]  /*2e00*/  STG.E [R16.64], R3 ;  /* 0x0000000310007986 */ /* 0x0011e4000c101924 */
.L_x_14399:
[----:B------:R-:W-:-:S05]  /*2e10*/  IMAD R18, R18, 0x200, R23 ;  /* 0x0000020012127824 */ /* 0x000fca00078e0217 */
[----:B------:R-:W-:Y:S02]  /*2e20*/  IADD3 R19, R18, 0x80, RZ ;  /* 0x0000008012137810 */ /* 0x000fe40007ffe0ff */
.L_x_14360:
[----:B------:R-:W-:Y:S05]  /*2e30*/  BSYNC B6 ;  /* 0x0000000000067941 */ /* 0x000fea0003800000 */
.L_x_14359:
        /* <DEDUP_REMOVED lines=231> */
.L_x_14429:
        /* <DEDUP_REMOVED lines=20> */
.L_x_14433:
[----:B------:R-:W2:Y:S02]  /*3df0*/  LDG.E.U8 R2, [R2.64] ;  /* 0x0000002402027981 */ /* 0x000ea4000c1e1100 */
[----:B--2---:R-:W0:Y:S02]  /*3e00*/  I2F.U16 R0, R2 ;  /* 0x0000000200007306 */ /* 0x004e240000101000 */
[----:B0-----:R-:W-:Y:S01]  /*3e10*/  F2FP.PACK_AB R0, RZ, R0 ;  /* 0x00000000ff00723e */ /* 0x001fe200000000ff */
[----:B------:R-:W-:Y:S05]  /*3e20*/  BRA `(.L_x_14435) ;  /* 0x00000e1000007947 */ /* 0x000fea0003800000 */
.L_x_14432:
        /* <DEDUP_REMOVED lines=10> */
.L_x_14437:
[----:B------:R-:W2:Y:S02]  /*3ed0*/  LDG.E R2, [R2.64] ;  /* 0x0000002402027981 */ /* 0x000ea4000c1e1900 */
[----:B--2---:R-:W0:Y:S02]  /*3ee0*/  I2F R0, R2 ;  /* 0x0000000200007306 */ /* 0x004e240000201400 */
[----:B0-----:R-:W-:Y:S01]  /*3ef0*/  F2FP.PACK_AB R0, RZ, R0 ;  /* 0x00000000ff00723e */ /* 0x001fe200000000ff */
[----:B------:R-:W-:Y:S05]  /*3f00*/  BRA `(.L_x_14435) ;  /* 0x00000d3000007947 */ /* 0x000fea0003800000 */
.L_x_14436:
[----:B------:R-:W2:Y:S02]  /*3f10*/  LDG.E.U16 R2, [R2.64] ;  /* 0x0000002402027981 */ /* 0x000ea4000c1e1500 */
[----:B--2---:R-:W0:Y:S02]  /*3f20*/  I2F.S16 R0, R2 ;  /* 0x0000000200007306 */ /* 0x004e240000101400 */
[----:B0-----:R-:W-:Y:S01]  /*3f30*/  F2FP.PACK_AB R0, RZ, R0 ;  /* 0x00000000ff00723e */ /* 0x001fe200000000ff */
[----:B------:R-:W-:Y:S05]  /*3f40*/  BRA `(.L_x_14435) ;  /* 0x00000cf000007947 */ /* 0x000fea0003800000 */
.L_x_14431:
        /* <DEDUP_REMOVED lines=9> */
.L_x_14439:
[----:B------:R0:W5:Y:S01]  /*3fe0*/  LDG.E.U16 R0, [R2.64] ;  /* 0x0000002402007981 */ /* 0x000162000c1e1500 */
[----:B------:R-:W-:Y:S05]  /*3ff0*/  BRA `(.L_x_14435) ;  /* 0x00000c4000007947 */ /* 0x000fea0003800000 */
.L_x_14438:
        /* <DEDUP_REMOVED lines=9> */
.L_x_14441:
[----:B------:R0:W5:Y:S01]  /*4090*/  LDG.E.U16 R0, [R2.64] ;  /* 0x0000002402007981 */ /* 0x000162000c1e1500 */
[----:B------:R-:W-:Y:S05]  /*40a0*/  BRA `(.L_x_14435) ;  /* 0x00000b9000007947 */ /* 0x000fea0003800000 */
.L_x_14440:
[----:B------:R-:W2:Y:S02]  /*40b0*/  LDG.E.64 R2, [R2.64] ;  /* 0x0000002402027981 */ /* 0x000ea4000c1e1b00 */
[----:B--2---:R-:W0:Y:S01]  /*40c0*/  F2F.F32.F64 R0, R2 ;  /* 0x0000000200007310 */ /* 0x004e220000301000 */
[----:B------:R-:W0:-:S14]  /*40d0*/  DSETP.GEU.AND P0, PT, |R2|, c[0x2][0x0], PT ;  /* 0x008000000200762a */ /* 0x000e1c0003f0e200 */
[----:B0-----:R-:W-:-:S05]  /*40e0*/  @!P0 FMUL R0, R0, 1.175494350822287508e-38 ;  /* 0x0080000000008820 */ /* 0x001fca0000400000 */
[----:B------:R-:W-:Y:S01]  /*40f0*/  F2FP.PACK_AB R0, RZ, R0 ;  /* 0x00000000ff00723e */ /* 0x000fe200000000ff */
[----:B------:R-:W-:Y:S05]  /*4100*/  BRA `(.L_x_14435) ;  /* 0x00000b3000007947 */ /* 0x000fea0003800000 */
.L_x_14430:
        /* <DEDUP_REMOVED lines=13> */
.L_x_14444:
[----:B------:R-:W2:Y:S02]  /*41e0*/  LDG.E.64 R2, [R2.64] ;  /* 0x0000002402027981 */ /* 0x000ea4000c1e1b00 */
[----:B--2---:R-:W0:Y:S01]  /*41f0*/  F2F.F32.F64 R0, R2 ;  /* 0x0000000200007310 */ /* 0x004e220000301000 */
[----:B------:R-:W0:-:S14]  /*4200*/  DSETP.GEU.AND P0, PT, |R2|, c[0x2][0x0], PT ;  /* 0x008000000200762a */ /* 0x000e1c0003f0e200 */
[----:B0-----:R-:W-:-:S05]  /*4210*/  @!P0 FMUL R0, R0, 1.175494350822287508e-38 ;  /* 0x0080000000008820 */ /* 0x001fca0000400000 */
[----:B------:R-:W-:Y:S01]  /*4220*/  F2FP.PACK_AB R0, RZ, R0 ;  /* 0x00000000ff00723e */ /* 0x000fe200000000ff */
[----:B------:R-:W-:Y:S05]  /*4230*/  BRA `(.L_x_14435) ;  /* 0x00000a0000007947 */ /* 0x000fea0003800000 */
.L_x_14443:
        /* <DEDUP_REMOVED lines=28> */
.L_x_14446:
        /* <DEDUP_REMOVED lines=15> */
.L_x_14445:
[----:B------:R-:W2:Y:S02]  /*44f0*/  LDG.E.U16 R0, [R2.64] ;  /* 0x0000002402007981 */ /* 0x000ea4000c1e1500 */
[----:B--2---:R-:W-:-:S04]  /*4500*/  PRMT R0, RZ, 0x5410, R0 ;  /* 0x00005410ff007816 */ /* 0x004fc80000000000 */
[----:B------:R-:W-:Y:S01]  /*4510*/  F2FP.PACK_AB R0, RZ, R0 ;  /* 0x00000000ff00723e */ /* 0x000fe200000000ff */
[----:B------:R-:W-:Y:S05]  /*4520*/  BRA `(.L_x_14435) ;  /* 0x0000071000007947 */ /* 0x000fea0003800000 */
.L_x_14442:
        /* <DEDUP_REMOVED lines=12> */
.L_x_14449:
        /* <DEDUP_REMOVED lines=21> */
.L_x_14453:
[----:B------:R-:W-:Y:S05]  /*4740*/  BSYNC B1 ;  /* 0x0000000000017941 */ /* 0x000fea0003800000 */
.L_x_14452:
[----:B------:R-:W-:Y:S01]  /*4750*/  LEA R3, R0, 0x3b800000, 0x17 ;  /* 0x3b80000000037811 */ /* 0x000fe200078eb8ff */
[----:B------:R-:W-:-:S05]  /*4760*/  IMAD.SHL.U32 R0, R2, 0x100000, RZ ;  /* 0x0010000002007824 */ /* 0x000fca00078e00ff */
[----:B------:R-:W-:Y:S02]  /*4770*/  LOP3.LUT R0, R3, R0, R4, 0xfe, !PT ;  /* 0x0000000003007212 */ /* 0x000fe400078efe04 */
.L_x_14451:
[----:B------:R-:W-:Y:S05]  /*4780*/  BSYNC B0 ;  /* 0x0000000000007941 */ /* 0x000fea0003800000 */
.L_x_14450:
[----:B------:R-:W-:Y:S01]  /*4790*/  F2FP.PACK_AB R0, RZ, R0 ;  /* 0x00000000ff00723e */ /* 0x000fe200000000ff */
[----:B------:R-:W-:Y:S05]  /*47a0*/  BRA `(.L_x_14435) ;  /* 0x0000049000007947 */ /* 0x000fea0003800000 */
.L_x_14448:
        /* <DEDUP_REMOVED lines=21> */
.L_x_14457:
[----:B------:R-:W-:Y:S05]  /*4900*/  BSYNC B1 ;  /* 0x0000000000017941 */ /* 0x000fea0003800000 */
.L_x_14456:
[----:B------:R-:W-:Y:S01]  /*4910*/  LEA R3, R0, 0x37800000, 0x17 ;  /* 0x3780000000037811 */ /* 0x000fe200078eb8ff */
[----:B------:R-:W-:-:S05]  /*4920*/  IMAD.SHL.U32 R0, R2, 0x200000, RZ ;  /* 0x0020000002007824 */ /* 0x000fca00078e00ff */
[----:B------:R-:W-:Y:S02]  /*4930*/  LOP3.LUT R0, R3, R0, R4, 0xfe, !PT ;  /* 0x0000000003007212 */ /* 0x000fe400078efe04 */
.L_x_14455:
[----:B------:R-:W-:Y:S05]  /*4940*/  BSYNC B0 ;  /* 0x0000000000007941 */ /* 0x000fea0003800000 */
.L_x_14454:
[----:B------:R-:W-:Y:S01]  /*4950*/  F2FP.PACK_AB R0, RZ, R0 ;  /* 0x00000000ff00723e */ /* 0x000fe200000000ff */
[----:B------:R-:W-:Y:S05]  /*4960*/  BRA `(.L_x_14435) ;  /* 0x000002d000007947 */ /* 0x000fea0003800000 */
.L_x_14447:
        /* <DEDUP_REMOVED lines=14> */
.L_x_14461:
[----:B------:R-:W-:Y:S05]  /*4a50*/  BSYNC B0 ;  /* 0x0000000000007941 */ /* 0x000fea0003800000 */
.L_x_14460:
[----:B------:R-:W-:Y:S01]  /*4a60*/  F2FP.PACK_AB R0, RZ, R0 ;  /* 0x00000000ff00723e */ /* 0x000fe200000000ff */
[----:B------:R-:W-:Y:S05]  /*4a70*/  BRA `(.L_x_14435) ;  /* 0x000001c000007947 */ /* 0x000fea0003800000 */
.L_x_14434:
        /* <DEDUP_REMOVED lines=21> */
.L_x_14459:
[----:B------:R-:W2:Y:S02]  /*4bd0*/  LDG.E.64 R2, [R2.64] ;  /* 0x0000002402027981 */ /* 0x000ea4000c1e1b00 */
[----:B--2---:R-:W0:Y:S02]  /*4be0*/  I2F.U64 R0, R2 ;  /* 0x0000000200007312 */ /* 0x004e240000301000 */
[----:B0-----:R-:W-:Y:S01]  /*4bf0*/  F2FP.PACK_AB R0, RZ, R0 ;  /* 0x00000000ff00723e */ /* 0x001fe200000000ff */
[----:B------:R-:W-:Y:S05]  /*4c00*/  BRA `(.L_x_14435) ;  /* 0x0000003000007947 */ /* 0x000fea0003800000 */
.L_x_14458:
[----:B------:R-:W2:Y:S02]  /*4c10*/  LDG.E R2, [R2.64] ;  /* 0x0000002402027981 */ /* 0x000ea4000c1e1900 */
[----:B--2---:R-:W0:Y:S02]  /*4c20*/  I2F.U32 R0, R2 ;  /* 0x0000000200007306 */ /* 0x004e240000201000 */
[----:B0-----:R-:W-:-:S06]  /*4c30*/  F2FP.PACK_AB R0, RZ, R0 ;  /* 0x00000000ff00723e */ /* 0x001fcc00000000ff */
.L_x_14435:
        /* <DEDUP_REMOVED lines=20> */
.L_x_14465:
[----:B------:R-:W-:-:S06]  /*4d80*/  HADD2.F32 R3, -RZ, R3.H0_H0 ;  /* 0x20000003ff037230 */ /* 0x000fcc0000004100 */
[----:B------:R-:W0:Y:S02]  /*4d90*/  F2I.S64.TRUNC R2, R3 ;  /* 0x0000000300027311 */ /* 0x000e24000020d900 */
[----:B0-----:R0:W-:Y:S01]  /*4da0*/  STG.E.U8 [R16.64], R2 ;  /* 0x0000000210007986 */ /* 0x0011e2000c101124 */
[----:B------:R-:W-:Y:S05]  /*4db0*/  BRA `(.L_x_14467) ;  /* 0x00000e4000007947 */ /* 0x000fea0003800000 */
.L_x_14464:
        /* <DEDUP_REMOVED lines=10> */
.L_x_14469:
[----:B------:R-:W-:-:S06]  /*4e60*/  HADD2.F32 R3, -RZ, R3.H0_H0 ;  /* 0x20000003ff037230 */ /* 0x000fcc0000004100 */
[----:B------:R-:W0:Y:S02]  /*4e70*/  F2I.FTZ.TRUNC.NTZ R3, R3 ;  /* 0x0000000300037305 */ /* 0x000e24000021f100 */
[----:B0-----:R0:W-:Y:S01]  /*4e80*/  STG.E [R16.64], R3 ;  /* 0x0000000310007986 */ /* 0x0011e2000c101924 */
[----:B------:R-:W-:Y:S05]  /*4e90*/  BRA `(.L_x_14467) ;  /* 0x00000d6000007947 */ /* 0x000fea0003800000 */
.L_x_14468:
[----:B------:R-:W-:-:S06]  /*4ea0*/  HADD2.F32 R3, -RZ, R3.H0_H0 ;  /* 0x20000003ff037230 */ /* 0x000fcc0000004100 */
[----:B------:R-:W0:Y:S02]  /*4eb0*/  F2I.FTZ.TRUNC.NTZ R3, R3 ;  /* 0x0000000300037305 */ /* 0x000e24000021f100 */
[----:B0-----:R0:W-:Y:S01]  /*4ec0*/  STG.E.U16 [R16.64], R3 ;  /* 0x0000000310007986 */ /* 0x0011e2000c101524 */
[----:B------:R-:W-:Y:S05]  /*4ed0*/  BRA `(.L_x_14467) ;  /* 0x00000d2000007947 */ /* 0x000fea0003800000 */
.L_x_14463:
        /* <DEDUP_REMOVED lines=9> */
.L_x_14471:
[----:B------:R0:W-:Y:S01]  /*4f70*/  STG.E.U16 [R16.64], R3 ;  /* 0x0000000310007986 */ /* 0x0001e2000c101524 */
[----:B------:R-:W-:Y:S05]  /*4f80*/  BRA `(.L_x_14467) ;  /* 0x00000c7000007947 */ /* 0x000fea0003800000 */
.L_x_14470:
        /* <DEDUP_REMOVED lines=10> */
.L_x_14473:
[----:B------:R-:W-:-:S05]  /*5030*/  HADD2.F32 R0, -RZ, R3.H0_H0 ;  /* 0x20000003ff007230 */ /* 0x000fca0000004100 */
[----:B------:R-:W-:-:S04]  /*5040*/  F2FP.PACK_AB R0, RZ, R0 ;  /* 0x00000000ff00723e */ /* 0x000fc800000000ff */
[----:B------:R-:W-:-:S05]  /*5050*/  PRMT R0, R0, 0x5410, RZ ;  /* 0x0000541000007816 */ /* 0x000fca00000000ff */
[----:B------:R0:W-:Y:S01]  /*5060*/  STG.E [R16.64], R0 ;  /* 0x0000000010007986 */ /* 0x0001e2000c101924 */
[----:B------:R-:W-:Y:S05]  /*5070*/  BRA `(.L_x_14467) ;  /* 0x00000b8000007947 */ /* 0x000fea0003800000 */
.L_x_14472:
[----:B------:R-:W-:-:S05]  /*5080*/  HADD2.F32 R2, -RZ, R3.H0_H0 ;  /* 0x20000003ff027230 */ /* 0x000fca0000004100 */
[----:B------:R-:W-:-:S06]  /*5090*/  FMUL.FTZ R2, R2, 1 ;  /* 0x3f80000002027820 */ /* 0x000fcc0000410000 */
[----:B------:R-:W0:Y:S02]  /*50a0*/  F2F.F64.F32 R2, R2 ;  /* 0x0000000200027310 */ /* 0x000e240000201800 */
[----:B0-----:R0:W-:Y:S01]  /*50b0*/  STG.E.64 [R16.64], R2 ;  /* 0x0000000210007986 */ /* 0x0011e2000c101b24 */
[----:B------:R-:W-:Y:S05]  /*50c0*/  BRA `(.L_x_14467) ;  /* 0x00000b3000007947 */ /* 0x000fea0003800000 */
.L_x_14462:
        /* <DEDUP_REMOVED lines=13> */
.L_x_14476:
[----:B------:R-:W-:Y:S01]  /*51a0*/  HADD2.F32 R3, -RZ, R3.H0_H0 ;  /* 0x20000003ff037230 */ /* 0x000fe20000004100 */
[----:B------:R-:W-:-:S04]  /*51b0*/  CS2R R6, SRZ ;  /* 0x0000000000067805 */ /* 0x000fc8000001ff00 */
[----:B------:R-:W-:-:S04]  /*51c0*/  FMUL.FTZ R3, R3, 1 ;  /* 0x3f80000003037820 */ /* 0x000fc80000410000 */
[----:B------:R-:W0:Y:S02]  /*51d0*/  F2F.F64.F32 R4, R3 ;  /* 0x0000000300047310 */ /* 0x000e240000201800 */
[----:B0-----:R0:W-:Y:S01]  /*51e0*/  STG.E.128 [R16.64], R4 ;  /* 0x0000000410007986 */ /* 0x0011e2000c101d24 */
[----:B------:R-:W-:Y:S05]  /*51f0*/  BRA `(.L_x_14467) ;  /* 0x00000a0000007947 */ /* 0x000fea0003800000 */
.L_x_14475:
        /* <DEDUP_REMOVED lines=21> */
.L_x_14480:
[----:B------:R-:W-:Y:S05]  /*5350*/  BSYNC B0 ;  /* 0x0000000000007941 */ /* 0x000fea0003800000 */
.L_x_14479:
[----:B------:R-:W-:-:S05]  /*5360*/  LOP3.LUT R3, R0, R3, RZ, 0xfc, !PT ;  /* 0x0000000300037212 */ /* 0x000fca00078efcff */
[----:B------:R0:W-:Y:S01]  /*5370*/  STG.E.U8 [R16.64], R3 ;  /* 0x0000000310007986 */ /* 0x0001e2000c101124 */
[----:B------:R-:W-:Y:S05]  /*5380*/  BRA `(.L_x_14467) ;  /* 0x0000087000007947 */ /* 0x000fea0003800000 */
.L_x_14478:
        /* <DEDUP_REMOVED lines=13> */
.L_x_14482:
[----:B------:R-:W-:Y:S01]  /*5460*/  IMAD.MOV.U32 R0, RZ, RZ, 0x7f ;  /* 0x0000007fff007424 */ /* 0x000fe200078e00ff */
[----:B------:R-:W-:-:S04]  /*5470*/  ISETP.GT.U32.AND P0, PT, R2, 0x7f800000, PT ;  /* 0x7f8000000200780c */ /* 0x000fc80003f04070 */
[----:B------:R-:W-:-:S04]  /*5480*/  SEL R0, R0, 0x7c, P0 ;  /* 0x0000007c00007807 */ /* 0x000fc80000000000 */
.L_x_14483:
[----:B------:R-:W-:Y:S05]  /*5490*/  BSYNC B0 ;  /* 0x0000000000007941 */ /* 0x000fea0003800000 */
.L_x_14481:
[----:B------:R-:W-:-:S04]  /*54a0*/  LOP3.LUT R2, R3, 0x80000000, RZ, 0xc0, !PT ;  /* 0x8000000003027812 */ /* 0x000fc800078ec0ff */
[----:B------:R-:W-:-:S04]  /*54b0*/  SHF.R.U32.HI R3, RZ, 0x18, R2 ;  /* 0x00000018ff037819 */ /* 0x000fc80000011602 */
[----:B------:R-:W-:-:S05]  /*54c0*/  LOP3.LUT R3, R0, R3, RZ, 0xfc, !PT ;  /* 0x0000000300037212 */ /* 0x000fca00078efcff */
[----:B------:R0:W-:Y:S01]  /*54d0*/  STG.E.U8 [R16.64], R3 ;  /* 0x0000000310007986 */ /* 0x0001e2000c101124 */
[----:B------:R-:W-:Y:S05]  /*54e0*/  BRA `(.L_x_14467) ;  /* 0x0000071000007947 */ /* 0x000fea0003800000 */
.L_x_14477:
[----:B------:R-:W-:-:S05]  /*54f0*/  HADD2.F32 R0, -RZ, R3.H0_H0 ;  /* 0x20000003ff007230 */ /* 0x000fca0000004100 */
[----:B------:R-:W-:-:S05]  /*5500*/  F2FP.BF16.PACK_AB R0, RZ, R0 ;  /* 0x00000000ff00723e */ /* 0x000fca00000010ff */
[----:B------:R0:W-:Y:S01]  /*5510*/  STG.E.U16 [R16.64], R0 ;  /* 0x0000000010007986 */ /* 0x0001e2000c101524 */
[----:B------:R-:W-:Y:S05]  /*5520*/  BRA `(.L_x_14467) ;  /* 0x000006d000007947 */ /* 0x000fea0003800000 */
.L_x_14474:
        /* <DEDUP_REMOVED lines=12> */
.L_x_14486:
        /* <DEDUP_REMOVED lines=17> */
.L_x_14489:
[----:B------:R-:W-:-:S04]  /*5700*/  LOP3.LUT R2, R3, 0x80000000, RZ, 0xc0, !PT ;  /* 0x8000000003027812 */ /* 0x000fc800078ec0ff */
[----:B------:R-:W-:-:S04]  /*5710*/  SHF.R.U32.HI R3, RZ, 0x18, R2 ;  /* 0x00000018ff037819 */ /* 0x000fc80000011602 */
[----:B------:R-:W-:-:S04]  /*5720*/  LOP3.LUT R0, R0, R3, RZ, 0xfc, !PT ;  /* 0x0000000300007212 */ /* 0x000fc800078efcff */
[----:B------:R-:W-:Y:S02]  /*5730*/  PRMT R8, R0, 0x7610, R8 ;  /* 0x0000761000087816 */ /* 0x000fe40000000008 */
.L_x_14488:
[----:B------:R-:W-:Y:S05]  /*5740*/  BSYNC B0 ;  /* 0x0000000000007941 */ /* 0x000fea0003800000 */
.L_x_14487:
[----:B------:R0:W-:Y:S01]  /*5750*/  STG.E.U8 [R16.64], R8 ;  /* 0x0000000810007986 */ /* 0x0001e2000c101124 */
[----:B------:R-:W-:Y:S05]  /*5760*/  BRA `(.L_x_14467) ;  /* 0x0000049000007947 */ /* 0x000fea0003800000 */
.L_x_14485:
        /* <DEDUP_REMOVED lines=17> */
.L_x_14492:
[----:B------:R-:W-:-:S04]  /*5880*/  LOP3.LUT R2, R3, 0x80000000, RZ, 0xc0, !PT ;  /* 0x8000000003027812 */ /* 0x000fc800078ec0ff */
[----:B------:R-:W-:-:S04]  /*5890*/  SHF.R.U32.HI R3, RZ, 0x18, R2 ;  /* 0x00000018ff037819 */ /* 0x000fc80000011602 */
[----:B------:R-:W-:-:S04]  /*58a0*/  LOP3.LUT R0, R0, R3, RZ, 0xfc, !PT ;  /* 0x0000000300007212 */ /* 0x000fc800078efcff */
[----:B------:R-:W-:Y:S02]  /*58b0*/  PRMT R8, R0, 0x7610, R8 ;  /* 0x0000761000087816 */ /* 0x000fe40000000008 */
.L_x_14491:
[----:B------:R-:W-:Y:S05]  /*58c0*/  BSYNC B0 ;  /* 0x0000000000007941 */ /* 0x000fea0003800000 */
.L_x_14490:
[----:B------:R0:W-:Y:S01]  /*58d0*/  STG.E.U8 [R16.64], R8 ;  /* 0x0000000810007986 */ /* 0x0001e2000c101124 */
[----:B------:R-:W-:Y:S05]  /*58e0*/  BRA `(.L_x_14467) ;  /* 0x0000031000007947 */ /* 0x000fea0003800000 */
.L_x_14484:
        /* <DEDUP_REMOVED lines=22> */
.L_x_14466:
        /* <DEDUP_REMOVED lines=20> */
.L_x_14494:
[----:B------:R-:W-:-:S06]  /*5b90*/  HADD2.F32 R3, -RZ, R3.H0_H0 ;  /* 0x20000003ff037230 */ /* 0x000fcc0000004100 */
[----:B------:R-:W0:Y:S02]  /*5ba0*/  F2I.U64.TRUNC R2, R3 ;  /* 0x0000000300027311 */ /* 0x000e24000020d800 */
[----:B0-----:R0:W-:Y:S01]  /*5bb0*/  STG.E.64 [R16.64], R2 ;  /* 0x0000000210007986 */ /* 0x0011e2000c101b24 */
[----:B------:R-:W-:Y:S05]  /*5bc0*/  BRA `(.L_x_14467) ;  /* 0x0000003000007947 */ /* 0x000fea0003800000 */
.L_x_14493:
[----:B------:R-:W-:-:S06]  /*5bd0*/  HADD2.F32 R3, -RZ, R3.H0_H0 ;  /* 0x20000003ff037230 */ /* 0x000fcc0000004100 */
[----:B------:R-:W0:Y:S02]  /*5be0*/  F2I.FTZ.U32.TRUNC.NTZ R3, R3 ;  /* 0x0000000300037305 */ /* 0x000e24000021f000 */
[----:B0-----:R0:W-:Y:S02]  /*5bf0*/  STG.E [R16.64], R3 ;  /* 0x0000000310007986 */ /* 0x0011e4000c101924 */
.L_x_14467:
        /* <DEDUP_REMOVED lines=231> */
.L_x_14495:
        /* <DEDUP_REMOVED lines=20> */
.L_x_14499:
[----:B------:R-:W2:Y:S02]  /*6bb0*/  LDG.E.U8 R2, [R2.64] ;  /* 0x0000002402027981 */ /* 0x000ea4000c1e1100 */
[----:B--2---:R-:W0:Y:S02]  /*6bc0*/  I2F.U16 R0, R2 ;  /* 0x0000000200007306 */ /* 0x004e240000101000 */
[----:B0-----:R-:W-:Y:S01]  /*6bd0*/  F2FP.PACK_AB R0, RZ, R0 ;  /* 0x00000000ff00723e */ /* 0x001fe200000000ff */
[----:B------:R-:W-:Y:S05]  /*6be0*/  BRA `(.L_x_14501) ;  /* 0x00000e1000007947 */ /* 0x000fea0003800000 */
.L_x_14498:
        /* <DEDUP_REMOVED lines=10> */
.L_x_14503:
[----:B------:R-:W2:Y:S02]  /*6c90*/  LDG.E R2, [R2.64] ;  /* 0x0000002402027981 */ /* 0x000ea4000c1e1900 */
[----:B--2---:R-:W0:Y:S02]  /*6ca0*/  I2F R0, R2 ;  /* 0x0000000200007306 */ /* 0x004e240000201400 */
[----:B0-----:R-:W-:Y:S01]  /*6cb0*/  F2FP.PACK_AB R0, RZ, R0 ;  /* 0x00000000ff00723e */ /* 0x001fe200000000ff */
[----:B------:R-:W-:Y:S05]  /*6cc0*/  BRA `(.L_x_14501) ;  /* 0x00000d3000007947 */ /* 0x000fea0003800000 */
.L_x_14502:
[----:B------:R-:W2:Y:S02]  /*6cd0*/  LDG.E.U16 R2, [R2.64] ;  /* 0x0000002402027981 */ /* 0x000ea4000c1e1500 */
[----:B--2---:R-:W0:Y:S02]  /*6ce0*/  I2F.S16 R0, R2 ;  /* 0x0000000200007306 */ /* 0x004e240000101400 */
[----:B0-----:R-:W-:Y:S01]  /*6cf0*/  F2FP.PACK_AB R0, RZ, R0 ;  /* 0x00000000ff00723e */ /* 0x001fe200000000ff */
[----:B------:R-:W-:Y:S05]  /*6d00*/  BRA `(.L_x_14501) ;  /* 0x00000cf000007947 */ /* 0x000fea0003800000 */
.L_x_14497:
        /* <DEDUP_REMOVED lines=9> */
.L_x_14505:
[----:B------:R0:W5:Y:S01]  /*6da0*/  LDG.E.U16 R0, [R2.64] ;  /* 0x0000002402007981 */ /* 0x000162000c1e1500 */
[----:B------:R-:W-:Y:S05]  /*6db0*/  BRA `(.L_x_14501) ;  /* 0x00000c4000007947 */ /* 0x000fea0003800000 */
.L_x_14504:
        /* <DEDUP_REMOVED lines=9> */
.L_x_14507:
[----:B------:R0:W5:Y:S01]  /*6e50*/  LDG.E.U16 R0, [R2.64] ;  /* 0x0000002402007981 */ /* 0x000162000c1e1500 */
[----:B------:R-:W-:Y:S05]  /*6e60*/  BRA `(.L_x_14501) ;  /* 0x00000b9000007947 */ /* 0x000fea0003800000 */
.L_x_14506:
[----:B------:R-:W2:Y:S02]  /*6e70*/  LDG.E.64 R2, [R2.64] ;  /* 0x0000002402027981 */ /* 0x000ea4000c1e1b00 */
[----:B--2---:R-:W0:Y:S01]  /*6e80*/  F2F.F32.F64 R0, R2 ;  /* 0x0000000200007310 */ /* 0x004e220000301000 */
[----:B------:R-:W0:-:S14]  /*6e90*/  DSETP.GEU.AND P0, PT, |R2|, c[0x2][0x0], PT ;  /* 0x008000000200762a */ /* 0x000e1c0003f0e200 */
[----:B0-----:R-:W-:-:S05]  /*6ea0*/  @!P0 FMUL R0, R0, 1.175494350822287508e-38 ;  /* 0x0080000000008820 */ /* 0x001fca0000400000 */
[----:B------:R-:W-:Y:S01]  /*6eb0*/  F2FP.PACK_AB R0, RZ, R0 ;  /* 0x00000000ff00723e */ /* 0x000fe200000000ff */
[----:B------:R-:W-:Y:S05]  /*6ec0*/  BRA `(.L_x_14501) ;  /* 0x00000b3000007947 */ /* 0x000fea0003800000 */
.L_x_14496:
        /* <DEDUP_REMOVED lines=13> */
.L_x_14510:
[----:B------:R-:W2:Y:S02]  /*6fa0*/  LDG.E.64 R2, [R2.64] ;  /* 0x0000002402027981 */ /* 0x000ea4000c1e1b00 */
[----:B--2---:R-:W0:Y:S01]  /*6fb0*/  F2F.F32.F64 R0, R2 ;  /* 0x0000000200007310 */ /* 0x004e220000301000 */
[----:B------:R-:W0:-:S14]  /*6fc0*/  DSETP.GEU.AND P0, PT, |R2|, c[0x2][0x0], PT ;  /* 0x008000000200762a */ /* 0x000e1c0003f0e200 */
[----:B0-----:R-:W-:-:S05]  /*6fd0*/  @!P0 FMUL R0, R0, 1.175494350822287508e-38 ;  /* 0x0080000000008820 */ /* 0x001fca0000400000 */
[----:B------:R-:W-:Y:S01]  /*6fe0*/  F2FP.PACK_AB R0, RZ, R0 ;  /* 0x00000000ff00723e */ /* 0x000fe200000000ff */
[----:B------:R-:W-:Y:S05]  /*6ff0*/  BRA `(.L_x_14501) ;  /* 0x00000a0000007947 */ /* 0x000fea0003800000 */
.L_x_14509:
        /* <DEDUP_REMOVED lines=28> */
.L_x_14512:
        /* <DEDUP_REMOVED lines=15> */
.L_x_14511:
[----:B------:R-:W2:Y:S02]  /*72b0*/  LDG.E.U16 R0, [R2.64] ;  /* 0x0000002402007981 */ /* 0x000ea4000c1e1500 */
[----:B--2---:R-:W-:-:S04]  /*72c0*/  PRMT R0, RZ, 0x5410, R0 ;  /* 0x00005410ff007816 */ /* 0x004fc80000000000 */
[----:B------:R-:W-:Y:S01]  /*72d0*/  F2FP.PACK_AB R0, RZ, R0 ;  /* 0x00000000ff00723e */ /* 0x000fe200000000ff */
[----:B------:R-:W-:Y:S05]  /*72e0*/  BRA `(.L_x_14501) ;  /* 0x0000071000007947 */ /* 0x000fea0003800000 */
.L_x_14508:
        /* <DEDUP_REMOVED lines=12> */
.L_x_14515:
        /* <DEDUP_REMOVED lines=21> */
.L_x_14519:
[----:B------:R-:W-:Y:S05]  /*7500*/  BSYNC B1 ;  /* 0x0000000000017941 */ /* 0x000fea0003800000 */
.L_x_14518:
[----:B------:R-:W-:Y:S01]  /*7510*/  LEA R3, R0, 0x3b800000, 0x17 ;  /* 0x3b80000000037811 */ /* 0x000fe200078eb8ff */
[----:B------:R-:W-:-:S05]  /*7520*/  IMAD.SHL.U32 R0, R2, 0x100000, RZ ;  /* 0x0010000002007824 */ /* 0x000fca00078e00ff */
[----:B------:R-:W-:Y:S02]  /*7530*/  LOP3.LUT R0, R3, R0, R4, 0xfe, !PT ;  /* 0x0000000003007212 */ /* 0x000fe400078efe04 */
.L_x_14517:
[----:B------:R-:W-:Y:S05]  /*7540*/  BSYNC B0 ;  /* 0x0000000000007941 */ /* 0x000fea0003800000 */
.L_x_14516:
[----:B------:R-:W-:Y:S01]  /*7550*/  F2FP.PACK_AB R0, RZ, R0 ;  /* 0x00000000ff00723e */ /* 0x000fe200000000ff */
[----:B------:R-:W-:Y:S05]  /*7560*/  BRA `(.L_x_14501) ;  /* 0x0000049000007947 */ /* 0x000fea0003800000 */
.L_x_14514:
        /* <DEDUP_REMOVED lines=21> */
.L_x_14523:
[----:B------:R-:W-:Y:S05]  /*76c0*/  BSYNC B1 ;  /* 0x0000000000017941 */ /* 0x000fea0003800000 */
.L_x_14522:
[----:B------:R-:W-:Y:S01]  /*76d0*/  LEA R3, R0, 0x37800000, 0x17 ;  /* 0x3780000000037811 */ /* 0x000fe200078eb8ff */
[----:B------:R-:W-:-:S05]  /*76e0*/  IMAD.SHL.U32 R0, R2, 0x200000, RZ ;  /* 0x0020000002007824 */ /* 0x000fca00078e00ff */
[----:B------:R-:W-:Y:S02]  /*76f0*/  LOP3.LUT R0, R3, R0, R4, 0xfe, !PT ;  /* 0x0000000003007212 */ /* 0x000fe400078efe04 */
.L_x_14521:
[----:B------:R-:W-:Y:S05]  /*7700*/  BSYNC B0 ;  /* 0x0000000000007941 */ /* 0x000fea0003800000 */
.L_x_14520:
[----:B------:R-:W-:Y:S01]  /*7710*/  F2FP.PACK_AB R0, RZ, R0 ;  /* 0x00000000ff00723e */ /* 0x000fe200000000ff */
[----:B------:R-:W-:Y:S05]  /*7720*/  BRA `(.L_x_14501) ;  /* 0x000002d000007947 */ /* 0x000fea0003800000 */
.L_x_14513:
        /* <DEDUP_REMOVED lines=14> */
.L_x_14527:
[----:B------:R-:W-:Y:S05]  /*7810*/  BSYNC B0 ;  /* 0x0000000000007941 */ /* 0x000fea0003800000 */
.L_x_14526:
[----:B------:R-:W-:Y:S01]  /*7820*/  F2FP.PACK_AB R0, RZ, R0 ;  /* 0x00000000ff00723e */ /* 0x000fe200000000ff */
[----:B------:R-:W-:Y:S05]  /*7830*/  BRA `(.L_x_14501) ;  /* 0x000001c000007947 */ /* 0x000fea0003800000 */
.L_x_14500:
        /* <DEDUP_REMOVED lines=21> */
.L_x_14525:
[----:B------:R-:W2:Y:S02]  /*7990*/  LDG.E.64 R2, [R2.64] ;  /* 0x0000002402027981 */ /* 0x000ea4000c1e1b00 */
[----:B--2---:R-:W0:Y:S02]  /*79a0*/  I2F.U64 R0, R2 ;  /* 0x0000000200007312 */ /* 0x004e240000301000 */
[----:B0-----:R-:W-:Y:S01]  /*79b0*/  F2FP.PACK_AB R0, RZ, R0 ;  /* 0x00000000ff00723e */ /* 0x001fe200000000ff */
[----:B------:R-:W-:Y:S05]  /*79c0*/  BRA `(.L_x_14501) ;  /* 0x0000003000007947 */ /* 0x000fea0003800000 */
.L_x_14524:
[----:B------:R-:W2:Y:S02]  /*79d0*/  LDG.E R2, [R2.64] ;  /* 0x0000002402027981 */ /* 0x000ea4000c1e1900 */
[----:B--2---:R-:W0:Y:S02]  /*79e0*/  I2F.U32 R0, R2 ;  /* 0x0000000200007306 */ /* 0x004e240000201000 */
[----:B0-----:R-:W-:-:S06]  /*79f0*/  F2FP.PACK_AB R0, RZ, R0 ;  /* 0x00000000ff00723e */ /* 0x001fcc00000000ff */
.L_x_14501:
        /* <DEDUP_REMOVED lines=20> */
.L_x_14531:
[----:B------:R-:W-:-:S06]  /*7b40*/  HADD2.F32 R3, -RZ, R3.H0_H0 ;  /* 0x20000003ff037230 */ /* 0x000fcc0000004100 */
[----:B------:R-:W0:Y:S02]  /*7b50*/  F2I.S64.TRUNC R2, R3 ;  /* 0x0000000300027311 */ /* 0x000e24000020d900 */
[----:B0-----:R0:W-:Y:S01]  /*7b60*/  STG.E.U8 [R16.64], R2 ;  /* 0x0000000210007986 */ /* 0x0011e2000c101124 */
[----:B------:R-:W-:Y:S05]  /*7b70*/  BRA `(.L_x_14533) ;  /* 0x00000e4000007947 */ /* 0x000fea0003800000 */
.L_x_14530:
        /* <DEDUP_REMOVED lines=10> */
.L_x_14535:
[----:B------:R-:W-:-:S06]  /*7c20*/  HADD2.F32 R3, -RZ, R3.H0_H0 ;  /* 0x20000003ff037230 */ /* 0x000fcc0000004100 */
[----:B------:R-:W0:Y:S02]  /*7c30*/  F2I.FTZ.TRUNC.NTZ R3, R3 ;  /* 0x0000000300037305 */ /* 0x000e24000021f100 */
[----:B0-----:R0:W-:Y:S01]  /*7c40*/  STG.E [R16.64], R3 ;  /* 0x0000000310007986 */ /* 0x0011e2000c101924 */
[----:B------:R-:W-:Y:S05]  /*7c50*/  BRA `(.L_x_14533) ;  /* 0x00000d6000007947 */ /* 0x000fea0003800000 */
.L_x_14534:
[----:B------:R-:W-:-:S06]  /*7c60*/  HADD2.F32 R3, -RZ, R3.H0_H0 ;  /* 0x20000003ff037230 */ /* 0x000fcc0000004100 */
[----:B------:R-:W0:Y:S02]  /*7c70*/  F2I.FTZ.TRUNC.NTZ R3, R3 ;  /* 0x0000000300037305 */ /* 0x000e24000021f100 */
[----:B0-----:R0:W-:Y:S01]  /*7c80*/  STG.E.U16 [R16.64], R3 ;  /* 0x0000000310007986 */ /* 0x0011e2000c101524 */
[----:B------:R-:W-:Y:S05]  /*7c90*/  BRA `(.L_x_14533) ;  /* 0x00000d2000007947 */ /* 0x000fea0003800000 */
.L_x_14529:
        /* <DEDUP_REMOVED lines=9> */
.L_x_14537:
[----:B------:R0:W-:Y:S01]  /*7d30*/  STG.E.U16 [R16.64], R3 ;  /* 0x0000000310007986 */ /* 0x0001e2000c101524 */
[----:B------:R-:W-:Y:S05]  /*7d40*/  BRA `(.L_x_14533) ;  /* 0x00000c7000007947 */ /* 0x000fea0003800000 */
.L_x_14536:
        /* <DEDUP_REMOVED lines=10> */
.L_x_14539:
[----:B------:R-:W-:-:S05]  /*7df0*/  HADD2.F32 R0, -RZ, R3.H0_H0 ;  /* 0x20000003ff007230 */ /* 0x000fca0000004100 */
[----:B------:R-:W-:-:S04]  /*7e00*/  F2FP.PACK_AB R0, RZ, R0 ;  /* 0x00000000ff00723e */ /* 0x000fc800000000ff */
[----:B------:R-:W-:-:S05]  /*7e10*/  PRMT R0, R0, 0x5410, RZ ;  /* 0x0000541000007816 */ /* 0x000fca00000000ff */
[----:B------:R0:W-:Y:S01]  /*7e20*/  STG.E [R16.64], R0 ;  /* 0x0000000010007986 */ /* 0x0001e2000c101924 */
[----:B------:R-:W-:Y:S05]  /*7e30*/  BRA `(.L_x_14533) ;  /* 0x00000b8000007947 */ /* 0x000fea0003800000 */
.L_x_14538:
[----:B------:R-:W-:-:S05]  /*7e40*/  HADD2.F32 R2, -RZ, R3.H0_H0 ;  /* 0x20000003ff027230 */ /* 0x000fca0000004100 */
[----:B------:R-:W-:-:S06]  /*7e50*/  FMUL.FTZ R2, R2, 1 ;  /* 0x3f80000002027820 */ /* 0x000fcc0000410000 */
[----:B------:R-:W0:Y:S02]  /*7e60*/  F2F.F64.F32 R2, R2 ;  /* 0x0000000200027310 */ /* 0x000e240000201800 */
[----:B0-----:R0:W-:Y:S01]  /*7e70*/  STG.E.64 [R16.64], R2 ;  /* 0x0000000210007986 */ /* 0x0011e2000c101b24 */
[----:B------:R-:W-:Y:S05]  /*7e80*/  BRA `(.L_x_14533) ;  /* 0x00000b3000007947 */ /* 0x000fea0003800000 */
.L_x_14528:
        /* <DEDUP_REMOVED lines=13> */
.L_x_14542:
[----:B------:R-:W-:Y:S01]  /*7f60*/  HADD2.F32 R3, -RZ, R3.H0_H0 ;  /* 0x20000003ff037230 */ /* 0x000fe20000004100 */
[----:B------:R-:W-:-:S04]  /*7f70*/  CS2R R6, SRZ ;  /* 0x0000000000067805 */ /* 0x000fc8000001ff00 */
[----:B------:R-:W-:-:S04]  /*7f80*/  FMUL.FTZ R3, R3, 1 ;  /* 0x3f80000003037820 */ /* 0x000fc80000410000 */
[----:B------:R-:W0:Y:S02]  /*7f90*/  F2F.F64.F32 R4, R3 ;  /* 0x0000000300047310 */ /* 0x000e240000201800 */
[----:B0-----:R0:W-:Y:S01]  /*7fa0*/  STG.E.128 [R16.64], R4 ;  /* 0x0000000410007986 */ /* 0x0011e2000c101d24 */
[----:B------:R-:W-:Y:S05]  /*7fb0*/  BRA `(.L_x_14533) ;  /* 0x00000a0000007947 */ /* 0x000fea0003800000 */
.L_x_14541:
        /* <DEDUP_REMOVED lines=21> */
.L_x_14546:
[----:B------:R-:W-:Y:S05]  /*8110*/  BSYNC B0 ;  /* 0x0000000000007941 */ /* 0x000fea0003800000 */
.L_x_14545:
[----:B------:R-:W-:-:S05]  /*8120*/  LOP3.LUT R3, R0, R3, RZ, 0xfc, !PT ;  /* 0x0000000300037212 */ /* 0x000fca00078efcff */
[----:B------:R0:W-:Y:S01]  /*8130*/  STG.E.U8 [R16.64], R3 ;  /* 0x0000000310007986 */ /* 0x0001e2000c101124 */
[----:B------:R-:W-:Y:S05]  /*8140*/  BRA `(.L_x_14533) ;  /* 0x0000087000007947 */ /* 0x000fea0003800000 */
.L_x_14544:
        /* <DEDUP_REMOVED lines=13> */
.L_x_14548:
[----:B------:R-:W-:Y:S01]  /*8220*/  IMAD.MOV.U32 R0, RZ, RZ, 0x7f ;  /* 0x0000007fff007424 */ /* 0x000fe200078e00ff */
[----:B------:R-:W-:-:S04]  /*8230*/  ISETP.GT.U32.AND P0, PT, R2, 0x7f800000, PT ;  /* 0x7f8000000200780c */ /* 0x000fc80003f04070 */
[----:B------:R-:W-:-:S04]  /*8240*/  SEL R0, R0, 0x7c, P0 ;  /* 0x0000007c00007807 */ /* 0x000fc80000000000 */
.L_x_14549:
[----:B------:R-:W-:Y:S05]  /*8250*/  BSYNC B0 ;  /* 0x0000000000007941 */ /* 0x000fea0003800000 */
.L_x_14547:
[----:B------:R-:W-:-:S04]  /*8260*/  LOP3.LUT R2, R3, 0x80000000, RZ, 0xc0, !PT ;  /* 0x8000000003027812 */ /* 0x000fc800078ec0ff */
[----:B------:R-:W-:-:S04]  /*8270*/  SHF.R.U32.HI R3, RZ, 0x18, R2 ;  /* 0x00000018ff037819 */ /* 0x000fc80000011602 */
[----:B------:R-:W-:-:S05]  /*8280*/  LOP3.LUT R3, R0, R3, RZ, 0xfc, !PT ;  /* 0x0000000300037212 */ /* 0x000fca00078efcff */
[----:B------:R0:W-:Y:S01]  /*8290*/  STG.E.U8 [R16.64], R3 ;  /* 0x0000000310007986 */ /* 0x0001e2000c101124 */
[----:B------:R-:W-:Y:S05]  /*82a0*/  BRA `(.L_x_14533) ;  /* 0x0000071000007947 */ /* 0x000fea0003800000 */
.L_x_14543:
[----:B------:R-:W-:-:S05]  /*82b0*/  HADD2.F32 R0, -RZ, R3.H0_H0 ;  /* 0x20000003ff007230 */ /* 0x000fca0000004100 */
[----:B------:R-:W-:-:S05]  /*82c0*/  F2FP.BF16.PACK_AB R0, RZ, R0 ;  /* 0x00000000ff00723e */ /* 0x000fca00000010ff */
[----:B------:R0:W-:Y:S01]  /*82d0*/  STG.E.U16 [R16.64], R0 ;  /* 0x0000000010007986 */ /* 0x0001e2000c101524 */
[----:B------:R-:W-:Y:S05]  /*82e0*/  BRA `(.L_x_14533) ;  /* 0x000006d000007947 */ /* 0x000fea0003800000 */
.L_x_14540:
        /* <DEDUP_REMOVED lines=12> */
.L_x_14552:
        /* <DEDUP_REMOVED lines=17> */
.L_x_14555:
[----:B------:R-:W-:-:S04]  /*84c0*/  LOP3.LUT R2, R3, 0x80000000, RZ, 0xc0, !PT ;  /* 0x8000000003027812 */ /* 0x000fc800078ec0ff */
[----:B------:R-:W-:-:S04]  /*84d0*/  SHF.R.U32.HI R3, RZ, 0x18, R2 ;  /* 0x00000018ff037819 */ /* 0x000fc80000011602 */
[----:B------:R-:W-:-:S04]  /*84e0*/  LOP3.LUT R0, R0, R3, RZ, 0xfc, !PT ;  /* 0x0000000300007212 */ /* 0x000fc800078efcff */
[----:B------:R-:W-:Y:S02]  /*84f0*/  PRMT R8, R0, 0x7610, R8 ;  /* 0x0000761000087816 */ /* 0x000fe40000000008 */
.L_x_14554:
[----:B------:R-:W-:Y:S05]  /*8500*/  BSYNC B0 ;  /* 0x0000000000007941 */ /* 0x000fea0003800000 */
.L_x_14553:
[----:B------:R0:W-:Y:S01]  /*8510*/  STG.E.U8 [R16.64], R8 ;  /* 0x0000000810007986 */ /* 0x0001e2000c101124 */
[----:B------:R-:W-:Y:S05]  /*8520*/  BRA `(.L_x_14533) ;  /* 0x0000049000007947 */ /* 0x000fea0003800000 */
.L_x_14551:
        /* <DEDUP_REMOVED lines=17> */
.L_x_14558:
[----:B------:R-:W-:-:S04]  /*8640*/  LOP3.LUT R2, R3, 0x80000000, RZ, 0xc0, !PT ;  /* 0x8000000003027812 */ /* 0x000fc800078ec0ff */
[----:B------:R-:W-:-:S04]  /*8650*/  SHF.R.U32.HI R3, RZ, 0x18, R2 ;  /* 0x00000018ff037819 */ /* 0x000fc80000011602 */
[----:B------:R-:W-:-:S04]  /*8660*/  LOP3.LUT R0, R0, R3, RZ, 0xfc, !PT ;  /* 0x0000000300007212 */ /* 0x000fc800078efcff */
[----:B------:R-:W-:Y:S02]  /*8670*/  PRMT R8, R0, 0x7610, R8 ;  /* 0x0000761000087816 */ /* 0x000fe40000000008 */
.L_x_14557:
[----:B------:R-:W-:Y:S05]  /*8680*/  BSYNC B0 ;  /* 0x0000000000007941 */ /* 0x000fea0003800000 */
.L_x_14556:
[----:B------:R0:W-:Y:S01]  /*8690*/  STG.E.U8 [R16.64], R8 ;  /* 0x0000000810007986 */ /* 0x0001e2000c101124 */
[----:B------:R-:W-:Y:S05]  /*86a0*/  BRA `(.L_x_14533) ;  /* 0x0000031000007947 */ /* 0x000fea0003800000 */
.L_x_14550:
        /* <DEDUP_REMOVED lines=22> */
.L_x_14532:
        /* <DEDUP_REMOVED lines=20> */
.L_x_14560:
[----:B------:R-:W-:-:S06]  /*8950*/  HADD2.F32 R3, -RZ, R3.H0_H0 ;  /* 0x20000003ff037230 */ /* 0x000fcc0000004100 */
[----:B------:R-:W0:Y:S02]  /*8960*/  F2I.U64.TRUNC R2, R3 ;  /* 0x0000000300027311 */ /* 0x000e24000020d800 */
[----:B0-----:R0:W-:Y:S01]  /*8970*/  STG.E.64 [R16.64], R2 ;  /* 0x0000000210007986 */ /* 0x0011e2000c101b24 */
[----:B------:R-:W-:Y:S05]  /*8980*/  BRA `(.L_x_14533) ;  /* 0x0000003000007947 */ /* 0x000fea0003800000 */
.L_x_14559:
[----:B------:R-:W-:-:S06]  /*8990*/  HADD2.F32 R3, -RZ, R3.H0_H0 ;  /* 0x20000003ff037230 */ /* 0x000fcc0000004100 */
[----:B------:R-:W0:Y:S02]  /*89a0*/  F2I.FTZ.U32.TRUNC.NTZ R3, R3 ;  /* 0x0000000300037305 */ /* 0x000e24000021f000 */
[----:B0-----:R0:W-:Y:S02]  /*89b0*/  STG.E [R16.64], R3 ;  /* 0x0000000310007986 */ /* 0x0011e4000c101924 */
.L_x_14533:
[----:B------:R-:W-:Y:S02]  /*89c0*/  IADD3 R19, R19, 0x80, RZ ;  /* 0x0000008013137810 */ /* 0x000fe40007ffe0ff */
.L_x_14428:
[----:B------:R-:W-:Y:S05]  /*89d0*/  BSYNC B6 ;  /* 0x0000000000067941 */ /* 0x000fea0003800000 */
.L_x_14427:
        /* <DEDUP_REMOVED lines=230> */
.L_x_14561:
        /* <DEDUP_REMOVED lines=20> */
.L_x_14565:
[----:B------:R-:W2:Y:S02]  /*9980*/  LDG.E.U8 R2, [R2.64] ;  /* 0x0000002402027981 */ /* 0x000ea4000c1e1100 */
[----:B--2---:R-:W0:Y:S02]  /*9990*/  I2F.U16 R0, R2 ;  /* 0x0000000200007306 */ /* 0x004e240000101000 */
[----:B0-----:R-:W-:Y:S01]  /*99a0*/  F2FP.PACK_AB R0, RZ, R0 ;  /* 0x00000000ff00723e */ /* 0x001fe200000000ff */
[----:B------:R-:W-:Y:S05]  /*99b0*/  BRA `(.L_x_14567) ;  /* 0x00000e1000007947 */ /* 0x000fea0003800000 */
.L_x_14564:
        /* <DEDUP_REMOVED lines=10> */
.L_x_14569:
[----:B------:R-:W2:Y:S02]  /*9a60*/  LDG.E R2, [R2.64] ;  /* 0x0000002402027981 */ /* 0x000ea4000c1e1900 */
[----:B--2---:R-:W0:Y:S02]  /*9a70*/  I2F R0, R2 ;  /* 0x0000000200007306 */ /* 0x004e240000201400 */
[----:B0-----:R-:W-:Y:S01]  /*9a80*/  F2FP.PACK_AB R0, RZ, R0 ;  /* 0x00000000ff00723e */ /* 0x001fe200000000ff */
[----:B------:R-:W-:Y:S05]  /*9a90*/  BRA `(.L_x_14567) ;  /* 0x00000d3000007947 */ /* 0x000fea0003800000 */
.L_x_14568:
[----:B------:R-:W2:Y:S02]  /*9aa0*/  LDG.E.U16 R2, [R2.64] ;  /* 0x0000002402027981 */ /* 0x000ea4000c1e1500 */
[----:B--2---:R-:W0:Y:S02]  /*9ab0*/  I2F.S16 R0, R2 ;  /* 0x0000000200007306 */ /* 0x004e240000101400 */
[----:B0-----:R-:W-:Y:S01]  /*9ac0*/  F2FP.PACK_AB R0, RZ, R0 ;  /* 0x00000000ff00723e */ /* 0x001fe200000000ff */
[----:B------:R-:W-:Y:S05]  /*9ad0*/  BRA `(.L_x_14567) ;  /* 0x00000cf000007947 */ /* 0x000fea0003800000 */
.L_x_14563:
        /* <DEDUP_REMOVED lines=9> */
.L_x_14571:
[----:B------:R0:W5:Y:S01]  /*9b70*/  LDG.E.U16 R0, [R2.64] ;  /* 0x0000002402007981 */ /* 0x000162000c1e1500 */
[----:B------:R-:W-:Y:S05]  /*9b80*/  BRA `(.L_x_14567) ;  /* 0x00000c4000007947 */ /* 0x000fea0003800000 */
.L_x_14570:
        /* <DEDUP_REMOVED lines=9> */
.L_x_14573:
[----:B------:R0:W5:Y:S01]  /*9c20*/  LDG.E.U16 R0, [R2.64] ;  /* 0x0000002402007981 */ /* 0x000162000c1e1500 */
[----:B------:R-:W-:Y:S05]  /*9c30*/  BRA `(.L_x_14567) ;  /* 0x00000b9000007947 */ /* 0x000fea0003800000 */
.L_x_14572:
[----:B------:R-:W2:Y:S02]  /*9c40*/  LDG.E.64 R2, [R2.64] ;  /* 0x0000002402027981 */ /* 0x000ea4000c1e1b00 */
[----:B--2---:R-:W0:Y:S01]  /*9c50*/  F2F.F32.F64 R0, R2 ;  /* 0x0000000200007310 */ /* 0x004e220000301000 */
[----:B------:R-:W0:-:S14]  /*9c60*/  DSETP.GEU.AND P0, PT, |R2|, c[0x2][0x0], PT ;  /* 0x008000000200762a */ /* 0x000e1c0003f0e200 */
[----:B0-----:R-:W-:-:S05]  /*9c70*/  @!P0 FMUL R0, R0, 1.175494350822287508e-38 ;  /* 0x0080000000008820 */ /* 0x001fca0000400000 */
[----:B------:R-:W-:Y:S01]  /*9c80*/  F2FP.PACK_AB R0, RZ, R0 ;  /* 0x00000000ff00723e */ /* 0x000fe200000000ff */
[----:B------:R-:W-:Y:S05]  /*9c90*/  BRA `(.L_x_14567) ;  /* 0x00000b3000007947 */ /* 0x000fea0003800000 */
.L_x_14562:
        /* <DEDUP_REMOVED lines=13> */
.L_x_14576:
[----:B------:R-:W2:Y:S02]  /*9d70*/  LDG.E.64 R2, [R2.64] ;  /* 0x0000002402027981 */ /* 0x000ea4000c1e1b00 */
[----:B--2---:R-:W0:Y:S01]  /*9d80*/  F2F.F32.F64 R0, R2 ;  /* 0x0000000200007310 */ /* 0x004e220000301000 */
[----:B------:R-:W0:-:S14]  /*9d90*/  DSETP.GEU.AND P0, PT, |R2|, c[0x2][0x0], PT ;  /* 0x008000000200762a */ /* 0x000e1c0003f0e200 */
[----:B0-----:R-:W-:-:S05]  /*9da0*/  @!P0 FMUL R0, R0, 1.175494350822287508e-38 ;  /* 0x0080000000008820 */ /* 0x001fca0000400000 */
[----:B------:R-:W-:Y:S01]  /*9db0*/  F2FP.PACK_AB R0, RZ, R0 ;  /* 0x00000000ff00723e */ /* 0x000fe200000000ff */
[----:B------:R-:W-:Y:S05]  /*9dc0*/  BRA `(.L_x_14567) ;  /* 0x00000a0000007947 */ /* 0x000fea0003800000 */
.L_x_14575:
        /* <DEDUP_REMOVED lines=28> */
.L_x_14578:
        /* <DEDUP_REMOVED lines=15> */
.L_x_14577:
[----:B------:R-:W2:Y:S02]  /*a080*/  LDG.E.U16 R0, [R2.64] ;  /* 0x0000002402007981 */ /* 0x000ea4000c1e1500 */
[----:B--2---:R-:W-:-:S04]  /*a090*/  PRMT R0, RZ, 0x5410, R0 ;  /* 0x00005410ff007816 */ /* 0x004fc80000000000 */
[----:B------:R-:W-:Y:S01]  /*a0a0*/  F2FP.PACK_AB R0, RZ, R0 ;  /* 0x00000000ff00723e */ /* 0x000fe200000000ff */
[----:B------:R-:W-:Y:S05]  /*a0b0*/  BRA `(.L_x_14567) ;  /* 0x0000071000007947 */ /* 0x000fea0003800000 */
.L_x_14574:
        /* <DEDUP_REMOVED lines=12> */
.L_x_14581:
        /* <DEDUP_REMOVED lines=21> */
.L_x_14585:
[----:B------:R-:W-:Y:S05]  /*a2d0*/  BSYNC B1 ;  /* 0x0000000000017941 */ /* 0x000fea0003800000 */
.L_x_14584:
[----:B------:R-:W-:Y:S01]  /*a2e0*/  LEA R3, R0, 0x3b800000, 0x17 ;  /* 0x3b80000000037811 */ /* 0x000fe200078eb8ff */
[----:B------:R-:W-:-:S05]  /*a2f0*/  IMAD.SHL.U32 R0, R2, 0x100000, RZ ;  /* 0x0010000002007824 */ /* 0x000fca00078e00ff */
[----:B------:R-:W-:Y:S02]  /*a300*/  LOP3.LUT R0, R3, R0, R4, 0xfe, !PT ;  /* 0x0000000003007212 */ /* 0x000fe400078efe04 */
.L_x_14583:
[----:B------:R-:W-:Y:S05]  /*a310*/  BSYNC B0 ;  /* 0x0000000000007941 */ /* 0x000fea0003800000 */
.L_x_14582:
[----:B------:R-:W-:Y:S01]  /*a320*/  F2FP.PACK_AB R0, RZ, R0 ;  /* 0x00000000ff00723e */ /* 0x000fe200000000ff */
[----:B------:R-:W-:Y:S05]  /*a330*/  BRA `(.L_x_14567) ;  /* 0x0000049000007947 */ /* 0x000fea0003800000 */
.L_x_14580:
        /* <DEDUP_REMOVED lines=21> */
.L_x_14589:
[----:B------:R-:W-:Y:S05]  /*a490*/  BSYNC B1 ;  /* 0x0000000000017941 */ /* 0x000fea0003800000 */
.L_x_14588:
[----:B------:R-:W-:Y:S01]  /*a4a0*/  LEA R3, R0, 0x37800000, 0x17 ;  /* 0x3780000000037811 */ /* 0x000fe200078eb8ff */
[----:B------:R-:W-:-:S05]  /*a4b0*/  IMAD.SHL.U32 R0, R2, 0x200000, RZ ;  /* 0x0020000002007824 */ /* 0x000fca00078e00ff */
[----:B------:R-:W-:Y:S02]  /*a4c0*/  LOP3.LUT R0, R3, R0, R4, 0xfe, !PT ;  /* 0x0000000003007212 */ /* 0x000fe400078efe04 */
.L_x_14587:
[----:B------:R-:W-:Y:S05]  /*a4d0*/  BSYNC B0 ;  /* 0x0000000000007941 */ /* 0x000fea0003800000 */
.L_x_14586:
[----:B------:R-:W-:Y:S01]  /*a4e0*/  F2FP.PACK_AB R0, RZ, R0 ;  /* 0x00000000ff00723e */ /* 0x000fe200000000ff */
[----:B------:R-:W-:Y:S05]  /*a4f0*/  BRA `(.L_x_14567) ;  /* 0x000002d000007947 */ /* 0x000fea0003800000 */
.L_x_14579:
        /* <DEDUP_REMOVED lines=14> */
.L_x_14593:
[----:B------:R-:W-:Y:S05]  /*a5e0*/  BSYNC B0 ;  /* 0x0000000000007941 */ /* 0x000fea0003800000 */
.L_x_14592:
[----:B------:R-:W-:Y:S01]  /*a5f0*/  F2FP.PACK_AB R0, RZ, R0 ;  /* 0x00000000ff00723e */ /* 0x000fe200000000ff */
[----:B------:R-:W-:Y:S05]  /*a600*/  BRA `(.L_x_14567) ;  /* 0x000001c000007947 */ /* 0x000fea0003800000 */
.L_x_14566:
        /* <DEDUP_REMOVED lines=21> */
.L_x_14591:
[----:B------:R-:W2:Y:S02]  /*a760*/  LDG.E.64 R2, [R2.64] ;  /* 0x0000002402027981 */ /* 0x000ea4000c1e1b00 */
[----:B--2---:R-:W0:Y:S02]  /*a770*/  I2F.U64 R0, R2 ;  /* 0x0000000200007312 */ /* 0x004e240000301000 */
[----:B0-----:R-:W-:Y:S01]  /*a780*/  F2FP.PACK_AB R0, RZ, R0 ;  /* 0x00000000ff00723e */ /* 0x001fe200000000ff */
[----:B------:R-:W-:Y:S05]  /*a790*/  BRA `(.L_x_14567) ;  /* 0x0000003000007947 */ /* 0x000fea0003800000 */
.L_x_14590:
[----:B------:R-:W2:Y:S02]  /*a7a0*/  LDG.E R2, [R2.64] ;  /* 0x0000002402027981 */ /* 0x000ea4000c1e1900 */
[----:B--2---:R-:W0:Y:S02]  /*a7b0*/  I2F.U32 R0, R2 ;  /* 0x0000000200007306 */ /* 0x004e240000201000 */
[----:B0-----:R-:W-:-:S06]  /*a7c0*/  F2FP.PACK_AB R0, RZ, R0 ;  /* 0x00000000ff00723e */ /* 0x001fcc00000000ff */
.L_x_14567:
        /* <DEDUP_REMOVED lines=20> */
.L_x_14597:
[----:B------:R-:W-:-:S06]  /*a910*/  HADD2.F32 R3, -RZ, R3.H0_H0 ;  /* 0x20000003ff037230 */ /* 0x000fcc0000004100 */
[----:B------:R-:W0:Y:S02]  /*a920*/  F2I.S64.TRUNC R2, R3 ;  /* 0x0000000300027311 */ /* 0x000e24000020d900 */
[----:B0-----:R-:W-:Y:S01]  /*a930*/  STG.E.U8 [R16.64], R2 ;  /* 0x0000000210007986 */ /* 0x001fe2000c101124 */
[----:B------:R-:W-:Y:S05]  /*a940*/  EXIT ;  /* 0x000000000000794d */ /* 0x000fea0003800000 */
.L_x_14596:
        /* <DEDUP_REMOVED lines=10> */
.L_x_14600:
[----:B------:R-:W-:-:S06]  /*a9f0*/  HADD2.F32 R3, -RZ, R3.H0_H0 ;  /* 0x20000003ff037230 */ /* 0x000fcc0000004100 */
[----:B------:R-:W0:Y:S02]  /*aa00*/  F2I.FTZ.TRUNC.NTZ R3, R3 ;  /* 0x0000000300037305 */ /* 0x000e24000021f100 */
[----:B0-----:R-:W-:Y:S01]  /*aa10*/  STG.E [R16.64], R3 ;  /* 0x0000000310007986 */ /* 0x001fe2000c101924 */
[----:B------:R-:W-:Y:S05]  /*aa20*/  EXIT ;  /* 0x000000000000794d */ /* 0x000fea0003800000 */
.L_x_14599:
[----:B------:R-:W-:-:S06]  /*aa30*/  HADD2.F32 R3, -RZ, R3.H0_H0 ;  /* 0x20000003ff037230 */ /* 0x000fcc0000004100 */
[----:B------:R-:W0:Y:S02]  /*aa40*/  F2I.FTZ.TRUNC.NTZ R3, R3 ;  /* 0x0000000300037305 */ /* 0x000e24000021f100 */
[----:B0-----:R-:W-:Y:S01]  /*aa50*/  STG.E.U16 [R16.64], R3 ;  /* 0x0000000310007986 */ /* 0x001fe2000c101524 */
[----:B------:R-:W-:Y:S05]  /*aa60*/  EXIT ;  /* 0x000000000000794d */ /* 0x000fea0003800000 */
.L_x_14595:
        /* <DEDUP_REMOVED lines=9> */
.L_x_14602:
[----:B------:R-:W-:Y:S01]  /*ab00*/  STG.E.U16 [R16.64], R3 ;  /* 0x0000000310007986 */ /* 0x000fe2000c101524 */
[----:B------:R-:W-:Y:S05]  /*ab10*/  EXIT ;  /* 0x000000000000794d */ /* 0x000fea0003800000 */
.L_x_14601:
        /* <DEDUP_REMOVED lines=10> */
.L_x_14604:
[----:B------:R-:W-:-:S05]  /*abc0*/  HADD2.F32 R0, -RZ, R3.H0_H0 ;  /* 0x20000003ff007230 */ /* 0x000fca0000004100 */
[----:B------:R-:W-:-:S04]  /*abd0*/  F2FP.PACK_AB R0, RZ, R0 ;  /* 0x00000000ff00723e */ /* 0x000fc800000000ff */
[----:B------:R-:W-:-:S05]  /*abe0*/  PRMT R0, R0, 0x5410, RZ ;  /* 0x0000541000007816 */ /* 0x000fca00000000ff */
[----:B------:R-:W-:Y:S01]  /*abf0*/  STG.E [R16.64], R0 ;  /* 0x0000000010007986 */ /* 0x000fe2000c101924 */
[----:B------:R-:W-:Y:S05]  /*ac00*/  EXIT ;  /* 0x000000000000794d */ /* 0x000fea0003800000 */
.L_x_14603:
[----:B------:R-:W-:-:S05]  /*ac10*/  HADD2.F32 R2, -RZ, R3.H0_H0 ;  /* 0x20000003ff027230 */ /* 0x000fca0000004100 */
[----:B------:R-:W-:-:S06]  /*ac20*/  FMUL.FTZ R2, R2, 1 ;  /* 0x3f80000002027820 */ /* 0x000fcc0000410000 */
[----:B------:R-:W0:Y:S02]  /*ac30*/  F2F.F64.F32 R2, R2 ;  /* 0x0000000200027310 */ /* 0x000e240000201800 */
[----:B0-----:R-:W-:Y:S01]  /*ac40*/  STG.E.64 [R16.64], R2 ;  /* 0x0000000210007986 */ /* 0x001fe2000c101b24 */
[----:B------:R-:W-:Y:S05]  /*ac50*/  EXIT ;  /* 0x000000000000794d */ /* 0x000fea0003800000 */
.L_x_14594:
        /* <DEDUP_REMOVED lines=13> */
.L_x_14607:
[----:B------:R-:W-:Y:S01]  /*ad30*/  HADD2.F32 R3, -RZ, R3.H0_H0 ;  /* 0x20000003ff037230 */ /* 0x000fe20000004100 */
[----:B------:R-:W-:-:S04]  /*ad40*/  CS2R R6, SRZ ;  /* 0x0000000000067805 */ /* 0x000fc8000001ff00 */
[----:B------:R-:W-:-:S04]  /*ad50*/  FMUL.FTZ R3, R3, 1 ;  /* 0x3f80000003037820 */ /* 0x000fc80000410000 */
[----:B------:R-:W0:Y:S02]  /*ad60*/  F2F.F64.F32 R4, R3 ;  /* 0x0000000300047310 */ /* 0x000e240000201800 */
[----:B0-----:R-:W-:Y:S01]  /*ad70*/  STG.E.128 [R16.64], R4 ;  /* 0x0000000410007986 */ /* 0x001fe2000c101d24 */
[----:B------:R-:W-:Y:S05]  /*ad80*/  EXIT ;  /* 0x000000000000794d */ /* 0x000fea0003800000 */
.L_x_14606:
        /* <DEDUP_REMOVED lines=21> */
.L_x_14611:
[----:B------:R-:W-:Y:S05]  /*aee0*/  BSYNC B0 ;  /* 0x0000000000007941 */ /* 0x000fea0003800000 */
.L_x_14610:
[----:B------:R-:W-:-:S05]  /*aef0*/  LOP3.LUT R3, R0, R3, RZ, 0xfc, !PT ;  /* 0x0000000300037212 */ /* 0x000fca00078efcff */
[----:B------:R-:W-:Y:S01]  /*af00*/  STG.E.U8 [R16.64], R3 ;  /* 0x0000000310007986 */ /* 0x000fe2000c101124 */
[----:B------:R-:W-:Y:S05]  /*af10*/  EXIT ;  /* 0x000000000000794d */ /* 0x000fea0003800000 */
.L_x_14609:
        /* <DEDUP_REMOVED lines=13> */
.L_x_14613:
[----:B------:R-:W-:Y:S01]  /*aff0*/  IMAD.MOV.U32 R0, RZ, RZ, 0x7f ;  /* 0x0000007fff007424 */ /* 0x000fe200078e00ff */
[----:B------:R-:W-:-:S04]  /*b000*/  ISETP.GT.U32.AND P0, PT, R2, 0x7f800000, PT ;  /* 0x7f8000000200780c */ /* 0x000fc80003f04070 */
[----:B------:R-:W-:-:S04]  /*b010*/  SEL R0, R0, 0x7c, P0 ;  /* 0x0000007c00007807 */ /* 0x000fc80000000000 */
.L_x_14614:
[----:B------:R-:W-:Y:S05]  /*b020*/  BSYNC B0 ;  /* 0x0000000000007941 */ /* 0x000fea0003800000 */
.L_x_14612:
[----:B------:R-:W-:-:S04]  /*b030*/  LOP3.LUT R2, R3, 0x80000000, RZ, 0xc0, !PT ;  /* 0x8000000003027812 */ /* 0x000fc800078ec0ff */
[----:B------:R-:W-:-:S04]  /*b040*/  SHF.R.U32.HI R3, RZ, 0x18, R2 ;  /* 0x00000018ff037819 */ /* 0x000fc80000011602 */
[----:B------:R-:W-:-:S05]  /*b050*/  LOP3.LUT R3, R0, R3, RZ, 0xfc, !PT ;  /* 0x0000000300037212 */ /* 0x000fca00078efcff */
[----:B------:R-:W-:Y:S01]  /*b060*/  STG.E.U8 [R16.64], R3 ;  /* 0x0000000310007986 */ /* 0x000fe2000c101124 */
[----:B------:R-:W-:Y:S05]  /*b070*/  EXIT ;  /* 0x000000000000794d */ /* 0x000fea0003800000 */
.L_x_14608:
[----:B------:R-:W-:-:S05]  /*b080*/  HADD2.F32 R0, -RZ, R3.H0_H0 ;  /* 0x20000003ff007230 */ /* 0x000fca0000004100 */
[----:B------:R-:W-:-:S05]  /*b090*/  F2FP.BF16.PACK_AB R0, RZ, R0 ;  /* 0x00000000ff00723e */ /* 0x000fca00000010ff */
[----:B------:R-:W-:Y:S01]  /*b0a0*/  STG.E.U16 [R16.64], R0 ;  /* 0x0000000010007986 */ /* 0x000fe2000c101524 */
[----:B------:R-:W-:Y:S05]  /*b0b0*/  EXIT ;  /* 0x000000000000794d */ /* 0x000fea0003800000 */
.L_x_14605:
        /* <DEDUP_REMOVED lines=12> */
.L_x_14617:
        /* <DEDUP_REMOVED lines=17> */
.L_x_14620:
[----:B------:R-:W-:-:S04]  /*b290*/  LOP3.LUT R2, R3, 0x80000000, RZ, 0xc0, !PT ;  /* 0x8000000003027812 */ /* 0x000fc800078ec0ff */
[----:B------:R-:W-:-:S04]  /*b2a0*/  SHF.R.U32.HI R3, RZ, 0x18, R2 ;  /* 0x00000018ff037819 */ /* 0x000fc80000011602 */
[----:B------:R-:W-:-:S04]  /*b2b0*/  LOP3.LUT R0, R0, R3, RZ, 0xfc, !PT ;  /* 0x0000000300007212 */ /* 0x000fc800078efcff */
[----:B------:R-:W-:Y:S02]  /*b2c0*/  PRMT R8, R0, 0x7610, R8 ;  /* 0x0000761000087816 */ /* 0x000fe40000000008 */
.L_x_14619:
[----:B------:R-:W-:Y:S05]  /*b2d0*/  BSYNC B0 ;  /* 0x0000000000007941 */ /* 0x000fea0003800000 */
.L_x_14618:
[----:B------:R-:W-:Y:S01]  /*b2e0*/  STG.E.U8 [R16.64], R8 ;  /* 0x0000000810007986 */ /* 0x000fe2000c101124 */
[----:B------:R-:W-:Y:S05]  /*b2f0*/  EXIT ;  /* 0x000000000000794d */ /* 0x000fea0003800000 */
.L_x_14616:
        /* <DEDUP_REMOVED lines=17> */
.L_x_14623:
[----:B------:R-:W-:-:S04]  /*b410*/  LOP3.LUT R2, R3, 0x80000000, RZ, 0xc0, !PT ;  /* 0x8000000003027812 */ /* 0x000fc800078ec0ff */
[----:B------:R-:W-:-:S04]  /*b420*/  SHF.R.U32.HI R3, RZ, 0x18, R2 ;  /* 0x00000018ff037819 */ /* 0x000fc80000011602 */
[----:B------:R-:W-:-:S04]  /*b430*/  LOP3.LUT R0, R0, R3, RZ, 0xfc, !PT ;  /* 0x0000000300007212 */ /* 0x000fc800078efcff */
[----:B------:R-:W-:Y:S02]  /*b440*/  PRMT R8, R0, 0x7610, R8 ;  /* 0x0000761000087816 */ /* 0x000fe40000000008 */
.L_x_14622:
[----:B------:R-:W-:Y:S05]  /*b450*/  BSYNC B0 ;  /* 0x0000000000007941 */ /* 0x000fea0003800000 */
.L_x_14621:
[----:B------:R-:W-:Y:S01]  /*b460*/  STG.E.U8 [R16.64], R8 ;  /* 0x0000000810007986 */ /* 0x000fe2000c101124 */
[----:B------:R-:W-:Y:S05]  /*b470*/  EXIT ;  /* 0x000000000000794d */ /* 0x000fea0003800000 */
.L_x_14615:
        /* <DEDUP_REMOVED lines=22> */
.L_x_14598:
        /* <DEDUP_REMOVED lines=20> */
.L_x_14625:
[----:B------:R-:W-:-:S06]  /*b720*/  HADD2.F32 R3, -RZ, R3.H0_H0 ;  /* 0x20000003ff037230 */ /* 0x000fcc0000004100 */
[----:B------:R-:W0:Y:S02]  /*b730*/  F2I.U64.TRUNC R2, R3 ;  /* 0x0000000300027311 */ /* 0x000e24000020d800 */
[----:B0-----:R-:W-:Y:S01]  /*b740*/  STG.E.64 [R16.64], R2 ;  /* 0x0000000210007986 */ /* 0x001fe2000c101b24 */
[----:B------:R-:W-:Y:S05]  /*b750*/  EXIT ;  /* 0x000000000000794d */ /* 0x000fea0003800000 */
.L_x_14624:
[----:B------:R-:W-:-:S06]  /*b760*/  HADD2.F32 R3, -RZ, R3.H0_H0 ;  /* 0x20000003ff037230 */ /* 0x000fcc0000004100 */
[----:B------:R-:W0:Y:S02]  /*b770*/  F2I.FTZ.U32.TRUNC.NTZ R3, R3 ;  /* 0x0000000300037305 */ /* 0x000e24000021f000 */
[----:B0-----:R-:W-:Y:S01]  /*b780*/  STG.E [R16.64], R3 ;  /* 0x0000000310007986 */ /* 0x001fe2000c101924 */
[----:B------:R-:W-:Y:S05]  /*b790*/  EXIT ;  /* 0x000000000000794d */ /* 0x000fea0003800000 */
.L_x_14626:
        /* <DEDUP_REMOVED lines=14> */
.L_x_18429:


//--------------------- .text._ZN2at6native27unrolled_elementwise_kernelIZZZNS0_16frac_kernel_cudaERNS_18TensorIteratorBaseEENKUlvE_clEvENKUlvE1_clEvEUlN3c104HalfEE_St5arrayIPcLm2EELi4E23TrivialOffsetCalculatorILi1EjESD_NS0_6memory12LoadWithCastILi1EEENSE_13StoreWithCastILi1EEEEEviT_T0_T2_T3_T4_T5_ --------------------------
	.section	.text._ZN2at6native27unrolled_elementwise_kernelIZZZNS0_16frac_kernel_cudaERNS_18TensorIteratorBaseEENKUlvE_clEvENKUlvE1_clEvEUlN3c104HalfEE_St5arrayIPcLm2EELi4E23TrivialOffsetCalculatorILi1EjESD_NS0_6memory12LoadWithCastILi1EEENSE_13StoreWithCastILi1EEEEEviT_T0_T2_T3_T4_T5_,"ax",@progbits
	.sectioninfo	@"SHI_REGISTERS=28"
	.align	128
        .global         _ZN2at6native27unrolled_elementwise_kernelIZZZNS0_16frac_kernel_cudaERNS_18TensorIteratorBaseEENKUlvE_clEvENKUlvE1_clEvEUlN3c104HalfEE_St5arrayIPcLm2EELi4E23TrivialOffsetCalculatorILi1EjESD_NS0_6memory12LoadWithCastILi1EEENSE_13StoreWithCastILi1EEEEEviT_T0_T2_T3_T4_T5_
        .type           _ZN2at6native27unrolled_elementwise_kernelIZZZNS0_16frac_kernel_cudaERNS_18TensorIteratorBaseEENKUlvE_clEvENKUlvE1_clEvEUlN3c104HalfEE_St5arrayIPcLm2EELi4E23TrivialOffsetCalculatorILi1EjESD_NS0_6memory12LoadWithCastILi1EEENSE_13StoreWithCastILi1EEEEEviT_T0_T2_T3_T4_T5_,@function
        .size           _ZN2at6native27unrolled_elementwise_kernelIZZZNS0_16frac_kernel_cudaERNS_18TensorIteratorBaseEENKUlvE_clEvENKUlvE1_clEvEUlN3c104HalfEE_St5arrayIPcLm2EELi4E23TrivialOffsetCalculatorILi1EjESD_NS0_6memory12LoadWithCastILi1EEENSE_13StoreWithCastILi1EEEEEviT_T0_T2_T3_T4_T5_,(.L_x_18430 - _ZN2at6native27unrolled_elementwise_kernelIZZZNS0_16frac_kernel_cudaERNS_18TensorIteratorBaseEENKUlvE_clEvENKUlvE1_clEvEUlN3c104HalfEE_St5arrayIPcLm2EELi4E23TrivialOffsetCalculatorILi1EjESD_NS0_6memory12LoadWithCastILi1EEENSE_13StoreWithCastILi1EEEEEviT_T0_T2_T3_T4_T5_)
        .other          _ZN2at6native27unrolled_elementwise_kernelIZZZNS0_16frac_kernel_cudaERNS_18TensorIteratorBaseEENKUlvE_clEvENKUlvE1_clEvEUlN3c104HalfEE_St5arrayIPcLm2EELi4E23TrivialOffsetCalculatorILi1EjESD_NS0_6memory12LoadWithCastILi1EEENSE_13StoreWithCastILi1EEEEEviT_T0_T2_T3_T4_T5_,@"STO_CUDA_ENTRY STV_DEFAULT"
_ZN2at6native27unrolled_elementwise_kernelIZZZNS0_16frac_kernel_cudaERNS_18TensorIteratorBaseEENKUlvE_clEvENKUlvE1_clEvEUlN3c104HalfEE_St5arrayIPcLm2EELi4E23TrivialOffsetCalculatorILi1EjESD_NS0_6memory12LoadWithCastILi1EEENSE_13StoreWithCastILi1EEEEEviT_T0_T2_T3_T4_T5_:
.text._ZN2at6native27unrolled_elementwise_kernelIZZZNS0_16frac_kernel_cudaERNS_18TensorIteratorBaseEENKUlvE_clEvENKUlvE1_clEvEUlN3c104HalfEE_St5arrayIPcLm2EELi4E23TrivialOffsetCalculatorILi1EjESD_NS0_6memory12LoadWithCastILi1EEENSE_13StoreWithCastILi1EEEEEviT_T0_T2_T3_T4_T5_:
        /* <DEDUP_REMOVED lines=32> */
.L_x_14632:
[----:B------:R-:W2:Y:S02]  /*0200*/  LDG.E.U8 R2, [R2.64] ;  /* 0x0000002402027981 */ /* 0x000ea4000c1e1100 */
[----:B--2---:R-:W0:Y:S02]  /*0210*/  I2F.U16 R0, R2 ;  /* 0x0000000200007306 */ /* 0x004e240000101000 */
[----:B0-----:R-:W-:-:S04]  /*0220*/  F2FP.PACK_AB R0, RZ, R0 ;  /* 0x00000000ff00723e */ /* 0x001fc800000000ff */
[----:B------:R-:W-:Y:S01]  /*0230*/  PRMT R22, R0, 0x7610, R22 ;  /* 0x0000761000167816 */ /* 0x000fe20000000016 */
[----:B------:R-:W-:Y:S05]  /*0240*/  BRA `(.L_x_14634) ;  /* 0x00000ee000007947 */ /* 0x000fea0003800000 */
.L_x_14631:
        /* <DEDUP_REMOVED lines=11> */
.L_x_14636:
[----:B------:R-:W2:Y:S02]  /*0300*/  LDG.E R2, [R2.64] ;  /* 0x0000002402027981 */ /* 0x000ea4000c1e1900 */
[----:B--2---:R-:W0:Y:S02]  /*0310*/  I2F R0, R2 ;  /* 0x0000000200007306 */ /* 0x004e240000201400 */
[----:B0-----:R-:W-:-:S04]  /*0320*/  F2FP.PACK_AB R0, RZ, R0 ;  /* 0x00000000ff00723e */ /* 0x001fc800000000ff */
[----:B------:R-:W-:Y:S01]  /*0330*/  PRMT R22, R0, 0x7610, R22 ;  /* 0x0000761000167816 */ /* 0x000fe20000000016 */
[----:B------:R-:W-:Y:S05]  /*0340*/  BRA `(.L_x_14634) ;  /* 0x00000de000007947 */ /* 0x000fea0003800000 */
.L_x_14635:
[----:B------:R-:W2:Y:S02]  /*0350*/  LDG.E.U16 R2, [R2.64] ;  /* 0x0000002402027981 */ /* 0x000ea4000c1e1500 */
[----:B--2---:R-:W0:Y:S02]  /*0360*/  I2F.S16 R0, R2 ;  /* 0x0000000200007306 */ /* 0x004e240000101400 */
[----:B0-----:R-:W-:-:S04]  /*0370*/  F2FP.PACK_AB R0, RZ, R0 ;  /* 0x00000000ff00723e */ /* 0x001fc800000000ff */
[----:B------:R-:W-:Y:S01]  /*0380*/  PRMT R22, R0, 0x7610, R22 ;  /* 0x0000761000167816 */ /* 0x000fe20000000016 */
[----:B------:R-:W-:Y:S05]  /*0390*/  BRA `(.L_x_14634) ;  /* 0x00000d9000007947 */ /* 0x000fea0003800000 */
.L_x_14630:
        /* <DEDUP_REMOVED lines=9> */
.L_x_14638:
[----:B------:R0:W5:Y:S01]  /*0430*/  LDG.E.U16 R22, [R2.64] ;  /* 0x0000002402167981 */ /* 0x000162000c1e1500 */
[----:B------:R-:W-:Y:S05]  /*0440*/  BRA `(.L_x_14634) ;  /* 0x00000ce000007947 */ /* 0x000fea0003800000 */
.L_x_14637:
        /* <DEDUP_REMOVED lines=9> */
.L_x_14640:
[----:B------:R0:W5:Y:S01]  /*04e0*/  LDG.E.U16 R22, [R2.64] ;  /* 0x0000002402167981 */ /* 0x000162000c1e1500 */
[----:B------:R-:W-:Y:S05]  /*04f0*/  BRA `(.L_x_14634) ;  /* 0x00000c3000007947 */ /* 0x000fea0003800000 */
.L_x_14639:
[----:B------:R-:W2:Y:S02]  /*0500*/  LDG.E.64 R2, [R2.64] ;  /* 0x0000002402027981 */ /* 0x000ea4000c1e1b00 */
[----:B--2---:R-:W0:Y:S01]  /*0510*/  F2F.F32.F64 R0, R2 ;  /* 0x0000000200007310 */ /* 0x004e220000301000 */
[----:B------:R-:W0:-:S14]  /*0520*/  DSETP.GEU.AND P0, PT, |R2|, c[0x2][0x0], PT ;  /* 0x008000000200762a */ /* 0x000e1c0003f0e200 */
[----:B0-----:R-:W-:-:S05]  /*0530*/  @!P0 FMUL R0, R0, 1.175494350822287508e-38 ;  /* 0x0080000000008820 */ /* 0x001fca0000400000 */
[----:B------:R-:W-:-:S04]  /*0540*/  F2FP.PACK_AB R0, RZ, R0 ;  /* 0x00000000ff00723e */ /* 0x000fc800000000ff */
[----:B------:R-:W-:Y:S01]  /*0550*/  PRMT R22, R0, 0x7610, R22 ;  /* 0x0000761000167816 */ /* 0x000fe20000000016 */
[----:B------:R-:W-:Y:S05]  /*0560*/  BRA `(.L_x_14634) ;  /* 0x00000bc000007947 */ /* 0x000fea0003800000 */
.L_x_14629:
        /* <DEDUP_REMOVED lines=14> */
.L_x_14643:
[----:B------:R-:W2:Y:S02]  /*0650*/  LDG.E.64 R2, [R2.64] ;  /* 0x0000002402027981 */ /* 0x000ea4000c1e1b00 */
[----:B--2---:R-:W0:Y:S01]  /*0660*/  F2F.F32.F64 R0, R2 ;  /* 0x0000000200007310 */ /* 0x004e220000301000 */
[----:B------:R-:W0:-:S14]  /*0670*/  DSETP.GEU.AND P0, PT, |R2|, c[0x2][0x0], PT ;  /* 0x008000000200762a */ /* 0x000e1c0003f0e200 */
[----:B0-----:R-:W-:-:S05]  /*0680*/  @!P0 FMUL R0, R0, 1.175494350822287508e-38 ;  /* 0x0080000000008820 */ /* 0x001fca0000400000 */
[----:B------:R-:W-:-:S04]  /*0690*/  F2FP.PACK_AB R0, RZ, R0 ;  /* 0x00000000ff00723e */ /* 0x000fc800000000ff */
[----:B------:R-:W-:Y:S01]  /*06a0*/  PRMT R22, R0, 0x7610, R22 ;  /* 0x0000761000167816 */ /* 0x000fe20000000016 */
[----:B------:R-:W-:Y:S05]  /*06b0*/  BRA `(.L_x_14634) ;  /* 0x00000a7000007947 */ /* 0x000fea0003800000 */
.L_x_14642:
        /* <DEDUP_REMOVED lines=28> */
.L_x_14645:
        /* <DEDUP_REMOVED lines=16> */
.L_x_14644:
[----:B------:R-:W2:Y:S02]  /*0980*/  LDG.E.U16 R0, [R2.64] ;  /* 0x0000002402007981 */ /* 0x000ea4000c1e1500 */
[----:B--2---:R-:W-:-:S04]  /*0990*/  PRMT R0, RZ, 0x5410, R0 ;  /* 0x00005410ff007816 */ /* 0x004fc80000000000 */
[----:B------:R-:W-:-:S04]  /*09a0*/  F2FP.PACK_AB R0, RZ, R0 ;  /* 0x00000000ff00723e */ /* 0x000fc800000000ff */
[----:B------:R-:W-:Y:S01]  /*09b0*/  PRMT R22, R0, 0x7610, R22 ;  /* 0x0000761000167816 */ /* 0x000fe20000000016 */
[----:B------:R-:W-:Y:S05]  /*09c0*/  BRA `(.L_x_14634) ;  /* 0x0000076000007947 */ /* 0x000fea0003800000 */
.L_x_14641:
        /* <DEDUP_REMOVED lines=12> */
.L_x_14648:
        /* <DEDUP_REMOVED lines=21> */
.L_x_14652:
[----:B------:R-:W-:Y:S05]  /*0be0*/  BSYNC B1 ;  /* 0x0000000000017941 */ /* 0x000fea0003800000 */
.L_x_14651:
[----:B------:R-:W-:Y:S01]  /*0bf0*/  LEA R3, R0, 0x3b800000, 0x17 ;  /* 0x3b80000000037811 */ /* 0x000fe200078eb8ff */
[----:B------:R-:W-:-:S05]  /*0c00*/  IMAD.SHL.U32 R0, R2, 0x100000, RZ ;  /* 0x0010000002007824 */ /* 0x000fca00078e00ff */
[----:B------:R-:W-:Y:S02]  /*0c10*/  LOP3.LUT R0, R3, R0, R4, 0xfe, !PT ;  /* 0x0000000003007212 */ /* 0x000fe400078efe04 */
.L_x_14650:
[----:B------:R-:W-:Y:S05]  /*0c20*/  BSYNC B0 ;  /* 0x0000000000007941 */ /* 0x000fea0003800000 */
.L_x_14649:
[----:B------:R-:W-:-:S04]  /*0c30*/  F2FP.PACK_AB R0, RZ, R0 ;  /* 0x00000000ff00723e */ /* 0x000fc800000000ff */
[----:B------:R-:W-:Y:S01]  /*0c40*/  PRMT R22, R0, 0x7610, R22 ;  /* 0x0000761000167816 */ /* 0x000fe20000000016 */
[----:B------:R-:W-:Y:S05]  /*0c50*/  BRA `(.L_x_14634) ;  /* 0x000004d000007947 */ /* 0x000fea0003800000 */
.L_x_14647:
        /* <DEDUP_REMOVED lines=21> */
.L_x_14656:
[----:B------:R-:W-:Y:S05]  /*0db0*/  BSYNC B1 ;  /* 0x0000000000017941 */ /* 0x000fea0003800000 */
.L_x_14655:
[----:B------:R-:W-:Y:S01]  /*0dc0*/  LEA R3, R0, 0x37800000, 0x17 ;  /* 0x3780000000037811 */ /* 0x000fe200078eb8ff */
[----:B------:R-:W-:-:S05]  /*0dd0*/  IMAD.SHL.U32 R0, R2, 0x200000, RZ ;  /* 0x0020000002007824 */ /* 0x000fca00078e00ff */
[----:B------:R-:W-:Y:S02]  /*0de0*/  LOP3.LUT R0, R3, R0, R4, 0xfe, !PT ;  /* 0x0000000003007212 */ /* 0x000fe400078efe04 */
.L_x_14654:
[----:B------:R-:W-:Y:S05]  /*0df0*/  BSYNC B0 ;  /* 0x0000000000007941 */ /* 0x000fea0003800000 */
.L_x_14653:
[----:B------:R-:W-:-:S04]  /*0e00*/  F2FP.PACK_AB R0, RZ, R0 ;  /* 0x00000000ff00723e */ /* 0x000fc800000000ff */
[----:B------:R-:W-:Y:S01]  /*0e10*/  PRMT R22, R0, 0x7610, R22 ;  /* 0x0000761000167816 */ /* 0x000fe20000000016 */
[----:B------:R-:W-:Y:S05]  /*0e20*/  BRA `(.L_x_14634) ;  /* 0x0000030000007947 */ /* 0x000fea0003800000 */
.L_x_14646:
        /* <DEDUP_REMOVED lines=14> */
.L_x_14660:
[----:B------:R-:W-:Y:S05]  /*0f10*/  BSYNC B0 ;  /* 0x0000000000007941 */ /* 0x000fea0003800000 */
.L_x_14659:
[----:B------:R-:W-:-:S04]  /*0f20*/  F2FP.PACK_AB R0, RZ, R0 ;  /* 0x00000000ff00723e */ /* 0x000fc800000000ff */
[----:B------:R-:W-:Y:S01]  /*0f30*/  PRMT R22, R0, 0x7610, R22 ;  /* 0x0000761000167816 */ /* 0x000fe20000000016 */
[----:B------:R-:W-:Y:S05]  /*0f40*/  BRA `(.L_x_14634) ;  /* 0x000001e000007947 */ /* 0x000fea0003800000 */
.L_x_14633:
        /* <DEDUP_REMOVED lines=21> */
.L_x_14658:
[----:B------:R-:W2:Y:S02]  /*10a0*/  LDG.E.64 R2, [R2.64] ;  /* 0x0000002402027981 */ /* 0x000ea4000c1e1b00 */
[----:B--2---:R-:W0:Y:S02]  /*10b0*/  I2F.U64 R0, R2 ;  /* 0x0000000200007312 */ /* 0x004e240000301000 */
[----:B0-----:R-:W-:-:S04]  /*10c0*/  F2FP.PACK_AB R0, RZ, R0 ;  /* 0x00000000ff00723e */ /* 0x001fc800000000ff */
[----:B------:R-:W-:Y:S01]  /*10d0*/  PRMT R22, R0, 0x7610, R22 ;  /* 0x0000761000167816 */ /* 0x000fe20000000016 */
[----:B------:R-:W-:Y:S05]  /*10e0*/  BRA `(.L_x_14634) ;  /* 0x0000004000007947 */ /* 0x000fea0003800000 */
.L_x_14657:
[----:B------:R-:W2:Y:S02]  /*10f0*/  LDG.E R2, [R2.64] ;  /* 0x0000002402027981 */ /* 0x000ea4000c1e1900 */
[----:B--2---:R-:W0:Y:S02]  /*1100*/  I2F.U32 R0, R2 ;  /* 0x0000000200007306 */ /* 0x004e240000201000 */
[----:B0-----:R-:W-:-:S04]  /*1110*/  F2FP.PACK_AB R0, RZ, R0 ;  /* 0x00000000ff00723e */ /* 0x001fc800000000ff */
[----:B------:R-:W-:Y:S02]  /*1120*/  PRMT R22, R0, 0x7610, R22 ;  /* 0x0000761000167816 */ /* 0x000fe40000000016 */
.L_x_14634:
[----:B------:R-:W1:Y:S02]  /*1130*/  S2R R24, SR_TID.X ;  /* 0x0000000000187919 */ /* 0x000e640000002100 */
[----:B-1----:R-:W-:-:S03]  /*1140*/  IADD3 R24, R24, 0x80, RZ ;  /* 0x0000008018187810 */ /* 0x002fc60007ffe0ff */
.L_x_14628:
[----:B-1----:R-:W-:Y:S05]  /*1150*/  BSYNC B6 ;  /* 0x0000000000067941 */ /* 0x002fea0003800000 */
.L_x_14627:
        /* <DEDUP_REMOVED lines=24> */
.L_x_14666:
[----:B------:R-:W2:Y:S02]  /*12e0*/  LDG.E.U8 R2, [R2.64] ;  /* 0x0000002402027981 */ /* 0x000ea4000c1e1100 */
[----:B--2---:R-:W0:Y:S02]  /*12f0*/  I2F.U16 R0, R2 ;  /* 0x0000000200007306 */ /* 0x004e240000101000 */
[----:B0-----:R-:W-:-:S04]  /*1300*/  F2FP.PACK_AB R0, RZ, R0 ;  /* 0x00000000ff00723e */ /* 0x001fc800000000ff */
[----:B------:R-:W-:Y:S01]  /*1310*/  PRMT R18, R0, 0x7610, R18 ;  /* 0x0000761000127816 */ /* 0x000fe20000000012 */
[----:B------:R-:W-:Y:S05]  /*1320*/  BRA `(.L_x_14668) ;  /* 0x00000ed000007947 */ /* 0x000fea0003800000 */
.L_x_14665:
        /* <DEDUP_REMOVED lines=11> */
.L_x_14670:
[----:B------:R-:W2:Y:S02]  /*13e0*/  LDG.E R2, [R2.64] ;  /* 0x0000002402027981 */ /* 0x000ea4000c1e1900 */
[----:B--2---:R-:W0:Y:S02]  /*13f0*/  I2F R0, R2 ;  /* 0x0000000200007306 */ /* 0x004e240000201400 */
[----:B0-----:R-:W-:-:S04]  /*1400*/  F2FP.PACK_AB R0, RZ, R0 ;  /* 0x00000000ff00723e */ /* 0x001fc800000000ff */
[----:B------:R-:W-:Y:S01]  /*1410*/  PRMT R18, R0, 0x7610, R18 ;  /* 0x0000761000127816 */ /* 0x000fe20000000012 */
[----:B------:R-:W-:Y:S05]  /*1420*/  BRA `(.L_x_14668) ;  /* 0x00000dd000007947 */ /* 0x000fea0003800000 */
.L_x_14669:
[----:B------:R-:W2:Y:S02]  /*1430*/  LDG.E.U16 R2, [R2.64] ;  /* 0x0000002402027981 */ /* 0x000ea4000c1e1500 */
[----:B--2---:R-:W0:Y:S02]  /*1440*/  I2F.S16 R0, R2 ;  /* 0x0000000200007306 */ /* 0x004e240000101400 */
[----:B0-----:R-:W-:-:S04]  /*1450*/  F2FP.PACK_AB R0, RZ, R0 ;  /* 0x00000000ff00723e */ /* 0x001fc800000000ff */
[----:B------:R-:W-:Y:S01]  /*1460*/  PRMT R18, R0, 0x7610, R18 ;  /* 0x0000761000127816 */ /* 0x000fe20000000012 */
[----:B------:R-:W-:Y:S05]  /*1470*/  BRA `(.L_x_14668) ;  /* 0x00000d8000007947 */ /* 0x000fea0003800000 */
.L_x_14664:
        /* <DEDUP_REMOVED lines=9> */
.L_x_14672:
[----:B------:R0:W5:Y:S01]  /*1510*/  LDG.E.U16 R18, [R2.64] ;  /* 0x0000002402127981 */ /* 0x000162000c1e1500 */
[----:B------:R-:W-:Y:S05]  /*1520*/  BRA `(.L_x_14668) ;  /* 0x00000cd000007947 */ /* 0x000fea0003800000 */
.L_x_14671:
        /* <DEDUP_REMOVED lines=9> */
.L_x_14674:
[----:B------:R0:W5:Y:S01]  /*15c0*/  LDG.E.U16 R18, [R2.64] ;  /* 0x0000002402127981 */ /* 0x000162000c1e1500 */
[----:B------:R-:W-:Y:S05]  /*15d0*/  BRA `(.L_x_14668) ;  /* 0x00000c2000007947 */ /* 0x000fea0003800000 */
.L_x_14673:
[----:B------:R-:W2:Y:S02]  /*15e0*/  LDG.E.64 R2, [R2.64] ;  /* 0x0000002402027981 */ /* 0x000ea4000c1e1b00 */
[----:B--2---:R-:W0:Y:S01]  /*15f0*/  F2F.F32.F64 R0, R2 ;  /* 0x0000000200007310 */ /* 0x004e220000301000 */
[----:B------:R-:W0:-:S14]  /*1600*/  DSETP.GEU.AND P0, PT, |R2|, c[0x2][0x0], PT ;  /* 0x008000000200762a */ /* 0x000e1c0003f0e200 */
[----:B0-----:R-:W-:-:S05]  /*1610*/  @!P0 FMUL R0, R0, 1.175494350822287508e-38 ;  /* 0x0080000000008820 */ /* 0x001fca0000400000 */
[----:B------:R-:W-:-:S04]  /*1620*/  F2FP.PACK_AB R0, RZ, R0 ;  /* 0x00000000ff00723e */ /* 0x000fc800000000ff */
[----:B------:R-:W-:Y:S01]  /*1630*/  PRMT R18, R0, 0x7610, R18 ;  /* 0x0000761000127816 */ /* 0x000fe20000000012 */
[----:B------:R-:W-:Y:S05]  /*1640*/  BRA `(.L_x_14668) ;  /* 0x00000bb000007947 */ /* 0x000fea0003800000 */
.L_x_14663:
        /* <DEDUP_REMOVED lines=14> */
.L_x_14677:
[----:B------:R-:W2:Y:S02]  /*1730*/  LDG.E.64 R2, [R2.64] ;  /* 0x0000002402027981 */ /* 0x000ea4000c1e1b00 */
[----:B--2---:R-:W0:Y:S01]  /*1740*/  F2F.F32.F64 R0, R2 ;  /* 0x0000000200007310 */ /* 0x004e220000301000 */
[----:B------:R-:W0:-:S14]  /*1750*/  DSETP.GEU.AND P0, PT, |R2|, c[0x2][0x0], PT ;  /* 0x008000000200762a */ /* 0x000e1c0003f0e200 */
[----:B0-----:R-:W-:-:S05]  /*1760*/  @!P0 FMUL R0, R0, 1.175494350822287508e-38 ;  /* 0x0080000000008820 */ /* 0x001fca0000400000 */
[----:B------:R-:W-:-:S04]  /*1770*/  F2FP.PACK_AB R0, RZ, R0 ;  /* 0x00000000ff00723e */ /* 0x000fc800000000ff */
[----:B------:R-:W-:Y:S01]  /*1780*/  PRMT R18, R0, 0x7610, R18 ;  /* 0x0000761000127816 */ /* 0x000fe20000000012 */
[----:B------:R-:W-:Y:S05]  /*1790*/  BRA `(.L_x_14668) ;  /* 0x00000a6000007947 */ /* 0x000fea0003800000 */
.L_x_14676:
        /* <DEDUP_REMOVED lines=28> */
.L_x_14679:
        /* <DEDUP_REMOVED lines=15> */
.L_x_14678:
[----:B------:R-:W2:Y:S02]  /*1a50*/  LDG.E.U16 R0, [R2.64] ;  /* 0x0000002402007981 */ /* 0x000ea4000c1e1500 */
[----:B--2---:R-:W-:-:S04]  /*1a60*/  PRMT R0, RZ, 0x5410, R0 ;  /* 0x00005410ff007816 */ /* 0x004fc80000000000 */
[----:B------:R-:W-:-:S04]  /*1a70*/  F2FP.PACK_AB R0, RZ, R0 ;  /* 0x00000000ff00723e */ /* 0x000fc800000000ff */
[----:B------:R-:W-:Y:S01]  /*1a80*/  PRMT R18, R0, 0x7610, R18 ;  /* 0x0000761000127816 */ /* 0x000fe20000000012 */
[----:B------:R-:W-:Y:S05]  /*1a90*/  BRA `(.L_x_14668) ;  /* 0x0000076000007947 */ /* 0x000fea0003800000 */
.L_x_14675:
        /* <DEDUP_REMOVED lines=12> */
.L_x_14682:
        /* <DEDUP_REMOVED lines=21> */
.L_x_14686:
[----:B------:R-:W-:Y:S05]  /*1cb0*/  BSYNC B1 ;  /* 0x0000000000017941 */ /* 0x000fea0003800000 */
.L_x_14685:
[----:B------:R-:W-:Y:S01]  /*1cc0*/  LEA R3, R0, 0x3b800000, 0x17 ;  /* 0x3b80000000037811 */ /* 0x000fe200078eb8ff */
[----:B------:R-:W-:-:S05]  /*1cd0*/  IMAD.SHL.U32 R0, R2, 0x100000, RZ ;  /* 0x0010000002007824 */ /* 0x000fca00078e00ff */
[----:B------:R-:W-:Y:S02]  /*1ce0*/  LOP3.LUT R0, R3, R0, R4, 0xfe, !PT ;  /* 0x0000000003007212 */ /* 0x000fe400078efe04 */
.L_x_14684:
[----:B------:R-:W-:Y:S05]  /*1cf0*/  BSYNC B0 ;  /* 0x0000000000007941 */ /* 0x000fea0003800000 */
.L_x_14683:
[----:B------:R-:W-:-:S04]  /*1d00*/  F2FP.PACK_AB R0, RZ, R0 ;  /* 0x00000000ff00723e */ /* 0x000fc800000000ff */
[----:B------:R-:W-:Y:S01]  /*1d10*/  PRMT R18, R0, 0x7610, R18 ;  /* 0x0000761000127816 */ /* 0x000fe20000000012 */
[----:B------:R-:W-:Y:S05]  /*1d20*/  BRA `(.L_x_14668) ;  /* 0x000004d000007947 */ /* 0x000fea0003800000 */
.L_x_14681:
        /* <DEDUP_REMOVED lines=21> */
.L_x_14690:
[----:B------:R-:W-:Y:S05]  /*1e80*/  BSYNC B1 ;  /* 0x0000000000017941 */ /* 0x000fea0003800000 */
.L_x_14689:
[----:B------:R-:W-:Y:S01]  /*1e90*/  LEA R3, R0, 0x37800000, 0x17 ;  /* 0x3780000000037811 */ /* 0x000fe200078eb8ff */
[----:B------:R-:W-:-:S05]  /*1ea0*/  IMAD.SHL.U32 R0, R2, 0x200000, RZ ;  /* 0x0020000002007824 */ /* 0x000fca00078e00ff */
[----:B------:R-:W-:Y:S02]  /*1eb0*/  LOP3.LUT R0, R3, R0, R4, 0xfe, !PT ;  /* 0x0000000003007212 */ /* 0x000fe400078efe04 */
.L_x_14688:
[----:B------:R-:W-:Y:S05]  /*1ec0*/  BSYNC B0 ;  /* 0x0000000000007941 */ /* 0x000fea0003800000 */
.L_x_14687:
[----:B------:R-:W-:-:S04]  /*1ed0*/  F2FP.PACK_AB R0, RZ, R0 ;  /* 0x00000000ff00723e */ /* 0x000fc800000000ff */
[----:B------:R-:W-:Y:S01]  /*1ee0*/  PRMT R18, R0, 0x7610, R18 ;  /* 0x0000761000127816 */ /* 0x000fe20000000012 */
[----:B------:R-:W-:Y:S05]  /*1ef0*/  BRA `(.L_x_14668) ;  /* 0x0000030000007947 */ /* 0x000fea0003800000 */
.L_x_14680:
        /* <DEDUP_REMOVED lines=14> */
.L_x_14694:
[----:B------:R-:W-:Y:S05]  /*1fe0*/  BSYNC B0 ;  /* 0x0000000000007941 */ /* 0x000fea0003800000 */
.L_x_14693:
[----:B------:R-:W-:-:S04]  /*1ff0*/  F2FP.PACK_AB R0, RZ, R0 ;  /* 0x00000000ff00723e */ /* 0x000fc800000000ff */
[----:B------:R-:W-:Y:S01]  /*2000*/  PRMT R18, R0, 0x7610, R18 ;  /* 0x0000761000127816 */ /* 0x000fe20000000012 */
[----:B------:R-:W-:Y:S05]  /*2010*/  BRA `(.L_x_14668) ;  /* 0x000001e000007947 */ /* 0x000fea0003800000 */
.L_x_14667:
        /* <DEDUP_REMOVED lines=21> */
.L_x_14692:
[----:B------:R-:W2:Y:S02]  /*2170*/  LDG.E.64 R2, [R2.64] ;  /* 0x0000002402027981 */ /* 0x000ea4000c1e1b00 */
[----:B--2---:R-:W0:Y:S02]  /*2180*/  I2F.U64 R0, R2 ;  /* 0x0000000200007312 */ /* 0x004e240000301000 */
[----:B0-----:R-:W-:-:S04]  /*2190*/  F2FP.PACK_AB R0, RZ, R0 ;  /* 0x00000000ff00723e */ /* 0x001fc800000000ff */
[----:B------:R-:W-:Y:S01]  /*21a0*/  PRMT R18, R0, 0x7610, R18 ;  /* 0x0000761000127816 */ /* 0x000fe20000000012 */
[----:B------:R-:W-:Y:S05]  /*21b0*/  BRA `(.L_x_14668) ;  /* 0x0000004000007947 */ /* 0x000fea0003800000 */
.L_x_14691:
[----:B------:R-:W2:Y:S02]  /*21c0*/  LDG.E R2, [R2.64] ;  /* 0x0000002402027981 */ /* 0x000ea4000c1e1900 */
[----:B--2---:R-:W0:Y:S02]  /*21d0*/  I2F.U32 R0, R2 ;  /* 0x0000000200007306 */ /* 0x004e240000201000 */
[----:B0-----:R-:W-:-:S04]  /*21e0*/  F2FP.PACK_AB R0, RZ, R0 ;  /* 0x00000000ff00723e */ /* 0x001fc800000000ff */
[----:B------:R-:W-:Y:S02]  /*21f0*/  PRMT R18, R0, 0x7610, R18 ;  /* 0x0000761000127816 */ /* 0x000fe40000000012 */
.L_x_14668:
[----:B------:R-:W-:-:S05]  /*2200*/  IADD3 R24, R24, 0x80, RZ ;  /* 0x0000008018187810 */ /* 0x000fca0007ffe0ff */
.L_x_14662:
[----:B------:R-:W-:Y:S05]  /*2210*/  BSYNC B6 ;  /* 0x0000000000067941 */ /* 0x000fea0003800000 */
.L_x_14661:
        /* <DEDUP_REMOVED lines=26> */
.L_x_14700:
[----:B------:R-:W2:Y:S02]  /*23c0*/  LDG.E.U8 R2, [R2.64] ;  /* 0x0000002402027981 */ /* 0x000ea4000c1e1100 */
[----:B--2---:R-:W0:Y:S02]  /*23d0*/  I2F.U16 R0, R2 ;  /* 0x0000000200007306 */ /* 0x004e240000101000 */
[----:B0-----:R-:W-:-:S04]  /*23e0*/  F2FP.PACK_AB R0, RZ, R0 ;  /* 0x00000000ff00723e */ /* 0x001fc800000000ff */
[----:B------:R-:W-:Y:S01]  /*23f0*/  PRMT R25, R0, 0x7610, R25 ;  /* 0x0000761000197816 */ /* 0x000fe20000000019 */
[----:B------:R-:W-:Y:S05]  /*2400*/  BRA `(.L_x_14702) ;  /* 0x00000ed000007947 */ /* 0x000fea0003800000 */
.L_x_14699:
        /* <DEDUP_REMOVED lines=11> */
.L_x_14704:
[----:B------:R-:W2:Y:S02]  /*24c0*/  LDG.E R2, [R2.64] ;  /* 0x0000002402027981 */ /* 0x000ea4000c1e1900 */
[----:B--2---:R-:W0:Y:S02]  /*24d0*/  I2F R0, R2 ;  /* 0x0000000200007306 */ /* 0x004e240000201400 */
[----:B0-----:R-:W-:-:S04]  /*24e0*/  F2FP.PACK_AB R0, RZ, R0 ;  /* 0x00000000ff00723e */ /* 0x001fc800000000ff */
[----:B------:R-:W-:Y:S01]  /*24f0*/  PRMT R25, R0, 0x7610, R25 ;  /* 0x0000761000197816 */ /* 0x000fe20000000019 */
[----:B------:R-:W-:Y:S05]  /*2500*/  BRA `(.L_x_14702) ;  /* 0x00000dd000007947 */ /* 0x000fea0003800000 */
.L_x_14703:
[----:B------:R-:W2:Y:S02]  /*2510*/  LDG.E.U16 R2, [R2.64] ;  /* 0x0000002402027981 */ /* 0x000ea4000c1e1500 */
[----:B--2---:R-:W0:Y:S02]  /*2520*/  I2F.S16 R0, R2 ;  /* 0x0000000200007306 */ /* 0x004e240000101400 */
[----:B0-----:R-:W-:-:S04]  /*2530*/  F2FP.PACK_AB R0, RZ, R0 ;  /* 0x00000000ff00723e */ /* 0x001fc800000000ff */
[----:B------:R-:W-:Y:S01]  /*2540*/  PRMT R25, R0, 0x7610, R25 ;  /* 0x0000761000197816 */ /* 0x000fe20000000019 */
[----:B------:R-:W-:Y:S05]  /*2550*/  BRA `(.L_x_14702) ;  /* 0x00000d8000007947 */ /* 0x000fea0003800000 */
.L_x_14698:
        /* <DEDUP_REMOVED lines=9> */
.L_x_14706:
[----:B------:R0:W5:Y:S01]  /*25f0*/  LDG.E.U16 R25, [R2.64] ;  /* 0x0000002402197981 */ /* 0x000162000c1e1500 */
[----:B------:R-:W-:Y:S05]  /*2600*/  BRA `(.L_x_14702) ;  /* 0x00000cd000007947 */ /* 0x000fea0003800000 */
.L_x_14705:
        /* <DEDUP_REMOVED lines=9> */
.L_x_14708:
[----:B------:R0:W5:Y:S01]  /*26a0*/  LDG.E.U16 R25, [R2.64] ;  /* 0x0000002402197981 */ /* 0x000162000c1e1500 */
[----:B------:R-:W-:Y:S05]  /*26b0*/  BRA `(.L_x_14702) ;  /* 0x00000c2000007947 */ /* 0x000fea0003800000 */
.L_x_14707:
[----:B------:R-:W2:Y:S02]  /*26c0*/  LDG.E.64 R2, [R2.64] ;  /* 0x0000002402027981 */ /* 0x000ea4000c1e1b00 */
[----:B--2---:R-:W0:Y:S01]  /*26d0*/  F2F.F32.F64 R0, R2 ;  /* 0x0000000200007310 */ /* 0x004e220000301000 */
[----:B------:R-:W0:-:S14]  /*26e0*/  DSETP.GEU.AND P0, PT, |R2|, c[0x2][0x0], PT ;  /* 0x008000000200762a */ /* 0x000e1c0003f0e200 */
[----:B0-----:R-:W-:-:S05]  /*26f0*/  @!P0 FMUL R0, R0, 1.175494350822287508e-38 ;  /* 0x0080000000008820 */ /* 0x001fca0000400000 */
[----:B------:R-:W-:-:S04]  /*2700*/  F2FP.PACK_AB R0, RZ, R0 ;  /* 0x00000000ff00723e */ /* 0x000fc800000000ff */
[----:B------:R-:W-:Y:S01]  /*2710*/  PRMT R25, R0, 0x7610, R25 ;  /* 0x0000761000197816 */ /* 0x000fe20000000019 */
[----:B------:R-:W-:Y:S05]  /*2720*/  BRA `(.L_x_14702) ;  /* 0x00000bb000007947 */ /* 0x000fea0003800000 */
.L_x_14697:
        /* <DEDUP_REMOVED lines=14> */
.L_x_14711:
[----:B------:R-:W2:Y:S02]  /*2810*/  LDG.E.64 R2, [R2.64] ;  /* 0x0000002402027981 */ /* 0x000ea4000c1e1b00 */
[----:B--2---:R-:W0:Y:S01]  /*2820*/  F2F.F32.F64 R0, R2 ;  /* 0x0000000200007310 */ /* 0x004e220000301000 */
[----:B------:R-:W0:-:S14]  /*2830*/  DSETP.GEU.AND P0, PT, |R2|, c[0x2][0x0], PT ;  /* 0x008000000200762a */ /* 0x000e1c0003f0e200 */
[----:B0-----:R-:W-:-:S05]  /*2840*/  @!P0 FMUL R0, R0, 1.175494350822287508e-38 ;  /* 0x0080000000008820 */ /* 0x001fca0000400000 */
[----:B------:R-:W-:-:S04]  /*2850*/  F2FP.PACK_AB R0, RZ, R0 ;  /* 0x00000000ff00723e */ /* 0x000fc800000000ff */
[----:B------:R-:W-:Y:S01]  /*2860*/  PRMT R25, R0, 0x7610, R25 ;  /* 0x0000761000197816 */ /* 0x000fe20000000019 */
[----:B------:R-:W-:Y:S05]  /*2870*/  BRA `(.L_x_14702) ;  /* 0x00000a6000007947 */ /* 0x000fea0003800000 */
.L_x_14710:
        /* <DEDUP_REMOVED lines=28> */
.L_x_14713:
        /* <DEDUP_REMOVED lines=15> */
.L_x_14712:
[----:B------:R-:W2:Y:S02]  /*2b30*/  LDG.E.U16 R0, [R2.64] ;  /* 0x0000002402007981 */ /* 0x000ea4000c1e1500 */
[----:B--2---:R-:W-:-:S04]  /*2b40*/  PRMT R0, RZ, 0x5410, R0 ;  /* 0x00005410ff007816 */ /* 0x004fc80000000000 */
[----:B------:R-:W-:-:S04]  /*2b50*/  F2FP.PACK_AB R0, RZ, R0 ;  /* 0x00000000ff00723e */ /* 0x000fc800000000ff */
[----:B------:R-:W-:Y:S01]  /*2b60*/  PRMT R25, R0, 0x7610, R25 ;  /* 0x0000761000197816 */ /* 0x000fe20000000019 */
[----:B------:R-:W-:Y:S05]  /*2b70*/  BRA `(.L_x_14702) ;  /* 0x0000076000007947 */ /* 0x000fea0003800000 */
.L_x_14709:
        /* <DEDUP_REMOVED lines=12> */
.L_x_14716:
        /* <DEDUP_REMOVED lines=21> */
.L_x_14720:
[----:B------:R-:W-:Y:S05]  /*2d90*/  BSYNC B1 ;  /* 0x0000000000017941 */ /* 0x000fea0003800000 */
.L_x_14719:
[----:B------:R-:W-:Y:S01]  /*2da0*/  LEA R3, R0, 0x3b800000, 0x17 ;  /* 0x3b80000000037811 */ /* 0x000fe200078eb8ff */
[----:B------:R-:W-:-:S05]  /*2db0*/  IMAD.SHL.U32 R0, R2, 0x100000, RZ ;  /* 0x0010000002007824 */ /* 0x000fca00078e00ff */
[----:B------:R-:W-:Y:S02]  /*2dc0*/  LOP3.LUT R0, R3, R0, R4, 0xfe, !PT ;  /* 0x0000000003007212 */ /* 0x000fe400078efe04 */
.L_x_14718:
[----:B------:R-:W-:Y:S05]  /*2dd0*/  BSYNC B0 ;  /* 0x0000000000007941 */ /* 0x000fea0003800000 */
.L_x_14717:
[----:B------:R-:W-:-:S04]  /*2de0*/  F2FP.PACK_AB R0, RZ, R0 ;  /* 0x00000000ff00723e */ /* 0x000fc800000000ff */
[----:B------:R-:W-:Y:S01]  /*2df0*/  PRMT R25, R0, 0x7610, R25 ;  /* 0x0000761000197816 */ /* 0x000fe20000000019 */
[----:B------:R-:W-:Y:S05]  /*2e00*/  BRA `(.L_x_14702) ;  /* 0x000004d000007947 */ /* 0x000fea0003800000 */
.L_x_14715:
        /* <DEDUP_REMOVED lines=21> */
.L_x_14724:
[----:B------:R-:W-:Y:S05]  /*2f60*/  BSYNC B1 ;  /* 0x0000000000017941 */ /* 0x000fea0003800000 */
.L_x_14723:
[----:B------:R-:W-:Y:S01]  /*2f70*/  LEA R3, R0, 0x37800000, 0x17 ;  /* 0x3780000000037811 */ /* 0x000fe200078eb8ff */
[----:B------:R-:W-:-:S05]  /*2f80*/  IMAD.SHL.U32 R0, R2, 0x200000, RZ ;  /* 0x0020000002007824 */ /* 0x000fca00078e00ff */
[----:B------:R-:W-:Y:S02]  /*2f90*/  LOP3.LUT R0, R3, R0, R4, 0xfe, !PT ;  /* 0x0000000003007212 */ /* 0x000fe400078efe04 */
.L_x_14722:
[----:B------:R-:W-:Y:S05]  /*2fa0*/  BSYNC B0 ;  /* 0x0000000000007941 */ /* 0x000fea0003800000 */
.L_x_14721:
[----:B------:R-:W-:-:S04]  /*2fb0*/  F2FP.PACK_AB R0, RZ, R0 ;  /* 0x00000000ff00723e */ /* 0x000fc800000000ff */
[----:B------:R-:W-:Y:S01]  /*2fc0*/  PRMT R25, R0, 0x7610, R25 ;  /* 0x0000761000197816 */ /* 0x000fe20000000019 */
[----:B------:R-:W-:Y:S05]  /*2fd0*/  BRA `(.L_x_14702) ;  /* 0x0000030000007947 */ /* 0x000fea0003800000 */
.L_x_14714:
        /* <DEDUP_REMOVED lines=14> */
.L_x_14728:
[----:B------:R-:W-:Y:S05]  /*30c0*/  BSYNC B0 ;  /* 0x0000000000007941 */ /* 0x000fea0003800000 */
.L_x_14727:
[----:B------:R-:W-:-:S04]  /*30d0*/  F2FP.PACK_AB R0, RZ, R0 ;  /* 0x00000000ff00723e */ /* 0x000fc800000000ff */
[----:B------:R-:W-:Y:S01]  /*30e0*/  PRMT R25, R0, 0x7610, R25 ;  /* 0x0000761000197816 */ /* 0x000fe20000000019 */
[----:B------:R-:W-:Y:S05]  /*30f0*/  BRA `(.L_x_14702) ;  /* 0x000001e000007947 */ /* 0x000fea0003800000 */
.L_x_14701:
        /* <DEDUP_REMOVED lines=21> */
.L_x_14726:
[----:B------:R-:W2:Y:S02]  /*3250*/  LDG.E.64 R2, [R2.64] ;  /* 0x0000002402027981 */ /* 0x000ea4000c1e1b00 */
[----:B--2---:R-:W0:Y:S02]  /*3260*/  I2F.U64 R0, R2 ;  /* 0x0000000200007312 */ /* 0x004e240000301000 */
[----:B0-----:R-:W-:-:S04]  /*3270*/  F2FP.PACK_AB R0, RZ, R0 ;  /* 0x00000000ff00723e */ /* 0x001fc800000000ff */
[----:B------:R-:W-:Y:S01]  /*3280*/  PRMT R25, R0, 0x7610, R25 ;  /* 0x0000761000197816 */ /* 0x000fe20000000019 */
[----:B------:R-:W-:Y:S05]  /*3290*/  BRA `(.L_x_14702) ;  /* 0x0000004000007947 */ /* 0x000fea0003800000 */
.L_x_14725:
[----:B------:R-:W2:Y:S02]  /*32a0*/  LDG.E R2, [R2.64] ;  /* 0x0000002402027981 */ /* 0x000ea4000c1e1900 */
[----:B--2---:R-:W0:Y:S02]  /*32b0*/  I2F.U32 R0, R2 ;  /* 0x0000000200007306 */ /* 0x004e240000201000 */
[----:B0-----:R-:W-:-:S04]  /*32c0*/  F2FP.PACK_AB R0, RZ, R0 ;  /* 0x00000000ff00723e */ /* 0x001fc800000000ff */
[----:B------:R-:W-:Y:S02]  /*32d0*/  PRMT R25, R0, 0x7610, R25 ;  /* 0x0000761000197816 */ /* 0x000fe40000000019 */
.L_x_14702:
[----:B------:R-:W-:-:S05]  /*32e0*/  IADD3 R24, R24, 0x80, RZ ;  /* 0x0000008018187810 */ /* 0x000fca0007ffe0ff */
.L_x_14696:
[----:B------:R-:W-:Y:S05]  /*32f0*/  BSYNC B6 ;  /* 0x0000000000067941 */ /* 0x000fea0003800000 */
.L_x_14695:
        /* <DEDUP_REMOVED lines=23> */
.L_x_14734:
[----:B------:R-:W2:Y:S02]  /*3470*/  LDG.E.U8 R2, [R2.64] ;  /* 0x0000002402027981 */ /* 0x000ea4000c1e1100 */
[----:B--2---:R-:W0:Y:S02]  /*3480*/  I2F.U16 R0, R2 ;  /* 0x0000000200007306 */ /* 0x004e240000101000 */
[----:B0-----:R-:W-:-:S04]  /*3490*/  F2FP.PACK_AB R0, RZ, R0 ;  /* 0x00000000ff00723e */ /* 0x001fc800000000ff */
[----:B------:R-:W-:Y:S01]  /*34a0*/  PRMT R23, R0, 0x7610, R23 ;  /* 0x0000761000177816 */ /* 0x000fe20000000017 */
[----:B------:R-:W-:Y:S05]  /*34b0*/  BRA `(.L_x_14730) ;  /* 0x00000ed000007947 */ /* 0x000fea0003800000 */
.L_x_14733:
        /* <DEDUP_REMOVED lines=11> */
.L_x_14737:
[----:B------:R-:W2:Y:S02]  /*3570*/  LDG.E R2, [R2.64] ;  /* 0x0000002402027981 */ /* 0x000ea4000c1e1900 */
[----:B--2---:R-:W0:Y:S02]  /*3580*/  I2F R0, R2 ;  /* 0x0000000200007306 */ /* 0x004e240000201400 */
[----:B0-----:R-:W-:-:S04]  /*3590*/  F2FP.PACK_AB R0, RZ, R0 ;  /* 0x00000000ff00723e */ /* 0x001fc800000000ff */
[----:B------:R-:W-:Y:S01]  /*35a0*/  PRMT R23, R0, 0x7610, R23 ;  /* 0x0000761000177816 */ /* 0x000fe20000000017 */
[----:B------:R-:W-:Y:S05]  /*35b0*/  BRA `(.L_x_14730) ;  /* 0x00000dd000007947 */ /* 0x000fea0003800000 */
.L_x_14736:
[----:B------:R-:W2:Y:S02]  /*35c0*/  LDG.E.U16 R2, [R2.64] ;  /* 0x0000002402027981 */ /* 0x000ea4000c1e1500 */
[----:B--2---:R-:W0:Y:S02]  /*35d0*/  I2F.S16 R0, R2 ;  /* 0x0000000200007306 */ /* 0x004e240000101400 */
[----:B0-----:R-:W-:-:S04]  /*35e0*/  F2FP.PACK_AB R0, RZ, R0 ;  /* 0x00000000ff00723e */ /* 0x001fc800000000ff */
[----:B------:R-:W-:Y:S01]  /*35f0*/  PRMT R23, R0, 0x7610, R23 ;  /* 0x0000761000177816 */ /* 0x000fe20000000017 */
[----:B------:R-:W-:Y:S05]  /*3600*/  BRA `(.L_x_14730) ;  /* 0x00000d8000007947 */ /* 0x000fea0003800000 */
.L_x_14732:
        /* <DEDUP_REMOVED lines=9> */
.L_x_14739:
[----:B------:R0:W5:Y:S01]  /*36a0*/  LDG.E.U16 R23, [R2.64] ;  /* 0x0000002402177981 */ /* 0x000162000c1e1500 */
[----:B------:R-:W-:Y:S05]  /*36b0*/  BRA `(.L_x_14730) ;  /* 0x00000cd000007947 */ /* 0x000fea0003800000 */
.L_x_14738:
        /* <DEDUP_REMOVED lines=9> */
.L_x_14741:
[----:B------:R0:W5:Y:S01]  /*3750*/  LDG.E.U16 R23, [R2.64] ;  /* 0x0000002402177981 */ /* 0x000162000c1e1500 */
[----:B------:R-:W-:Y:S05]  /*3760*/  BRA `(.L_x_14730) ;  /* 0x00000c2000007947 */ /* 0x000fea0003800000 */
.L_x_14740:
[----:B------:R-:W2:Y:S02]  /*3770*/  LDG.E.64 R2, [R2.64] ;  /* 0x0000002402027981 */ /* 0x000ea4000c1e1b00 */
[----:B--2---:R-:W0:Y:S01]  /*3780*/  F2F.F32.F64 R0, R2 ;  /* 0x0000000200007310 */ /* 0x004e220000301000 */
[----:B------:R-:W0:-:S14]  /*3790*/  DSETP.GEU.AND P0, PT, |R2|, c[0x2][0x0], PT ;  /* 0x008000000200762a */ /* 0x000e1c0003f0e200 */
[----:B0-----:R-:W-:-:S05]  /*37a0*/  @!P0 FMUL R0, R0, 1.175494350822287508e-38 ;  /* 0x0080000000008820 */ /* 0x001fca0000400000 */
[----:B------:R-:W-:-:S04]  /*37b0*/  F2FP.PACK_AB R0, RZ, R0 ;  /* 0x00000000ff00723e */ /* 0x000fc800000000ff */
[----:B------:R-:W-:Y:S01]  /*37c0*/  PRMT R23, R0, 0x7610, R23 ;  /* 0x0000761000177816 */ /* 0x000fe20000000017 */
[----:B------:R-:W-:Y:S05]  /*37d0*/  BRA `(.L_x_14730) ;  /* 0x00000bb000007947 */ /* 0x000fea0003800000 */
.L_x_14731:
        /* <DEDUP_REMOVED lines=14> */
.L_x_14744:
[----:B------:R-:W2:Y:S02]  /*38c0*/  LDG.E.64 R2, [R2.64] ;  /* 0x0000002402027981 */ /* 0x000ea4000c1e1b00 */
[----:B--2---:R-:W0:Y:S01]  /*38d0*/  F2F.F32.F64 R0, R2 ;  /* 0x0000000200007310 */ /* 0x004e220000301000 */
[----:B------:R-:W0:-:S14]  /*38e0*/  DSETP.GEU.AND P0, PT, |R2|, c[0x2][0x0], PT ;  /* 0x008000000200762a */ /* 0x000e1c0003f0e200 */
[----:B0-----:R-:W-:-:S05]  /*38f0*/  @!P0 FMUL R0, R0, 1.175494350822287508e-38 ;  /* 0x0080000000008820 */ /* 0x001fca0000400000 */
[----:B------:R-:W-:-:S04]  /*3900*/  F2FP.PACK_AB R0, RZ, R0 ;  /* 0x00000000ff00723e */ /* 0x000fc800000000ff */
[----:B------:R-:W-:Y:S01]  /*3910*/  PRMT R23, R0, 0x7610, R23 ;  /* 0x0000761000177816 */ /* 0x000fe20000000017 */
[----:B------:R-:W-:Y:S05]  /*3920*/  BRA `(.L_x_14730) ;  /* 0x00000a6000007947 */ /* 0x000fea0003800000 */
.L_x_14743:
        /* <DEDUP_REMOVED lines=28> */
.L_x_14746:
        /* <DEDUP_REMOVED lines=15> */
.L_x_14745:
[----:B------:R-:W2:Y:S02]  /*3be0*/  LDG.E.U16 R0, [R2.64] ;  /* 0x0000002402007981 */ /* 0x000ea4000c1e1500 */
[----:B--2---:R-:W-:-:S04]  /*3bf0*/  PRMT R0, RZ, 0x5410, R0 ;  /* 0x00005410ff007816 */ /* 0x004fc80000000000 */
[----:B------:R-:W-:-:S04]  /*3c00*/  F2FP.PACK_AB R0, RZ, R0 ;  /* 0x00000000ff00723e */ /* 0x000fc800000000ff */
[----:B------:R-:W-:Y:S01]  /*3c10*/  PRMT R23, R0, 0x7610, R23 ;  /* 0x0000761000177816 */ /* 0x000fe20000000017 */
[----:B------:R-:W-:Y:S05]  /*3c20*/  BRA `(.L_x_14730) ;  /* 0x0000076000007947 */ /* 0x000fea0003800000 */
.L_x_14742:
        /* <DEDUP_REMOVED lines=12> */
.L_x_14749:
        /* <DEDUP_REMOVED lines=21> */
.L_x_14753:
[----:B------:R-:W-:Y:S05]  /*3e40*/  BSYNC B1 ;  /* 0x0000000000017941 */ /* 0x000fea0003800000 */
.L_x_14752:
[----:B------:R-:W-:Y:S01]  /*3e50*/  LEA R3, R0, 0x3b800000, 0x17 ;  /* 0x3b80000000037811 */ /* 0x000fe200078eb8ff */
[----:B------:R-:W-:-:S05]  /*3e60*/  IMAD.SHL.U32 R0, R2, 0x100000, RZ ;  /* 0x0010000002007824 */ /* 0x000fca00078e00ff */
[----:B------:R-:W-:Y:S02]  /*3e70*/  LOP3.LUT R0, R3, R0, R4, 0xfe, !PT ;  /* 0x0000000003007212 */ /* 0x000fe400078efe04 */
.L_x_14751:
[----:B------:R-:W-:Y:S05]  /*3e80*/  BSYNC B0 ;  /* 0x0000000000007941 */ /* 0x000fea0003800000 */
.L_x_14750:
[----:B------:R-:W-:-:S04]  /*3e90*/  F2FP.PACK_AB R0, RZ, R0 ;  /* 0x00000000ff00723e */ /* 0x000fc800000000ff */
[----:B------:R-:W-:Y:S01]  /*3ea0*/  PRMT R23, R0, 0x7610, R23 ;  /* 0x0000761000177816 */ /* 0x000fe20000000017 */
[----:B------:R-:W-:Y:S05]  /*3eb0*/  BRA `(.L_x_14730) ;  /* 0x000004d000007947 */ /* 0x000fea0003800000 */
.L_x_14748:
        /* <DEDUP_REMOVED lines=21> */
.L_x_14757:
[----:B------:R-:W-:Y:S05]  /*4010*/  BSYNC B1 ;  /* 0x0000000000017941 */ /* 0x000fea0003800000 */
.L_x_14756:
[----:B------:R-:W-:Y:S01]  /*4020*/  LEA R3, R0, 0x37800000, 0x17 ;  /* 0x3780000000037811 */ /* 0x000fe200078eb8ff */
[----:B------:R-:W-:-:S05]  /*4030*/  IMAD.SHL.U32 R0, R2, 0x200000, RZ ;  /* 0x0020000002007824 */ /* 0x000fca00078e00ff */
[----:B------:R-:W-:Y:S02]  /*4040*/  LOP3.LUT R0, R3, R0, R4, 0xfe, !PT ;  /* 0x0000000003007212 */ /* 0x000fe400078efe04 */
.L_x_14755:
[----:B------:R-:W-:Y:S05]  /*4050*/  BSYNC B0 ;  /* 0x0000000000007941 */ /* 0x000fea0003800000 */
.L_x_14754:
[----:B------:R-:W-:-:S04]  /*4060*/  F2FP.PACK_AB R0, RZ, R0 ;  /* 0x00000000ff00723e */ /* 0x000fc800000000ff */
[----:B------:R-:W-:Y:S01]  /*4070*/  PRMT R23, R0, 0x7610, R23 ;  /* 0x0000761000177816 */ /* 0x000fe20000000017 */
[----:B------:R-:W-:Y:S05]  /*4080*/  BRA `(.L_x_14730) ;  /* 0x0000030000007947 */ /* 0x000fea0003800000 */
.L_x_14747:
        /* <DEDUP_REMOVED lines=14> */
.L_x_14761:
[----:B------:R-:W-:Y:S05]  /*4170*/  BSYNC B0 ;  /* 0x0000000000007941 */ /* 0x000fea0003800000 */
.L_x_14760:
[----:B------:R-:W-:-:S04]  /*4180*/  F2FP.PACK_AB R0, RZ, R0 ;  /* 0x00000000ff00723e */ /* 0x000fc800000000ff */
[----:B------:R-:W-:Y:S01]  /*4190*/  PRMT R23, R0, 0x7610, R23 ;  /* 0x0000761000177816 */ /* 0x000fe20000000017 */
[----:B------:R-:W-:Y:S05]  /*41a0*/  BRA `(.L_x_14730) ;  /* 0x000001e000007947 */ /* 0x000fea0003800000 */
.L_x_14735:
        /* <DEDUP_REMOVED lines=21> */
.L_x_14759:
[----:B------:R-:W2:Y:S02]  /*4300*/  LDG.E.64 R2, [R2.64] ;  /* 0x0000002402027981 */ /* 0x000ea4000c1e1b00 */
[----:B--2---:R-:W0:Y:S02]  /*4310*/  I2F.U64 R0, R2 ;  /* 0x0000000200007312 */ /* 0x004e240000301000 */
[----:B0-----:R-:W-:-:S04]  /*4320*/  F2FP.PACK_AB R0, RZ, R0 ;  /* 0x00000000ff00723e */ /* 0x001fc800000000ff */
[----:B------:R-:W-:Y:S01]  /*4330*/  PRMT R23, R0, 0x7610, R23 ;  /* 0x0000761000177816 */ /* 0x000fe20000000017 */
[----:B------:R-:W-:Y:S05]  /*4340*/  BRA `(.L_x_14730) ;  /* 0x0000004000007947 */ /* 0x000fea0003800000 */
.L_x_14758:
[----:B------:R-:W2:Y:S02]  /*4350*/  LDG.E R2, [R2.64] ;  /* 0x0000002402027981 */ /* 0x000ea4000c1e1900 */
[----:B--2---:R-:W0:Y:S02]  /*4360*/  I2F.U32 R0, R2 ;  /* 0x0000000200007306 */ /* 0x004e240000201000 */
[----:B0-----:R-:W-:-:S04]  /*4370*/  F2FP.PACK_AB R0, RZ, R0 ;  /* 0x00000000ff00723e */ /* 0x001fc800000000ff */
[----:B------:R-:W-:Y:S02]  /*4380*/  PRMT R23, R0, 0x7610, R23 ;  /* 0x0000761000177816 */ /* 0x000fe40000000017 */
.L_x_14730:
[----:B------:R-:W-:Y:S05]  /*4390*/  BSYNC B6 ;  /* 0x0000000000067941 */ /* 0x000fea0003800000 */
.L_x_14729:
[----:B------:R-:W1:Y:S01]  /*43a0*/  S2R R19, SR_TID.X ;  /* 0x0000000000137919 */ /* 0x000e620000002100 */
[----:B------:R-:W-:Y:S01]  /*43b0*/  BSSY B6, `(.L_x_14762) ;  /* 0x000012c000067945 */ /* 0x000fe20003800000 */
[C---:B-1----:R-:W-:Y:S02]  /*43c0*/  IADD3 R0, R19.reuse, 0x100, RZ ;  /* 0x0000010013007810 */ /* 0x042fe40007ffe0ff */
[C---:B------:R-:W-:Y:S02]  /*43d0*/  IADD3 R24, R19.reuse, 0x80, RZ ;  /* 0x0000008013187810 */ /* 0x040fe40007ffe0ff */
[-C--:B------:R-:W-:Y:S02]  /*43e0*/  ISETP.GE.AND P1, PT, R0, R17.reuse, PT ;  /* 0x000000110000720c */ /* 0x080fe40003f26270 */
[C---:B------:R-:W-:Y:S02]  /*43f0*/  IADD3 R0, R19.reuse, 0x180, RZ ;  /* 0x0000018013007810 */ /* 0x040fe40007ffe0ff */
[----:B------:R-:W-:-:S02]  /*4400*/  ISETP.GE.AND P3, PT, R19, R17, PT ;  /* 0x000000111300720c */ /* 0x000fc40003f66270 */
[-C--:B------:R-:W-:Y:S02]  /*4410*/  ISETP.GE.AND P0, PT, R24, R17.reuse, PT ;  /* 0x000000111800720c */ /* 0x080fe40003f06270 */
[----:B------:R-:W-:-:S05]  /*4420*/  ISETP.GE.AND P2, PT, R0, R17, PT ;  /* 0x000000110000720c */ /* 0x000fca0003f46270 */
[----:B0----5:R-:W-:-:S04]  /*4430*/  @!P1 HADD2.F32 R2, -RZ, R25.H0_H0 ;  /* 0x20000019ff029230 */ /* 0x021fc80000004100 */
[----:B------:R-:W-:Y:S01]  /*4440*/  @!P3 HADD2.F32 R22, -RZ, R22.H0_H0 ;  /* 0x20000016ff16b230 */ /* 0x000fe20000004100 */
[----:B------:R-:W-:Y:S01]  /*4450*/  @!P1 FRND.TRUNC R7, R2 ;  /* 0x0000000200079307 */ /* 0x000fe2000020d000 */
[----:B------:R-:W-:Y:S02]  /*4460*/  @!P0 HADD2.F32 R0, -RZ, R18.H0_H0 ;  /* 0x20000012ff008230 */ /* 0x000fe40000004100 */
[----:B------:R-:W-:Y:S01]  /*4470*/  @!P2 HADD2.F32 R4, -RZ, R23.H0_H0 ;  /* 0x20000017ff04a230 */ /* 0x000fe20000004100 */
[----:B------:R-:W0:Y:S04]  /*4480*/  LDC.U8 R18, c[0x0][0x184] ;  /* 0x00006100ff127b82 */ /* 0x000e280000000000 */
[----:B------:R-:W1:Y:S08]  /*4490*/  @!P3 FRND.TRUNC R3, R22 ;  /* 0x000000160003b307 */ /* 0x000e70000020d000 */
[----:B------:R-:W2:Y:S08]  /*44a0*/  @!P0 FRND.TRUNC R5, R0 ;  /* 0x0000000000058307 */ /* 0x000eb0000020d000 */
[----:B------:R-:W3:Y:S01]  /*44b0*/  @!P2 FRND.TRUNC R9, R4 ;  /* 0x000000040009a307 */ /* 0x000ee2000020d000 */
[----:B-1----:R-:W-:-:S02]  /*44c0*/  @!P3 FADD.FTZ R3, R22, -R3 ;  /* 0x800000031603b221 */ /* 0x002fc40000010000 */
[----:B------:R-:W-:Y:S02]  /*44d0*/  @!P1 FADD.FTZ R22, R2, -R7 ;  /* 0x8000000702169221 */ /* 0x000fe40000010000 */
[----:B--2---:R-:W-:Y:S01]  /*44e0*/  @!P0 FADD.FTZ R25, R0, -R5 ;  /* 0x8000000500198221 */ /* 0x004fe20000010000 */
[----:B------:R-:W-:Y:S02]  /*44f0*/  @!P3 F2FP.PACK_AB R5, RZ, R3 ;  /* 0x00000003ff05b23e */ /* 0x000fe400000000ff */
[----:B------:R-:W-:Y:S02]  /*4500*/  @!P1 F2FP.PACK_AB R22, RZ, R22 ;  /* 0x00000016ff16923e */ /* 0x000fe400000000ff */
[----:B------:R-:W-:Y:S01]  /*4510*/  @!P0 F2FP.PACK_AB R25, RZ, R25 ;  /* 0x00000019ff19823e */ /* 0x000fe200000000ff */
[----:B---3--:R-:W-:-:S05]  /*4520*/  @!P2 FADD.FTZ R23, R4, -R9 ;  /* 0x800000090417a221 */ /* 0x008fca0000010000 */
[----:B------:R-:W-:Y:S01]  /*4530*/  @!P2 F2FP.PACK_AB R23, RZ, R23 ;  /* 0x00000017ff17a23e */ /* 0x000fe200000000ff */
        /* <DEDUP_REMOVED lines=22> */
.L_x_14767:
[----:B------:R-:W-:Y:S01]  /*46a0*/  HADD2.F32 R5, -RZ, R5.H0_H0 ;  /* 0x20000005ff057230 */ /* 0x000fe20000004100 */
[----:B------:R-:W-:-:S05]  /*46b0*/  IMAD.MOV.U32 R19, RZ, RZ, R24 ;  /* 0x000000ffff137224 */ /* 0x000fca00078e0018 */
[----:B------:R-:W0:Y:S02]  /*46c0*/  F2I.S64.TRUNC R4, R5 ;  /* 0x0000000500047311 */ /* 0x000e24000020d900 */
[----:B0-----:R0:W-:Y:S01]  /*46d0*/  STG.E.U8 [R2.64], R4 ;  /* 0x0000000402007986 */ /* 0x0011e2000c101124 */
[----:B------:R-:W-:Y:S05]  /*46e0*/  BRA `(.L_x_14763) ;  /* 0x00000f8000007947 */ /* 0x000fea0003800000 */
.L_x_14766:
        /* <DEDUP_REMOVED lines=11> */
.L_x_14770:
[----:B------:R-:W-:Y:S01]  /*47a0*/  HADD2.F32 R5, -RZ, R5.H0_H0 ;  /* 0x20000005ff057230 */ /* 0x000fe20000004100 */
[----:B------:R-:W-:-:S05]  /*47b0*/  IMAD.MOV.U32 R19, RZ, RZ, R24 ;  /* 0x000000ffff137224 */ /* 0x000fca00078e0018 */
[----:B------:R-:W0:Y:S02]  /*47c0*/  F2I.FTZ.TRUNC.NTZ R5, R5 ;  /* 0x0000000500057305 */ /* 0x000e24000021f100 */
[----:B0-----:R0:W-:Y:S01]  /*47d0*/  STG.E [R2.64], R5 ;  /* 0x0000000502007986 */ /* 0x0011e2000c101924 */
[----:B------:R-:W-:Y:S05]  /*47e0*/  BRA `(.L_x_14763) ;  /* 0x00000e8000007947 */ /* 0x000fea0003800000 */
.L_x_14769:
[----:B------:R-:W-:Y:S01]  /*47f0*/  HADD2.F32 R5, -RZ, R5.H0_H0 ;  /* 0x20000005ff057230 */ /* 0x000fe20000004100 */
[----:B------:R-:W-:-:S05]  /*4800*/  IMAD.MOV.U32 R19, RZ, RZ, R24 ;  /* 0x000000ffff137224 */ /* 0x000fca00078e0018 */
[----:B------:R-:W0:Y:S02]  /*4810*/  F2I.FTZ.TRUNC.NTZ R5, R5 ;  /* 0x0000000500057305 */ /* 0x000e24000021f100 */
[----:B0-----:R0:W-:Y:S01]  /*4820*/  STG.E.U16 [R2.64], R5 ;  /* 0x0000000502007986 */ /* 0x0011e2000c101524 */
[----:B------:R-:W-:Y:S05]  /*4830*/  BRA `(.L_x_14763) ;  /* 0x00000e3000007947 */ /* 0x000fea0003800000 */
.L_x_14765:
        /* <DEDUP_REMOVED lines=10> */
.L_x_14772:
[----:B------:R0:W-:Y:S01]  /*48e0*/  STG.E.U16 [R2.64], R5 ;  /* 0x0000000502007986 */ /* 0x0001e2000c101524 */
[----:B------:R-:W-:Y:S01]  /*48f0*/  IMAD.MOV.U32 R19, RZ, RZ, R24 ;  /* 0x000000ffff137224 */ /* 0x000fe200078e0018 */
[----:B------:R-:W-:Y:S05]  /*4900*/  BRA `(.L_x_14763) ;  /* 0x00000d6000007947 */ /* 0x000fea0003800000 */
.L_x_14771:
        /* <DEDUP_REMOVED lines=11> */
.L_x_14774:
[----:B------:R-:W-:Y:S01]  /*49c0*/  HADD2.F32 R0, -RZ, R5.H0_H0 ;  /* 0x20000005ff007230 */ /* 0x000fe20000004100 */
[----:B------:R-:W-:-:S04]  /*49d0*/  IMAD.MOV.U32 R19, RZ, RZ, R24 ;  /* 0x000000ffff137224 */ /* 0x000fc800078e0018 */
[----:B------:R-:W-:-:S04]  /*49e0*/  F2FP.PACK_AB R0, RZ, R0 ;  /* 0x00000000ff00723e */ /* 0x000fc800000000ff */
[----:B------:R-:W-:-:S05]  /*49f0*/  PRMT R0, R0, 0x5410, RZ ;  /* 0x0000541000007816 */ /* 0x000fca00000000ff */
[----:B------:R0:W-:Y:S01]  /*4a00*/  STG.E [R2.64], R0 ;  /* 0x0000000002007986 */ /* 0x0001e2000c101924 */
[----:B------:R-:W-:Y:S05]  /*4a10*/  BRA `(.L_x_14763) ;  /* 0x00000c5000007947 */ /* 0x000fea0003800000 */
.L_x_14773:
[----:B------:R-:W-:Y:S01]  /*4a20*/  HADD2.F32 R4, -RZ, R5.H0_H0 ;  /* 0x20000005ff047230 */ /* 0x000fe20000004100 */
[----:B------:R-:W-:-:S04]  /*4a30*/  IMAD.MOV.U32 R19, RZ, RZ, R24 ;  /* 0x000000ffff137224 */ /* 0x000fc800078e0018 */
[----:B------:R-:W-:-:S06]  /*4a40*/  FMUL.FTZ R4, R4, 1 ;  /* 0x3f80000004047820 */ /* 0x000fcc0000410000 */
[----:B------:R-:W0:Y:S02]  /*4a50*/  F2F.F64.F32 R4, R4 ;  /* 0x0000000400047310 */ /* 0x000e240000201800 */
[----:B0-----:R0:W-:Y:S01]  /*4a60*/  STG.E.64 [R2.64], R4 ;  /* 0x0000000402007986 */ /* 0x0011e2000c101b24 */
[----:B------:R-:W-:Y:S05]  /*4a70*/  BRA `(.L_x_14763) ;  /* 0x00000bf000007947 */ /* 0x000fea0003800000 */
.L_x_14764:
        /* <DEDUP_REMOVED lines=14> */
.L_x_14777:
[----:B------:R-:W-:Y:S01]  /*4b60*/  HADD2.F32 R5, -RZ, R5.H0_H0 ;  /* 0x20000005ff057230 */ /* 0x000fe20000004100 */
[----:B------:R-:W-:Y:S01]  /*4b70*/  CS2R R6, SRZ ;  /* 0x0000000000067805 */ /* 0x000fe2000001ff00 */
[----:B------:R-:W-:-:S03]  /*4b80*/  IMAD.MOV.U32 R19, RZ, RZ, R24 ;  /* 0x000000ffff137224 */ /* 0x000fc600078e0018 */
[----:B------:R-:W-:-:S06]  /*4b90*/  FMUL.FTZ R5, R5, 1 ;  /* 0x3f80000005057820 */ /* 0x000fcc0000410000 */
[----:B------:R-:W0:Y:S02]  /*4ba0*/  F2F.F64.F32 R4, R5 ;  /* 0x0000000500047310 */ /* 0x000e240000201800 */
[----:B0-----:R0:W-:Y:S01]  /*4bb0*/  STG.E.128 [R2.64], R4 ;  /* 0x0000000402007986 */ /* 0x0011e2000c101d24 */
[----:B------:R-:W-:Y:S05]  /*4bc0*/  BRA `(.L_x_14763) ;  /* 0x00000aa000007947 */ /* 0x000fea0003800000 */
.L_x_14776:
        /* <DEDUP_REMOVED lines=21> */
.L_x_14781:
[----:B------:R-:W-:Y:S05]  /*4d20*/  BSYNC B0 ;  /* 0x0000000000007941 */ /* 0x000fea0003800000 */
.L_x_14780:
[----:B------:R-:W-:Y:S01]  /*4d30*/  LOP3.LUT R5, R0, R5, RZ, 0xfc, !PT ;  /* 0x0000000500057212 */ /* 0x000fe200078efcff */
[----:B------:R-:W-:-:S04]  /*4d40*/  IMAD.MOV.U32 R19, RZ, RZ, R24 ;  /* 0x000000ffff137224 */ /* 0x000fc800078e0018 */
[----:B------:R0:W-:Y:S01]  /*4d50*/  STG.E.U8 [R2.64], R5 ;  /* 0x0000000502007986 */ /* 0x0001e2000c101124 */
[----:B------:R-:W-:Y:S05]  /*4d60*/  BRA `(.L_x_14763) ;  /* 0x0000090000007947 */ /* 0x000fea0003800000 */
.L_x_14779:
        /* <DEDUP_REMOVED lines=13> */
.L_x_14783:
[----:B------:R-:W-:Y:S01]  /*4e40*/  IMAD.MOV.U32 R0, RZ, RZ, 0x7f ;  /* 0x0000007fff007424 */ /* 0x000fe200078e00ff */
[----:B------:R-:W-:-:S04]  /*4e50*/  ISETP.GT.U32.AND P0, PT, R4, 0x7f800000, PT ;  /* 0x7f8000000400780c */ /* 0x000fc80003f04070 */
[----:B------:R-:W-:-:S04]  /*4e60*/  SEL R0, R0, 0x7c, P0 ;  /* 0x0000007c00007807 */ /* 0x000fc80000000000 */
.L_x_14784:
[----:B------:R-:W-:Y:S05]  /*4e70*/  BSYNC B0 ;  /* 0x0000000000007941 */ /* 0x000fea0003800000 */
.L_x_14782:
[----:B------:R-:W-:Y:S01]  /*4e80*/  LOP3.LUT R4, R5, 0x80000000, RZ, 0xc0, !PT ;  /* 0x8000000005047812 */ /* 0x000fe200078ec0ff */
[----:B------:R-:W-:-:S03]  /*4e90*/  IMAD.MOV.U32 R19, RZ, RZ, R24 ;  /* 0x000000ffff137224 */ /* 0x000fc600078e0018 */
[----:B------:R-:W-:-:S04]  /*4ea0*/  SHF.R.U32.HI R5, RZ, 0x18, R4 ;  /* 0x00000018ff057819 */ /* 0x000fc80000011604 */
[----:B------:R-:W-:-:S05]  /*4eb0*/  LOP3.LUT R5, R0, R5, RZ, 0xfc, !PT ;  /* 0x0000000500057212 */ /* 0x000fca00078efcff */
[----:B------:R0:W-:Y:S01]  /*4ec0*/  STG.E.U8 [R2.64], R5 ;  /* 0x0000000502007986 */ /* 0x0001e2000c101124 */
[----:B------:R-:W-:Y:S05]  /*4ed0*/  BRA `(.L_x_14763) ;  /* 0x0000079000007947 */ /* 0x000fea0003800000 */
.L_x_14778:
[----:B------:R-:W-:Y:S01]  /*4ee0*/  HADD2.F32 R0, -RZ, R5.H0_H0 ;  /* 0x20000005ff007230 */ /* 0x000fe20000004100 */
[----:B------:R-:W-:-:S04]  /*4ef0*/  IMAD.MOV.U32 R19, RZ, RZ, R24 ;  /* 0x000000ffff137224 */ /* 0x000fc800078e0018 */
[----:B------:R-:W-:-:S05]  /*4f00*/  F2FP.BF16.PACK_AB R0, RZ, R0 ;  /* 0x00000000ff00723e */ /* 0x000fca00000010ff */
[----:B------:R0:W-:Y:S01]  /*4f10*/  STG.E.U16 [R2.64], R0 ;  /* 0x0000000002007986 */ /* 0x0001e2000c101524 */
[----:B------:R-:W-:Y:S05]  /*4f20*/  BRA `(.L_x_14763) ;  /* 0x0000074000007947 */ /* 0x000fea0003800000 */
.L_x_14775:
        /* <DEDUP_REMOVED lines=13> */
.L_x_14787:
        /* <DEDUP_REMOVED lines=17> */
.L_x_14790:
[----:B------:R-:W-:-:S04]  /*5110*/  LOP3.LUT R0, R7, 0x80000000, RZ, 0xc0, !PT ;  /* 0x8000000007007812 */ /* 0x000fc800078ec0ff */
[----:B------:R-:W-:-:S04]  /*5120*/  SHF.R.U32.HI R5, RZ, 0x18, R0 ;  /* 0x00000018ff057819 */ /* 0x000fc80000011600 */
[----:B------:R-:W-:-:S04]  /*5130*/  LOP3.LUT R4, R4, R5, RZ, 0xfc, !PT ;  /* 0x0000000504047212 */ /* 0x000fc800078efcff */
[----:B------:R-:W-:Y:S02]  /*5140*/  PRMT R0, R4, 0x7610, R0 ;  /* 0x0000761004007816 */ /* 0x000fe40000000000 */
.L_x_14789:
[----:B------:R-:W-:Y:S05]  /*5150*/  BSYNC B0 ;  /* 0x0000000000007941 */ /* 0x000fea0003800000 */
.L_x_14788:
[----:B------:R0:W-:Y:S01]  /*5160*/  STG.E.U8 [R2.64], R0 ;  /* 0x0000000002007986 */ /* 0x0001e2000c101124 */
[----:B------:R-:W-:Y:S01]  /*5170*/  IMAD.MOV.U32 R19, RZ, RZ, R24 ;  /* 0x000000ffff137224 */ /* 0x000fe200078e0018 */
[----:B------:R-:W-:Y:S05]  /*5180*/  BRA `(.L_x_14763) ;  /* 0x000004e000007947 */ /* 0x000fea0003800000 */
.L_x_14786:
        /* <DEDUP_REMOVED lines=17> */
.L_x_14793:
[----:B------:R-:W-:-:S04]  /*52a0*/  LOP3.LUT R0, R7, 0x80000000, RZ, 0xc0, !PT ;  /* 0x8000000007007812 */ /* 0x000fc800078ec0ff */
[----:B------:R-:W-:-:S04]  /*52b0*/  SHF.R.U32.HI R5, RZ, 0x18, R0 ;  /* 0x00000018ff057819 */ /* 0x000fc80000011600 */
[----:B------:R-:W-:-:S04]  /*52c0*/  LOP3.LUT R4, R4, R5, RZ, 0xfc, !PT ;  /* 0x0000000504047212 */ /* 0x000fc800078efcff */
[----:B------:R-:W-:Y:S02]  /*52d0*/  PRMT R0, R4, 0x7610, R0 ;  /* 0x0000761004007816 */ /* 0x000fe40000000000 */
.L_x_14792:
[----:B------:R-:W-:Y:S05]  /*52e0*/  BSYNC B0 ;  /* 0x0000000000007941 */ /* 0x000fea0003800000 */
.L_x_14791:
[----:B------:R0:W-:Y:S01]  /*52f0*/  STG.E.U8 [R2.64], R0 ;  /* 0x0000000002007986 */ /* 0x0001e2000c101124 */
[----:B------:R-:W-:Y:S01]  /*5300*/  IMAD.MOV.U32 R19, RZ, RZ, R24 ;  /* 0x000000ffff137224 */ /* 0x000fe200078e0018 */
[----:B------:R-:W-:Y:S05]  /*5310*/  BRA `(.L_x_14763) ;  /* 0x0000035000007947 */ /* 0x000fea0003800000 */
.L_x_14785:
        /* <DEDUP_REMOVED lines=23> */
.L_x_14768:
        /* <DEDUP_REMOVED lines=21> */
.L_x_14795:
[----:B------:R-:W-:Y:S01]  /*55e0*/  HADD2.F32 R5, -RZ, R5.H0_H0 ;  /* 0x20000005ff057230 */ /* 0x000fe20000004100 */
[----:B------:R-:W-:-:S05]  /*55f0*/  IMAD.MOV.U32 R19, RZ, RZ, R24 ;  /* 0x000000ffff137224 */ /* 0x000fca00078e0018 */
[----:B------:R-:W0:Y:S02]  /*5600*/  F2I.U64.TRUNC R4, R5 ;  /* 0x0000000500047311 */ /* 0x000e24000020d800 */
[----:B0-----:R0:W-:Y:S01]  /*5610*/  STG.E.64 [R2.64], R4 ;  /* 0x0000000402007986 */ /* 0x0011e2000c101b24 */
[----:B------:R-:W-:Y:S05]  /*5620*/  BRA `(.L_x_14763) ;  /* 0x0000004000007947 */ /* 0x000fea0003800000 */
.L_x_14794:
[----:B------:R-:W-:Y:S01]  /*5630*/  HADD2.F32 R5, -RZ, R5.H0_H0 ;  /* 0x20000005ff057230 */ /* 0x000fe20000004100 */
[----:B------:R-:W-:-:S05]  /*5640*/  IMAD.MOV.U32 R19, RZ, RZ, R24 ;  /* 0x000000ffff137224 */ /* 0x000fca00078e0018 */
[----:B------:R-:W0:Y:S02]  /*5650*/  F2I.FTZ.U32.TRUNC.NTZ R5, R5 ;  /* 0x0000000500057305 */ /* 0x000e24000021f000 */
[----:B0-----:R0:W-:Y:S02]  /*5660*/  STG.E [R2.64], R5 ;  /* 0x0000000502007986 */ /* 0x0011e4000c101924 */
.L_x_14763:
[----:B0-----:R-:W-:Y:S05]  /*5670*/  BSYNC B6 ;  /* 0x0000000000067941 */ /* 0x001fea0003800000 */
.L_x_14762:
        /* <DEDUP_REMOVED lines=23> */
.L_x_14801:
[----:B------:R-:W-:-:S06]  /*57f0*/  HADD2.F32 R5, -RZ, R25.H0_H0 ;  /* 0x20000019ff057230 */ /* 0x000fcc0000004100 */
[----:B------:R-:W0:Y:S02]  /*5800*/  F2I.S64.TRUNC R4, R5 ;  /* 0x0000000500047311 */ /* 0x000e24000020d900 */
[----:B0-----:R0:W-:Y:S01]  /*5810*/  STG.E.U8 [R2.64], R4 ;  /* 0x0000000402007986 */ /* 0x0011e2000c101124 */
[----:B------:R-:W-:Y:S05]  /*5820*/  BRA `(.L_x_14803) ;  /* 0x00000e4000007947 */ /* 0x000fea0003800000 */
.L_x_14800:
        /* <DEDUP_REMOVED lines=10> */
.L_x_14805:
[----:B------:R-:W-:-:S06]  /*58d0*/  HADD2.F32 R25, -RZ, R25.H0_H0 ;  /* 0x20000019ff197230 */ /* 0x000fcc0000004100 */
[----:B------:R-:W0:Y:S02]  /*58e0*/  F2I.FTZ.TRUNC.NTZ R25, R25 ;  /* 0x0000001900197305 */ /* 0x000e24000021f100 */
[----:B0-----:R0:W-:Y:S01]  /*58f0*/  STG.E [R2.64], R25 ;  /* 0x0000001902007986 */ /* 0x0011e2000c101924 */
[----:B------:R-:W-:Y:S05]  /*5900*/  BRA `(.L_x_14803) ;  /* 0x00000d6000007947 */ /* 0x000fea0003800000 */
.L_x_14804:
[----:B------:R-:W-:-:S06]  /*5910*/  HADD2.F32 R25, -RZ, R25.H0_H0 ;  /* 0x20000019ff197230 */ /* 0x000fcc0000004100 */
[----:B------:R-:W0:Y:S02]  /*5920*/  F2I.FTZ.TRUNC.NTZ R25, R25 ;  /* 0x0000001900197305 */ /* 0x000e24000021f100 */
[----:B0-----:R0:W-:Y:S01]  /*5930*/  STG.E.U16 [R2.64], R25 ;  /* 0x0000001902007986 */ /* 0x0011e2000c101524 */
[----:B------:R-:W-:Y:S05]  /*5940*/  BRA `(.L_x_14803) ;  /* 0x00000d2000007947 */ /* 0x000fea0003800000 */
.L_x_14799:
        /* <DEDUP_REMOVED lines=9> */
.L_x_14807:
[----:B------:R0:W-:Y:S01]  /*59e0*/  STG.E.U16 [R2.64], R25 ;  /* 0x0000001902007986 */ /* 0x0001e2000c101524 */
[----:B------:R-:W-:Y:S05]  /*59f0*/  BRA `(.L_x_14803) ;  /* 0x00000c7000007947 */ /* 0x000fea0003800000 */
.L_x_14806:
        /* <DEDUP_REMOVED lines=10> */
.L_x_14809:
[----:B------:R-:W-:-:S05]  /*5aa0*/  HADD2.F32 R0, -RZ, R25.H0_H0 ;  /* 0x20000019ff007230 */ /* 0x000fca0000004100 */
[----:B------:R-:W-:-:S04]  /*5ab0*/  F2FP.PACK_AB R0, RZ, R0 ;  /* 0x00000000ff00723e */ /* 0x000fc800000000ff */
[----:B------:R-:W-:-:S05]  /*5ac0*/  PRMT R0, R0, 0x5410, RZ ;  /* 0x0000541000007816 */ /* 0x000fca00000000ff */
[----:B------:R0:W-:Y:S01]  /*5ad0*/  STG.E [R2.64], R0 ;  /* 0x0000000002007986 */ /* 0x0001e2000c101924 */
[----:B------:R-:W-:Y:S05]  /*5ae0*/  BRA `(.L_x_14803) ;  /* 0x00000b8000007947 */ /* 0x000fea0003800000 */
.L_x_14808:
[----:B------:R-:W-:-:S05]  /*5af0*/  HADD2.F32 R4, -RZ, R25.H0_H0 ;  /* 0x20000019ff047230 */ /* 0x000fca0000004100 */
[----:B------:R-:W-:-:S06]  /*5b00*/  FMUL.FTZ R4, R4, 1 ;  /* 0x3f80000004047820 */ /* 0x000fcc0000410000 */
[----:B------:R-:W0:Y:S02]  /*5b10*/  F2F.F64.F32 R4, R4 ;  /* 0x0000000400047310 */ /* 0x000e240000201800 */
[----:B0-----:R0:W-:Y:S01]  /*5b20*/  STG.E.64 [R2.64], R4 ;  /* 0x0000000402007986 */ /* 0x0011e2000c101b24 */
[----:B------:R-:W-:Y:S05]  /*5b30*/  BRA `(.L_x_14803) ;  /* 0x00000b3000007947 */ /* 0x000fea0003800000 */
.L_x_14798:
        /* <DEDUP_REMOVED lines=13> */
.L_x_14812:
[----:B------:R-:W-:Y:S01]  /*5c10*/  HADD2.F32 R25, -RZ, R25.H0_H0 ;  /* 0x20000019ff197230 */ /* 0x000fe20000004100 */
[----:B------:R-:W-:-:S04]  /*5c20*/  CS2R R6, SRZ ;  /* 0x0000000000067805 */ /* 0x000fc8000001ff00 */
[----:B------:R-:W-:-:S06]  /*5c30*/  FMUL.FTZ R4, R25, 1 ;  /* 0x3f80000019047820 */ /* 0x000fcc0000410000 */
[----:B------:R-:W0:Y:S02]  /*5c40*/  F2F.F64.F32 R4, R4 ;  /* 0x0000000400047310 */ /* 0x000e240000201800 */
[----:B0-----:R0:W-:Y:S01]  /*5c50*/  STG.E.128 [R2.64], R4 ;  /* 0x0000000402007986 */ /* 0x0011e2000c101d24 */
[----:B------:R-:W-:Y:S05]  /*5c60*/  BRA `(.L_x_14803) ;  /* 0x00000a0000007947 */ /* 0x000fea0003800000 */
.L_x_14811:
        /* <DEDUP_REMOVED lines=21> */
.L_x_14816:
[----:B------:R-:W-:Y:S05]  /*5dc0*/  BSYNC B0 ;  /* 0x0000000000007941 */ /* 0x000fea0003800000 */
.L_x_14815:
[----:B------:R-:W-:-:S05]  /*5dd0*/  LOP3.LUT R5, R0, R5, RZ, 0xfc, !PT ;  /* 0x0000000500057212 */ /* 0x000fca00078efcff */
[----:B------:R0:W-:Y:S01]  /*5de0*/  STG.E.U8 [R2.64], R5 ;  /* 0x0000000502007986 */ /* 0x0001e2000c101124 */
[----:B------:R-:W-:Y:S05]  /*5df0*/  BRA `(.L_x_14803) ;  /* 0x0000087000007947 */ /* 0x000fea0003800000 */
.L_x_14814:
        /* <DEDUP_REMOVED lines=13> */
.L_x_14818:
[----:B------:R-:W-:Y:S01]  /*5ed0*/  IMAD.MOV.U32 R0, RZ, RZ, 0x7f ;  /* 0x0000007fff007424 */ /* 0x000fe200078e00ff */
[----:B------:R-:W-:-:S04]  /*5ee0*/  ISETP.GT.U32.AND P0, PT, R4, 0x7f800000, PT ;  /* 0x7f8000000400780c */ /* 0x000fc80003f04070 */
[----:B------:R-:W-:-:S04]  /*5ef0*/  SEL R0, R0, 0x7c, P0 ;  /* 0x0000007c00007807 */ /* 0x000fc80000000000 */
.L_x_14819:
[----:B------:R-:W-:Y:S05]  /*5f00*/  BSYNC B0 ;  /* 0x0000000000007941 */ /* 0x000fea0003800000 */
.L_x_14817:
[----:B------:R-:W-:-:S04]  /*5f10*/  LOP3.LUT R4, R25, 0x80000000, RZ, 0xc0, !PT ;  /* 0x8000000019047812 */ /* 0x000fc800078ec0ff */
[----:B------:R-:W-:-:S04]  /*5f20*/  SHF.R.U32.HI R5, RZ, 0x18, R4 ;  /* 0x00000018ff057819 */ /* 0x000fc80000011604 */
[----:B------:R-:W-:-:S05]  /*5f30*/  LOP3.LUT R5, R0, R5, RZ, 0xfc, !PT ;  /* 0x0000000500057212 */ /* 0x000fca00078efcff */
[----:B------:R0:W-:Y:S01]  /*5f40*/  STG.E.U8 [R2.64], R5 ;  /* 0x0000000502007986 */ /* 0x0001e2000c101124 */
[----:B------:R-:W-:Y:S05]  /*5f50*/  BRA `(.L_x_14803) ;  /* 0x0000071000007947 */ /* 0x000fea0003800000 */
.L_x_14813:
[----:B------:R-:W-:-:S05]  /*5f60*/  HADD2.F32 R0, -RZ, R25.H0_H0 ;  /* 0x20000019ff007230 */ /* 0x000fca0000004100 */
[----:B------:R-:W-:-:S05]  /*5f70*/  F2FP.BF16.PACK_AB R0, RZ, R0 ;  /* 0x00000000ff00723e */ /* 0x000fca00000010ff */
[----:B------:R0:W-:Y:S01]  /*5f80*/  STG.E.U16 [R2.64], R0 ;  /* 0x0000000002007986 */ /* 0x0001e2000c101524 */
[----:B------:R-:W-:Y:S05]  /*5f90*/  BRA `(.L_x_14803) ;  /* 0x000006d000007947 */ /* 0x000fea0003800000 */
.L_x_14810:
        /* <DEDUP_REMOVED lines=12> */
.L_x_14822:
        /* <DEDUP_REMOVED lines=17> */
.L_x_14825:
[----:B------:R-:W-:-:S04]  /*6170*/  LOP3.LUT R0, R25, 0x80000000, RZ, 0xc0, !PT ;  /* 0x8000000019007812 */ /* 0x000fc800078ec0ff */
[----:B------:R-:W-:-:S04]  /*6180*/  SHF.R.U32.HI R5, RZ, 0x18, R0 ;  /* 0x00000018ff057819 */ /* 0x000fc80000011600 */
[----:B------:R-:W-:-:S04]  /*6190*/  LOP3.LUT R4, R4, R5, RZ, 0xfc, !PT ;  /* 0x0000000504047212 */ /* 0x000fc800078efcff */
[----:B------:R-:W-:Y:S02]  /*61a0*/  PRMT R0, R4, 0x7610, R0 ;  /* 0x0000761004007816 */ /* 0x000fe40000000000 */
.L_x_14824:
[----:B------:R-:W-:Y:S05]  /*61b0*/  BSYNC B0 ;  /* 0x0000000000007941 */ /* 0x000fea0003800000 */
.L_x_14823:
[----:B------:R0:W-:Y:S01]  /*61c0*/  STG.E.U8 [R2.64], R0 ;  /* 0x0000000002007986 */ /* 0x0001e2000c101124 */
[----:B------:R-:W-:Y:S05]  /*61d0*/  BRA `(.L_x_14803) ;  /* 0x0000049000007947 */ /* 0x000fea0003800000 */
.L_x_14821:
        /* <DEDUP_REMOVED lines=17> */
.L_x_14828:
[----:B------:R-:W-:-:S04]  /*62f0*/  LOP3.LUT R0, R25, 0x80000000, RZ, 0xc0, !PT ;  /* 0x8000000019007812 */ /* 0x000fc800078ec0ff */
[----:B------:R-:W-:-:S04]  /*6300*/  SHF.R.U32.HI R5, RZ, 0x18, R0 ;  /* 0x00000018ff057819 */ /* 0x000fc80000011600 */
[----:B------:R-:W-:-:S04]  /*6310*/  LOP3.LUT R4, R4, R5, RZ, 0xfc, !PT ;  /* 0x0000000504047212 */ /* 0x000fc800078efcff */
[----:B------:R-:W-:Y:S02]  /*6320*/  PRMT R0, R4, 0x7610, R0 ;  /* 0x0000761004007816 */ /* 0x000fe40000000000 */
.L_x_14827:
[----:B------:R-:W-:Y:S05]  /*6330*/  BSYNC B0 ;  /* 0x0000000000007941 */ /* 0x000fea0003800000 */
.L_x_14826:
[----:B------:R0:W-:Y:S01]  /*6340*/  STG.E.U8 [R2.64], R0 ;  /* 0x0000000002007986 */ /* 0x0001e2000c101124 */
[----:B------:R-:W-:Y:S05]  /*6350*/  BRA `(.L_x_14803) ;  /* 0x0000031000007947 */ /* 0x000fea0003800000 */
.L_x_14820:
        /* <DEDUP_REMOVED lines=22> */
.L_x_14802:
        /* <DEDUP_REMOVED lines=20> */
.L_x_14830:
[----:B------:R-:W-:-:S06]  /*6600*/  HADD2.F32 R4, -RZ, R25.H0_H0 ;  /* 0x20000019ff047230 */ /* 0x000fcc0000004100 */
[----:B------:R-:W0:Y:S02]  /*6610*/  F2I.U64.TRUNC R4, R4 ;  /* 0x0000000400047311 */ /* 0x000e24000020d800 */
[----:B0-----:R0:W-:Y:S01]  /*6620*/  STG.E.64 [R2.64], R4 ;  /* 0x0000000402007986 */ /* 0x0011e2000c101b24 */
[----:B------:R-:W-:Y:S05]  /*6630*/  BRA `(.L_x_14803) ;  /* 0x0000003000007947 */ /* 0x000fea0003800000 */
.L_x_14829:
[----:B------:R-:W-:-:S06]  /*6640*/  HADD2.F32 R25, -RZ, R25.H0_H0 ;  /* 0x20000019ff197230 */ /* 0x000fcc0000004100 */
[----:B------:R-:W0:Y:S02]  /*6650*/  F2I.FTZ.U32.TRUNC.NTZ R25, R25 ;  /* 0x0000001900197305 */ /* 0x000e24000021f000 */
[----:B0-----:R0:W-:Y:S02]  /*6660*/  STG.E [R2.64], R25 ;  /* 0x0000001902007986 */ /* 0x0011e4000c101924 */
.L_x_14803:
        /* <DEDUP_REMOVED lines=23> */
.L_x_14834:
[----:B------:R-:W-:-:S06]  /*67e0*/  HADD2.F32 R5, -RZ, R22.H0_H0 ;  /* 0x20000016ff057230 */ /* 0x000fcc0000004100 */
[----:B------:R-:W0:Y:S02]  /*67f0*/  F2I.S64.TRUNC R4, R5 ;  /* 0x0000000500047311 */ /* 0x000e24000020d900 */
[----:B0-----:R0:W-:Y:S01]  /*6800*/  STG.E.U8 [R2.64], R4 ;  /* 0x0000000402007986 */ /* 0x0011e2000c101124 */
[----:B------:R-:W-:Y:S05]  /*6810*/  BRA `(.L_x_14836) ;  /* 0x00000e4000007947 */ /* 0x000fea0003800000 */
.L_x_14833:
        /* <DEDUP_REMOVED lines=10> */
.L_x_14838:
[----:B------:R-:W-:-:S04]  /*68c0*/  HADD2.F32 R22, -RZ, R22.H0_H0 ;  /* 0x20000016ff167230 */ /* 0x000fc80000004100 */
[----:B------:R-:W0:Y:S02]  /*68d0*/  F2I.FTZ.TRUNC.NTZ R5, R22 ;  /* 0x0000001600057305 */ /* 0x000e24000021f100 */
[----:B0-----:R0:W-:Y:S01]  /*68e0*/  STG.E [R2.64], R5 ;  /* 0x0000000502007986 */ /* 0x0011e2000c101924 */
[----:B------:R-:W-:Y:S05]  /*68f0*/  BRA `(.L_x_14836) ;  /* 0x00000d6000007947 */ /* 0x000fea0003800000 */
.L_x_14837:
[----:B------:R-:W-:-:S04]  /*6900*/  HADD2.F32 R22, -RZ, R22.H0_H0 ;  /* 0x20000016ff167230 */ /* 0x000fc80000004100 */
[----:B------:R-:W0:Y:S02]  /*6910*/  F2I.FTZ.TRUNC.NTZ R5, R22 ;  /* 0x0000001600057305 */ /* 0x000e24000021f100 */
[----:B0-----:R0:W-:Y:S01]  /*6920*/  STG.E.U16 [R2.64], R5 ;  /* 0x0000000502007986 */ /* 0x0011e2000c101524 */
[----:B------:R-:W-:Y:S05]  /*6930*/  BRA `(.L_x_14836) ;  /* 0x00000d2000007947 */ /* 0x000fea0003800000 */
.L_x_14832:
        /* <DEDUP_REMOVED lines=9> */
.L_x_14840:
[----:B------:R0:W-:Y:S01]  /*69d0*/  STG.E.U16 [R2.64], R22 ;  /* 0x0000001602007986 */ /* 0x0001e2000c101524 */
[----:B------:R-:W-:Y:S05]  /*69e0*/  BRA `(.L_x_14836) ;  /* 0x00000c7000007947 */ /* 0x000fea0003800000 */
.L_x_14839:
        /* <DEDUP_REMOVED lines=10> */
.L_x_14842:
[----:B------:R-:W-:-:S05]  /*6a90*/  HADD2.F32 R0, -RZ, R22.H0_H0 ;  /* 0x20000016ff007230 */ /* 0x000fca0000004100 */
[----:B------:R-:W-:-:S04]  /*6aa0*/  F2FP.PACK_AB R0, RZ, R0 ;  /* 0x00000000ff00723e */ /* 0x000fc800000000ff */
[----:B------:R-:W-:-:S05]  /*6ab0*/  PRMT R0, R0, 0x5410, RZ ;  /* 0x0000541000007816 */ /* 0x000fca00000000ff */
[----:B------:R0:W-:Y:S01]  /*6ac0*/  STG.E [R2.64], R0 ;  /* 0x0000000002007986 */ /* 0x0001e2000c101924 */
[----:B------:R-:W-:Y:S05]  /*6ad0*/  BRA `(.L_x_14836) ;  /* 0x00000b8000007947 */ /* 0x000fea0003800000 */
.L_x_14841:
[----:B------:R-:W-:-:S05]  /*6ae0*/  HADD2.F32 R4, -RZ, R22.H0_H0 ;  /* 0x20000016ff047230 */ /* 0x000fca0000004100 */
[----:B------:R-:W-:-:S06]  /*6af0*/  FMUL.FTZ R4, R4, 1 ;  /* 0x3f80000004047820 */ /* 0x000fcc0000410000 */
[----:B------:R-:W0:Y:S02]  /*6b00*/  F2F.F64.F32 R4, R4 ;  /* 0x0000000400047310 */ /* 0x000e240000201800 */
[----:B0-----:R0:W-:Y:S01]  /*6b10*/  STG.E.64 [R2.64], R4 ;  /* 0x0000000402007986 */ /* 0x0011e2000c101b24 */
[----:B------:R-:W-:Y:S05]  /*6b20*/  BRA `(.L_x_14836) ;  /* 0x00000b3000007947 */ /* 0x000fea0003800000 */
.L_x_14831:
        /* <DEDUP_REMOVED lines=13> */
.L_x_14845:
[----:B------:R-:W-:Y:S01]  /*6c00*/  HADD2.F32 R22, -RZ, R22.H0_H0 ;  /* 0x20000016ff167230 */ /* 0x000fe20000004100 */
[----:B------:R-:W-:-:S04]  /*6c10*/  CS2R R6, SRZ ;  /* 0x0000000000067805 */ /* 0x000fc8000001ff00 */
[----:B------:R-:W-:-:S06]  /*6c20*/  FMUL.FTZ R4, R22, 1 ;  /* 0x3f80000016047820 */ /* 0x000fcc0000410000 */
[----:B------:R-:W0:Y:S02]  /*6c30*/  F2F.F64.F32 R4, R4 ;  /* 0x0000000400047310 */ /* 0x000e240000201800 */
[----:B0-----:R0:W-:Y:S01]  /*6c40*/  STG.E.128 [R2.64], R4 ;  /* 0x0000000402007986 */ /* 0x0011e2000c101d24 */
[----:B------:R-:W-:Y:S05]  /*6c50*/  BRA `(.L_x_14836) ;  /* 0x00000a0000007947 */ /* 0x000fea0003800000 */
.L_x_14844:
        /* <DEDUP_REMOVED lines=21> */
.L_x_14849:
[----:B------:R-:W-:Y:S05]  /*6db0*/  BSYNC B0 ;  /* 0x0000000000007941 */ /* 0x000fea0003800000 */
.L_x_14848:
[----:B------:R-:W-:-:S05]  /*6dc0*/  LOP3.LUT R5, R0, R5, RZ, 0xfc, !PT ;  /* 0x0000000500057212 */ /* 0x000fca00078efcff */
[----:B------:R0:W-:Y:S01]  /*6dd0*/  STG.E.U8 [R2.64], R5 ;  /* 0x0000000502007986 */ /* 0x0001e2000c101124 */
[----:B------:R-:W-:Y:S05]  /*6de0*/  BRA `(.L_x_14836) ;  /* 0x0000087000007947 */ /* 0x000fea0003800000 */
.L_x_14847:
        /* <DEDUP_REMOVED lines=13> */
.L_x_14851:
[----:B------:R-:W-:Y:S01]  /*6ec0*/  IMAD.MOV.U32 R0, RZ, RZ, 0x7f ;  /* 0x0000007fff007424 */ /* 0x000fe200078e00ff */
[----:B------:R-:W-:-:S04]  /*6ed0*/  ISETP.GT.U32.AND P0, PT, R4, 0x7f800000, PT ;  /* 0x7f8000000400780c */ /* 0x000fc80003f04070 */
[----:B------:R-:W-:-:S04]  /*6ee0*/  SEL R0, R0, 0x7c, P0 ;  /* 0x0000007c00007807 */ /* 0x000fc80000000000 */
.L_x_14852:
[----:B------:R-:W-:Y:S05]  /*6ef0*/  BSYNC B0 ;  /* 0x0000000000007941 */ /* 0x000fea0003800000 */
.L_x_14850:
[----:B------:R-:W-:-:S04]  /*6f00*/  LOP3.LUT R4, R5, 0x80000000, RZ, 0xc0, !PT ;  /* 0x8000000005047812 */ /* 0x000fc800078ec0ff */
[----:B------:R-:W-:-:S04]  /*6f10*/  SHF.R.U32.HI R5, RZ, 0x18, R4 ;  /* 0x00000018ff057819 */ /* 0x000fc80000011604 */
[----:B------:R-:W-:-:S05]  /*6f20*/  LOP3.LUT R5, R0, R5, RZ, 0xfc, !PT ;  /* 0x0000000500057212 */ /* 0x000fca00078efcff */
[----:B------:R0:W-:Y:S01]  /*6f30*/  STG.E.U8 [R2.64], R5 ;  /* 0x0000000502007986 */ /* 0x0001e2000c101124 */
[----:B------:R-:W-:Y:S05]  /*6f40*/  BRA `(.L_x_14836) ;  /* 0x0000071000007947 */ /* 0x000fea0003800000 */
.L_x_14846:
[----:B------:R-:W-:-:S05]  /*6f50*/  HADD2.F32 R0, -RZ, R22.H0_H0 ;  /* 0x20000016ff007230 */ /* 0x000fca0000004100 */
[----:B------:R-:W-:-:S05]  /*6f60*/  F2FP.BF16.PACK_AB R0, RZ, R0 ;  /* 0x00000000ff00723e */ /* 0x000fca00000010ff */
[----:B------:R0:W-:Y:S01]  /*6f70*/  STG.E.U16 [R2.64], R0 ;  /* 0x0000000002007986 */ /* 0x0001e2000c101524 */
[----:B------:R-:W-:Y:S05]  /*6f80*/  BRA `(.L_x_14836) ;  /* 0x000006d000007947 */ /* 0x000fea0003800000 */
.L_x_14843:
        /* <DEDUP_REMOVED lines=12> */
.L_x_14855:
        /* <DEDUP_REMOVED lines=17> */
.L_x_14858:
[----:B------:R-:W-:-:S04]  /*7160*/  LOP3.LUT R0, R7, 0x80000000, RZ, 0xc0, !PT ;  /* 0x8000000007007812 */ /* 0x000fc800078ec0ff */
[----:B------:R-:W-:-:S04]  /*7170*/  SHF.R.U32.HI R5, RZ, 0x18, R0 ;  /* 0x00000018ff057819 */ /* 0x000fc80000011600 */
[----:B------:R-:W-:-:S04]  /*7180*/  LOP3.LUT R4, R4, R5, RZ, 0xfc, !PT ;  /* 0x0000000504047212 */ /* 0x000fc800078efcff */
[----:B------:R-:W-:Y:S02]  /*7190*/  PRMT R0, R4, 0x7610, R0 ;  /* 0x0000761004007816 */ /* 0x000fe40000000000 */
.L_x_14857:
[----:B------:R-:W-:Y:S05]  /*71a0*/  BSYNC B0 ;  /* 0x0000000000007941 */ /* 0x000fea0003800000 */
.L_x_14856:
[----:B------:R0:W-:Y:S01]  /*71b0*/  STG.E.U8 [R2.64], R0 ;  /* 0x0000000002007986 */ /* 0x0001e2000c101124 */
[----:B------:R-:W-:Y:S05]  /*71c0*/  BRA `(.L_x_14836) ;  /* 0x0000049000007947 */ /* 0x000fea0003800000 */
.L_x_14854:
        /* <DEDUP_REMOVED lines=17> */
.L_x_14861:
[----:B------:R-:W-:-:S04]  /*72e0*/  LOP3.LUT R0, R7, 0x80000000, RZ, 0xc0, !PT ;  /* 0x8000000007007812 */ /* 0x000fc800078ec0ff */
[----:B------:R-:W-:-:S04]  /*72f0*/  SHF.R.U32.HI R5, RZ, 0x18, R0 ;  /* 0x00000018ff057819 */ /* 0x000fc80000011600 */
[----:B------:R-:W-:-:S04]  /*7300*/  LOP3.LUT R4, R4, R5, RZ, 0xfc, !PT ;  /* 0x0000000504047212 */ /* 0x000fc800078efcff */
[----:B------:R-:W-:Y:S02]  /*7310*/  PRMT R0, R4, 0x7610, R0 ;  /* 0x0000761004007816 */ /* 0x000fe40000000000 */
.L_x_14860:
[----:B------:R-:W-:Y:S05]  /*7320*/  BSYNC B0 ;  /* 0x0000000000007941 */ /* 0x000fea0003800000 */
.L_x_14859:
[----:B------:R0:W-:Y:S01]  /*7330*/  STG.E.U8 [R2.64], R0 ;  /* 0x0000000002007986 */ /* 0x0001e2000c101124 */
[----:B------:R-:W-:Y:S05]  /*7340*/  BRA `(.L_x_14836) ;  /* 0x0000031000007947 */ /* 0x000fea0003800000 */
.L_x_14853:
        /* <DEDUP_REMOVED lines=22> */
.L_x_14835:
        /* <DEDUP_REMOVED lines=20> */
.L_x_14863:
[----:B------:R-:W-:-:S06]  /*75f0*/  HADD2.F32 R4, -RZ, R22.H0_H0 ;  /* 0x20000016ff047230 */ /* 0x000fcc0000004100 */
[----:B------:R-:W0:Y:S02]  /*7600*/  F2I.U64.TRUNC R4, R4 ;  /* 0x0000000400047311 */ /* 0x000e24000020d800 */
[----:B0-----:R0:W-:Y:S01]  /*7610*/  STG.E.64 [R2.64], R4 ;  /* 0x0000000402007986 */ /* 0x0011e2000c101b24 */
[----:B------:R-:W-:Y:S05]  /*7620*/  BRA `(.L_x_14836) ;  /* 0x0000003000007947 */ /* 0x000fea0003800000 */
.L_x_14862:
[----:B------:R-:W-:-:S04]  /*7630*/  HADD2.F32 R22, -RZ, R22.H0_H0 ;  /* 0x20000016ff167230 */ /* 0x000fc80000004100 */
[----:B------:R-:W0:Y:S02]  /*7640*/  F2I.FTZ.U32.TRUNC.NTZ R5, R22 ;  /* 0x0000001600057305 */ /* 0x000e24000021f000 */
[----:B0-----:R0:W-:Y:S02]  /*7650*/  STG.E [R2.64], R5 ;  /* 0x0000000502007986 */ /* 0x0011e4000c101924 */
.L_x_14836:
[----:B------:R-:W-:Y:S02]  /*7660*/  IADD3 R19, R19, 0x80, RZ ;  /* 0x0000008013137810 */ /* 0x000fe40007ffe0ff */
.L_x_14797:
[----:B------:R-:W-:Y:S05]  /*7670*/  BSYNC B6 ;  /* 0x0000000000067941 */ /* 0x000fea0003800000 */
.L_x_14796:
        /* <DEDUP_REMOVED lines=21> */
.L_x_14867:
[----:B------:R-:W-:-:S06]  /*77d0*/  HADD2.F32 R5, -RZ, R23.H0_H0 ;  /* 0x20000017ff057230 */ /* 0x000fcc0000004100 */
[----:B------:R-:W0:Y:S02]  /*77e0*/  F2I.S64.TRUNC R4, R5 ;  /* 0x0000000500047311 */ /* 0x000e24000020d900 */
[----:B0-----:R-:W-:Y:S01]  /*77f0*/  STG.E.U8 [R2.64], R4 ;  /* 0x0000000402007986 */ /* 0x001fe2000c101124 */
[----:B------:R-:W-:Y:S05]  /*7800*/  EXIT ;  /* 0x000000000000794d */ /* 0x000fea0003800000 */
.L_x_14866:
        /* <DEDUP_REMOVED lines=10> */
.L_x_14870:
[----:B------:R-:W-:-:S06]  /*78b0*/  HADD2.F32 R23, -RZ, R23.H0_H0 ;  /* 0x20000017ff177230 */ /* 0x000fcc0000004100 */
[----:B------:R-:W0:Y:S02]  /*78c0*/  F2I.FTZ.TRUNC.NTZ R23, R23 ;  /* 0x0000001700177305 */ /* 0x000e24000021f100 */
[----:B0-----:R-:W-:Y:S01]  /*78d0*/  STG.E [R2.64], R23 ;  /* 0x0000001702007986 */ /* 0x001fe2000c101924 */
[----:B------:R-:W-:Y:S05]  /*78e0*/  EXIT ;  /* 0x000000000000794d */ /* 0x000fea0003800000 */
.L_x_14869:
[----:B------:R-:W-:-:S06]  /*78f0*/  HADD2.F32 R23, -RZ, R23.H0_H0 ;  /* 0x20000017ff177230 */ /* 0x000fcc0000004100 */
[----:B------:R-:W0:Y:S02]  /*7900*/  F2I.FTZ.TRUNC.NTZ R23, R23 ;  /* 0x0000001700177305 */ /* 0x000e24000021f100 */
[----:B0-----:R-:W-:Y:S01]  /*7910*/  STG.E.U16 [R2.64], R23 ;  /* 0x0000001702007986 */ /* 0x001fe2000c101524 */
[----:B------:R-:W-:Y:S05]  /*7920*/  EXIT ;  /* 0x000000000000794d */ /* 0x000fea0003800000 */
.L_x_14865:
        /* <DEDUP_REMOVED lines=9> */
.L_x_14872:
[----:B------:R-:W-:Y:S01]  /*79c0*/  STG.E.U16 [R2.64], R23 ;  /* 0x0000001702007986 */ /* 0x000fe2000c101524 */
[----:B------:R-:W-:Y:S05]  /*79d0*/  EXIT ;  /* 0x000000000000794d */ /* 0x000fea0003800000 */
.L_x_14871:
        /* <DEDUP_REMOVED lines=10> */
.L_x_14874:
[----:B------:R-:W-:-:S05]  /*7a80*/  HADD2.F32 R0, -RZ, R23.H0_H0 ;  /* 0x20000017ff007230 */ /* 0x000fca0000004100 */
[----:B------:R-:W-:-:S04]  /*7a90*/  F2FP.PACK_AB R0, RZ, R0 ;  /* 0x00000000ff00723e */ /* 0x000fc800000000ff */
[----:B------:R-:W-:-:S05]  /*7aa0*/  PRMT R0, R0, 0x5410, RZ ;  /* 0x0000541000007816 */ /* 0x000fca00000000ff */
[----:B------:R-:W-:Y:S01]  /*7ab0*/  STG.E [R2.64], R0 ;  /* 0x0000000002007986 */ /* 0x000fe2000c101924 */
[----:B------:R-:W-:Y:S05]  /*7ac0*/  EXIT ;  /* 0x000000000000794d */ /* 0x000fea0003800000 */
.L_x_14873:
[----:B------:R-:W-:-:S05]  /*7ad0*/  HADD2.F32 R4, -RZ, R23.H0_H0 ;  /* 0x20000017ff047230 */ /* 0x000fca0000004100 */
[----:B------:R-:W-:-:S06]  /*7ae0*/  FMUL.FTZ R4, R4, 1 ;  /* 0x3f80000004047820 */ /* 0x000fcc0000410000 */
[----:B------:R-:W0:Y:S02]  /*7af0*/  F2F.F64.F32 R4, R4 ;  /* 0x0000000400047310 */ /* 0x000e240000201800 */
[----:B0-----:R-:W-:Y:S01]  /*7b00*/  STG.E.64 [R2.64], R4 ;  /* 0x0000000402007986 */ /* 0x001fe2000c101b24 */
[----:B------:R-:W-:Y:S05]  /*7b10*/  EXIT ;  /* 0x000000000000794d */ /* 0x000fea0003800000 */
.L_x_14864:
        /* <DEDUP_REMOVED lines=13> */
.L_x_14877:
[----:B------:R-:W-:Y:S01]  /*7bf0*/  HADD2.F32 R23, -RZ, R23.H0_H0 ;  /* 0x20000017ff177230 */ /* 0x000fe20000004100 */
[----:B------:R-:W-:-:S04]  /*7c00*/  CS2R R6, SRZ ;  /* 0x0000000000067805 */ /* 0x000fc8000001ff00 */
[----:B------:R-:W-:-:S06]  /*7c10*/  FMUL.FTZ R4, R23, 1 ;  /* 0x3f80000017047820 */ /* 0x000fcc0000410000 */
[----:B------:R-:W0:Y:S02]  /*7c20*/  F2F.F64.F32 R4, R4 ;  /* 0x0000000400047310 */ /* 0x000e240000201800 */
[----:B0-----:R-:W-:Y:S01]  /*7c30*/  STG.E.128 [R2.64], R4 ;  /* 0x0000000402007986 */ /* 0x001fe2000c101d24 */
[----:B------:R-:W-:Y:S05]  /*7c40*/  EXIT ;  /* 0x000000000000794d */ /* 0x000fea0003800000 */
.L_x_14876:
        /* <DEDUP_REMOVED lines=21> */
.L_x_14881:
[----:B------:R-:W-:Y:S05]  /*7da0*/  BSYNC B0 ;  /* 0x0000000000007941 */ /* 0x000fea0003800000 */
.L_x_14880:
[----:B------:R-:W-:-:S05]  /*7db0*/  LOP3.LUT R5, R0, R5, RZ, 0xfc, !PT ;  /* 0x0000000500057212 */ /* 0x000fca00078efcff */
[----:B------:R-:W-:Y:S01]  /*7dc0*/  STG.E.U8 [R2.64], R5 ;  /* 0x0000000502007986 */ /* 0x000fe2000c101124 */
[----:B------:R-:W-:Y:S05]  /*7dd0*/  EXIT ;  /* 0x000000000000794d */ /* 0x000fea0003800000 */
.L_x_14879:
        /* <DEDUP_REMOVED lines=13> */
.L_x_14883:
[----:B------:R-:W-:Y:S01]  /*7eb0*/  IMAD.MOV.U32 R0, RZ, RZ, 0x7f ;  /* 0x0000007fff007424 */ /* 0x000fe200078e00ff */
[----:B------:R-:W-:-:S04]  /*7ec0*/  ISETP.GT.U32.AND P0, PT, R4, 0x7f800000, PT ;  /* 0x7f8000000400780c */ /* 0x000fc80003f04070 */
[----:B------:R-:W-:-:S04]  /*7ed0*/  SEL R0, R0, 0x7c, P0 ;  /* 0x0000007c00007807 */ /* 0x000fc80000000000 */
.L_x_14884:
[----:B------:R-:W-:Y:S05]  /*7ee0*/  BSYNC B0 ;  /* 0x0000000000007941 */ /* 0x000fea0003800000 */
.L_x_14882:
[----:B------:R-:W-:-:S04]  /*7ef0*/  LOP3.LUT R4, R23, 0x80000000, RZ, 0xc0, !PT ;  /* 0x8000000017047812 */ /* 0x000fc800078ec0ff */
[----:B------:R-:W-:-:S04]  /*7f00*/  SHF.R.U32.HI R5, RZ, 0x18, R4 ;  /* 0x00000018ff057819 */ /* 0x000fc80000011604 */
[----:B------:R-:W-:-:S05]  /*7f10*/  LOP3.LUT R5, R0, R5, RZ, 0xfc, !PT ;  /* 0x0000000500057212 */ /* 0x000fca00078efcff */
[----:B------:R-:W-:Y:S01]  /*7f20*/  STG.E.U8 [R2.64], R5 ;  /* 0x0000000502007986 */ /* 0x000fe2000c101124 */
[----:B------:R-:W-:Y:S05]  /*7f30*/  EXIT ;  /* 0x000000000000794d */ /* 0x000fea0003800000 */
.L_x_14878:
[----:B------:R-:W-:-:S05]  /*7f40*/  HADD2.F32 R0, -RZ, R23.H0_H0 ;  /* 0x20000017ff007230 */ /* 0x000fca0000004100 */
[----:B------:R-:W-:-:S05]  /*7f50*/  F2FP.BF16.PACK_AB R0, RZ, R0 ;  /* 0x00000000ff00723e */ /* 0x000fca00000010ff */
[----:B------:R-:W-:Y:S01]  /*7f60*/  STG.E.U16 [R2.64], R0 ;  /* 0x0000000002007986 */ /* 0x000fe2000c101524 */
[----:B------:R-:W-:Y:S05]  /*7f70*/  EXIT ;  /* 0x000000000000794d */ /* 0x000fea0003800000 */
.L_x_14875:
        /* <DEDUP_REMOVED lines=12> */
.L_x_14887:
        /* <DEDUP_REMOVED lines=17> */
.L_x_14890:
[----:B------:R-:W-:-:S04]  /*8150*/  LOP3.LUT R0, R23, 0x80000000, RZ, 0xc0, !PT ;  /* 0x8000000017007812 */ /* 0x000fc800078ec0ff */
[----:B------:R-:W-:-:S04]  /*8160*/  SHF.R.U32.HI R5, RZ, 0x18, R0 ;  /* 0x00000018ff057819 */ /* 0x000fc80000011600 */
[----:B------:R-:W-:-:S04]  /*8170*/  LOP3.LUT R4, R4, R5, RZ, 0xfc, !PT ;  /* 0x0000000504047212 */ /* 0x000fc800078efcff */
[----:B------:R-:W-:Y:S02]  /*8180*/  PRMT R0, R4, 0x7610, R0 ;  /* 0x0000761004007816 */ /* 0x000fe40000000000 */
.L_x_14889:
[----:B------:R-:W-:Y:S05]  /*8190*/  BSYNC B0 ;  /* 0x0000000000007941 */ /* 0x000fea0003800000 */
.L_x_14888:
[----:B------:R-:W-:Y:S01]  /*81a0*/  STG.E.U8 [R2.64], R0 ;  /* 0x0000000002007986 */ /* 0x000fe2000c101124 */
[----:B------:R-:W-:Y:S05]  /*81b0*/  EXIT ;  /* 0x000000000000794d */ /* 0x000fea0003800000 */
.L_x_14886:
        /* <DEDUP_REMOVED lines=17> */
.L_x_14893:
[----:B------:R-:W-:-:S04]  /*82d0*/  LOP3.LUT R0, R23, 0x80000000, RZ, 0xc0, !PT ;  /* 0x8000000017007812 */ /* 0x000fc800078ec0ff */
[----:B------:R-:W-:-:S04]  /*82e0*/  SHF.R.U32.HI R5, RZ, 0x18, R0 ;  /* 0x00000018ff057819 */ /* 0x000fc80000011600 */
[----:B------:R-:W-:-:S04]  /*82f0*/  LOP3.LUT R4, R4, R5, RZ, 0xfc, !PT ;  /* 0x0000000504047212 */ /* 0x000fc800078efcff */
[----:B------:R-:W-:Y:S02]  /*8300*/  PRMT R0, R4, 0x7610, R0 ;  /* 0x0000761004007816 */ /* 0x000fe40000000000 */
.L_x_14892:
[----:B------:R-:W-:Y:S05]  /*8310*/  BSYNC B0 ;  /* 0x0000000000007941 */ /* 0x000fea0003800000 */
.L_x_14891:
[----:B------:R-:W-:Y:S01]  /*8320*/  STG.E.U8 [R2.64], R0 ;  /* 0x0000000002007986 */ /* 0x000fe2000c101124 */
[----:B------:R-:W-:Y:S05]  /*8330*/  EXIT ;  /* 0x000000000000794d */ /* 0x000fea0003800000 */
.L_x_14885:
        /* <DEDUP_REMOVED lines=22> */
.L_x_14868:
        /* <DEDUP_REMOVED lines=20> */
.L_x_14895:
[----:B------:R-:W-:-:S06]  /*85e0*/  HADD2.F32 R4, -RZ, R23.H0_H0 ;  /* 0x20000017ff047230 */ /* 0x000fcc0000004100 */
[----:B------:R-:W0:Y:S02]  /*85f0*/  F2I.U64.TRUNC R4, R4 ;  /* 0x0000000400047311 */ /* 0x000e24000020d800 */
[----:B0-----:R-:W-:Y:S01]  /*8600*/  STG.E.64 [R2.64], R4 ;  /* 0x0000000402007986 */ /* 0x001fe2000c101b24 */
[----:B------:R-:W-:Y:S05]  /*8610*/  EXIT ;  /* 0x000000000000794d */ /* 0x000fea0003800000 */
.L_x_14894:
[----:B------:R-:W-:-:S06]  /*8620*/  HADD2.F32 R23, -RZ, R23.H0_H0 ;  /* 0x20000017ff177230 */ /* 0x000fcc0000004100 */
[----:B------:R-:W0:Y:S02]  /*8630*/  F2I.FTZ.U32.TRUNC.NTZ R23, R23 ;  /* 0x0000001700177305 */ /* 0x000e24000021f000 */
[----:B0-----:R-:W-:Y:S01]  /*8640*/  STG.E [R2.64], R23 ;  /* 0x0000001702007986 */ /* 0x001fe2000c101924 */
[----:B------:R-:W-:Y:S05]  /*8650*/  EXIT ;  /* 0x000000000000794d */ /* 0x000fea0003800000 */
.L_x_14896:
        /* <DEDUP_REMOVED lines=10> */
.L_x_18430:


//--------------------- .text._ZN2at6native18elementwise_kernelILi128ELi4EZNS0_22gpu_kernel_impl_nocastIZZZNS0_16frac_kernel_cudaERNS_18TensorIteratorBaseEENKUlvE_clEvENKUlvE1_clEvEUlN3c104HalfEE_EEvS4_RKT_EUliE_EEviT1_ --------------------------
	.section	.text._ZN2at6native18elementwise_kernelILi128ELi4EZNS0_22gpu_kernel_impl_nocastIZZZNS0_16frac_kernel_cudaERNS_18TensorIteratorBaseEENKUlvE_clEvENKUlvE1_clEvEUlN3c104HalfEE_EEvS4_RKT_EUliE_EEviT1_,"ax",@progbits
	.sectioninfo	@"SHI_REGISTERS=12"
	.align	128
        .global         _ZN2at6native18elementwise_kernelILi128ELi4EZNS0_22gpu_kernel_impl_nocastIZZZNS0_16frac_kernel_cudaERNS_18TensorIteratorBaseEENKUlvE_clEvENKUlvE1_clEvEUlN3c104HalfEE_EEvS4_RKT_EUliE_EEviT1_
        .type           _ZN2at6native18elementwise_kernelILi128ELi4EZNS0_22gpu_kernel_impl_nocastIZZZNS0_16frac_kernel_cudaERNS_18TensorIteratorBaseEENKUlvE_clEvENKUlvE1_clEvEUlN3c104HalfEE_EEvS4_RKT_EUliE_EEviT1_,@function
        .size           _ZN2at6native18elementwise_kernelILi128ELi4EZNS0_22gpu_kernel_impl_nocastIZZZNS0_16frac_kernel_cudaERNS_18TensorIteratorBaseEENKUlvE_clEvENKUlvE1_clEvEUlN3c104HalfEE_EEvS4_RKT_EUliE_EEviT1_,(.L_x_18431 - _ZN2at6native18elementwise_kernelILi128ELi4EZNS0_22gpu_kernel_impl_nocastIZZZNS0_16frac_kernel_cudaERNS_18TensorIteratorBaseEENKUlvE_clEvENKUlvE1_clEvEUlN3c104HalfEE_EEvS4_RKT_EUliE_EEviT1_)
        .other          _ZN2at6native18elementwise_kernelILi128ELi4EZNS0_22gpu_kernel_impl_nocastIZZZNS0_16frac_kernel_cudaERNS_18TensorIteratorBaseEENKUlvE_clEvENKUlvE1_clEvEUlN3c104HalfEE_EEvS4_RKT_EUliE_EEviT1_,@"STO_CUDA_ENTRY STV_DEFAULT"
_ZN2at6native18elementwise_kernelILi128ELi4EZNS0_22gpu_kernel_impl_nocastIZZZNS0_16frac_kernel_cudaERNS_18TensorIteratorBaseEENKUlvE_clEvENKUlvE1_clEvEUlN3c104HalfEE_EEvS4_RKT_EUliE_EEviT1_:
.text._ZN2at6native18elementwise_kernelILi128ELi4EZNS0_22gpu_kernel_impl_nocastIZZZNS0_16frac_kernel_cudaERNS_18TensorIteratorBaseEENKUlvE_clEvENKUlvE1_clEvEUlN3c104HalfEE_EEvS4_RKT_EUliE_EEviT1_:
        /* <DEDUP_REMOVED lines=235> */
.L_x_14899:
[----:B------:R-:W-:-:S04]  /*0eb0*/  IADD3 R4, P0, R3, c[0x0][0x368], RZ ;  /* 0x0000da0003047a10 */ /* 0x000fc80007f1e0ff */
[----:B------:R-:W-:-:S05]  /*0ec0*/  IADD3.X R5, RZ, c[0x0][0x36c], RZ, P0, !PT ;  /* 0x0000db00ff057a10 */ /* 0x000fca00007fe4ff */
[----:B------:R-:W2:Y:S01]  /*0ed0*/  LDG.E.U16 R4, [R4.64] ;  /* 0x0000000404047981 */ /* 0x000ea2000c1e1500 */
[----:B------:R-:W-:Y:S02]  /*0ee0*/  IADD3 R2, P0, R2, c[0x0][0x360], RZ ;  /* 0x0000d80002027a10 */ /* 0x000fe40007f1e0ff */
[----:B------:R-:W-:Y:S01]  /*0ef0*/  IADD3 R0, R0, 0x80, RZ ;  /* 0x0000008000007810 */ /* 0x000fe20007ffe0ff */
[----:B--2---:R-:W-:-:S04]  /*0f00*/  HADD2.F32 R6, -RZ, R4.H0_H0 ;  /* 0x20000004ff067230 */ /* 0x004fc80000004100 */
[----:B------:R-:W0:Y:S02]  /*0f10*/  FRND.TRUNC R3, R6 ;  /* 0x0000000600037307 */ /* 0x000e24000020d000 */
[----:B0-----:R-:W-:-:S05]  /*0f20*/  FADD.FTZ R3, R6, -R3 ;  /* 0x8000000306037221 */ /* 0x001fca0000010000 */
[----:B------:R-:W-:Y:S02]  /*0f30*/  F2FP.PACK_AB R5, RZ, R3 ;  /* 0x00000003ff05723e */ /* 0x000fe400000000ff */
[----:B------:R-:W-:-:S05]  /*0f40*/  IADD3.X R3, RZ, c[0x0][0x364], RZ, P0, !PT ;  /* 0x0000d900ff037a10 */ /* 0x000fca00007fe4ff */
[----:B------:R0:W-:Y:S02]  /*0f50*/  STG.E.U16 [R2.64], R5 ;  /* 0x0000000502007986 */ /* 0x0001e4000c101504 */
.L_x_14898:
[----:B------:R-:W-:Y:S05]  /*0f60*/  BSYNC B0 ;  /* 0x0000000000007941 */ /* 0x000fea0003800000 */
.L_x_14897:
        /* <DEDUP_REMOVED lines=230> */
.L_x_14902:
        /* <DEDUP_REMOVED lines=240> */
.L_x_14903:
        /* <DEDUP_REMOVED lines=11> */
.L_x_14901:
[----:B------:R-:W-:Y:S05]  /*2d80*/  BSYNC B0 ;  /* 0x0000000000007941 */ /* 0x000fea0003800000 */
.L_x_14900:
        /* <DEDUP_REMOVED lines=229> */
.L_x_14904:
[----:B------:R-:W-:-:S04]  /*3be0*/  IADD3 R4, P0, R3, c[0x0][0x368], RZ ;  /* 0x0000da0003047a10 */ /* 0x000fc80007f1e0ff */
[----:B------:R-:W-:-:S05]  /*3bf0*/  IADD3.X R5, RZ, c[0x0][0x36c], RZ, P0, !PT ;  /* 0x0000db00ff057a10 */ /* 0x000fca00007fe4ff */
[----:B------:R-:W2:Y:S01]  /*3c00*/  LDG.E.U16 R4, [R4.64] ;  /* 0x0000000404047981 */ /* 0x000ea2000c1e1500 */
[----:B------:R-:W-:Y:S01]  /*3c10*/  IADD3 R2, P0, R2, c[0x0][0x360], RZ ;  /* 0x0000d80002027a10 */ /* 0x000fe20007f1e0ff */
[----:B--2---:R-:W-:-:S04]  /*3c20*/  HADD2.F32 R0, -RZ, R4.H0_H0 ;  /* 0x20000004ff007230 */ /* 0x004fc80000004100 */
[----:B------:R-:W0:Y:S02]  /*3c30*/  FRND.TRUNC R3, R0 ;  /* 0x0000000000037307 */ /* 0x000e24000020d000 */
[----:B0-----:R-:W-:-:S05]  /*3c40*/  FADD.FTZ R3, R0, -R3 ;  /* 0x8000000300037221 */ /* 0x001fca0000010000 */
[----:B------:R-:W-:Y:S02]  /*3c50*/  F2FP.PACK_AB R5, RZ, R3 ;  /* 0x00000003ff05723e */ /* 0x000fe400000000ff */
[----:B------:R-:W-:-:S05]  /*3c60*/  IADD3.X R3, RZ, c[0x0][0x364], RZ, P0, !PT ;  /* 0x0000d900ff037a10 */ /* 0x000fca00007fe4ff */
[----:B------:R-:W-:Y:S01]  /*3c70*/  STG.E.U16 [R2.64], R5 ;  /* 0x0000000502007986 */ /* 0x000fe2000c101504 */
[----:B------:R-:W-:Y:S05]  /*3c80*/  EXIT ;  /* 0x000000000000794d */ /* 0x000fea0003800000 */
.L_x_14905:
        /* <DEDUP_REMOVED lines=15> */
.L_x_18431:


//--------------------- .text._ZN2at6native27unrolled_elementwise_kernelIZZZNS0_16frac_kernel_cudaERNS_18TensorIteratorBaseEENKUlvE_clEvENKUlvE1_clEvEUlN3c104HalfEE_St5arrayIPcLm2EELi4E23TrivialOffsetCalculatorILi1EjESD_NS0_6memory15LoadWithoutCastENSE_16StoreWithoutCastEEEviT_T0_T2_T3_T4_T5_ --------------------------
	.section	.text._ZN2at6native27unrolled_elementwise_kernelIZZZNS0_16frac_kernel_cudaERNS_18TensorIteratorBaseEENKUlvE_clEvENKUlvE1_clEvEUlN3c104HalfEE_St5arrayIPcLm2EELi4E23TrivialOffsetCalculatorILi1EjESD_NS0_6memory15LoadWithoutCastENSE_16StoreWithoutCastEEEviT_T0_T2_T3_T4_T5_,"ax",@progbits
	.sectioninfo	@"SHI_REGISTERS=20"
	.align	128
        .global         _ZN2at6native27unrolled_elementwise_kernelIZZZNS0_16frac_kernel_cudaERNS_18TensorIteratorBaseEENKUlvE_clEvENKUlvE1_clEvEUlN3c104HalfEE_St5arrayIPcLm2EELi4E23TrivialOffsetCalculatorILi1EjESD_NS0_6memory15LoadWithoutCastENSE_16StoreWithoutCastEEEviT_T0_T2_T3_T4_T5_
        .type           _ZN2at6native27unrolled_elementwise_kernelIZZZNS0_16frac_kernel_cudaERNS_18TensorIteratorBaseEENKUlvE_clEvENKUlvE1_clEvEUlN3c104HalfEE_St5arrayIPcLm2EELi4E23TrivialOffsetCalculatorILi1EjESD_NS0_6memory15LoadWithoutCastENSE_16StoreWithoutCastEEEviT_T0_T2_T3_T4_T5_,@function
        .size           _ZN2at6native27unrolled_elementwise_kernelIZZZNS0_16frac_kernel_cudaERNS_18TensorIteratorBaseEENKUlvE_clEvENKUlvE1_clEvEUlN3c104HalfEE_St5arrayIPcLm2EELi4E23TrivialOffsetCalculatorILi1EjESD_NS0_6memory15LoadWithoutCastENSE_16StoreWithoutCastEEEviT_T0_T2_T3_T4_T5_,(.L_x_18432 - _ZN2at6native27unrolled_elementwise_kernelIZZZNS0_16frac_kernel_cudaERNS_18TensorIteratorBaseEENKUlvE_clEvENKUlvE1_clEvEUlN3c104HalfEE_St5arrayIPcLm2EELi4E23TrivialOffsetCalculatorILi1EjESD_NS0_6memory15LoadWithoutCastENSE_16StoreWithoutCastEEEviT_T0_T2_T3_T4_T5_)
        .other          _ZN2at6native27unrolled_elementwise_kernelIZZZNS0_16frac_kernel_cudaERNS_18TensorIteratorBaseEENKUlvE_clEvENKUlvE1_clEvEUlN3c104HalfEE_St5arrayIPcLm2EELi4E23TrivialOffsetCalculatorILi1EjESD_NS0_6memory15LoadWithoutCastENSE_16StoreWithoutCastEEEviT_T0_T2_T3_T4_T5_,@"STO_CUDA_ENTRY STV_DEFAULT"
_ZN2at6native27unrolled_elementwise_kernelIZZZNS0_16frac_kernel_cudaERNS_18TensorIteratorBaseEENKUlvE_clEvENKUlvE1_clEvEUlN3c104HalfEE_St5arrayIPcLm2EELi4E23TrivialOffsetCalculatorILi1EjESD_NS0_6memory15LoadWithoutCastENSE_16StoreWithoutCastEEEviT_T0_T2_T3_T4_T5_:
.text._ZN2at6native27unrolled_elementwise_kernelIZZZNS0_16frac_kernel_cudaERNS_18TensorIteratorBaseEENKUlvE_clEvENKUlvE1_clEvEUlN3c104HalfEE_St5arrayIPcLm2EELi4E23TrivialOffsetCalculatorILi1EjESD_NS0_6memory15LoadWithoutCastENSE_16StoreWithoutCastEEEviT_T0_T2_T3_T4_T5_:
        /* <DEDUP_REMOVED lines=11> */
[----:B------:R-:W-:Y:S01]  /*00b0*/  @!P0 IMAD.MOV.U32 R5, RZ, RZ, 0x2 ;  /* 0x00000002ff058424 */ /* 0x000fe200078e00ff */
[----:B------:R-:W-:Y:S02]  /*00c0*/  @!P0 LEA R4, R0, R3, 0x9 ;  /* 0x0000000300048211 */ /* 0x000fe400078e48ff */
[----:B------:R-:W-:-:S03]  /*00d0*/  ISETP.GE.AND P1, PT, R9, R2, PT ;  /* 0x000000020900720c */ /* 0x000fc60003f26270 */
[----:B------:R-:W-:-:S05]  /*00e0*/  @!P0 IMAD.WIDE.U32 R4, R4, R5, c[0x0][0x170] ;  /* 0x00005c0004048625 */ /* 0x000fca00078e0005 */
[----:B------:R0:W2:Y:S05]  /*00f0*/  @!P0 LDG.E.U16 R13, [R4.64] ;  /* 0x00000004040d8981 */ /* 0x0000aa000c1e1500 */
[----:B------:R-:W-:Y:S01]  /*0100*/  @!P1 IMAD R6, R0, 0x200, R9 ;  /* 0x0000020000069824 */ /* 0x000fe200078e0209 */
[----:B------:R-:W-:Y:S01]  /*0110*/  @!P1 IADD3 R9, R9, 0x80, RZ ;  /* 0x0000008009099810 */ /* 0x000fe20007ffe0ff */
[----:B------:R-:W-:-:S03]  /*0120*/  @!P1 IMAD.MOV.U32 R7, RZ, RZ, 0x2 ;  /* 0x00000002ff079424 */ /* 0x000fc600078e00ff */
[----:B------:R-:W-:Y:S01]  /*0130*/  ISETP.GE.AND P3, PT, R9, R2, PT ;  /* 0x000000020900720c */ /* 0x000fe20003f66270 */
[----:B------:R-:W-:Y:S01]  /*0140*/  @!P1 IMAD.WIDE.U32 R6, R6, R7, c[0x0][0x170] ;  /* 0x00005c0006069625 */ /* 0x000fe200078e0007 */
[----:B------:R-:W-:-:S04]  /*0150*/  PRMT R15, RZ, 0x7610, R15 ;  /* 0x00007610ff0f7816 */ /* 0x000fc8000000000f */
[----:B------:R1:W3:Y:S07]  /*0160*/  @!P1 LDG.E.U16 R12, [R6.64] ;  /* 0x00000004060c9981 */ /* 0x0002ee000c1e1500 */
[----:B------:R-:W-:Y:S01]  /*0170*/  @!P3 IMAD R10, R0, 0x200, R9 ;  /* 0x00000200000ab824 */ /* 0x000fe200078e0209 */
[----:B------:R-:W-:-:S04]  /*0180*/  @!P3 IADD3 R9, R9, 0x80, RZ ;  /* 0x000000800909b810 */ /* 0x000fc80007ffe0ff */
[----:B------:R-:W-:Y:S02]  /*0190*/  ISETP.GE.AND P2, PT, R9, R2, PT ;  /* 0x000000020900720c */ /* 0x000fe40003f46270 */
[----:B------:R-:W-:-:S05]  /*01a0*/  @!P3 MOV R11, 0x2 ;  /* 0x00000002000bb802 */ /* 0x000fca0000000f00 */
[----:B------:R-:W-:Y:S01]  /*01b0*/  @!P3 IMAD.WIDE.U32 R10, R10, R11, c[0x0][0x170] ;  /* 0x00005c000a0ab625 */ /* 0x000fe200078e000b */
[----:B------:R-:W-:-:S04]  /*01c0*/  PRMT R14, RZ, 0x7610, R14 ;  /* 0x00007610ff0e7816 */ /* 0x000fc8000000000e */
[----:B------:R4:W5:Y:S01]  /*01d0*/  @!P3 LDG.E.U16 R15, [R10.64] ;  /* 0x000000040a0fb981 */ /* 0x000962000c1e1500 */
[----:B------:R-:W-:Y:S02]  /*01e0*/  @!P2 IMAD R8, R0, 0x200, R9 ;  /* 0x000002000008a824 */ /* 0x000fe400078e0209 */
[----:B------:R-:W-:-:S04]  /*01f0*/  @!P2 IMAD.MOV.U32 R9, RZ, RZ, 0x2 ;  /* 0x00000002ff09a424 */ /* 0x000fc800078e00ff */
[----:B------:R-:W-:-:S05]  /*0200*/  @!P2 IMAD.WIDE.U32 R8, R8, R9, c[0x0][0x170] ;  /* 0x00005c000808a625 */ /* 0x000fca00078e0009 */
[----:B------:R1:W5:Y:S01]  /*0210*/  @!P2 LDG.E.U16 R14, [R8.64] ;  /* 0x00000004080ea981 */ /* 0x000362000c1e1500 */
[C---:B------:R-:W-:Y:S02]  /*0220*/  IADD3 R17, R3.reuse, 0x80, RZ ;  /* 0x0000008003117810 */ /* 0x040fe40007ffe0ff */
[----:B0-----:R-:W-:Y:S02]  /*0230*/  IADD3 R5, R3, 0x100, RZ ;  /* 0x0000010003057810 */ /* 0x001fe40007ffe0ff */
[-C--:B------:R-:W-:Y:S02]  /*0240*/  ISETP.GE.AND P2, PT, R17, R2.reuse, PT ;  /* 0x000000021100720c */ /* 0x080fe40003f46270 */
[----:B------:R-:W-:Y:S02]  /*0250*/  ISETP.GE.AND P3, PT, R5, R2, PT ;  /* 0x000000020500720c */ /* 0x000fe40003f66270 */
[----:B------:R-:W-:Y:S01]  /*0260*/  IADD3 R5, R3, 0x180, RZ ;  /* 0x0000018003057810 */ /* 0x000fe20007ffe0ff */
[----:B-1----:R-:W-:Y:S01]  /*0270*/  @!P0 IMAD R6, R0, 0x200, R3 ;  /* 0x0000020000068824 */ /* 0x002fe200078e0203 */
[----:B------:R-:W-:-:S02]  /*0280*/  @!P0 MOV R7, 0x2 ;  /* 0x0000000200078802 */ /* 0x000fc40000000f00 */
[----:B------:R-:W-:-:S03]  /*0290*/  ISETP.GE.AND P1, PT, R5, R2, PT ;  /* 0x000000020500720c */ /* 0x000fc60003f26270 */
[----:B------:R-:W-:-:S04]  /*02a0*/  @!P0 IMAD.WIDE.U32 R6, R6, R7, c[0x0][0x168] ;  /* 0x00005a0006068625 */ /* 0x000fc800078e0007 */
[----:B------:R-:W-:-:S05]  /*02b0*/  @!P0 IMAD.MOV.U32 R3, RZ, RZ, R17 ;  /* 0x000000ffff038224 */ /* 0x000fca00078e0011 */
[----:B------:R-:W-:Y:S01]  /*02c0*/  ISETP.GE.AND P4, PT, R3, R2, PT ;  /* 0x000000020300720c */ /* 0x000fe20003f86270 */
[----:B------:R-:W-:Y:S01]  /*02d0*/  BSSY B0, `(.L_x_14906) ;  /* 0x000001c000007945 */ /* 0x000fe20003800000 */
[----:B--2---:R-:W-:-:S04]  /*02e0*/  @!P0 HADD2.F32 R13, -RZ, R13.H0_H0 ;  /* 0x2000000dff0d8230 */ /* 0x004fc80000004100 */
[----:B------:R-:W0:Y:S02]  /*02f0*/  @!P0 FRND.TRUNC R4, R13 ;  /* 0x0000000d00048307 */ /* 0x000e24000020d000 */
[----:B0-----:R-:W-:Y:S01]  /*0300*/  @!P0 FADD.FTZ R5, R13, -R4 ;  /* 0x800000040d058221 */ /* 0x001fe20000010000 */
[----:B---3--:R-:W-:-:S04]  /*0310*/  @!P2 HADD2.F32 R12, -RZ, R12.H0_H0 ;  /* 0x2000000cff0ca230 */ /* 0x008fc80000004100 */
[----:B------:R-:W-:Y:S01]  /*0320*/  @!P0 F2FP.PACK_AB R9, RZ, R5 ;  /* 0x00000005ff09823e */ /* 0x000fe200000000ff */
[----:B----4-:R-:W0:Y:S04]  /*0330*/  @!P2 FRND.TRUNC R11, R12 ;  /* 0x0000000c000ba307 */ /* 0x010e28000020d000 */
[----:B------:R1:W-:Y:S01]  /*0340*/  @!P0 STG.E.U16 [R6.64], R9 ;  /* 0x0000000906008986 */ /* 0x0003e2000c101504 */
[----:B-----5:R-:W-:-:S04]  /*0350*/  @!P3 HADD2.F32 R15, -RZ, R15.H0_H0 ;  /* 0x2000000fff0fb230 */ /* 0x020fc80000004100 */
[----:B------:R-:W2:Y:S01]  /*0360*/  @!P3 FRND.TRUNC R8, R15 ;  /* 0x0000000f0008b307 */ /* 0x000ea2000020d000 */
[----:B------:R-:W-:-:S07]  /*0370*/  @!P1 HADD2.F32 R4, -RZ, R14.H0_H0 ;  /* 0x2000000eff049230 */ /* 0x000fce0000004100 */
[----:B------:R1:W3:Y:S01]  /*0380*/  @!P1 FRND.TRUNC R5, R4 ;  /* 0x0000000400059307 */ /* 0x0002e2000020d000 */
[----:B0-----:R-:W-:Y:S02]  /*0390*/  @!P2 FADD.FTZ R11, R12, -R11 ;  /* 0x8000000b0c0ba221 */ /* 0x001fe40000010000 */
[----:B--2---:R-:W-:-:S03]  /*03a0*/  @!P3 FADD.FTZ R8, R15, -R8 ;  /* 0x800000080f08b221 */ /* 0x004fc60000010000 */
        /* <DEDUP_REMOVED lines=8> */
[----:B------:R-:W-:-:S05]  /*0430*/  IMAD.WIDE.U32 R6, R6, R9, c[0x0][0x168] ;  /* 0x00005a0006067625 */ /* 0x000fca00078e0009 */
[----:B------:R0:W-:Y:S07]  /*0440*/  STG.E.U16 [R6.64], R11 ;  /* 0x0000000b06007986 */ /* 0x0001ee000c101504 */
[----:B------:R-:W-:Y:S02]  /*0450*/  @!P0 LEA R10, R0, R3, 0x9 ;  /* 0x00000003000a8211 */ /* 0x000fe400078e48ff */
[----:B------:R-:W-:-:S03]  /*0460*/  @!P0 IADD3 R3, R3, 0x80, RZ ;  /* 0x0000008003038810 */ /* 0x000fc60007ffe0ff */
[----:B------:R-:W-:-:S05]  /*0470*/  @!P0 IMAD.WIDE.U32 R8, R10, R9, c[0x0][0x168] ;  /* 0x00005a000a088625 */ /* 0x000fca00078e0009 */
[----:B------:R0:W-:Y:S02]  /*0480*/  @!P0 STG.E.U16 [R8.64], R12 ;  /* 0x0000000c08008986 */ /* 0x0001e4000c101504 */
.L_x_14907:
[----:B-1----:R-:W-:Y:S05]  /*0490*/  BSYNC B0 ;  /* 0x0000000000007941 */ /* 0x002fea0003800000 */
.L_x_14906:
[----:B------:R-:W-:Y:S01]  /*04a0*/  ISETP.GE.AND P0, PT, R3, R2, PT ;  /* 0x000000020300720c */ /* 0x000fe20003f06270 */
[----:B---3--:R-:W-:-:S05]  /*04b0*/  @!P1 FADD.FTZ R5, R4, -R5 ;  /* 0x8000000504059221 */ /* 0x008fca0000010000 */
[----:B------:R-:W-:-:S07]  /*04c0*/  @!P1 F2FP.PACK_AB R5, RZ, R5 ;  /* 0x00000005ff05923e */ /* 0x000fce00000000ff */
[----:B------:R-:W-:Y:S05]  /*04d0*/  @P0 EXIT ;  /* 0x000000000000094d */ /* 0x000fea0003800000 */
[----:B------:R-:W-:Y:S02]  /*04e0*/  IMAD R3, R0, 0x200, R3 ;  /* 0x0000020000037824 */ /* 0x000fe400078e0203 */
[----:B------:R-:W-:-:S04]  /*04f0*/  IMAD.MOV.U32 R2, RZ, RZ, 0x2 ;  /* 0x00000002ff027424 */ /* 0x000fc800078e00ff */
[----:B------:R-:W-:-:S05]  /*0500*/  IMAD.WIDE.U32 R2, R3, R2, c[0x0][0x168] ;  /* 0x00005a0003027625 */ /* 0x000fca00078e0002 */
[----:B------:R-:W-:Y:S01]  /*0510*/  STG.E.U16 [R2.64], R5 ;  /* 0x0000000502007986 */ /* 0x000fe2000c101504 */
[----:B------:R-:W-:Y:S05]  /*0520*/  EXIT ;  /* 0x000000000000794d */ /* 0x000fea0003800000 */
.L_x_14908:
        /* <DEDUP_REMOVED lines=13> */
.L_x_18432:


//--------------------- .text._ZN2at6native29vectorized_elementwise_kernelILi2EZZZNS0_16frac_kernel_cudaERNS_18TensorIteratorBaseEENKUlvE_clEvENKUlvE1_clEvEUlN3c104HalfEE_St5arrayIPcLm2EEEEviT0_T1_ --------------------------
	.section	.text._ZN2at6native29vectorized_elementwise_kernelILi2EZZZNS0_16frac_kernel_cudaERNS_18TensorIteratorBaseEENKUlvE_clEvENKUlvE1_clEvEUlN3c104HalfEE_St5arrayIPcLm2EEEEviT0_T1_,"ax",@progbits
	.sectioninfo	@"SHI_REGISTERS=24"
	.align	128
        .global         _ZN2at6native29vectorized_elementwise_kernelILi2EZZZNS0_16frac_kernel_cudaERNS_18TensorIteratorBaseEENKUlvE_clEvENKUlvE1_clEvEUlN3c104HalfEE_St5arrayIPcLm2EEEEviT0_T1_
        .type           _ZN2at6native29vectorized_elementwise_kernelILi2EZZZNS0_16frac_kernel_cudaERNS_18TensorIteratorBaseEENKUlvE_clEvENKUlvE1_clEvEUlN3c104HalfEE_St5arrayIPcLm2EEEEviT0_T1_,@function
        .size           _ZN2at6native29vectorized_elementwise_kernelILi2EZZZNS0_16frac_kernel_cudaERNS_18TensorIteratorBaseEENKUlvE_clEvENKUlvE1_clEvEUlN3c104HalfEE_St5arrayIPcLm2EEEEviT0_T1_,(.L_x_18433 - _ZN2at6native29vectorized_elementwise_kernelILi2EZZZNS0_16frac_kernel_cudaERNS_18TensorIteratorBaseEENKUlvE_clEvENKUlvE1_clEvEUlN3c104HalfEE_St5arrayIPcLm2EEEEviT0_T1_)
        .other          _ZN2at6native29vectorized_elementwise_kernelILi2EZZZNS0_16frac_kernel_cudaERNS_18TensorIteratorBaseEENKUlvE_clEvENKUlvE1_clEvEUlN3c104HalfEE_St5arrayIPcLm2EEEEviT0_T1_,@"STO_CUDA_ENTRY STV_DEFAULT"
_ZN2at6native29vectorized_elementwise_kernelILi2EZZZNS0_16frac_kernel_cudaERNS_18TensorIteratorBaseEENKUlvE_clEvENKUlvE1_clEvEUlN3c104HalfEE_St5arrayIPcLm2EEEEviT0_T1_:
.text._ZN2at6native29vectorized_elementwise_kernelILi2EZZZNS0_16frac_kernel_cudaERNS_18TensorIteratorBaseEENKUlvE_clEvENKUlvE1_clEvEUlN3c104HalfEE_St5arrayIPcLm2EEEEviT0_T1_:
        /* <DEDUP_REMOVED lines=13> */
[----:B------:R0:W4:Y:S04]  /*00d0*/  LDG.E R10, [R6.64+0x200] ;  /* 0x00020004060a7981 */ /* 0x000128000c1e1900 */
[----:B------:R0:W5:Y:S01]  /*00e0*/  LDG.E R16, [R6.64+0x600] ;  /* 0x0006000406107981 */ /* 0x000162000c1e1900 */
[----:B--2---:R-:W-:-:S02]  /*00f0*/  HADD2.F32 R2, -RZ, R4.H0_H0 ;  /* 0x20000004ff027230 */ /* 0x004fc40000004100 */
[----:B------:R-:W-:Y:S02]  /*0100*/  HADD2.F32 R4, -RZ, R4.H1_H1 ;  /* 0x30000004ff047230 */ /* 0x000fe40000004100 */
[--C-:B---3--:R-:W-:Y:S02]  /*0110*/  HADD2.F32 R12, -RZ, R14.reuse.H0_H0 ;  /* 0x2000000eff0c7230 */ /* 0x108fe40000004100 */
[----:B0-----:R-:W-:Y:S02]  /*0120*/  HADD2.F32 R6, -RZ, R14.H1_H1 ;  /* 0x3000000eff067230 */ /* 0x001fe40000004100 */
[--C-:B----4-:R-:W-:Y:S02]  /*0130*/  HADD2.F32 R8, -RZ, R10.reuse.H0_H0 ;  /* 0x2000000aff087230 */ /* 0x110fe40000004100 */
[----:B------:R-:W-:Y:S02]  /*0140*/  HADD2.F32 R10, -RZ, R10.H1_H1 ;  /* 0x3000000aff0a7230 */ /* 0x000fe40000004100 */
[----:B-----5:R-:W-:-:S02]  /*0150*/  HADD2.F32 R14, -RZ, R16.H0_H0 ;  /* 0x20000010ff0e7230 */ /* 0x020fc40000004100 */
[----:B------:R-:W-:Y:S01]  /*0160*/  HADD2.F32 R16, -RZ, R16.H1_H1 ;  /* 0x30000010ff107230 */ /* 0x000fe20000004100 */
        /* <DEDUP_REMOVED lines=17> */
[----:B------:R-:W-:Y:S01]  /*0280*/  F2FP.PACK_AB R9, R4, R9 ;  /* 0x000000090409723e */ /* 0x000fe200000000ff */
[----:B------:R-:W-:Y:S01]  /*0290*/  IMAD.WIDE R2, R5, 0x4, R2 ;  /* 0x0000000405027825 */ /* 0x000fe200078e0202 */
[----:B------:R-:W-:Y:S02]  /*02a0*/  F2FP.PACK_AB R13, R10, R13 ;  /* 0x0000000d0a0d723e */ /* 0x000fe400000000ff */
[----:B------:R-:W-:Y:S02]  /*02b0*/  F2FP.PACK_AB R17, R6, R17 ;  /* 0x000000110611723e */ /* 0x000fe400000000ff */
[----:B------:R-:W-:Y:S01]  /*02c0*/  F2FP.PACK_AB R19, R0, R19 ;  /* 0x000000130013723e */ /* 0x000fe200000000ff */
[----:B------:R-:W-:Y:S04]  /*02d0*/  STG.E [R2.64], R9 ;  /* 0x0000000902007986 */ /* 0x000fe8000c101904 */
[----:B------:R-:W-:Y:S04]  /*02e0*/  STG.E [R2.64+0x200], R13 ;  /* 0x0002000d02007986 */ /* 0x000fe8000c101904 */
[----:B------:R-:W-:Y:S04]  /*02f0*/  STG.E [R2.64+0x400], R17 ;  /* 0x0004001102007986 */ /* 0x000fe8000c101904 */
[----:B------:R-:W-:Y:S01]  /*0300*/  STG.E [R2.64+0x600], R19 ;  /* 0x0006001302007986 */ /* 0x000fe2000c101904 */
[----:B------:R-:W-:Y:S05]  /*0310*/  EXIT ;  /* 0x000000000000794d */ /* 0x000fea0003800000 */
.L_x_14909:
[----:B------:R-:W0:Y:S01]  /*0320*/  S2R R5, SR_TID.X ;  /* 0x0000000000057919 */ /* 0x000e220000002100 */
[----:B------:R-:W-:-:S02]  /*0330*/  PRMT R3, RZ, 0x7610, R3 ;  /* 0x00007610ff037816 */ /* 0x000fc40000000003 */
[----:B0-----:R-:W-:Y:S01]  /*0340*/  ISETP.GE.AND P0, PT, R5, R4, PT ;  /* 0x000000040500720c */ /* 0x001fe20003f06270 */
[----:B------:R-:W-:-:S12]  /*0350*/  IMAD.MOV.U32 R13, RZ, RZ, R5 ;  /* 0x000000ffff0d7224 */ /* 0x000fd800078e0005 */
[----:B------:R-:W-:Y:S01]  /*0360*/  @!P0 IADD3 R13, R5, 0x80, RZ ;  /* 0x00000080050d8810 */ /* 0x000fe20007ffe0ff */
[----:B------:R-:W-:Y:S01]  /*0370*/  @!P0 IMAD.IADD R10, R0, 0x1, R5 ;  /* 0x00000001000a8824 */ /* 0x000fe200078e0205 */
[----:B------:R-:W-:Y:S02]  /*0380*/  PRMT R6, RZ, 0x7610, R6 ;  /* 0x00007610ff067816 */ /* 0x000fe40000000006 */
[----:B------:R-:W-:Y:S02]  /*0390*/  ISETP.GE.AND P3, PT, R13, R4, PT ;  /* 0x000000040d00720c */ /* 0x000fe40003f66270 */
[----:B------:R-:W-:-:S05]  /*03a0*/  @!P0 MOV R11, 0x2 ;  /* 0x00000002000b8802 */ /* 0x000fca0000000f00 */
[----:B------:R-:W-:Y:S01]  /*03b0*/  @!P0 IMAD.WIDE.U32 R10, R10, R11, c[0x0][0x170] ;  /* 0x00005c000a0a8625 */ /* 0x000fe200078e000b */
[----:B------:R-:W-:-:S04]  /*03c0*/  PRMT R9, RZ, 0x7610, R9 ;  /* 0x00007610ff097816 */ /* 0x000fc80000000009 */
[----:B------:R0:W2:Y:S01]  /*03d0*/  @!P0 LDG.E.U16 R3, [R10.64] ;  /* 0x000000040a038981 */ /* 0x0000a2000c1e1500 */
[----:B------:R-:W-:Y:S01]  /*03e0*/  @!P3 IMAD.IADD R14, R0, 0x1, R13 ;  /* 0x00000001000eb824 */ /* 0x000fe200078e020d */
[----:B------:R-:W-:-:S04]  /*03f0*/  @!P3 IADD3 R13, R13, 0x80, RZ ;  /* 0x000000800d0db810 */ /* 0x000fc80007ffe0ff */
[----:B------:R-:W-:-:S13]  /*0400*/  ISETP.GE.AND P4, PT, R13, R4, PT ;  /* 0x000000040d00720c */ /* 0x000fda0003f86270 */
        /* <DEDUP_REMOVED lines=15> */
[----:B------:R-:W-:-:S04]  /*0500*/  @!P3 IMAD.MOV.U32 R15, RZ, RZ, 0x2 ;  /* 0x00000002ff0fb424 */ /* 0x000fc800078e00ff */
[----:B------:R-:W-:-:S05]  /*0510*/  @!P3 IMAD.WIDE.U32 R14, R14, R15, c[0x0][0x170] ;  /* 0x00005c000e0eb625 */ /* 0x000fca00078e000f */
[----:B------:R4:W5:Y:S03]  /*0520*/  @!P3 LDG.E.U16 R9, [R14.64] ;  /* 0x000000040e09b981 */ /* 0x000966000c1e1500 */
[----:B0-----:R-:W-:Y:S01]  /*0530*/  @!P4 IMAD.IADD R10, R0, 0x1, R13 ;  /* 0x00000001000ac824 */ /* 0x001fe200078e020d */
[----:B------:R-:W-:Y:S01]  /*0540*/  @!P4 IADD3 R13, R13, 0x80, RZ ;  /* 0x000000800d0dc810 */ /* 0x000fe20007ffe0ff */
[----:B------:R-:W-:-:S03]  /*0550*/  @!P5 IMAD.MOV.U32 R19, RZ, RZ, 0x2 ;  /* 0x00000002ff13d424 */ /* 0x000fc600078e00ff */
[----:B------:R-:W-:Y:S01]  /*0560*/  ISETP.GE.AND P3, PT, R13, R4, PT ;  /* 0x000000040d00720c */ /* 0x000fe20003f66270 */
[----:B------:R-:W-:Y:S01]  /*0570*/  @!P5 IMAD.WIDE.U32 R18, R18, R19, c[0x0][0x170] ;  /* 0x00005c001212d625 */ /* 0x000fe200078e0013 */
[----:B------:R-:W-:Y:S02]  /*0580*/  PRMT R2, RZ, 0x7610, R2 ;  /* 0x00007610ff027816 */ /* 0x000fe40000000002 */
[----:B----4-:R-:W-:Y:S01]  /*0590*/  @!P4 MOV R15, 0x2 ;  /* 0x00000002000fc802 */ /* 0x010fe20000000f00 */
[----:B------:R-:W-:-:S03]  /*05a0*/  @!P1 IMAD.MOV.U32 R8, RZ, RZ, 0x2 ;  /* 0x00000002ff089424 */ /* 0x000fc600078e00ff */
[----:B------:R0:W4:Y:S01]  /*05b0*/  @!P5 LDG.E.U16 R2, [R18.64] ;  /* 0x000000041202d981 */ /* 0x000122000c1e1500 */
[----:B------:R-:W-:Y:S01]  /*05c0*/  @!P2 IMAD.MOV.U32 R21, RZ, RZ, 0x2 ;  /* 0x00000002ff15a424 */ /* 0x000fe200078e00ff */
[----:B------:R-:W-:Y:S01]  /*05d0*/  PRMT R11, RZ, 0x7610, R11 ;  /* 0x00007610ff0b7816 */ /* 0x000fe2000000000b */
[----:B-1----:R-:W-:Y:S01]  /*05e0*/  @!P1 IMAD.WIDE.U32 R16, R7, R8, c[0x0][0x170] ;  /* 0x00005c0007109625 */ /* 0x002fe200078e0008 */
[----:B------:R-:W-:-:S03]  /*05f0*/  PRMT R8, RZ, 0x7610, R8 ;  /* 0x00007610ff087816 */ /* 0x000fc60000000008 */
[----:B------:R-:W-:Y:S02]  /*0600*/  @!P3 IMAD.IADD R14, R0, 0x1, R13 ;  /* 0x00000001000eb824 */ /* 0x000fe400078e020d */
[----:B0-----:R-:W-:Y:S01]  /*0610*/  @!P4 IMAD.WIDE.U32 R18, R10, R15, c[0x0][0x170] ;  /* 0x00005c000a12c625 */ /* 0x001fe200078e000f */
        /* <DEDUP_REMOVED lines=9> */
[----:B------:R-:W-:-:S04]  /*06b0*/  IADD3 R13, R5, 0x100, RZ ;  /* 0x00000100050d7810 */ /* 0x000fc80007ffe0ff */
[----:B------:R-:W-:Y:S02]  /*06c0*/  ISETP.GE.AND P6, PT, R13, R4, PT ;  /* 0x000000040d00720c */ /* 0x000fe40003fc6270 */
[----:B0-----:R-:W-:-:S04]  /*06d0*/  IADD3 R17, R5, 0x180, RZ ;  /* 0x0000018005117810 */ /* 0x001fc80007ffe0ff */
[-C--:B------:R-:W-:Y:S02]  /*06e0*/  ISETP.GE.AND P2, PT, R17, R4.reuse, PT ;  /* 0x000000041100720c */ /* 0x080fe40003f46270 */
[C---:B-1----:R-:W-:Y:S02]  /*06f0*/  IADD3 R15, R5.reuse, 0x200, RZ ;  /* 0x00000200050f7810 */ /* 0x042fe40007ffe0ff */
[----:B------:R-:W-:Y:S02]  /*0700*/  IADD3 R19, R5, 0x300, RZ ;  /* 0x0000030005137810 */ /* 0x000fe40007ffe0ff */
[-C--:B------:R-:W-:Y:S02]  /*0710*/  ISETP.GE.AND P3, PT, R15, R4.reuse, PT ;  /* 0x000000040f00720c */ /* 0x080fe40003f66270 */
[----:B------:R-:W-:Y:S02]  /*0720*/  ISETP.GE.AND P5, PT, R19, R4, PT ;  /* 0x000000041300720c */ /* 0x000fe40003fa6270 */
[----:B------:R-:W-:-:S02]  /*0730*/  IADD3 R13, R5, 0x80, RZ ;  /* 0x00000080050d7810 */ /* 0x000fc40007ffe0ff */
[C---:B------:R-:W-:Y:S02]  /*0740*/  IADD3 R15, R5.reuse, 0x280, RZ ;  /* 0x00000280050f7810 */ /* 0x040fe40007ffe0ff */
[----:B------:R-:W-:Y:S02]  /*0750*/  IADD3 R19, R5, 0x380, RZ ;  /* 0x0000038005137810 */ /* 0x000fe40007ffe0ff */
[-C--:B------:R-:W-:Y:S02]  /*0760*/  ISETP.GE.AND P1, PT, R13, R4.reuse, PT ;  /* 0x000000040d00720c */ /* 0x080fe40003f26270 */
[----:B------:R-:W-:Y:S01]  /*0770*/  ISETP.GE.AND P4, PT, R15, R4, PT ;  /* 0x000000040f00720c */ /* 0x000fe20003f86270 */
[----:B------:R-:W-:Y:S01]  /*0780*/  BSSY B0, `(.L_x_14910) ;  /* 0x0000055000007945 */ /* 0x000fe20003800000 */
[----:B------:R-:W-:Y:S01]  /*0790*/  BSSY B1, `(.L_x_14911) ;  /* 0x000004d000017945 */ /* 0x000fe20003800000 */
[----:B--2---:R-:W-:-:S04]  /*07a0*/  @!P0 HADD2.F32 R12, -RZ, R3.H0_H0 ;  /* 0x20000003ff0c8230 */ /* 0x004fc80000004100 */
[----:B------:R-:W0:Y:S02]  /*07b0*/  @!P0 FRND.TRUNC R3, R12 ;  /* 0x0000000c00038307 */ /* 0x000e24000020d000 */
[----:B0-----:R-:W-:-:S05]  /*07c0*/  @!P0 FADD.FTZ R3, R12, -R3 ;  /* 0x800000030c038221 */ /* 0x001fca0000010000 */
[----:B------:R-:W-:Y:S01]  /*07d0*/  @!P0 F2FP.PACK_AB R20, RZ, R3 ;  /* 0x00000003ff14823e */ /* 0x000fe200000000ff */
[----:B---3--:R-:W-:-:S04]  /*07e0*/  @!P6 HADD2.F32 R6, -RZ, R6.H0_H0 ;  /* 0x20000006ff06e230 */ /* 0x008fc80000004100 */
[----:B------:R-:W0:Y:S02]  /*07f0*/  @!P6 FRND.TRUNC R17, R6 ;  /* 0x000000060011e307 */ /* 0x000e24000020d000 */
[----:B0-----:R-:W-:-:S05]  /*0800*/  @!P6 FADD.FTZ R17, R6, -R17 ;  /* 0x800000110611e221 */ /* 0x001fca0000010000 */
[----:B------:R-:W-:Y:S02]  /*0810*/  @!P6 F2FP.PACK_AB R6, RZ, R17 ;  /* 0x00000011ff06e23e */ /* 0x000fe400000000ff */
[----:B------:R-:W-:Y:S01]  /*0820*/  ISETP.GE.AND P6, PT, R19, R4, PT ;  /* 0x000000041300720c */ /* 0x000fe20003fc6270 */
[----:B------:R-:W-:Y:S01]  /*0830*/  @!P0 IMAD.MOV.U32 R19, RZ, RZ, 0x2 ;  /* 0x00000002ff138424 */ /* 0x000fe200078e00ff */
[----:B-----5:R-:W-:Y:S02]  /*0840*/  @!P1 HADD2.F32 R9, -RZ, R9.H0_H0 ;  /* 0x20000009ff099230 */ /* 0x020fe40000004100 */
[----:B----4-:R-:W-:Y:S01]  /*0850*/  @!P2 HADD2.F32 R15, -RZ, R2.H0_H0 ;  /* 0x20000002ff0fa230 */ /* 0x010fe20000004100 */
[----:B------:R-:W-:Y:S01]  /*0860*/  @!P0 IMAD.IADD R2, R0, 0x1, R5 ;  /* 0x0000000100028824 */ /* 0x000fe200078e0205 */
[----:B------:R-:W0:Y:S01]  /*0870*/  @!P1 FRND.TRUNC R14, R9 ;  /* 0x00000009000e9307 */ /* 0x000e22000020d000 */
[----:B------:R-:W-:Y:S02]  /*0880*/  @!P0 IMAD.MOV.U32 R5, RZ, RZ, R13 ;  /* 0x000000ffff058224 */ /* 0x000fe400078e000d */
[----:B------:R-:W-:Y:S01]  /*0890*/  @!P0 IMAD.WIDE.U32 R2, R2, R19, c[0x0][0x168] ;  /* 0x00005a0002028625 */ /* 0x000fe200078e0013 */
[----:B------:R-:W-:-:S04]  /*08a0*/  @!P3 HADD2.F32 R18, -RZ, R11.H0_H0 ;  /* 0x2000000bff12b230 */ /* 0x000fc80000004100 */
[----:B------:R-:W1:Y:S01]  /*08b0*/  @!P2 FRND.TRUNC R16, R15 ;  /* 0x0000000f0010a307 */ /* 0x000e62000020d000 */
[----:B------:R-:W-:Y:S02]  /*08c0*/  @!P5 HADD2.F32 R7, -RZ, R7.H0_H0 ;  /* 0x20000007ff07d230 */ /* 0x000fe40000004100 */
[----:B------:R-:W-:Y:S02]  /*08d0*/  @!P4 HADD2.F32 R17, -RZ, R8.H0_H0 ;  /* 0x20000008ff11c230 */ /* 0x000fe40000004100 */
[----:B------:R-:W-:-:S03]  /*08e0*/  @!P6 HADD2.F32 R10, -RZ, R10.H0_H0 ;  /* 0x2000000aff0ae230 */ /* 0x000fc60000004100 */
        /* <DEDUP_REMOVED lines=11> */
[----:B------:R-:W-:Y:S01]  /*09a0*/  @!P1 F2FP.PACK_AB R14, RZ, R14 ;  /* 0x0000000eff0e923e */ /* 0x000fe200000000ff */
[----:B---3--:R-:W-:Y:S01]  /*09b0*/  @!P6 FADD.FTZ R19, R10, -R19 ;  /* 0x800000130a13e221 */ /* 0x008fe20000010000 */
[----:B------:R-:W-:Y:S02]  /*09c0*/  @!P2 F2FP.PACK_AB R16, RZ, R16 ;  /* 0x00000010ff10a23e */ /* 0x000fe400000000ff */
[----:B------:R-:W-:-:S02]  /*09d0*/  @!P3 F2FP.PACK_AB R8, RZ, R11 ;  /* 0x0000000bff08b23e */ /* 0x000fc400000000ff */
        /* <DEDUP_REMOVED lines=16> */
.L_x_14912:
[----:B------:R-:W-:-:S13]  /*0ae0*/  ISETP.GE.AND P0, PT, R5, R4, PT ;  /* 0x000000040500720c */ /* 0x000fda0003f06270 */
[----:B------:R-:W-:Y:S05]  /*0af0*/  @P0 BRA `(.L_x_14914) ;  /* 0x000000d000000947 */ /* 0x000fea0003800000 */
[----:B0-----:R-:W-:Y:S01]  /*0b00*/  IMAD.IADD R10, R0, 0x1, R5 ;  /* 0x00000001000a7824 */ /* 0x001fe200078e0205 */
[----:B------:R-:W-:Y:S01]  /*0b10*/  IADD3 R5, R5, 0x80, RZ ;  /* 0x0000008005057810 */ /* 0x000fe20007ffe0ff */
[----:B------:R-:W-:-:S04]  /*0b20*/  IMAD.MOV.U32 R11, RZ, RZ, 0x2 ;  /* 0x00000002ff0b7424 */ /* 0x000fc800078e00ff */
[----:B------:R-:W-:-:S05]  /*0b30*/  IMAD.WIDE.U32 R10, R10, R11, c[0x0][0x168] ;  /* 0x00005a000a0a7625 */ /* 0x000fca00078e000b */
[----:B------:R0:W-:Y:S02]  /*0b40*/  STG.E.U16 [R10.64], R16 ;  /* 0x000000100a007986 */ /* 0x0001e4000c101504 */
.L_x_14913:
        /* <DEDUP_REMOVED lines=8> */
.L_x_14914:
[----:B------:R-:W-:-:S13]  /*0bd0*/  ISETP.GE.AND P0, PT, R5, R4, PT ;  /* 0x000000040500720c */ /* 0x000fda0003f06270 */
[----:B------:R-:W-:Y:S01]  /*0be0*/  @P0 BREAK B1 ;  /* 0x0000000000010942 */ /* 0x000fe20003800000 */
[----:B------:R-:W-:Y:S05]  /*0bf0*/  @P0 BRA `(.L_x_14916) ;  /* 0x000000d000000947 */ /* 0x000fea0003800000 */
[----:B0-----:R-:W-:Y:S01]  /*0c00*/  IADD3 R6, R0, R5, RZ ;  /* 0x0000000500067210 */ /* 0x001fe20007ffe0ff */
[----:B------:R-:W-:Y:S01]  /*0c10*/  IMAD.MOV.U32 R9, RZ, RZ, 0x2 ;  /* 0x00000002ff097424 */ /* 0x000fe200078e00ff */
[----:B------:R-:W-:Y:S02]  /*0c20*/  PRMT R8, R7, 0x7610, R8 ;  /* 0x0000761007087816 */ /* 0x000fe40000000008 */
[----:B------:R-:W-:Y:S01]  /*0c30*/  IADD3 R5, R5, 0x80, RZ ;  /* 0x0000008005057810 */ /* 0x000fe20007ffe0ff */
[----:B------:R-:W-:-:S05]  /*0c40*/  IMAD.WIDE.U32 R6, R6, R9, c[0x0][0x168] ;  /* 0x00005a0006067625 */ /* 0x000fca00078e0009 */
[----:B------:R0:W-:Y:S02]  /*0c50*/  STG.E.U16 [R6.64], R8 ;  /* 0x0000000806007986 */ /* 0x0001e4000c101504 */
.L_x_14915:
[----:B------:R-:W-:Y:S05]  /*0c60*/  BSYNC B1 ;  /* 0x0000000000017941 */ /* 0x000fea0003800000 */
.L_x_14911:
[----:B------:R-:W-:-:S13]  /*0c70*/  ISETP.GE.AND P0, PT, R5, R4, PT ;  /* 0x000000040500720c */ /* 0x000fda0003f06270 */
[----:B0-----:R-:W-:Y:S01]  /*0c80*/  @!P0 IMAD.IADD R6, R0, 0x1, R5 ;  /* 0x0000000100068824 */ /* 0x001fe200078e0205 */
[----:B------:R-:W-:Y:S01]  /*0c90*/  @!P0 IADD3 R5, R5, 0x80, RZ ;  /* 0x0000008005058810 */ /* 0x000fe20007ffe0ff */
[----:B------:R-:W-:-:S04]  /*0ca0*/  @!P0 IMAD.MOV.U32 R7, RZ, RZ, 0x2 ;  /* 0x00000002ff078424 */ /* 0x000fc800078e00ff */
[----:B------:R-:W-:-:S05]  /*0cb0*/  @!P0 IMAD.WIDE.U32 R6, R6, R7, c[0x0][0x168] ;  /* 0x00005a0006068625 */ /* 0x000fca00078e0007 */
[----:B------:R0:W-:Y:S02]  /*0cc0*/  @!P0 STG.E.U16 [R6.64], R3 ;  /* 0x0000000306008986 */ /* 0x0001e4000c101504 */
.L_x_14916:
[----:B------:R-:W-:Y:S05]  /*0cd0*/  BSYNC B0 ;  /* 0x0000000000007941 */ /* 0x000fea0003800000 */
.L_x_14910:
        /* <DEDUP_REMOVED lines=9> */
.L_x_14917:
        /* <DEDUP_REMOVED lines=9> */
.L_x_18433:


//--------------------- .text._ZN2at6native29vectorized_elementwise_kernelILi4EZZZNS0_16frac_kernel_cudaERNS_18TensorIteratorBaseEENKUlvE_clEvENKUlvE1_clEvEUlN3c104HalfEE_St5arrayIPcLm2EEEEviT0_T1_ --------------------------
	.section	.text._ZN2at6native29vectorized_elementwise_kernelILi4EZZZNS0_16frac_kernel_cudaERNS_18TensorIteratorBaseEENKUlvE_clEvENKUlvE1_clEvEUlN3c104HalfEE_St5arrayIPcLm2EEEEviT0_T1_,"ax",@progbits
	.sectioninfo	@"SHI_REGISTERS=24"
	.align	128
        .global         _ZN2at6native29vectorized_elementwise_kernelILi4EZZZNS0_16frac_kernel_cudaERNS_18TensorIteratorBaseEENKUlvE_clEvENKUlvE1_clEvEUlN3c104HalfEE_St5arrayIPcLm2EEEEviT0_T1_
        .type           _ZN2at6native29vectorized_elementwise_kernelILi4EZZZNS0_16frac_kernel_cudaERNS_18TensorIteratorBaseEENKUlvE_clEvENKUlvE1_clEvEUlN3c104HalfEE_St5arrayIPcLm2EEEEviT0_T1_,@function
        .size           _ZN2at6native29vectorized_elementwise_kernelILi4EZZZNS0_16frac_kernel_cudaERNS_18TensorIteratorBaseEENKUlvE_clEvENKUlvE1_clEvEUlN3c104HalfEE_St5arrayIPcLm2EEEEviT0_T1_,(.L_x_18434 - _ZN2at6native29vectorized_elementwise_kernelILi4EZZZNS0_16frac_kernel_cudaERNS_18TensorIteratorBaseEENKUlvE_clEvENKUlvE1_clEvEUlN3c104HalfEE_St5arrayIPcLm2EEEEviT0_T1_)
        .other          _ZN2at6native29vectorized_elementwise_kernelILi4EZZZNS0_16frac_kernel_cudaERNS_18TensorIteratorBaseEENKUlvE_clEvENKUlvE1_clEvEUlN3c104HalfEE_St5arrayIPcLm2EEEEviT0_T1_,@"STO_CUDA_ENTRY STV_DEFAULT"
_ZN2at6native29vectorized_elementwise_kernelILi4EZZZNS0_16frac_kernel_cudaERNS_18TensorIteratorBaseEENKUlvE_clEvENKUlvE1_clEvEUlN3c104HalfEE_St5arrayIPcLm2EEEEviT0_T1_:
.text._ZN2at6native29vectorized_elementwise_kernelILi4EZZZNS0_16frac_kernel_cudaERNS_18TensorIteratorBaseEENKUlvE_clEvENKUlvE1_clEvEUlN3c104HalfEE_St5arrayIPcLm2EEEEviT0_T1_:
        /* <DEDUP_REMOVED lines=15> */
[--C-:B------:R-:W-:Y:S01]  /*00f0*/  HADD2.F32 R12, -RZ, R15.reuse.H0_H0 ;  /* 0x2000000fff0c7230 */ /* 0x100fe20000004100 */
[----:B------:R-:W0:Y:S01]  /*0100*/  FRND.TRUNC R9, R8 ;  /* 0x0000000800097307 */ /* 0x000e22000020d000 */
[----:B------:R-:W-:-:S02]  /*0110*/  HADD2.F32 R14, -RZ, R15.H1_H1 ;  /* 0x3000000fff0e7230 */ /* 0x000fc40000004100 */
[--C-:B---3--:R-:W-:Y:S02]  /*0120*/  HADD2.F32 R16, -RZ, R2.reuse.H0_H0 ;  /* 0x20000002ff107230 */ /* 0x108fe40000004100 */
[----:B------:R-:W-:Y:S02]  /*0130*/  HADD2.F32 R6, -RZ, R2.H1_H1 ;  /* 0x30000002ff067230 */ /* 0x000fe40000004100 */
[--C-:B------:R-:W-:Y:S01]  /*0140*/  HADD2.F32 R18, -RZ, R3.reuse.H0_H0 ;  /* 0x20000003ff127230 */ /* 0x100fe20000004100 */
[----:B------:R-:W1:Y:S01]  /*0150*/  FRND.TRUNC R11, R10 ;  /* 0x0000000a000b7307 */ /* 0x000e62000020d000 */
[----:B------:R-:W-:Y:S01]  /*0160*/  HADD2.F32 R20, -RZ, R3.H1_H1 ;  /* 0x30000003ff147230 */ /* 0x000fe20000004100 */
[----:B------:R-:W-:-:S06]  /*0170*/  IMAD.WIDE.U32 R2, R0, R5, c[0x0][0x168] ;  /* 0x00005a0000027625 */ /* 0x000fcc00078e0005 */
[----:B------:R-:W2:Y:S01]  /*0180*/  FRND.TRUNC R13, R12 ;  /* 0x0000000c000d7307 */ /* 0x000ea2000020d000 */
[----:B0-----:R-:W-:Y:S02]  /*0190*/  FADD.FTZ R9, R8, -R9 ;  /* 0x8000000908097221 */ /* 0x001fe40000010000 */
[----:B------:R-:W-:-:S05]  /*01a0*/  IMAD.WIDE R2, R4, 0x8, R2 ;  /* 0x0000000804027825 */ /* 0x000fca00078e0202 */
[----:B------:R-:W0:Y:S01]  /*01b0*/  FRND.TRUNC R15, R14 ;  /* 0x0000000e000f7307 */ /* 0x000e22000020d000 */
[----:B-1----:R-:W-:-:S05]  /*01c0*/  FADD.FTZ R10, R10, -R11 ;  /* 0x8000000b0a0a7221 */ /* 0x002fca0000010000 */
[----:B------:R-:W-:Y:S02]  /*01d0*/  F2FP.PACK_AB R10, R10, R9 ;  /* 0x000000090a0a723e */ /* 0x000fe400000000ff */
[----:B------:R-:W1:Y:S01]  /*01e0*/  FRND.TRUNC R17, R16 ;  /* 0x0000001000117307 */ /* 0x000e62000020d000 */
[----:B--2---:R-:W-:-:S07]  /*01f0*/  FADD.FTZ R13, R12, -R13 ;  /* 0x8000000d0c0d7221 */ /* 0x004fce0000010000 */
[----:B------:R-:W2:Y:S01]  /*0200*/  FRND.TRUNC R7, R6 ;  /* 0x0000000600077307 */ /* 0x000ea2000020d000 */
[----:B0-----:R-:W-:-:S05]  /*0210*/  FADD.FTZ R14, R14, -R15 ;  /* 0x8000000f0e0e7221 */ /* 0x001fca0000010000 */
[----:B------:R-:W-:Y:S02]  /*0220*/  F2FP.PACK_AB R11, R14, R13 ;  /* 0x0000000d0e0b723e */ /* 0x000fe400000000ff */
[----:B------:R-:W0:Y:S01]  /*0230*/  FRND.TRUNC R19, R18 ;  /* 0x0000001200137307 */ /* 0x000e22000020d000 */
[----:B-1----:R-:W-:Y:S02]  /*0240*/  FADD.FTZ R17, R16, -R17 ;  /* 0x8000001110117221 */ /* 0x002fe40000010000 */
[----:B------:R-:W-:Y:S05]  /*0250*/  STG.E.64 [R2.64], R10 ;  /* 0x0000000a02007986 */ /* 0x000fea000c101b04 */
[----:B------:R-:W1:Y:S01]  /*0260*/  FRND.TRUNC R21, R20 ;  /* 0x0000001400157307 */ /* 0x000e62000020d000 */
[----:B--2---:R-:W-:-:S05]  /*0270*/  FADD.FTZ R6, R6, -R7 ;  /* 0x8000000706067221 */ /* 0x004fca0000010000 */
[----:B------:R-:W-:Y:S01]  /*0280*/  F2FP.PACK_AB R6, R6, R17 ;  /* 0x000000110606723e */ /* 0x000fe200000000ff */
[----:B0-----:R-:W-:Y:S02]  /*0290*/  FADD.FTZ R19, R18, -R19 ;  /* 0x8000001312137221 */ /* 0x001fe40000010000 */
[----:B-1----:R-:W-:-:S05]  /*02a0*/  FADD.FTZ R0, R20, -R21 ;  /* 0x8000001514007221 */ /* 0x002fca0000010000 */
[----:B------:R-:W-:-:S05]  /*02b0*/  F2FP.PACK_AB R7, R0, R19 ;  /* 0x000000130007723e */ /* 0x000fca00000000ff */
[----:B------:R-:W-:Y:S01]  /*02c0*/  STG.E.64 [R2.64+0x400], R6 ;  /* 0x0004000602007986 */ /* 0x000fe2000c101b04 */
[----:B------:R-:W-:Y:S05]  /*02d0*/  EXIT ;  /* 0x000000000000794d */ /* 0x000fea0003800000 */
.L_x_14918:
        /* <DEDUP_REMOVED lines=124> */
.L_x_14921:
[----:B------:R-:W-:-:S13]  /*0aa0*/  ISETP.GE.AND P0, PT, R5, R4, PT ;  /* 0x000000040500720c */ /* 0x000fda0003f06270 */
[----:B------:R-:W-:Y:S05]  /*0ab0*/  @P0 BRA `(.L_x_14923) ;  /* 0x000000d000000947 */ /* 0x000fea0003800000 */
[----:B0-----:R-:W-:Y:S01]  /*0ac0*/  IMAD.IADD R10, R0, 0x1, R5 ;  /* 0x00000001000a7824 */ /* 0x001fe200078e0205 */
[----:B------:R-:W-:Y:S01]  /*0ad0*/  IADD3 R5, R5, 0x80, RZ ;  /* 0x0000008005057810 */ /* 0x000fe20007ffe0ff */
[----:B------:R-:W-:-:S04]  /*0ae0*/  IMAD.MOV.U32 R11, RZ, RZ, 0x2 ;  /* 0x00000002ff0b7424 */ /* 0x000fc800078e00ff */
[----:B------:R-:W-:-:S05]  /*0af0*/  IMAD.WIDE.U32 R10, R10, R11, c[0x0][0x168] ;  /* 0x00005a000a0a7625 */ /* 0x000fca00078e000b */
[----:B------:R0:W-:Y:S02]  /*0b00*/  STG.E.U16 [R10.64], R16 ;  /* 0x000000100a007986 */ /* 0x0001e4000c101504 */
.L_x_14922:
        /* <DEDUP_REMOVED lines=8> */
.L_x_14923:
        /* <DEDUP_REMOVED lines=9> */
.L_x_14924:
[----:B------:R-:W-:Y:S05]  /*0c20*/  BSYNC B1 ;  /* 0x0000000000017941 */ /* 0x000fea0003800000 */
.L_x_14920:
[----:B------:R-:W-:-:S13]  /*0c30*/  ISETP.GE.AND P0, PT, R5, R4, PT ;  /* 0x000000040500720c */ /* 0x000fda0003f06270 */
[----:B0-----:R-:W-:Y:S01]  /*0c40*/  @!P0 IMAD.IADD R6, R0, 0x1, R5 ;  /* 0x0000000100068824 */ /* 0x001fe200078e0205 */
[----:B------:R-:W-:Y:S01]  /*0c50*/  @!P0 IADD3 R5, R5, 0x80, RZ ;  /* 0x0000008005058810 */ /* 0x000fe20007ffe0ff */
[----:B------:R-:W-:-:S04]  /*0c60*/  @!P0 IMAD.MOV.U32 R7, RZ, RZ, 0x2 ;  /* 0x00000002ff078424 */ /* 0x000fc800078e00ff */
[----:B------:R-:W-:-:S05]  /*0c70*/  @!P0 IMAD.WIDE.U32 R6, R6, R7, c[0x0][0x168] ;  /* 0x00005a0006068625 */ /* 0x000fca00078e0007 */
[----:B------:R0:W-:Y:S02]  /*0c80*/  @!P0 STG.E.U16 [R6.64], R3 ;  /* 0x0000000306008986 */ /* 0x0001e4000c101504 */
.L_x_14925:
[----:B------:R-:W-:Y:S05]  /*0c90*/  BSYNC B0 ;  /* 0x0000000000007941 */ /* 0x000fea0003800000 */
.L_x_14919:
        /* <DEDUP_REMOVED lines=9> */
.L_x_14926:
        /* <DEDUP_REMOVED lines=13> */
.L_x_18434:


//--------------------- .text._ZN2at6native29vectorized_elementwise_kernelILi8EZZZNS0_16frac_kernel_cudaERNS_18TensorIteratorBaseEENKUlvE_clEvENKUlvE1_clEvEUlN3c104HalfEE_St5arrayIPcLm2EEEEviT0_T1_ --------------------------
	.section	.text._ZN2at6native29vectorized_elementwise_kernelILi8EZZZNS0_16frac_kernel_cudaERNS_18TensorIteratorBaseEENKUlvE_clEvENKUlvE1_clEvEUlN3c104HalfEE_St5arrayIPcLm2EEEEviT0_T1_,"ax",@progbits
	.sectioninfo	@"SHI_REGISTERS=4"
	.align	128
        .global         _ZN2at6native29vectorized_elementwise_kernelILi8EZZZNS0_16frac_kernel_cudaERNS_18TensorIteratorBaseEENKUlvE_clEvENKUlvE1_clEvEUlN3c104HalfEE_St5arrayIPcLm2EEEEviT0_T1_
        .type           _ZN2at6native29vectorized_elementwise_kernelILi8EZZZNS0_16frac_kernel_cudaERNS_18TensorIteratorBaseEENKUlvE_clEvENKUlvE1_clEvEUlN3c104HalfEE_St5arrayIPcLm2EEEEviT0_T1_,@function
        .size           _ZN2at6native29vectorized_elementwise_kernelILi8EZZZNS0_16frac_kernel_cudaERNS_18TensorIteratorBaseEENKUlvE_clEvENKUlvE1_clEvEUlN3c104HalfEE_St5arrayIPcLm2EEEEviT0_T1_,(.L_x_18435 - _ZN2at6native29vectorized_elementwise_kernelILi8EZZZNS0_16frac_kernel_cudaERNS_18TensorIteratorBaseEENKUlvE_clEvENKUlvE1_clEvEUlN3c104HalfEE_St5arrayIPcLm2EEEEviT0_T1_)
        .other          _ZN2at6native29vectorized_elementwise_kernelILi8EZZZNS0_16frac_kernel_cudaERNS_18TensorIteratorBaseEENKUlvE_clEvENKUlvE1_clEvEUlN3c104HalfEE_St5arrayIPcLm2EEEEviT0_T1_,@"STO_CUDA_ENTRY STV_DEFAULT"
_ZN2at6native29vectorized_elementwise_kernelILi8EZZZNS0_16frac_kernel_cudaERNS_18TensorIteratorBaseEENKUlvE_clEvENKUlvE1_clEvEUlN3c104HalfEE_St5arrayIPcLm2EEEEviT0_T1_:
.text._ZN2at6native29vectorized_elementwise_kernelILi8EZZZNS0_16frac_kernel_cudaERNS_18TensorIteratorBaseEENKUlvE_clEvENKUlvE1_clEvEUlN3c104HalfEE_St5arrayIPcLm2EEEEviT0_T1_:
[----:B------:R-:W-:Y:S02]  /*0000*/  MOV R1, c[0x0][0x28] ;  /* 0x00000a0000017a02 */ /* 0x000fe40000000f00 */
[----:B------:R-:W-:Y:S05]  /*0010*/  EXIT ;  /* 0x000000000000794d */ /* 0x000fea0003800000 */
.L_x_14927:
        /* <DEDUP_REMOVED lines=14> */
.L_x_18435:


//--------------------- .text._ZN2at6native18elementwise_kernelILi128ELi4EZNS0_15gpu_kernel_implIZZZNS0_16frac_kernel_cudaERNS_18TensorIteratorBaseEENKUlvE_clEvENKUlvE0_clEvEUlfE_EEvS4_RKT_EUliE_EEviT1_ --------------------------
	.section	.text._ZN2at6native18elementwise_kernelILi128ELi4EZNS0_15gpu_kernel_implIZZZNS0_16frac_kernel_cudaERNS_18TensorIteratorBaseEENKUlvE_clEvENKUlvE0_clEvEUlfE_EEvS4_RKT_EUliE_EEviT1_,"ax",@progbits
	.sectioninfo	@"SHI_REGISTERS=26"
	.align	128
        .global         _ZN2at6native18elementwise_kernelILi128ELi4EZNS0_15gpu_kernel_implIZZZNS0_16frac_kernel_cudaERNS_18TensorIteratorBaseEENKUlvE_clEvENKUlvE0_clEvEUlfE_EEvS4_RKT_EUliE_EEviT1_
        .type           _ZN2at6native18elementwise_kernelILi128ELi4EZNS0_15gpu_kernel_implIZZZNS0_16frac_kernel_cudaERNS_18TensorIteratorBaseEENKUlvE_clEvENKUlvE0_clEvEUlfE_EEvS4_RKT_EUliE_EEviT1_,@function
        .size           _ZN2at6native18elementwise_kernelILi128ELi4EZNS0_15gpu_kernel_implIZZZNS0_16frac_kernel_cudaERNS_18TensorIteratorBaseEENKUlvE_clEvENKUlvE0_clEvEUlfE_EEvS4_RKT_EUliE_EEviT1_,(.L_x_18436 - _ZN2at6native18elementwise_kernelILi128ELi4EZNS0_15gpu_kernel_implIZZZNS0_16frac_kernel_cudaERNS_18TensorIteratorBaseEENKUlvE_clEvENKUlvE0_clEvEUlfE_EEvS4_RKT_EUliE_EEviT1_)
        .other          _ZN2at6native18elementwise_kernelILi128ELi4EZNS0_15gpu_kernel_implIZZZNS0_16frac_kernel_cudaERNS_18TensorIteratorBaseEENKUlvE_clEvENKUlvE0_clEvEUlfE_EEvS4_RKT_EUliE_EEviT1_,@"STO_CUDA_ENTRY STV_DEFAULT"
_ZN2at6native18elementwise_kernelILi128ELi4EZNS0_15gpu_kernel_implIZZZNS0_16frac_kernel_cudaERNS_18TensorIteratorBaseEENKUlvE_clEvENKUlvE0_clEvEUlfE_EEvS4_RKT_EUliE_EEviT1_:
.text._ZN2at6native18elementwise_kernelILi128ELi4EZNS0_15gpu_kernel_implIZZZNS0_16frac_kernel_cudaERNS_18TensorIteratorBaseEENKUlvE_clEvENKUlvE0_clEvEUlfE_EEvS4_RKT_EUliE_EEviT1_:
        /* <DEDUP_REMOVED lines=236> */
.L_x_14930:
        /* <DEDUP_REMOVED lines=20> */
.L_x_14935:
[----:B------:R-:W2:Y:S02]  /*1000*/  LDG.E.U8 R0, [R2.64] ;  /* 0x0000002402007981 */ /* 0x000ea4000c1e1100 */
[----:B--2---:R-:W0:Y:S01]  /*1010*/  I2F.U16 R0, R0 ;  /* 0x0000000000007306 */ /* 0x004e220000101000 */
[----:B------:R-:W-:Y:S05]  /*1020*/  BRA `(.L_x_14937) ;  /* 0x00000ca000007947 */ /* 0x000fea0003800000 */
.L_x_14934:
        /* <DEDUP_REMOVED lines=9> */
.L_x_14939:
[----:B------:R-:W2:Y:S02]  /*10c0*/  LDG.E R0, [R2.64] ;  /* 0x0000002402007981 */ /* 0x000ea4000c1e1900 */
[----:B--2---:R-:W0:Y:S01]  /*10d0*/  I2F R0, R0 ;  /* 0x0000000000007306 */ /* 0x004e220000201400 */
[----:B------:R-:W-:Y:S05]  /*10e0*/  BRA `(.L_x_14937) ;  /* 0x00000be000007947 */ /* 0x000fea0003800000 */
.L_x_14938:
[----:B------:R-:W2:Y:S02]  /*10f0*/  LDG.E.U16 R0, [R2.64] ;  /* 0x0000002402007981 */ /* 0x000ea4000c1e1500 */
[----:B--2---:R-:W0:Y:S01]  /*1100*/  I2F.S16 R0, R0 ;  /* 0x0000000000007306 */ /* 0x004e220000101400 */
[----:B------:R-:W-:Y:S05]  /*1110*/  BRA `(.L_x_14937) ;  /* 0x00000bb000007947 */ /* 0x000fea0003800000 */
.L_x_14933:
        /* <DEDUP_REMOVED lines=8> */
.L_x_14941:
[----:B------:R-:W2:Y:S02]  /*11a0*/  LDG.E.U16 R0, [R2.64] ;  /* 0x0000002402007981 */ /* 0x000ea4000c1e1500 */
[----:B--2---:R-:W-:Y:S01]  /*11b0*/  HADD2.F32 R0, -RZ, R0.H0_H0 ;  /* 0x20000000ff007230 */ /* 0x004fe20000004100 */
[----:B------:R-:W-:Y:S05]  /*11c0*/  BRA `(.L_x_14937) ;  /* 0x00000b0000007947 */ /* 0x000fea0003800000 */
.L_x_14940:
        /* <DEDUP_REMOVED lines=8> */
.L_x_14943:
[----:B------:R-:W2:Y:S02]  /*1250*/  LDG.E.U16 R0, [R2.64] ;  /* 0x0000002402007981 */ /* 0x000ea4000c1e1500 */
[----:B--2---:R-:W-:Y:S01]  /*1260*/  HADD2.F32 R0, -RZ, R0.H0_H0 ;  /* 0x20000000ff007230 */ /* 0x004fe20000004100 */
[----:B------:R-:W-:Y:S05]  /*1270*/  BRA `(.L_x_14937) ;  /* 0x00000a5000007947 */ /* 0x000fea0003800000 */
.L_x_14942:
[----:B------:R-:W2:Y:S02]  /*1280*/  LDG.E.64 R2, [R2.64] ;  /* 0x0000002402027981 */ /* 0x000ea4000c1e1b00 */
[----:B--2---:R-:W0:Y:S01]  /*1290*/  F2F.F32.F64 R0, R2 ;  /* 0x0000000200007310 */ /* 0x004e220000301000 */
[----:B------:R-:W0:-:S14]  /*12a0*/  DSETP.GEU.AND P0, PT, |R2|, c[0x2][0x0], PT ;  /* 0x008000000200762a */ /* 0x000e1c0003f0e200 */
[----:B0-----:R-:W-:Y:S01]  /*12b0*/  @!P0 FMUL R0, R0, 1.175494350822287508e-38 ;  /* 0x0080000000008820 */ /* 0x001fe20000400000 */
[----:B------:R-:W-:Y:S05]  /*12c0*/  BRA `(.L_x_14937) ;  /* 0x00000a0000007947 */ /* 0x000fea0003800000 */
.L_x_14932:
        /* <DEDUP_REMOVED lines=12> */
.L_x_14946:
[----:B------:R-:W2:Y:S02]  /*1390*/  LDG.E.64 R2, [R2.64] ;  /* 0x0000002402027981 */ /* 0x000ea4000c1e1b00 */
[----:B--2---:R-:W0:Y:S01]  /*13a0*/  F2F.F32.F64 R0, R2 ;  /* 0x0000000200007310 */ /* 0x004e220000301000 */
[----:B------:R-:W0:-:S14]  /*13b0*/  DSETP.GEU.AND P0, PT, |R2|, c[0x2][0x0], PT ;  /* 0x008000000200762a */ /* 0x000e1c0003f0e200 */
[----:B0-----:R-:W-:Y:S01]  /*13c0*/  @!P0 FMUL R0, R0, 1.175494350822287508e-38 ;  /* 0x0080000000008820 */ /* 0x001fe20000400000 */
[----:B------:R-:W-:Y:S05]  /*13d0*/  BRA `(.L_x_14937) ;  /* 0x000008f000007947 */ /* 0x000fea0003800000 */
.L_x_14945:
        /* <DEDUP_REMOVED lines=26> */
.L_x_14948:
        /* <DEDUP_REMOVED lines=13> */
.L_x_14947:
[----:B------:R-:W2:Y:S02]  /*1650*/  LDG.E.U16 R0, [R2.64] ;  /* 0x0000002402007981 */ /* 0x000ea4000c1e1500 */
[----:B--2---:R-:W-:Y:S01]  /*1660*/  PRMT R0, RZ, 0x5410, R0 ;  /* 0x00005410ff007816 */ /* 0x004fe20000000000 */
[----:B------:R-:W-:Y:S05]  /*1670*/  BRA `(.L_x_14937) ;  /* 0x0000065000007947 */ /* 0x000fea0003800000 */
.L_x_14944:
        /* <DEDUP_REMOVED lines=11> */
.L_x_14951:
        /* <DEDUP_REMOVED lines=20> */
.L_x_14953:
[----:B------:R-:W-:Y:S05]  /*1870*/  BSYNC B0 ;  /* 0x0000000000007941 */ /* 0x000fea0003800000 */
.L_x_14952:
[----:B------:R-:W-:Y:S01]  /*1880*/  LEA R3, R0, 0x3b800000, 0x17 ;  /* 0x3b80000000037811 */ /* 0x000fe200078eb8ff */
[----:B------:R-:W-:-:S05]  /*1890*/  IMAD.SHL.U32 R0, R2, 0x100000, RZ ;  /* 0x0010000002007824 */ /* 0x000fca00078e00ff */
[----:B------:R-:W-:Y:S01]  /*18a0*/  LOP3.LUT R0, R3, R0, R4, 0xfe, !PT ;  /* 0x0000000003007212 */ /* 0x000fe200078efe04 */
[----:B------:R-:W-:Y:S05]  /*18b0*/  BRA `(.L_x_14937) ;  /* 0x0000041000007947 */ /* 0x000fea0003800000 */
.L_x_14950:
        /* <DEDUP_REMOVED lines=20> */
.L_x_14955:
[----:B------:R-:W-:Y:S05]  /*1a00*/  BSYNC B0 ;  /* 0x0000000000007941 */ /* 0x000fea0003800000 */
.L_x_14954:
[----:B------:R-:W-:Y:S01]  /*1a10*/  LEA R3, R0, 0x37800000, 0x17 ;  /* 0x3780000000037811 */ /* 0x000fe200078eb8ff */
[----:B------:R-:W-:-:S05]  /*1a20*/  IMAD.SHL.U32 R0, R2, 0x200000, RZ ;  /* 0x0020000002007824 */ /* 0x000fca00078e00ff */
[----:B------:R-:W-:Y:S01]  /*1a30*/  LOP3.LUT R0, R3, R0, R4, 0xfe, !PT ;  /* 0x0000000003007212 */ /* 0x000fe200078efe04 */
[----:B------:R-:W-:Y:S05]  /*1a40*/  BRA `(.L_x_14937) ;  /* 0x0000028000007947 */ /* 0x000fea0003800000 */
.L_x_14949:
        /* <DEDUP_REMOVED lines=14> */
.L_x_14936:
        /* <DEDUP_REMOVED lines=21> */
.L_x_14957:
[----:B------:R-:W2:Y:S02]  /*1c80*/  LDG.E.64 R2, [R2.64] ;  /* 0x0000002402027981 */ /* 0x000ea4000c1e1b00 */
[----:B--2---:R0:W1:Y:S01]  /*1c90*/  I2F.U64 R0, R2 ;  /* 0x0000000200007312 */ /* 0x0040620000301000 */
[----:B------:R-:W-:Y:S05]  /*1ca0*/  BRA `(.L_x_14937) ;  /* 0x0000002000007947 */ /* 0x000fea0003800000 */
.L_x_14956:
[----:B------:R-:W2:Y:S02]  /*1cb0*/  LDG.E R0, [R2.64] ;  /* 0x0000002402007981 */ /* 0x000ea4000c1e1900 */
[----:B--2---:R-:W0:Y:S02]  /*1cc0*/  I2F.U32 R0, R0 ;  /* 0x0000000000007306 */ /* 0x004e240000201000 */
.L_x_14937:
[----:B------:R-:W-:Y:S05]  /*1cd0*/  BSYNC B6 ;  /* 0x0000000000067941 */ /* 0x000fea0003800000 */
.L_x_14931:
[----:B------:R-:W2:Y:S01]  /*1ce0*/  LDC.U8 R5, c[0x0][0x371] ;  /* 0x0000dc40ff057b82 */ /* 0x000ea20000000000 */
[----:B01---5:R-:W0:Y:S02]  /*1cf0*/  FRND.TRUNC R3, R0 ;  /* 0x0000000000037307 */ /* 0x023e24000020d000 */
[----:B0-----:R-:W-:Y:S01]  /*1d00*/  FADD.FTZ R2, -R3, R0 ;  /* 0x0000000003027221 */ /* 0x001fe20000010100 */
        /* <DEDUP_REMOVED lines=14> */
.L_x_14961:
[----:B------:R-:W0:Y:S02]  /*1df0*/  F2I.S64.TRUNC R2, R2 ;  /* 0x0000000200027311 */ /* 0x000e24000020d900 */
[----:B0-----:R-:W-:-:S05]  /*1e00*/  IMAD.MOV.U32 R5, RZ, RZ, R2 ;  /* 0x000000ffff057224 */ /* 0x001fca00078e0002 */
[----:B------:R0:W-:Y:S01]  /*1e10*/  STG.E.U8 [R16.64], R5 ;  /* 0x0000000510007986 */ /* 0x0001e2000c101124 */
[----:B------:R-:W-:Y:S05]  /*1e20*/  BRA `(.L_x_14963) ;  /* 0x00000d3000007947 */ /* 0x000fea0003800000 */
.L_x_14960:
        /* <DEDUP_REMOVED lines=9> */
.L_x_14965:
[----:B------:R-:W0:Y:S02]  /*1ec0*/  F2I.FTZ.TRUNC.NTZ R3, R2 ;  /* 0x0000000200037305 */ /* 0x000e24000021f100 */
[----:B0-----:R0:W-:Y:S01]  /*1ed0*/  STG.E [R16.64], R3 ;  /* 0x0000000310007986 */ /* 0x0011e2000c101924 */
[----:B------:R-:W-:Y:S05]  /*1ee0*/  BRA `(.L_x_14963) ;  /* 0x00000c7000007947 */ /* 0x000fea0003800000 */
.L_x_14964:
[----:B------:R-:W0:Y:S02]  /*1ef0*/  F2I.FTZ.TRUNC.NTZ R3, R2 ;  /* 0x0000000200037305 */ /* 0x000e24000021f100 */
[----:B0-----:R0:W-:Y:S01]  /*1f00*/  STG.E.U16 [R16.64], R3 ;  /* 0x0000000310007986 */ /* 0x0011e2000c101524 */
[----:B------:R-:W-:Y:S05]  /*1f10*/  BRA `(.L_x_14963) ;  /* 0x00000c4000007947 */ /* 0x000fea0003800000 */
.L_x_14959:
        /* <DEDUP_REMOVED lines=8> */
.L_x_14967:
[----:B------:R-:W-:-:S05]  /*1fa0*/  F2FP.PACK_AB R2, RZ, R2 ;  /* 0x00000002ff02723e */ /* 0x000fca00000000ff */
[----:B------:R0:W-:Y:S01]  /*1fb0*/  STG.E.U16 [R16.64], R2 ;  /* 0x0000000210007986 */ /* 0x0001e2000c101524 */
[----:B------:R-:W-:Y:S05]  /*1fc0*/  BRA `(.L_x_14963) ;  /* 0x00000b9000007947 */ /* 0x000fea0003800000 */
.L_x_14966:
        /* <DEDUP_REMOVED lines=9> */
.L_x_14969:
[----:B------:R-:W-:-:S04]  /*2060*/  F2FP.PACK_AB R3, RZ, R2 ;  /* 0x00000002ff03723e */ /* 0x000fc800000000ff */
[----:B------:R-:W-:-:S05]  /*2070*/  PRMT R3, R3, 0x5410, RZ ;  /* 0x0000541003037816 */ /* 0x000fca00000000ff */
[----:B------:R0:W-:Y:S01]  /*2080*/  STG.E [R16.64], R3 ;  /* 0x0000000310007986 */ /* 0x0001e2000c101924 */
[----:B------:R-:W-:Y:S05]  /*2090*/  BRA `(.L_x_14963) ;  /* 0x00000ac000007947 */ /* 0x000fea0003800000 */
.L_x_14968:
[----:B------:R-:W-:-:S06]  /*20a0*/  FMUL.FTZ R2, R2, 1 ;  /* 0x3f80000002027820 */ /* 0x000fcc0000410000 */
[----:B------:R-:W0:Y:S02]  /*20b0*/  F2F.F64.F32 R2, R2 ;  /* 0x0000000200027310 */ /* 0x000e240000201800 */
[----:B0-----:R0:W-:Y:S01]  /*20c0*/  STG.E.64 [R16.64], R2 ;  /* 0x0000000210007986 */ /* 0x0011e2000c101b24 */
[----:B------:R-:W-:Y:S05]  /*20d0*/  BRA `(.L_x_14963) ;  /* 0x00000a8000007947 */ /* 0x000fea0003800000 */
.L_x_14958:
        /* <DEDUP_REMOVED lines=12> */
.L_x_14972:
[----:B------:R-:W-:Y:S01]  /*21a0*/  FMUL.FTZ R4, R2, 1 ;  /* 0x3f80000002047820 */ /* 0x000fe20000410000 */
[----:B------:R-:W-:-:S05]  /*21b0*/  CS2R R6, SRZ ;  /* 0x0000000000067805 */ /* 0x000fca000001ff00 */
[----:B------:R-:W0:Y:S02]  /*21c0*/  F2F.F64.F32 R4, R4 ;  /* 0x0000000400047310 */ /* 0x000e240000201800 */
[----:B0-----:R0:W-:Y:S01]  /*21d0*/  STG.E.128 [R16.64], R4 ;  /* 0x0000000410007986 */ /* 0x0011e2000c101d24 */
[----:B------:R-:W-:Y:S05]  /*21e0*/  BRA `(.L_x_14963) ;  /* 0x0000097000007947 */ /* 0x000fea0003800000 */
.L_x_14971:
        /* <DEDUP_REMOVED lines=20> */
.L_x_14976:
[----:B------:R-:W-:Y:S05]  /*2330*/  BSYNC B0 ;  /* 0x0000000000007941 */ /* 0x000fea0003800000 */
.L_x_14975:
[----:B------:R-:W-:-:S05]  /*2340*/  LOP3.LUT R5, R0, R5, RZ, 0xfc, !PT ;  /* 0x0000000500057212 */ /* 0x000fca00078efcff */
[----:B------:R0:W-:Y:S01]  /*2350*/  STG.E.U8 [R16.64], R5 ;  /* 0x0000000510007986 */ /* 0x0001e2000c101124 */
[----:B------:R-:W-:Y:S05]  /*2360*/  BRA `(.L_x_14963) ;  /* 0x000007f000007947 */ /* 0x000fea0003800000 */
.L_x_14974:
        /* <DEDUP_REMOVED lines=12> */
.L_x_14978:
[----:B------:R-:W-:Y:S01]  /*2430*/  IMAD.MOV.U32 R0, RZ, RZ, 0x7f ;  /* 0x0000007fff007424 */ /* 0x000fe200078e00ff */
[----:B------:R-:W-:-:S04]  /*2440*/  ISETP.GT.U32.AND P0, PT, R4, 0x7f800000, PT ;  /* 0x7f8000000400780c */ /* 0x000fc80003f04070 */
[----:B------:R-:W-:-:S04]  /*2450*/  SEL R0, R0, 0x7c, P0 ;  /* 0x0000007c00007807 */ /* 0x000fc80000000000 */
.L_x_14979:
[----:B------:R-:W-:Y:S05]  /*2460*/  BSYNC B0 ;  /* 0x0000000000007941 */ /* 0x000fea0003800000 */
.L_x_14977:
[----:B------:R-:W-:-:S04]  /*2470*/  LOP3.LUT R2, R2, 0x80000000, RZ, 0xc0, !PT ;  /* 0x8000000002027812 */ /* 0x000fc800078ec0ff */
[----:B------:R-:W-:-:S04]  /*2480*/  SHF.R.U32.HI R3, RZ, 0x18, R2 ;  /* 0x00000018ff037819 */ /* 0x000fc80000011602 */
[----:B------:R-:W-:-:S05]  /*2490*/  LOP3.LUT R3, R0, R3, RZ, 0xfc, !PT ;  /* 0x0000000300037212 */ /* 0x000fca00078efcff */
[----:B------:R0:W-:Y:S01]  /*24a0*/  STG.E.U8 [R16.64], R3 ;  /* 0x0000000310007986 */ /* 0x0001e2000c101124 */
[----:B------:R-:W-:Y:S05]  /*24b0*/  BRA `(.L_x_14963) ;  /* 0x000006a000007947 */ /* 0x000fea0003800000 */
.L_x_14973:
[----:B------:R-:W-:-:S05]  /*24c0*/  F2FP.BF16.PACK_AB R2, RZ, R2 ;  /* 0x00000002ff02723e */ /* 0x000fca00000010ff */
[----:B------:R0:W-:Y:S01]  /*24d0*/  STG.E.U16 [R16.64], R2 ;  /* 0x0000000210007986 */ /* 0x0001e2000c101524 */
[----:B------:R-:W-:Y:S05]  /*24e0*/  BRA `(.L_x_14963) ;  /* 0x0000067000007947 */ /* 0x000fea0003800000 */
.L_x_14970:
        /* <DEDUP_REMOVED lines=11> */
.L_x_14982:
        /* <DEDUP_REMOVED lines=16> */
.L_x_14985:
[----:B------:R-:W-:-:S04]  /*26a0*/  LOP3.LUT R2, R2, 0x80000000, RZ, 0xc0, !PT ;  /* 0x8000000002027812 */ /* 0x000fc800078ec0ff */
[----:B------:R-:W-:-:S04]  /*26b0*/  SHF.R.U32.HI R3, RZ, 0x18, R2 ;  /* 0x00000018ff037819 */ /* 0x000fc80000011602 */
[----:B------:R-:W-:-:S04]  /*26c0*/  LOP3.LUT R0, R0, R3, RZ, 0xfc, !PT ;  /* 0x0000000300007212 */ /* 0x000fc800078efcff */
[----:B------:R-:W-:Y:S02]  /*26d0*/  PRMT R8, R0, 0x7610, R8 ;  /* 0x0000761000087816 */ /* 0x000fe40000000008 */
.L_x_14984:
[----:B------:R-:W-:Y:S05]  /*26e0*/  BSYNC B0 ;  /* 0x0000000000007941 */ /* 0x000fea0003800000 */
.L_x_14983:
[----:B------:R0:W-:Y:S01]  /*26f0*/  STG.E.U8 [R16.64], R8 ;  /* 0x0000000810007986 */ /* 0x0001e2000c101124 */
[----:B------:R-:W-:Y:S05]  /*2700*/  BRA `(.L_x_14963) ;  /* 0x0000045000007947 */ /* 0x000fea0003800000 */
.L_x_14981:
        /* <DEDUP_REMOVED lines=16> */
.L_x_14988:
[----:B------:R-:W-:-:S04]  /*2810*/  LOP3.LUT R2, R2, 0x80000000, RZ, 0xc0, !PT ;  /* 0x8000000002027812 */ /* 0x000fc800078ec0ff */
[----:B------:R-:W-:-:S04]  /*2820*/  SHF.R.U32.HI R3, RZ, 0x18, R2 ;  /* 0x00000018ff037819 */ /* 0x000fc80000011602 */
[----:B------:R-:W-:-:S04]  /*2830*/  LOP3.LUT R0, R0, R3, RZ, 0xfc, !PT ;  /* 0x0000000300007212 */ /* 0x000fc800078efcff */
[----:B------:R-:W-:Y:S02]  /*2840*/  PRMT R8, R0, 0x7610, R8 ;  /* 0x0000761000087816 */ /* 0x000fe40000000008 */
.L_x_14987:
[----:B------:R-:W-:Y:S05]  /*2850*/  BSYNC B0 ;  /* 0x0000000000007941 */ /* 0x000fea0003800000 */
.L_x_14986:
[----:B------:R0:W-:Y:S01]  /*2860*/  STG.E.U8 [R16.64], R8 ;  /* 0x0000000810007986 */ /* 0x0001e2000c101124 */
[----:B------:R-:W-:Y:S05]  /*2870*/  BRA `(.L_x_14963) ;  /* 0x000002e000007947 */ /* 0x000fea0003800000 */
.L_x_14980:
        /* <DEDUP_REMOVED lines=21> */
.L_x_14962:
        /* <DEDUP_REMOVED lines=20> */
.L_x_14990:
[----:B------:R-:W0:Y:S02]  /*2b10*/  F2I.U64.TRUNC R2, R2 ;  /* 0x0000000200027311 */ /* 0x000e24000020d800 */
[----:B0-----:R0:W-:Y:S01]  /*2b20*/  STG.E.64 [R16.64], R2 ;  /* 0x0000000210007986 */ /* 0x0011e2000c101b24 */
[----:B------:R-:W-:Y:S05]  /*2b30*/  BRA `(.L_x_14963) ;  /* 0x0000002000007947 */ /* 0x000fea0003800000 */
.L_x_14989:
[----:B------:R-:W0:Y:S02]  /*2b40*/  F2I.FTZ.U32.TRUNC.NTZ R3, R2 ;  /* 0x0000000200037305 */ /* 0x000e24000021f000 */
[----:B0-----:R0:W-:Y:S02]  /*2b50*/  STG.E [R16.64], R3 ;  /* 0x0000000310007986 */ /* 0x0011e4000c101924 */
.L_x_14963:
[----:B------:R-:W-:-:S05]  /*2b60*/  IMAD R18, R18, 0x200, R23 ;  /* 0x0000020012127824 */ /* 0x000fca00078e0217 */
[----:B------:R-:W-:Y:S02]  /*2b70*/  IADD3 R19, R18, 0x80, RZ ;  /* 0x0000008012137810 */ /* 0x000fe40007ffe0ff */
.L_x_14929:
[----:B------:R-:W-:Y:S05]  /*2b80*/  BSYNC B7 ;  /* 0x0000000000077941 */ /* 0x000fea0003800000 */
.L_x_14928:
        /* <DEDUP_REMOVED lines=231> */
.L_x_14993:
        /* <DEDUP_REMOVED lines=20> */
.L_x_14998:
[----:B------:R-:W2:Y:S02]  /*3b40*/  LDG.E.U8 R0, [R2.64] ;  /* 0x0000002402007981 */ /* 0x000ea4000c1e1100 */
[----:B--2---:R-:W0:Y:S01]  /*3b50*/  I2F.U16 R0, R0 ;  /* 0x0000000000007306 */ /* 0x004e220000101000 */
[----:B------:R-:W-:Y:S05]  /*3b60*/  BRA `(.L_x_15000) ;  /* 0x00000ca000007947 */ /* 0x000fea0003800000 */
.L_x_14997:
        /* <DEDUP_REMOVED lines=9> */
.L_x_15002:
[----:B------:R-:W2:Y:S02]  /*3c00*/  LDG.E R0, [R2.64] ;  /* 0x0000002402007981 */ /* 0x000ea4000c1e1900 */
[----:B--2---:R-:W0:Y:S01]  /*3c10*/  I2F R0, R0 ;  /* 0x0000000000007306 */ /* 0x004e220000201400 */
[----:B------:R-:W-:Y:S05]  /*3c20*/  BRA `(.L_x_15000) ;  /* 0x00000be000007947 */ /* 0x000fea0003800000 */
.L_x_15001:
[----:B------:R-:W2:Y:S02]  /*3c30*/  LDG.E.U16 R0, [R2.64] ;  /* 0x0000002402007981 */ /* 0x000ea4000c1e1500 */
[----:B--2---:R-:W0:Y:S01]  /*3c40*/  I2F.S16 R0, R0 ;  /* 0x0000000000007306 */ /* 0x004e220000101400 */
[----:B------:R-:W-:Y:S05]  /*3c50*/  BRA `(.L_x_15000) ;  /* 0x00000bb000007947 */ /* 0x000fea0003800000 */
.L_x_14996:
        /* <DEDUP_REMOVED lines=8> */
.L_x_15004:
[----:B------:R-:W2:Y:S02]  /*3ce0*/  LDG.E.U16 R0, [R2.64] ;  /* 0x0000002402007981 */ /* 0x000ea4000c1e1500 */
[----:B--2---:R-:W-:Y:S01]  /*3cf0*/  HADD2.F32 R0, -RZ, R0.H0_H0 ;  /* 0x20000000ff007230 */ /* 0x004fe20000004100 */
[----:B------:R-:W-:Y:S05]  /*3d00*/  BRA `(.L_x_15000) ;  /* 0x00000b0000007947 */ /* 0x000fea0003800000 */
.L_x_15003:
        /* <DEDUP_REMOVED lines=8> */
.L_x_15006:
[----:B------:R-:W2:Y:S02]  /*3d90*/  LDG.E.U16 R0, [R2.64] ;  /* 0x0000002402007981 */ /* 0x000ea4000c1e1500 */
[----:B--2---:R-:W-:Y:S01]  /*3da0*/  HADD2.F32 R0, -RZ, R0.H0_H0 ;  /* 0x20000000ff007230 */ /* 0x004fe20000004100 */
[----:B------:R-:W-:Y:S05]  /*3db0*/  BRA `(.L_x_15000) ;  /* 0x00000a5000007947 */ /* 0x000fea0003800000 */
.L_x_15005:
[----:B------:R-:W2:Y:S02]  /*3dc0*/  LDG.E.64 R2, [R2.64] ;  /* 0x0000002402027981 */ /* 0x000ea4000c1e1b00 */
[----:B--2---:R-:W0:Y:S01]  /*3dd0*/  F2F.F32.F64 R0, R2 ;  /* 0x0000000200007310 */ /* 0x004e220000301000 */
[----:B------:R-:W0:-:S14]  /*3de0*/  DSETP.GEU.AND P0, PT, |R2|, c[0x2][0x0], PT ;  /* 0x008000000200762a */ /* 0x000e1c0003f0e200 */
[----:B0-----:R-:W-:Y:S01]  /*3df0*/  @!P0 FMUL R0, R0, 1.175494350822287508e-38 ;  /* 0x0080000000008820 */ /* 0x001fe20000400000 */
[----:B------:R-:W-:Y:S05]  /*3e00*/  BRA `(.L_x_15000) ;  /* 0x00000a0000007947 */ /* 0x000fea0003800000 */
.L_x_14995:
        /* <DEDUP_REMOVED lines=12> */
.L_x_15009:
[----:B------:R-:W2:Y:S02]  /*3ed0*/  LDG.E.64 R2, [R2.64] ;  /* 0x0000002402027981 */ /* 0x000ea4000c1e1b00 */
[----:B--2---:R-:W0:Y:S01]  /*3ee0*/  F2F.F32.F64 R0, R2 ;  /* 0x0000000200007310 */ /* 0x004e220000301000 */
[----:B------:R-:W0:-:S14]  /*3ef0*/  DSETP.GEU.AND P0, PT, |R2|, c[0x2][0x0], PT ;  /* 0x008000000200762a */ /* 0x000e1c0003f0e200 */
[----:B0-----:R-:W-:Y:S01]  /*3f00*/  @!P0 FMUL R0, R0, 1.175494350822287508e-38 ;  /* 0x0080000000008820 */ /* 0x001fe20000400000 */
[----:B------:R-:W-:Y:S05]  /*3f10*/  BRA `(.L_x_15000) ;  /* 0x000008f000007947 */ /* 0x000fea0003800000 */
.L_x_15008:
        /* <DEDUP_REMOVED lines=26> */
.L_x_15011:
        /* <DEDUP_REMOVED lines=13> */
.L_x_15010:
[----:B------:R-:W2:Y:S02]  /*4190*/  LDG.E.U16 R0, [R2.64] ;  /* 0x0000002402007981 */ /* 0x000ea4000c1e1500 */
[----:B--2---:R-:W-:Y:S01]  /*41a0*/  PRMT R0, RZ, 0x5410, R0 ;  /* 0x00005410ff007816 */ /* 0x004fe20000000000 */
[----:B------:R-:W-:Y:S05]  /*41b0*/  BRA `(.L_x_15000) ;  /* 0x0000065000007947 */ /* 0x000fea0003800000 */
.L_x_15007:
        /* <DEDUP_REMOVED lines=11> */
.L_x_15014:
        /* <DEDUP_REMOVED lines=20> */
.L_x_15016:
[----:B------:R-:W-:Y:S05]  /*43b0*/  BSYNC B0 ;  /* 0x0000000000007941 */ /* 0x000fea0003800000 */
.L_x_15015:
[----:B------:R-:W-:Y:S01]  /*43c0*/  LEA R3, R0, 0x3b800000, 0x17 ;  /* 0x3b80000000037811 */ /* 0x000fe200078eb8ff */
[----:B------:R-:W-:-:S05]  /*43d0*/  IMAD.SHL.U32 R0, R2, 0x100000, RZ ;  /* 0x0010000002007824 */ /* 0x000fca00078e00ff */
[----:B------:R-:W-:Y:S01]  /*43e0*/  LOP3.LUT R0, R3, R0, R4, 0xfe, !PT ;  /* 0x0000000003007212 */ /* 0x000fe200078efe04 */
[----:B------:R-:W-:Y:S05]  /*43f0*/  BRA `(.L_x_15000) ;  /* 0x0000041000007947 */ /* 0x000fea0003800000 */
.L_x_15013:
        /* <DEDUP_REMOVED lines=20> */
.L_x_15018:
[----:B------:R-:W-:Y:S05]  /*4540*/  BSYNC B0 ;  /* 0x0000000000007941 */ /* 0x000fea0003800000 */
.L_x_15017:
[----:B------:R-:W-:Y:S01]  /*4550*/  LEA R3, R0, 0x37800000, 0x17 ;  /* 0x3780000000037811 */ /* 0x000fe200078eb8ff */
[----:B------:R-:W-:-:S05]  /*4560*/  IMAD.SHL.U32 R0, R2, 0x200000, RZ ;  /* 0x0020000002007824 */ /* 0x000fca00078e00ff */
[----:B------:R-:W-:Y:S01]  /*4570*/  LOP3.LUT R0, R3, R0, R4, 0xfe, !PT ;  /* 0x0000000003007212 */ /* 0x000fe200078efe04 */
[----:B------:R-:W-:Y:S05]  /*4580*/  BRA `(.L_x_15000) ;  /* 0x0000028000007947 */ /* 0x000fea0003800000 */
.L_x_15012:
        /* <DEDUP_REMOVED lines=14> */
.L_x_14999:
        /* <DEDUP_REMOVED lines=21> */
.L_x_15020:
[----:B------:R-:W2:Y:S02]  /*47c0*/  LDG.E.64 R2, [R2.64] ;  /* 0x0000002402027981 */ /* 0x000ea4000c1e1b00 */
[----:B--2---:R0:W1:Y:S01]  /*47d0*/  I2F.U64 R0, R2 ;  /* 0x0000000200007312 */ /* 0x0040620000301000 */
[----:B------:R-:W-:Y:S05]  /*47e0*/  BRA `(.L_x_15000) ;  /* 0x0000002000007947 */ /* 0x000fea0003800000 */
.L_x_15019:
[----:B------:R-:W2:Y:S02]  /*47f0*/  LDG.E R0, [R2.64] ;  /* 0x0000002402007981 */ /* 0x000ea4000c1e1900 */
[----:B--2---:R-:W0:Y:S02]  /*4800*/  I2F.U32 R0, R0 ;  /* 0x0000000000007306 */ /* 0x004e240000201000 */
.L_x_15000:
[----:B------:R-:W-:Y:S05]  /*4810*/  BSYNC B6 ;  /* 0x0000000000067941 */ /* 0x000fea0003800000 */
.L_x_14994:
        /* <DEDUP_REMOVED lines=17> */
.L_x_15024:
[----:B------:R-:W0:Y:S02]  /*4930*/  F2I.S64.TRUNC R2, R2 ;  /* 0x0000000200027311 */ /* 0x000e24000020d900 */
[----:B0-----:R-:W-:-:S05]  /*4940*/  IMAD.MOV.U32 R5, RZ, RZ, R2 ;  /* 0x000000ffff057224 */ /* 0x001fca00078e0002 */
[----:B------:R0:W-:Y:S01]  /*4950*/  STG.E.U8 [R16.64], R5 ;  /* 0x0000000510007986 */ /* 0x0001e2000c101124 */
[----:B------:R-:W-:Y:S05]  /*4960*/  BRA `(.L_x_15026) ;  /* 0x00000d3000007947 */ /* 0x000fea0003800000 */
.L_x_15023:
        /* <DEDUP_REMOVED lines=9> */
.L_x_15028:
[----:B------:R-:W0:Y:S02]  /*4a00*/  F2I.FTZ.TRUNC.NTZ R3, R2 ;  /* 0x0000000200037305 */ /* 0x000e24000021f100 */
[----:B0-----:R0:W-:Y:S01]  /*4a10*/  STG.E [R16.64], R3 ;  /* 0x0000000310007986 */ /* 0x0011e2000c101924 */
[----:B------:R-:W-:Y:S05]  /*4a20*/  BRA `(.L_x_15026) ;  /* 0x00000c7000007947 */ /* 0x000fea0003800000 */
.L_x_15027:
[----:B------:R-:W0:Y:S02]  /*4a30*/  F2I.FTZ.TRUNC.NTZ R3, R2 ;  /* 0x0000000200037305 */ /* 0x000e24000021f100 */
[----:B0-----:R0:W-:Y:S01]  /*4a40*/  STG.E.U16 [R16.64], R3 ;  /* 0x0000000310007986 */ /* 0x0011e2000c101524 */
[----:B------:R-:W-:Y:S05]  /*4a50*/  BRA `(.L_x_15026) ;  /* 0x00000c4000007947 */ /* 0x000fea0003800000 */
.L_x_15022:
        /* <DEDUP_REMOVED lines=8> */
.L_x_15030:
[----:B------:R-:W-:-:S05]  /*4ae0*/  F2FP.PACK_AB R2, RZ, R2 ;  /* 0x00000002ff02723e */ /* 0x000fca00000000ff */
[----:B------:R0:W-:Y:S01]  /*4af0*/  STG.E.U16 [R16.64], R2 ;  /* 0x0000000210007986 */ /* 0x0001e2000c101524 */
[----:B------:R-:W-:Y:S05]  /*4b00*/  BRA `(.L_x_15026) ;  /* 0x00000b9000007947 */ /* 0x000fea0003800000 */
.L_x_15029:
        /* <DEDUP_REMOVED lines=9> */
.L_x_15032:
[----:B------:R-:W-:-:S04]  /*4ba0*/  F2FP.PACK_AB R3, RZ, R2 ;  /* 0x00000002ff03723e */ /* 0x000fc800000000ff */
[----:B------:R-:W-:-:S05]  /*4bb0*/  PRMT R3, R3, 0x5410, RZ ;  /* 0x0000541003037816 */ /* 0x000fca00000000ff */
[----:B------:R0:W-:Y:S01]  /*4bc0*/  STG.E [R16.64], R3 ;  /* 0x0000000310007986 */ /* 0x0001e2000c101924 */
[----:B------:R-:W-:Y:S05]  /*4bd0*/  BRA `(.L_x_15026) ;  /* 0x00000ac000007947 */ /* 0x000fea0003800000 */
.L_x_15031:
[----:B------:R-:W-:-:S06]  /*4be0*/  FMUL.FTZ R2, R2, 1 ;  /* 0x3f80000002027820 */ /* 0x000fcc0000410000 */
[----:B------:R-:W0:Y:S02]  /*4bf0*/  F2F.F64.F32 R2, R2 ;  /* 0x0000000200027310 */ /* 0x000e240000201800 */
[----:B0-----:R0:W-:Y:S01]  /*4c00*/  STG.E.64 [R16.64], R2 ;  /* 0x0000000210007986 */ /* 0x0011e2000c101b24 */
[----:B------:R-:W-:Y:S05]  /*4c10*/  BRA `(.L_x_15026) ;  /* 0x00000a8000007947 */ /* 0x000fea0003800000 */
.L_x_15021:
        /* <DEDUP_REMOVED lines=12> */
.L_x_15035:
[----:B------:R-:W-:Y:S01]  /*4ce0*/  FMUL.FTZ R4, R2, 1 ;  /* 0x3f80000002047820 */ /* 0x000fe20000410000 */
[----:B------:R-:W-:-:S05]  /*4cf0*/  CS2R R6, SRZ ;  /* 0x0000000000067805 */ /* 0x000fca000001ff00 */
[----:B------:R-:W0:Y:S02]  /*4d00*/  F2F.F64.F32 R4, R4 ;  /* 0x0000000400047310 */ /* 0x000e240000201800 */
[----:B0-----:R0:W-:Y:S01]  /*4d10*/  STG.E.128 [R16.64], R4 ;  /* 0x0000000410007986 */ /* 0x0011e2000c101d24 */
[----:B------:R-:W-:Y:S05]  /*4d20*/  BRA `(.L_x_15026) ;  /* 0x0000097000007947 */ /* 0x000fea0003800000 */
.L_x_15034:
        /* <DEDUP_REMOVED lines=20> */
.L_x_15039:
[----:B------:R-:W-:Y:S05]  /*4e70*/  BSYNC B0 ;  /* 0x0000000000007941 */ /* 0x000fea0003800000 */
.L_x_15038:
[----:B------:R-:W-:-:S05]  /*4e80*/  LOP3.LUT R5, R0, R5, RZ, 0xfc, !PT ;  /* 0x0000000500057212 */ /* 0x000fca00078efcff */
[----:B------:R0:W-:Y:S01]  /*4e90*/  STG.E.U8 [R16.64], R5 ;  /* 0x0000000510007986 */ /* 0x0001e2000c101124 */
[----:B------:R-:W-:Y:S05]  /*4ea0*/  BRA `(.L_x_15026) ;  /* 0x000007f000007947 */ /* 0x000fea0003800000 */
.L_x_15037:
        /* <DEDUP_REMOVED lines=12> */
.L_x_15041:
[----:B------:R-:W-:Y:S01]  /*4f70*/  IMAD.MOV.U32 R0, RZ, RZ, 0x7f ;  /* 0x0000007fff007424 */ /* 0x000fe200078e00ff */
[----:B------:R-:W-:-:S04]  /*4f80*/  ISETP.GT.U32.AND P0, PT, R4, 0x7f800000, PT ;  /* 0x7f8000000400780c */ /* 0x000fc80003f04070 */
[----:B------:R-:W-:-:S04]  /*4f90*/  SEL R0, R0, 0x7c, P0 ;  /* 0x0000007c00007807 */ /* 0x000fc80000000000 */
.L_x_15042:
[----:B------:R-:W-:Y:S05]  /*4fa0*/  BSYNC B0 ;  /* 0x0000000000007941 */ /* 0x000fea0003800000 */
.L_x_15040:
[----:B------:R-:W-:-:S04]  /*4fb0*/  LOP3.LUT R2, R2, 0x80000000, RZ, 0xc0, !PT ;  /* 0x8000000002027812 */ /* 0x000fc800078ec0ff */
[----:B------:R-:W-:-:S04]  /*4fc0*/  SHF.R.U32.HI R3, RZ, 0x18, R2 ;  /* 0x00000018ff037819 */ /* 0x000fc80000011602 */
[----:B------:R-:W-:-:S05]  /*4fd0*/  LOP3.LUT R3, R0, R3, RZ, 0xfc, !PT ;  /* 0x0000000300037212 */ /* 0x000fca00078efcff */
[----:B------:R0:W-:Y:S01]  /*4fe0*/  STG.E.U8 [R16.64], R3 ;  /* 0x0000000310007986 */ /* 0x0001e2000c101124 */
[----:B------:R-:W-:Y:S05]  /*4ff0*/  BRA `(.L_x_15026) ;  /* 0x000006a000007947 */ /* 0x000fea0003800000 */
.L_x_15036:
[----:B------:R-:W-:-:S05]  /*5000*/  F2FP.BF16.PACK_AB R2, RZ, R2 ;  /* 0x00000002ff02723e */ /* 0x000fca00000010ff */
[----:B------:R0:W-:Y:S01]  /*5010*/  STG.E.U16 [R16.64], R2 ;  /* 0x0000000210007986 */ /* 0x0001e2000c101524 */
[----:B------:R-:W-:Y:S05]  /*5020*/  BRA `(.L_x_15026) ;  /* 0x0000067000007947 */ /* 0x000fea0003800000 */
.L_x_15033:
        /* <DEDUP_REMOVED lines=11> */
.L_x_15045:
        /* <DEDUP_REMOVED lines=16> */
.L_x_15048:
[----:B------:R-:W-:-:S04]  /*51e0*/  LOP3.LUT R2, R2, 0x80000000, RZ, 0xc0, !PT ;  /* 0x8000000002027812 */ /* 0x000fc800078ec0ff */
[----:B------:R-:W-:-:S04]  /*51f0*/  SHF.R.U32.HI R3, RZ, 0x18, R2 ;  /* 0x00000018ff037819 */ /* 0x000fc80000011602 */
[----:B------:R-:W-:-:S04]  /*5200*/  LOP3.LUT R0, R0, R3, RZ, 0xfc, !PT ;  /* 0x0000000300007212 */ /* 0x000fc800078efcff */
[----:B------:R-:W-:Y:S02]  /*5210*/  PRMT R8, R0, 0x7610, R8 ;  /* 0x0000761000087816 */ /* 0x000fe40000000008 */
.L_x_15047:
[----:B------:R-:W-:Y:S05]  /*5220*/  BSYNC B0 ;  /* 0x0000000000007941 */ /* 0x000fea0003800000 */
.L_x_15046:
[----:B------:R0:W-:Y:S01]  /*5230*/  STG.E.U8 [R16.64], R8 ;  /* 0x0000000810007986 */ /* 0x0001e2000c101124 */
[----:B------:R-:W-:Y:S05]  /*5240*/  BRA `(.L_x_15026) ;  /* 0x0000045000007947 */ /* 0x000fea0003800000 */
.L_x_15044:
        /* <DEDUP_REMOVED lines=16> */
.L_x_15051:
[----:B------:R-:W-:-:S04]  /*5350*/  LOP3.LUT R2, R2, 0x80000000, RZ, 0xc0, !PT ;  /* 0x8000000002027812 */ /* 0x000fc800078ec0ff */
[----:B------:R-:W-:-:S04]  /*5360*/  SHF.R.U32.HI R3, RZ, 0x18, R2 ;  /* 0x00000018ff037819 */ /* 0x000fc80000011602 */
[----:B------:R-:W-:-:S04]  /*5370*/  LOP3.LUT R0, R0, R3, RZ, 0xfc, !PT ;  /* 0x0000000300007212 */ /* 0x000fc800078efcff */
[----:B------:R-:W-:Y:S02]  /*5380*/  PRMT R8, R0, 0x7610, R8 ;  /* 0x0000761000087816 */ /* 0x000fe40000000008 */
.L_x_15050:
[----:B------:R-:W-:Y:S05]  /*5390*/  BSYNC B0 ;  /* 0x0000000000007941 */ /* 0x000fea0003800000 */
.L_x_15049:
[----:B------:R0:W-:Y:S01]  /*53a0*/  STG.E.U8 [R16.64], R8 ;  /* 0x0000000810007986 */ /* 0x0001e2000c101124 */
[----:B------:R-:W-:Y:S05]  /*53b0*/  BRA `(.L_x_15026) ;  /* 0x000002e000007947 */ /* 0x000fea0003800000 */
.L_x_15043:
        /* <DEDUP_REMOVED lines=21> */
.L_x_15025:
        /* <DEDUP_REMOVED lines=20> */
.L_x_15053:
[----:B------:R-:W0:Y:S02]  /*5650*/  F2I.U64.TRUNC R2, R2 ;  /* 0x0000000200027311 */ /* 0x000e24000020d800 */
[----:B0-----:R0:W-:Y:S01]  /*5660*/  STG.E.64 [R16.64], R2 ;  /* 0x0000000210007986 */ /* 0x0011e2000c101b24 */
[----:B------:R-:W-:Y:S05]  /*5670*/  BRA `(.L_x_15026) ;  /* 0x0000002000007947 */ /* 0x000fea0003800000 */
.L_x_15052:
[----:B------:R-:W0:Y:S02]  /*5680*/  F2I.FTZ.U32.TRUNC.NTZ R3, R2 ;  /* 0x0000000200037305 */ /* 0x000e24000021f000 */
[----:B0-----:R0:W-:Y:S02]  /*5690*/  STG.E [R16.64], R3 ;  /* 0x0000000310007986 */ /* 0x0011e4000c101924 */
.L_x_15026:
        /* <DEDUP_REMOVED lines=231> */
.L_x_15054:
        /* <DEDUP_REMOVED lines=20> */
.L_x_15059:
[----:B------:R-:W2:Y:S02]  /*6650*/  LDG.E.U8 R0, [R2.64] ;  /* 0x0000002402007981 */ /* 0x000ea4000c1e1100 */
[----:B--2---:R-:W0:Y:S01]  /*6660*/  I2F.U16 R0, R0 ;  /* 0x0000000000007306 */ /* 0x004e220000101000 */
[----:B------:R-:W-:Y:S05]  /*6670*/  BRA `(.L_x_15061) ;  /* 0x00000ca000007947 */ /* 0x000fea0003800000 */
.L_x_15058:
        /* <DEDUP_REMOVED lines=9> */
.L_x_15063:
[----:B------:R-:W2:Y:S02]  /*6710*/  LDG.E R0, [R2.64] ;  /* 0x0000002402007981 */ /* 0x000ea4000c1e1900 */
[----:B--2---:R-:W0:Y:S01]  /*6720*/  I2F R0, R0 ;  /* 0x0000000000007306 */ /* 0x004e220000201400 */
[----:B------:R-:W-:Y:S05]  /*6730*/  BRA `(.L_x_15061) ;  /* 0x00000be000007947 */ /* 0x000fea0003800000 */
.L_x_15062:
[----:B------:R-:W2:Y:S02]  /*6740*/  LDG.E.U16 R0, [R2.64] ;  /* 0x0000002402007981 */ /* 0x000ea4000c1e1500 */
[----:B--2---:R-:W0:Y:S01]  /*6750*/  I2F.S16 R0, R0 ;  /* 0x0000000000007306 */ /* 0x004e220000101400 */
[----:B------:R-:W-:Y:S05]  /*6760*/  BRA `(.L_x_15061) ;  /* 0x00000bb000007947 */ /* 0x000fea0003800000 */
.L_x_15057:
        /* <DEDUP_REMOVED lines=8> */
.L_x_15065:
[----:B------:R-:W2:Y:S02]  /*67f0*/  LDG.E.U16 R0, [R2.64] ;  /* 0x0000002402007981 */ /* 0x000ea4000c1e1500 */
[----:B--2---:R-:W-:Y:S01]  /*6800*/  HADD2.F32 R0, -RZ, R0.H0_H0 ;  /* 0x20000000ff007230 */ /* 0x004fe20000004100 */
[----:B------:R-:W-:Y:S05]  /*6810*/  BRA `(.L_x_15061) ;  /* 0x00000b0000007947 */ /* 0x000fea0003800000 */
.L_x_15064:
        /* <DEDUP_REMOVED lines=8> */
.L_x_15067:
[----:B------:R-:W2:Y:S02]  /*68a0*/  LDG.E.U16 R0, [R2.64] ;  /* 0x0000002402007981 */ /* 0x000ea4000c1e1500 */
[----:B--2---:R-:W-:Y:S01]  /*68b0*/  HADD2.F32 R0, -RZ, R0.H0_H0 ;  /* 0x20000000ff007230 */ /* 0x004fe20000004100 */
[----:B------:R-:W-:Y:S05]  /*68c0*/  BRA `(.L_x_15061) ;  /* 0x00000a5000007947 */ /* 0x000fea0003800000 */
.L_x_15066:
[----:B------:R-:W2:Y:S02]  /*68d0*/  LDG.E.64 R2, [R2.64] ;  /* 0x0000002402027981 */ /* 0x000ea4000c1e1b00 */
[----:B--2---:R-:W0:Y:S01]  /*68e0*/  F2F.F32.F64 R0, R2 ;  /* 0x0000000200007310 */ /* 0x004e220000301000 */
[----:B------:R-:W0:-:S14]  /*68f0*/  DSETP.GEU.AND P0, PT, |R2|, c[0x2][0x0], PT ;  /* 0x008000000200762a */ /* 0x000e1c0003f0e200 */
[----:B0-----:R-:W-:Y:S01]  /*6900*/  @!P0 FMUL R0, R0, 1.175494350822287508e-38 ;  /* 0x0080000000008820 */ /* 0x001fe20000400000 */
[----:B------:R-:W-:Y:S05]  /*6910*/  BRA `(.L_x_15061) ;  /* 0x00000a0000007947 */ /* 0x000fea0003800000 */
.L_x_15056:
        /* <DEDUP_REMOVED lines=12> */
.L_x_15070:
[----:B------:R-:W2:Y:S02]  /*69e0*/  LDG.E.64 R2, [R2.64] ;  /* 0x0000002402027981 */ /* 0x000ea4000c1e1b00 */
[----:B--2---:R-:W0:Y:S01]  /*69f0*/  F2F.F32.F64 R0, R2 ;  /* 0x0000000200007310 */ /* 0x004e220000301000 */
[----:B------:R-:W0:-:S14]  /*6a00*/  DSETP.GEU.AND P0, PT, |R2|, c[0x2][0x0], PT ;  /* 0x008000000200762a */ /* 0x000e1c0003f0e200 */
[----:B0-----:R-:W-:Y:S01]  /*6a10*/  @!P0 FMUL R0, R0, 1.175494350822287508e-38 ;  /* 0x0080000000008820 */ /* 0x001fe20000400000 */
[----:B------:R-:W-:Y:S05]  /*6a20*/  BRA `(.L_x_15061) ;  /* 0x000008f000007947 */ /* 0x000fea0003800000 */
.L_x_15069:
        /* <DEDUP_REMOVED lines=26> */
.L_x_15072:
        /* <DEDUP_REMOVED lines=13> */
.L_x_15071:
[----:B------:R-:W2:Y:S02]  /*6ca0*/  LDG.E.U16 R0, [R2.64] ;  /* 0x0000002402007981 */ /* 0x000ea4000c1e1500 */
[----:B--2---:R-:W-:Y:S01]  /*6cb0*/  PRMT R0, RZ, 0x5410, R0 ;  /* 0x00005410ff007816 */ /* 0x004fe20000000000 */
[----:B------:R-:W-:Y:S05]  /*6cc0*/  BRA `(.L_x_15061) ;  /* 0x0000065000007947 */ /* 0x000fea0003800000 */
.L_x_15068:
        /* <DEDUP_REMOVED lines=11> */
.L_x_15075:
        /* <DEDUP_REMOVED lines=20> */
.L_x_15077:
[----:B------:R-:W-:Y:S05]  /*6ec0*/  BSYNC B0 ;  /* 0x0000000000007941 */ /* 0x000fea0003800000 */
.L_x_15076:
[----:B------:R-:W-:Y:S01]  /*6ed0*/  LEA R3, R0, 0x3b800000, 0x17 ;  /* 0x3b80000000037811 */ /* 0x000fe200078eb8ff */
[----:B------:R-:W-:-:S05]  /*6ee0*/  IMAD.SHL.U32 R0, R2, 0x100000, RZ ;  /* 0x0010000002007824 */ /* 0x000fca00078e00ff */
[----:B------:R-:W-:Y:S01]  /*6ef0*/  LOP3.LUT R0, R3, R0, R4, 0xfe, !PT ;  /* 0x0000000003007212 */ /* 0x000fe200078efe04 */
[----:B------:R-:W-:Y:S05]  /*6f00*/  BRA `(.L_x_15061) ;  /* 0x0000041000007947 */ /* 0x000fea0003800000 */
.L_x_15074:
        /* <DEDUP_REMOVED lines=20> */
.L_x_15079:
[----:B------:R-:W-:Y:S05]  /*7050*/  BSYNC B0 ;  /* 0x0000000000007941 */ /* 0x000fea0003800000 */
.L_x_15078:
[----:B------:R-:W-:Y:S01]  /*7060*/  LEA R3, R0, 0x37800000, 0x17 ;  /* 0x3780000000037811 */ /* 0x000fe200078eb8ff */
[----:B------:R-:W-:-:S05]  /*7070*/  IMAD.SHL.U32 R0, R2, 0x200000, RZ ;  /* 0x0020000002007824 */ /* 0x000fca00078e00ff */
[----:B------:R-:W-:Y:S01]  /*7080*/  LOP3.LUT R0, R3, R0, R4, 0xfe, !PT ;  /* 0x0000000003007212 */ /* 0x000fe200078efe04 */
[----:B------:R-:W-:Y:S05]  /*7090*/  BRA `(.L_x_15061) ;  /* 0x0000028000007947 */ /* 0x000fea0003800000 */
.L_x_15073:
        /* <DEDUP_REMOVED lines=14> */
.L_x_15060:
        /* <DEDUP_REMOVED lines=21> */
.L_x_15081:
[----:B------:R-:W2:Y:S02]  /*72d0*/  LDG.E.64 R2, [R2.64] ;  /* 0x0000002402027981 */ /* 0x000ea4000c1e1b00 */
[----:B--2---:R0:W1:Y:S01]  /*72e0*/  I2F.U64 R0, R2 ;  /* 0x0000000200007312 */ /* 0x0040620000301000 */
[----:B------:R-:W-:Y:S05]  /*72f0*/  BRA `(.L_x_15061) ;  /* 0x0000002000007947 */ /* 0x000fea0003800000 */
.L_x_15080:
[----:B------:R-:W2:Y:S02]  /*7300*/  LDG.E R0, [R2.64] ;  /* 0x0000002402007981 */ /* 0x000ea4000c1e1900 */
[----:B--2---:R-:W0:Y:S02]  /*7310*/  I2F.U32 R0, R0 ;  /* 0x0000000000007306 */ /* 0x004e240000201000 */
.L_x_15061:
[----:B------:R-:W-:Y:S05]  /*7320*/  BSYNC B6 ;  /* 0x0000000000067941 */ /* 0x000fea0003800000 */
.L_x_15055:
        /* <DEDUP_REMOVED lines=17> */
.L_x_15085:
[----:B------:R-:W0:Y:S02]  /*7440*/  F2I.S64.TRUNC R2, R2 ;  /* 0x0000000200027311 */ /* 0x000e24000020d900 */
[----:B0-----:R-:W-:-:S05]  /*7450*/  IMAD.MOV.U32 R5, RZ, RZ, R2 ;  /* 0x000000ffff057224 */ /* 0x001fca00078e0002 */
[----:B------:R0:W-:Y:S01]  /*7460*/  STG.E.U8 [R16.64], R5 ;  /* 0x0000000510007986 */ /* 0x0001e2000c101124 */
[----:B------:R-:W-:Y:S05]  /*7470*/  BRA `(.L_x_15087) ;  /* 0x00000d3000007947 */ /* 0x000fea0003800000 */
.L_x_15084:
        /* <DEDUP_REMOVED lines=9> */
.L_x_15089:
[----:B------:R-:W0:Y:S02]  /*7510*/  F2I.FTZ.TRUNC.NTZ R3, R2 ;  /* 0x0000000200037305 */ /* 0x000e24000021f100 */
[----:B0-----:R0:W-:Y:S01]  /*7520*/  STG.E [R16.64], R3 ;  /* 0x0000000310007986 */ /* 0x0011e2000c101924 */
[----:B------:R-:W-:Y:S05]  /*7530*/  BRA `(.L_x_15087) ;  /* 0x00000c7000007947 */ /* 0x000fea0003800000 */
.L_x_15088:
[----:B------:R-:W0:Y:S02]  /*7540*/  F2I.FTZ.TRUNC.NTZ R3, R2 ;  /* 0x0000000200037305 */ /* 0x000e24000021f100 */
[----:B0-----:R0:W-:Y:S01]  /*7550*/  STG.E.U16 [R16.64], R3 ;  /* 0x0000000310007986 */ /* 0x0011e2000c101524 */
[----:B------:R-:W-:Y:S05]  /*7560*/  BRA `(.L_x_15087) ;  /* 0x00000c4000007947 */ /* 0x000fea0003800000 */
.L_x_15083:
        /* <DEDUP_REMOVED lines=8> */
.L_x_15091:
[----:B------:R-:W-:-:S05]  /*75f0*/  F2FP.PACK_AB R2, RZ, R2 ;  /* 0x00000002ff02723e */ /* 0x000fca00000000ff */
[----:B------:R0:W-:Y:S01]  /*7600*/  STG.E.U16 [R16.64], R2 ;  /* 0x0000000210007986 */ /* 0x0001e2000c101524 */
[----:B------:R-:W-:Y:S05]  /*7610*/  BRA `(.L_x_15087) ;  /* 0x00000b9000007947 */ /* 0x000fea0003800000 */
.L_x_15090:
        /* <DEDUP_REMOVED lines=9> */
.L_x_15093:
[----:B------:R-:W-:-:S04]  /*76b0*/  F2FP.PACK_AB R3, RZ, R2 ;  /* 0x00000002ff03723e */ /* 0x000fc800000000ff */
[----:B------:R-:W-:-:S05]  /*76c0*/  PRMT R3, R3, 0x5410, RZ ;  /* 0x0000541003037816 */ /* 0x000fca00000000ff */
[----:B------:R0:W-:Y:S01]  /*76d0*/  STG.E [R16.64], R3 ;  /* 0x0000000310007986 */ /* 0x0001e2000c101924 */
[----:B------:R-:W-:Y:S05]  /*76e0*/  BRA `(.L_x_15087) ;  /* 0x00000ac000007947 */ /* 0x000fea0003800000 */
.L_x_15092:
[----:B------:R-:W-:-:S06]  /*76f0*/  FMUL.FTZ R2, R2, 1 ;  /* 0x3f80000002027820 */ /* 0x000fcc0000410000 */
[----:B------:R-:W0:Y:S02]  /*7700*/  F2F.F64.F32 R2, R2 ;  /* 0x0000000200027310 */ /* 0x000e240000201800 */
[----:B0-----:R0:W-:Y:S01]  /*7710*/  STG.E.64 [R16.64], R2 ;  /* 0x0000000210007986 */ /* 0x0011e2000c101b24 */
[----:B------:R-:W-:Y:S05]  /*7720*/  BRA `(.L_x_15087) ;  /* 0x00000a8000007947 */ /* 0x000fea0003800000 */
.L_x_15082:
        /* <DEDUP_REMOVED lines=12> */
.L_x_15096:
[----:B------:R-:W-:Y:S01]  /*77f0*/  FMUL.FTZ R4, R2, 1 ;  /* 0x3f80000002047820 */ /* 0x000fe20000410000 */
[----:B------:R-:W-:-:S05]  /*7800*/  CS2R R6, SRZ ;  /* 0x0000000000067805 */ /* 0x000fca000001ff00 */
[----:B------:R-:W0:Y:S02]  /*7810*/  F2F.F64.F32 R4, R4 ;  /* 0x0000000400047310 */ /* 0x000e240000201800 */
[----:B0-----:R0:W-:Y:S01]  /*7820*/  STG.E.128 [R16.64], R4 ;  /* 0x0000000410007986 */ /* 0x0011e2000c101d24 */
[----:B------:R-:W-:Y:S05]  /*7830*/  BRA `(.L_x_15087) ;  /* 0x0000097000007947 */ /* 0x000fea0003800000 */
.L_x_15095:
        /* <DEDUP_REMOVED lines=20> */
.L_x_15100:
[----:B------:R-:W-:Y:S05]  /*7980*/  BSYNC B0 ;  /* 0x0000000000007941 */ /* 0x000fea0003800000 */
.L_x_15099:
[----:B------:R-:W-:-:S05]  /*7990*/  LOP3.LUT R5, R0, R5, RZ, 0xfc, !PT ;  /* 0x0000000500057212 */ /* 0x000fca00078efcff */
[----:B------:R0:W-:Y:S01]  /*79a0*/  STG.E.U8 [R16.64], R5 ;  /* 0x0000000510007986 */ /* 0x0001e2000c101124 */
[----:B------:R-:W-:Y:S05]  /*79b0*/  BRA `(.L_x_15087) ;  /* 0x000007f000007947 */ /* 0x000fea0003800000 */
.L_x_15098:
        /* <DEDUP_REMOVED lines=12> */
.L_x_15102:
[----:B------:R-:W-:Y:S01]  /*7a80*/  IMAD.MOV.U32 R0, RZ, RZ, 0x7f ;  /* 0x0000007fff007424 */ /* 0x000fe200078e00ff */
[----:B------:R-:W-:-:S04]  /*7a90*/  ISETP.GT.U32.AND P0, PT, R4, 0x7f800000, PT ;  /* 0x7f8000000400780c */ /* 0x000fc80003f04070 */
[----:B------:R-:W-:-:S04]  /*7aa0*/  SEL R0, R0, 0x7c, P0 ;  /* 0x0000007c00007807 */ /* 0x000fc80000000000 */
.L_x_15103:
[----:B------:R-:W-:Y:S05]  /*7ab0*/  BSYNC B0 ;  /* 0x0000000000007941 */ /* 0x000fea0003800000 */
.L_x_15101:
[----:B------:R-:W-:-:S04]  /*7ac0*/  LOP3.LUT R2, R2, 0x80000000, RZ, 0xc0, !PT ;  /* 0x8000000002027812 */ /* 0x000fc800078ec0ff */
[----:B------:R-:W-:-:S04]  /*7ad0*/  SHF.R.U32.HI R3, RZ, 0x18, R2 ;  /* 0x00000018ff037819 */ /* 0x000fc80000011602 */
[----:B------:R-:W-:-:S05]  /*7ae0*/  LOP3.LUT R3, R0, R3, RZ, 0xfc, !PT ;  /* 0x0000000300037212 */ /* 0x000fca00078efcff */
[----:B------:R0:W-:Y:S01]  /*7af0*/  STG.E.U8 [R16.64], R3 ;  /* 0x0000000310007986 */ /* 0x0001e2000c101124 */
[----:B------:R-:W-:Y:S05]  /*7b00*/  BRA `(.L_x_15087) ;  /* 0x000006a000007947 */ /* 0x000fea0003800000 */
.L_x_15097:
[----:B------:R-:W-:-:S05]  /*7b10*/  F2FP.BF16.PACK_AB R2, RZ, R2 ;  /* 0x00000002ff02723e */ /* 0x000fca00000010ff */
[----:B------:R0:W-:Y:S01]  /*7b20*/  STG.E.U16 [R16.64], R2 ;  /* 0x0000000210007986 */ /* 0x0001e2000c101524 */
[----:B------:R-:W-:Y:S05]  /*7b30*/  BRA `(.L_x_15087) ;  /* 0x0000067000007947 */ /* 0x000fea0003800000 */
.L_x_15094:
        /* <DEDUP_REMOVED lines=11> */
.L_x_15106:
        /* <DEDUP_REMOVED lines=16> */
.L_x_15109:
[----:B------:R-:W-:-:S04]  /*7cf0*/  LOP3.LUT R2, R2, 0x80000000, RZ, 0xc0, !PT ;  /* 0x8000000002027812 */ /* 0x000fc800078ec0ff */
[----:B------:R-:W-:-:S04]  /*7d00*/  SHF.R.U32.HI R3, RZ, 0x18, R2 ;  /* 0x00000018ff037819 */ /* 0x000fc80000011602 */
[----:B------:R-:W-:-:S04]  /*7d10*/  LOP3.LUT R0, R0, R3, RZ, 0xfc, !PT ;  /* 0x0000000300007212 */ /* 0x000fc800078efcff */
[----:B------:R-:W-:Y:S02]  /*7d20*/  PRMT R8, R0, 0x7610, R8 ;  /* 0x0000761000087816 */ /* 0x000fe40000000008 */
.L_x_15108:
[----:B------:R-:W-:Y:S05]  /*7d30*/  BSYNC B0 ;  /* 0x0000000000007941 */ /* 0x000fea0003800000 */
.L_x_15107:
[----:B------:R0:W-:Y:S01]  /*7d40*/  STG.E.U8 [R16.64], R8 ;  /* 0x0000000810007986 */ /* 0x0001e2000c101124 */
[----:B------:R-:W-:Y:S05]  /*7d50*/  BRA `(.L_x_15087) ;  /* 0x0000045000007947 */ /* 0x000fea0003800000 */
.L_x_15105:
        /* <DEDUP_REMOVED lines=16> */
.L_x_15112:
[----:B------:R-:W-:-:S04]  /*7e60*/  LOP3.LUT R2, R2, 0x80000000, RZ, 0xc0, !PT ;  /* 0x8000000002027812 */ /* 0x000fc800078ec0ff */
[----:B------:R-:W-:-:S04]  /*7e70*/  SHF.R.U32.HI R3, RZ, 0x18, R2 ;  /* 0x00000018ff037819 */ /* 0x000fc80000011602 */
[----:B------:R-:W-:-:S04]  /*7e80*/  LOP3.LUT R0, R0, R3, RZ, 0xfc, !PT ;  /* 0x0000000300007212 */ /* 0x000fc800078efcff */
[----:B------:R-:W-:Y:S02]  /*7e90*/  PRMT R8, R0, 0x7610, R8 ;  /* 0x0000761000087816 */ /* 0x000fe40000000008 */
.L_x_15111:
[----:B------:R-:W-:Y:S05]  /*7ea0*/  BSYNC B0 ;  /* 0x0000000000007941 */ /* 0x000fea0003800000 */
.L_x_15110:
[----:B------:R0:W-:Y:S01]  /*7eb0*/  STG.E.U8 [R16.64], R8 ;  /* 0x0000000810007986 */ /* 0x0001e2000c101124 */
[----:B------:R-:W-:Y:S05]  /*7ec0*/  BRA `(.L_x_15087) ;  /* 0x000002e000007947 */ /* 0x000fea0003800000 */
.L_x_15104:
        /* <DEDUP_REMOVED lines=21> */
.L_x_15086:
        /* <DEDUP_REMOVED lines=20> */
.L_x_15114:
[----:B------:R-:W0:Y:S02]  /*8160*/  F2I.U64.TRUNC R2, R2 ;  /* 0x0000000200027311 */ /* 0x000e24000020d800 */
[----:B0-----:R0:W-:Y:S01]  /*8170*/  STG.E.64 [R16.64], R2 ;  /* 0x0000000210007986 */ /* 0x0011e2000c101b24 */
[----:B------:R-:W-:Y:S05]  /*8180*/  BRA `(.L_x_15087) ;  /* 0x0000002000007947 */ /* 0x000fea0003800000 */
.L_x_15113:
[----:B------:R-:W0:Y:S02]  /*8190*/  F2I.FTZ.U32.TRUNC.NTZ R3, R2 ;  /* 0x0000000200037305 */ /* 0x000e24000021f000 */
[----:B0-----:R0:W-:Y:S02]  /*81a0*/  STG.E [R16.64], R3 ;  /* 0x0000000310007986 */ /* 0x0011e4000c101924 */
.L_x_15087:
[----:B------:R-:W-:Y:S02]  /*81b0*/  IADD3 R19, R19, 0x80, RZ ;  /* 0x0000008013137810 */ /* 0x000fe40007ffe0ff */
.L_x_14992:
[----:B------:R-:W-:Y:S05]  /*81c0*/  BSYNC B7 ;  /* 0x0000000000077941 */ /* 0x000fea0003800000 */
.L_x_14991:
        /* <DEDUP_REMOVED lines=230> */
.L_x_15115:
        /* <DEDUP_REMOVED lines=20> */
.L_x_15120:
[----:B------:R-:W2:Y:S02]  /*9170*/  LDG.E.U8 R0, [R2.64] ;  /* 0x0000002402007981 */ /* 0x000ea4000c1e1100 */
[----:B--2---:R-:W0:Y:S01]  /*9180*/  I2F.U16 R0, R0 ;  /* 0x0000000000007306 */ /* 0x004e220000101000 */
[----:B------:R-:W-:Y:S05]  /*9190*/  BRA `(.L_x_15122) ;  /* 0x00000ca000007947 */ /* 0x000fea0003800000 */
.L_x_15119:
        /* <DEDUP_REMOVED lines=9> */
.L_x_15124:
[----:B------:R-:W2:Y:S02]  /*9230*/  LDG.E R0, [R2.64] ;  /* 0x0000002402007981 */ /* 0x000ea4000c1e1900 */
[----:B--2---:R-:W0:Y:S01]  /*9240*/  I2F R0, R0 ;  /* 0x0000000000007306 */ /* 0x004e220000201400 */
[----:B------:R-:W-:Y:S05]  /*9250*/  BRA `(.L_x_15122) ;  /* 0x00000be000007947 */ /* 0x000fea0003800000 */
.L_x_15123:
[----:B------:R-:W2:Y:S02]  /*9260*/  LDG.E.U16 R0, [R2.64] ;  /* 0x0000002402007981 */ /* 0x000ea4000c1e1500 */
[----:B--2---:R-:W0:Y:S01]  /*9270*/  I2F.S16 R0, R0 ;  /* 0x0000000000007306 */ /* 0x004e220000101400 */
[----:B------:R-:W-:Y:S05]  /*9280*/  BRA `(.L_x_15122) ;  /* 0x00000bb000007947 */ /* 0x000fea0003800000 */
.L_x_15118:
        /* <DEDUP_REMOVED lines=8> */
.L_x_15126:
[----:B------:R-:W2:Y:S02]  /*9310*/  LDG.E.U16 R0, [R2.64] ;  /* 0x0000002402007981 */ /* 0x000ea4000c1e1500 */
[----:B--2---:R-:W-:Y:S01]  /*9320*/  HADD2.F32 R0, -RZ, R0.H0_H0 ;  /* 0x20000000ff007230 */ /* 0x004fe20000004100 */
[----:B------:R-:W-:Y:S05]  /*9330*/  BRA `(.L_x_15122) ;  /* 0x00000b0000007947 */ /* 0x000fea0003800000 */
.L_x_15125:
        /* <DEDUP_REMOVED lines=8> */
.L_x_15128:
[----:B------:R-:W2:Y:S02]  /*93c0*/  LDG.E.U16 R0, [R2.64] ;  /* 0x0000002402007981 */ /* 0x000ea4000c1e1500 */
[----:B--2---:R-:W-:Y:S01]  /*93d0*/  HADD2.F32 R0, -RZ, R0.H0_H0 ;  /* 0x20000000ff007230 */ /* 0x004fe20000004100 */
[----:B------:R-:W-:Y:S05]  /*93e0*/  BRA `(.L_x_15122) ;  /* 0x00000a5000007947 */ /* 0x000fea0003800000 */
.L_x_15127:
[----:B------:R-:W2:Y:S02]  /*93f0*/  LDG.E.64 R2, [R2.64] ;  /* 0x0000002402027981 */ /* 0x000ea4000c1e1b00 */
[----:B--2---:R-:W0:Y:S01]  /*9400*/  F2F.F32.F64 R0, R2 ;  /* 0x0000000200007310 */ /* 0x004e220000301000 */
[----:B------:R-:W0:-:S14]  /*9410*/  DSETP.GEU.AND P0, PT, |R2|, c[0x2][0x0], PT ;  /* 0x008000000200762a */ /* 0x000e1c0003f0e200 */
[----:B0-----:R-:W-:Y:S01]  /*9420*/  @!P0 FMUL R0, R0, 1.175494350822287508e-38 ;  /* 0x0080000000008820 */ /* 0x001fe20000400000 */
[----:B------:R-:W-:Y:S05]  /*9430*/  BRA `(.L_x_15122) ;  /* 0x00000a0000007947 */ /* 0x000fea0003800000 */
.L_x_15117:
        /* <DEDUP_REMOVED lines=12> */
.L_x_15131:
[----:B------:R-:W2:Y:S02]  /*9500*/  LDG.E.64 R2, [R2.64] ;  /* 0x0000002402027981 */ /* 0x000ea4000c1e1b00 */
[----:B--2---:R-:W0:Y:S01]  /*9510*/  F2F.F32.F64 R0, R2 ;  /* 0x0000000200007310 */ /* 0x004e220000301000 */
[----:B------:R-:W0:-:S14]  /*9520*/  DSETP.GEU.AND P0, PT, |R2|, c[0x2][0x0], PT ;  /* 0x008000000200762a */ /* 0x000e1c0003f0e200 */
[----:B0-----:R-:W-:Y:S01]  /*9530*/  @!P0 FMUL R0, R0, 1.175494350822287508e-38 ;  /* 0x0080000000008820 */ /* 0x001fe20000400000 */
[----:B------:R-:W-:Y:S05]  /*9540*/  BRA `(.L_x_15122) ;  /* 0x000008f000007947 */ /* 0x000fea0003800000 */
.L_x_15130:
        /* <DEDUP_REMOVED lines=26> */
.L_x_15133:
        /* <DEDUP_REMOVED lines=13> */
.L_x_15132:
[----:B------:R-:W2:Y:S02]  /*97c0*/  LDG.E.U16 R0, [R2.64] ;  /* 0x0000002402007981 */ /* 0x000ea4000c1e1500 */
[----:B--2---:R-:W-:Y:S01]  /*97d0*/  PRMT R0, RZ, 0x5410, R0 ;  /* 0x00005410ff007816 */ /* 0x004fe20000000000 */
[----:B------:R-:W-:Y:S05]  /*97e0*/  BRA `(.L_x_15122) ;  /* 0x0000065000007947 */ /* 0x000fea0003800000 */
.L_x_15129:
        /* <DEDUP_REMOVED lines=11> */
.L_x_15136:
        /* <DEDUP_REMOVED lines=20> */
.L_x_15138:
[----:B------:R-:W-:Y:S05]  /*99e0*/  BSYNC B0 ;  /* 0x0000000000007941 */ /* 0x000fea0003800000 */
.L_x_15137:
[----:B------:R-:W-:Y:S01]  /*99f0*/  LEA R3, R0, 0x3b800000, 0x17 ;  /* 0x3b80000000037811 */ /* 0x000fe200078eb8ff */
[----:B------:R-:W-:-:S05]  /*9a00*/  IMAD.SHL.U32 R0, R2, 0x100000, RZ ;  /* 0x0010000002007824 */ /* 0x000fca00078e00ff */
[----:B------:R-:W-:Y:S01]  /*9a10*/  LOP3.LUT R0, R3, R0, R4, 0xfe, !PT ;  /* 0x0000000003007212 */ /* 0x000fe200078efe04 */
[----:B------:R-:W-:Y:S05]  /*9a20*/  BRA `(.L_x_15122) ;  /* 0x0000041000007947 */ /* 0x000fea0003800000 */
.L_x_15135:
        /* <DEDUP_REMOVED lines=20> */
.L_x_15140:
[----:B------:R-:W-:Y:S05]  /*9b70*/  BSYNC B0 ;  /* 0x0000000000007941 */ /* 0x000fea0003800000 */
.L_x_15139:
[----:B------:R-:W-:Y:S01]  /*9b80*/  LEA R3, R0, 0x37800000, 0x17 ;  /* 0x3780000000037811 */ /* 0x000fe200078eb8ff */
[----:B------:R-:W-:-:S05]  /*9b90*/  IMAD.SHL.U32 R0, R2, 0x200000, RZ ;  /* 0x0020000002007824 */ /* 0x000fca00078e00ff */
[----:B------:R-:W-:Y:S01]  /*9ba0*/  LOP3.LUT R0, R3, R0, R4, 0xfe, !PT ;  /* 0x0000000003007212 */ /* 0x000fe200078efe04 */
[----:B------:R-:W-:Y:S05]  /*9bb0*/  BRA `(.L_x_15122) ;  /* 0x0000028000007947 */ /* 0x000fea0003800000 */
.L_x_15134:
        /* <DEDUP_REMOVED lines=14> */
.L_x_15121:
        /* <DEDUP_REMOVED lines=21> */
.L_x_15142:
[----:B------:R-:W2:Y:S02]  /*9df0*/  LDG.E.64 R2, [R2.64] ;  /* 0x0000002402027981 */ /* 0x000ea4000c1e1b00 */
[----:B--2---:R0:W1:Y:S01]  /*9e00*/  I2F.U64 R0, R2 ;  /* 0x0000000200007312 */ /* 0x0040620000301000 */
[----:B------:R-:W-:Y:S05]  /*9e10*/  BRA `(.L_x_15122) ;  /* 0x0000002000007947 */ /* 0x000fea0003800000 */
.L_x_15141:
[----:B------:R-:W2:Y:S02]  /*9e20*/  LDG.E R0, [R2.64] ;  /* 0x0000002402007981 */ /* 0x000ea4000c1e1900 */
[----:B--2---:R-:W0:Y:S02]  /*9e30*/  I2F.U32 R0, R0 ;  /* 0x0000000000007306 */ /* 0x004e240000201000 */
.L_x_15122:
[----:B------:R-:W-:Y:S05]  /*9e40*/  BSYNC B6 ;  /* 0x0000000000067941 */ /* 0x000fea0003800000 */
.L_x_15116:
        /* <DEDUP_REMOVED lines=17> */
.L_x_15146:
[----:B------:R-:W0:Y:S02]  /*9f60*/  F2I.S64.TRUNC R2, R2 ;  /* 0x0000000200027311 */ /* 0x000e24000020d900 */
[----:B0-----:R-:W-:-:S05]  /*9f70*/  IMAD.MOV.U32 R5, RZ, RZ, R2 ;  /* 0x000000ffff057224 */ /* 0x001fca00078e0002 */
[----:B------:R-:W-:Y:S01]  /*9f80*/  STG.E.U8 [R16.64], R5 ;  /* 0x0000000510007986 */ /* 0x000fe2000c101124 */
[----:B------:R-:W-:Y:S05]  /*9f90*/  EXIT ;  /* 0x000000000000794d */ /* 0x000fea0003800000 */
.L_x_15145:
        /* <DEDUP_REMOVED lines=9> */
.L_x_15149:
[----:B------:R-:W0:Y:S02]  /*a030*/  F2I.FTZ.TRUNC.NTZ R3, R2 ;  /* 0x0000000200037305 */ /* 0x000e24000021f100 */
[----:B0-----:R-:W-:Y:S01]  /*a040*/  STG.E [R16.64], R3 ;  /* 0x0000000310007986 */ /* 0x001fe2000c101924 */
[----:B------:R-:W-:Y:S05]  /*a050*/  EXIT ;  /* 0x000000000000794d */ /* 0x000fea0003800000 */
.L_x_15148:
[----:B------:R-:W0:Y:S02]  /*a060*/  F2I.FTZ.TRUNC.NTZ R3, R2 ;  /* 0x0000000200037305 */ /* 0x000e24000021f100 */
[----:B0-----:R-:W-:Y:S01]  /*a070*/  STG.E.U16 [R16.64], R3 ;  /* 0x0000000310007986 */ /* 0x001fe2000c101524 */
[----:B------:R-:W-:Y:S05]  /*a080*/  EXIT ;  /* 0x000000000000794d */ /* 0x000fea0003800000 */
.L_x_15144:
        /* <DEDUP_REMOVED lines=8> */
.L_x_15151:
[----:B------:R-:W-:-:S05]  /*a110*/  F2FP.PACK_AB R2, RZ, R2 ;  /* 0x00000002ff02723e */ /* 0x000fca00000000ff */
[----:B------:R-:W-:Y:S01]  /*a120*/  STG.E.U16 [R16.64], R2 ;  /* 0x0000000210007986 */ /* 0x000fe2000c101524 */
[----:B------:R-:W-:Y:S05]  /*a130*/  EXIT ;  /* 0x000000000000794d */ /* 0x000fea0003800000 */
.L_x_15150:
        /* <DEDUP_REMOVED lines=9> */
.L_x_15153:
[----:B------:R-:W-:-:S04]  /*a1d0*/  F2FP.PACK_AB R3, RZ, R2 ;  /* 0x00000002ff03723e */ /* 0x000fc800000000ff */
[----:B------:R-:W-:-:S05]  /*a1e0*/  PRMT R3, R3, 0x5410, RZ ;  /* 0x0000541003037816 */ /* 0x000fca00000000ff */
[----:B------:R-:W-:Y:S01]  /*a1f0*/  STG.E [R16.64], R3 ;  /* 0x0000000310007986 */ /* 0x000fe2000c101924 */
[----:B------:R-:W-:Y:S05]  /*a200*/  EXIT ;  /* 0x000000000000794d */ /* 0x000fea0003800000 */
.L_x_15152:
[----:B------:R-:W-:-:S06]  /*a210*/  FMUL.FTZ R2, R2, 1 ;  /* 0x3f80000002027820 */ /* 0x000fcc0000410000 */
[----:B------:R-:W0:Y:S02]  /*a220*/  F2F.F64.F32 R2, R2 ;  /* 0x0000000200027310 */ /* 0x000e240000201800 */
[----:B0-----:R-:W-:Y:S01]  /*a230*/  STG.E.64 [R16.64], R2 ;  /* 0x0000000210007986 */ /* 0x001fe2000c101b24 */
[----:B------:R-:W-:Y:S05]  /*a240*/  EXIT ;  /* 0x000000000000794d */ /* 0x000fea0003800000 */
.L_x_15143:
        /* <DEDUP_REMOVED lines=12> */
.L_x_15156:
[----:B------:R-:W-:Y:S01]  /*a310*/  FMUL.FTZ R4, R2, 1 ;  /* 0x3f80000002047820 */ /* 0x000fe20000410000 */
[----:B------:R-:W-:-:S05]  /*a320*/  CS2R R6, SRZ ;  /* 0x0000000000067805 */ /* 0x000fca000001ff00 */
[----:B------:R-:W0:Y:S02]  /*a330*/  F2F.F64.F32 R4, R4 ;  /* 0x0000000400047310 */ /* 0x000e240000201800 */
[----:B0-----:R-:W-:Y:S01]  /*a340*/  STG.E.128 [R16.64], R4 ;  /* 0x0000000410007986 */ /* 0x001fe2000c101d24 */
[----:B------:R-:W-:Y:S05]  /*a350*/  EXIT ;  /* 0x000000000000794d */ /* 0x000fea0003800000 */
.L_x_15155:
        /* <DEDUP_REMOVED lines=20> */
.L_x_15160:
[----:B------:R-:W-:Y:S05]  /*a4a0*/  BSYNC B0 ;  /* 0x0000000000007941 */ /* 0x000fea0003800000 */
.L_x_15159:
[----:B------:R-:W-:-:S05]  /*a4b0*/  LOP3.LUT R5, R0, R5, RZ, 0xfc, !PT ;  /* 0x0000000500057212 */ /* 0x000fca00078efcff */
[----:B------:R-:W-:Y:S01]  /*a4c0*/  STG.E.U8 [R16.64], R5 ;  /* 0x0000000510007986 */ /* 0x000fe2000c101124 */
[----:B------:R-:W-:Y:S05]  /*a4d0*/  EXIT ;  /* 0x000000000000794d */ /* 0x000fea0003800000 */
.L_x_15158:
        /* <DEDUP_REMOVED lines=12> */
.L_x_15162:
[----:B------:R-:W-:Y:S01]  /*a5a0*/  IMAD.MOV.U32 R0, RZ, RZ, 0x7f ;  /* 0x0000007fff007424 */ /* 0x000fe200078e00ff */
[----:B------:R-:W-:-:S04]  /*a5b0*/  ISETP.GT.U32.AND P0, PT, R4, 0x7f800000, PT ;  /* 0x7f8000000400780c */ /* 0x000fc80003f04070 */
[----:B------:R-:W-:-:S04]  /*a5c0*/  SEL R0, R0, 0x7c, P0 ;  /* 0x0000007c00007807 */ /* 0x000fc80000000000 */
.L_x_15163:
[----:B------:R-:W-:Y:S05]  /*a5d0*/  BSYNC B0 ;  /* 0x0000000000007941 */ /* 0x000fea0003800000 */
.L_x_15161:
[----:B------:R-:W-:-:S04]  /*a5e0*/  LOP3.LUT R2, R2, 0x80000000, RZ, 0xc0, !PT ;  /* 0x8000000002027812 */ /* 0x000fc800078ec0ff */
[----:B------:R-:W-:-:S04]  /*a5f0*/  SHF.R.U32.HI R3, RZ, 0x18, R2 ;  /* 0x00000018ff037819 */ /* 0x000fc80000011602 */
[----:B------:R-:W-:-:S05]  /*a600*/  LOP3.LUT R3, R0, R3, RZ, 0xfc, !PT ;  /* 0x0000000300037212 */ /* 0x000fca00078efcff */
[----:B------:R-:W-:Y:S01]  /*a610*/  STG.E.U8 [R16.64], R3 ;  /* 0x0000000310007986 */ /* 0x000fe2000c101124 */
[----:B------:R-:W-:Y:S05]  /*a620*/  EXIT ;  /* 0x000000000000794d */ /* 0x000fea0003800000 */
.L_x_15157:
[----:B------:R-:W-:-:S05]  /*a630*/  F2FP.BF16.PACK_AB R2, RZ, R2 ;  /* 0x00000002ff02723e */ /* 0x000fca00000010ff */
[----:B------:R-:W-:Y:S01]  /*a640*/  STG.E.U16 [R16.64], R2 ;  /* 0x0000000210007986 */ /* 0x000fe2000c101524 */
[----:B------:R-:W-:Y:S05]  /*a650*/  EXIT ;  /* 0x000000000000794d */ /* 0x000fea0003800000 */
.L_x_15154:
        /* <DEDUP_REMOVED lines=11> */
.L_x_15166:
        /* <DEDUP_REMOVED lines=16> */
.L_x_15169:
[----:B------:R-:W-:-:S04]  /*a810*/  LOP3.LUT R2, R2, 0x80000000, RZ, 0xc0, !PT ;  /* 0x8000000002027812 */ /* 0x000fc800078ec0ff */
[----:B------:R-:W-:-:S04]  /*a820*/  SHF.R.U32.HI R3, RZ, 0x18, R2 ;  /* 0x00000018ff037819 */ /* 0x000fc80000011602 */
[----:B------:R-:W-:-:S04]  /*a830*/  LOP3.LUT R0, R0, R3, RZ, 0xfc, !PT ;  /* 0x0000000300007212 */ /* 0x000fc800078efcff */
[----:B------:R-:W-:Y:S02]  /*a840*/  PRMT R8, R0, 0x7610, R8 ;  /* 0x0000761000087816 */ /* 0x000fe40000000008 */
.L_x_15168:
[----:B------:R-:W-:Y:S05]  /*a850*/  BSYNC B0 ;  /* 0x0000000000007941 */ /* 0x000fea0003800000 */
.L_x_15167:
[----:B------:R-:W-:Y:S01]  /*a860*/  STG.E.U8 [R16.64], R8 ;  /* 0x0000000810007986 */ /* 0x000fe2000c101124 */
[----:B------:R-:W-:Y:S05]  /*a870*/  EXIT ;  /* 0x000000000000794d */ /* 0x000fea0003800000 */
.L_x_15165:
        /* <DEDUP_REMOVED lines=16> */
.L_x_15172:
[----:B------:R-:W-:-:S04]  /*a980*/  LOP3.LUT R2, R2, 0x80000000, RZ, 0xc0, !PT ;  /* 0x8000000002027812 */ /* 0x000fc800078ec0ff */
[----:B------:R-:W-:-:S04]  /*a990*/  SHF.R.U32.HI R3, RZ, 0x18, R2 ;  /* 0x00000018ff037819 */ /* 0x000fc80000011602 */
[----:B------:R-:W-:-:S04]  /*a9a0*/  LOP3.LUT R0, R0, R3, RZ, 0xfc, !PT ;  /* 0x0000000300007212 */ /* 0x000fc800078efcff */
[----:B------:R-:W-:Y:S02]  /*a9b0*/  PRMT R8, R0, 0x7610, R8 ;  /* 0x0000761000087816 */ /* 0x000fe40000000008 */
.L_x_15171:
[----:B------:R-:W-:Y:S05]  /*a9c0*/  BSYNC B0 ;  /* 0x0000000000007941 */ /* 0x000fea0003800000 */
.L_x_15170:
[----:B------:R-:W-:Y:S01]  /*a9d0*/  STG.E.U8 [R16.64], R8 ;  /* 0x0000000810007986 */ /* 0x000fe2000c101124 */
[----:B------:R-:W-:Y:S05]  /*a9e0*/  EXIT ;  /* 0x000000000000794d */ /* 0x000fea0003800000 */
.L_x_15164:
        /* <DEDUP_REMOVED lines=21> */
.L_x_15147:
        /* <DEDUP_REMOVED lines=20> */
.L_x_15174:
[----:B------:R-:W0:Y:S02]  /*ac80*/  F2I.U64.TRUNC R2, R2 ;  /* 0x0000000200027311 */ /* 0x000e24000020d800 */
[----:B0-----:R-:W-:Y:S01]  /*ac90*/  STG.E.64 [R16.64], R2 ;  /* 0x0000000210007986 */ /* 0x001fe2000c101b24 */
[----:B------:R-:W-:Y:S05]  /*aca0*/  EXIT ;  /* 0x000000000000794d */ /* 0x000fea0003800000 */
.L_x_15173:
[----:B------:R-:W0:Y:S02]  /*acb0*/  F2I.FTZ.U32.TRUNC.NTZ R3, R2 ;  /* 0x0000000200037305 */ /* 0x000e24000021f000 */
[----:B0-----:R-:W-:Y:S01]  /*acc0*/  STG.E [R16.64], R3 ;  /* 0x0000000310007986 */ /* 0x001fe2000c101924 */
[----:B------:R-:W-:Y:S05]  /*acd0*/  EXIT ;  /* 0x000000000000794d */ /* 0x000fea0003800000 */
.L_x_15175:
        /* <DEDUP_REMOVED lines=10> */
.L_x_18436:


//--------------------- .text._ZN2at6native27unrolled_elementwise_kernelIZZZNS0_16frac_kernel_cudaERNS_18TensorIteratorBaseEENKUlvE_clEvENKUlvE0_clEvEUlfE_St5arrayIPcLm2EELi4E23TrivialOffsetCalculatorILi1EjESB_NS0_6memory12LoadWithCastILi1EEENSC_13StoreWithCastILi1EEEEEviT_T0_T2_T3_T4_T5_ --------------------------
	.section	.text._ZN2at6native27unrolled_elementwise_kernelIZZZNS0_16frac_kernel_cudaERNS_18TensorIteratorBaseEENKUlvE_clEvENKUlvE0_clEvEUlfE_St5arrayIPcLm2EELi4E23TrivialOffsetCalculatorILi1EjESB_NS0_6memory12LoadWithCastILi1EEENSC_13StoreWithCastILi1EEEEEviT_T0_T2_T3_T4_T5_,"ax",@progbits
	.sectioninfo	@"SHI_REGISTERS=32"
	.align	128
        .global         _ZN2at6native27unrolled_elementwise_kernelIZZZNS0_16frac_kernel_cudaERNS_18TensorIteratorBaseEENKUlvE_clEvENKUlvE0_clEvEUlfE_St5arrayIPcLm2EELi4E23TrivialOffsetCalculatorILi1EjESB_NS0_6memory12LoadWithCastILi1EEENSC_13StoreWithCastILi1EEEEEviT_T0_T2_T3_T4_T5_
        .type           _ZN2at6native27unrolled_elementwise_kernelIZZZNS0_16frac_kernel_cudaERNS_18TensorIteratorBaseEENKUlvE_clEvENKUlvE0_clEvEUlfE_St5arrayIPcLm2EELi4E23TrivialOffsetCalculatorILi1EjESB_NS0_6memory12LoadWithCastILi1EEENSC_13StoreWithCastILi1EEEEEviT_T0_T2_T3_T4_T5_,@function
        .size           _ZN2at6native27unrolled_elementwise_kernelIZZZNS0_16frac_kernel_cudaERNS_18TensorIteratorBaseEENKUlvE_clEvENKUlvE0_clEvEUlfE_St5arrayIPcLm2EELi4E23TrivialOffsetCalculatorILi1EjESB_NS0_6memory12LoadWithCastILi1EEENSC_13StoreWithCastILi1EEEEEviT_T0_T2_T3_T4_T5_,(.L_x_18437 - _ZN2at6native27unrolled_elementwise_kernelIZZZNS0_16frac_kernel_cudaERNS_18TensorIteratorBaseEENKUlvE_clEvENKUlvE0_clEvEUlfE_St5arrayIPcLm2EELi4E23TrivialOffsetCalculatorILi1EjESB_NS0_6memory12LoadWithCastILi1EEENSC_13StoreWithCastILi1EEEEEviT_T0_T2_T3_T4_T5_)
        .other          _ZN2at6native27unrolled_elementwise_kernelIZZZNS0_16frac_kernel_cudaERNS_18TensorIteratorBaseEENKUlvE_clEvENKUlvE0_clEvEUlfE_St5arrayIPcLm2EELi4E23TrivialOffsetCalculatorILi1EjESB_NS0_6memory12LoadWithCastILi1EEENSC_13StoreWithCastILi1EEEEEviT_T0_T2_T3_T4_T5_,@"STO_CUDA_ENTRY STV_DEFAULT"
_ZN2at6native27unrolled_elementwise_kernelIZZZNS0_16frac_kernel_cudaERNS_18TensorIteratorBaseEENKUlvE_clEvENKUlvE0_clEvEUlfE_St5arrayIPcLm2EELi4E23TrivialOffsetCalculatorILi1EjESB_NS0_6memory12LoadWithCastILi1EEENSC_13StoreWithCastILi1EEEEEviT_T0_T2_T3_T4_T5_:
.text._ZN2at6native27unrolled_elementwise_kernelIZZZNS0_16frac_kernel_cudaERNS_18TensorIteratorBaseEENKUlvE_clEvENKUlvE0_clEvEUlfE_St5arrayIPcLm2EELi4E23TrivialOffsetCalculatorILi1EjESB_NS0_6memory12LoadWithCastILi1EEENSC_13StoreWithCastILi1EEEEEviT_T0_T2_T3_T4_T5_:
        /* <DEDUP_REMOVED lines=30> */
.L_x_15182:
[----:B------:R-:W2:Y:S02]  /*01e0*/  LDG.E.U8 R4, [R4.64] ;  /* 0x0000002404047981 */ /* 0x000ea4000c1e1100 */
[----:B--2---:R0:W1:Y:S01]  /*01f0*/  I2F.U16 R27, R4 ;  /* 0x00000004001b7306 */ /* 0x0040620000101000 */
[----:B------:R-:W-:Y:S05]  /*0200*/  BRA `(.L_x_15184) ;  /* 0x00000cb000007947 */ /* 0x000fea0003800000 */
.L_x_15181:
        /* <DEDUP_REMOVED lines=9> */
.L_x_15186:
[----:B------:R-:W2:Y:S02]  /*02a0*/  LDG.E R4, [R4.64] ;  /* 0x0000002404047981 */ /* 0x000ea4000c1e1900 */
[----:B--2---:R0:W1:Y:S01]  /*02b0*/  I2F R27, R4 ;  /* 0x00000004001b7306 */ /* 0x0040620000201400 */
[----:B------:R-:W-:Y:S05]  /*02c0*/  BRA `(.L_x_15184) ;  /* 0x00000bf000007947 */ /* 0x000fea0003800000 */
.L_x_15185:
[----:B------:R-:W2:Y:S02]  /*02d0*/  LDG.E.U16 R4, [R4.64] ;  /* 0x0000002404047981 */ /* 0x000ea4000c1e1500 */
[----:B--2---:R0:W1:Y:S01]  /*02e0*/  I2F.S16 R27, R4 ;  /* 0x00000004001b7306 */ /* 0x0040620000101400 */
[----:B------:R-:W-:Y:S05]  /*02f0*/  BRA `(.L_x_15184) ;  /* 0x00000bc000007947 */ /* 0x000fea0003800000 */
.L_x_15180:
        /* <DEDUP_REMOVED lines=8> */
.L_x_15188:
[----:B------:R-:W2:Y:S02]  /*0380*/  LDG.E.U16 R4, [R4.64] ;  /* 0x0000002404047981 */ /* 0x000ea4000c1e1500 */
[----:B--2---:R-:W-:Y:S01]  /*0390*/  HADD2.F32 R27, -RZ, R4.H0_H0 ;  /* 0x20000004ff1b7230 */ /* 0x004fe20000004100 */
[----:B------:R-:W-:Y:S05]  /*03a0*/  BRA `(.L_x_15184) ;  /* 0x00000b1000007947 */ /* 0x000fea0003800000 */
.L_x_15187:
        /* <DEDUP_REMOVED lines=8> */
.L_x_15190:
[----:B------:R-:W2:Y:S02]  /*0430*/  LDG.E.U16 R4, [R4.64] ;  /* 0x0000002404047981 */ /* 0x000ea4000c1e1500 */
[----:B--2---:R-:W-:Y:S01]  /*0440*/  HADD2.F32 R27, -RZ, R4.H0_H0 ;  /* 0x20000004ff1b7230 */ /* 0x004fe20000004100 */
[----:B------:R-:W-:Y:S05]  /*0450*/  BRA `(.L_x_15184) ;  /* 0x00000a6000007947 */ /* 0x000fea0003800000 */
.L_x_15189:
[----:B------:R-:W2:Y:S02]  /*0460*/  LDG.E.64 R4, [R4.64] ;  /* 0x0000002404047981 */ /* 0x000ea4000c1e1b00 */
[----:B--2---:R-:W0:Y:S01]  /*0470*/  F2F.F32.F64 R27, R4 ;  /* 0x00000004001b7310 */ /* 0x004e220000301000 */
[----:B------:R-:W0:-:S14]  /*0480*/  DSETP.GEU.AND P0, PT, |R4|, c[0x2][0x0], PT ;  /* 0x008000000400762a */ /* 0x000e1c0003f0e200 */
[----:B0-----:R-:W-:Y:S01]  /*0490*/  @!P0 FMUL R27, R27, 1.175494350822287508e-38 ;  /* 0x008000001b1b8820 */ /* 0x001fe20000400000 */
[----:B------:R-:W-:Y:S05]  /*04a0*/  BRA `(.L_x_15184) ;  /* 0x00000a1000007947 */ /* 0x000fea0003800000 */
.L_x_15179:
        /* <DEDUP_REMOVED lines=12> */
.L_x_15193:
[----:B------:R-:W2:Y:S02]  /*0570*/  LDG.E.64 R4, [R4.64] ;  /* 0x0000002404047981 */ /* 0x000ea4000c1e1b00 */
[----:B--2---:R-:W0:Y:S01]  /*0580*/  F2F.F32.F64 R27, R4 ;  /* 0x00000004001b7310 */ /* 0x004e220000301000 */
[----:B------:R-:W0:-:S14]  /*0590*/  DSETP.GEU.AND P0, PT, |R4|, c[0x2][0x0], PT ;  /* 0x008000000400762a */ /* 0x000e1c0003f0e200 */
[----:B0-----:R-:W-:Y:S01]  /*05a0*/  @!P0 FMUL R27, R27, 1.175494350822287508e-38 ;  /* 0x008000001b1b8820 */ /* 0x001fe20000400000 */
[----:B------:R-:W-:Y:S05]  /*05b0*/  BRA `(.L_x_15184) ;  /* 0x0000090000007947 */ /* 0x000fea0003800000 */
.L_x_15192:
        /* <DEDUP_REMOVED lines=26> */
.L_x_15195:
        /* <DEDUP_REMOVED lines=14> */
.L_x_15194:
[----:B------:R-:W2:Y:S02]  /*0840*/  LDG.E.U16 R4, [R4.64] ;  /* 0x0000002404047981 */ /* 0x000ea4000c1e1500 */
[----:B--2---:R-:W-:Y:S01]  /*0850*/  PRMT R27, RZ, 0x5410, R4 ;  /* 0x00005410ff1b7816 */ /* 0x004fe20000000004 */
[----:B------:R-:W-:Y:S05]  /*0860*/  BRA `(.L_x_15184) ;  /* 0x0000065000007947 */ /* 0x000fea0003800000 */
.L_x_15191:
        /* <DEDUP_REMOVED lines=11> */
.L_x_15198:
        /* <DEDUP_REMOVED lines=20> */
.L_x_15200:
[----:B------:R-:W-:Y:S05]  /*0a60*/  BSYNC B0 ;  /* 0x0000000000007941 */ /* 0x000fea0003800000 */
.L_x_15199:
[----:B------:R-:W-:Y:S01]  /*0a70*/  IMAD.SHL.U32 R3, R3, 0x100000, RZ ;  /* 0x0010000003037824 */ /* 0x000fe200078e00ff */
[----:B------:R-:W-:-:S04]  /*0a80*/  LEA R0, R0, 0x3b800000, 0x17 ;  /* 0x3b80000000007811 */ /* 0x000fc800078eb8ff */
[----:B------:R-:W-:Y:S01]  /*0a90*/  LOP3.LUT R27, R0, R3, R27, 0xfe, !PT ;  /* 0x00000003001b7212 */ /* 0x000fe200078efe1b */
[----:B------:R-:W-:Y:S05]  /*0aa0*/  BRA `(.L_x_15184) ;  /* 0x0000041000007947 */ /* 0x000fea0003800000 */
.L_x_15197:
        /* <DEDUP_REMOVED lines=20> */
.L_x_15202:
[----:B------:R-:W-:Y:S05]  /*0bf0*/  BSYNC B0 ;  /* 0x0000000000007941 */ /* 0x000fea0003800000 */
.L_x_15201:
[----:B------:R-:W-:Y:S01]  /*0c00*/  IMAD.SHL.U32 R3, R3, 0x200000, RZ ;  /* 0x0020000003037824 */ /* 0x000fe200078e00ff */
[----:B------:R-:W-:-:S04]  /*0c10*/  LEA R0, R0, 0x37800000, 0x17 ;  /* 0x3780000000007811 */ /* 0x000fc800078eb8ff */
[----:B------:R-:W-:Y:S01]  /*0c20*/  LOP3.LUT R27, R0, R3, R27, 0xfe, !PT ;  /* 0x00000003001b7212 */ /* 0x000fe200078efe1b */
[----:B------:R-:W-:Y:S05]  /*0c30*/  BRA `(.L_x_15184) ;  /* 0x0000028000007947 */ /* 0x000fea0003800000 */
.L_x_15196:
        /* <DEDUP_REMOVED lines=14> */
.L_x_15183:
        /* <DEDUP_REMOVED lines=21> */
.L_x_15204:
[----:B------:R-:W2:Y:S02]  /*0e70*/  LDG.E.64 R4, [R4.64] ;  /* 0x0000002404047981 */ /* 0x000ea4000c1e1b00 */
[----:B--2---:R0:W1:Y:S01]  /*0e80*/  I2F.U64 R27, R4 ;  /* 0x00000004001b7312 */ /* 0x0040620000301000 */
[----:B------:R-:W-:Y:S05]  /*0e90*/  BRA `(.L_x_15184) ;  /* 0x0000002000007947 */ /* 0x000fea0003800000 */
.L_x_15203:
[----:B------:R-:W2:Y:S02]  /*0ea0*/  LDG.E R4, [R4.64] ;  /* 0x0000002404047981 */ /* 0x000ea4000c1e1900 */
[----:B--2---:R0:W1:Y:S02]  /*0eb0*/  I2F.U32 R27, R4 ;  /* 0x00000004001b7306 */ /* 0x0040640000201000 */
.L_x_15184:
[----:B------:R-:W-:Y:S05]  /*0ec0*/  BSYNC B6 ;  /* 0x0000000000067941 */ /* 0x000fea0003800000 */
.L_x_15178:
[----:B------:R-:W2:Y:S02]  /*0ed0*/  S2R R23, SR_TID.X ;  /* 0x0000000000177919 */ /* 0x000ea40000002100 */
[----:B--2---:R-:W-:Y:S02]  /*0ee0*/  IADD3 R23, R23, 0x80, RZ ;  /* 0x0000008017177810 */ /* 0x004fe40007ffe0ff */
.L_x_15177:
[----:B-1----:R-:W-:Y:S05]  /*0ef0*/  BSYNC B7 ;  /* 0x0000000000077941 */ /* 0x002fea0003800000 */
.L_x_15176:
        /* <DEDUP_REMOVED lines=23> */
.L_x_15211:
[----:B------:R-:W2:Y:S02]  /*1070*/  LDG.E.U8 R4, [R4.64] ;  /* 0x0000002404047981 */ /* 0x000ea4000c1e1100 */
[----:B--2---:R0:W1:Y:S01]  /*1080*/  I2F.U16 R26, R4 ;  /* 0x00000004001a7306 */ /* 0x0040620000101000 */
[----:B------:R-:W-:Y:S05]  /*1090*/  BRA `(.L_x_15213) ;  /* 0x00000ca000007947 */ /* 0x000fea0003800000 */
.L_x_15210:
        /* <DEDUP_REMOVED lines=9> */
.L_x_15215:
[----:B------:R-:W2:Y:S02]  /*1130*/  LDG.E R4, [R4.64] ;  /* 0x0000002404047981 */ /* 0x000ea4000c1e1900 */
[----:B--2---:R0:W1:Y:S01]  /*1140*/  I2F R26, R4 ;  /* 0x00000004001a7306 */ /* 0x0040620000201400 */
[----:B------:R-:W-:Y:S05]  /*1150*/  BRA `(.L_x_15213) ;  /* 0x00000be000007947 */ /* 0x000fea0003800000 */
.L_x_15214:
[----:B------:R-:W2:Y:S02]  /*1160*/  LDG.E.U16 R4, [R4.64] ;  /* 0x0000002404047981 */ /* 0x000ea4000c1e1500 */
[----:B--2---:R0:W1:Y:S01]  /*1170*/  I2F.S16 R26, R4 ;  /* 0x00000004001a7306 */ /* 0x0040620000101400 */
[----:B------:R-:W-:Y:S05]  /*1180*/  BRA `(.L_x_15213) ;  /* 0x00000bb000007947 */ /* 0x000fea0003800000 */
.L_x_15209:
        /* <DEDUP_REMOVED lines=8> */
.L_x_15217:
[----:B------:R-:W2:Y:S02]  /*1210*/  LDG.E.U16 R4, [R4.64] ;  /* 0x0000002404047981 */ /* 0x000ea4000c1e1500 */
[----:B--2---:R-:W-:Y:S01]  /*1220*/  HADD2.F32 R26, -RZ, R4.H0_H0 ;  /* 0x20000004ff1a7230 */ /* 0x004fe20000004100 */
[----:B------:R-:W-:Y:S05]  /*1230*/  BRA `(.L_x_15213) ;  /* 0x00000b0000007947 */ /* 0x000fea0003800000 */
.L_x_15216:
        /* <DEDUP_REMOVED lines=8> */
.L_x_15219:
[----:B------:R-:W2:Y:S02]  /*12c0*/  LDG.E.U16 R4, [R4.64] ;  /* 0x0000002404047981 */ /* 0x000ea4000c1e1500 */
[----:B--2---:R-:W-:Y:S01]  /*12d0*/  HADD2.F32 R26, -RZ, R4.H0_H0 ;  /* 0x20000004ff1a7230 */ /* 0x004fe20000004100 */
[----:B------:R-:W-:Y:S05]  /*12e0*/  BRA `(.L_x_15213) ;  /* 0x00000a5000007947 */ /* 0x000fea0003800000 */
.L_x_15218:
[----:B------:R-:W2:Y:S02]  /*12f0*/  LDG.E.64 R4, [R4.64] ;  /* 0x0000002404047981 */ /* 0x000ea4000c1e1b00 */
[----:B--2---:R-:W0:Y:S01]  /*1300*/  F2F.F32.F64 R26, R4 ;  /* 0x00000004001a7310 */ /* 0x004e220000301000 */
[----:B------:R-:W0:-:S14]  /*1310*/  DSETP.GEU.AND P0, PT, |R4|, c[0x2][0x0], PT ;  /* 0x008000000400762a */ /* 0x000e1c0003f0e200 */
[----:B0-----:R-:W-:Y:S01]  /*1320*/  @!P0 FMUL R26, R26, 1.175494350822287508e-38 ;  /* 0x008000001a1a8820 */ /* 0x001fe20000400000 */
[----:B------:R-:W-:Y:S05]  /*1330*/  BRA `(.L_x_15213) ;  /* 0x00000a0000007947 */ /* 0x000fea0003800000 */
.L_x_15208:
        /* <DEDUP_REMOVED lines=12> */
.L_x_15222:
[----:B------:R-:W2:Y:S02]  /*1400*/  LDG.E.64 R4, [R4.64] ;  /* 0x0000002404047981 */ /* 0x000ea4000c1e1b00 */
[----:B--2---:R-:W0:Y:S01]  /*1410*/  F2F.F32.F64 R26, R4 ;  /* 0x00000004001a7310 */ /* 0x004e220000301000 */
[----:B------:R-:W0:-:S14]  /*1420*/  DSETP.GEU.AND P0, PT, |R4|, c[0x2][0x0], PT ;  /* 0x008000000400762a */ /* 0x000e1c0003f0e200 */
[----:B0-----:R-:W-:Y:S01]  /*1430*/  @!P0 FMUL R26, R26, 1.175494350822287508e-38 ;  /* 0x008000001a1a8820 */ /* 0x001fe20000400000 */
[----:B------:R-:W-:Y:S05]  /*1440*/  BRA `(.L_x_15213) ;  /* 0x000008f000007947 */ /* 0x000fea0003800000 */
.L_x_15221:
        /* <DEDUP_REMOVED lines=26> */
.L_x_15224:
        /* <DEDUP_REMOVED lines=13> */
.L_x_15223:
[----:B------:R-:W2:Y:S02]  /*16c0*/  LDG.E.U16 R4, [R4.64] ;  /* 0x0000002404047981 */ /* 0x000ea4000c1e1500 */
[----:B--2---:R-:W-:Y:S01]  /*16d0*/  PRMT R26, RZ, 0x5410, R4 ;  /* 0x00005410ff1a7816 */ /* 0x004fe20000000004 */
[----:B------:R-:W-:Y:S05]  /*16e0*/  BRA `(.L_x_15213) ;  /* 0x0000065000007947 */ /* 0x000fea0003800000 */
.L_x_15220:
        /* <DEDUP_REMOVED lines=11> */
.L_x_15227:
        /* <DEDUP_REMOVED lines=20> */
.L_x_15229:
[----:B------:R-:W-:Y:S05]  /*18e0*/  BSYNC B0 ;  /* 0x0000000000007941 */ /* 0x000fea0003800000 */
.L_x_15228:
[----:B------:R-:W-:Y:S01]  /*18f0*/  IMAD.SHL.U32 R3, R3, 0x100000, RZ ;  /* 0x0010000003037824 */ /* 0x000fe200078e00ff */
[----:B------:R-:W-:-:S04]  /*1900*/  LEA R5, R0, 0x3b800000, 0x17 ;  /* 0x3b80000000057811 */ /* 0x000fc800078eb8ff */
[----:B------:R-:W-:Y:S01]  /*1910*/  LOP3.LUT R26, R5, R3, R26, 0xfe, !PT ;  /* 0x00000003051a7212 */ /* 0x000fe200078efe1a */
[----:B------:R-:W-:Y:S05]  /*1920*/  BRA `(.L_x_15213) ;  /* 0x0000041000007947 */ /* 0x000fea0003800000 */
.L_x_15226:
        /* <DEDUP_REMOVED lines=20> */
.L_x_15231:
[----:B------:R-:W-:Y:S05]  /*1a70*/  BSYNC B0 ;  /* 0x0000000000007941 */ /* 0x000fea0003800000 */
.L_x_15230:
[----:B------:R-:W-:Y:S01]  /*1a80*/  IMAD.SHL.U32 R3, R3, 0x200000, RZ ;  /* 0x0020000003037824 */ /* 0x000fe200078e00ff */
[----:B------:R-:W-:-:S04]  /*1a90*/  LEA R5, R0, 0x37800000, 0x17 ;  /* 0x3780000000057811 */ /* 0x000fc800078eb8ff */
[----:B------:R-:W-:Y:S01]  /*1aa0*/  LOP3.LUT R26, R5, R3, R26, 0xfe, !PT ;  /* 0x00000003051a7212 */ /* 0x000fe200078efe1a */
[----:B------:R-:W-:Y:S05]  /*1ab0*/  BRA `(.L_x_15213) ;  /* 0x0000028000007947 */ /* 0x000fea0003800000 */
.L_x_15225:
        /* <DEDUP_REMOVED lines=14> */
.L_x_15212:
        /* <DEDUP_REMOVED lines=21> */
.L_x_15233:
[----:B------:R-:W2:Y:S02]  /*1cf0*/  LDG.E.64 R4, [R4.64] ;  /* 0x0000002404047981 */ /* 0x000ea4000c1e1b00 */
[----:B--2---:R0:W1:Y:S01]  /*1d00*/  I2F.U64 R26, R4 ;  /* 0x00000004001a7312 */ /* 0x0040620000301000 */
[----:B------:R-:W-:Y:S05]  /*1d10*/  BRA `(.L_x_15213) ;  /* 0x0000002000007947 */ /* 0x000fea0003800000 */
.L_x_15232:
[----:B------:R-:W2:Y:S02]  /*1d20*/  LDG.E R4, [R4.64] ;  /* 0x0000002404047981 */ /* 0x000ea4000c1e1900 */
[----:B--2---:R0:W1:Y:S02]  /*1d30*/  I2F.U32 R26, R4 ;  /* 0x00000004001a7306 */ /* 0x0040640000201000 */
.L_x_15213:
[----:B------:R-:W-:Y:S05]  /*1d40*/  BSYNC B6 ;  /* 0x0000000000067941 */ /* 0x000fea0003800000 */
.L_x_15207:
[----:B------:R-:W-:Y:S02]  /*1d50*/  IADD3 R23, R23, 0x80, RZ ;  /* 0x0000008017177810 */ /* 0x000fe40007ffe0ff */
.L_x_15206:
[----:B------:R-:W-:Y:S05]  /*1d60*/  BSYNC B7 ;  /* 0x0000000000077941 */ /* 0x000fea0003800000 */
.L_x_15205:
        /* <DEDUP_REMOVED lines=25> */
.L_x_15240:
[----:B------:R-:W2:Y:S02]  /*1f00*/  LDG.E.U8 R4, [R4.64] ;  /* 0x0000002404047981 */ /* 0x000ea4000c1e1100 */
[----:B--2---:R0:W2:Y:S01]  /*1f10*/  I2F.U16 R28, R4 ;  /* 0x00000004001c7306 */ /* 0x0040a20000101000 */
[----:B------:R-:W-:Y:S05]  /*1f20*/  BRA `(.L_x_15242) ;  /* 0x00000ca000007947 */ /* 0x000fea0003800000 */
.L_x_15239:
        /* <DEDUP_REMOVED lines=9> */
.L_x_15244:
[----:B------:R-:W2:Y:S02]  /*1fc0*/  LDG.E R4, [R4.64] ;  /* 0x0000002404047981 */ /* 0x000ea4000c1e1900 */
[----:B--2---:R0:W2:Y:S01]  /*1fd0*/  I2F R28, R4 ;  /* 0x00000004001c7306 */ /* 0x0040a20000201400 */
[----:B------:R-:W-:Y:S05]  /*1fe0*/  BRA `(.L_x_15242) ;  /* 0x00000be000007947 */ /* 0x000fea0003800000 */
.L_x_15243:
[----:B------:R-:W2:Y:S02]  /*1ff0*/  LDG.E.U16 R4, [R4.64] ;  /* 0x0000002404047981 */ /* 0x000ea4000c1e1500 */
[----:B--2---:R0:W2:Y:S01]  /*2000*/  I2F.S16 R28, R4 ;  /* 0x00000004001c7306 */ /* 0x0040a20000101400 */
[----:B------:R-:W-:Y:S05]  /*2010*/  BRA `(.L_x_15242) ;  /* 0x00000bb000007947 */ /* 0x000fea0003800000 */
.L_x_15238:
        /* <DEDUP_REMOVED lines=8> */
.L_x_15246:
[----:B------:R-:W2:Y:S02]  /*20a0*/  LDG.E.U16 R4, [R4.64] ;  /* 0x0000002404047981 */ /* 0x000ea4000c1e1500 */
[----:B--2---:R-:W-:Y:S01]  /*20b0*/  HADD2.F32 R28, -RZ, R4.H0_H0 ;  /* 0x20000004ff1c7230 */ /* 0x004fe20000004100 */
[----:B------:R-:W-:Y:S05]  /*20c0*/  BRA `(.L_x_15242) ;  /* 0x00000b0000007947 */ /* 0x000fea0003800000 */
.L_x_15245:
        /* <DEDUP_REMOVED lines=8> */
.L_x_15248:
[----:B------:R-:W2:Y:S02]  /*2150*/  LDG.E.U16 R4, [R4.64] ;  /* 0x0000002404047981 */ /* 0x000ea4000c1e1500 */
[----:B--2---:R-:W-:Y:S01]  /*2160*/  HADD2.F32 R28, -RZ, R4.H0_H0 ;  /* 0x20000004ff1c7230 */ /* 0x004fe20000004100 */
[----:B------:R-:W-:Y:S05]  /*2170*/  BRA `(.L_x_15242) ;  /* 0x00000a5000007947 */ /* 0x000fea0003800000 */
.L_x_15247:
[----:B------:R-:W2:Y:S02]  /*2180*/  LDG.E.64 R4, [R4.64] ;  /* 0x0000002404047981 */ /* 0x000ea4000c1e1b00 */
[----:B--2---:R-:W0:Y:S01]  /*2190*/  F2F.F32.F64 R28, R4 ;  /* 0x00000004001c7310 */ /* 0x004e220000301000 */
[----:B------:R-:W0:-:S14]  /*21a0*/  DSETP.GEU.AND P0, PT, |R4|, c[0x2][0x0], PT ;  /* 0x008000000400762a */ /* 0x000e1c0003f0e200 */
[----:B0-----:R-:W-:Y:S01]  /*21b0*/  @!P0 FMUL R28, R28, 1.175494350822287508e-38 ;  /* 0x008000001c1c8820 */ /* 0x001fe20000400000 */
[----:B------:R-:W-:Y:S05]  /*21c0*/  BRA `(.L_x_15242) ;  /* 0x00000a0000007947 */ /* 0x000fea0003800000 */
.L_x_15237:
        /* <DEDUP_REMOVED lines=12> */
.L_x_15251:
[----:B------:R-:W2:Y:S02]  /*2290*/  LDG.E.64 R4, [R4.64] ;  /* 0x0000002404047981 */ /* 0x000ea4000c1e1b00 */
[----:B--2---:R-:W0:Y:S01]  /*22a0*/  F2F.F32.F64 R28, R4 ;  /* 0x00000004001c7310 */ /* 0x004e220000301000 */
[----:B------:R-:W0:-:S14]  /*22b0*/  DSETP.GEU.AND P0, PT, |R4|, c[0x2][0x0], PT ;  /* 0x008000000400762a */ /* 0x000e1c0003f0e200 */
[----:B0-----:R-:W-:Y:S01]  /*22c0*/  @!P0 FMUL R28, R28, 1.175494350822287508e-38 ;  /* 0x008000001c1c8820 */ /* 0x001fe20000400000 */
[----:B------:R-:W-:Y:S05]  /*22d0*/  BRA `(.L_x_15242) ;  /* 0x000008f000007947 */ /* 0x000fea0003800000 */
.L_x_15250:
        /* <DEDUP_REMOVED lines=26> */
.L_x_15253:
        /* <DEDUP_REMOVED lines=13> */
.L_x_15252:
[----:B------:R-:W2:Y:S02]  /*2550*/  LDG.E.U16 R4, [R4.64] ;  /* 0x0000002404047981 */ /* 0x000ea4000c1e1500 */
[----:B--2---:R-:W-:Y:S01]  /*2560*/  PRMT R28, RZ, 0x5410, R4 ;  /* 0x00005410ff1c7816 */ /* 0x004fe20000000004 */
[----:B------:R-:W-:Y:S05]  /*2570*/  BRA `(.L_x_15242) ;  /* 0x0000065000007947 */ /* 0x000fea0003800000 */
.L_x_15249:
        /* <DEDUP_REMOVED lines=11> */
.L_x_15256:
        /* <DEDUP_REMOVED lines=20> */
.L_x_15258:
[----:B------:R-:W-:Y:S05]  /*2770*/  BSYNC B0 ;  /* 0x0000000000007941 */ /* 0x000fea0003800000 */
.L_x_15257:
[----:B------:R-:W-:Y:S01]  /*2780*/  IMAD.SHL.U32 R3, R3, 0x100000, RZ ;  /* 0x0010000003037824 */ /* 0x000fe200078e00ff */
[----:B------:R-:W-:-:S04]  /*2790*/  LEA R5, R0, 0x3b800000, 0x17 ;  /* 0x3b80000000057811 */ /* 0x000fc800078eb8ff */
[----:B------:R-:W-:Y:S01]  /*27a0*/  LOP3.LUT R28, R5, R3, R28, 0xfe, !PT ;  /* 0x00000003051c7212 */ /* 0x000fe200078efe1c */
[----:B------:R-:W-:Y:S05]  /*27b0*/  BRA `(.L_x_15242) ;  /* 0x0000041000007947 */ /* 0x000fea0003800000 */
.L_x_15255:
        /* <DEDUP_REMOVED lines=20> */
.L_x_15260:
[----:B------:R-:W-:Y:S05]  /*2900*/  BSYNC B0 ;  /* 0x0000000000007941 */ /* 0x000fea0003800000 */
.L_x_15259:
[----:B------:R-:W-:Y:S01]  /*2910*/  IMAD.SHL.U32 R3, R3, 0x200000, RZ ;  /* 0x0020000003037824 */ /* 0x000fe200078e00ff */
[----:B------:R-:W-:-:S04]  /*2920*/  LEA R5, R0, 0x37800000, 0x17 ;  /* 0x3780000000057811 */ /* 0x000fc800078eb8ff */
[----:B------:R-:W-:Y:S01]  /*2930*/  LOP3.LUT R28, R5, R3, R28, 0xfe, !PT ;  /* 0x00000003051c7212 */ /* 0x000fe200078efe1c */
[----:B------:R-:W-:Y:S05]  /*2940*/  BRA `(.L_x_15242) ;  /* 0x0000028000007947 */ /* 0x000fea0003800000 */
.L_x_15254:
        /* <DEDUP_REMOVED lines=14> */
.L_x_15241:
        /* <DEDUP_REMOVED lines=21> */
.L_x_15262:
[----:B------:R-:W2:Y:S02]  /*2b80*/  LDG.E.64 R28, [R4.64] ;  /* 0x00000024041c7981 */ /* 0x000ea4000c1e1b00 */
[----:B--2---:R0:W2:Y:S01]  /*2b90*/  I2F.U64 R28, R28 ;  /* 0x0000001c001c7312 */ /* 0x0040a20000301000 */
[----:B------:R-:W-:Y:S05]  /*2ba0*/  BRA `(.L_x_15242) ;  /* 0x0000002000007947 */ /* 0x000fea0003800000 */
.L_x_15261:
[----:B------:R-:W2:Y:S02]  /*2bb0*/  LDG.E R4, [R4.64] ;  /* 0x0000002404047981 */ /* 0x000ea4000c1e1900 */
[----:B--2---:R0:W2:Y:S02]  /*2bc0*/  I2F.U32 R28, R4 ;  /* 0x00000004001c7306 */ /* 0x0040a40000201000 */
.L_x_15242:
[----:B------:R-:W-:Y:S05]  /*2bd0*/  BSYNC B6 ;  /* 0x0000000000067941 */ /* 0x000fea0003800000 */
.L_x_15236:
[----:B------:R-:W-:Y:S02]  /*2be0*/  IADD3 R23, R23, 0x80, RZ ;  /* 0x0000008017177810 */ /* 0x000fe40007ffe0ff */
.L_x_15235:
[----:B------:R-:W-:Y:S05]  /*2bf0*/  BSYNC B7 ;  /* 0x0000000000077941 */ /* 0x000fea0003800000 */
.L_x_15234:
        /* <DEDUP_REMOVED lines=21> */
.L_x_15268:
[----:B------:R-:W3:Y:S02]  /*2d50*/  LDG.E.U8 R4, [R4.64] ;  /* 0x0000002404047981 */ /* 0x000ee4000c1e1100 */
[----:B---3--:R0:W3:Y:S01]  /*2d60*/  I2F.U16 R25, R4 ;  /* 0x0000000400197306 */ /* 0x0080e20000101000 */
[----:B------:R-:W-:Y:S05]  /*2d70*/  BRA `(.L_x_15264) ;  /* 0x00000c7000007947 */ /* 0x000fea0003800000 */
.L_x_15267:
        /* <DEDUP_REMOVED lines=9> */
.L_x_15271:
[----:B------:R-:W3:Y:S02]  /*2e10*/  LDG.E R4, [R4.64] ;  /* 0x0000002404047981 */ /* 0x000ee4000c1e1900 */
[----:B---3--:R0:W3:Y:S01]  /*2e20*/  I2F R25, R4 ;  /* 0x0000000400197306 */ /* 0x0080e20000201400 */
[----:B------:R-:W-:Y:S05]  /*2e30*/  BRA `(.L_x_15264) ;  /* 0x00000bb000007947 */ /* 0x000fea0003800000 */
.L_x_15270:
[----:B------:R-:W3:Y:S02]  /*2e40*/  LDG.E.U16 R4, [R4.64] ;  /* 0x0000002404047981 */ /* 0x000ee4000c1e1500 */
[----:B---3--:R0:W3:Y:S01]  /*2e50*/  I2F.S16 R25, R4 ;  /* 0x0000000400197306 */ /* 0x0080e20000101400 */
[----:B------:R-:W-:Y:S05]  /*2e60*/  BRA `(.L_x_15264) ;  /* 0x00000b8000007947 */ /* 0x000fea0003800000 */
.L_x_15266:
        /* <DEDUP_REMOVED lines=8> */
.L_x_15273:
[----:B------:R-:W3:Y:S02]  /*2ef0*/  LDG.E.U16 R4, [R4.64] ;  /* 0x0000002404047981 */ /* 0x000ee4000c1e1500 */
[----:B---3--:R-:W-:Y:S01]  /*2f00*/  HADD2.F32 R25, -RZ, R4.H0_H0 ;  /* 0x20000004ff197230 */ /* 0x008fe20000004100 */
[----:B------:R-:W-:Y:S05]  /*2f10*/  BRA `(.L_x_15264) ;  /* 0x00000ad000007947 */ /* 0x000fea0003800000 */
.L_x_15272:
        /* <DEDUP_REMOVED lines=8> */
.L_x_15275:
[----:B------:R-:W3:Y:S02]  /*2fa0*/  LDG.E.U16 R4, [R4.64] ;  /* 0x0000002404047981 */ /* 0x000ee4000c1e1500 */
[----:B---3--:R-:W-:Y:S01]  /*2fb0*/  HADD2.F32 R25, -RZ, R4.H0_H0 ;  /* 0x20000004ff197230 */ /* 0x008fe20000004100 */
[----:B------:R-:W-:Y:S05]  /*2fc0*/  BRA `(.L_x_15264) ;  /* 0x00000a2000007947 */ /* 0x000fea0003800000 */
.L_x_15274:
[----:B------:R-:W3:Y:S02]  /*2fd0*/  LDG.E.64 R4, [R4.64] ;  /* 0x0000002404047981 */ /* 0x000ee4000c1e1b00 */
[----:B---3--:R-:W0:Y:S01]  /*2fe0*/  F2F.F32.F64 R25, R4 ;  /* 0x0000000400197310 */ /* 0x008e220000301000 */
[----:B------:R-:W0:-:S14]  /*2ff0*/  DSETP.GEU.AND P0, PT, |R4|, c[0x2][0x0], PT ;  /* 0x008000000400762a */ /* 0x000e1c0003f0e200 */
[----:B0-----:R-:W-:Y:S01]  /*3000*/  @!P0 FMUL R25, R25, 1.175494350822287508e-38 ;  /* 0x0080000019198820 */ /* 0x001fe20000400000 */
[----:B------:R-:W-:Y:S05]  /*3010*/  BRA `(.L_x_15264) ;  /* 0x000009d000007947 */ /* 0x000fea0003800000 */
.L_x_15265:
        /* <DEDUP_REMOVED lines=12> */
.L_x_15278:
[----:B------:R-:W3:Y:S02]  /*30e0*/  LDG.E.64 R4, [R4.64] ;  /* 0x0000002404047981 */ /* 0x000ee4000c1e1b00 */
[----:B---3--:R-:W0:Y:S01]  /*30f0*/  F2F.F32.F64 R25, R4 ;  /* 0x0000000400197310 */ /* 0x008e220000301000 */
[----:B------:R-:W0:-:S14]  /*3100*/  DSETP.GEU.AND P0, PT, |R4|, c[0x2][0x0], PT ;  /* 0x008000000400762a */ /* 0x000e1c0003f0e200 */
[----:B0-----:R-:W-:Y:S01]  /*3110*/  @!P0 FMUL R25, R25, 1.175494350822287508e-38 ;  /* 0x0080000019198820 */ /* 0x001fe20000400000 */
[----:B------:R-:W-:Y:S05]  /*3120*/  BRA `(.L_x_15264) ;  /* 0x000008c000007947 */ /* 0x000fea0003800000 */
.L_x_15277:
        /* <DEDUP_REMOVED lines=26> */
.L_x_15280:
        /* <DEDUP_REMOVED lines=13> */
.L_x_15279:
[----:B------:R-:W3:Y:S02]  /*33a0*/  LDG.E.U16 R4, [R4.64] ;  /* 0x0000002404047981 */ /* 0x000ee4000c1e1500 */
[----:B---3--:R-:W-:Y:S01]  /*33b0*/  PRMT R25, RZ, 0x5410, R4 ;  /* 0x00005410ff197816 */ /* 0x008fe20000000004 */
[----:B------:R-:W-:Y:S05]  /*33c0*/  BRA `(.L_x_15264) ;  /* 0x0000062000007947 */ /* 0x000fea0003800000 */
.L_x_15276:
        /* <DEDUP_REMOVED lines=11> */
.L_x_15283:
        /* <DEDUP_REMOVED lines=19> */
.L_x_15285:
[----:B------:R-:W-:Y:S05]  /*35b0*/  BSYNC B0 ;  /* 0x0000000000007941 */ /* 0x000fea0003800000 */
.L_x_15284:
[----:B------:R-:W-:Y:S01]  /*35c0*/  IMAD.SHL.U32 R3, R3, 0x100000, RZ ;  /* 0x0010000003037824 */ /* 0x000fe200078e00ff */
[----:B------:R-:W-:-:S04]  /*35d0*/  LEA R0, R0, 0x3b800000, 0x17 ;  /* 0x3b80000000007811 */ /* 0x000fc800078eb8ff */
[----:B------:R-:W-:Y:S01]  /*35e0*/  LOP3.LUT R25, R0, R3, R25, 0xfe, !PT ;  /* 0x0000000300197212 */ /* 0x000fe200078efe19 */
[----:B------:R-:W-:Y:S05]  /*35f0*/  BRA `(.L_x_15264) ;  /* 0x000003f000007947 */ /* 0x000fea0003800000 */
.L_x_15282:
        /* <DEDUP_REMOVED lines=19> */
.L_x_15287:
[----:B------:R-:W-:Y:S05]  /*3730*/  BSYNC B0 ;  /* 0x0000000000007941 */ /* 0x000fea0003800000 */
.L_x_15286:
[----:B------:R-:W-:Y:S01]  /*3740*/  IMAD.SHL.U32 R3, R3, 0x200000, RZ ;  /* 0x0020000003037824 */ /* 0x000fe200078e00ff */
[----:B------:R-:W-:-:S04]  /*3750*/  LEA R0, R0, 0x37800000, 0x17 ;  /* 0x3780000000007811 */ /* 0x000fc800078eb8ff */
[----:B------:R-:W-:Y:S01]  /*3760*/  LOP3.LUT R25, R0, R3, R25, 0xfe, !PT ;  /* 0x0000000300197212 */ /* 0x000fe200078efe19 */
[----:B------:R-:W-:Y:S05]  /*3770*/  BRA `(.L_x_15264) ;  /* 0x0000027000007947 */ /* 0x000fea0003800000 */
.L_x_15281:
        /* <DEDUP_REMOVED lines=14> */
.L_x_15269:
        /* <DEDUP_REMOVED lines=20> */
.L_x_15289:
[----:B------:R-:W3:Y:S02]  /*39a0*/  LDG.E.64 R4, [R4.64] ;  /* 0x0000002404047981 */ /* 0x000ee4000c1e1b00 */
[----:B---3--:R0:W3:Y:S01]  /*39b0*/  I2F.U64 R25, R4 ;  /* 0x0000000400197312 */ /* 0x0080e20000301000 */
[----:B------:R-:W-:Y:S05]  /*39c0*/  BRA `(.L_x_15264) ;  /* 0x0000002000007947 */ /* 0x000fea0003800000 */
.L_x_15288:
[----:B------:R-:W3:Y:S02]  /*39d0*/  LDG.E R4, [R4.64] ;  /* 0x0000002404047981 */ /* 0x000ee4000c1e1900 */
[----:B---3--:R0:W3:Y:S02]  /*39e0*/  I2F.U32 R25, R4 ;  /* 0x0000000400197306 */ /* 0x0080e40000201000 */
.L_x_15264:
[----:B------:R-:W-:Y:S05]  /*39f0*/  BSYNC B6 ;  /* 0x0000000000067941 */ /* 0x000fea0003800000 */
.L_x_15263:
[----:B------:R-:W4:Y:S01]  /*3a00*/  S2R R19, SR_TID.X ;  /* 0x0000000000137919 */ /* 0x000f220000002100 */
[----:B------:R-:W0:Y:S01]  /*3a10*/  LDC.U8 R17, c[0x0][0x184] ;  /* 0x00006100ff117b82 */ /* 0x000e220000000000 */
[----:B------:R-:W-:Y:S01]  /*3a20*/  BSSY B6, `(.L_x_15290) ;  /* 0x0000111000067945 */ /* 0x000fe20003800000 */
[C---:B----4-:R-:W-:Y:S02]  /*3a30*/  IADD3 R23, R19.reuse, 0x80, RZ ;  /* 0x0000008013177810 */ /* 0x050fe40007ffe0ff */
[----:B------:R-:W-:-:S02]  /*3a40*/  IADD3 R3, R19, 0x100, RZ ;  /* 0x0000010013037810 */ /* 0x000fc40007ffe0ff */
[C---:B0-----:R-:W-:Y:S02]  /*3a50*/  IADD3 R5, R19.reuse, 0x180, RZ ;  /* 0x0000018013057810 */ /* 0x041fe40007ffe0ff */
[-C--:B------:R-:W-:Y:S02]  /*3a60*/  ISETP.GE.AND P3, PT, R19, R16.reuse, PT ;  /* 0x000000101300720c */ /* 0x080fe40003f66270 */
[-C--:B------:R-:W-:Y:S02]  /*3a70*/  ISETP.GE.AND P0, PT, R23, R16.reuse, PT ;  /* 0x000000101700720c */ /* 0x080fe40003f06270 */
[-C--:B------:R-:W-:Y:S02]  /*3a80*/  ISETP.GE.AND P1, PT, R3, R16.reuse, PT ;  /* 0x000000100300720c */ /* 0x080fe40003f26270 */
[----:B------:R-:W-:-:S07]  /*3a90*/  ISETP.GE.AND P2, PT, R5, R16, PT ;  /* 0x000000100500720c */ /* 0x000fce0003f46270 */
[----:B-----5:R-:W0:Y:S08]  /*3aa0*/  @!P3 FRND.TRUNC R4, R27 ;  /* 0x0000001b0004b307 */ /* 0x020e30000020d000 */
[----:B-1----:R-:W1:Y:S08]  /*3ab0*/  @!P0 FRND.TRUNC R3, R26 ;  /* 0x0000001a00038307 */ /* 0x002e70000020d000 */
[----:B--2---:R-:W2:Y:S01]  /*3ac0*/  @!P1 FRND.TRUNC R5, R28 ;  /* 0x0000001c00059307 */ /* 0x004ea2000020d000 */
[----:B0-----:R-:W-:-:S07]  /*3ad0*/  @!P3 FADD.FTZ R4, -R4, R27 ;  /* 0x0000001b0404b221 */ /* 0x001fce0000010100 */
[----:B---3--:R-:W0:Y:S01]  /*3ae0*/  @!P2 FRND.TRUNC R18, R25 ;  /* 0x000000190012a307 */ /* 0x008e22000020d000 */
[----:B-1----:R-:W-:Y:S02]  /*3af0*/  @!P0 FADD.FTZ R22, -R3, R26 ;  /* 0x0000001a03168221 */ /* 0x002fe40000010100 */
[----:B--2---:R-:W-:Y:S02]  /*3b00*/  @!P1 FADD.FTZ R24, -R5, R28 ;  /* 0x0000001c05189221 */ /* 0x004fe40000010100 */
[----:B0-----:R-:W-:Y:S01]  /*3b10*/  @!P2 FADD.FTZ R18, -R18, R25 ;  /* 0x000000191212a221 */ /* 0x001fe20000010100 */
        /* <DEDUP_REMOVED lines=21> */
.L_x_15295:
[----:B------:R-:W0:Y:S01]  /*3c70*/  F2I.S64.TRUNC R4, R4 ;  /* 0x0000000400047311 */ /* 0x000e22000020d900 */
[----:B------:R-:W-:Y:S02]  /*3c80*/  IMAD.MOV.U32 R19, RZ, RZ, R23 ;  /* 0x000000ffff137224 */ /* 0x000fe400078e0017 */
[----:B0-----:R-:W-:-:S05]  /*3c90*/  IMAD.MOV.U32 R3, RZ, RZ, R4 ;  /* 0x000000ffff037224 */ /* 0x001fca00078e0004 */
[----:B------:R0:W-:Y:S01]  /*3ca0*/  STG.E.U8 [R8.64], R3 ;  /* 0x0000000308007986 */ /* 0x0001e2000c101124 */
[----:B------:R-:W-:Y:S05]  /*3cb0*/  BRA `(.L_x_15291) ;  /* 0x00000e7000007947 */ /* 0x000fea0003800000 */
.L_x_15294:
        /* <DEDUP_REMOVED lines=10> */
.L_x_15298:
[----:B------:R-:W0:Y:S01]  /*3d60*/  F2I.FTZ.TRUNC.NTZ R3, R4 ;  /* 0x0000000400037305 */ /* 0x000e22000021f100 */
[----:B------:R-:W-:Y:S01]  /*3d70*/  IMAD.MOV.U32 R19, RZ, RZ, R23 ;  /* 0x000000ffff137224 */ /* 0x000fe200078e0017 */
[----:B0-----:R0:W-:Y:S01]  /*3d80*/  STG.E [R8.64], R3 ;  /* 0x0000000308007986 */ /* 0x0011e2000c101924 */
[----:B------:R-:W-:Y:S05]  /*3d90*/  BRA `(.L_x_15291) ;  /* 0x00000d9000007947 */ /* 0x000fea0003800000 */
.L_x_15297:
[----:B------:R-:W0:Y:S01]  /*3da0*/  F2I.FTZ.TRUNC.NTZ R3, R4 ;  /* 0x0000000400037305 */ /* 0x000e22000021f100 */
[----:B------:R-:W-:Y:S01]  /*3db0*/  IMAD.MOV.U32 R19, RZ, RZ, R23 ;  /* 0x000000ffff137224 */ /* 0x000fe200078e0017 */
[----:B0-----:R0:W-:Y:S01]  /*3dc0*/  STG.E.U16 [R8.64], R3 ;  /* 0x0000000308007986 */ /* 0x0011e2000c101524 */
[----:B------:R-:W-:Y:S05]  /*3dd0*/  BRA `(.L_x_15291) ;  /* 0x00000d5000007947 */ /* 0x000fea0003800000 */
.L_x_15293:
        /* <DEDUP_REMOVED lines=9> */
.L_x_15300:
[----:B------:R-:W-:Y:S01]  /*3e70*/  F2FP.PACK_AB R4, RZ, R4 ;  /* 0x00000004ff04723e */ /* 0x000fe200000000ff */
[----:B------:R-:W-:-:S04]  /*3e80*/  IMAD.MOV.U32 R19, RZ, RZ, R23 ;  /* 0x000000ffff137224 */ /* 0x000fc800078e0017 */
[----:B------:R0:W-:Y:S01]  /*3e90*/  STG.E.U16 [R8.64], R4 ;  /* 0x0000000408007986 */ /* 0x0001e2000c101524 */
[----:B------:R-:W-:Y:S05]  /*3ea0*/  BRA `(.L_x_15291) ;  /* 0x00000c8000007947 */ /* 0x000fea0003800000 */
.L_x_15299:
        /* <DEDUP_REMOVED lines=10> */
.L_x_15302:
[----:B------:R-:W-:Y:S01]  /*3f50*/  F2FP.PACK_AB R3, RZ, R4 ;  /* 0x00000004ff03723e */ /* 0x000fe200000000ff */
[----:B------:R-:W-:-:S03]  /*3f60*/  IMAD.MOV.U32 R19, RZ, RZ, R23 ;  /* 0x000000ffff137224 */ /* 0x000fc600078e0017 */
[----:B------:R-:W-:-:S05]  /*3f70*/  PRMT R3, R3, 0x5410, RZ ;  /* 0x0000541003037816 */ /* 0x000fca00000000ff */
[----:B------:R0:W-:Y:S01]  /*3f80*/  STG.E [R8.64], R3 ;  /* 0x0000000308007986 */ /* 0x0001e2000c101924 */
[----:B------:R-:W-:Y:S05]  /*3f90*/  BRA `(.L_x_15291) ;  /* 0x00000b9000007947 */ /* 0x000fea0003800000 */
.L_x_15301:
[----:B------:R-:W-:Y:S02]  /*3fa0*/  FMUL.FTZ R4, R4, 1 ;  /* 0x3f80000004047820 */ /* 0x000fe40000410000 */
[----:B------:R-:W-:-:S04]  /*3fb0*/  IMAD.MOV.U32 R19, RZ, RZ, R23 ;  /* 0x000000ffff137224 */ /* 0x000fc800078e0017 */
[----:B------:R-:W0:Y:S02]  /*3fc0*/  F2F.F64.F32 R4, R4 ;  /* 0x0000000400047310 */ /* 0x000e240000201800 */
[----:B0-----:R0:W-:Y:S01]  /*3fd0*/  STG.E.64 [R8.64], R4 ;  /* 0x0000000408007986 */ /* 0x0011e2000c101b24 */
[----:B------:R-:W-:Y:S05]  /*3fe0*/  BRA `(.L_x_15291) ;  /* 0x00000b4000007947 */ /* 0x000fea0003800000 */
.L_x_15292:
        /* <DEDUP_REMOVED lines=13> */
.L_x_15305:
[----:B------:R-:W-:Y:S01]  /*40c0*/  FMUL.FTZ R4, R4, 1 ;  /* 0x3f80000004047820 */ /* 0x000fe20000410000 */
[----:B------:R-:W-:Y:S01]  /*40d0*/  CS2R R6, SRZ ;  /* 0x0000000000067805 */ /* 0x000fe2000001ff00 */
[----:B------:R-:W-:-:S04]  /*40e0*/  IMAD.MOV.U32 R19, RZ, RZ, R23 ;  /* 0x000000ffff137224 */ /* 0x000fc800078e0017 */
[----:B------:R-:W0:Y:S02]  /*40f0*/  F2F.F64.F32 R4, R4 ;  /* 0x0000000400047310 */ /* 0x000e240000201800 */
[----:B0-----:R0:W-:Y:S01]  /*4100*/  STG.E.128 [R8.64], R4 ;  /* 0x0000000408007986 */ /* 0x0011e2000c101d24 */
[----:B------:R-:W-:Y:S05]  /*4110*/  BRA `(.L_x_15291) ;  /* 0x00000a1000007947 */ /* 0x000fea0003800000 */
.L_x_15304:
        /* <DEDUP_REMOVED lines=20> */
.L_x_15309:
[----:B------:R-:W-:Y:S05]  /*4260*/  BSYNC B0 ;  /* 0x0000000000007941 */ /* 0x000fea0003800000 */
.L_x_15308:
[----:B------:R-:W-:Y:S01]  /*4270*/  LOP3.LUT R5, R0, R5, RZ, 0xfc, !PT ;  /* 0x0000000500057212 */ /* 0x000fe200078efcff */
[----:B------:R-:W-:-:S04]  /*4280*/  IMAD.MOV.U32 R19, RZ, RZ, R23 ;  /* 0x000000ffff137224 */ /* 0x000fc800078e0017 */
[----:B------:R0:W-:Y:S01]  /*4290*/  STG.E.U8 [R8.64], R5 ;  /* 0x0000000508007986 */ /* 0x0001e2000c101124 */
[----:B------:R-:W-:Y:S05]  /*42a0*/  BRA `(.L_x_15291) ;  /* 0x0000088000007947 */ /* 0x000fea0003800000 */
.L_x_15307:
        /* <DEDUP_REMOVED lines=12> */
.L_x_15311:
[----:B------:R-:W-:Y:S01]  /*4370*/  IMAD.MOV.U32 R0, RZ, RZ, 0x7f ;  /* 0x0000007fff007424 */ /* 0x000fe200078e00ff */
[----:B------:R-:W-:-:S04]  /*4380*/  ISETP.GT.U32.AND P0, PT, R5, 0x7f800000, PT ;  /* 0x7f8000000500780c */ /* 0x000fc80003f04070 */
[----:B------:R-:W-:-:S04]  /*4390*/  SEL R0, R0, 0x7c, P0 ;  /* 0x0000007c00007807 */ /* 0x000fc80000000000 */
.L_x_15312:
[----:B------:R-:W-:Y:S05]  /*43a0*/  BSYNC B0 ;  /* 0x0000000000007941 */ /* 0x000fea0003800000 */
.L_x_15310:
[----:B------:R-:W-:Y:S01]  /*43b0*/  LOP3.LUT R4, R4, 0x80000000, RZ, 0xc0, !PT ;  /* 0x8000000004047812 */ /* 0x000fe200078ec0ff */
[----:B------:R-:W-:-:S03]  /*43c0*/  IMAD.MOV.U32 R19, RZ, RZ, R23 ;  /* 0x000000ffff137224 */ /* 0x000fc600078e0017 */
[----:B------:R-:W-:-:S04]  /*43d0*/  SHF.R.U32.HI R3, RZ, 0x18, R4 ;  /* 0x00000018ff037819 */ /* 0x000fc80000011604 */
[----:B------:R-:W-:-:S05]  /*43e0*/  LOP3.LUT R3, R0, R3, RZ, 0xfc, !PT ;  /* 0x0000000300037212 */ /* 0x000fca00078efcff */
[----:B------:R0:W-:Y:S01]  /*43f0*/  STG.E.U8 [R8.64], R3 ;  /* 0x0000000308007986 */ /* 0x0001e2000c101124 */
[----:B------:R-:W-:Y:S05]  /*4400*/  BRA `(.L_x_15291) ;  /* 0x0000072000007947 */ /* 0x000fea0003800000 */
.L_x_15306:
[----:B------:R-:W-:Y:S01]  /*4410*/  F2FP.BF16.PACK_AB R4, RZ, R4 ;  /* 0x00000004ff04723e */ /* 0x000fe200000010ff */
[----:B------:R-:W-:-:S04]  /*4420*/  IMAD.MOV.U32 R19, RZ, RZ, R23 ;  /* 0x000000ffff137224 */ /* 0x000fc800078e0017 */
[----:B------:R0:W-:Y:S01]  /*4430*/  STG.E.U16 [R8.64], R4 ;  /* 0x0000000408007986 */ /* 0x0001e2000c101524 */
[----:B------:R-:W-:Y:S05]  /*4440*/  BRA `(.L_x_15291) ;  /* 0x000006e000007947 */ /* 0x000fea0003800000 */
.L_x_15303:
        /* <DEDUP_REMOVED lines=12> */
.L_x_15315:
        /* <DEDUP_REMOVED lines=16> */
.L_x_15318:
[----:B------:R-:W-:-:S04]  /*4610*/  LOP3.LUT R4, R4, 0x80000000, RZ, 0xc0, !PT ;  /* 0x8000000004047812 */ /* 0x000fc800078ec0ff */
[----:B------:R-:W-:-:S04]  /*4620*/  SHF.R.U32.HI R4, RZ, 0x18, R4 ;  /* 0x00000018ff047819 */ /* 0x000fc80000011604 */
[----:B------:R-:W-:-:S04]  /*4630*/  LOP3.LUT R3, R3, R4, RZ, 0xfc, !PT ;  /* 0x0000000403037212 */ /* 0x000fc800078efcff */
[----:B------:R-:W-:Y:S02]  /*4640*/  PRMT R0, R3, 0x7610, R0 ;  /* 0x0000761003007816 */ /* 0x000fe40000000000 */
.L_x_15317:
[----:B------:R-:W-:Y:S05]  /*4650*/  BSYNC B0 ;  /* 0x0000000000007941 */ /* 0x000fea0003800000 */
.L_x_15316:
[----:B------:R0:W-:Y:S01]  /*4660*/  STG.E.U8 [R8.64], R0 ;  /* 0x0000000008007986 */ /* 0x0001e2000c101124 */
[----:B------:R-:W-:Y:S01]  /*4670*/  IMAD.MOV.U32 R19, RZ, RZ, R23 ;  /* 0x000000ffff137224 */ /* 0x000fe200078e0017 */
[----:B------:R-:W-:Y:S05]  /*4680*/  BRA `(.L_x_15291) ;  /* 0x000004a000007947 */ /* 0x000fea0003800000 */
.L_x_15314:
        /* <DEDUP_REMOVED lines=16> */
.L_x_15321:
[----:B------:R-:W-:-:S04]  /*4790*/  LOP3.LUT R4, R4, 0x80000000, RZ, 0xc0, !PT ;  /* 0x8000000004047812 */ /* 0x000fc800078ec0ff */
[----:B------:R-:W-:-:S04]  /*47a0*/  SHF.R.U32.HI R4, RZ, 0x18, R4 ;  /* 0x00000018ff047819 */ /* 0x000fc80000011604 */
[----:B------:R-:W-:-:S04]  /*47b0*/  LOP3.LUT R3, R3, R4, RZ, 0xfc, !PT ;  /* 0x0000000403037212 */ /* 0x000fc800078efcff */
[----:B------:R-:W-:Y:S02]  /*47c0*/  PRMT R0, R3, 0x7610, R0 ;  /* 0x0000761003007816 */ /* 0x000fe40000000000 */
.L_x_15320:
[----:B------:R-:W-:Y:S05]  /*47d0*/  BSYNC B0 ;  /* 0x0000000000007941 */ /* 0x000fea0003800000 */
.L_x_15319:
[----:B------:R0:W-:Y:S01]  /*47e0*/  STG.E.U8 [R8.64], R0 ;  /* 0x0000000008007986 */ /* 0x0001e2000c101124 */
[----:B------:R-:W-:Y:S01]  /*47f0*/  IMAD.MOV.U32 R19, RZ, RZ, R23 ;  /* 0x000000ffff137224 */ /* 0x000fe200078e0017 */
[----:B------:R-:W-:Y:S05]  /*4800*/  BRA `(.L_x_15291) ;  /* 0x0000032000007947 */ /* 0x000fea0003800000 */
.L_x_15313:
        /* <DEDUP_REMOVED lines=22> */
.L_x_15296:
        /* <DEDUP_REMOVED lines=21> */
.L_x_15323:
[----:B------:R-:W0:Y:S01]  /*4ac0*/  F2I.U64.TRUNC R4, R4 ;  /* 0x0000000400047311 */ /* 0x000e22000020d800 */
[----:B------:R-:W-:Y:S01]  /*4ad0*/  IMAD.MOV.U32 R19, RZ, RZ, R23 ;  /* 0x000000ffff137224 */ /* 0x000fe200078e0017 */
[----:B0-----:R0:W-:Y:S01]  /*4ae0*/  STG.E.64 [R8.64], R4 ;  /* 0x0000000408007986 */ /* 0x0011e2000c101b24 */
[----:B------:R-:W-:Y:S05]  /*4af0*/  BRA `(.L_x_15291) ;  /* 0x0000003000007947 */ /* 0x000fea0003800000 */
.L_x_15322:
[----:B------:R-:W0:Y:S01]  /*4b00*/  F2I.FTZ.U32.TRUNC.NTZ R3, R4 ;  /* 0x0000000400037305 */ /* 0x000e22000021f000 */
[----:B------:R-:W-:Y:S01]  /*4b10*/  IMAD.MOV.U32 R19, RZ, RZ, R23 ;  /* 0x000000ffff137224 */ /* 0x000fe200078e0017 */
[----:B0-----:R0:W-:Y:S06]  /*4b20*/  STG.E [R8.64], R3 ;  /* 0x0000000308007986 */ /* 0x0011ec000c101924 */
.L_x_15291:
[----:B------:R-:W-:Y:S05]  /*4b30*/  BSYNC B6 ;  /* 0x0000000000067941 */ /* 0x000fea0003800000 */
.L_x_15290:
        /* <DEDUP_REMOVED lines=22> */
.L_x_15329:
[----:B------:R-:W0:Y:S02]  /*4ca0*/  F2I.S64.TRUNC R22, R22 ;  /* 0x0000001600167311 */ /* 0x000e24000020d900 */
[----:B0-----:R-:W-:-:S05]  /*4cb0*/  IMAD.MOV.U32 R3, RZ, RZ, R22 ;  /* 0x000000ffff037224 */ /* 0x001fca00078e0016 */
[----:B------:R0:W-:Y:S01]  /*4cc0*/  STG.E.U8 [R8.64], R3 ;  /* 0x0000000308007986 */ /* 0x0001e2000c101124 */
[----:B------:R-:W-:Y:S05]  /*4cd0*/  BRA `(.L_x_15331) ;  /* 0x00000d3000007947 */ /* 0x000fea0003800000 */
.L_x_15328:
        /* <DEDUP_REMOVED lines=9> */
.L_x_15333:
[----:B------:R-:W0:Y:S02]  /*4d70*/  F2I.FTZ.TRUNC.NTZ R3, R22 ;  /* 0x0000001600037305 */ /* 0x000e24000021f100 */
[----:B0-----:R0:W-:Y:S01]  /*4d80*/  STG.E [R8.64], R3 ;  /* 0x0000000308007986 */ /* 0x0011e2000c101924 */
[----:B------:R-:W-:Y:S05]  /*4d90*/  BRA `(.L_x_15331) ;  /* 0x00000c7000007947 */ /* 0x000fea0003800000 */
.L_x_15332:
[----:B------:R-:W0:Y:S02]  /*4da0*/  F2I.FTZ.TRUNC.NTZ R3, R22 ;  /* 0x0000001600037305 */ /* 0x000e24000021f100 */
[----:B0-----:R0:W-:Y:S01]  /*4db0*/  STG.E.U16 [R8.64], R3 ;  /* 0x0000000308007986 */ /* 0x0011e2000c101524 */
[----:B------:R-:W-:Y:S05]  /*4dc0*/  BRA `(.L_x_15331) ;  /* 0x00000c4000007947 */ /* 0x000fea0003800000 */
.L_x_15327:
        /* <DEDUP_REMOVED lines=8> */
.L_x_15335:
[----:B------:R-:W-:-:S05]  /*4e50*/  F2FP.PACK_AB R22, RZ, R22 ;  /* 0x00000016ff16723e */ /* 0x000fca00000000ff */
[----:B------:R0:W-:Y:S01]  /*4e60*/  STG.E.U16 [R8.64], R22 ;  /* 0x0000001608007986 */ /* 0x0001e2000c101524 */
[----:B------:R-:W-:Y:S05]  /*4e70*/  BRA `(.L_x_15331) ;  /* 0x00000b9000007947 */ /* 0x000fea0003800000 */
.L_x_15334:
        /* <DEDUP_REMOVED lines=9> */
.L_x_15337:
[----:B------:R-:W-:-:S04]  /*4f10*/  F2FP.PACK_AB R3, RZ, R22 ;  /* 0x00000016ff03723e */ /* 0x000fc800000000ff */
[----:B------:R-:W-:-:S05]  /*4f20*/  PRMT R3, R3, 0x5410, RZ ;  /* 0x0000541003037816 */ /* 0x000fca00000000ff */
[----:B------:R0:W-:Y:S01]  /*4f30*/  STG.E [R8.64], R3 ;  /* 0x0000000308007986 */ /* 0x0001e2000c101924 */
[----:B------:R-:W-:Y:S05]  /*4f40*/  BRA `(.L_x_15331) ;  /* 0x00000ac000007947 */ /* 0x000fea0003800000 */
.L_x_15336:
[----:B------:R-:W-:-:S06]  /*4f50*/  FMUL.FTZ R4, R22, 1 ;  /* 0x3f80000016047820 */ /* 0x000fcc0000410000 */
[----:B------:R-:W0:Y:S02]  /*4f60*/  F2F.F64.F32 R4, R4 ;  /* 0x0000000400047310 */ /* 0x000e240000201800 */
[----:B0-----:R0:W-:Y:S01]  /*4f70*/  STG.E.64 [R8.64], R4 ;  /* 0x0000000408007986 */ /* 0x0011e2000c101b24 */
[----:B------:R-:W-:Y:S05]  /*4f80*/  BRA `(.L_x_15331) ;  /* 0x00000a8000007947 */ /* 0x000fea0003800000 */
.L_x_15326:
        /* <DEDUP_REMOVED lines=12> */
.L_x_15340:
[----:B------:R-:W-:Y:S01]  /*5050*/  FMUL.FTZ R4, R22, 1 ;  /* 0x3f80000016047820 */ /* 0x000fe20000410000 */
[----:B------:R-:W-:-:S05]  /*5060*/  CS2R R6, SRZ ;  /* 0x0000000000067805 */ /* 0x000fca000001ff00 */
[----:B------:R-:W0:Y:S02]  /*5070*/  F2F.F64.F32 R4, R4 ;  /* 0x0000000400047310 */ /* 0x000e240000201800 */
[----:B0-----:R0:W-:Y:S01]  /*5080*/  STG.E.128 [R8.64], R4 ;  /* 0x0000000408007986 */ /* 0x0011e2000c101d24 */
[----:B------:R-:W-:Y:S05]  /*5090*/  BRA `(.L_x_15331) ;  /* 0x0000097000007947 */ /* 0x000fea0003800000 */
.L_x_15339:
        /* <DEDUP_REMOVED lines=20> */
.L_x_15344:
[----:B------:R-:W-:Y:S05]  /*51e0*/  BSYNC B0 ;  /* 0x0000000000007941 */ /* 0x000fea0003800000 */
.L_x_15343:
[----:B------:R-:W-:-:S05]  /*51f0*/  LOP3.LUT R5, R0, R5, RZ, 0xfc, !PT ;  /* 0x0000000500057212 */ /* 0x000fca00078efcff */
[----:B------:R0:W-:Y:S01]  /*5200*/  STG.E.U8 [R8.64], R5 ;  /* 0x0000000508007986 */ /* 0x0001e2000c101124 */
[----:B------:R-:W-:Y:S05]  /*5210*/  BRA `(.L_x_15331) ;  /* 0x000007f000007947 */ /* 0x000fea0003800000 */
.L_x_15342:
        /* <DEDUP_REMOVED lines=12> */
.L_x_15346:
[----:B------:R-:W-:Y:S01]  /*52e0*/  IMAD.MOV.U32 R0, RZ, RZ, 0x7f ;  /* 0x0000007fff007424 */ /* 0x000fe200078e00ff */
[----:B------:R-:W-:-:S04]  /*52f0*/  ISETP.GT.U32.AND P0, PT, R4, 0x7f800000, PT ;  /* 0x7f8000000400780c */ /* 0x000fc80003f04070 */
[----:B------:R-:W-:-:S04]  /*5300*/  SEL R0, R0, 0x7c, P0 ;  /* 0x0000007c00007807 */ /* 0x000fc80000000000 */
.L_x_15347:
[----:B------:R-:W-:Y:S05]  /*5310*/  BSYNC B0 ;  /* 0x0000000000007941 */ /* 0x000fea0003800000 */
.L_x_15345:
[----:B------:R-:W-:-:S04]  /*5320*/  LOP3.LUT R22, R22, 0x80000000, RZ, 0xc0, !PT ;  /* 0x8000000016167812 */ /* 0x000fc800078ec0ff */
[----:B------:R-:W-:-:S04]  /*5330*/  SHF.R.U32.HI R3, RZ, 0x18, R22 ;  /* 0x00000018ff037819 */ /* 0x000fc80000011616 */
[----:B------:R-:W-:-:S05]  /*5340*/  LOP3.LUT R3, R0, R3, RZ, 0xfc, !PT ;  /* 0x0000000300037212 */ /* 0x000fca00078efcff */
[----:B------:R0:W-:Y:S01]  /*5350*/  STG.E.U8 [R8.64], R3 ;  /* 0x0000000308007986 */ /* 0x0001e2000c101124 */
[----:B------:R-:W-:Y:S05]  /*5360*/  BRA `(.L_x_15331) ;  /* 0x000006a000007947 */ /* 0x000fea0003800000 */
.L_x_15341:
[----:B------:R-:W-:-:S05]  /*5370*/  F2FP.BF16.PACK_AB R22, RZ, R22 ;  /* 0x00000016ff16723e */ /* 0x000fca00000010ff */
[----:B------:R0:W-:Y:S01]  /*5380*/  STG.E.U16 [R8.64], R22 ;  /* 0x0000001608007986 */ /* 0x0001e2000c101524 */
[----:B------:R-:W-:Y:S05]  /*5390*/  BRA `(.L_x_15331) ;  /* 0x0000067000007947 */ /* 0x000fea0003800000 */
.L_x_15338:
        /* <DEDUP_REMOVED lines=11> */
.L_x_15350:
        /* <DEDUP_REMOVED lines=16> */
.L_x_15353:
[----:B------:R-:W-:-:S04]  /*5550*/  LOP3.LUT R22, R22, 0x80000000, RZ, 0xc0, !PT ;  /* 0x8000000016167812 */ /* 0x000fc800078ec0ff */
[----:B------:R-:W-:-:S04]  /*5560*/  SHF.R.U32.HI R3, RZ, 0x18, R22 ;  /* 0x00000018ff037819 */ /* 0x000fc80000011616 */
[----:B------:R-:W-:-:S04]  /*5570*/  LOP3.LUT R0, R0, R3, RZ, 0xfc, !PT ;  /* 0x0000000300007212 */ /* 0x000fc800078efcff */
[----:B------:R-:W-:Y:S02]  /*5580*/  PRMT R4, R0, 0x7610, R4 ;  /* 0x0000761000047816 */ /* 0x000fe40000000004 */
.L_x_15352:
[----:B------:R-:W-:Y:S05]  /*5590*/  BSYNC B0 ;  /* 0x0000000000007941 */ /* 0x000fea0003800000 */
.L_x_15351:
[----:B------:R0:W-:Y:S01]  /*55a0*/  STG.E.U8 [R8.64], R4 ;  /* 0x0000000408007986 */ /* 0x0001e2000c101124 */
[----:B------:R-:W-:Y:S05]  /*55b0*/  BRA `(.L_x_15331) ;  /* 0x0000045000007947 */ /* 0x000fea0003800000 */
.L_x_15349:
        /* <DEDUP_REMOVED lines=16> */
.L_x_15356:
[----:B------:R-:W-:-:S04]  /*56c0*/  LOP3.LUT R22, R22, 0x80000000, RZ, 0xc0, !PT ;  /* 0x8000000016167812 */ /* 0x000fc800078ec0ff */
[----:B------:R-:W-:-:S04]  /*56d0*/  SHF.R.U32.HI R3, RZ, 0x18, R22 ;  /* 0x00000018ff037819 */ /* 0x000fc80000011616 */
[----:B------:R-:W-:-:S04]  /*56e0*/  LOP3.LUT R0, R0, R3, RZ, 0xfc, !PT ;  /* 0x0000000300007212 */ /* 0x000fc800078efcff */
[----:B------:R-:W-:Y:S02]  /*56f0*/  PRMT R4, R0, 0x7610, R4 ;  /* 0x0000761000047816 */ /* 0x000fe40000000004 */
.L_x_15355:
[----:B------:R-:W-:Y:S05]  /*5700*/  BSYNC B0 ;  /* 0x0000000000007941 */ /* 0x000fea0003800000 */
.L_x_15354:
[----:B------:R0:W-:Y:S01]  /*5710*/  STG.E.U8 [R8.64], R4 ;  /* 0x0000000408007986 */ /* 0x0001e2000c101124 */
[----:B------:R-:W-:Y:S05]  /*5720*/  BRA `(.L_x_15331) ;  /* 0x000002e000007947 */ /* 0x000fea0003800000 */
.L_x_15348:
        /* <DEDUP_REMOVED lines=21> */
.L_x_15330:
        /* <DEDUP_REMOVED lines=20> */
.L_x_15358:
[----:B------:R-:W0:Y:S02]  /*59c0*/  F2I.U64.TRUNC R22, R22 ;  /* 0x0000001600167311 */ /* 0x000e24000020d800 */
[----:B0-----:R0:W-:Y:S01]  /*59d0*/  STG.E.64 [R8.64], R22 ;  /* 0x0000001608007986 */ /* 0x0011e2000c101b24 */
[----:B------:R-:W-:Y:S05]  /*59e0*/  BRA `(.L_x_15331) ;  /* 0x0000002000007947 */ /* 0x000fea0003800000 */
.L_x_15357:
[----:B------:R-:W0:Y:S02]  /*59f0*/  F2I.FTZ.U32.TRUNC.NTZ R3, R22 ;  /* 0x0000001600037305 */ /* 0x000e24000021f000 */
[----:B0-----:R0:W-:Y:S02]  /*5a00*/  STG.E [R8.64], R3 ;  /* 0x0000000308007986 */ /* 0x0011e4000c101924 */
.L_x_15331:
        /* <DEDUP_REMOVED lines=22> */
.L_x_15362:
[----:B------:R-:W0:Y:S02]  /*5b70*/  F2I.S64.TRUNC R24, R24 ;  /* 0x0000001800187311 */ /* 0x000e24000020d900 */
[----:B0-----:R-:W-:-:S05]  /*5b80*/  IMAD.MOV.U32 R3, RZ, RZ, R24 ;  /* 0x000000ffff037224 */ /* 0x001fca00078e0018 */
[----:B------:R0:W-:Y:S01]  /*5b90*/  STG.E.U8 [R8.64], R3 ;  /* 0x0000000308007986 */ /* 0x0001e2000c101124 */
[----:B------:R-:W-:Y:S05]  /*5ba0*/  BRA `(.L_x_15364) ;  /* 0x00000d3000007947 */ /* 0x000fea0003800000 */
.L_x_15361:
        /* <DEDUP_REMOVED lines=9> */
.L_x_15366:
[----:B------:R-:W0:Y:S02]  /*5c40*/  F2I.FTZ.TRUNC.NTZ R3, R24 ;  /* 0x0000001800037305 */ /* 0x000e24000021f100 */
[----:B0-----:R0:W-:Y:S01]  /*5c50*/  STG.E [R8.64], R3 ;  /* 0x0000000308007986 */ /* 0x0011e2000c101924 */
[----:B------:R-:W-:Y:S05]  /*5c60*/  BRA `(.L_x_15364) ;  /* 0x00000c7000007947 */ /* 0x000fea0003800000 */
.L_x_15365:
[----:B------:R-:W0:Y:S02]  /*5c70*/  F2I.FTZ.TRUNC.NTZ R3, R24 ;  /* 0x0000001800037305 */ /* 0x000e24000021f100 */
[----:B0-----:R0:W-:Y:S01]  /*5c80*/  STG.E.U16 [R8.64], R3 ;  /* 0x0000000308007986 */ /* 0x0011e2000c101524 */
[----:B------:R-:W-:Y:S05]  /*5c90*/  BRA `(.L_x_15364) ;  /* 0x00000c4000007947 */ /* 0x000fea0003800000 */
.L_x_15360:
        /* <DEDUP_REMOVED lines=8> */
.L_x_15368:
[----:B------:R-:W-:-:S05]  /*5d20*/  F2FP.PACK_AB R24, RZ, R24 ;  /* 0x00000018ff18723e */ /* 0x000fca00000000ff */
[----:B------:R0:W-:Y:S01]  /*5d30*/  STG.E.U16 [R8.64], R24 ;  /* 0x0000001808007986 */ /* 0x0001e2000c101524 */
[----:B------:R-:W-:Y:S05]  /*5d40*/  BRA `(.L_x_15364) ;  /* 0x00000b9000007947 */ /* 0x000fea0003800000 */
.L_x_15367:
        /* <DEDUP_REMOVED lines=9> */
.L_x_15370:
[----:B------:R-:W-:-:S04]  /*5de0*/  F2FP.PACK_AB R3, RZ, R24 ;  /* 0x00000018ff03723e */ /* 0x000fc800000000ff */
[----:B------:R-:W-:-:S05]  /*5df0*/  PRMT R3, R3, 0x5410, RZ ;  /* 0x0000541003037816 */ /* 0x000fca00000000ff */
[----:B------:R0:W-:Y:S01]  /*5e00*/  STG.E [R8.64], R3 ;  /* 0x0000000308007986 */ /* 0x0001e2000c101924 */
[----:B------:R-:W-:Y:S05]  /*5e10*/  BRA `(.L_x_15364) ;  /* 0x00000ac000007947 */ /* 0x000fea0003800000 */
.L_x_15369:
[----:B------:R-:W-:-:S06]  /*5e20*/  FMUL.FTZ R4, R24, 1 ;  /* 0x3f80000018047820 */ /* 0x000fcc0000410000 */
[----:B------:R-:W0:Y:S02]  /*5e30*/  F2F.F64.F32 R4, R4 ;  /* 0x0000000400047310 */ /* 0x000e240000201800 */
[----:B0-----:R0:W-:Y:S01]  /*5e40*/  STG.E.64 [R8.64], R4 ;  /* 0x0000000408007986 */ /* 0x0011e2000c101b24 */
[----:B------:R-:W-:Y:S05]  /*5e50*/  BRA `(.L_x_15364) ;  /* 0x00000a8000007947 */ /* 0x000fea0003800000 */
.L_x_15359:
        /* <DEDUP_REMOVED lines=12> */
.L_x_15373:
[----:B------:R-:W-:Y:S01]  /*5f20*/  FMUL.FTZ R4, R24, 1 ;  /* 0x3f80000018047820 */ /* 0x000fe20000410000 */
[----:B------:R-:W-:-:S05]  /*5f30*/  CS2R R6, SRZ ;  /* 0x0000000000067805 */ /* 0x000fca000001ff00 */
[----:B------:R-:W0:Y:S02]  /*5f40*/  F2F.F64.F32 R4, R4 ;  /* 0x0000000400047310 */ /* 0x000e240000201800 */
[----:B0-----:R0:W-:Y:S01]  /*5f50*/  STG.E.128 [R8.64], R4 ;  /* 0x0000000408007986 */ /* 0x0011e2000c101d24 */
[----:B------:R-:W-:Y:S05]  /*5f60*/  BRA `(.L_x_15364) ;  /* 0x0000097000007947 */ /* 0x000fea0003800000 */
.L_x_15372:
        /* <DEDUP_REMOVED lines=20> */
.L_x_15377:
[----:B------:R-:W-:Y:S05]  /*60b0*/  BSYNC B0 ;  /* 0x0000000000007941 */ /* 0x000fea0003800000 */
.L_x_15376:
[----:B------:R-:W-:-:S05]  /*60c0*/  LOP3.LUT R5, R0, R5, RZ, 0xfc, !PT ;  /* 0x0000000500057212 */ /* 0x000fca00078efcff */
[----:B------:R0:W-:Y:S01]  /*60d0*/  STG.E.U8 [R8.64], R5 ;  /* 0x0000000508007986 */ /* 0x0001e2000c101124 */
[----:B------:R-:W-:Y:S05]  /*60e0*/  BRA `(.L_x_15364) ;  /* 0x000007f000007947 */ /* 0x000fea0003800000 */
.L_x_15375:
        /* <DEDUP_REMOVED lines=12> */
.L_x_15379:
[----:B------:R-:W-:Y:S01]  /*61b0*/  IMAD.MOV.U32 R0, RZ, RZ, 0x7f ;  /* 0x0000007fff007424 */ /* 0x000fe200078e00ff */
[----:B------:R-:W-:-:S04]  /*61c0*/  ISETP.GT.U32.AND P0, PT, R4, 0x7f800000, PT ;  /* 0x7f8000000400780c */ /* 0x000fc80003f04070 */
[----:B------:R-:W-:-:S04]  /*61d0*/  SEL R0, R0, 0x7c, P0 ;  /* 0x0000007c00007807 */ /* 0x000fc80000000000 */
.L_x_15380:
[----:B------:R-:W-:Y:S05]  /*61e0*/  BSYNC B0 ;  /* 0x0000000000007941 */ /* 0x000fea0003800000 */
.L_x_15378:
[----:B------:R-:W-:-:S04]  /*61f0*/  LOP3.LUT R24, R24, 0x80000000, RZ, 0xc0, !PT ;  /* 0x8000000018187812 */ /* 0x000fc800078ec0ff */
[----:B------:R-:W-:-:S04]  /*6200*/  SHF.R.U32.HI R3, RZ, 0x18, R24 ;  /* 0x00000018ff037819 */ /* 0x000fc80000011618 */
[----:B------:R-:W-:-:S05]  /*6210*/  LOP3.LUT R3, R0, R3, RZ, 0xfc, !PT ;  /* 0x0000000300037212 */ /* 0x000fca00078efcff */
[----:B------:R0:W-:Y:S01]  /*6220*/  STG.E.U8 [R8.64], R3 ;  /* 0x0000000308007986 */ /* 0x0001e2000c101124 */
[----:B------:R-:W-:Y:S05]  /*6230*/  BRA `(.L_x_15364) ;  /* 0x000006a000007947 */ /* 0x000fea0003800000 */
.L_x_15374:
[----:B------:R-:W-:-:S05]  /*6240*/  F2FP.BF16.PACK_AB R24, RZ, R24 ;  /* 0x00000018ff18723e */ /* 0x000fca00000010ff */
[----:B------:R0:W-:Y:S01]  /*6250*/  STG.E.U16 [R8.64], R24 ;  /* 0x0000001808007986 */ /* 0x0001e2000c101524 */
[----:B------:R-:W-:Y:S05]  /*6260*/  BRA `(.L_x_15364) ;  /* 0x0000067000007947 */ /* 0x000fea0003800000 */
.L_x_15371:
        /* <DEDUP_REMOVED lines=11> */
.L_x_15383:
        /* <DEDUP_REMOVED lines=16> */
.L_x_15386:
[----:B------:R-:W-:-:S04]  /*6420*/  LOP3.LUT R24, R24, 0x80000000, RZ, 0xc0, !PT ;  /* 0x8000000018187812 */ /* 0x000fc800078ec0ff */
[----:B------:R-:W-:-:S04]  /*6430*/  SHF.R.U32.HI R3, RZ, 0x18, R24 ;  /* 0x00000018ff037819 */ /* 0x000fc80000011618 */
[----:B------:R-:W-:-:S04]  /*6440*/  LOP3.LUT R0, R0, R3, RZ, 0xfc, !PT ;  /* 0x0000000300007212 */ /* 0x000fc800078efcff */
[----:B------:R-:W-:Y:S02]  /*6450*/  PRMT R4, R0, 0x7610, R4 ;  /* 0x0000761000047816 */ /* 0x000fe40000000004 */
.L_x_15385:
[----:B------:R-:W-:Y:S05]  /*6460*/  BSYNC B0 ;  /* 0x0000000000007941 */ /* 0x000fea0003800000 */
.L_x_15384:
[----:B------:R0:W-:Y:S01]  /*6470*/  STG.E.U8 [R8.64], R4 ;  /* 0x0000000408007986 */ /* 0x0001e2000c101124 */
[----:B------:R-:W-:Y:S05]  /*6480*/  BRA `(.L_x_15364) ;  /* 0x0000045000007947 */ /* 0x000fea0003800000 */
.L_x_15382:
        /* <DEDUP_REMOVED lines=16> */
.L_x_15389:
[----:B------:R-:W-:-:S04]  /*6590*/  LOP3.LUT R24, R24, 0x80000000, RZ, 0xc0, !PT ;  /* 0x8000000018187812 */ /* 0x000fc800078ec0ff */
[----:B------:R-:W-:-:S04]  /*65a0*/  SHF.R.U32.HI R3, RZ, 0x18, R24 ;  /* 0x00000018ff037819 */ /* 0x000fc80000011618 */
[----:B------:R-:W-:-:S04]  /*65b0*/  LOP3.LUT R0, R0, R3, RZ, 0xfc, !PT ;  /* 0x0000000300007212 */ /* 0x000fc800078efcff */
[----:B------:R-:W-:Y:S02]  /*65c0*/  PRMT R4, R0, 0x7610, R4 ;  /* 0x0000761000047816 */ /* 0x000fe40000000004 */
.L_x_15388:
[----:B------:R-:W-:Y:S05]  /*65d0*/  BSYNC B0 ;  /* 0x0000000000007941 */ /* 0x000fea0003800000 */
.L_x_15387:
[----:B------:R0:W-:Y:S01]  /*65e0*/  STG.E.U8 [R8.64], R4 ;  /* 0x0000000408007986 */ /* 0x0001e2000c101124 */
[----:B------:R-:W-:Y:S05]  /*65f0*/  BRA `(.L_x_15364) ;  /* 0x000002e000007947 */ /* 0x000fea0003800000 */
.L_x_15381:
        /* <DEDUP_REMOVED lines=21> */
.L_x_15363:
        /* <DEDUP_REMOVED lines=20> */
.L_x_15391:
[----:B------:R-:W0:Y:S02]  /*6890*/  F2I.U64.TRUNC R24, R24 ;  /* 0x0000001800187311 */ /* 0x000e24000020d800 */
[----:B0-----:R0:W-:Y:S01]  /*68a0*/  STG.E.64 [R8.64], R24 ;  /* 0x0000001808007986 */ /* 0x0011e2000c101b24 */
[----:B------:R-:W-:Y:S05]  /*68b0*/  BRA `(.L_x_15364) ;  /* 0x0000002000007947 */ /* 0x000fea0003800000 */
.L_x_15390:
[----:B------:R-:W0:Y:S02]  /*68c0*/  F2I.FTZ.U32.TRUNC.NTZ R3, R24 ;  /* 0x0000001800037305 */ /* 0x000e24000021f000 */
[----:B0-----:R0:W-:Y:S02]  /*68d0*/  STG.E [R8.64], R3 ;  /* 0x0000000308007986 */ /* 0x0011e4000c101924 */
.L_x_15364:
[----:B------:R-:W-:Y:S02]  /*68e0*/  IADD3 R19, R19, 0x80, RZ ;  /* 0x0000008013137810 */ /* 0x000fe40007ffe0ff */
.L_x_15325:
[----:B------:R-:W-:Y:S05]  /*68f0*/  BSYNC B6 ;  /* 0x0000000000067941 */ /* 0x000fea0003800000 */
.L_x_15324:
        /* <DEDUP_REMOVED lines=20> */
.L_x_15395:
[----:B------:R-:W0:Y:S02]  /*6a40*/  F2I.S64.TRUNC R18, R18 ;  /* 0x0000001200127311 */ /* 0x000e24000020d900 */
[----:B0-----:R-:W-:-:S05]  /*6a50*/  IMAD.MOV.U32 R5, RZ, RZ, R18 ;  /* 0x000000ffff057224 */ /* 0x001fca00078e0012 */
[----:B------:R-:W-:Y:S01]  /*6a60*/  STG.E.U8 [R2.64], R5 ;  /* 0x0000000502007986 */ /* 0x000fe2000c101124 */
[----:B------:R-:W-:Y:S05]  /*6a70*/  EXIT ;  /* 0x000000000000794d */ /* 0x000fea0003800000 */
.L_x_15394:
        /* <DEDUP_REMOVED lines=9> */
.L_x_15398:
[----:B------:R-:W0:Y:S02]  /*6b10*/  F2I.FTZ.TRUNC.NTZ R5, R18 ;  /* 0x0000001200057305 */ /* 0x000e24000021f100 */
[----:B0-----:R-:W-:Y:S01]  /*6b20*/  STG.E [R2.64], R5 ;  /* 0x0000000502007986 */ /* 0x001fe2000c101924 */
[----:B------:R-:W-:Y:S05]  /*6b30*/  EXIT ;  /* 0x000000000000794d */ /* 0x000fea0003800000 */
.L_x_15397:
[----:B------:R-:W0:Y:S02]  /*6b40*/  F2I.FTZ.TRUNC.NTZ R5, R18 ;  /* 0x0000001200057305 */ /* 0x000e24000021f100 */
[----:B0-----:R-:W-:Y:S01]  /*6b50*/  STG.E.U16 [R2.64], R5 ;  /* 0x0000000502007986 */ /* 0x001fe2000c101524 */
[----:B------:R-:W-:Y:S05]  /*6b60*/  EXIT ;  /* 0x000000000000794d */ /* 0x000fea0003800000 */
.L_x_15393:
        /* <DEDUP_REMOVED lines=8> */
.L_x_15400:
[----:B------:R-:W-:-:S05]  /*6bf0*/  F2FP.PACK_AB R18, RZ, R18 ;  /* 0x00000012ff12723e */ /* 0x000fca00000000ff */
[----:B------:R-:W-:Y:S01]  /*6c00*/  STG.E.U16 [R2.64], R18 ;  /* 0x0000001202007986 */ /* 0x000fe2000c101524 */
[----:B------:R-:W-:Y:S05]  /*6c10*/  EXIT ;  /* 0x000000000000794d */ /* 0x000fea0003800000 */
.L_x_15399:
        /* <DEDUP_REMOVED lines=9> */
.L_x_15402:
[----:B------:R-:W-:-:S04]  /*6cb0*/  F2FP.PACK_AB R5, RZ, R18 ;  /* 0x00000012ff05723e */ /* 0x000fc800000000ff */
[----:B------:R-:W-:-:S05]  /*6cc0*/  PRMT R5, R5, 0x5410, RZ ;  /* 0x0000541005057816 */ /* 0x000fca00000000ff */
[----:B------:R-:W-:Y:S01]  /*6cd0*/  STG.E [R2.64], R5 ;  /* 0x0000000502007986 */ /* 0x000fe2000c101924 */
[----:B------:R-:W-:Y:S05]  /*6ce0*/  EXIT ;  /* 0x000000000000794d */ /* 0x000fea0003800000 */
.L_x_15401:
[----:B------:R-:W-:-:S06]  /*6cf0*/  FMUL.FTZ R4, R18, 1 ;  /* 0x3f80000012047820 */ /* 0x000fcc0000410000 */
[----:B------:R-:W0:Y:S02]  /*6d00*/  F2F.F64.F32 R4, R4 ;  /* 0x0000000400047310 */ /* 0x000e240000201800 */
[----:B0-----:R-:W-:Y:S01]  /*6d10*/  STG.E.64 [R2.64], R4 ;  /* 0x0000000402007986 */ /* 0x001fe2000c101b24 */
[----:B------:R-:W-:Y:S05]  /*6d20*/  EXIT ;  /* 0x000000000000794d */ /* 0x000fea0003800000 */
.L_x_15392:
        /* <DEDUP_REMOVED lines=12> */
.L_x_15405:
[----:B------:R-:W-:Y:S01]  /*6df0*/  FMUL.FTZ R4, R18, 1 ;  /* 0x3f80000012047820 */ /* 0x000fe20000410000 */
[----:B------:R-:W-:-:S05]  /*6e00*/  CS2R R6, SRZ ;  /* 0x0000000000067805 */ /* 0x000fca000001ff00 */
[----:B------:R-:W0:Y:S02]  /*6e10*/  F2F.F64.F32 R4, R4 ;  /* 0x0000000400047310 */ /* 0x000e240000201800 */
[----:B0-----:R-:W-:Y:S01]  /*6e20*/  STG.E.128 [R2.64], R4 ;  /* 0x0000000402007986 */ /* 0x001fe2000c101d24 */
[----:B------:R-:W-:Y:S05]  /*6e30*/  EXIT ;  /* 0x000000000000794d */ /* 0x000fea0003800000 */
.L_x_15404:
        /* <DEDUP_REMOVED lines=20> */
.L_x_15409:
[----:B------:R-:W-:Y:S05]  /*6f80*/  BSYNC B0 ;  /* 0x0000000000007941 */ /* 0x000fea0003800000 */
.L_x_15408:
[----:B------:R-:W-:-:S05]  /*6f90*/  LOP3.LUT R7, R0, R7, RZ, 0xfc, !PT ;  /* 0x0000000700077212 */ /* 0x000fca00078efcff */
[----:B------:R-:W-:Y:S01]  /*6fa0*/  STG.E.U8 [R2.64], R7 ;  /* 0x0000000702007986 */ /* 0x000fe2000c101124 */
[----:B------:R-:W-:Y:S05]  /*6fb0*/  EXIT ;  /* 0x000000000000794d */ /* 0x000fea0003800000 */
.L_x_15407:
        /* <DEDUP_REMOVED lines=12> */
.L_x_15411:
[----:B------:R-:W-:Y:S01]  /*7080*/  IMAD.MOV.U32 R0, RZ, RZ, 0x7f ;  /* 0x0000007fff007424 */ /* 0x000fe200078e00ff */
[----:B------:R-:W-:-:S04]  /*7090*/  ISETP.GT.U32.AND P0, PT, R4, 0x7f800000, PT ;  /* 0x7f8000000400780c */ /* 0x000fc80003f04070 */
[----:B------:R-:W-:-:S04]  /*70a0*/  SEL R0, R0, 0x7c, P0 ;  /* 0x0000007c00007807 */ /* 0x000fc80000000000 */
.L_x_15412:
[----:B------:R-:W-:Y:S05]  /*70b0*/  BSYNC B0 ;  /* 0x0000000000007941 */ /* 0x000fea0003800000 */
.L_x_15410:
[----:B------:R-:W-:-:S04]  /*70c0*/  LOP3.LUT R18, R18, 0x80000000, RZ, 0xc0, !PT ;  /* 0x8000000012127812 */ /* 0x000fc800078ec0ff */
[----:B------:R-:W-:-:S04]  /*70d0*/  SHF.R.U32.HI R5, RZ, 0x18, R18 ;  /* 0x00000018ff057819 */ /* 0x000fc80000011612 */
[----:B------:R-:W-:-:S05]  /*70e0*/  LOP3.LUT R5, R0, R5, RZ, 0xfc, !PT ;  /* 0x0000000500057212 */ /* 0x000fca00078efcff */
[----:B------:R-:W-:Y:S01]  /*70f0*/  STG.E.U8 [R2.64], R5 ;  /* 0x0000000502007986 */ /* 0x000fe2000c101124 */
[----:B------:R-:W-:Y:S05]  /*7100*/  EXIT ;  /* 0x000000000000794d */ /* 0x000fea0003800000 */
.L_x_15406:
[----:B------:R-:W-:-:S05]  /*7110*/  F2FP.BF16.PACK_AB R18, RZ, R18 ;  /* 0x00000012ff12723e */ /* 0x000fca00000010ff */
[----:B------:R-:W-:Y:S01]  /*7120*/  STG.E.U16 [R2.64], R18 ;  /* 0x0000001202007986 */ /* 0x000fe2000c101524 */
[----:B------:R-:W-:Y:S05]  /*7130*/  EXIT ;  /* 0x000000000000794d */ /* 0x000fea0003800000 */
.L_x_15403:
        /* <DEDUP_REMOVED lines=11> */
.L_x_15415:
        /* <DEDUP_REMOVED lines=16> */
.L_x_15418:
[----:B------:R-:W-:-:S04]  /*72f0*/  LOP3.LUT R18, R18, 0x80000000, RZ, 0xc0, !PT ;  /* 0x8000000012127812 */ /* 0x000fc800078ec0ff */
[----:B------:R-:W-:-:S04]  /*7300*/  SHF.R.U32.HI R5, RZ, 0x18, R18 ;  /* 0x00000018ff057819 */ /* 0x000fc80000011612 */
[----:B------:R-:W-:-:S04]  /*7310*/  LOP3.LUT R4, R4, R5, RZ, 0xfc, !PT ;  /* 0x0000000504047212 */ /* 0x000fc800078efcff */
[----:B------:R-:W-:Y:S02]  /*7320*/  PRMT R0, R4, 0x7610, R0 ;  /* 0x0000761004007816 */ /* 0x000fe40000000000 */
.L_x_15417:
[----:B------:R-:W-:Y:S05]  /*7330*/  BSYNC B0 ;  /* 0x0000000000007941 */ /* 0x000fea0003800000 */
.L_x_15416:
[----:B------:R-:W-:Y:S01]  /*7340*/  STG.E.U8 [R2.64], R0 ;  /* 0x0000000002007986 */ /* 0x000fe2000c101124 */
[----:B------:R-:W-:Y:S05]  /*7350*/  EXIT ;  /* 0x000000000000794d */ /* 0x000fea0003800000 */
.L_x_15414:
        /* <DEDUP_REMOVED lines=16> */
.L_x_15421:
[----:B------:R-:W-:-:S04]  /*7460*/  LOP3.LUT R18, R18, 0x80000000, RZ, 0xc0, !PT ;  /* 0x8000000012127812 */ /* 0x000fc800078ec0ff */
[----:B------:R-:W-:-:S04]  /*7470*/  SHF.R.U32.HI R5, RZ, 0x18, R18 ;  /* 0x00000018ff057819 */ /* 0x000fc80000011612 */
[----:B------:R-:W-:-:S04]  /*7480*/  LOP3.LUT R4, R4, R5, RZ, 0xfc, !PT ;  /* 0x0000000504047212 */ /* 0x000fc800078efcff */
[----:B------:R-:W-:Y:S02]  /*7490*/  PRMT R0, R4, 0x7610, R0 ;  /* 0x0000761004007816 */ /* 0x000fe40000000000 */
.L_x_15420:
[----:B------:R-:W-:Y:S05]  /*74a0*/  BSYNC B0 ;  /* 0x0000000000007941 */ /* 0x000fea0003800000 */
.L_x_15419:
[----:B------:R-:W-:Y:S01]  /*74b0*/  STG.E.U8 [R2.64], R0 ;  /* 0x0000000002007986 */ /* 0x000fe2000c101124 */
[----:B------:R-:W-:Y:S05]  /*74c0*/  EXIT ;  /* 0x000000000000794d */ /* 0x000fea0003800000 */
.L_x_15413:
        /* <DEDUP_REMOVED lines=21> */
.L_x_15396:
        /* <DEDUP_REMOVED lines=20> */
.L_x_15423:
[----:B------:R-:W0:Y:S02]  /*7760*/  F2I.U64.TRUNC R18, R18 ;  /* 0x0000001200127311 */ /* 0x000e24000020d800 */
[----:B0-----:R-:W-:Y:S01]  /*7770*/  STG.E.64 [R2.64], R18 ;  /* 0x0000001202007986 */ /* 0x001fe2000c101b24 */
[----:B------:R-:W-:Y:S05]  /*7780*/  EXIT ;  /* 0x000000000000794d */ /* 0x000fea0003800000 */
.L_x_15422:
[----:B------:R-:W0:Y:S02]  /*7790*/  F2I.FTZ.U32.TRUNC.NTZ R5, R18 ;  /* 0x0000001200057305 */ /* 0x000e24000021f000 */
[----:B0-----:R-:W-:Y:S01]  /*77a0*/  STG.E [R2.64], R5 ;  /* 0x0000000502007986 */ /* 0x001fe2000c101924 */
[----:B------:R-:W-:Y:S05]  /*77b0*/  EXIT ;  /* 0x000000000000794d */ /* 0x000fea0003800000 */
.L_x_15424:
        /* <DEDUP_REMOVED lines=12> */
.L_x_18437:


//--------------------- .text._ZN2at6native18elementwise_kernelILi128ELi2EZNS0_22gpu_kernel_impl_nocastIZZZNS0_16frac_kernel_cudaERNS_18TensorIteratorBaseEENKUlvE_clEvENKUlvE0_clEvEUlfE_EEvS4_RKT_EUliE_EEviT1_ --------------------------
	.section	.text._ZN2at6native18elementwise_kernelILi128ELi2EZNS0_22gpu_kernel_impl_nocastIZZZNS0_16frac_kernel_cudaERNS_18TensorIteratorBaseEENKUlvE_clEvENKUlvE0_clEvEUlfE_EEvS4_RKT_EUliE_EEviT1_,"ax",@progbits
	.sectioninfo	@"SHI_REGISTERS=12"
	.align	128
        .global         _ZN2at6native18elementwise_kernelILi128ELi2EZNS0_22gpu_kernel_impl_nocastIZZZNS0_16frac_kernel_cudaERNS_18TensorIteratorBaseEENKUlvE_clEvENKUlvE0_clEvEUlfE_EEvS4_RKT_EUliE_EEviT1_
        .type           _ZN2at6native18elementwise_kernelILi128ELi2EZNS0_22gpu_kernel_impl_nocastIZZZNS0_16frac_kernel_cudaERNS_18TensorIteratorBaseEENKUlvE_clEvENKUlvE0_clEvEUlfE_EEvS4_RKT_EUliE_EEviT1_,@function
        .size           _ZN2at6native18elementwise_kernelILi128ELi2EZNS0_22gpu_kernel_impl_nocastIZZZNS0_16frac_kernel_cudaERNS_18TensorIteratorBaseEENKUlvE_clEvENKUlvE0_clEvEUlfE_EEvS4_RKT_EUliE_EEviT1_,(.L_x_18438 - _ZN2at6native18elementwise_kernelILi128ELi2EZNS0_22gpu_kernel_impl_nocastIZZZNS0_16frac_kernel_cudaERNS_18TensorIteratorBaseEENKUlvE_clEvENKUlvE0_clEvEUlfE_EEvS4_RKT_EUliE_EEviT1_)
        .other          _ZN2at6native18elementwise_kernelILi128ELi2EZNS0_22gpu_kernel_impl_nocastIZZZNS0_16frac_kernel_cudaERNS_18TensorIteratorBaseEENKUlvE_clEvENKUlvE0_clEvEUlfE_EEvS4_RKT_EUliE_EEviT1_,@"STO_CUDA_ENTRY STV_DEFAULT"
_ZN2at6native18elementwise_kernelILi128ELi2EZNS0_22gpu_kernel_impl_nocastIZZZNS0_16frac_kernel_cudaERNS_18TensorIteratorBaseEENKUlvE_clEvENKUlvE0_clEvEUlfE_EEvS4_RKT_EUliE_EEviT1_:
.text._ZN2at6native18elementwise_kernelILi128ELi2EZNS0_22gpu_kernel_impl_nocastIZZZNS0_16frac_kernel_cudaERNS_18TensorIteratorBaseEENKUlvE_clEvENKUlvE0_clEvEUlfE_EEvS4_RKT_EUliE_EEviT1_:
        /* <DEDUP_REMOVED lines=236> */
.L_x_15427:
[----:B------:R-:W-:-:S05]  /*0ec0*/  IADD3 R4, P0, R3, c[0x0][0x368], RZ ;  /* 0x0000da0003047a10 */ /* 0x000fca0007f1e0ff */
[----:B------:R-:W-:-:S05]  /*0ed0*/  IMAD.X R5, RZ, RZ, c[0x0][0x36c], P0 ;  /* 0x0000db00ff057624 */ /* 0x000fca00000e06ff */
[----:B------:R-:W2:Y:S01]  /*0ee0*/  LDG.E R4, [R4.64] ;  /* 0x0000000404047981 */ /* 0x000ea2000c1e1900 */
[----:B------:R-:W-:-:S04]  /*0ef0*/  IADD3 R2, P0, R2, c[0x0][0x360], RZ ;  /* 0x0000d80002027a10 */ /* 0x000fc80007f1e0ff */
[----:B------:R-:W-:Y:S01]  /*0f00*/  IADD3.X R3, RZ, c[0x0][0x364], RZ, P0, !PT ;  /* 0x0000d900ff037a10 */ /* 0x000fe200007fe4ff */
[----:B--2---:R-:W0:Y:S02]  /*0f10*/  FRND.TRUNC R7, R4 ;  /* 0x0000000400077307 */ /* 0x004e24000020d000 */
[----:B0-----:R-:W-:Y:S01]  /*0f20*/  FADD.FTZ R9, R4, -R7 ;  /* 0x8000000704097221 */ /* 0x001fe20000010000 */
[----:B------:R-:W-:-:S04]  /*0f30*/  IADD3 R7, R0, 0x80, RZ ;  /* 0x0000008000077810 */ /* 0x000fc80007ffe0ff */
[----:B------:R0:W-:Y:S03]  /*0f40*/  STG.E [R2.64], R9 ;  /* 0x0000000902007986 */ /* 0x0001e6000c101904 */
.L_x_15426:
[----:B------:R-:W-:Y:S05]  /*0f50*/  BSYNC B0 ;  /* 0x0000000000007941 */ /* 0x000fea0003800000 */
.L_x_15425:
[----:B------:R-:W-:-:S13]  /*0f60*/  ISETP.GE.AND P0, PT, R7, c[0x0][0x160], PT ;  /* 0x0000580007007a0c */ /* 0x000fda0003f06270 */
[----:B------:R-:W-:Y:S05]  /*0f70*/  @P0 EXIT ;  /* 0x000000000000094d */ /* 0x000fea0003800000 */
[----:B------:R-:W-:Y:S01]  /*0f80*/  ISETP.NE.AND P0, PT, RZ, c[0x0][0x168], PT ;  /* 0x00005a00ff007a0c */ /* 0x000fe20003f05270 */
[----:B0-----:R-:W-:Y:S01]  /*0f90*/  HFMA2.MMA R2, -RZ, RZ, 0, 0 ;  /* 0x00000000ff027435 */ /* 0x001fe200000001ff */
[----:B------:R-:W-:-:S11]  /*0fa0*/  MOV R0, RZ ;  /* 0x000000ff00007202 */ /* 0x000fd60000000f00 */
        /* <DEDUP_REMOVED lines=225> */
.L_x_15428:
[----:B------:R-:W-:-:S04]  /*1dc0*/  IADD3 R2, P0, R2, c[0x0][0x368], RZ ;  /* 0x0000da0002027a10 */ /* 0x000fc80007f1e0ff */
[----:B------:R-:W-:-:S05]  /*1dd0*/  IADD3.X R3, RZ, c[0x0][0x36c], RZ, P0, !PT ;  /* 0x0000db00ff037a10 */ /* 0x000fca00007fe4ff */
[----:B------:R-:W2:Y:S01]  /*1de0*/  LDG.E R2, [R2.64] ;  /* 0x0000000402027981 */ /* 0x000ea2000c1e1900 */
[----:B------:R-:W-:-:S04]  /*1df0*/  IADD3 R4, P0, R0, c[0x0][0x360], RZ ;  /* 0x0000d80000047a10 */ /* 0x000fc80007f1e0ff */
[----:B------:R-:W-:Y:S01]  /*1e00*/  IADD3.X R5, RZ, c[0x0][0x364], RZ, P0, !PT ;  /* 0x0000d900ff057a10 */ /* 0x000fe200007fe4ff */
[----:B--2---:R-:W0:Y:S02]  /*1e10*/  FRND.TRUNC R7, R2 ;  /* 0x0000000200077307 */ /* 0x004e24000020d000 */
[----:B0-----:R-:W-:-:S05]  /*1e20*/  FADD.FTZ R7, R2, -R7 ;  /* 0x8000000702077221 */ /* 0x001fca0000010000 */
[----:B------:R-:W-:Y:S01]  /*1e30*/  STG.E [R4.64], R7 ;  /* 0x0000000704007986 */ /* 0x000fe2000c101904 */
[----:B------:R-:W-:Y:S05]  /*1e40*/  EXIT ;  /* 0x000000000000794d */ /* 0x000fea0003800000 */
.L_x_15429:
        /* <DEDUP_REMOVED lines=11> */
.L_x_18438:


//--------------------- .text._ZN2at6native27unrolled_elementwise_kernelIZZZNS0_16frac_kernel_cudaERNS_18TensorIteratorBaseEENKUlvE_clEvENKUlvE0_clEvEUlfE_St5arrayIPcLm2EELi4E23TrivialOffsetCalculatorILi1EjESB_NS0_6memory15LoadWithoutCastENSC_16StoreWithoutCastEEEviT_T0_T2_T3_T4_T5_ --------------------------
	.section	.text._ZN2at6native27unrolled_elementwise_kernelIZZZNS0_16frac_kernel_cudaERNS_18TensorIteratorBaseEENKUlvE_clEvENKUlvE0_clEvEUlfE_St5arrayIPcLm2EELi4E23TrivialOffsetCalculatorILi1EjESB_NS0_6memory15LoadWithoutCastENSC_16StoreWithoutCastEEEviT_T0_T2_T3_T4_T5_,"ax",@progbits
	.sectioninfo	@"SHI_REGISTERS=22"
	.align	128
        .global         _ZN2at6native27unrolled_elementwise_kernelIZZZNS0_16frac_kernel_cudaERNS_18TensorIteratorBaseEENKUlvE_clEvENKUlvE0_clEvEUlfE_St5arrayIPcLm2EELi4E23TrivialOffsetCalculatorILi1EjESB_NS0_6memory15LoadWithoutCastENSC_16StoreWithoutCastEEEviT_T0_T2_T3_T4_T5_
        .type           _ZN2at6native27unrolled_elementwise_kernelIZZZNS0_16frac_kernel_cudaERNS_18TensorIteratorBaseEENKUlvE_clEvENKUlvE0_clEvEUlfE_St5arrayIPcLm2EELi4E23TrivialOffsetCalculatorILi1EjESB_NS0_6memory15LoadWithoutCastENSC_16StoreWithoutCastEEEviT_T0_T2_T3_T4_T5_,@function
        .size           _ZN2at6native27unrolled_elementwise_kernelIZZZNS0_16frac_kernel_cudaERNS_18TensorIteratorBaseEENKUlvE_clEvENKUlvE0_clEvEUlfE_St5arrayIPcLm2EELi4E23TrivialOffsetCalculatorILi1EjESB_NS0_6memory15LoadWithoutCastENSC_16StoreWithoutCastEEEviT_T0_T2_T3_T4_T5_,(.L_x_18439 - _ZN2at6native27unrolled_elementwise_kernelIZZZNS0_16frac_kernel_cudaERNS_18TensorIteratorBaseEENKUlvE_clEvENKUlvE0_clEvEUlfE_St5arrayIPcLm2EELi4E23TrivialOffsetCalculatorILi1EjESB_NS0_6memory15LoadWithoutCastENSC_16StoreWithoutCastEEEviT_T0_T2_T3_T4_T5_)
        .other          _ZN2at6native27unrolled_elementwise_kernelIZZZNS0_16frac_kernel_cudaERNS_18TensorIteratorBaseEENKUlvE_clEvENKUlvE0_clEvEUlfE_St5arrayIPcLm2EELi4E23TrivialOffsetCalculatorILi1EjESB_NS0_6memory15LoadWithoutCastENSC_16StoreWithoutCastEEEviT_T0_T2_T3_T4_T5_,@"STO_CUDA_ENTRY STV_DEFAULT"
_ZN2at6native27unrolled_elementwise_kernelIZZZNS0_16frac_kernel_cudaERNS_18TensorIteratorBaseEENKUlvE_clEvENKUlvE0_clEvEUlfE_St5arrayIPcLm2EELi4E23TrivialOffsetCalculatorILi1EjESB_NS0_6memory15LoadWithoutCastENSC_16StoreWithoutCastEEEviT_T0_T2_T3_T4_T5_:
.text._ZN2at6native27unrolled_elementwise_kernelIZZZNS0_16frac_kernel_cudaERNS_18TensorIteratorBaseEENKUlvE_clEvENKUlvE0_clEvEUlfE_St5arrayIPcLm2EELi4E23TrivialOffsetCalculatorILi1EjESB_NS0_6memory15LoadWithoutCastENSC_16StoreWithoutCastEEEviT_T0_T2_T3_T4_T5_:
[----:B------:R-:W-:Y:S02]  /*0000*/  IMAD.MOV.U32 R1, RZ, RZ, c[0x0][0x28] ;  /* 0x00000a00ff017624 */ /* 0x000fe400078e00ff */
[----:B------:R-:W0:Y:S01]  /*0010*/  S2R R0, SR_CTAID.X ;  /* 0x0000000000007919 */ /* 0x000e220000002500 */
[----:B------:R-:W-:Y:S01]  /*0020*/  IMAD.MOV.U32 R3, RZ, RZ, -0x200 ;  /* 0xfffffe00ff037424 */ /* 0x000fe200078e00ff */
[----:B------:R-:W-:Y:S01]  /*0030*/  ULDC.64 UR4, c[0x0][0x118] ;  /* 0x0000460000047ab9 */ /* 0x000fe20000000a00 */
[----:B------:R-:W-:Y:S01]  /*0040*/  IMAD.MOV.U32 R6, RZ, RZ, RZ ;  /* 0x000000ffff067224 */ /* 0x000fe200078e00ff */
[----:B------:R-:W1:Y:S01]  /*0050*/  S2R R5, SR_TID.X ;  /* 0x0000000000057919 */ /* 0x000e620000002100 */
[----:B------:R-:W-:Y:S02]  /*0060*/  IMAD.MOV.U32 R4, RZ, RZ, RZ ;  /* 0x000000ffff047224 */ /* 0x000fe400078e00ff */
[----:B0-----:R-:W-:Y:S01]  /*0070*/  IMAD R2, R0, R3, c[0x0][0x160] ;  /* 0x0000580000027624 */ /* 0x001fe200078e0203 */
[----:B------:R-:W-:Y:S01]  /*0080*/  HFMA2.MMA R3, -RZ, RZ, 0, 0 ;  /* 0x00000000ff037435 */ /* 0x000fe200000001ff */
[----:B-1----:R-:W-:-:S03]  /*0090*/  MOV R7, R5 ;  /* 0x0000000500077202 */ /* 0x002fc60000000f00 */
        /* <DEDUP_REMOVED lines=8> */
[----:B------:R-:W-:Y:S02]  /*0120*/  @!P1 IADD3 R7, R7, 0x80, RZ ;  /* 0x0000008007079810 */ /* 0x000fe40007ffe0ff */
[----:B------:R-:W-:Y:S02]  /*0130*/  @!P1 MOV R11, 0x4 ;  /* 0x00000004000b9802 */ /* 0x000fe40000000f00 */
[----:B------:R-:W-:-:S03]  /*0140*/  ISETP.GE.AND P2, PT, R7, R2, PT ;  /* 0x000000020700720c */ /* 0x000fc60003f46270 */
[----:B------:R-:W-:-:S05]  /*0150*/  @!P1 IMAD.WIDE.U32 R10, R10, R11, c[0x0][0x170] ;  /* 0x00005c000a0a9625 */ /* 0x000fca00078e000b */
[----:B------:R-:W3:Y:S05]  /*0160*/  @!P1 LDG.E R4, [R10.64] ;  /* 0x000000040a049981 */ /* 0x000eea000c1e1900 */
[----:B------:R-:W-:Y:S01]  /*0170*/  @!P2 MOV R15, 0x4 ;  /* 0x00000004000fa802 */ /* 0x000fe20000000f00 */
[----:B------:R-:W-:-:S04]  /*0180*/  @!P2 IMAD R14, R0, 0x200, R7 ;  /* 0x00000200000ea824 */ /* 0x000fc800078e0207 */
[----:B------:R-:W-:-:S05]  /*0190*/  @!P2 IMAD.WIDE.U32 R14, R14, R15, c[0x0][0x170] ;  /* 0x00005c000e0ea625 */ /* 0x000fca00078e000f */
[----:B------:R1:W4:Y:S01]  /*01a0*/  @!P2 LDG.E R3, [R14.64] ;  /* 0x000000040e03a981 */ /* 0x000322000c1e1900 */
[----:B------:R-:W-:Y:S02]  /*01b0*/  @!P2 IADD3 R7, R7, 0x80, RZ ;  /* 0x000000800707a810 */ /* 0x000fe40007ffe0ff */
[----:B------:R-:W-:Y:S02]  /*01c0*/  MOV R17, R5 ;  /* 0x0000000500117202 */ /* 0x000fe40000000f00 */
[----:B------:R-:W-:Y:S02]  /*01d0*/  ISETP.GE.AND P1, PT, R7, R2, PT ;  /* 0x000000020700720c */ /* 0x000fe40003f26270 */
[----:B0-----:R-:W-:-:S04]  /*01e0*/  IADD3 R9, R17, 0x100, RZ ;  /* 0x0000010011097810 */ /* 0x001fc80007ffe0ff */
[----:B------:R-:W-:-:S07]  /*01f0*/  ISETP.GE.AND P3, PT, R9, R2, PT ;  /* 0x000000020900720c */ /* 0x000fce0003f66270 */
[----:B------:R-:W-:Y:S01]  /*0200*/  @!P1 MOV R13, 0x4 ;  /* 0x00000004000d9802 */ /* 0x000fe20000000f00 */
[----:B------:R-:W-:Y:S02]  /*0210*/  @!P1 IMAD R12, R0, 0x200, R7 ;  /* 0x00000200000c9824 */ /* 0x000fe400078e0207 */
[----:B------:R-:W-:Y:S02]  /*0220*/  IMAD.MOV.U32 R7, RZ, RZ, RZ ;  /* 0x000000ffff077224 */ /* 0x000fe400078e00ff */
[----:B------:R-:W-:Y:S01]  /*0230*/  @!P1 IMAD.WIDE.U32 R12, R12, R13, c[0x0][0x170] ;  /* 0x00005c000c0c9625 */ /* 0x000fe200078e000d */
[----:B------:R-:W-:Y:S02]  /*0240*/  IADD3 R19, R17, 0x80, RZ ;  /* 0x0000008011137810 */ /* 0x000fe40007ffe0ff */
[----:B------:R-:W-:Y:S02]  /*0250*/  @!P0 LEA R8, R0, R5, 0x9 ;  /* 0x0000000500088211 */ /* 0x000fe400078e48ff */
[----:B------:R0:W5:Y:S01]  /*0260*/  @!P1 LDG.E R7, [R12.64] ;  /* 0x000000040c079981 */ /* 0x000162000c1e1900 */
[----:B------:R-:W-:Y:S01]  /*0270*/  ISETP.GE.AND P2, PT, R19, R2, PT ;  /* 0x000000021300720c */ /* 0x000fe20003f46270 */
[----:B0-----:R-:W-:Y:S01]  /*0280*/  @!P0 IMAD.MOV.U32 R13, RZ, RZ, 0x4 ;  /* 0x00000004ff0d8424 */ /* 0x001fe200078e00ff */
[----:B-1----:R-:W-:Y:S01]  /*0290*/  IADD3 R15, R17, 0x180, RZ ;  /* 0x00000180110f7810 */ /* 0x002fe20007ffe0ff */
[----:B------:R-:W-:-:S05]  /*02a0*/  @!P0 IMAD.MOV.U32 R17, RZ, RZ, R19 ;  /* 0x000000ffff118224 */ /* 0x000fca00078e0013 */
[-C--:B------:R-:W-:Y:S01]  /*02b0*/  ISETP.GE.AND P4, PT, R17, R2.reuse, PT ;  /* 0x000000021100720c */ /* 0x080fe20003f86270 */
[----:B------:R-:W-:Y:S01]  /*02c0*/  BSSY B0, `(.L_x_15430) ;  /* 0x0000015000007945 */ /* 0x000fe20003800000 */
[----:B------:R-:W-:Y:S01]  /*02d0*/  ISETP.GE.AND P1, PT, R15, R2, PT ;  /* 0x000000020f00720c */ /* 0x000fe20003f26270 */
[----:B--2---:R-:W0:Y:S02]  /*02e0*/  @!P0 FRND.TRUNC R9, R6 ;  /* 0x0000000600098307 */ /* 0x004e24000020d000 */
[----:B0-----:R-:W-:Y:S02]  /*02f0*/  @!P0 FADD.FTZ R5, -R9, R6 ;  /* 0x0000000609058221 */ /* 0x001fe40000010100 */
[----:B------:R-:W-:-:S04]  /*0300*/  @!P0 IMAD.WIDE.U32 R8, R8, R13, c[0x0][0x168] ;  /* 0x00005a0008088625 */ /* 0x000fc800078e000d */
[----:B---3--:R-:W0:Y:S01]  /*0310*/  @!P2 FRND.TRUNC R11, R4 ;  /* 0x00000004000ba307 */ /* 0x008e22000020d000 */
[----:B------:R1:W-:Y:S07]  /*0320*/  @!P0 STG.E [R8.64], R5 ;  /* 0x0000000508008986 */ /* 0x0003ee000c101904 */
[----:B----4-:R-:W2:Y:S01]  /*0330*/  @!P3 FRND.TRUNC R10, R3 ;  /* 0x00000003000ab307 */ /* 0x010ea2000020d000 */
[----:B0-----:R-:W-:Y:S02]  /*0340*/  @!P2 FADD.FTZ R11, -R11, R4 ;  /* 0x000000040b0ba221 */ /* 0x001fe40000010100 */
[----:B--2---:R-:W-:Y:S01]  /*0350*/  @!P3 FADD.FTZ R13, -R10, R3 ;  /* 0x000000030a0db221 */ /* 0x004fe20000010100 */
[----:B------:R-:W-:Y:S05]  /*0360*/  @P4 BRA `(.L_x_15431) ;  /* 0x000000a000004947 */ /* 0x000fea0003800000 */
[----:B-1----:R-:W-:Y:S01]  /*0370*/  LEA R4, R0, R17, 0x9 ;  /* 0x0000001100047211 */ /* 0x002fe200078e48ff */
[----:B------:R-:W-:Y:S01]  /*0380*/  IMAD.MOV.U32 R9, RZ, RZ, 0x4 ;  /* 0x00000004ff097424 */ /* 0x000fe200078e00ff */
[----:B------:R-:W-:-:S03]  /*0390*/  IADD3 R17, R17, 0x80, RZ ;  /* 0x0000008011117810 */ /* 0x000fc60007ffe0ff */
[----:B------:R-:W-:Y:S01]  /*03a0*/  IMAD.WIDE.U32 R4, R4, R9, c[0x0][0x168] ;  /* 0x00005a0004047625 */ /* 0x000fe200078e0009 */
[----:B------:R-:W-:-:S04]  /*03b0*/  ISETP.GE.AND P0, PT, R17, R2, PT ;  /* 0x000000021100720c */ /* 0x000fc80003f06270 */
[----:B------:R0:W-:Y:S09]  /*03c0*/  STG.E [R4.64], R11 ;  /* 0x0000000b04007986 */ /* 0x0001f2000c101904 */
[----:B------:R-:W-:Y:S02]  /*03d0*/  @!P0 LEA R8, R0, R17, 0x9 ;  /* 0x0000001100088211 */ /* 0x000fe400078e48ff */
[----:B------:R-:W-:-:S03]  /*03e0*/  @!P0 IADD3 R17, R17, 0x80, RZ ;  /* 0x0000008011118810 */ /* 0x000fc60007ffe0ff */
[----:B------:R-:W-:-:S05]  /*03f0*/  @!P0 IMAD.WIDE.U32 R8, R8, R9, c[0x0][0x168] ;  /* 0x00005a0008088625 */ /* 0x000fca00078e0009 */
[----:B------:R0:W-:Y:S02]  /*0400*/  @!P0 STG.E [R8.64], R13 ;  /* 0x0000000d08008986 */ /* 0x0001e4000c101904 */
.L_x_15431:
[----:B-1----:R-:W-:Y:S05]  /*0410*/  BSYNC B0 ;  /* 0x0000000000007941 */ /* 0x002fea0003800000 */
.L_x_15430:
[----:B------:R-:W-:Y:S02]  /*0420*/  ISETP.GE.AND P0, PT, R17, R2, PT ;  /* 0x000000021100720c */ /* 0x000fe40003f06270 */
[----:B-----5:R1:W2:Y:S11]  /*0430*/  @!P1 FRND.TRUNC R2, R7 ;  /* 0x0000000700029307 */ /* 0x0202b6000020d000 */
[----:B------:R-:W-:Y:S05]  /*0440*/  @P0 EXIT ;  /* 0x000000000000094d */ /* 0x000fea0003800000 */
[----:B-1----:R-:W-:Y:S01]  /*0450*/  IMAD R3, R0, 0x200, R17 ;  /* 0x0000020000037824 */ /* 0x002fe200078e0211 */
[----:B------:R-:W-:Y:S01]  /*0460*/  HFMA2.MMA R0, -RZ, RZ, 0, 2.384185791015625e-07 ;  /* 0x00000004ff007435 */ /* 0x000fe200000001ff */
[----:B--2---:R-:W-:-:S09]  /*0470*/  @!P1 FADD.FTZ R7, -R2, R7 ;  /* 0x0000000702079221 */ /* 0x004fd20000010100 */
[----:B------:R-:W-:-:S05]  /*0480*/  IMAD.WIDE.U32 R2, R3, R0, c[0x0][0x168] ;  /* 0x00005a0003027625 */ /* 0x000fca00078e0000 */
[----:B------:R-:W-:Y:S01]  /*0490*/  STG.E [R2.64], R7 ;  /* 0x0000000702007986 */ /* 0x000fe2000c101904 */
[----:B------:R-:W-:Y:S05]  /*04a0*/  EXIT ;  /* 0x000000000000794d */ /* 0x000fea0003800000 */
.L_x_15432:
        /* <DEDUP_REMOVED lines=13> */
.L_x_18439:


//--------------------- .text._ZN2at6native29vectorized_elementwise_kernelILi2EZZZNS0_16frac_kernel_cudaERNS_18TensorIteratorBaseEENKUlvE_clEvENKUlvE0_clEvEUlfE_St5arrayIPcLm2EEEEviT0_T1_ --------------------------
	.section	.text._ZN2at6native29vectorized_elementwise_kernelILi2EZZZNS0_16frac_kernel_cudaERNS_18TensorIteratorBaseEENKUlvE_clEvENKUlvE0_clEvEUlfE_St5arrayIPcLm2EEEEviT0_T1_,"ax",@progbits
	.sectioninfo	@"SHI_REGISTERS=26"
	.align	128
        .global         _ZN2at6native29vectorized_elementwise_kernelILi2EZZZNS0_16frac_kernel_cudaERNS_18TensorIteratorBaseEENKUlvE_clEvENKUlvE0_clEvEUlfE_St5arrayIPcLm2EEEEviT0_T1_
        .type           _ZN2at6native29vectorized_elementwise_kernelILi2EZZZNS0_16frac_kernel_cudaERNS_18TensorIteratorBaseEENKUlvE_clEvENKUlvE0_clEvEUlfE_St5arrayIPcLm2EEEEviT0_T1_,@function
        .size           _ZN2at6native29vectorized_elementwise_kernelILi2EZZZNS0_16frac_kernel_cudaERNS_18TensorIteratorBaseEENKUlvE_clEvENKUlvE0_clEvEUlfE_St5arrayIPcLm2EEEEviT0_T1_,(.L_x_18440 - _ZN2at6native29vectorized_elementwise_kernelILi2EZZZNS0_16frac_kernel_cudaERNS_18TensorIteratorBaseEENKUlvE_clEvENKUlvE0_clEvEUlfE_St5arrayIPcLm2EEEEviT0_T1_)
        .other          _ZN2at6native29vectorized_elementwise_kernelILi2EZZZNS0_16frac_kernel_cudaERNS_18TensorIteratorBaseEENKUlvE_clEvENKUlvE0_clEvEUlfE_St5arrayIPcLm2EEEEviT0_T1_,@"STO_CUDA_ENTRY STV_DEFAULT"
_ZN2at6native29vectorized_elementwise_kernelILi2EZZZNS0_16frac_kernel_cudaERNS_18TensorIteratorBaseEENKUlvE_clEvENKUlvE0_clEvEUlfE_St5arrayIPcLm2EEEEviT0_T1_:
.text._ZN2at6native29vectorized_elementwise_kernelILi2EZZZNS0_16frac_kernel_cudaERNS_18TensorIteratorBaseEENKUlvE_clEvENKUlvE0_clEvEUlfE_St5arrayIPcLm2EEEEviT0_T1_:
        /* <DEDUP_REMOVED lines=8> */
[----:B------:R-:W-:-:S10]  /*0080*/  HFMA2.MMA R11, -RZ, RZ, 0, 2.384185791015625e-07 ;  /* 0x00000004ff0b7435 */ /* 0x000fd400000001ff */
[----:B------:R-:W-:-:S06]  /*0090*/  IMAD.WIDE R2, R0, R11, c[0x0][0x170] ;  /* 0x00005c0000027625 */ /* 0x000fcc00078e020b */
[----:B0-----:R-:W-:-:S05]  /*00a0*/  IMAD.WIDE.U32 R12, R23, 0x8, R2 ;  /* 0x00000008170c7825 */ /* 0x001fca00078e0002 */
[----:B------:R-:W2:Y:S04]  /*00b0*/  LDG.E.64 R8, [R12.64] ;  /* 0x000000040c087981 */ /* 0x000ea8000c1e1b00 */
[----:B------:R-:W3:Y:S04]  /*00c0*/  LDG.E.64 R4, [R12.64+0x400] ;  /* 0x000400040c047981 */ /* 0x000ee8000c1e1b00 */
[----:B------:R0:W4:Y:S04]  /*00d0*/  LDG.E.64 R2, [R12.64+0x800] ;  /* 0x000800040c027981 */ /* 0x000128000c1e1b00 */
[----:B------:R0:W5:Y:S01]  /*00e0*/  LDG.E.64 R6, [R12.64+0xc00] ;  /* 0x000c00040c067981 */ /* 0x000162000c1e1b00 */
[----:B------:R-:W-:-:S06]  /*00f0*/  IMAD.WIDE.U32 R10, R0, R11, c[0x0][0x168] ;  /* 0x00005a00000a7625 */ /* 0x000fcc00078e000b */
[----:B------:R-:W-:Y:S01]  /*0100*/  IMAD.WIDE R10, R23, 0x8, R10 ;  /* 0x00000008170a7825 */ /* 0x000fe200078e020a */
[----:B--2---:R-:W0:Y:S08]  /*0110*/  FRND.TRUNC R15, R8 ;  /* 0x00000008000f7307 */ /* 0x004e30000020d000 */
[----:B------:R-:W1:Y:S08]  /*0120*/  FRND.TRUNC R16, R9 ;  /* 0x0000000900107307 */ /* 0x000e70000020d000 */
[----:B---3--:R-:W2:Y:S01]  /*0130*/  FRND.TRUNC R17, R4 ;  /* 0x0000000400117307 */ /* 0x008ea2000020d000 */
[----:B0-----:R-:W-:-:S07]  /*0140*/  FADD.FTZ R12, R8, -R15 ;  /* 0x8000000f080c7221 */ /* 0x001fce0000010000 */
[----:B------:R-:W0:Y:S01]  /*0150*/  FRND.TRUNC R18, R5 ;  /* 0x0000000500127307 */ /* 0x000e22000020d000 */
[----:B-1----:R-:W-:-:S05]  /*0160*/  FADD.FTZ R13, R9, -R16 ;  /* 0x80000010090d7221 */ /* 0x002fca0000010000 */
[----:B------:R-:W-:Y:S02]  /*0170*/  STG.E.64 [R10.64], R12 ;  /* 0x0000000c0a007986 */ /* 0x000fe4000c101b04 */
[----:B----4-:R-:W1:Y:S01]  /*0180*/  FRND.TRUNC R19, R2 ;  /* 0x0000000200137307 */ /* 0x010e62000020d000 */
[----:B--2---:R-:W-:-:S07]  /*0190*/  FADD.FTZ R8, R4, -R17 ;  /* 0x8000001104087221 */ /* 0x004fce0000010000 */
[----:B------:R-:W2:Y:S01]  /*01a0*/  FRND.TRUNC R20, R3 ;  /* 0x0000000300147307 */ /* 0x000ea2000020d000 */
[----:B0-----:R-:W-:-:S05]  /*01b0*/  FADD.FTZ R9, R5, -R18 ;  /* 0x8000001205097221 */ /* 0x001fca0000010000 */
[----:B------:R-:W-:Y:S02]  /*01c0*/  STG.E.64 [R10.64+0x400], R8 ;  /* 0x000400080a007986 */ /* 0x000fe4000c101b04 */
[----:B-----5:R-:W0:Y:S01]  /*01d0*/  FRND.TRUNC R21, R6 ;  /* 0x0000000600157307 */ /* 0x020e22000020d000 */
[----:B-1----:R-:W-:-:S07]  /*01e0*/  FADD.FTZ R4, R2, -R19 ;  /* 0x8000001302047221 */ /* 0x002fce0000010000 */
[----:B------:R-:W1:Y:S01]  /*01f0*/  FRND.TRUNC R14, R7 ;  /* 0x00000007000e7307 */ /* 0x000e62000020d000 */
[----:B--2---:R-:W-:-:S05]  /*0200*/  FADD.FTZ R5, R3, -R20 ;  /* 0x8000001403057221 */ /* 0x004fca0000010000 */
[----:B------:R-:W-:Y:S01]  /*0210*/  STG.E.64 [R10.64+0x800], R4 ;  /* 0x000800040a007986 */ /* 0x000fe2000c101b04 */
[----:B0-----:R-:W-:Y:S02]  /*0220*/  FADD.FTZ R2, R6, -R21 ;  /* 0x8000001506027221 */ /* 0x001fe40000010000 */
[----:B-1----:R-:W-:-:S05]  /*0230*/  FADD.FTZ R3, R7, -R14 ;  /* 0x8000000e07037221 */ /* 0x002fca0000010000 */
[----:B------:R-:W-:Y:S01]  /*0240*/  STG.E.64 [R10.64+0xc00], R2 ;  /* 0x000c00020a007986 */ /* 0x000fe2000c101b04 */
[----:B------:R-:W-:Y:S05]  /*0250*/  EXIT ;  /* 0x000000000000794d */ /* 0x000fea0003800000 */
.L_x_15433:
[----:B------:R-:W0:Y:S01]  /*0260*/  S2R R3, SR_TID.X ;  /* 0x0000000000037919 */ /* 0x000e220000002100 */
[----:B------:R-:W-:Y:S01]  /*0270*/  IMAD.MOV.U32 R2, RZ, RZ, RZ ;  /* 0x000000ffff027224 */ /* 0x000fe200078e00ff */
[----:B0-----:R-:W-:Y:S01]  /*0280*/  ISETP.GE.AND P0, PT, R3, R4, PT ;  /* 0x000000040300720c */ /* 0x001fe20003f06270 */
[----:B------:R-:W-:-:S12]  /*0290*/  IMAD.MOV.U32 R9, RZ, RZ, R3 ;  /* 0x000000ffff097224 */ /* 0x000fd800078e0003 */
[----:B------:R-:W-:Y:S01]  /*02a0*/  @!P0 IADD3 R9, R3, 0x80, RZ ;  /* 0x0000008003098810 */ /* 0x000fe20007ffe0ff */
[----:B------:R-:W-:Y:S01]  /*02b0*/  IMAD.MOV.U32 R5, RZ, RZ, RZ ;  /* 0x000000ffff057224 */ /* 0x000fe200078e00ff */
[----:B------:R-:W-:Y:S01]  /*02c0*/  @!P0 IADD3 R10, R0, R3, RZ ;  /* 0x00000003000a8210 */ /* 0x000fe20007ffe0ff */
[----:B------:R-:W-:Y:S01]  /*02d0*/  @!P0 IMAD.MOV.U32 R11, RZ, RZ, 0x4 ;  /* 0x00000004ff0b8424 */ /* 0x000fe200078e00ff */
[----:B------:R-:W-:-:S03]  /*02e0*/  ISETP.GE.AND P3, PT, R9, R4, PT ;  /* 0x000000040900720c */ /* 0x000fc60003f66270 */
[----:B------:R-:W-:Y:S01]  /*02f0*/  @!P0 IMAD.WIDE.U32 R10, R10, R11, c[0x0][0x170] ;  /* 0x00005c000a0a8625 */ /* 0x000fe200078e000b */
[----:B------:R-:W-:-:S04]  /*0300*/  CS2R R6, SRZ ;  /* 0x0000000000067805 */ /* 0x000fc8000001ff00 */
[----:B------:R0:W2:Y:S05]  /*0310*/  @!P0 LDG.E R2, [R10.64] ;  /* 0x000000040a028981 */ /* 0x0000aa000c1e1900 */
[----:B------:R-:W-:Y:S01]  /*0320*/  @!P3 IMAD.IADD R12, R0, 0x1, R9 ;  /* 0x00000001000cb824 */ /* 0x000fe200078e0209 */
[----:B------:R-:W-:Y:S02]  /*0330*/  @!P3 IADD3 R9, R9, 0x80, RZ ;  /* 0x000000800909b810 */ /* 0x000fe40007ffe0ff */
[----:B------:R-:W-:Y:S02]  /*0340*/  @!P3 MOV R13, 0x4 ;  /* 0x00000004000db802 */ /* 0x000fe40000000f00 */
[----:B------:R-:W-:-:S13]  /*0350*/  ISETP.GE.AND P4, PT, R9, R4, PT ;  /* 0x000000040900720c */ /* 0x000fda0003f86270 */
        /* <DEDUP_REMOVED lines=10> */
[----:B------:R1:W3:Y:S07]  /*0400*/  @!P3 LDG.E R5, [R12.64] ;  /* 0x000000040c05b981 */ /* 0x0002ee000c1e1900 */
[----:B------:R-:W-:Y:S02]  /*0410*/  @!P2 IADD3 R20, R0, R9, RZ ;  /* 0x000000090014a210 */ /* 0x000fe40007ffe0ff */
[----:B------:R-:W-:-:S04]  /*0420*/  @!P2 IADD3 R9, R9, 0x80, RZ ;  /* 0x000000800909a810 */ /* 0x000fc80007ffe0ff */
[----:B------:R-:W-:Y:S01]  /*0430*/  ISETP.GE.AND P6, PT, R9, R4, PT ;  /* 0x000000040900720c */ /* 0x000fe20003fc6270 */
[----:B------:R-:W-:Y:S02]  /*0440*/  @!P5 IMAD.MOV.U32 R17, RZ, RZ, 0x4 ;  /* 0x00000004ff11d424 */ /* 0x000fe400078e00ff */
[----:B------:R-:W-:-:S10]  /*0450*/  @!P4 IMAD.MOV.U32 R15, RZ, RZ, 0x4 ;  /* 0x00000004ff0fc424 */ /* 0x000fd400078e00ff */
[----:B-1----:R-:W-:Y:S01]  /*0460*/  @!P6 IMAD.IADD R12, R0, 0x1, R9 ;  /* 0x00000001000ce824 */ /* 0x002fe200078e0209 */
[----:B------:R-:W-:-:S04]  /*0470*/  @!P6 IADD3 R9, R9, 0x80, RZ ;  /* 0x000000800909e810 */ /* 0x000fc80007ffe0ff */
[----:B------:R-:W-:Y:S01]  /*0480*/  ISETP.GE.AND P3, PT, R9, R4, PT ;  /* 0x000000040900720c */ /* 0x000fe20003f66270 */
[----:B------:R-:W-:-:S04]  /*0490*/  @!P5 IMAD.WIDE.U32 R16, R16, R17, c[0x0][0x170] ;  /* 0x00005c001010d625 */ /* 0x000fc800078e0011 */
[----:B------:R-:W-:Y:S01]  /*04a0*/  @!P4 IMAD.WIDE.U32 R14, R14, R15, c[0x0][0x170] ;  /* 0x00005c000e0ec625 */ /* 0x000fe200078e000f */
[----:B------:R1:W4:Y:S03]  /*04b0*/  @!P5 LDG.E R7, [R16.64] ;  /* 0x000000041007d981 */ /* 0x000326000c1e1900 */
[----:B------:R-:W-:Y:S01]  /*04c0*/  @!P6 IMAD.MOV.U32 R13, RZ, RZ, 0x4 ;  /* 0x00000004ff0de424 */ /* 0x000fe200078e00ff */
[----:B------:R5:W4:Y:S01]  /*04d0*/  @!P4 LDG.E R6, [R14.64] ;  /* 0x000000040e06c981 */ /* 0x000b22000c1e1900 */
[----:B------:R-:W-:Y:S01]  /*04e0*/  HFMA2.MMA R8, -RZ, RZ, 0, 0 ;  /* 0x00000000ff087435 */ /* 0x000fe200000001ff */
[----:B------:R-:W-:Y:S01]  /*04f0*/  @!P2 MOV R21, 0x4 ;  /* 0x000000040015a802 */ /* 0x000fe20000000f00 */
[----:B------:R-:W-:Y:S02]  /*0500*/  @!P1 IMAD.MOV.U32 R19, RZ, RZ, 0x4 ;  /* 0x00000004ff139424 */ /* 0x000fe400078e00ff */
[----:B-1----:R-:W-:Y:S01]  /*0510*/  @!P6 IMAD.WIDE.U32 R16, R12, R13, c[0x0][0x170] ;  /* 0x00005c000c10e625 */ /* 0x002fe200078e000d */
[----:B------:R-:W-:Y:S01]  /*0520*/  HFMA2.MMA R12, -RZ, RZ, 0, 0 ;  /* 0x00000000ff0c7435 */ /* 0x000fe200000001ff */
[----:B-----5:R-:W-:-:S02]  /*0530*/  @!P3 IADD3 R14, R0, R9, RZ ;  /* 0x00000009000eb210 */ /* 0x020fc40007ffe0ff */
[----:B------:R-:W-:Y:S01]  /*0540*/  @!P3 IMAD.MOV.U32 R15, RZ, RZ, 0x4 ;  /* 0x00000004ff0fb424 */ /* 0x000fe200078e00ff */
[----:B0-----:R-:W-:Y:S01]  /*0550*/  CS2R R10, SRZ ;  /* 0x00000000000a7805 */ /* 0x001fe2000001ff00 */
[----:B------:R-:W-:-:S04]  /*0560*/  @!P1 IMAD.WIDE.U32 R18, R18, R19, c[0x0][0x170] ;  /* 0x00005c0012129625 */ /* 0x000fc800078e0013 */
[----:B------:R-:W-:Y:S01]  /*0570*/  @!P2 IMAD.WIDE.U32 R20, R20, R21, c[0x0][0x170] ;  /* 0x00005c001414a625 */ /* 0x000fe200078e0015 */
[----:B------:R0:W5:Y:S03]  /*0580*/  @!P1 LDG.E R8, [R18.64] ;  /* 0x0000000412089981 */ /* 0x000166000c1e1900 */
[----:B------:R-:W-:Y:S01]  /*0590*/  @!P3 IMAD.WIDE.U32 R14, R14, R15, c[0x0][0x170] ;  /* 0x00005c000e0eb625 */ /* 0x000fe200078e000f */
[----:B------:R2:W5:Y:S04]  /*05a0*/  @!P2 LDG.E R10, [R20.64] ;  /* 0x00000004140aa981 */ /* 0x000568000c1e1900 */
[----:B------:R1:W5:Y:S04]  /*05b0*/  @!P6 LDG.E R11, [R16.64] ;  /* 0x00000004100be981 */ /* 0x000368000c1e1900 */
[----:B------:R0:W5:Y:S01]  /*05c0*/  @!P3 LDG.E R12, [R14.64] ;  /* 0x000000040e0cb981 */ /* 0x000162000c1e1900 */
[----:B------:R-:W-:-:S05]  /*05d0*/  IMAD.MOV.U32 R9, RZ, RZ, R3 ;  /* 0x000000ffff097224 */ /* 0x000fca00078e0003 */
[----:B------:R-:W-:-:S04]  /*05e0*/  IADD3 R13, R9, 0x80, RZ ;  /* 0x00000080090d7810 */ /* 0x000fc80007ffe0ff */
[-C--:B------:R-:W-:Y:S02]  /*05f0*/  ISETP.GE.AND P6, PT, R13, R4.reuse, PT ;  /* 0x000000040d00720c */ /* 0x080fe40003fc6270 */
[C---:B0-----:R-:W-:Y:S02]  /*0600*/  IADD3 R19, R9.reuse, 0x100, RZ ;  /* 0x0000010009137810 */ /* 0x041fe40007ffe0ff */
[----:B------:R-:W-:Y:S02]  /*0610*/  IADD3 R15, R9, 0x280, RZ ;  /* 0x00000280090f7810 */ /* 0x000fe40007ffe0ff */
[-C--:B------:R-:W-:Y:S02]  /*0620*/  ISETP.GE.AND P1, PT, R19, R4.reuse, PT ;  /* 0x000000041300720c */ /* 0x080fe40003f26270 */
[----:B------:R-:W-:Y:S02]  /*0630*/  ISETP.GE.AND P4, PT, R15, R4, PT ;  /* 0x000000040f00720c */ /* 0x000fe40003f86270 */
[----:B------:R-:W-:-:S02]  /*0640*/  IADD3 R19, R9, 0x180, RZ ;  /* 0x0000018009137810 */ /* 0x000fc40007ffe0ff */
[C---:B-1----:R-:W-:Y:S02]  /*0650*/  IADD3 R17, R9.reuse, 0x200, RZ ;  /* 0x0000020009117810 */ /* 0x042fe40007ffe0ff */
[C---:B------:R-:W-:Y:S02]  /*0660*/  IADD3 R15, R9.reuse, 0x300, RZ ;  /* 0x00000300090f7810 */ /* 0x040fe40007ffe0ff */
[----:B------:R-:W-:Y:S02]  /*0670*/  IADD3 R23, R9, 0x380, RZ ;  /* 0x0000038009177810 */ /* 0x000fe40007ffe0ff */
[-C--:B------:R-:W-:Y:S02]  /*0680*/  ISETP.GE.AND P2, PT, R19, R4.reuse, PT ;  /* 0x000000041300720c */ /* 0x080fe40003f46270 */
[-C--:B------:R-:W-:Y:S02]  /*0690*/  ISETP.GE.AND P3, PT, R17, R4.reuse, PT ;  /* 0x000000041100720c */ /* 0x080fe40003f66270 */
[----:B------:R-:W-:Y:S01]  /*06a0*/  ISETP.GE.AND P5, PT, R15, R4, PT ;  /* 0x000000040f00720c */ /* 0x000fe20003fa6270 */
[----:B------:R-:W-:Y:S01]  /*06b0*/  @!P0 IMAD.MOV.U32 R18, RZ, RZ, 0x4 ;  /* 0x00000004ff128424 */ /* 0x000fe200078e00ff */
[----:B------:R-:W-:-:S02]  /*06c0*/  @!P0 IADD3 R3, R0, R3, RZ ;  /* 0x0000000300038210 */ /* 0x000fc40007ffe0ff */
[----:B------:R-:W-:Y:S01]  /*06d0*/  @!P0 MOV R9, R13 ;  /* 0x0000000d00098202 */ /* 0x000fe20000000f00 */
[----:B------:R-:W-:Y:S01]  /*06e0*/  BSSY B0, `(.L_x_15434) ;  /* 0x0000040000007945 */ /* 0x000fe20003800000 */
[----:B------:R-:W-:Y:S01]  /*06f0*/  BSSY B1, `(.L_x_15435) ;  /* 0x0000038000017945 */ /* 0x000fe20003800000 */
[----:B--2---:R-:W-:Y:S08]  /*0700*/  @!P0 FRND.TRUNC R21, R2 ;  /* 0x0000000200158307 */ /* 0x004ff0000020d000 */
[----:B---3--:R-:W0:Y:S02]  /*0710*/  @!P6 FRND.TRUNC R16, R5 ;  /* 0x000000050010e307 */ /* 0x008e24000020d000 */
[----:B0-----:R-:W-:Y:S01]  /*0720*/  @!P6 FADD.FTZ R5, -R16, R5 ;  /* 0x000000051005e221 */ /* 0x001fe20000010100 */
[----:B------:R-:W-:Y:S01]  /*0730*/  ISETP.GE.AND P6, PT, R23, R4, PT ;  /* 0x000000041700720c */ /* 0x000fe20003fc6270 */
[----:B------:R-:W-:-:S02]  /*0740*/  @!P0 FADD.FTZ R23, -R21, R2 ;  /* 0x0000000215178221 */ /* 0x000fc40000010100 */
[----:B------:R-:W-:-:S05]  /*0750*/  @!P0 IMAD.WIDE.U32 R2, R3, R18, c[0x0][0x168] ;  /* 0x00005a0003028625 */ /* 0x000fca00078e0012 */
[----:B------:R0:W-:Y:S01]  /*0760*/  @!P0 STG.E [R2.64], R23 ;  /* 0x0000001702008986 */ /* 0x0001e2000c101904 */
[----:B------:R-:W-:Y:S01]  /*0770*/  ISETP.GE.AND P0, PT, R9, R4, PT ;  /* 0x000000040900720c */ /* 0x000fe20003f06270 */
[----:B----4-:R-:W-:Y:S08]  /*0780*/  @!P2 FRND.TRUNC R14, R7 ;  /* 0x00000007000ea307 */ /* 0x010ff0000020d000 */
[----:B------:R-:W1:Y:S08]  /*0790*/  @!P1 FRND.TRUNC R19, R6 ;  /* 0x0000000600139307 */ /* 0x000e70000020d000 */
[----:B-----5:R-:W2:Y:S08]  /*07a0*/  @!P3 FRND.TRUNC R17, R8 ;  /* 0x000000080011b307 */ /* 0x020eb0000020d000 */
[----:B------:R-:W3:Y:S08]  /*07b0*/  @!P4 FRND.TRUNC R15, R10 ;  /* 0x0000000a000fc307 */ /* 0x000ef0000020d000 */
[----:B------:R-:W4:Y:S08]  /*07c0*/  @!P5 FRND.TRUNC R16, R11 ;  /* 0x0000000b0010d307 */ /* 0x000f30000020d000 */
[----:B------:R-:W5:Y:S01]  /*07d0*/  @!P6 FRND.TRUNC R21, R12 ;  /* 0x0000000c0015e307 */ /* 0x000f62000020d000 */
[----:B-1----:R-:W-:-:S02]  /*07e0*/  @!P1 FADD.FTZ R19, -R19, R6 ;  /* 0x0000000613139221 */ /* 0x002fc40000010100 */
[----:B------:R-:W-:Y:S02]  /*07f0*/  @!P2 FADD.FTZ R14, -R14, R7 ;  /* 0x000000070e0ea221 */ /* 0x000fe40000010100 */
[----:B--2---:R-:W-:Y:S02]  /*0800*/  @!P3 FADD.FTZ R17, -R17, R8 ;  /* 0x000000081111b221 */ /* 0x004fe40000010100 */
[----:B---3--:R-:W-:Y:S02]  /*0810*/  @!P4 FADD.FTZ R15, -R15, R10 ;  /* 0x0000000a0f0fc221 */ /* 0x008fe40000010100 */
[----:B----4-:R-:W-:Y:S02]  /*0820*/  @!P5 FADD.FTZ R11, -R16, R11 ;  /* 0x0000000b100bd221 */ /* 0x010fe40000010100 */
[----:B-----5:R-:W-:Y:S01]  /*0830*/  @!P6 FADD.FTZ R6, -R21, R12 ;  /* 0x0000000c1506e221 */ /* 0x020fe20000010100 */
[----:B------:R-:W-:Y:S05]  /*0840*/  @P0 BRA `(.L_x_15436) ;  /* 0x000000c000000947 */ /* 0x000fea0003800000 */
[----:B0-----:R-:W-:Y:S01]  /*0850*/  MOV R3, 0x4 ;  /* 0x0000000400037802 */ /* 0x001fe20000000f00 */
[----:B------:R-:W-:Y:S01]  /*0860*/  IMAD.IADD R2, R0, 0x1, R9 ;  /* 0x0000000100027824 */ /* 0x000fe200078e0209 */
[----:B------:R-:W-:-:S03]  /*0870*/  IADD3 R9, R9, 0x80, RZ ;  /* 0x0000008009097810 */ /* 0x000fc60007ffe0ff */
[----:B------:R-:W-:Y:S01]  /*0880*/  IMAD.WIDE.U32 R2, R2, R3, c[0x0][0x168] ;  /* 0x00005a0002027625 */ /* 0x000fe200078e0003 */
[----:B------:R-:W-:-:S04]  /*0890*/  ISETP.GE.AND P0, PT, R9, R4, PT ;  /* 0x000000040900720c */ /* 0x000fc80003f06270 */
[----:B------:R0:W-:Y:S09]  /*08a0*/  STG.E [R2.64], R5 ;  /* 0x0000000502007986 */ /* 0x0001f2000c101904 */
[----:B------:R-:W-:Y:S05]  /*08b0*/  @P0 BRA `(.L_x_15437) ;  /* 0x000000c000000947 */ /* 0x000fea0003800000 */
[----:B0-----:R-:W-:Y:S01]  /*08c0*/  HFMA2.MMA R3, -RZ, RZ, 0, 2.384185791015625e-07 ;  /* 0x00000004ff037435 */ /* 0x001fe200000001ff */
[----:B------:R-:W-:Y:S01]  /*08d0*/  IMAD.IADD R2, R0, 0x1, R9 ;  /* 0x0000000100027824 */ /* 0x000fe200078e0209 */
[----:B------:R-:W-:-:S08]  /*08e0*/  IADD3 R9, R9, 0x80, RZ ;  /* 0x0000008009097810 */ /* 0x000fd00007ffe0ff */
[----:B------:R-:W-:-:S05]  /*08f0*/  IMAD.WIDE.U32 R2, R2, R3, c[0x0][0x168] ;  /* 0x00005a0002027625 */ /* 0x000fca00078e0003 */
[----:B------:R0:W-:Y:S02]  /*0900*/  STG.E [R2.64], R19 ;  /* 0x0000001302007986 */ /* 0x0001e4000c101904 */
.L_x_15436:
[----:B0-----:R-:W-:-:S13]  /*0910*/  ISETP.GE.AND P0, PT, R9, R4, PT ;  /* 0x000000040900720c */ /* 0x001fda0003f06270 */
[----:B------:R-:W-:Y:S05]  /*0920*/  @P0 BRA `(.L_x_15438) ;  /* 0x000000c000000947 */ /* 0x000fea0003800000 */
[----:B------:R-:W-:Y:S01]  /*0930*/  MOV R3, 0x4 ;  /* 0x0000000400037802 */ /* 0x000fe20000000f00 */
[----:B------:R-:W-:Y:S01]  /*0940*/  IMAD.IADD R2, R0, 0x1, R9 ;  /* 0x0000000100027824 */ /* 0x000fe200078e0209 */
[----:B------:R-:W-:-:S03]  /*0950*/  IADD3 R9, R9, 0x80, RZ ;  /* 0x0000008009097810 */ /* 0x000fc60007ffe0ff */
[----:B------:R-:W-:-:S05]  /*0960*/  IMAD.WIDE.U32 R2, R2, R3, c[0x0][0x168] ;  /* 0x00005a0002027625 */ /* 0x000fca00078e0003 */
[----:B------:R0:W-:Y:S02]  /*0970*/  STG.E [R2.64], R14 ;  /* 0x0000000e02007986 */ /* 0x0001e4000c101904 */
.L_x_15437:
[----:B------:R-:W-:-:S13]  /*0980*/  ISETP.GE.AND P0, PT, R9, R4, PT ;  /* 0x000000040900720c */ /* 0x000fda0003f06270 */
[----:B------:R-:W-:Y:S05]  /*0990*/  @P0 BRA `(.L_x_15439) ;  /* 0x000000d000000947 */ /* 0x000fea0003800000 */
[----:B0-----:R-:W-:Y:S01]  /*09a0*/  HFMA2.MMA R3, -RZ, RZ, 0, 2.384185791015625e-07 ;  /* 0x00000004ff037435 */ /* 0x001fe200000001ff */
[----:B------:R-:W-:Y:S01]  /*09b0*/  IMAD.IADD R2, R0, 0x1, R9 ;  /* 0x0000000100027824 */ /* 0x000fe200078e0209 */
[----:B------:R-:W-:-:S08]  /*09c0*/  IADD3 R9, R9, 0x80, RZ ;  /* 0x0000008009097810 */ /* 0x000fd00007ffe0ff */
[----:B------:R-:W-:-:S05]  /*09d0*/  IMAD.WIDE.U32 R2, R2, R3, c[0x0][0x168] ;  /* 0x00005a0002027625 */ /* 0x000fca00078e0003 */
[----:B------:R0:W-:Y:S02]  /*09e0*/  STG.E [R2.64], R17 ;  /* 0x0000001102007986 */ /* 0x0001e4000c101904 */
.L_x_15438:
        /* <DEDUP_REMOVED lines=8> */
.L_x_15439:
[----:B------:R-:W-:Y:S05]  /*0a70*/  BSYNC B1 ;  /* 0x0000000000017941 */ /* 0x000fea0003800000 */
.L_x_15435:
[----:B------:R-:W-:-:S13]  /*0a80*/  ISETP.GE.AND P0, PT, R9, R4, PT ;  /* 0x000000040900720c */ /* 0x000fda0003f06270 */
[----:B0-----:R-:W-:Y:S01]  /*0a90*/  @!P0 MOV R3, 0x4 ;  /* 0x0000000400038802 */ /* 0x001fe20000000f00 */
[----:B------:R-:W-:Y:S01]  /*0aa0*/  @!P0 IMAD.IADD R2, R0, 0x1, R9 ;  /* 0x0000000100028824 */ /* 0x000fe200078e0209 */
[----:B------:R-:W-:-:S03]  /*0ab0*/  @!P0 IADD3 R9, R9, 0x80, RZ ;  /* 0x0000008009098810 */ /* 0x000fc60007ffe0ff */
[----:B------:R-:W-:-:S05]  /*0ac0*/  @!P0 IMAD.WIDE.U32 R2, R2, R3, c[0x0][0x168] ;  /* 0x00005a0002028625 */ /* 0x000fca00078e0003 */
[----:B------:R0:W-:Y:S02]  /*0ad0*/  @!P0 STG.E [R2.64], R11 ;  /* 0x0000000b02008986 */ /* 0x0001e4000c101904 */
.L_x_15440:
[----:B------:R-:W-:Y:S05]  /*0ae0*/  BSYNC B0 ;  /* 0x0000000000007941 */ /* 0x000fea0003800000 */
.L_x_15434:
[----:B------:R-:W-:Y:S01]  /*0af0*/  WARPSYNC 0xffffffff ;  /* 0xffffffff00007948 */ /* 0x000fe20003800000 */
[----:B------:R-:W-:-:S13]  /*0b00*/  ISETP.GE.AND P0, PT, R9, R4, PT ;  /* 0x000000040900720c */ /* 0x000fda0003f06270 */
[----:B------:R-:W-:Y:S05]  /*0b10*/  @P0 EXIT ;  /* 0x000000000000094d */ /* 0x000fea0003800000 */
[----:B0-----:R-:W-:Y:S01]  /*0b20*/  HFMA2.MMA R3, -RZ, RZ, 0, 2.384185791015625e-07 ;  /* 0x00000004ff037435 */ /* 0x001fe200000001ff */
[----:B------:R-:W-:-:S09]  /*0b30*/  IMAD.IADD R2, R0, 0x1, R9 ;  /* 0x0000000100027824 */ /* 0x000fd200078e0209 */
[----:B------:R-:W-:-:S05]  /*0b40*/  IMAD.WIDE.U32 R2, R2, R3, c[0x0][0x168] ;  /* 0x00005a0002027625 */ /* 0x000fca00078e0003 */
[----:B------:R-:W-:Y:S01]  /*0b50*/  STG.E [R2.64], R6 ;  /* 0x0000000602007986 */ /* 0x000fe2000c101904 */
[----:B------:R-:W-:Y:S05]  /*0b60*/  EXIT ;  /* 0x000000000000794d */ /* 0x000fea0003800000 */
.L_x_15441:
        /* <DEDUP_REMOVED lines=9> */
.L_x_18440:


//--------------------- .text._ZN2at6native29vectorized_elementwise_kernelILi4EZZZNS0_16frac_kernel_cudaERNS_18TensorIteratorBaseEENKUlvE_clEvENKUlvE0_clEvEUlfE_St5arrayIPcLm2EEEEviT0_T1_ --------------------------
	.section	.text._ZN2at6native29vectorized_elementwise_kernelILi4EZZZNS0_16frac_kernel_cudaERNS_18TensorIteratorBaseEENKUlvE_clEvENKUlvE0_clEvEUlfE_St5arrayIPcLm2EEEEviT0_T1_,"ax",@progbits
	.sectioninfo	@"SHI_REGISTERS=28"
	.align	128
        .global         _ZN2at6native29vectorized_elementwise_kernelILi4EZZZNS0_16frac_kernel_cudaERNS_18TensorIteratorBaseEENKUlvE_clEvENKUlvE0_clEvEUlfE_St5arrayIPcLm2EEEEviT0_T1_
        .type           _ZN2at6native29vectorized_elementwise_kernelILi4EZZZNS0_16frac_kernel_cudaERNS_18TensorIteratorBaseEENKUlvE_clEvENKUlvE0_clEvEUlfE_St5arrayIPcLm2EEEEviT0_T1_,@function
        .size           _ZN2at6native29vectorized_elementwise_kernelILi4EZZZNS0_16frac_kernel_cudaERNS_18TensorIteratorBaseEENKUlvE_clEvENKUlvE0_clEvEUlfE_St5arrayIPcLm2EEEEviT0_T1_,(.L_x_18441 - _ZN2at6native29vectorized_elementwise_kernelILi4EZZZNS0_16frac_kernel_cudaERNS_18TensorIteratorBaseEENKUlvE_clEvENKUlvE0_clEvEUlfE_St5arrayIPcLm2EEEEviT0_T1_)
        .other          _ZN2at6native29vectorized_elementwise_kernelILi4EZZZNS0_16frac_kernel_cudaERNS_18TensorIteratorBaseEENKUlvE_clEvENKUlvE0_clEvEUlfE_St5arrayIPcLm2EEEEviT0_T1_,@"STO_CUDA_ENTRY STV_DEFAULT"
_ZN2at6native29vectorized_elementwise_kernelILi4EZZZNS0_16frac_kernel_cudaERNS_18TensorIteratorBaseEENKUlvE_clEvENKUlvE0_clEvEUlfE_St5arrayIPcLm2EEEEviT0_T1_:
.text._ZN2at6native29vectorized_elementwise_kernelILi4EZZZNS0_16frac_kernel_cudaERNS_18TensorIteratorBaseEENKUlvE_clEvENKUlvE0_clEvEUlfE_St5arrayIPcLm2EEEEviT0_T1_:
        /* <DEDUP_REMOVED lines=11> */
[----:B------:R-:W2:Y:S04]  /*00b0*/  LDG.E.128 R8, [R12.64] ;  /* 0x000000040c087981 */ /* 0x000ea8000c1e1d00 */
[----:B------:R0:W3:Y:S01]  /*00c0*/  LDG.E.128 R4, [R12.64+0x800] ;  /* 0x000800040c047981 */ /* 0x0000e2000c1e1d00 */
[----:B------:R-:W-:-:S06]  /*00d0*/  IMAD.WIDE.U32 R2, R0, R25, c[0x0][0x168] ;  /* 0x00005a0000027625 */ /* 0x000fcc00078e0019 */
[----:B------:R-:W-:Y:S01]  /*00e0*/  IMAD.WIDE R2, R23, 0x10, R2 ;  /* 0x0000001017027825 */ /* 0x000fe200078e0202 */
[----:B--2---:R-:W0:Y:S08]  /*00f0*/  FRND.TRUNC R15, R8 ;  /* 0x00000008000f7307 */ /* 0x004e30000020d000 */
[----:B------:R-:W1:Y:S08]  /*0100*/  FRND.TRUNC R14, R9 ;  /* 0x00000009000e7307 */ /* 0x000e70000020d000 */
[----:B------:R-:W2:Y:S01]  /*0110*/  FRND.TRUNC R17, R10 ;  /* 0x0000000a00117307 */ /* 0x000ea2000020d000 */
[----:B0-----:R-:W-:-:S07]  /*0120*/  FADD.FTZ R12, R8, -R15 ;  /* 0x8000000f080c7221 */ /* 0x001fce0000010000 */
[----:B------:R-:W0:Y:S01]  /*0130*/  FRND.TRUNC R18, R11 ;  /* 0x0000000b00127307 */ /* 0x000e22000020d000 */
[----:B-1----:R-:W-:-:S07]  /*0140*/  FADD.FTZ R13, R9, -R14 ;  /* 0x8000000e090d7221 */ /* 0x002fce0000010000 */
[----:B---3--:R-:W1:Y:S01]  /*0150*/  FRND.TRUNC R19, R4 ;  /* 0x0000000400137307 */ /* 0x008e62000020d000 */
[----:B--2---:R-:W-:-:S07]  /*0160*/  FADD.FTZ R14, R10, -R17 ;  /* 0x800000110a0e7221 */ /* 0x004fce0000010000 */
[----:B------:R-:W2:Y:S01]  /*0170*/  FRND.TRUNC R20, R5 ;  /* 0x0000000500147307 */ /* 0x000ea2000020d000 */
[----:B0-----:R-:W-:-:S05]  /*0180*/  FADD.FTZ R15, R11, -R18 ;  /* 0x800000120b0f7221 */ /* 0x001fca0000010000 */
[----:B------:R-:W-:Y:S02]  /*0190*/  STG.E.128 [R2.64], R12 ;  /* 0x0000000c02007986 */ /* 0x000fe4000c101d04 */
[----:B------:R-:W0:Y:S01]  /*01a0*/  FRND.TRUNC R21, R6 ;  /* 0x0000000600157307 */ /* 0x000e22000020d000 */
[----:B-1----:R-:W-:-:S07]  /*01b0*/  FADD.FTZ R8, R4, -R19 ;  /* 0x8000001304087221 */ /* 0x002fce0000010000 */
[----:B------:R-:W1:Y:S01]  /*01c0*/  FRND.TRUNC R16, R7 ;  /* 0x0000000700107307 */ /* 0x000e62000020d000 */
[----:B--2---:R-:W-:Y:S02]  /*01d0*/  FADD.FTZ R9, R5, -R20 ;  /* 0x8000001405097221 */ /* 0x004fe40000010000 */
[----:B0-----:R-:W-:Y:S02]  /*01e0*/  FADD.FTZ R10, R6, -R21 ;  /* 0x80000015060a7221 */ /* 0x001fe40000010000 */
[----:B-1----:R-:W-:-:S05]  /*01f0*/  FADD.FTZ R11, R7, -R16 ;  /* 0x80000010070b7221 */ /* 0x002fca0000010000 */
[----:B------:R-:W-:Y:S01]  /*0200*/  STG.E.128 [R2.64+0x800], R8 ;  /* 0x0008000802007986 */ /* 0x000fe2000c101d04 */
[----:B------:R-:W-:Y:S05]  /*0210*/  EXIT ;  /* 0x000000000000794d */ /* 0x000fea0003800000 */
.L_x_15442:
        /* <DEDUP_REMOVED lines=107> */
.L_x_15445:
[----:B0-----:R-:W-:-:S13]  /*08d0*/  ISETP.GE.AND P0, PT, R9, R4, PT ;  /* 0x000000040900720c */ /* 0x001fda0003f06270 */
[----:B------:R-:W-:Y:S05]  /*08e0*/  @P0 BRA `(.L_x_15447) ;  /* 0x000000c000000947 */ /* 0x000fea0003800000 */
[----:B------:R-:W-:Y:S01]  /*08f0*/  MOV R3, 0x4 ;  /* 0x0000000400037802 */ /* 0x000fe20000000f00 */
[----:B------:R-:W-:Y:S01]  /*0900*/  IMAD.IADD R2, R0, 0x1, R9 ;  /* 0x0000000100027824 */ /* 0x000fe200078e0209 */
[----:B------:R-:W-:-:S03]  /*0910*/  IADD3 R9, R9, 0x80, RZ ;  /* 0x0000008009097810 */ /* 0x000fc60007ffe0ff */
[----:B------:R-:W-:-:S05]  /*0920*/  IMAD.WIDE.U32 R2, R2, R3, c[0x0][0x168] ;  /* 0x00005a0002027625 */ /* 0x000fca00078e0003 */
[----:B------:R0:W-:Y:S02]  /*0930*/  STG.E [R2.64], R14 ;  /* 0x0000000e02007986 */ /* 0x0001e4000c101904 */
.L_x_15446:
[----:B------:R-:W-:-:S13]  /*0940*/  ISETP.GE.AND P0, PT, R9, R4, PT ;  /* 0x000000040900720c */ /* 0x000fda0003f06270 */
[----:B------:R-:W-:Y:S05]  /*0950*/  @P0 BRA `(.L_x_15448) ;  /* 0x000000d000000947 */ /* 0x000fea0003800000 */
[----:B0-----:R-:W-:Y:S01]  /*0960*/  HFMA2.MMA R3, -RZ, RZ, 0, 2.384185791015625e-07 ;  /* 0x00000004ff037435 */ /* 0x001fe200000001ff */
[----:B------:R-:W-:Y:S01]  /*0970*/  IMAD.IADD R2, R0, 0x1, R9 ;  /* 0x0000000100027824 */ /* 0x000fe200078e0209 */
[----:B------:R-:W-:-:S08]  /*0980*/  IADD3 R9, R9, 0x80, RZ ;  /* 0x0000008009097810 */ /* 0x000fd00007ffe0ff */
[----:B------:R-:W-:-:S05]  /*0990*/  IMAD.WIDE.U32 R2, R2, R3, c[0x0][0x168] ;  /* 0x00005a0002027625 */ /* 0x000fca00078e0003 */
[----:B------:R0:W-:Y:S02]  /*09a0*/  STG.E [R2.64], R17 ;  /* 0x0000001102007986 */ /* 0x0001e4000c101904 */
.L_x_15447:
        /* <DEDUP_REMOVED lines=8> */
.L_x_15448:
[----:B------:R-:W-:Y:S05]  /*0a30*/  BSYNC B1 ;  /* 0x0000000000017941 */ /* 0x000fea0003800000 */
.L_x_15444:
[----:B------:R-:W-:-:S13]  /*0a40*/  ISETP.GE.AND P0, PT, R9, R4, PT ;  /* 0x000000040900720c */ /* 0x000fda0003f06270 */
[----:B0-----:R-:W-:Y:S01]  /*0a50*/  @!P0 MOV R3, 0x4 ;  /* 0x0000000400038802 */ /* 0x001fe20000000f00 */
[----:B------:R-:W-:Y:S01]  /*0a60*/  @!P0 IMAD.IADD R2, R0, 0x1, R9 ;  /* 0x0000000100028824 */ /* 0x000fe200078e0209 */
[----:B------:R-:W-:-:S03]  /*0a70*/  @!P0 IADD3 R9, R9, 0x80, RZ ;  /* 0x0000008009098810 */ /* 0x000fc60007ffe0ff */
[----:B------:R-:W-:-:S05]  /*0a80*/  @!P0 IMAD.WIDE.U32 R2, R2, R3, c[0x0][0x168] ;  /* 0x00005a0002028625 */ /* 0x000fca00078e0003 */
[----:B------:R0:W-:Y:S02]  /*0a90*/  @!P0 STG.E [R2.64], R11 ;  /* 0x0000000b02008986 */ /* 0x0001e4000c101904 */
.L_x_15449:
[----:B------:R-:W-:Y:S05]  /*0aa0*/  BSYNC B0 ;  /* 0x0000000000007941 */ /* 0x000fea0003800000 */
.L_x_15443:
        /* <DEDUP_REMOVED lines=8> */
.L_x_15450:
        /* <DEDUP_REMOVED lines=13> */
.L_x_18441:


//--------------------- .text._ZN2at6native29vectorized_elementwise_kernelILi8EZZZNS0_16frac_kernel_cudaERNS_18TensorIteratorBaseEENKUlvE_clEvENKUlvE0_clEvEUlfE_St5arrayIPcLm2EEEEviT0_T1_ --------------------------
	.section	.text._ZN2at6native29vectorized_elementwise_kernelILi8EZZZNS0_16frac_kernel_cudaERNS_18TensorIteratorBaseEENKUlvE_clEvENKUlvE0_clEvEUlfE_St5arrayIPcLm2EEEEviT0_T1_,"ax",@progbits
	.sectioninfo	@"SHI_REGISTERS=4"
	.align	128
        .global         _ZN2at6native29vectorized_elementwise_kernelILi8EZZZNS0_16frac_kernel_cudaERNS_18TensorIteratorBaseEENKUlvE_clEvENKUlvE0_clEvEUlfE_St5arrayIPcLm2EEEEviT0_T1_
        .type           _ZN2at6native29vectorized_elementwise_kernelILi8EZZZNS0_16frac_kernel_cudaERNS_18TensorIteratorBaseEENKUlvE_clEvENKUlvE0_clEvEUlfE_St5arrayIPcLm2EEEEviT0_T1_,@function
        .size           _ZN2at6native29vectorized_elementwise_kernelILi8EZZZNS0_16frac_kernel_cudaERNS_18TensorIteratorBaseEENKUlvE_clEvENKUlvE0_clEvEUlfE_St5arrayIPcLm2EEEEviT0_T1_,(.L_x_18442 - _ZN2at6native29vectorized_elementwise_kernelILi8EZZZNS0_16frac_kernel_cudaERNS_18TensorIteratorBaseEENKUlvE_clEvENKUlvE0_clEvEUlfE_St5arrayIPcLm2EEEEviT0_T1_)
        .other          _ZN2at6native29vectorized_elementwise_kernelILi8EZZZNS0_16frac_kernel_cudaERNS_18TensorIteratorBaseEENKUlvE_clEvENKUlvE0_clEvEUlfE_St5arrayIPcLm2EEEEviT0_T1_,@"STO_CUDA_ENTRY STV_DEFAULT"
_ZN2at6native29vectorized_elementwise_kernelILi8EZZZNS0_16frac_kernel_cudaERNS_18TensorIteratorBaseEENKUlvE_clEvENKUlvE0_clEvEUlfE_St5arrayIPcLm2EEEEviT0_T1_:
.text._ZN2at6native29vectorized_elementwise_kernelILi8EZZZNS0_16frac_kernel_cudaERNS_18TensorIteratorBaseEENKUlvE_clEvENKUlvE0_clEvEUlfE_St5arrayIPcLm2EEEEviT0_T1_:
[----:B------:R-:W-:Y:S02]  /*0000*/  MOV R1, c[0x0][0x28] ;  /* 0x00000a0000017a02 */ /* 0x000fe40000000f00 */
[----:B------:R-:W-:Y:S05]  /*0010*/  EXIT ;  /* 0x000000000000794d */ /* 0x000fea0003800000 */
.L_x_15451:
        /* <DEDUP_REMOVED lines=14> */
.L_x_18442:


//--------------------- .text._ZN2at6native18elementwise_kernelILi128ELi4EZNS0_15gpu_kernel_implIZZZNS0_16frac_kernel_cudaERNS_18TensorIteratorBaseEENKUlvE_clEvENKUlvE_clEvEUldE_EEvS4_RKT_EUliE_EEviT1_ --------------------------
	.section	.text._ZN2at6native18elementwise_kernelILi128ELi4EZNS0_15gpu_kernel_implIZZZNS0_16frac_kernel_cudaERNS_18TensorIteratorBaseEENKUlvE_clEvENKUlvE_clEvEUldE_EEvS4_RKT_EUliE_EEviT1_,"ax",@progbits
	.sectioninfo	@"SHI_REGISTERS=26"
	.align	128
        .global         _ZN2at6native18elementwise_kernelILi128ELi4EZNS0_15gpu_kernel_implIZZZNS0_16frac_kernel_cudaERNS_18TensorIteratorBaseEENKUlvE_clEvENKUlvE_clEvEUldE_EEvS4_RKT_EUliE_EEviT1_
        .type           _ZN2at6native18elementwise_kernelILi128ELi4EZNS0_15gpu_kernel_implIZZZNS0_16frac_kernel_cudaERNS_18TensorIteratorBaseEENKUlvE_clEvENKUlvE_clEvEUldE_EEvS4_RKT_EUliE_EEviT1_,@function
        .size           _ZN2at6native18elementwise_kernelILi128ELi4EZNS0_15gpu_kernel_implIZZZNS0_16frac_kernel_cudaERNS_18TensorIteratorBaseEENKUlvE_clEvENKUlvE_clEvEUldE_EEvS4_RKT_EUliE_EEviT1_,(.L_x_18443 - _ZN2at6native18elementwise_kernelILi128ELi4EZNS0_15gpu_kernel_implIZZZNS0_16frac_kernel_cudaERNS_18TensorIteratorBaseEENKUlvE_clEvENKUlvE_clEvEUldE_EEvS4_RKT_EUliE_EEviT1_)
        .other          _ZN2at6native18elementwise_kernelILi128ELi4EZNS0_15gpu_kernel_implIZZZNS0_16frac_kernel_cudaERNS_18TensorIteratorBaseEENKUlvE_clEvENKUlvE_clEvEUldE_EEvS4_RKT_EUliE_EEviT1_,@"STO_CUDA_ENTRY STV_DEFAULT"
_ZN2at6native18elementwise_kernelILi128ELi4EZNS0_15gpu_kernel_implIZZZNS0_16frac_kernel_cudaERNS_18TensorIteratorBaseEENKUlvE_clEvENKUlvE_clEvEUldE_EEvS4_RKT_EUliE_EEviT1_:
.text._ZN2at6native18elementwise_kernelILi128ELi4EZNS0_15gpu_kernel_implIZZZNS0_16frac_kernel_cudaERNS_18TensorIteratorBaseEENKUlvE_clEvENKUlvE_clEvEUldE_EEvS4_RKT_EUliE_EEviT1_:
        /* <DEDUP_REMOVED lines=236> */
.L_x_15454:
        /* <DEDUP_REMOVED lines=19> */
.L_x_15458:
[----:B------:R-:W2:Y:S02]  /*0ff0*/  LDG.E.U8 R2, [R4.64] ;  /* 0x0000002404027981 */ /* 0x000ea4000c1e1100 */
[----:B--2---:R-:W0:Y:S01]  /*1000*/  I2F.F64.U16 R2, R2 ;  /* 0x0000000200027312 */ /* 0x004e220000101800 */
[----:B------:R-:W-:Y:S05]  /*1010*/  BRA `(.L_x_15460) ;  /* 0x00000df000007947 */ /* 0x000fea0003800000 */
.L_x_15457:
        /* <DEDUP_REMOVED lines=9> */
.L_x_15462:
[----:B------:R-:W2:Y:S02]  /*10b0*/  LDG.E R2, [R4.64] ;  /* 0x0000002404027981 */ /* 0x000ea4000c1e1900 */
[----:B--2---:R-:W0:Y:S01]  /*10c0*/  I2F.F64 R2, R2 ;  /* 0x0000000200027312 */ /* 0x004e220000201c00 */
[----:B------:R-:W-:Y:S05]  /*10d0*/  BRA `(.L_x_15460) ;  /* 0x00000d3000007947 */ /* 0x000fea0003800000 */
.L_x_15461:
[----:B------:R-:W2:Y:S02]  /*10e0*/  LDG.E.U16 R2, [R4.64] ;  /* 0x0000002404027981 */ /* 0x000ea4000c1e1500 */
[----:B--2---:R-:W0:Y:S01]  /*10f0*/  I2F.F64.S16 R2, R2 ;  /* 0x0000000200027312 */ /* 0x004e220000101c00 */
[----:B------:R-:W-:Y:S05]  /*1100*/  BRA `(.L_x_15460) ;  /* 0x00000d0000007947 */ /* 0x000fea0003800000 */
.L_x_15456:
        /* <DEDUP_REMOVED lines=10> */
.L_x_15464:
[----:B------:R-:W2:Y:S02]  /*11b0*/  LDG.E.U16 R0, [R4.64] ;  /* 0x0000002404007981 */ /* 0x000ea4000c1e1500 */
[----:B--2---:R-:W-:-:S05]  /*11c0*/  HADD2.F32 R0, -RZ, R0.H0_H0 ;  /* 0x20000000ff007230 */ /* 0x004fca0000004100 */
[----:B------:R-:W-:-:S04]  /*11d0*/  FMUL.FTZ R0, R0, 1 ;  /* 0x3f80000000007820 */ /* 0x000fc80000410000 */
[----:B------:R0:W1:Y:S01]  /*11e0*/  F2F.F64.F32 R2, R0 ;  /* 0x0000000000027310 */ /* 0x0000620000201800 */
[----:B------:R-:W-:Y:S05]  /*11f0*/  BRA `(.L_x_15460) ;  /* 0x00000c1000007947 */ /* 0x000fea0003800000 */
.L_x_15463:
        /* <DEDUP_REMOVED lines=10> */
.L_x_15466:
[----:B------:R-:W2:Y:S02]  /*12a0*/  LDG.E.U16 R4, [R4.64] ;  /* 0x0000002404047981 */ /* 0x000ea4000c1e1500 */
[----:B--2---:R-:W-:-:S05]  /*12b0*/  HADD2.F32 R0, -RZ, R4.H0_H0 ;  /* 0x20000004ff007230 */ /* 0x004fca0000004100 */
[----:B------:R-:W-:-:S04]  /*12c0*/  FMUL.FTZ R0, R0, 1 ;  /* 0x3f80000000007820 */ /* 0x000fc80000410000 */
[----:B------:R0:W1:Y:S01]  /*12d0*/  F2F.F64.F32 R2, R0 ;  /* 0x0000000000027310 */ /* 0x0000620000201800 */
[----:B------:R-:W-:Y:S05]  /*12e0*/  BRA `(.L_x_15460) ;  /* 0x00000b2000007947 */ /* 0x000fea0003800000 */
.L_x_15465:
[----:B------:R0:W5:Y:S01]  /*12f0*/  LDG.E.64 R2, [R4.64] ;  /* 0x0000002404027981 */ /* 0x000162000c1e1b00 */
[----:B------:R-:W-:Y:S05]  /*1300*/  BRA `(.L_x_15460) ;  /* 0x00000b0000007947 */ /* 0x000fea0003800000 */
.L_x_15455:
        /* <DEDUP_REMOVED lines=13> */
.L_x_15469:
[----:B------:R0:W5:Y:S01]  /*13e0*/  LDG.E.64 R2, [R4.64] ;  /* 0x0000002404027981 */ /* 0x000162000c1e1b00 */
[----:B------:R-:W-:Y:S05]  /*13f0*/  BRA `(.L_x_15460) ;  /* 0x00000a1000007947 */ /* 0x000fea0003800000 */
.L_x_15468:
        /* <DEDUP_REMOVED lines=28> */
.L_x_15471:
        /* <DEDUP_REMOVED lines=15> */
.L_x_15470:
[----:B------:R-:W2:Y:S02]  /*16b0*/  LDG.E.U16 R0, [R4.64] ;  /* 0x0000002404007981 */ /* 0x000ea4000c1e1500 */
[----:B--2---:R-:W-:-:S05]  /*16c0*/  PRMT R0, RZ, 0x5410, R0 ;  /* 0x00005410ff007816 */ /* 0x004fca0000000000 */
[----:B------:R-:W-:-:S04]  /*16d0*/  FMUL.FTZ R0, R0, 1 ;  /* 0x3f80000000007820 */ /* 0x000fc80000410000 */
[----:B------:R0:W1:Y:S01]  /*16e0*/  F2F.F64.F32 R2, R0 ;  /* 0x0000000000027310 */ /* 0x0000620000201800 */
[----:B------:R-:W-:Y:S05]  /*16f0*/  BRA `(.L_x_15460) ;  /* 0x0000071000007947 */ /* 0x000fea0003800000 */
.L_x_15467:
        /* <DEDUP_REMOVED lines=11> */
.L_x_15474:
        /* <DEDUP_REMOVED lines=21> */
.L_x_15478:
[----:B------:R-:W-:Y:S05]  /*1900*/  BSYNC B1 ;  /* 0x0000000000017941 */ /* 0x000fea0003800000 */
.L_x_15477:
[----:B------:R-:W-:Y:S01]  /*1910*/  LEA R3, R0, 0x3b800000, 0x17 ;  /* 0x3b80000000037811 */ /* 0x000fe200078eb8ff */
[----:B------:R-:W-:-:S05]  /*1920*/  IMAD.SHL.U32 R0, R2, 0x100000, RZ ;  /* 0x0010000002007824 */ /* 0x000fca00078e00ff */
[----:B------:R-:W-:Y:S02]  /*1930*/  LOP3.LUT R0, R3, R0, R4, 0xfe, !PT ;  /* 0x0000000003007212 */ /* 0x000fe400078efe04 */
.L_x_15476:
[----:B------:R-:W-:Y:S05]  /*1940*/  BSYNC B0 ;  /* 0x0000000000007941 */ /* 0x000fea0003800000 */
.L_x_15475:
[----:B------:R-:W-:-:S04]  /*1950*/  FMUL.FTZ R0, R0, 1 ;  /* 0x3f80000000007820 */ /* 0x000fc80000410000 */
[----:B------:R0:W1:Y:S01]  /*1960*/  F2F.F64.F32 R2, R0 ;  /* 0x0000000000027310 */ /* 0x0000620000201800 */
[----:B------:R-:W-:Y:S05]  /*1970*/  BRA `(.L_x_15460) ;  /* 0x0000049000007947 */ /* 0x000fea0003800000 */
.L_x_15473:
        /* <DEDUP_REMOVED lines=21> */
.L_x_15482:
[----:B------:R-:W-:Y:S05]  /*1ad0*/  BSYNC B1 ;  /* 0x0000000000017941 */ /* 0x000fea0003800000 */
.L_x_15481:
[----:B------:R-:W-:Y:S01]  /*1ae0*/  LEA R3, R0, 0x37800000, 0x17 ;  /* 0x3780000000037811 */ /* 0x000fe200078eb8ff */
[----:B------:R-:W-:-:S05]  /*1af0*/  IMAD.SHL.U32 R0, R2, 0x200000, RZ ;  /* 0x0020000002007824 */ /* 0x000fca00078e00ff */
[----:B------:R-:W-:Y:S02]  /*1b00*/  LOP3.LUT R0, R3, R0, R4, 0xfe, !PT ;  /* 0x0000000003007212 */ /* 0x000fe400078efe04 */
.L_x_15480:
[----:B------:R-:W-:Y:S05]  /*1b10*/  BSYNC B0 ;  /* 0x0000000000007941 */ /* 0x000fea0003800000 */
.L_x_15479:
[----:B------:R-:W-:-:S04]  /*1b20*/  FMUL.FTZ R0, R0, 1 ;  /* 0x3f80000000007820 */ /* 0x000fc80000410000 */
[----:B------:R0:W1:Y:S01]  /*1b30*/  F2F.F64.F32 R2, R0 ;  /* 0x0000000000027310 */ /* 0x0000620000201800 */
[----:B------:R-:W-:Y:S05]  /*1b40*/  BRA `(.L_x_15460) ;  /* 0x000002c000007947 */ /* 0x000fea0003800000 */
.L_x_15472:
        /* <DEDUP_REMOVED lines=14> */
.L_x_15486:
[----:B------:R-:W-:Y:S05]  /*1c30*/  BSYNC B0 ;  /* 0x0000000000007941 */ /* 0x000fea0003800000 */
.L_x_15485:
[----:B------:R-:W-:-:S04]  /*1c40*/  FMUL.FTZ R0, R0, 1 ;  /* 0x3f80000000007820 */ /* 0x000fc80000410000 */
[----:B------:R0:W1:Y:S01]  /*1c50*/  F2F.F64.F32 R2, R0 ;  /* 0x0000000000027310 */ /* 0x0000620000201800 */
[----:B------:R-:W-:Y:S05]  /*1c60*/  BRA `(.L_x_15460) ;  /* 0x000001a000007947 */ /* 0x000fea0003800000 */
.L_x_15459:
        /* <DEDUP_REMOVED lines=21> */
.L_x_15484:
[----:B------:R-:W2:Y:S02]  /*1dc0*/  LDG.E.64 R2, [R4.64] ;  /* 0x0000002404027981 */ /* 0x000ea4000c1e1b00 */
[----:B--2---:R-:W0:Y:S01]  /*1dd0*/  I2F.F64.U64 R2, R2 ;  /* 0x0000000200027312 */ /* 0x004e220000301800 */
[----:B------:R-:W-:Y:S05]  /*1de0*/  BRA `(.L_x_15460) ;  /* 0x0000002000007947 */ /* 0x000fea0003800000 */
.L_x_15483:
[----:B------:R-:W2:Y:S02]  /*1df0*/  LDG.E R2, [R4.64] ;  /* 0x0000002404027981 */ /* 0x000ea4000c1e1900 */
[----:B--2---:R-:W0:Y:S02]  /*1e00*/  I2F.F64.U32 R2, R2 ;  /* 0x0000000200027312 */ /* 0x004e240000201800 */
.L_x_15460:
[----:B------:R-:W2:Y:S01]  /*1e10*/  LDC.U8 R6, c[0x0][0x371] ;  /* 0x0000dc40ff067b82 */ /* 0x000ea20000000000 */
[----:B01---5:R-:W0:Y:S02]  /*1e20*/  FRND.F64.TRUNC R4, R2 ;  /* 0x0000000200047313 */ /* 0x023e24000030d800 */
[----:B0-----:R0:W1:Y:S01]  /*1e30*/  DADD R4, -R4, R2 ;  /* 0x0000000004047229 */ /* 0x0010620000000102 */
        /* <DEDUP_REMOVED lines=14> */
.L_x_15490:
[----:B------:R-:W0:Y:S02]  /*1f20*/  F2I.S64.F64.TRUNC R4, R4 ;  /* 0x0000000400047311 */ /* 0x000e24000030d900 */
[----:B0-----:R-:W-:-:S05]  /*1f30*/  IMAD.MOV.U32 R3, RZ, RZ, R4 ;  /* 0x000000ffff037224 */ /* 0x001fca00078e0004 */
[----:B------:R0:W-:Y:S01]  /*1f40*/  STG.E.U8 [R16.64], R3 ;  /* 0x0000000310007986 */ /* 0x0001e2000c101124 */
[----:B------:R-:W-:Y:S05]  /*1f50*/  BRA `(.L_x_15492) ;  /* 0x00000ed000007947 */ /* 0x000fea0003800000 */
.L_x_15489:
        /* <DEDUP_REMOVED lines=9> */
.L_x_15494:
[----:B------:R-:W0:Y:S02]  /*1ff0*/  F2I.F64.TRUNC R5, R4 ;  /* 0x0000000400057311 */ /* 0x000e24000030d100 */
[----:B0-----:R0:W-:Y:S01]  /*2000*/  STG.E [R16.64], R5 ;  /* 0x0000000510007986 */ /* 0x0011e2000c101924 */
[----:B------:R-:W-:Y:S05]  /*2010*/  BRA `(.L_x_15492) ;  /* 0x00000e1000007947 */ /* 0x000fea0003800000 */
.L_x_15493:
[----:B------:R-:W0:Y:S02]  /*2020*/  F2I.F64.TRUNC R5, R4 ;  /* 0x0000000400057311 */ /* 0x000e24000030d100 */
[----:B0-----:R0:W-:Y:S01]  /*2030*/  STG.E.U16 [R16.64], R5 ;  /* 0x0000000510007986 */ /* 0x0011e2000c101524 */
[----:B------:R-:W-:Y:S05]  /*2040*/  BRA `(.L_x_15492) ;  /* 0x00000de000007947 */ /* 0x000fea0003800000 */
.L_x_15488:
        /* <DEDUP_REMOVED lines=11> */
.L_x_15496:
[----:B------:R-:W0:Y:S01]  /*2100*/  F2F.F32.F64 R0, R4 ;  /* 0x0000000400007310 */ /* 0x000e220000301000 */
[----:B------:R-:W0:-:S14]  /*2110*/  DSETP.GEU.AND P0, PT, |R4|, c[0x2][0x0], PT ;  /* 0x008000000400762a */ /* 0x000e1c0003f0e200 */
[----:B0-----:R-:W-:-:S05]  /*2120*/  @!P0 FMUL R0, R0, 1.175494350822287508e-38 ;  /* 0x0080000000008820 */ /* 0x001fca0000400000 */
[----:B------:R-:W-:-:S05]  /*2130*/  F2FP.PACK_AB R0, RZ, R0 ;  /* 0x00000000ff00723e */ /* 0x000fca00000000ff */
[----:B------:R0:W-:Y:S01]  /*2140*/  STG.E.U16 [R16.64], R0 ;  /* 0x0000000010007986 */ /* 0x0001e2000c101524 */
[----:B------:R-:W-:Y:S05]  /*2150*/  BRA `(.L_x_15492) ;  /* 0x00000cd000007947 */ /* 0x000fea0003800000 */
.L_x_15495:
        /* <DEDUP_REMOVED lines=12> */
.L_x_15498:
[----:B------:R-:W0:Y:S01]  /*2220*/  F2F.F32.F64 R0, R4 ;  /* 0x0000000400007310 */ /* 0x000e220000301000 */
[----:B------:R-:W0:-:S14]  /*2230*/  DSETP.GEU.AND P0, PT, |R4|, c[0x2][0x0], PT ;  /* 0x008000000400762a */ /* 0x000e1c0003f0e200 */
[----:B0-----:R-:W-:-:S05]  /*2240*/  @!P0 FMUL R0, R0, 1.175494350822287508e-38 ;  /* 0x0080000000008820 */ /* 0x001fca0000400000 */
[----:B------:R-:W-:-:S04]  /*2250*/  F2FP.PACK_AB R3, RZ, R0 ;  /* 0x00000000ff03723e */ /* 0x000fc800000000ff */
[----:B------:R-:W-:-:S05]  /*2260*/  PRMT R3, R3, 0x5410, RZ ;  /* 0x0000541003037816 */ /* 0x000fca00000000ff */
[----:B------:R0:W-:Y:S01]  /*2270*/  STG.E [R16.64], R3 ;  /* 0x0000000310007986 */ /* 0x0001e2000c101924 */
[----:B------:R-:W-:Y:S05]  /*2280*/  BRA `(.L_x_15492) ;  /* 0x00000ba000007947 */ /* 0x000fea0003800000 */
.L_x_15497:
[----:B------:R0:W-:Y:S01]  /*2290*/  STG.E.64 [R16.64], R4 ;  /* 0x0000000410007986 */ /* 0x0001e2000c101b24 */
[----:B------:R-:W-:Y:S05]  /*22a0*/  BRA `(.L_x_15492) ;  /* 0x00000b8000007947 */ /* 0x000fea0003800000 */
.L_x_15487:
        /* <DEDUP_REMOVED lines=12> */
.L_x_15501:
[----:B------:R-:W-:-:S05]  /*2370*/  CS2R R6, SRZ ;  /* 0x0000000000067805 */ /* 0x000fca000001ff00 */
[----:B------:R0:W-:Y:S01]  /*2380*/  STG.E.128 [R16.64], R4 ;  /* 0x0000000410007986 */ /* 0x0001e2000c101d24 */
[----:B------:R-:W-:Y:S05]  /*2390*/  BRA `(.L_x_15492) ;  /* 0x00000a9000007947 */ /* 0x000fea0003800000 */
.L_x_15500:
        /* <DEDUP_REMOVED lines=23> */
.L_x_15505:
[----:B------:R-:W-:Y:S05]  /*2510*/  BSYNC B0 ;  /* 0x0000000000007941 */ /* 0x000fea0003800000 */
.L_x_15504:
[----:B------:R-:W-:-:S05]  /*2520*/  LOP3.LUT R3, R0, R3, RZ, 0xfc, !PT ;  /* 0x0000000300037212 */ /* 0x000fca00078efcff */
[----:B------:R0:W-:Y:S01]  /*2530*/  STG.E.U8 [R16.64], R3 ;  /* 0x0000000310007986 */ /* 0x0001e2000c101124 */
[----:B------:R-:W-:Y:S05]  /*2540*/  BRA `(.L_x_15492) ;  /* 0x000008e000007947 */ /* 0x000fea0003800000 */
.L_x_15503:
        /* <DEDUP_REMOVED lines=15> */
.L_x_15507:
[----:B------:R-:W-:Y:S01]  /*2640*/  IMAD.MOV.U32 R0, RZ, RZ, 0x7f ;  /* 0x0000007fff007424 */ /* 0x000fe200078e00ff */
[----:B------:R-:W-:-:S04]  /*2650*/  ISETP.GT.U32.AND P0, PT, R2, 0x7f800000, PT ;  /* 0x7f8000000200780c */ /* 0x000fc80003f04070 */
[----:B------:R-:W-:-:S04]  /*2660*/  SEL R0, R0, 0x7c, P0 ;  /* 0x0000007c00007807 */ /* 0x000fc80000000000 */
.L_x_15508:
[----:B------:R-:W-:Y:S05]  /*2670*/  BSYNC B0 ;  /* 0x0000000000007941 */ /* 0x000fea0003800000 */
.L_x_15506:
[----:B------:R-:W-:-:S04]  /*2680*/  LOP3.LUT R2, R3, 0x80000000, RZ, 0xc0, !PT ;  /* 0x8000000003027812 */ /* 0x000fc800078ec0ff */
[----:B------:R-:W-:-:S04]  /*2690*/  SHF.R.U32.HI R3, RZ, 0x18, R2 ;  /* 0x00000018ff037819 */ /* 0x000fc80000011602 */
[----:B------:R-:W-:-:S05]  /*26a0*/  LOP3.LUT R3, R0, R3, RZ, 0xfc, !PT ;  /* 0x0000000300037212 */ /* 0x000fca00078efcff */
[----:B------:R0:W-:Y:S01]  /*26b0*/  STG.E.U8 [R16.64], R3 ;  /* 0x0000000310007986 */ /* 0x0001e2000c101124 */
[----:B------:R-:W-:Y:S05]  /*26c0*/  BRA `(.L_x_15492) ;  /* 0x0000076000007947 */ /* 0x000fea0003800000 */
.L_x_15502:
[----:B------:R-:W0:Y:S01]  /*26d0*/  F2F.F32.F64 R0, R4 ;  /* 0x0000000400007310 */ /* 0x000e220000301000 */
[----:B------:R-:W0:-:S14]  /*26e0*/  DSETP.GEU.AND P0, PT, |R4|, c[0x2][0x0], PT ;  /* 0x008000000400762a */ /* 0x000e1c0003f0e200 */
[----:B0-----:R-:W-:-:S05]  /*26f0*/  @!P0 FMUL R0, R0, 1.175494350822287508e-38 ;  /* 0x0080000000008820 */ /* 0x001fca0000400000 */
[----:B------:R-:W-:-:S05]  /*2700*/  F2FP.BF16.PACK_AB R0, RZ, R0 ;  /* 0x00000000ff00723e */ /* 0x000fca00000010ff */
[----:B------:R0:W-:Y:S01]  /*2710*/  STG.E.U16 [R16.64], R0 ;  /* 0x0000000010007986 */ /* 0x0001e2000c101524 */
[----:B------:R-:W-:Y:S05]  /*2720*/  BRA `(.L_x_15492) ;  /* 0x0000070000007947 */ /* 0x000fea0003800000 */
.L_x_15499:
        /* <DEDUP_REMOVED lines=11> */
.L_x_15511:
        /* <DEDUP_REMOVED lines=19> */
.L_x_15514:
[----:B------:R-:W-:-:S04]  /*2910*/  LOP3.LUT R2, R3, 0x80000000, RZ, 0xc0, !PT ;  /* 0x8000000003027812 */ /* 0x000fc800078ec0ff */
[----:B------:R-:W-:-:S04]  /*2920*/  SHF.R.U32.HI R3, RZ, 0x18, R2 ;  /* 0x00000018ff037819 */ /* 0x000fc80000011602 */
[----:B------:R-:W-:-:S04]  /*2930*/  LOP3.LUT R0, R0, R3, RZ, 0xfc, !PT ;  /* 0x0000000300007212 */ /* 0x000fc800078efcff */
[----:B------:R-:W-:Y:S02]  /*2940*/  PRMT R8, R0, 0x7610, R8 ;  /* 0x0000761000087816 */ /* 0x000fe40000000008 */
.L_x_15513:
[----:B------:R-:W-:Y:S05]  /*2950*/  BSYNC B0 ;  /* 0x0000000000007941 */ /* 0x000fea0003800000 */
.L_x_15512:
[----:B------:R0:W-:Y:S01]  /*2960*/  STG.E.U8 [R16.64], R8 ;  /* 0x0000000810007986 */ /* 0x0001e2000c101124 */
[----:B------:R-:W-:Y:S05]  /*2970*/  BRA `(.L_x_15492) ;  /* 0x000004b000007947 */ /* 0x000fea0003800000 */
.L_x_15510:
        /* <DEDUP_REMOVED lines=19> */
.L_x_15517:
[----:B------:R-:W-:-:S04]  /*2ab0*/  LOP3.LUT R2, R3, 0x80000000, RZ, 0xc0, !PT ;  /* 0x8000000003027812 */ /* 0x000fc800078ec0ff */
[----:B------:R-:W-:-:S04]  /*2ac0*/  SHF.R.U32.HI R3, RZ, 0x18, R2 ;  /* 0x00000018ff037819 */ /* 0x000fc80000011602 */
[----:B------:R-:W-:-:S04]  /*2ad0*/  LOP3.LUT R0, R0, R3, RZ, 0xfc, !PT ;  /* 0x0000000300007212 */ /* 0x000fc800078efcff */
[----:B------:R-:W-:Y:S02]  /*2ae0*/  PRMT R8, R0, 0x7610, R8 ;  /* 0x0000761000087816 */ /* 0x000fe40000000008 */
.L_x_15516:
[----:B------:R-:W-:Y:S05]  /*2af0*/  BSYNC B0 ;  /* 0x0000000000007941 */ /* 0x000fea0003800000 */
.L_x_15515:
[----:B------:R0:W-:Y:S01]  /*2b00*/  STG.E.U8 [R16.64], R8 ;  /* 0x0000000810007986 */ /* 0x0001e2000c101124 */
[----:B------:R-:W-:Y:S05]  /*2b10*/  BRA `(.L_x_15492) ;  /* 0x0000031000007947 */ /* 0x000fea0003800000 */
.L_x_15509:
        /* <DEDUP_REMOVED lines=24> */
.L_x_15491:
        /* <DEDUP_REMOVED lines=20> */
.L_x_15519:
[----:B------:R-:W0:Y:S02]  /*2de0*/  F2I.U64.F64.TRUNC R4, R4 ;  /* 0x0000000400047311 */ /* 0x000e24000030d800 */
[----:B0-----:R0:W-:Y:S01]  /*2df0*/  STG.E.64 [R16.64], R4 ;  /* 0x0000000410007986 */ /* 0x0011e2000c101b24 */
[----:B------:R-:W-:Y:S05]  /*2e00*/  BRA `(.L_x_15492) ;  /* 0x0000002000007947 */ /* 0x000fea0003800000 */
.L_x_15518:
[----:B------:R-:W0:Y:S02]  /*2e10*/  F2I.U32.F64.TRUNC R5, R4 ;  /* 0x0000000400057311 */ /* 0x000e24000030d000 */
[----:B0-----:R0:W-:Y:S02]  /*2e20*/  STG.E [R16.64], R5 ;  /* 0x0000000510007986 */ /* 0x0011e4000c101924 */
.L_x_15492:
[----:B------:R-:W-:-:S05]  /*2e30*/  IMAD R18, R18, 0x200, R23 ;  /* 0x0000020012127824 */ /* 0x000fca00078e0217 */
[----:B------:R-:W-:Y:S02]  /*2e40*/  IADD3 R19, R18, 0x80, RZ ;  /* 0x0000008012137810 */ /* 0x000fe40007ffe0ff */
.L_x_15453:
[----:B------:R-:W-:Y:S05]  /*2e50*/  BSYNC B6 ;  /* 0x0000000000067941 */ /* 0x000fea0003800000 */
.L_x_15452:
        /* <DEDUP_REMOVED lines=231> */
.L_x_15522:
        /* <DEDUP_REMOVED lines=19> */
.L_x_15526:
[----:B------:R-:W2:Y:S02]  /*3e00*/  LDG.E.U8 R2, [R4.64] ;  /* 0x0000002404027981 */ /* 0x000ea4000c1e1100 */
[----:B--2---:R-:W0:Y:S01]  /*3e10*/  I2F.F64.U16 R2, R2 ;  /* 0x0000000200027312 */ /* 0x004e220000101800 */
[----:B------:R-:W-:Y:S05]  /*3e20*/  BRA `(.L_x_15528) ;  /* 0x00000df000007947 */ /* 0x000fea0003800000 */
.L_x_15525:
        /* <DEDUP_REMOVED lines=9> */
.L_x_15530:
[----:B------:R-:W2:Y:S02]  /*3ec0*/  LDG.E R2, [R4.64] ;  /* 0x0000002404027981 */ /* 0x000ea4000c1e1900 */
[----:B--2---:R-:W0:Y:S01]  /*3ed0*/  I2F.F64 R2, R2 ;  /* 0x0000000200027312 */ /* 0x004e220000201c00 */
[----:B------:R-:W-:Y:S05]  /*3ee0*/  BRA `(.L_x_15528) ;  /* 0x00000d3000007947 */ /* 0x000fea0003800000 */
.L_x_15529:
[----:B------:R-:W2:Y:S02]  /*3ef0*/  LDG.E.U16 R2, [R4.64] ;  /* 0x0000002404027981 */ /* 0x000ea4000c1e1500 */
[----:B--2---:R-:W0:Y:S01]  /*3f00*/  I2F.F64.S16 R2, R2 ;  /* 0x0000000200027312 */ /* 0x004e220000101c00 */
[----:B------:R-:W-:Y:S05]  /*3f10*/  BRA `(.L_x_15528) ;  /* 0x00000d0000007947 */ /* 0x000fea0003800000 */
.L_x_15524:
        /* <DEDUP_REMOVED lines=10> */
.L_x_15532:
[----:B------:R-:W2:Y:S02]  /*3fc0*/  LDG.E.U16 R0, [R4.64] ;  /* 0x0000002404007981 */ /* 0x000ea4000c1e1500 */
[----:B--2---:R-:W-:-:S05]  /*3fd0*/  HADD2.F32 R0, -RZ, R0.H0_H0 ;  /* 0x20000000ff007230 */ /* 0x004fca0000004100 */
[----:B------:R-:W-:-:S04]  /*3fe0*/  FMUL.FTZ R0, R0, 1 ;  /* 0x3f80000000007820 */ /* 0x000fc80000410000 */
[----:B------:R0:W1:Y:S01]  /*3ff0*/  F2F.F64.F32 R2, R0 ;  /* 0x0000000000027310 */ /* 0x0000620000201800 */
[----:B------:R-:W-:Y:S05]  /*4000*/  BRA `(.L_x_15528) ;  /* 0x00000c1000007947 */ /* 0x000fea0003800000 */
.L_x_15531:
        /* <DEDUP_REMOVED lines=10> */
.L_x_15534:
[----:B------:R-:W2:Y:S02]  /*40b0*/  LDG.E.U16 R4, [R4.64] ;  /* 0x0000002404047981 */ /* 0x000ea4000c1e1500 */
[----:B--2---:R-:W-:-:S05]  /*40c0*/  HADD2.F32 R0, -RZ, R4.H0_H0 ;  /* 0x20000004ff007230 */ /* 0x004fca0000004100 */
[----:B------:R-:W-:-:S04]  /*40d0*/  FMUL.FTZ R0, R0, 1 ;  /* 0x3f80000000007820 */ /* 0x000fc80000410000 */
[----:B------:R0:W1:Y:S01]  /*40e0*/  F2F.F64.F32 R2, R0 ;  /* 0x0000000000027310 */ /* 0x0000620000201800 */
[----:B------:R-:W-:Y:S05]  /*40f0*/  BRA `(.L_x_15528) ;  /* 0x00000b2000007947 */ /* 0x000fea0003800000 */
.L_x_15533:
[----:B------:R0:W5:Y:S01]  /*4100*/  LDG.E.64 R2, [R4.64] ;  /* 0x0000002404027981 */ /* 0x000162000c1e1b00 */
[----:B------:R-:W-:Y:S05]  /*4110*/  BRA `(.L_x_15528) ;  /* 0x00000b0000007947 */ /* 0x000fea0003800000 */
.L_x_15523:
        /* <DEDUP_REMOVED lines=13> */
.L_x_15537:
[----:B------:R0:W5:Y:S01]  /*41f0*/  LDG.E.64 R2, [R4.64] ;  /* 0x0000002404027981 */ /* 0x000162000c1e1b00 */
[----:B------:R-:W-:Y:S05]  /*4200*/  BRA `(.L_x_15528) ;  /* 0x00000a1000007947 */ /* 0x000fea0003800000 */
.L_x_15536:
        /* <DEDUP_REMOVED lines=28> */
.L_x_15539:
        /* <DEDUP_REMOVED lines=15> */
.L_x_15538:
[----:B------:R-:W2:Y:S02]  /*44c0*/  LDG.E.U16 R0, [R4.64] ;  /* 0x0000002404007981 */ /* 0x000ea4000c1e1500 */
[----:B--2---:R-:W-:-:S05]  /*44d0*/  PRMT R0, RZ, 0x5410, R0 ;  /* 0x00005410ff007816 */ /* 0x004fca0000000000 */
[----:B------:R-:W-:-:S04]  /*44e0*/  FMUL.FTZ R0, R0, 1 ;  /* 0x3f80000000007820 */ /* 0x000fc80000410000 */
[----:B------:R0:W1:Y:S01]  /*44f0*/  F2F.F64.F32 R2, R0 ;  /* 0x0000000000027310 */ /* 0x0000620000201800 */
[----:B------:R-:W-:Y:S05]  /*4500*/  BRA `(.L_x_15528) ;  /* 0x0000071000007947 */ /* 0x000fea0003800000 */
.L_x_15535:
        /* <DEDUP_REMOVED lines=11> */
.L_x_15542:
        /* <DEDUP_REMOVED lines=21> */
.L_x_15546:
[----:B------:R-:W-:Y:S05]  /*4710*/  BSYNC B1 ;  /* 0x0000000000017941 */ /* 0x000fea0003800000 */
.L_x_15545:
[----:B------:R-:W-:Y:S01]  /*4720*/  LEA R3, R0, 0x3b800000, 0x17 ;  /* 0x3b80000000037811 */ /* 0x000fe200078eb8ff */
[----:B------:R-:W-:-:S05]  /*4730*/  IMAD.SHL.U32 R0, R2, 0x100000, RZ ;  /* 0x0010000002007824 */ /* 0x000fca00078e00ff */
[----:B------:R-:W-:Y:S02]  /*4740*/  LOP3.LUT R0, R3, R0, R4, 0xfe, !PT ;  /* 0x0000000003007212 */ /* 0x000fe400078efe04 */
.L_x_15544:
[----:B------:R-:W-:Y:S05]  /*4750*/  BSYNC B0 ;  /* 0x0000000000007941 */ /* 0x000fea0003800000 */
.L_x_15543:
[----:B------:R-:W-:-:S04]  /*4760*/  FMUL.FTZ R0, R0, 1 ;  /* 0x3f80000000007820 */ /* 0x000fc80000410000 */
[----:B------:R0:W1:Y:S01]  /*4770*/  F2F.F64.F32 R2, R0 ;  /* 0x0000000000027310 */ /* 0x0000620000201800 */
[----:B------:R-:W-:Y:S05]  /*4780*/  BRA `(.L_x_15528) ;  /* 0x0000049000007947 */ /* 0x000fea0003800000 */
.L_x_15541:
        /* <DEDUP_REMOVED lines=21> */
.L_x_15550:
[----:B------:R-:W-:Y:S05]  /*48e0*/  BSYNC B1 ;  /* 0x0000000000017941 */ /* 0x000fea0003800000 */
.L_x_15549:
[----:B------:R-:W-:Y:S01]  /*48f0*/  LEA R3, R0, 0x37800000, 0x17 ;  /* 0x3780000000037811 */ /* 0x000fe200078eb8ff */
[----:B------:R-:W-:-:S05]  /*4900*/  IMAD.SHL.U32 R0, R2, 0x200000, RZ ;  /* 0x0020000002007824 */ /* 0x000fca00078e00ff */
[----:B------:R-:W-:Y:S02]  /*4910*/  LOP3.LUT R0, R3, R0, R4, 0xfe, !PT ;  /* 0x0000000003007212 */ /* 0x000fe400078efe04 */
.L_x_15548:
[----:B------:R-:W-:Y:S05]  /*4920*/  BSYNC B0 ;  /* 0x0000000000007941 */ /* 0x000fea0003800000 */
.L_x_15547:
[----:B------:R-:W-:-:S04]  /*4930*/  FMUL.FTZ R0, R0, 1 ;  /* 0x3f80000000007820 */ /* 0x000fc80000410000 */
[----:B------:R0:W1:Y:S01]  /*4940*/  F2F.F64.F32 R2, R0 ;  /* 0x0000000000027310 */ /* 0x0000620000201800 */
[----:B------:R-:W-:Y:S05]  /*4950*/  BRA `(.L_x_15528) ;  /* 0x000002c000007947 */ /* 0x000fea0003800000 */
.L_x_15540:
        /* <DEDUP_REMOVED lines=14> */
.L_x_15554:
[----:B------:R-:W-:Y:S05]  /*4a40*/  BSYNC B0 ;  /* 0x0000000000007941 */ /* 0x000fea0003800000 */
.L_x_15553:
[----:B------:R-:W-:-:S04]  /*4a50*/  FMUL.FTZ R0, R0, 1 ;  /* 0x3f80000000007820 */ /* 0x000fc80000410000 */
[----:B------:R0:W1:Y:S01]  /*4a60*/  F2F.F64.F32 R2, R0 ;  /* 0x0000000000027310 */ /* 0x0000620000201800 */
[----:B------:R-:W-:Y:S05]  /*4a70*/  BRA `(.L_x_15528) ;  /* 0x000001a000007947 */ /* 0x000fea0003800000 */
.L_x_15527:
        /* <DEDUP_REMOVED lines=21> */
.L_x_15552:
[----:B------:R-:W2:Y:S02]  /*4bd0*/  LDG.E.64 R2, [R4.64] ;  /* 0x0000002404027981 */ /* 0x000ea4000c1e1b00 */
[----:B--2---:R-:W0:Y:S01]  /*4be0*/  I2F.F64.U64 R2, R2 ;  /* 0x0000000200027312 */ /* 0x004e220000301800 */
[----:B------:R-:W-:Y:S05]  /*4bf0*/  BRA `(.L_x_15528) ;  /* 0x0000002000007947 */ /* 0x000fea0003800000 */
.L_x_15551:
[----:B------:R-:W2:Y:S02]  /*4c00*/  LDG.E R2, [R4.64] ;  /* 0x0000002404027981 */ /* 0x000ea4000c1e1900 */
[----:B--2---:R-:W0:Y:S02]  /*4c10*/  I2F.F64.U32 R2, R2 ;  /* 0x0000000200027312 */ /* 0x004e240000201800 */
.L_x_15528:
        /* <DEDUP_REMOVED lines=17> */
.L_x_15558:
[----:B------:R-:W0:Y:S02]  /*4d30*/  F2I.S64.F64.TRUNC R4, R4 ;  /* 0x0000000400047311 */ /* 0x000e24000030d900 */
[----:B0-----:R-:W-:-:S05]  /*4d40*/  IMAD.MOV.U32 R3, RZ, RZ, R4 ;  /* 0x000000ffff037224 */ /* 0x001fca00078e0004 */
[----:B------:R0:W-:Y:S01]  /*4d50*/  STG.E.U8 [R16.64], R3 ;  /* 0x0000000310007986 */ /* 0x0001e2000c101124 */
[----:B------:R-:W-:Y:S05]  /*4d60*/  BRA `(.L_x_15560) ;  /* 0x00000ed000007947 */ /* 0x000fea0003800000 */
.L_x_15557:
        /* <DEDUP_REMOVED lines=9> */
.L_x_15562:
[----:B------:R-:W0:Y:S02]  /*4e00*/  F2I.F64.TRUNC R5, R4 ;  /* 0x0000000400057311 */ /* 0x000e24000030d100 */
[----:B0-----:R0:W-:Y:S01]  /*4e10*/  STG.E [R16.64], R5 ;  /* 0x0000000510007986 */ /* 0x0011e2000c101924 */
[----:B------:R-:W-:Y:S05]  /*4e20*/  BRA `(.L_x_15560) ;  /* 0x00000e1000007947 */ /* 0x000fea0003800000 */
.L_x_15561:
[----:B------:R-:W0:Y:S02]  /*4e30*/  F2I.F64.TRUNC R5, R4 ;  /* 0x0000000400057311 */ /* 0x000e24000030d100 */
[----:B0-----:R0:W-:Y:S01]  /*4e40*/  STG.E.U16 [R16.64], R5 ;  /* 0x0000000510007986 */ /* 0x0011e2000c101524 */
[----:B------:R-:W-:Y:S05]  /*4e50*/  BRA `(.L_x_15560) ;  /* 0x00000de000007947 */ /* 0x000fea0003800000 */
.L_x_15556:
        /* <DEDUP_REMOVED lines=11> */
.L_x_15564:
[----:B------:R-:W0:Y:S01]  /*4f10*/  F2F.F32.F64 R0, R4 ;  /* 0x0000000400007310 */ /* 0x000e220000301000 */
[----:B------:R-:W0:-:S14]  /*4f20*/  DSETP.GEU.AND P0, PT, |R4|, c[0x2][0x0], PT ;  /* 0x008000000400762a */ /* 0x000e1c0003f0e200 */
[----:B0-----:R-:W-:-:S05]  /*4f30*/  @!P0 FMUL R0, R0, 1.175494350822287508e-38 ;  /* 0x0080000000008820 */ /* 0x001fca0000400000 */
[----:B------:R-:W-:-:S05]  /*4f40*/  F2FP.PACK_AB R0, RZ, R0 ;  /* 0x00000000ff00723e */ /* 0x000fca00000000ff */
[----:B------:R0:W-:Y:S01]  /*4f50*/  STG.E.U16 [R16.64], R0 ;  /* 0x0000000010007986 */ /* 0x0001e2000c101524 */
[----:B------:R-:W-:Y:S05]  /*4f60*/  BRA `(.L_x_15560) ;  /* 0x00000cd000007947 */ /* 0x000fea0003800000 */
.L_x_15563:
        /* <DEDUP_REMOVED lines=12> */
.L_x_15566:
[----:B------:R-:W0:Y:S01]  /*5030*/  F2F.F32.F64 R0, R4 ;  /* 0x0000000400007310 */ /* 0x000e220000301000 */
[----:B------:R-:W0:-:S14]  /*5040*/  DSETP.GEU.AND P0, PT, |R4|, c[0x2][0x0], PT ;  /* 0x008000000400762a */ /* 0x000e1c0003f0e200 */
[----:B0-----:R-:W-:-:S05]  /*5050*/  @!P0 FMUL R0, R0, 1.175494350822287508e-38 ;  /* 0x0080000000008820 */ /* 0x001fca0000400000 */
[----:B------:R-:W-:-:S04]  /*5060*/  F2FP.PACK_AB R3, RZ, R0 ;  /* 0x00000000ff03723e */ /* 0x000fc800000000ff */
[----:B------:R-:W-:-:S05]  /*5070*/  PRMT R3, R3, 0x5410, RZ ;  /* 0x0000541003037816 */ /* 0x000fca00000000ff */
[----:B------:R0:W-:Y:S01]  /*5080*/  STG.E [R16.64], R3 ;  /* 0x0000000310007986 */ /* 0x0001e2000c101924 */
[----:B------:R-:W-:Y:S05]  /*5090*/  BRA `(.L_x_15560) ;  /* 0x00000ba000007947 */ /* 0x000fea0003800000 */
.L_x_15565:
[----:B------:R0:W-:Y:S01]  /*50a0*/  STG.E.64 [R16.64], R4 ;  /* 0x0000000410007986 */ /* 0x0001e2000c101b24 */
[----:B------:R-:W-:Y:S05]  /*50b0*/  BRA `(.L_x_15560) ;  /* 0x00000b8000007947 */ /* 0x000fea0003800000 */
.L_x_15555:
        /* <DEDUP_REMOVED lines=12> */
.L_x_15569:
[----:B------:R-:W-:-:S05]  /*5180*/  CS2R R6, SRZ ;  /* 0x0000000000067805 */ /* 0x000fca000001ff00 */
[----:B------:R0:W-:Y:S01]  /*5190*/  STG.E.128 [R16.64], R4 ;  /* 0x0000000410007986 */ /* 0x0001e2000c101d24 */
[----:B------:R-:W-:Y:S05]  /*51a0*/  BRA `(.L_x_15560) ;  /* 0x00000a9000007947 */ /* 0x000fea0003800000 */
.L_x_15568:
        /* <DEDUP_REMOVED lines=23> */
.L_x_15573:
[----:B------:R-:W-:Y:S05]  /*5320*/  BSYNC B0 ;  /* 0x0000000000007941 */ /* 0x000fea0003800000 */
.L_x_15572:
[----:B------:R-:W-:-:S05]  /*5330*/  LOP3.LUT R3, R0, R3, RZ, 0xfc, !PT ;  /* 0x0000000300037212 */ /* 0x000fca00078efcff */
[----:B------:R0:W-:Y:S01]  /*5340*/  STG.E.U8 [R16.64], R3 ;  /* 0x0000000310007986 */ /* 0x0001e2000c101124 */
[----:B------:R-:W-:Y:S05]  /*5350*/  BRA `(.L_x_15560) ;  /* 0x000008e000007947 */ /* 0x000fea0003800000 */
.L_x_15571:
        /* <DEDUP_REMOVED lines=15> */
.L_x_15575:
[----:B------:R-:W-:Y:S01]  /*5450*/  IMAD.MOV.U32 R0, RZ, RZ, 0x7f ;  /* 0x0000007fff007424 */ /* 0x000fe200078e00ff */
[----:B------:R-:W-:-:S04]  /*5460*/  ISETP.GT.U32.AND P0, PT, R2, 0x7f800000, PT ;  /* 0x7f8000000200780c */ /* 0x000fc80003f04070 */
[----:B------:R-:W-:-:S04]  /*5470*/  SEL R0, R0, 0x7c, P0 ;  /* 0x0000007c00007807 */ /* 0x000fc80000000000 */
.L_x_15576:
[----:B------:R-:W-:Y:S05]  /*5480*/  BSYNC B0 ;  /* 0x0000000000007941 */ /* 0x000fea0003800000 */
.L_x_15574:
[----:B------:R-:W-:-:S04]  /*5490*/  LOP3.LUT R2, R3, 0x80000000, RZ, 0xc0, !PT ;  /* 0x8000000003027812 */ /* 0x000fc800078ec0ff */
[----:B------:R-:W-:-:S04]  /*54a0*/  SHF.R.U32.HI R3, RZ, 0x18, R2 ;  /* 0x00000018ff037819 */ /* 0x000fc80000011602 */
[----:B------:R-:W-:-:S05]  /*54b0*/  LOP3.LUT R3, R0, R3, RZ, 0xfc, !PT ;  /* 0x0000000300037212 */ /* 0x000fca00078efcff */
[----:B------:R0:W-:Y:S01]  /*54c0*/  STG.E.U8 [R16.64], R3 ;  /* 0x0000000310007986 */ /* 0x0001e2000c101124 */
[----:B------:R-:W-:Y:S05]  /*54d0*/  BRA `(.L_x_15560) ;  /* 0x0000076000007947 */ /* 0x000fea0003800000 */
.L_x_15570:
[----:B------:R-:W0:Y:S01]  /*54e0*/  F2F.F32.F64 R0, R4 ;  /* 0x0000000400007310 */ /* 0x000e220000301000 */
[----:B------:R-:W0:-:S14]  /*54f0*/  DSETP.GEU.AND P0, PT, |R4|, c[0x2][0x0], PT ;  /* 0x008000000400762a */ /* 0x000e1c0003f0e200 */
[----:B0-----:R-:W-:-:S05]  /*5500*/  @!P0 FMUL R0, R0, 1.175494350822287508e-38 ;  /* 0x0080000000008820 */ /* 0x001fca0000400000 */
[----:B------:R-:W-:-:S05]  /*5510*/  F2FP.BF16.PACK_AB R0, RZ, R0 ;  /* 0x00000000ff00723e */ /* 0x000fca00000010ff */
[----:B------:R0:W-:Y:S01]  /*5520*/  STG.E.U16 [R16.64], R0 ;  /* 0x0000000010007986 */ /* 0x0001e2000c101524 */
[----:B------:R-:W-:Y:S05]  /*5530*/  BRA `(.L_x_15560) ;  /* 0x0000070000007947 */ /* 0x000fea0003800000 */
.L_x_15567:
        /* <DEDUP_REMOVED lines=11> */
.L_x_15579:
        /* <DEDUP_REMOVED lines=19> */
.L_x_15582:
[----:B------:R-:W-:-:S04]  /*5720*/  LOP3.LUT R2, R3, 0x80000000, RZ, 0xc0, !PT ;  /* 0x8000000003027812 */ /* 0x000fc800078ec0ff */
[----:B------:R-:W-:-:S04]  /*5730*/  SHF.R.U32.HI R3, RZ, 0x18, R2 ;  /* 0x00000018ff037819 */ /* 0x000fc80000011602 */
[----:B------:R-:W-:-:S04]  /*5740*/  LOP3.LUT R0, R0, R3, RZ, 0xfc, !PT ;  /* 0x0000000300007212 */ /* 0x000fc800078efcff */
[----:B------:R-:W-:Y:S02]  /*5750*/  PRMT R8, R0, 0x7610, R8 ;  /* 0x0000761000087816 */ /* 0x000fe40000000008 */
.L_x_15581:
[----:B------:R-:W-:Y:S05]  /*5760*/  BSYNC B0 ;  /* 0x0000000000007941 */ /* 0x000fea0003800000 */
.L_x_15580:
[----:B------:R0:W-:Y:S01]  /*5770*/  STG.E.U8 [R16.64], R8 ;  /* 0x0000000810007986 */ /* 0x0001e2000c101124 */
[----:B------:R-:W-:Y:S05]  /*5780*/  BRA `(.L_x_15560) ;  /* 0x000004b000007947 */ /* 0x000fea0003800000 */
.L_x_15578:
        /* <DEDUP_REMOVED lines=19> */
.L_x_15585:
[----:B------:R-:W-:-:S04]  /*58c0*/  LOP3.LUT R2, R3, 0x80000000, RZ, 0xc0, !PT ;  /* 0x8000000003027812 */ /* 0x000fc800078ec0ff */
[----:B------:R-:W-:-:S04]  /*58d0*/  SHF.R.U32.HI R3, RZ, 0x18, R2 ;  /* 0x00000018ff037819 */ /* 0x000fc80000011602 */
[----:B------:R-:W-:-:S04]  /*58e0*/  LOP3.LUT R0, R0, R3, RZ, 0xfc, !PT ;  /* 0x0000000300007212 */ /* 0x000fc800078efcff */
[----:B------:R-:W-:Y:S02]  /*58f0*/  PRMT R8, R0, 0x7610, R8 ;  /* 0x0000761000087816 */ /* 0x000fe40000000008 */
.L_x_15584:
[----:B------:R-:W-:Y:S05]  /*5900*/  BSYNC B0 ;  /* 0x0000000000007941 */ /* 0x000fea0003800000 */
.L_x_15583:
[----:B------:R0:W-:Y:S01]  /*5910*/  STG.E.U8 [R16.64], R8 ;  /* 0x0000000810007986 */ /* 0x0001e2000c101124 */
[----:B------:R-:W-:Y:S05]  /*5920*/  BRA `(.L_x_15560) ;  /* 0x0000031000007947 */ /* 0x000fea0003800000 */
.L_x_15577:
        /* <DEDUP_REMOVED lines=24> */
.L_x_15559:
        /* <DEDUP_REMOVED lines=20> */
.L_x_15587:
[----:B------:R-:W0:Y:S02]  /*5bf0*/  F2I.U64.F64.TRUNC R4, R4 ;  /* 0x0000000400047311 */ /* 0x000e24000030d800 */
[----:B0-----:R0:W-:Y:S01]  /*5c00*/  STG.E.64 [R16.64], R4 ;  /* 0x0000000410007986 */ /* 0x0011e2000c101b24 */
[----:B------:R-:W-:Y:S05]  /*5c10*/  BRA `(.L_x_15560) ;  /* 0x0000002000007947 */ /* 0x000fea0003800000 */
.L_x_15586:
[----:B------:R-:W0:Y:S02]  /*5c20*/  F2I.U32.F64.TRUNC R5, R4 ;  /* 0x0000000400057311 */ /* 0x000e24000030d000 */
[----:B0-----:R0:W-:Y:S02]  /*5c30*/  STG.E [R16.64], R5 ;  /* 0x0000000510007986 */ /* 0x0011e4000c101924 */
.L_x_15560:
        /* <DEDUP_REMOVED lines=231> */
.L_x_15588:
        /* <DEDUP_REMOVED lines=19> */
.L_x_15592:
[----:B------:R-:W2:Y:S02]  /*6be0*/  LDG.E.U8 R2, [R4.64] ;  /* 0x0000002404027981 */ /* 0x000ea4000c1e1100 */
[----:B--2---:R-:W0:Y:S01]  /*6bf0*/  I2F.F64.U16 R2, R2 ;  /* 0x0000000200027312 */ /* 0x004e220000101800 */
[----:B------:R-:W-:Y:S05]  /*6c00*/  BRA `(.L_x_15594) ;  /* 0x00000df000007947 */ /* 0x000fea0003800000 */
.L_x_15591:
        /* <DEDUP_REMOVED lines=9> */
.L_x_15596:
[----:B------:R-:W2:Y:S02]  /*6ca0*/  LDG.E R2, [R4.64] ;  /* 0x0000002404027981 */ /* 0x000ea4000c1e1900 */
[----:B--2---:R-:W0:Y:S01]  /*6cb0*/  I2F.F64 R2, R2 ;  /* 0x0000000200027312 */ /* 0x004e220000201c00 */
[----:B------:R-:W-:Y:S05]  /*6cc0*/  BRA `(.L_x_15594) ;  /* 0x00000d3000007947 */ /* 0x000fea0003800000 */
.L_x_15595:
[----:B------:R-:W2:Y:S02]  /*6cd0*/  LDG.E.U16 R2, [R4.64] ;  /* 0x0000002404027981 */ /* 0x000ea4000c1e1500 */
[----:B--2---:R-:W0:Y:S01]  /*6ce0*/  I2F.F64.S16 R2, R2 ;  /* 0x0000000200027312 */ /* 0x004e220000101c00 */
[----:B------:R-:W-:Y:S05]  /*6cf0*/  BRA `(.L_x_15594) ;  /* 0x00000d0000007947 */ /* 0x000fea0003800000 */
.L_x_15590:
        /* <DEDUP_REMOVED lines=10> */
.L_x_15598:
[----:B------:R-:W2:Y:S02]  /*6da0*/  LDG.E.U16 R0, [R4.64] ;  /* 0x0000002404007981 */ /* 0x000ea4000c1e1500 */
[----:B--2---:R-:W-:-:S05]  /*6db0*/  HADD2.F32 R0, -RZ, R0.H0_H0 ;  /* 0x20000000ff007230 */ /* 0x004fca0000004100 */
[----:B------:R-:W-:-:S04]  /*6dc0*/  FMUL.FTZ R0, R0, 1 ;  /* 0x3f80000000007820 */ /* 0x000fc80000410000 */
[----:B------:R0:W1:Y:S01]  /*6dd0*/  F2F.F64.F32 R2, R0 ;  /* 0x0000000000027310 */ /* 0x0000620000201800 */
[----:B------:R-:W-:Y:S05]  /*6de0*/  BRA `(.L_x_15594) ;  /* 0x00000c1000007947 */ /* 0x000fea0003800000 */
.L_x_15597:
        /* <DEDUP_REMOVED lines=10> */
.L_x_15600:
[----:B------:R-:W2:Y:S02]  /*6e90*/  LDG.E.U16 R4, [R4.64] ;  /* 0x0000002404047981 */ /* 0x000ea4000c1e1500 */
[----:B--2---:R-:W-:-:S05]  /*6ea0*/  HADD2.F32 R0, -RZ, R4.H0_H0 ;  /* 0x20000004ff007230 */ /* 0x004fca0000004100 */
[----:B------:R-:W-:-:S04]  /*6eb0*/  FMUL.FTZ R0, R0, 1 ;  /* 0x3f80000000007820 */ /* 0x000fc80000410000 */
[----:B------:R0:W1:Y:S01]  /*6ec0*/  F2F.F64.F32 R2, R0 ;  /* 0x0000000000027310 */ /* 0x0000620000201800 */
[----:B------:R-:W-:Y:S05]  /*6ed0*/  BRA `(.L_x_15594) ;  /* 0x00000b2000007947 */ /* 0x000fea0003800000 */
.L_x_15599:
[----:B------:R0:W5:Y:S01]  /*6ee0*/  LDG.E.64 R2, [R4.64] ;  /* 0x0000002404027981 */ /* 0x000162000c1e1b00 */
[----:B------:R-:W-:Y:S05]  /*6ef0*/  BRA `(.L_x_15594) ;  /* 0x00000b0000007947 */ /* 0x000fea0003800000 */
.L_x_15589:
        /* <DEDUP_REMOVED lines=13> */
.L_x_15603:
[----:B------:R0:W5:Y:S01]  /*6fd0*/  LDG.E.64 R2, [R4.64] ;  /* 0x0000002404027981 */ /* 0x000162000c1e1b00 */
[----:B------:R-:W-:Y:S05]  /*6fe0*/  BRA `(.L_x_15594) ;  /* 0x00000a1000007947 */ /* 0x000fea0003800000 */
.L_x_15602:
        /* <DEDUP_REMOVED lines=28> */
.L_x_15605:
        /* <DEDUP_REMOVED lines=15> */
.L_x_15604:
[----:B------:R-:W2:Y:S02]  /*72a0*/  LDG.E.U16 R0, [R4.64] ;  /* 0x0000002404007981 */ /* 0x000ea4000c1e1500 */
[----:B--2---:R-:W-:-:S05]  /*72b0*/  PRMT R0, RZ, 0x5410, R0 ;  /* 0x00005410ff007816 */ /* 0x004fca0000000000 */
[----:B------:R-:W-:-:S04]  /*72c0*/  FMUL.FTZ R0, R0, 1 ;  /* 0x3f80000000007820 */ /* 0x000fc80000410000 */
[----:B------:R0:W1:Y:S01]  /*72d0*/  F2F.F64.F32 R2, R0 ;  /* 0x0000000000027310 */ /* 0x0000620000201800 */
[----:B------:R-:W-:Y:S05]  /*72e0*/  BRA `(.L_x_15594) ;  /* 0x0000071000007947 */ /* 0x000fea0003800000 */
.L_x_15601:
        /* <DEDUP_REMOVED lines=11> */
.L_x_15608:
        /* <DEDUP_REMOVED lines=21> */
.L_x_15612:
[----:B------:R-:W-:Y:S05]  /*74f0*/  BSYNC B1 ;  /* 0x0000000000017941 */ /* 0x000fea0003800000 */
.L_x_15611:
[----:B------:R-:W-:Y:S01]  /*7500*/  LEA R3, R0, 0x3b800000, 0x17 ;  /* 0x3b80000000037811 */ /* 0x000fe200078eb8ff */
[----:B------:R-:W-:-:S05]  /*7510*/  IMAD.SHL.U32 R0, R2, 0x100000, RZ ;  /* 0x0010000002007824 */ /* 0x000fca00078e00ff */
[----:B------:R-:W-:Y:S02]  /*7520*/  LOP3.LUT R0, R3, R0, R4, 0xfe, !PT ;  /* 0x0000000003007212 */ /* 0x000fe400078efe04 */
.L_x_15610:
[----:B------:R-:W-:Y:S05]  /*7530*/  BSYNC B0 ;  /* 0x0000000000007941 */ /* 0x000fea0003800000 */
.L_x_15609:
[----:B------:R-:W-:-:S04]  /*7540*/  FMUL.FTZ R0, R0, 1 ;  /* 0x3f80000000007820 */ /* 0x000fc80000410000 */
[----:B------:R0:W1:Y:S01]  /*7550*/  F2F.F64.F32 R2, R0 ;  /* 0x0000000000027310 */ /* 0x0000620000201800 */
[----:B------:R-:W-:Y:S05]  /*7560*/  BRA `(.L_x_15594) ;  /* 0x0000049000007947 */ /* 0x000fea0003800000 */
.L_x_15607:
        /* <DEDUP_REMOVED lines=21> */
.L_x_15616:
[----:B------:R-:W-:Y:S05]  /*76c0*/  BSYNC B1 ;  /* 0x0000000000017941 */ /* 0x000fea0003800000 */
.L_x_15615:
[----:B------:R-:W-:Y:S01]  /*76d0*/  LEA R3, R0, 0x37800000, 0x17 ;  /* 0x3780000000037811 */ /* 0x000fe200078eb8ff */
[----:B------:R-:W-:-:S05]  /*76e0*/  IMAD.SHL.U32 R0, R2, 0x200000, RZ ;  /* 0x0020000002007824 */ /* 0x000fca00078e00ff */
[----:B------:R-:W-:Y:S02]  /*76f0*/  LOP3.LUT R0, R3, R0, R4, 0xfe, !PT ;  /* 0x0000000003007212 */ /* 0x000fe400078efe04 */
.L_x_15614:
[----:B------:R-:W-:Y:S05]  /*7700*/  BSYNC B0 ;  /* 0x0000000000007941 */ /* 0x000fea0003800000 */
.L_x_15613:
[----:B------:R-:W-:-:S04]  /*7710*/  FMUL.FTZ R0, R0, 1 ;  /* 0x3f80000000007820 */ /* 0x000fc80000410000 */
[----:B------:R0:W1:Y:S01]  /*7720*/  F2F.F64.F32 R2, R0 ;  /* 0x0000000000027310 */ /* 0x0000620000201800 */
[----:B------:R-:W-:Y:S05]  /*7730*/  BRA `(.L_x_15594) ;  /* 0x000002c000007947 */ /* 0x000fea0003800000 */
.L_x_15606:
        /* <DEDUP_REMOVED lines=14> */
.L_x_15620:
[----:B------:R-:W-:Y:S05]  /*7820*/  BSYNC B0 ;  /* 0x0000000000007941 */ /* 0x000fea0003800000 */
.L_x_15619:
[----:B------:R-:W-:-:S04]  /*7830*/  FMUL.FTZ R0, R0, 1 ;  /* 0x3f80000000007820 */ /* 0x000fc80000410000 */
[----:B------:R0:W1:Y:S01]  /*7840*/  F2F.F64.F32 R2, R0 ;  /* 0x0000000000027310 */ /* 0x0000620000201800 */
[----:B------:R-:W-:Y:S05]  /*7850*/  BRA `(.L_x_15594) ;  /* 0x000001a000007947 */ /* 0x000fea0003800000 */
.L_x_15593:
        /* <DEDUP_REMOVED lines=21> */
.L_x_15618:
[----:B------:R-:W2:Y:S02]  /*79b0*/  LDG.E.64 R2, [R4.64] ;  /* 0x0000002404027981 */ /* 0x000ea4000c1e1b00 */
[----:B--2---:R-:W0:Y:S01]  /*79c0*/  I2F.F64.U64 R2, R2 ;  /* 0x0000000200027312 */ /* 0x004e220000301800 */
[----:B------:R-:W-:Y:S05]  /*79d0*/  BRA `(.L_x_15594) ;  /* 0x0000002000007947 */ /* 0x000fea0003800000 */
.L_x_15617:
[----:B------:R-:W2:Y:S02]  /*79e0*/  LDG.E R2, [R4.64] ;  /* 0x0000002404027981 */ /* 0x000ea4000c1e1900 */
[----:B--2---:R-:W0:Y:S02]  /*79f0*/  I2F.F64.U32 R2, R2 ;  /* 0x0000000200027312 */ /* 0x004e240000201800 */
.L_x_15594:
        /* <DEDUP_REMOVED lines=17> */
.L_x_15624:
[----:B------:R-:W0:Y:S02]  /*7b10*/  F2I.S64.F64.TRUNC R4, R4 ;  /* 0x0000000400047311 */ /* 0x000e24000030d900 */
[----:B0-----:R-:W-:-:S05]  /*7b20*/  IMAD.MOV.U32 R3, RZ, RZ, R4 ;  /* 0x000000ffff037224 */ /* 0x001fca00078e0004 */
[----:B------:R0:W-:Y:S01]  /*7b30*/  STG.E.U8 [R16.64], R3 ;  /* 0x0000000310007986 */ /* 0x0001e2000c101124 */
[----:B------:R-:W-:Y:S05]  /*7b40*/  BRA `(.L_x_15626) ;  /* 0x00000ed000007947 */ /* 0x000fea0003800000 */
.L_x_15623:
        /* <DEDUP_REMOVED lines=9> */
.L_x_15628:
[----:B------:R-:W0:Y:S02]  /*7be0*/  F2I.F64.TRUNC R5, R4 ;  /* 0x0000000400057311 */ /* 0x000e24000030d100 */
[----:B0-----:R0:W-:Y:S01]  /*7bf0*/  STG.E [R16.64], R5 ;  /* 0x0000000510007986 */ /* 0x0011e2000c101924 */
[----:B------:R-:W-:Y:S05]  /*7c00*/  BRA `(.L_x_15626) ;  /* 0x00000e1000007947 */ /* 0x000fea0003800000 */
.L_x_15627:
[----:B------:R-:W0:Y:S02]  /*7c10*/  F2I.F64.TRUNC R5, R4 ;  /* 0x0000000400057311 */ /* 0x000e24000030d100 */
[----:B0-----:R0:W-:Y:S01]  /*7c20*/  STG.E.U16 [R16.64], R5 ;  /* 0x0000000510007986 */ /* 0x0011e2000c101524 */
[----:B------:R-:W-:Y:S05]  /*7c30*/  BRA `(.L_x_15626) ;  /* 0x00000de000007947 */ /* 0x000fea0003800000 */
.L_x_15622:
        /* <DEDUP_REMOVED lines=11> */
.L_x_15630:
[----:B------:R-:W0:Y:S01]  /*7cf0*/  F2F.F32.F64 R0, R4 ;  /* 0x0000000400007310 */ /* 0x000e220000301000 */
[----:B------:R-:W0:-:S14]  /*7d00*/  DSETP.GEU.AND P0, PT, |R4|, c[0x2][0x0], PT ;  /* 0x008000000400762a */ /* 0x000e1c0003f0e200 */
[----:B0-----:R-:W-:-:S05]  /*7d10*/  @!P0 FMUL R0, R0, 1.175494350822287508e-38 ;  /* 0x0080000000008820 */ /* 0x001fca0000400000 */
[----:B------:R-:W-:-:S05]  /*7d20*/  F2FP.PACK_AB R0, RZ, R0 ;  /* 0x00000000ff00723e */ /* 0x000fca00000000ff */
[----:B------:R0:W-:Y:S01]  /*7d30*/  STG.E.U16 [R16.64], R0 ;  /* 0x0000000010007986 */ /* 0x0001e2000c101524 */
[----:B------:R-:W-:Y:S05]  /*7d40*/  BRA `(.L_x_15626) ;  /* 0x00000cd000007947 */ /* 0x000fea0003800000 */
.L_x_15629:
        /* <DEDUP_REMOVED lines=12> */
.L_x_15632:
[----:B------:R-:W0:Y:S01]  /*7e10*/  F2F.F32.F64 R0, R4 ;  /* 0x0000000400007310 */ /* 0x000e220000301000 */
[----:B------:R-:W0:-:S14]  /*7e20*/  DSETP.GEU.AND P0, PT, |R4|, c[0x2][0x0], PT ;  /* 0x008000000400762a */ /* 0x000e1c0003f0e200 */
[----:B0-----:R-:W-:-:S05]  /*7e30*/  @!P0 FMUL R0, R0, 1.175494350822287508e-38 ;  /* 0x0080000000008820 */ /* 0x001fca0000400000 */
[----:B------:R-:W-:-:S04]  /*7e40*/  F2FP.PACK_AB R3, RZ, R0 ;  /* 0x00000000ff03723e */ /* 0x000fc800000000ff */
[----:B------:R-:W-:-:S05]  /*7e50*/  PRMT R3, R3, 0x5410, RZ ;  /* 0x0000541003037816 */ /* 0x000fca00000000ff */
[----:B------:R0:W-:Y:S01]  /*7e60*/  STG.E [R16.64], R3 ;  /* 0x0000000310007986 */ /* 0x0001e2000c101924 */
[----:B------:R-:W-:Y:S05]  /*7e70*/  BRA `(.L_x_15626) ;  /* 0x00000ba000007947 */ /* 0x000fea0003800000 */
.L_x_15631:
[----:B------:R0:W-:Y:S01]  /*7e80*/  STG.E.64 [R16.64], R4 ;  /* 0x0000000410007986 */ /* 0x0001e2000c101b24 */
[----:B------:R-:W-:Y:S05]  /*7e90*/  BRA `(.L_x_15626) ;  /* 0x00000b8000007947 */ /* 0x000fea0003800000 */
.L_x_15621:
        /* <DEDUP_REMOVED lines=12> */
.L_x_15635:
[----:B------:R-:W-:-:S05]  /*7f60*/  CS2R R6, SRZ ;  /* 0x0000000000067805 */ /* 0x000fca000001ff00 */
[----:B------:R0:W-:Y:S01]  /*7f70*/  STG.E.128 [R16.64], R4 ;  /* 0x0000000410007986 */ /* 0x0001e2000c101d24 */
[----:B------:R-:W-:Y:S05]  /*7f80*/  BRA `(.L_x_15626) ;  /* 0x00000a9000007947 */ /* 0x000fea0003800000 */
.L_x_15634:
        /* <DEDUP_REMOVED lines=23> */
.L_x_15639:
[----:B------:R-:W-:Y:S05]  /*8100*/  BSYNC B0 ;  /* 0x0000000000007941 */ /* 0x000fea0003800000 */
.L_x_15638:
[----:B------:R-:W-:-:S05]  /*8110*/  LOP3.LUT R3, R0, R3, RZ, 0xfc, !PT ;  /* 0x0000000300037212 */ /* 0x000fca00078efcff */
[----:B------:R0:W-:Y:S01]  /*8120*/  STG.E.U8 [R16.64], R3 ;  /* 0x0000000310007986 */ /* 0x0001e2000c101124 */
[----:B------:R-:W-:Y:S05]  /*8130*/  BRA `(.L_x_15626) ;  /* 0x000008e000007947 */ /* 0x000fea0003800000 */
.L_x_15637:
        /* <DEDUP_REMOVED lines=15> */
.L_x_15641:
[----:B------:R-:W-:Y:S01]  /*8230*/  IMAD.MOV.U32 R0, RZ, RZ, 0x7f ;  /* 0x0000007fff007424 */ /* 0x000fe200078e00ff */
[----:B------:R-:W-:-:S04]  /*8240*/  ISETP.GT.U32.AND P0, PT, R2, 0x7f800000, PT ;  /* 0x7f8000000200780c */ /* 0x000fc80003f04070 */
[----:B------:R-:W-:-:S04]  /*8250*/  SEL R0, R0, 0x7c, P0 ;  /* 0x0000007c00007807 */ /* 0x000fc80000000000 */
.L_x_15642:
[----:B------:R-:W-:Y:S05]  /*8260*/  BSYNC B0 ;  /* 0x0000000000007941 */ /* 0x000fea0003800000 */
.L_x_15640:
[----:B------:R-:W-:-:S04]  /*8270*/  LOP3.LUT R2, R3, 0x80000000, RZ, 0xc0, !PT ;  /* 0x8000000003027812 */ /* 0x000fc800078ec0ff */
[----:B------:R-:W-:-:S04]  /*8280*/  SHF.R.U32.HI R3, RZ, 0x18, R2 ;  /* 0x00000018ff037819 */ /* 0x000fc80000011602 */
[----:B------:R-:W-:-:S05]  /*8290*/  LOP3.LUT R3, R0, R3, RZ, 0xfc, !PT ;  /* 0x0000000300037212 */ /* 0x000fca00078efcff */
[----:B------:R0:W-:Y:S01]  /*82a0*/  STG.E.U8 [R16.64], R3 ;  /* 0x0000000310007986 */ /* 0x0001e2000c101124 */
[----:B------:R-:W-:Y:S05]  /*82b0*/  BRA `(.L_x_15626) ;  /* 0x0000076000007947 */ /* 0x000fea0003800000 */
.L_x_15636:
[----:B------:R-:W0:Y:S01]  /*82c0*/  F2F.F32.F64 R0, R4 ;  /* 0x0000000400007310 */ /* 0x000e220000301000 */
[----:B------:R-:W0:-:S14]  /*82d0*/  DSETP.GEU.AND P0, PT, |R4|, c[0x2][0x0], PT ;  /* 0x008000000400762a */ /* 0x000e1c0003f0e200 */
[----:B0-----:R-:W-:-:S05]  /*82e0*/  @!P0 FMUL R0, R0, 1.175494350822287508e-38 ;  /* 0x0080000000008820 */ /* 0x001fca0000400000 */
[----:B------:R-:W-:-:S05]  /*82f0*/  F2FP.BF16.PACK_AB R0, RZ, R0 ;  /* 0x00000000ff00723e */ /* 0x000fca00000010ff */
[----:B------:R0:W-:Y:S01]  /*8300*/  STG.E.U16 [R16.64], R0 ;  /* 0x0000000010007986 */ /* 0x0001e2000c101524 */
[----:B------:R-:W-:Y:S05]  /*8310*/  BRA `(.L_x_15626) ;  /* 0x0000070000007947 */ /* 0x000fea0003800000 */
.L_x_15633:
        /* <DEDUP_REMOVED lines=11> */
.L_x_15645:
        /* <DEDUP_REMOVED lines=19> */
.L_x_15648:
[----:B------:R-:W-:-:S04]  /*8500*/  LOP3.LUT R2, R3, 0x80000000, RZ, 0xc0, !PT ;  /* 0x8000000003027812 */ /* 0x000fc800078ec0ff */
[----:B------:R-:W-:-:S04]  /*8510*/  SHF.R.U32.HI R3, RZ, 0x18, R2 ;  /* 0x00000018ff037819 */ /* 0x000fc80000011602 */
[----:B------:R-:W-:-:S04]  /*8520*/  LOP3.LUT R0, R0, R3, RZ, 0xfc, !PT ;  /* 0x0000000300007212 */ /* 0x000fc800078efcff */
[----:B------:R-:W-:Y:S02]  /*8530*/  PRMT R8, R0, 0x7610, R8 ;  /* 0x0000761000087816 */ /* 0x000fe40000000008 */
.L_x_15647:
[----:B------:R-:W-:Y:S05]  /*8540*/  BSYNC B0 ;  /* 0x0000000000007941 */ /* 0x000fea0003800000 */
.L_x_15646:
[----:B------:R0:W-:Y:S01]  /*8550*/  STG.E.U8 [R16.64], R8 ;  /* 0x0000000810007986 */ /* 0x0001e2000c101124 */
[----:B------:R-:W-:Y:S05]  /*8560*/  BRA `(.L_x_15626) ;  /* 0x000004b000007947 */ /* 0x000fea0003800000 */
.L_x_15644:
        /* <DEDUP_REMOVED lines=19> */
.L_x_15651:
[----:B------:R-:W-:-:S04]  /*86a0*/  LOP3.LUT R2, R3, 0x80000000, RZ, 0xc0, !PT ;  /* 0x8000000003027812 */ /* 0x000fc800078ec0ff */
[----:B------:R-:W-:-:S04]  /*86b0*/  SHF.R.U32.HI R3, RZ, 0x18, R2 ;  /* 0x00000018ff037819 */ /* 0x000fc80000011602 */
[----:B------:R-:W-:-:S04]  /*86c0*/  LOP3.LUT R0, R0, R3, RZ, 0xfc, !PT ;  /* 0x0000000300007212 */ /* 0x000fc800078efcff */
[----:B------:R-:W-:Y:S02]  /*86d0*/  PRMT R8, R0, 0x7610, R8 ;  /* 0x0000761000087816 */ /* 0x000fe40000000008 */
.L_x_15650:
[----:B------:R-:W-:Y:S05]  /*86e0*/  BSYNC B0 ;  /* 0x0000000000007941 */ /* 0x000fea0003800000 */
.L_x_15649:
[----:B------:R0:W-:Y:S01]  /*86f0*/  STG.E.U8 [R16.64], R8 ;  /* 0x0000000810007986 */ /* 0x0001e2000c101124 */
[----:B------:R-:W-:Y:S05]  /*8700*/  BRA `(.L_x_15626) ;  /* 0x0000031000007947 */ /* 0x000fea0003800000 */
.L_x_15643:
        /* <DEDUP_REMOVED lines=24> */
.L_x_15625:
        /* <DEDUP_REMOVED lines=20> */
.L_x_15653:
[----:B------:R-:W0:Y:S02]  /*89d0*/  F2I.U64.F64.TRUNC R4, R4 ;  /* 0x0000000400047311 */ /* 0x000e24000030d800 */
[----:B0-----:R0:W-:Y:S01]  /*89e0*/  STG.E.64 [R16.64], R4 ;  /* 0x0000000410007986 */ /* 0x0011e2000c101b24 */
[----:B------:R-:W-:Y:S05]  /*89f0*/  BRA `(.L_x_15626) ;  /* 0x0000002000007947 */ /* 0x000fea0003800000 */
.L_x_15652:
[----:B------:R-:W0:Y:S02]  /*8a00*/  F2I.U32.F64.TRUNC R5, R4 ;  /* 0x0000000400057311 */ /* 0x000e24000030d000 */
[----:B0-----:R0:W-:Y:S02]  /*8a10*/  STG.E [R16.64], R5 ;  /* 0x0000000510007986 */ /* 0x0011e4000c101924 */
.L_x_15626:
[----:B------:R-:W-:Y:S02]  /*8a20*/  IADD3 R19, R19, 0x80, RZ ;  /* 0x0000008013137810 */ /* 0x000fe40007ffe0ff */
.L_x_15521:
[----:B------:R-:W-:Y:S05]  /*8a30*/  BSYNC B6 ;  /* 0x0000000000067941 */ /* 0x000fea0003800000 */
.L_x_15520:
        /* <DEDUP_REMOVED lines=230> */
.L_x_15654:
        /* <DEDUP_REMOVED lines=19> */
.L_x_15658:
[----:B------:R-:W2:Y:S02]  /*99d0*/  LDG.E.U8 R2, [R4.64] ;  /* 0x0000002404027981 */ /* 0x000ea4000c1e1100 */
[----:B--2---:R-:W0:Y:S01]  /*99e0*/  I2F.F64.U16 R2, R2 ;  /* 0x0000000200027312 */ /* 0x004e220000101800 */
[----:B------:R-:W-:Y:S05]  /*99f0*/  BRA `(.L_x_15660) ;  /* 0x00000df000007947 */ /* 0x000fea0003800000 */
.L_x_15657:
        /* <DEDUP_REMOVED lines=9> */
.L_x_15662:
[----:B------:R-:W2:Y:S02]  /*9a90*/  LDG.E R2, [R4.64] ;  /* 0x0000002404027981 */ /* 0x000ea4000c1e1900 */
[----:B--2---:R-:W0:Y:S01]  /*9aa0*/  I2F.F64 R2, R2 ;  /* 0x0000000200027312 */ /* 0x004e220000201c00 */
[----:B------:R-:W-:Y:S05]  /*9ab0*/  BRA `(.L_x_15660) ;  /* 0x00000d3000007947 */ /* 0x000fea0003800000 */
.L_x_15661:
[----:B------:R-:W2:Y:S02]  /*9ac0*/  LDG.E.U16 R2, [R4.64] ;  /* 0x0000002404027981 */ /* 0x000ea4000c1e1500 */
[----:B--2---:R-:W0:Y:S01]  /*9ad0*/  I2F.F64.S16 R2, R2 ;  /* 0x0000000200027312 */ /* 0x004e220000101c00 */
[----:B------:R-:W-:Y:S05]  /*9ae0*/  BRA `(.L_x_15660) ;  /* 0x00000d0000007947 */ /* 0x000fea0003800000 */
.L_x_15656:
        /* <DEDUP_REMOVED lines=10> */
.L_x_15664:
[----:B------:R-:W2:Y:S02]  /*9b90*/  LDG.E.U16 R0, [R4.64] ;  /* 0x0000002404007981 */ /* 0x000ea4000c1e1500 */
[----:B--2---:R-:W-:-:S05]  /*9ba0*/  HADD2.F32 R0, -RZ, R0.H0_H0 ;  /* 0x20000000ff007230 */ /* 0x004fca0000004100 */
[----:B------:R-:W-:-:S04]  /*9bb0*/  FMUL.FTZ R0, R0, 1 ;  /* 0x3f80000000007820 */ /* 0x000fc80000410000 */
[----:B------:R0:W1:Y:S01]  /*9bc0*/  F2F.F64.F32 R2, R0 ;  /* 0x0000000000027310 */ /* 0x0000620000201800 */
[----:B------:R-:W-:Y:S05]  /*9bd0*/  BRA `(.L_x_15660) ;  /* 0x00000c1000007947 */ /* 0x000fea0003800000 */
.L_x_15663:
        /* <DEDUP_REMOVED lines=10> */
.L_x_15666:
[----:B------:R-:W2:Y:S02]  /*9c80*/  LDG.E.U16 R4, [R4.64] ;  /* 0x0000002404047981 */ /* 0x000ea4000c1e1500 */
[----:B--2---:R-:W-:-:S05]  /*9c90*/  HADD2.F32 R0, -RZ, R4.H0_H0 ;  /* 0x20000004ff007230 */ /* 0x004fca0000004100 */
[----:B------:R-:W-:-:S04]  /*9ca0*/  FMUL.FTZ R0, R0, 1 ;  /* 0x3f80000000007820 */ /* 0x000fc80000410000 */
[----:B------:R0:W1:Y:S01]  /*9cb0*/  F2F.F64.F32 R2, R0 ;  /* 0x0000000000027310 */ /* 0x0000620000201800 */
[----:B------:R-:W-:Y:S05]  /*9cc0*/  BRA `(.L_x_15660) ;  /* 0x00000b2000007947 */ /* 0x000fea0003800000 */
.L_x_15665:
[----:B------:R0:W5:Y:S01]  /*9cd0*/  LDG.E.64 R2, [R4.64] ;  /* 0x0000002404027981 */ /* 0x000162000c1e1b00 */
[----:B------:R-:W-:Y:S05]  /*9ce0*/  BRA `(.L_x_15660) ;  /* 0x00000b0000007947 */ /* 0x000fea0003800000 */
.L_x_15655:
        /* <DEDUP_REMOVED lines=13> */
.L_x_15669:
[----:B------:R0:W5:Y:S01]  /*9dc0*/  LDG.E.64 R2, [R4.64] ;  /* 0x0000002404027981 */ /* 0x000162000c1e1b00 */
[----:B------:R-:W-:Y:S05]  /*9dd0*/  BRA `(.L_x_15660) ;  /* 0x00000a1000007947 */ /* 0x000fea0003800000 */
.L_x_15668:
        /* <DEDUP_REMOVED lines=28> */
.L_x_15671:
        /* <DEDUP_REMOVED lines=15> */
.L_x_15670:
[----:B------:R-:W2:Y:S02]  /*a090*/  LDG.E.U16 R0, [R4.64] ;  /* 0x0000002404007981 */ /* 0x000ea4000c1e1500 */
[----:B--2---:R-:W-:-:S05]  /*a0a0*/  PRMT R0, RZ, 0x5410, R0 ;  /* 0x00005410ff007816 */ /* 0x004fca0000000000 */
[----:B------:R-:W-:-:S04]  /*a0b0*/  FMUL.FTZ R0, R0, 1 ;  /* 0x3f80000000007820 */ /* 0x000fc80000410000 */
[----:B------:R0:W1:Y:S01]  /*a0c0*/  F2F.F64.F32 R2, R0 ;  /* 0x0000000000027310 */ /* 0x0000620000201800 */
[----:B------:R-:W-:Y:S05]  /*a0d0*/  BRA `(.L_x_15660) ;  /* 0x0000071000007947 */ /* 0x000fea0003800000 */
.L_x_15667:
        /* <DEDUP_REMOVED lines=11> */
.L_x_15674:
        /* <DEDUP_REMOVED lines=21> */
.L_x_15678:
[----:B------:R-:W-:Y:S05]  /*a2e0*/  BSYNC B1 ;  /* 0x0000000000017941 */ /* 0x000fea0003800000 */
.L_x_15677:
[----:B------:R-:W-:Y:S01]  /*a2f0*/  LEA R3, R0, 0x3b800000, 0x17 ;  /* 0x3b80000000037811 */ /* 0x000fe200078eb8ff */
[----:B------:R-:W-:-:S05]  /*a300*/  IMAD.SHL.U32 R0, R2, 0x100000, RZ ;  /* 0x0010000002007824 */ /* 0x000fca00078e00ff */
[----:B------:R-:W-:Y:S02]  /*a310*/  LOP3.LUT R0, R3, R0, R4, 0xfe, !PT ;  /* 0x0000000003007212 */ /* 0x000fe400078efe04 */
.L_x_15676:
[----:B------:R-:W-:Y:S05]  /*a320*/  BSYNC B0 ;  /* 0x0000000000007941 */ /* 0x000fea0003800000 */
.L_x_15675:
[----:B------:R-:W-:-:S04]  /*a330*/  FMUL.FTZ R0, R0, 1 ;  /* 0x3f80000000007820 */ /* 0x000fc80000410000 */
[----:B------:R0:W1:Y:S01]  /*a340*/  F2F.F64.F32 R2, R0 ;  /* 0x0000000000027310 */ /* 0x0000620000201800 */
[----:B------:R-:W-:Y:S05]  /*a350*/  BRA `(.L_x_15660) ;  /* 0x0000049000007947 */ /* 0x000fea0003800000 */
.L_x_15673:
        /* <DEDUP_REMOVED lines=21> */
.L_x_15682:
[----:B------:R-:W-:Y:S05]  /*a4b0*/  BSYNC B1 ;  /* 0x0000000000017941 */ /* 0x000fea0003800000 */
.L_x_15681:
[----:B------:R-:W-:Y:S01]  /*a4c0*/  LEA R3, R0, 0x37800000, 0x17 ;  /* 0x3780000000037811 */ /* 0x000fe200078eb8ff */
[----:B------:R-:W-:-:S05]  /*a4d0*/  IMAD.SHL.U32 R0, R2, 0x200000, RZ ;  /* 0x0020000002007824 */ /* 0x000fca00078e00ff */
[----:B------:R-:W-:Y:S02]  /*a4e0*/  LOP3.LUT R0, R3, R0, R4, 0xfe, !PT ;  /* 0x0000000003007212 */ /* 0x000fe400078efe04 */
.L_x_15680:
[----:B------:R-:W-:Y:S05]  /*a4f0*/  BSYNC B0 ;  /* 0x0000000000007941 */ /* 0x000fea0003800000 */
.L_x_15679:
[----:B------:R-:W-:-:S04]  /*a500*/  FMUL.FTZ R0, R0, 1 ;  /* 0x3f80000000007820 */ /* 0x000fc80000410000 */
[----:B------:R0:W1:Y:S01]  /*a510*/  F2F.F64.F32 R2, R0 ;  /* 0x0000000000027310 */ /* 0x0000620000201800 */
[----:B------:R-:W-:Y:S05]  /*a520*/  BRA `(.L_x_15660) ;  /* 0x000002c000007947 */ /* 0x000fea0003800000 */
.L_x_15672:
        /* <DEDUP_REMOVED lines=14> */
.L_x_15686:
[----:B------:R-:W-:Y:S05]  /*a610*/  BSYNC B0 ;  /* 0x0000000000007941 */ /* 0x000fea0003800000 */
.L_x_15685:
[----:B------:R-:W-:-:S04]  /*a620*/  FMUL.FTZ R0, R0, 1 ;  /* 0x3f80000000007820 */ /* 0x000fc80000410000 */
[----:B------:R0:W1:Y:S01]  /*a630*/  F2F.F64.F32 R2, R0 ;  /* 0x0000000000027310 */ /* 0x0000620000201800 */
[----:B------:R-:W-:Y:S05]  /*a640*/  BRA `(.L_x_15660) ;  /* 0x000001a000007947 */ /* 0x000fea0003800000 */
.L_x_15659:
        /* <DEDUP_REMOVED lines=21> */
.L_x_15684:
[----:B------:R-:W2:Y:S02]  /*a7a0*/  LDG.E.64 R2, [R4.64] ;  /* 0x0000002404027981 */ /* 0x000ea4000c1e1b00 */
[----:B--2---:R-:W0:Y:S01]  /*a7b0*/  I2F.F64.U64 R2, R2 ;  /* 0x0000000200027312 */ /* 0x004e220000301800 */
[----:B------:R-:W-:Y:S05]  /*a7c0*/  BRA `(.L_x_15660) ;  /* 0x0000002000007947 */ /* 0x000fea0003800000 */
.L_x_15683:
[----:B------:R-:W2:Y:S02]  /*a7d0*/  LDG.E R2, [R4.64] ;  /* 0x0000002404027981 */ /* 0x000ea4000c1e1900 */
[----:B--2---:R-:W0:Y:S02]  /*a7e0*/  I2F.F64.U32 R2, R2 ;  /* 0x0000000200027312 */ /* 0x004e240000201800 */
.L_x_15660:
        /* <DEDUP_REMOVED lines=17> */
.L_x_15690:
[----:B------:R-:W0:Y:S02]  /*a900*/  F2I.S64.F64.TRUNC R4, R4 ;  /* 0x0000000400047311 */ /* 0x000e24000030d900 */
[----:B0-----:R-:W-:-:S05]  /*a910*/  IMAD.MOV.U32 R3, RZ, RZ, R4 ;  /* 0x000000ffff037224 */ /* 0x001fca00078e0004 */
[----:B------:R-:W-:Y:S01]  /*a920*/  STG.E.U8 [R16.64], R3 ;  /* 0x0000000310007986 */ /* 0x000fe2000c101124 */
[----:B------:R-:W-:Y:S05]  /*a930*/  EXIT ;  /* 0x000000000000794d */ /* 0x000fea0003800000 */
.L_x_15689:
        /* <DEDUP_REMOVED lines=9> */
.L_x_15693:
[----:B------:R-:W0:Y:S02]  /*a9d0*/  F2I.F64.TRUNC R5, R4 ;  /* 0x0000000400057311 */ /* 0x000e24000030d100 */
[----:B0-----:R-:W-:Y:S01]  /*a9e0*/  STG.E [R16.64], R5 ;  /* 0x0000000510007986 */ /* 0x001fe2000c101924 */
[----:B------:R-:W-:Y:S05]  /*a9f0*/  EXIT ;  /* 0x000000000000794d */ /* 0x000fea0003800000 */
.L_x_15692:
[----:B------:R-:W0:Y:S02]  /*aa00*/  F2I.F64.TRUNC R5, R4 ;  /* 0x0000000400057311 */ /* 0x000e24000030d100 */
[----:B0-----:R-:W-:Y:S01]  /*aa10*/  STG.E.U16 [R16.64], R5 ;  /* 0x0000000510007986 */ /* 0x001fe2000c101524 */
[----:B------:R-:W-:Y:S05]  /*aa20*/  EXIT ;  /* 0x000000000000794d */ /* 0x000fea0003800000 */
.L_x_15688:
        /* <DEDUP_REMOVED lines=11> */
.L_x_15695:
[----:B------:R-:W0:Y:S01]  /*aae0*/  F2F.F32.F64 R0, R4 ;  /* 0x0000000400007310 */ /* 0x000e220000301000 */
[----:B------:R-:W0:-:S14]  /*aaf0*/  DSETP.GEU.AND P0, PT, |R4|, c[0x2][0x0], PT ;  /* 0x008000000400762a */ /* 0x000e1c0003f0e200 */
[----:B0-----:R-:W-:-:S05]  /*ab00*/  @!P0 FMUL R0, R0, 1.175494350822287508e-38 ;  /* 0x0080000000008820 */ /* 0x001fca0000400000 */
[----:B------:R-:W-:-:S05]  /*ab10*/  F2FP.PACK_AB R0, RZ, R0 ;  /* 0x00000000ff00723e */ /* 0x000fca00000000ff */
[----:B------:R-:W-:Y:S01]  /*ab20*/  STG.E.U16 [R16.64], R0 ;  /* 0x0000000010007986 */ /* 0x000fe2000c101524 */
[----:B------:R-:W-:Y:S05]  /*ab30*/  EXIT ;  /* 0x000000000000794d */ /* 0x000fea0003800000 */
.L_x_15694:
        /* <DEDUP_REMOVED lines=12> */
.L_x_15697:
[----:B------:R-:W0:Y:S01]  /*ac00*/  F2F.F32.F64 R0, R4 ;  /* 0x0000000400007310 */ /* 0x000e220000301000 */
[----:B------:R-:W0:-:S14]  /*ac10*/  DSETP.GEU.AND P0, PT, |R4|, c[0x2][0x0], PT ;  /* 0x008000000400762a */ /* 0x000e1c0003f0e200 */
[----:B0-----:R-:W-:-:S05]  /*ac20*/  @!P0 FMUL R0, R0, 1.175494350822287508e-38 ;  /* 0x0080000000008820 */ /* 0x001fca0000400000 */
[----:B------:R-:W-:-:S04]  /*ac30*/  F2FP.PACK_AB R3, RZ, R0 ;  /* 0x00000000ff03723e */ /* 0x000fc800000000ff */
[----:B------:R-:W-:-:S05]  /*ac40*/  PRMT R3, R3, 0x5410, RZ ;  /* 0x0000541003037816 */ /* 0x000fca00000000ff */
[----:B------:R-:W-:Y:S01]  /*ac50*/  STG.E [R16.64], R3 ;  /* 0x0000000310007986 */ /* 0x000fe2000c101924 */
[----:B------:R-:W-:Y:S05]  /*ac60*/  EXIT ;  /* 0x000000000000794d */ /* 0x000fea0003800000 */
.L_x_15696:
[----:B------:R-:W-:Y:S01]  /*ac70*/  STG.E.64 [R16.64], R4 ;  /* 0x0000000410007986 */ /* 0x000fe2000c101b24 */
[----:B------:R-:W-:Y:S05]  /*ac80*/  EXIT ;  /* 0x000000000000794d */ /* 0x000fea0003800000 */
.L_x_15687:
        /* <DEDUP_REMOVED lines=12> */
.L_x_15700:
[----:B------:R-:W-:-:S05]  /*ad50*/  CS2R R6, SRZ ;  /* 0x0000000000067805 */ /* 0x000fca000001ff00 */
[----:B------:R-:W-:Y:S01]  /*ad60*/  STG.E.128 [R16.64], R4 ;  /* 0x0000000410007986 */ /* 0x000fe2000c101d24 */
[----:B------:R-:W-:Y:S05]  /*ad70*/  EXIT ;  /* 0x000000000000794d */ /* 0x000fea0003800000 */
.L_x_15699:
        /* <DEDUP_REMOVED lines=23> */
.L_x_15704:
[----:B------:R-:W-:Y:S05]  /*aef0*/  BSYNC B0 ;  /* 0x0000000000007941 */ /* 0x000fea0003800000 */
.L_x_15703:
[----:B------:R-:W-:-:S05]  /*af00*/  LOP3.LUT R3, R0, R3, RZ, 0xfc, !PT ;  /* 0x0000000300037212 */ /* 0x000fca00078efcff */
[----:B------:R-:W-:Y:S01]  /*af10*/  STG.E.U8 [R16.64], R3 ;  /* 0x0000000310007986 */ /* 0x000fe2000c101124 */
[----:B------:R-:W-:Y:S05]  /*af20*/  EXIT ;  /* 0x000000000000794d */ /* 0x000fea0003800000 */
.L_x_15702:
        /* <DEDUP_REMOVED lines=15> */
.L_x_15706:
[----:B------:R-:W-:Y:S01]  /*b020*/  IMAD.MOV.U32 R0, RZ, RZ, 0x7f ;  /* 0x0000007fff007424 */ /* 0x000fe200078e00ff */
[----:B------:R-:W-:-:S04]  /*b030*/  ISETP.GT.U32.AND P0, PT, R2, 0x7f800000, PT ;  /* 0x7f8000000200780c */ /* 0x000fc80003f04070 */
[----:B------:R-:W-:-:S04]  /*b040*/  SEL R0, R0, 0x7c, P0 ;  /* 0x0000007c00007807 */ /* 0x000fc80000000000 */
.L_x_15707:
[----:B------:R-:W-:Y:S05]  /*b050*/  BSYNC B0 ;  /* 0x0000000000007941 */ /* 0x000fea0003800000 */
.L_x_15705:
[----:B------:R-:W-:-:S04]  /*b060*/  LOP3.LUT R2, R3, 0x80000000, RZ, 0xc0, !PT ;  /* 0x8000000003027812 */ /* 0x000fc800078ec0ff */
[----:B------:R-:W-:-:S04]  /*b070*/  SHF.R.U32.HI R3, RZ, 0x18, R2 ;  /* 0x00000018ff037819 */ /* 0x000fc80000011602 */
[----:B------:R-:W-:-:S05]  /*b080*/  LOP3.LUT R3, R0, R3, RZ, 0xfc, !PT ;  /* 0x0000000300037212 */ /* 0x000fca00078efcff */
[----:B------:R-:W-:Y:S01]  /*b090*/  STG.E.U8 [R16.64], R3 ;  /* 0x0000000310007986 */ /* 0x000fe2000c101124 */
[----:B------:R-:W-:Y:S05]  /*b0a0*/  EXIT ;  /* 0x000000000000794d */ /* 0x000fea0003800000 */
.L_x_15701:
[----:B------:R-:W0:Y:S01]  /*b0b0*/  F2F.F32.F64 R0, R4 ;  /* 0x0000000400007310 */ /* 0x000e220000301000 */
[----:B------:R-:W0:-:S14]  /*b0c0*/  DSETP.GEU.AND P0, PT, |R4|, c[0x2][0x0], PT ;  /* 0x008000000400762a */ /* 0x000e1c0003f0e200 */
[----:B0-----:R-:W-:-:S05]  /*b0d0*/  @!P0 FMUL R0, R0, 1.175494350822287508e-38 ;  /* 0x0080000000008820 */ /* 0x001fca0000400000 */
[----:B------:R-:W-:-:S05]  /*b0e0*/  F2FP.BF16.PACK_AB R0, RZ, R0 ;  /* 0x00000000ff00723e */ /* 0x000fca00000010ff */
[----:B------:R-:W-:Y:S01]  /*b0f0*/  STG.E.U16 [R16.64], R0 ;  /* 0x0000000010007986 */ /* 0x000fe2000c101524 */
[----:B------:R-:W-:Y:S05]  /*b100*/  EXIT ;  /* 0x000000000000794d */ /* 0x000fea0003800000 */
.L_x_15698:
        /* <DEDUP_REMOVED lines=11> */
.L_x_15710:
        /* <DEDUP_REMOVED lines=19> */
.L_x_15713:
[----:B------:R-:W-:-:S04]  /*b2f0*/  LOP3.LUT R2, R3, 0x80000000, RZ, 0xc0, !PT ;  /* 0x8000000003027812 */ /* 0x000fc800078ec0ff */
[----:B------:R-:W-:-:S04]  /*b300*/  SHF.R.U32.HI R3, RZ, 0x18, R2 ;  /* 0x00000018ff037819 */ /* 0x000fc80000011602 */
[----:B------:R-:W-:-:S04]  /*b310*/  LOP3.LUT R0, R0, R3, RZ, 0xfc, !PT ;  /* 0x0000000300007212 */ /* 0x000fc800078efcff */
[----:B------:R-:W-:Y:S02]  /*b320*/  PRMT R8, R0, 0x7610, R8 ;  /* 0x0000761000087816 */ /* 0x000fe40000000008 */
.L_x_15712:
[----:B------:R-:W-:Y:S05]  /*b330*/  BSYNC B0 ;  /* 0x0000000000007941 */ /* 0x000fea0003800000 */
.L_x_15711:
[----:B------:R-:W-:Y:S01]  /*b340*/  STG.E.U8 [R16.64], R8 ;  /* 0x0000000810007986 */ /* 0x000fe2000c101124 */
[----:B------:R-:W-:Y:S05]  /*b350*/  EXIT ;  /* 0x000000000000794d */ /* 0x000fea0003800000 */
.L_x_15709:
        /* <DEDUP_REMOVED lines=19> */
.L_x_15716:
[----:B------:R-:W-:-:S04]  /*b490*/  LOP3.LUT R2, R3, 0x80000000, RZ, 0xc0, !PT ;  /* 0x8000000003027812 */ /* 0x000fc800078ec0ff */
[----:B------:R-:W-:-:S04]  /*b4a0*/  SHF.R.U32.HI R3, RZ, 0x18, R2 ;  /* 0x00000018ff037819 */ /* 0x000fc80000011602 */
[----:B------:R-:W-:-:S04]  /*b4b0*/  LOP3.LUT R0, R0, R3, RZ, 0xfc, !PT ;  /* 0x0000000300007212 */ /* 0x000fc800078efcff */
[----:B------:R-:W-:Y:S02]  /*b4c0*/  PRMT R8, R0, 0x7610, R8 ;  /* 0x0000761000087816 */ /* 0x000fe40000000008 */
.L_x_15715:
[----:B------:R-:W-:Y:S05]  /*b4d0*/  BSYNC B0 ;  /* 0x0000000000007941 */ /* 0x000fea0003800000 */
.L_x_15714:
[----:B------:R-:W-:Y:S01]  /*b4e0*/  STG.E.U8 [R16.64], R8 ;  /* 0x0000000810007986 */ /* 0x000fe2000c101124 */
[----:B------:R-:W-:Y:S05]  /*b4f0*/  EXIT ;  /* 0x000000000000794d */ /* 0x000fea0003800000 */
.L_x_15708:
        /* <DEDUP_REMOVED lines=24> */
.L_x_15691:
        /* <DEDUP_REMOVED lines=20> */
.L_x_15718:
[----:B------:R-:W0:Y:S02]  /*b7c0*/  F2I.U64.F64.TRUNC R4, R4 ;  /* 0x0000000400047311 */ /* 0x000e24000030d800 */
[----:B0-----:R-:W-:Y:S01]  /*b7d0*/  STG.E.64 [R16.64], R4 ;  /* 0x0000000410007986 */ /* 0x001fe2000c101b24 */
[----:B------:R-:W-:Y:S05]  /*b7e0*/  EXIT ;  /* 0x000000000000794d */ /* 0x000fea0003800000 */
.L_x_15717:
[----:B------:R-:W0:Y:S02]  /*b7f0*/  F2I.U32.F64.TRUNC R5, R4 ;  /* 0x0000000400057311 */ /* 0x000e24000030d000 */
[----:B0-----:R-:W-:Y:S01]  /*b800*/  STG.E [R16.64], R5 ;  /* 0x0000000510007986 */ /* 0x001fe2000c101924 */
[----:B------:R-:W-:Y:S05]  /*b810*/  EXIT ;  /* 0x000000000000794d */ /* 0x000fea0003800000 */
.L_x_15719:
        /* <DEDUP_REMOVED lines=14> */
.L_x_18443:


//--------------------- .text._ZN2at6native27unrolled_elementwise_kernelIZZZNS0_16frac_kernel_cudaERNS_18TensorIteratorBaseEENKUlvE_clEvENKUlvE_clEvEUldE_St5arrayIPcLm2EELi4E23TrivialOffsetCalculatorILi1EjESB_NS0_6memory12LoadWithCastILi1EEENSC_13StoreWithCastILi1EEEEEviT_T0_T2_T3_T4_T5_ --------------------------
	.section	.text._ZN2at6native27unrolled_elementwise_kernelIZZZNS0_16frac_kernel_cudaERNS_18TensorIteratorBaseEENKUlvE_clEvENKUlvE_clEvEUldE_St5arrayIPcLm2EELi4E23TrivialOffsetCalculatorILi1EjESB_NS0_6memory12LoadWithCastILi1EEENSC_13StoreWithCastILi1EEEEEviT_T0_T2_T3_T4_T5_,"ax",@progbits
	.sectioninfo	@"SHI_REGISTERS=34"
	.align	128
        .global         _ZN2at6native27unrolled_elementwise_kernelIZZZNS0_16frac_kernel_cudaERNS_18TensorIteratorBaseEENKUlvE_clEvENKUlvE_clEvEUldE_St5arrayIPcLm2EELi4E23TrivialOffsetCalculatorILi1EjESB_NS0_6memory12LoadWithCastILi1EEENSC_13StoreWithCastILi1EEEEEviT_T0_T2_T3_T4_T5_
        .type           _ZN2at6native27unrolled_elementwise_kernelIZZZNS0_16frac_kernel_cudaERNS_18TensorIteratorBaseEENKUlvE_clEvENKUlvE_clEvEUldE_St5arrayIPcLm2EELi4E23TrivialOffsetCalculatorILi1EjESB_NS0_6memory12LoadWithCastILi1EEENSC_13StoreWithCastILi1EEEEEviT_T0_T2_T3_T4_T5_,@function
        .size           _ZN2at6native27unrolled_elementwise_kernelIZZZNS0_16frac_kernel_cudaERNS_18TensorIteratorBaseEENKUlvE_clEvENKUlvE_clEvEUldE_St5arrayIPcLm2EELi4E23TrivialOffsetCalculatorILi1EjESB_NS0_6memory12LoadWithCastILi1EEENSC_13StoreWithCastILi1EEEEEviT_T0_T2_T3_T4_T5_,(.L_x_18444 - _ZN2at6native27unrolled_elementwise_kernelIZZZNS0_16frac_kernel_cudaERNS_18TensorIteratorBaseEENKUlvE_clEvENKUlvE_clEvEUldE_St5arrayIPcLm2EELi4E23TrivialOffsetCalculatorILi1EjESB_NS0_6memory12LoadWithCastILi1EEENSC_13StoreWithCastILi1EEEEEviT_T0_T2_T3_T4_T5_)
        .other          _ZN2at6native27unrolled_elementwise_kernelIZZZNS0_16frac_kernel_cudaERNS_18TensorIteratorBaseEENKUlvE_clEvENKUlvE_clEvEUldE_St5arrayIPcLm2EELi4E23TrivialOffsetCalculatorILi1EjESB_NS0_6memory12LoadWithCastILi1EEENSC_13StoreWithCastILi1EEEEEviT_T0_T2_T3_T4_T5_,@"STO_CUDA_ENTRY STV_DEFAULT"
_ZN2at6native27unrolled_elementwise_kernelIZZZNS0_16frac_kernel_cudaERNS_18TensorIteratorBaseEENKUlvE_clEvENKUlvE_clEvEUldE_St5arrayIPcLm2EELi4E23TrivialOffsetCalculatorILi1EjESB_NS0_6memory12LoadWithCastILi1EEENSC_13StoreWithCastILi1EEEEEviT_T0_T2_T3_T4_T5_:
.text._ZN2at6native27unrolled_elementwise_kernelIZZZNS0_16frac_kernel_cudaERNS_18TensorIteratorBaseEENKUlvE_clEvENKUlvE_clEvEUldE_St5arrayIPcLm2EELi4E23TrivialOffsetCalculatorILi1EjESB_NS0_6memory12LoadWithCastILi1EEENSC_13StoreWithCastILi1EEEEEviT_T0_T2_T3_T4_T5_:
        /* <DEDUP_REMOVED lines=30> */
.L_x_15725:
[----:B------:R-:W2:Y:S02]  /*01e0*/  LDG.E.U8 R4, [R4.64] ;  /* 0x0000002404047981 */ /* 0x000ea4000c1e1100 */
[----:B--2---:R0:W1:Y:S01]  /*01f0*/  I2F.F64.U16 R30, R4 ;  /* 0x00000004001e7312 */ /* 0x0040620000101800 */
[----:B------:R-:W-:Y:S05]  /*0200*/  BRA `(.L_x_15727) ;  /* 0x00000e0000007947 */ /* 0x000fea0003800000 */
.L_x_15724:
        /* <DEDUP_REMOVED lines=9> */
.L_x_15729:
[----:B------:R-:W2:Y:S02]  /*02a0*/  LDG.E R4, [R4.64] ;  /* 0x0000002404047981 */ /* 0x000ea4000c1e1900 */
[----:B--2---:R0:W1:Y:S01]  /*02b0*/  I2F.F64 R30, R4 ;  /* 0x00000004001e7312 */ /* 0x0040620000201c00 */
[----:B------:R-:W-:Y:S05]  /*02c0*/  BRA `(.L_x_15727) ;  /* 0x00000d4000007947 */ /* 0x000fea0003800000 */
.L_x_15728:
[----:B------:R-:W2:Y:S02]  /*02d0*/  LDG.E.U16 R4, [R4.64] ;  /* 0x0000002404047981 */ /* 0x000ea4000c1e1500 */
[----:B--2---:R0:W1:Y:S01]  /*02e0*/  I2F.F64.S16 R30, R4 ;  /* 0x00000004001e7312 */ /* 0x0040620000101c00 */
[----:B------:R-:W-:Y:S05]  /*02f0*/  BRA `(.L_x_15727) ;  /* 0x00000d1000007947 */ /* 0x000fea0003800000 */
.L_x_15723:
        /* <DEDUP_REMOVED lines=10> */
.L_x_15731:
[----:B------:R-:W2:Y:S02]  /*03a0*/  LDG.E.U16 R0, [R4.64] ;  /* 0x0000002404007981 */ /* 0x000ea4000c1e1500 */
[----:B--2---:R-:W-:-:S05]  /*03b0*/  HADD2.F32 R0, -RZ, R0.H0_H0 ;  /* 0x20000000ff007230 */ /* 0x004fca0000004100 */
[----:B------:R-:W-:-:S04]  /*03c0*/  FMUL.FTZ R0, R0, 1 ;  /* 0x3f80000000007820 */ /* 0x000fc80000410000 */
[----:B------:R0:W1:Y:S01]  /*03d0*/  F2F.F64.F32 R30, R0 ;  /* 0x00000000001e7310 */ /* 0x0000620000201800 */
[----:B------:R-:W-:Y:S05]  /*03e0*/  BRA `(.L_x_15727) ;  /* 0x00000c2000007947 */ /* 0x000fea0003800000 */
.L_x_15730:
        /* <DEDUP_REMOVED lines=10> */
.L_x_15733:
[----:B------:R-:W2:Y:S02]  /*0490*/  LDG.E.U16 R4, [R4.64] ;  /* 0x0000002404047981 */ /* 0x000ea4000c1e1500 */
[----:B--2---:R-:W-:-:S05]  /*04a0*/  HADD2.F32 R0, -RZ, R4.H0_H0 ;  /* 0x20000004ff007230 */ /* 0x004fca0000004100 */
[----:B------:R-:W-:-:S04]  /*04b0*/  FMUL.FTZ R0, R0, 1 ;  /* 0x3f80000000007820 */ /* 0x000fc80000410000 */
[----:B------:R0:W1:Y:S01]  /*04c0*/  F2F.F64.F32 R30, R0 ;  /* 0x00000000001e7310 */ /* 0x0000620000201800 */
[----:B------:R-:W-:Y:S05]  /*04d0*/  BRA `(.L_x_15727) ;  /* 0x00000b3000007947 */ /* 0x000fea0003800000 */
.L_x_15732:
[----:B------:R0:W5:Y:S01]  /*04e0*/  LDG.E.64 R30, [R4.64] ;  /* 0x00000024041e7981 */ /* 0x000162000c1e1b00 */
[----:B------:R-:W-:Y:S05]  /*04f0*/  BRA `(.L_x_15727) ;  /* 0x00000b1000007947 */ /* 0x000fea0003800000 */
.L_x_15722:
        /* <DEDUP_REMOVED lines=13> */
.L_x_15736:
[----:B------:R0:W5:Y:S01]  /*05d0*/  LDG.E.64 R30, [R4.64] ;  /* 0x00000024041e7981 */ /* 0x000162000c1e1b00 */
[----:B------:R-:W-:Y:S05]  /*05e0*/  BRA `(.L_x_15727) ;  /* 0x00000a2000007947 */ /* 0x000fea0003800000 */
.L_x_15735:
        /* <DEDUP_REMOVED lines=28> */
.L_x_15738:
        /* <DEDUP_REMOVED lines=16> */
.L_x_15737:
[----:B------:R-:W2:Y:S02]  /*08b0*/  LDG.E.U16 R0, [R4.64] ;  /* 0x0000002404007981 */ /* 0x000ea4000c1e1500 */
[----:B--2---:R-:W-:-:S05]  /*08c0*/  PRMT R0, RZ, 0x5410, R0 ;  /* 0x00005410ff007816 */ /* 0x004fca0000000000 */
[----:B------:R-:W-:-:S04]  /*08d0*/  FMUL.FTZ R0, R0, 1 ;  /* 0x3f80000000007820 */ /* 0x000fc80000410000 */
[----:B------:R0:W1:Y:S01]  /*08e0*/  F2F.F64.F32 R30, R0 ;  /* 0x00000000001e7310 */ /* 0x0000620000201800 */
[----:B------:R-:W-:Y:S05]  /*08f0*/  BRA `(.L_x_15727) ;  /* 0x0000071000007947 */ /* 0x000fea0003800000 */
.L_x_15734:
        /* <DEDUP_REMOVED lines=11> */
.L_x_15741:
        /* <DEDUP_REMOVED lines=21> */
.L_x_15745:
[----:B------:R-:W-:Y:S05]  /*0b00*/  BSYNC B1 ;  /* 0x0000000000017941 */ /* 0x000fea0003800000 */
.L_x_15744:
[----:B------:R-:W-:Y:S01]  /*0b10*/  LEA R5, R0, 0x3b800000, 0x17 ;  /* 0x3b80000000057811 */ /* 0x000fe200078eb8ff */
[----:B------:R-:W-:-:S05]  /*0b20*/  IMAD.SHL.U32 R0, R3, 0x100000, RZ ;  /* 0x0010000003007824 */ /* 0x000fca00078e00ff */
[----:B------:R-:W-:Y:S02]  /*0b30*/  LOP3.LUT R0, R5, R0, R6, 0xfe, !PT ;  /* 0x0000000005007212 */ /* 0x000fe400078efe06 */
.L_x_15743:
[----:B------:R-:W-:Y:S05]  /*0b40*/  BSYNC B0 ;  /* 0x0000000000007941 */ /* 0x000fea0003800000 */
.L_x_15742:
[----:B------:R-:W-:-:S04]  /*0b50*/  FMUL.FTZ R0, R0, 1 ;  /* 0x3f80000000007820 */ /* 0x000fc80000410000 */
[----:B------:R0:W1:Y:S01]  /*0b60*/  F2F.F64.F32 R30, R0 ;  /* 0x00000000001e7310 */ /* 0x0000620000201800 */
[----:B------:R-:W-:Y:S05]  /*0b70*/  BRA `(.L_x_15727) ;  /* 0x0000049000007947 */ /* 0x000fea0003800000 */
.L_x_15740:
        /* <DEDUP_REMOVED lines=21> */
.L_x_15749:
[----:B------:R-:W-:Y:S05]  /*0cd0*/  BSYNC B1 ;  /* 0x0000000000017941 */ /* 0x000fea0003800000 */
.L_x_15748:
[----:B------:R-:W-:Y:S01]  /*0ce0*/  LEA R5, R0, 0x37800000, 0x17 ;  /* 0x3780000000057811 */ /* 0x000fe200078eb8ff */
[----:B------:R-:W-:-:S05]  /*0cf0*/  IMAD.SHL.U32 R0, R3, 0x200000, RZ ;  /* 0x0020000003007824 */ /* 0x000fca00078e00ff */
[----:B------:R-:W-:Y:S02]  /*0d00*/  LOP3.LUT R0, R5, R0, R6, 0xfe, !PT ;  /* 0x0000000005007212 */ /* 0x000fe400078efe06 */
.L_x_15747:
[----:B------:R-:W-:Y:S05]  /*0d10*/  BSYNC B0 ;  /* 0x0000000000007941 */ /* 0x000fea0003800000 */
.L_x_15746:
[----:B------:R-:W-:-:S04]  /*0d20*/  FMUL.FTZ R0, R0, 1 ;  /* 0x3f80000000007820 */ /* 0x000fc80000410000 */
[----:B------:R0:W1:Y:S01]  /*0d30*/  F2F.F64.F32 R30, R0 ;  /* 0x00000000001e7310 */ /* 0x0000620000201800 */
[----:B------:R-:W-:Y:S05]  /*0d40*/  BRA `(.L_x_15727) ;  /* 0x000002c000007947 */ /* 0x000fea0003800000 */
.L_x_15739:
        /* <DEDUP_REMOVED lines=14> */
.L_x_15753:
[----:B------:R-:W-:Y:S05]  /*0e30*/  BSYNC B0 ;  /* 0x0000000000007941 */ /* 0x000fea0003800000 */
.L_x_15752:
[----:B------:R-:W-:-:S04]  /*0e40*/  FMUL.FTZ R0, R0, 1 ;  /* 0x3f80000000007820 */ /* 0x000fc80000410000 */
[----:B------:R0:W1:Y:S01]  /*0e50*/  F2F.F64.F32 R30, R0 ;  /* 0x00000000001e7310 */ /* 0x0000620000201800 */
[----:B------:R-:W-:Y:S05]  /*0e60*/  BRA `(.L_x_15727) ;  /* 0x000001a000007947 */ /* 0x000fea0003800000 */
.L_x_15726:
        /* <DEDUP_REMOVED lines=21> */
.L_x_15751:
[----:B------:R-:W2:Y:S02]  /*0fc0*/  LDG.E.64 R30, [R4.64] ;  /* 0x00000024041e7981 */ /* 0x000ea4000c1e1b00 */
[----:B--2---:R-:W0:Y:S01]  /*0fd0*/  I2F.F64.U64 R30, R30 ;  /* 0x0000001e001e7312 */ /* 0x004e220000301800 */
[----:B------:R-:W-:Y:S05]  /*0fe0*/  BRA `(.L_x_15727) ;  /* 0x0000002000007947 */ /* 0x000fea0003800000 */
.L_x_15750:
[----:B------:R-:W2:Y:S02]  /*0ff0*/  LDG.E R4, [R4.64] ;  /* 0x0000002404047981 */ /* 0x000ea4000c1e1900 */
[----:B--2---:R0:W1:Y:S02]  /*1000*/  I2F.F64.U32 R30, R4 ;  /* 0x00000004001e7312 */ /* 0x0040640000201800 */
.L_x_15727:
[----:B------:R-:W2:Y:S02]  /*1010*/  S2R R22, SR_TID.X ;  /* 0x0000000000167919 */ /* 0x000ea40000002100 */
[----:B--2---:R-:W-:Y:S02]  /*1020*/  IADD3 R22, R22, 0x80, RZ ;  /* 0x0000008016167810 */ /* 0x004fe40007ffe0ff */
.L_x_15721:
[----:B-1----:R-:W-:Y:S05]  /*1030*/  BSYNC B6 ;  /* 0x0000000000067941 */ /* 0x002fea0003800000 */
.L_x_15720:
        /* <DEDUP_REMOVED lines=22> */
.L_x_15759:
[----:B------:R-:W2:Y:S02]  /*11a0*/  LDG.E.U8 R4, [R4.64] ;  /* 0x0000002404047981 */ /* 0x000ea4000c1e1100 */
[----:B--2---:R0:W1:Y:S01]  /*11b0*/  I2F.F64.U16 R28, R4 ;  /* 0x00000004001c7312 */ /* 0x0040620000101800 */
[----:B------:R-:W-:Y:S05]  /*11c0*/  BRA `(.L_x_15761) ;  /* 0x00000df000007947 */ /* 0x000fea0003800000 */
.L_x_15758:
        /* <DEDUP_REMOVED lines=9> */
.L_x_15763:
[----:B------:R-:W2:Y:S02]  /*1260*/  LDG.E R4, [R4.64] ;  /* 0x0000002404047981 */ /* 0x000ea4000c1e1900 */
[----:B--2---:R0:W1:Y:S01]  /*1270*/  I2F.F64 R28, R4 ;  /* 0x00000004001c7312 */ /* 0x0040620000201c00 */
[----:B------:R-:W-:Y:S05]  /*1280*/  BRA `(.L_x_15761) ;  /* 0x00000d3000007947 */ /* 0x000fea0003800000 */
.L_x_15762:
[----:B------:R-:W2:Y:S02]  /*1290*/  LDG.E.U16 R4, [R4.64] ;  /* 0x0000002404047981 */ /* 0x000ea4000c1e1500 */
[----:B--2---:R0:W1:Y:S01]  /*12a0*/  I2F.F64.S16 R28, R4 ;  /* 0x00000004001c7312 */ /* 0x0040620000101c00 */
[----:B------:R-:W-:Y:S05]  /*12b0*/  BRA `(.L_x_15761) ;  /* 0x00000d0000007947 */ /* 0x000fea0003800000 */
.L_x_15757:
        /* <DEDUP_REMOVED lines=10> */
.L_x_15765:
[----:B------:R-:W2:Y:S02]  /*1360*/  LDG.E.U16 R0, [R4.64] ;  /* 0x0000002404007981 */ /* 0x000ea4000c1e1500 */
[----:B--2---:R-:W-:-:S05]  /*1370*/  HADD2.F32 R0, -RZ, R0.H0_H0 ;  /* 0x20000000ff007230 */ /* 0x004fca0000004100 */
[----:B------:R-:W-:-:S04]  /*1380*/  FMUL.FTZ R0, R0, 1 ;  /* 0x3f80000000007820 */ /* 0x000fc80000410000 */
[----:B------:R0:W1:Y:S01]  /*1390*/  F2F.F64.F32 R28, R0 ;  /* 0x00000000001c7310 */ /* 0x0000620000201800 */
[----:B------:R-:W-:Y:S05]  /*13a0*/  BRA `(.L_x_15761) ;  /* 0x00000c1000007947 */ /* 0x000fea0003800000 */
.L_x_15764:
        /* <DEDUP_REMOVED lines=10> */
.L_x_15767:
[----:B------:R-:W2:Y:S02]  /*1450*/  LDG.E.U16 R4, [R4.64] ;  /* 0x0000002404047981 */ /* 0x000ea4000c1e1500 */
[----:B--2---:R-:W-:-:S05]  /*1460*/  HADD2.F32 R0, -RZ, R4.H0_H0 ;  /* 0x20000004ff007230 */ /* 0x004fca0000004100 */
[----:B------:R-:W-:-:S04]  /*1470*/  FMUL.FTZ R0, R0, 1 ;  /* 0x3f80000000007820 */ /* 0x000fc80000410000 */
[----:B------:R0:W1:Y:S01]  /*1480*/  F2F.F64.F32 R28, R0 ;  /* 0x00000000001c7310 */ /* 0x0000620000201800 */
[----:B------:R-:W-:Y:S05]  /*1490*/  BRA `(.L_x_15761) ;  /* 0x00000b2000007947 */ /* 0x000fea0003800000 */
.L_x_15766:
[----:B------:R0:W5:Y:S01]  /*14a0*/  LDG.E.64 R28, [R4.64] ;  /* 0x00000024041c7981 */ /* 0x000162000c1e1b00 */
[----:B------:R-:W-:Y:S05]  /*14b0*/  BRA `(.L_x_15761) ;  /* 0x00000b0000007947 */ /* 0x000fea0003800000 */
.L_x_15756:
        /* <DEDUP_REMOVED lines=13> */
.L_x_15770:
[----:B------:R0:W5:Y:S01]  /*1590*/  LDG.E.64 R28, [R4.64] ;  /* 0x00000024041c7981 */ /* 0x000162000c1e1b00 */
[----:B------:R-:W-:Y:S05]  /*15a0*/  BRA `(.L_x_15761) ;  /* 0x00000a1000007947 */ /* 0x000fea0003800000 */
.L_x_15769:
        /* <DEDUP_REMOVED lines=28> */
.L_x_15772:
        /* <DEDUP_REMOVED lines=15> */
.L_x_15771:
[----:B------:R-:W2:Y:S02]  /*1860*/  LDG.E.U16 R0, [R4.64] ;  /* 0x0000002404007981 */ /* 0x000ea4000c1e1500 */
[----:B--2---:R-:W-:-:S05]  /*1870*/  PRMT R0, RZ, 0x5410, R0 ;  /* 0x00005410ff007816 */ /* 0x004fca0000000000 */
[----:B------:R-:W-:-:S04]  /*1880*/  FMUL.FTZ R0, R0, 1 ;  /* 0x3f80000000007820 */ /* 0x000fc80000410000 */
[----:B------:R0:W1:Y:S01]  /*1890*/  F2F.F64.F32 R28, R0 ;  /* 0x00000000001c7310 */ /* 0x0000620000201800 */
[----:B------:R-:W-:Y:S05]  /*18a0*/  BRA `(.L_x_15761) ;  /* 0x0000071000007947 */ /* 0x000fea0003800000 */
.L_x_15768:
        /* <DEDUP_REMOVED lines=11> */
.L_x_15775:
        /* <DEDUP_REMOVED lines=21> */
.L_x_15779:
[----:B------:R-:W-:Y:S05]  /*1ab0*/  BSYNC B1 ;  /* 0x0000000000017941 */ /* 0x000fea0003800000 */
.L_x_15778:
[----:B------:R-:W-:Y:S01]  /*1ac0*/  LEA R5, R0, 0x3b800000, 0x17 ;  /* 0x3b80000000057811 */ /* 0x000fe200078eb8ff */
[----:B------:R-:W-:-:S05]  /*1ad0*/  IMAD.SHL.U32 R0, R3, 0x100000, RZ ;  /* 0x0010000003007824 */ /* 0x000fca00078e00ff */
[----:B------:R-:W-:Y:S02]  /*1ae0*/  LOP3.LUT R0, R5, R0, R6, 0xfe, !PT ;  /* 0x0000000005007212 */ /* 0x000fe400078efe06 */
.L_x_15777:
[----:B------:R-:W-:Y:S05]  /*1af0*/  BSYNC B0 ;  /* 0x0000000000007941 */ /* 0x000fea0003800000 */
.L_x_15776:
[----:B------:R-:W-:-:S04]  /*1b00*/  FMUL.FTZ R0, R0, 1 ;  /* 0x3f80000000007820 */ /* 0x000fc80000410000 */
[----:B------:R0:W1:Y:S01]  /*1b10*/  F2F.F64.F32 R28, R0 ;  /* 0x00000000001c7310 */ /* 0x0000620000201800 */
[----:B------:R-:W-:Y:S05]  /*1b20*/  BRA `(.L_x_15761) ;  /* 0x0000049000007947 */ /* 0x000fea0003800000 */
.L_x_15774:
        /* <DEDUP_REMOVED lines=21> */
.L_x_15783:
[----:B------:R-:W-:Y:S05]  /*1c80*/  BSYNC B1 ;  /* 0x0000000000017941 */ /* 0x000fea0003800000 */
.L_x_15782:
[----:B------:R-:W-:Y:S01]  /*1c90*/  LEA R5, R0, 0x37800000, 0x17 ;  /* 0x3780000000057811 */ /* 0x000fe200078eb8ff */
[----:B------:R-:W-:-:S05]  /*1ca0*/  IMAD.SHL.U32 R0, R3, 0x200000, RZ ;  /* 0x0020000003007824 */ /* 0x000fca00078e00ff */
[----:B------:R-:W-:Y:S02]  /*1cb0*/  LOP3.LUT R0, R5, R0, R6, 0xfe, !PT ;  /* 0x0000000005007212 */ /* 0x000fe400078efe06 */
.L_x_15781:
[----:B------:R-:W-:Y:S05]  /*1cc0*/  BSYNC B0 ;  /* 0x0000000000007941 */ /* 0x000fea0003800000 */
.L_x_15780:
[----:B------:R-:W-:-:S04]  /*1cd0*/  FMUL.FTZ R0, R0, 1 ;  /* 0x3f80000000007820 */ /* 0x000fc80000410000 */
[----:B------:R0:W1:Y:S01]  /*1ce0*/  F2F.F64.F32 R28, R0 ;  /* 0x00000000001c7310 */ /* 0x0000620000201800 */
[----:B------:R-:W-:Y:S05]  /*1cf0*/  BRA `(.L_x_15761) ;  /* 0x000002c000007947 */ /* 0x000fea0003800000 */
.L_x_15773:
        /* <DEDUP_REMOVED lines=14> */
.L_x_15787:
[----:B------:R-:W-:Y:S05]  /*1de0*/  BSYNC B0 ;  /* 0x0000000000007941 */ /* 0x000fea0003800000 */
.L_x_15786:
[----:B------:R-:W-:-:S04]  /*1df0*/  FMUL.FTZ R0, R0, 1 ;  /* 0x3f80000000007820 */ /* 0x000fc80000410000 */
[----:B------:R0:W1:Y:S01]  /*1e00*/  F2F.F64.F32 R28, R0 ;  /* 0x00000000001c7310 */ /* 0x0000620000201800 */
[----:B------:R-:W-:Y:S05]  /*1e10*/  BRA `(.L_x_15761) ;  /* 0x000001a000007947 */ /* 0x000fea0003800000 */
.L_x_15760:
        /* <DEDUP_REMOVED lines=21> */
.L_x_15785:
[----:B------:R-:W2:Y:S02]  /*1f70*/  LDG.E.64 R28, [R4.64] ;  /* 0x00000024041c7981 */ /* 0x000ea4000c1e1b00 */
[----:B--2---:R-:W0:Y:S01]  /*1f80*/  I2F.F64.U64 R28, R28 ;  /* 0x0000001c001c7312 */ /* 0x004e220000301800 */
[----:B------:R-:W-:Y:S05]  /*1f90*/  BRA `(.L_x_15761) ;  /* 0x0000002000007947 */ /* 0x000fea0003800000 */
.L_x_15784:
[----:B------:R-:W2:Y:S02]  /*1fa0*/  LDG.E R4, [R4.64] ;  /* 0x0000002404047981 */ /* 0x000ea4000c1e1900 */
[----:B--2---:R0:W1:Y:S02]  /*1fb0*/  I2F.F64.U32 R28, R4 ;  /* 0x00000004001c7312 */ /* 0x0040640000201800 */
.L_x_15761:
[----:B------:R-:W-:-:S03]  /*1fc0*/  IADD3 R22, R22, 0x80, RZ ;  /* 0x0000008016167810 */ /* 0x000fc60007ffe0ff */
.L_x_15755:
[----:B------:R-:W-:Y:S05]  /*1fd0*/  BSYNC B6 ;  /* 0x0000000000067941 */ /* 0x000fea0003800000 */
.L_x_15754:
        /* <DEDUP_REMOVED lines=24> */
.L_x_15793:
[----:B------:R-:W2:Y:S02]  /*2160*/  LDG.E.U8 R4, [R4.64] ;  /* 0x0000002404047981 */ /* 0x000ea4000c1e1100 */
[----:B--2---:R0:W2:Y:S01]  /*2170*/  I2F.F64.U16 R24, R4 ;  /* 0x0000000400187312 */ /* 0x0040a20000101800 */
[----:B------:R-:W-:Y:S05]  /*2180*/  BRA `(.L_x_15795) ;  /* 0x00000df000007947 */ /* 0x000fea0003800000 */
.L_x_15792:
        /* <DEDUP_REMOVED lines=9> */
.L_x_15797:
[----:B------:R-:W2:Y:S02]  /*2220*/  LDG.E R4, [R4.64] ;  /* 0x0000002404047981 */ /* 0x000ea4000c1e1900 */
[----:B--2---:R0:W2:Y:S01]  /*2230*/  I2F.F64 R24, R4 ;  /* 0x0000000400187312 */ /* 0x0040a20000201c00 */
[----:B------:R-:W-:Y:S05]  /*2240*/  BRA `(.L_x_15795) ;  /* 0x00000d3000007947 */ /* 0x000fea0003800000 */
.L_x_15796:
[----:B------:R-:W2:Y:S02]  /*2250*/  LDG.E.U16 R4, [R4.64] ;  /* 0x0000002404047981 */ /* 0x000ea4000c1e1500 */
[----:B--2---:R0:W2:Y:S01]  /*2260*/  I2F.F64.S16 R24, R4 ;  /* 0x0000000400187312 */ /* 0x0040a20000101c00 */
[----:B------:R-:W-:Y:S05]  /*2270*/  BRA `(.L_x_15795) ;  /* 0x00000d0000007947 */ /* 0x000fea0003800000 */
.L_x_15791:
        /* <DEDUP_REMOVED lines=10> */
.L_x_15799:
[----:B------:R-:W2:Y:S02]  /*2320*/  LDG.E.U16 R0, [R4.64] ;  /* 0x0000002404007981 */ /* 0x000ea4000c1e1500 */
[----:B--2---:R-:W-:-:S05]  /*2330*/  HADD2.F32 R0, -RZ, R0.H0_H0 ;  /* 0x20000000ff007230 */ /* 0x004fca0000004100 */
[----:B------:R-:W-:-:S04]  /*2340*/  FMUL.FTZ R0, R0, 1 ;  /* 0x3f80000000007820 */ /* 0x000fc80000410000 */
[----:B------:R0:W2:Y:S01]  /*2350*/  F2F.F64.F32 R24, R0 ;  /* 0x0000000000187310 */ /* 0x0000a20000201800 */
[----:B------:R-:W-:Y:S05]  /*2360*/  BRA `(.L_x_15795) ;  /* 0x00000c1000007947 */ /* 0x000fea0003800000 */
.L_x_15798:
        /* <DEDUP_REMOVED lines=10> */
.L_x_15801:
[----:B------:R-:W2:Y:S02]  /*2410*/  LDG.E.U16 R4, [R4.64] ;  /* 0x0000002404047981 */ /* 0x000ea4000c1e1500 */
[----:B--2---:R-:W-:-:S05]  /*2420*/  HADD2.F32 R0, -RZ, R4.H0_H0 ;  /* 0x20000004ff007230 */ /* 0x004fca0000004100 */
[----:B------:R-:W-:-:S04]  /*2430*/  FMUL.FTZ R0, R0, 1 ;  /* 0x3f80000000007820 */ /* 0x000fc80000410000 */
[----:B------:R0:W2:Y:S01]  /*2440*/  F2F.F64.F32 R24, R0 ;  /* 0x0000000000187310 */ /* 0x0000a20000201800 */
[----:B------:R-:W-:Y:S05]  /*2450*/  BRA `(.L_x_15795) ;  /* 0x00000b2000007947 */ /* 0x000fea0003800000 */
.L_x_15800:
[----:B------:R0:W5:Y:S01]  /*2460*/  LDG.E.64 R24, [R4.64] ;  /* 0x0000002404187981 */ /* 0x000162000c1e1b00 */
[----:B------:R-:W-:Y:S05]  /*2470*/  BRA `(.L_x_15795) ;  /* 0x00000b0000007947 */ /* 0x000fea0003800000 */
.L_x_15790:
        /* <DEDUP_REMOVED lines=13> */
.L_x_15804:
[----:B------:R0:W5:Y:S01]  /*2550*/  LDG.E.64 R24, [R4.64] ;  /* 0x0000002404187981 */ /* 0x000162000c1e1b00 */
[----:B------:R-:W-:Y:S05]  /*2560*/  BRA `(.L_x_15795) ;  /* 0x00000a1000007947 */ /* 0x000fea0003800000 */
.L_x_15803:
        /* <DEDUP_REMOVED lines=28> */
.L_x_15806:
        /* <DEDUP_REMOVED lines=15> */
.L_x_15805:
[----:B------:R-:W2:Y:S02]  /*2820*/  LDG.E.U16 R0, [R4.64] ;  /* 0x0000002404007981 */ /* 0x000ea4000c1e1500 */
[----:B--2---:R-:W-:-:S05]  /*2830*/  PRMT R0, RZ, 0x5410, R0 ;  /* 0x00005410ff007816 */ /* 0x004fca0000000000 */
[----:B------:R-:W-:-:S04]  /*2840*/  FMUL.FTZ R0, R0, 1 ;  /* 0x3f80000000007820 */ /* 0x000fc80000410000 */
[----:B------:R0:W2:Y:S01]  /*2850*/  F2F.F64.F32 R24, R0 ;  /* 0x0000000000187310 */ /* 0x0000a20000201800 */
[----:B------:R-:W-:Y:S05]  /*2860*/  BRA `(.L_x_15795) ;  /* 0x0000071000007947 */ /* 0x000fea0003800000 */
.L_x_15802:
        /* <DEDUP_REMOVED lines=11> */
.L_x_15809:
        /* <DEDUP_REMOVED lines=21> */
.L_x_15813:
[----:B------:R-:W-:Y:S05]  /*2a70*/  BSYNC B1 ;  /* 0x0000000000017941 */ /* 0x000fea0003800000 */
.L_x_15812:
[----:B------:R-:W-:Y:S01]  /*2a80*/  LEA R5, R0, 0x3b800000, 0x17 ;  /* 0x3b80000000057811 */ /* 0x000fe200078eb8ff */
[----:B------:R-:W-:-:S05]  /*2a90*/  IMAD.SHL.U32 R0, R3, 0x100000, RZ ;  /* 0x0010000003007824 */ /* 0x000fca00078e00ff */
[----:B------:R-:W-:Y:S02]  /*2aa0*/  LOP3.LUT R0, R5, R0, R6, 0xfe, !PT ;  /* 0x0000000005007212 */ /* 0x000fe400078efe06 */
.L_x_15811:
[----:B------:R-:W-:Y:S05]  /*2ab0*/  BSYNC B0 ;  /* 0x0000000000007941 */ /* 0x000fea0003800000 */
.L_x_15810:
[----:B------:R-:W-:-:S04]  /*2ac0*/  FMUL.FTZ R0, R0, 1 ;  /* 0x3f80000000007820 */ /* 0x000fc80000410000 */
[----:B------:R0:W2:Y:S01]  /*2ad0*/  F2F.F64.F32 R24, R0 ;  /* 0x0000000000187310 */ /* 0x0000a20000201800 */
[----:B------:R-:W-:Y:S05]  /*2ae0*/  BRA `(.L_x_15795) ;  /* 0x0000049000007947 */ /* 0x000fea0003800000 */
.L_x_15808:
        /* <DEDUP_REMOVED lines=21> */
.L_x_15817:
[----:B------:R-:W-:Y:S05]  /*2c40*/  BSYNC B1 ;  /* 0x0000000000017941 */ /* 0x000fea0003800000 */
.L_x_15816:
[----:B------:R-:W-:Y:S01]  /*2c50*/  LEA R5, R0, 0x37800000, 0x17 ;  /* 0x3780000000057811 */ /* 0x000fe200078eb8ff */
[----:B------:R-:W-:-:S05]  /*2c60*/  IMAD.SHL.U32 R0, R3, 0x200000, RZ ;  /* 0x0020000003007824 */ /* 0x000fca00078e00ff */
[----:B------:R-:W-:Y:S02]  /*2c70*/  LOP3.LUT R0, R5, R0, R6, 0xfe, !PT ;  /* 0x0000000005007212 */ /* 0x000fe400078efe06 */
.L_x_15815:
[----:B------:R-:W-:Y:S05]  /*2c80*/  BSYNC B0 ;  /* 0x0000000000007941 */ /* 0x000fea0003800000 */
.L_x_15814:
[----:B------:R-:W-:-:S04]  /*2c90*/  FMUL.FTZ R0, R0, 1 ;  /* 0x3f80000000007820 */ /* 0x000fc80000410000 */
[----:B------:R0:W2:Y:S01]  /*2ca0*/  F2F.F64.F32 R24, R0 ;  /* 0x0000000000187310 */ /* 0x0000a20000201800 */
[----:B------:R-:W-:Y:S05]  /*2cb0*/  BRA `(.L_x_15795) ;  /* 0x000002c000007947 */ /* 0x000fea0003800000 */
.L_x_15807:
        /* <DEDUP_REMOVED lines=14> */
.L_x_15821:
[----:B------:R-:W-:Y:S05]  /*2da0*/  BSYNC B0 ;  /* 0x0000000000007941 */ /* 0x000fea0003800000 */
.L_x_15820:
[----:B------:R-:W-:-:S04]  /*2db0*/  FMUL.FTZ R0, R0, 1 ;  /* 0x3f80000000007820 */ /* 0x000fc80000410000 */
[----:B------:R0:W2:Y:S01]  /*2dc0*/  F2F.F64.F32 R24, R0 ;  /* 0x0000000000187310 */ /* 0x0000a20000201800 */
[----:B------:R-:W-:Y:S05]  /*2dd0*/  BRA `(.L_x_15795) ;  /* 0x000001a000007947 */ /* 0x000fea0003800000 */
.L_x_15794:
        /* <DEDUP_REMOVED lines=21> */
.L_x_15819:
[----:B------:R-:W2:Y:S02]  /*2f30*/  LDG.E.64 R24, [R4.64] ;  /* 0x0000002404187981 */ /* 0x000ea4000c1e1b00 */
[----:B--2---:R-:W0:Y:S01]  /*2f40*/  I2F.F64.U64 R24, R24 ;  /* 0x0000001800187312 */ /* 0x004e220000301800 */
[----:B------:R-:W-:Y:S05]  /*2f50*/  BRA `(.L_x_15795) ;  /* 0x0000002000007947 */ /* 0x000fea0003800000 */
.L_x_15818:
[----:B------:R-:W2:Y:S02]  /*2f60*/  LDG.E R4, [R4.64] ;  /* 0x0000002404047981 */ /* 0x000ea4000c1e1900 */
[----:B--2---:R0:W2:Y:S02]  /*2f70*/  I2F.F64.U32 R24, R4 ;  /* 0x0000000400187312 */ /* 0x0040a40000201800 */
.L_x_15795:
[----:B------:R-:W-:-:S03]  /*2f80*/  IADD3 R22, R22, 0x80, RZ ;  /* 0x0000008016167810 */ /* 0x000fc60007ffe0ff */
.L_x_15789:
[----:B------:R-:W-:Y:S05]  /*2f90*/  BSYNC B6 ;  /* 0x0000000000067941 */ /* 0x000fea0003800000 */
.L_x_15788:
        /* <DEDUP_REMOVED lines=21> */
.L_x_15827:
[----:B------:R-:W3:Y:S02]  /*30f0*/  LDG.E.U8 R4, [R4.64] ;  /* 0x0000002404047981 */ /* 0x000ee4000c1e1100 */
[----:B---3--:R0:W3:Y:S01]  /*3100*/  I2F.F64.U16 R16, R4 ;  /* 0x0000000400107312 */ /* 0x0080e20000101800 */
[----:B------:R-:W-:Y:S05]  /*3110*/  BRA `(.L_x_15823) ;  /* 0x00000de000007947 */ /* 0x000fea0003800000 */
.L_x_15826:
        /* <DEDUP_REMOVED lines=9> */
.L_x_15830:
[----:B------:R-:W3:Y:S02]  /*31b0*/  LDG.E R4, [R4.64] ;  /* 0x0000002404047981 */ /* 0x000ee4000c1e1900 */
[----:B---3--:R0:W3:Y:S01]  /*31c0*/  I2F.F64 R16, R4 ;  /* 0x0000000400107312 */ /* 0x0080e20000201c00 */
[----:B------:R-:W-:Y:S05]  /*31d0*/  BRA `(.L_x_15823) ;  /* 0x00000d2000007947 */ /* 0x000fea0003800000 */
.L_x_15829:
[----:B------:R-:W3:Y:S02]  /*31e0*/  LDG.E.U16 R4, [R4.64] ;  /* 0x0000002404047981 */ /* 0x000ee4000c1e1500 */
[----:B---3--:R0:W3:Y:S01]  /*31f0*/  I2F.F64.S16 R16, R4 ;  /* 0x0000000400107312 */ /* 0x0080e20000101c00 */
[----:B------:R-:W-:Y:S05]  /*3200*/  BRA `(.L_x_15823) ;  /* 0x00000cf000007947 */ /* 0x000fea0003800000 */
.L_x_15825:
        /* <DEDUP_REMOVED lines=10> */
.L_x_15832:
[----:B------:R-:W3:Y:S02]  /*32b0*/  LDG.E.U16 R0, [R4.64] ;  /* 0x0000002404007981 */ /* 0x000ee4000c1e1500 */
[----:B---3--:R-:W-:-:S05]  /*32c0*/  HADD2.F32 R0, -RZ, R0.H0_H0 ;  /* 0x20000000ff007230 */ /* 0x008fca0000004100 */
[----:B------:R-:W-:-:S04]  /*32d0*/  FMUL.FTZ R0, R0, 1 ;  /* 0x3f80000000007820 */ /* 0x000fc80000410000 */
[----:B------:R0:W3:Y:S01]  /*32e0*/  F2F.F64.F32 R16, R0 ;  /* 0x0000000000107310 */ /* 0x0000e20000201800 */
[----:B------:R-:W-:Y:S05]  /*32f0*/  BRA `(.L_x_15823) ;  /* 0x00000c0000007947 */ /* 0x000fea0003800000 */
.L_x_15831:
        /* <DEDUP_REMOVED lines=10> */
.L_x_15834:
[----:B------:R-:W3:Y:S02]  /*33a0*/  LDG.E.U16 R4, [R4.64] ;  /* 0x0000002404047981 */ /* 0x000ee4000c1e1500 */
[----:B---3--:R-:W-:-:S05]  /*33b0*/  HADD2.F32 R0, -RZ, R4.H0_H0 ;  /* 0x20000004ff007230 */ /* 0x008fca0000004100 */
[----:B------:R-:W-:-:S04]  /*33c0*/  FMUL.FTZ R0, R0, 1 ;  /* 0x3f80000000007820 */ /* 0x000fc80000410000 */
[----:B------:R0:W3:Y:S01]  /*33d0*/  F2F.F64.F32 R16, R0 ;  /* 0x0000000000107310 */ /* 0x0000e20000201800 */
[----:B------:R-:W-:Y:S05]  /*33e0*/  BRA `(.L_x_15823) ;  /* 0x00000b1000007947 */ /* 0x000fea0003800000 */
.L_x_15833:
[----:B------:R0:W5:Y:S01]  /*33f0*/  LDG.E.64 R16, [R4.64] ;  /* 0x0000002404107981 */ /* 0x000162000c1e1b00 */
[----:B------:R-:W-:Y:S05]  /*3400*/  BRA `(.L_x_15823) ;  /* 0x00000af000007947 */ /* 0x000fea0003800000 */
.L_x_15824:
        /* <DEDUP_REMOVED lines=13> */
.L_x_15837:
[----:B------:R0:W5:Y:S01]  /*34e0*/  LDG.E.64 R16, [R4.64] ;  /* 0x0000002404107981 */ /* 0x000162000c1e1b00 */
[----:B------:R-:W-:Y:S05]  /*34f0*/  BRA `(.L_x_15823) ;  /* 0x00000a0000007947 */ /* 0x000fea0003800000 */
.L_x_15836:
        /* <DEDUP_REMOVED lines=28> */
.L_x_15839:
        /* <DEDUP_REMOVED lines=15> */
.L_x_15838:
[----:B------:R-:W3:Y:S02]  /*37b0*/  LDG.E.U16 R0, [R4.64] ;  /* 0x0000002404007981 */ /* 0x000ee4000c1e1500 */
[----:B---3--:R-:W-:-:S05]  /*37c0*/  PRMT R0, RZ, 0x5410, R0 ;  /* 0x00005410ff007816 */ /* 0x008fca0000000000 */
[----:B------:R-:W-:-:S04]  /*37d0*/  FMUL.FTZ R0, R0, 1 ;  /* 0x3f80000000007820 */ /* 0x000fc80000410000 */
[----:B------:R0:W3:Y:S01]  /*37e0*/  F2F.F64.F32 R16, R0 ;  /* 0x0000000000107310 */ /* 0x0000e20000201800 */
[----:B------:R-:W-:Y:S05]  /*37f0*/  BRA `(.L_x_15823) ;  /* 0x0000070000007947 */ /* 0x000fea0003800000 */
.L_x_15835:
        /* <DEDUP_REMOVED lines=11> */
.L_x_15842:
        /* <DEDUP_REMOVED lines=21> */
.L_x_15846:
[----:B------:R-:W-:Y:S05]  /*3a00*/  BSYNC B1 ;  /* 0x0000000000017941 */ /* 0x000fea0003800000 */
.L_x_15845:
[----:B------:R-:W-:Y:S01]  /*3a10*/  LEA R5, R0, 0x3b800000, 0x17 ;  /* 0x3b80000000057811 */ /* 0x000fe200078eb8ff */
[----:B------:R-:W-:-:S05]  /*3a20*/  IMAD.SHL.U32 R0, R3, 0x100000, RZ ;  /* 0x0010000003007824 */ /* 0x000fca00078e00ff */
[----:B------:R-:W-:Y:S02]  /*3a30*/  LOP3.LUT R0, R5, R0, R6, 0xfe, !PT ;  /* 0x0000000005007212 */ /* 0x000fe400078efe06 */
.L_x_15844:
[----:B------:R-:W-:Y:S05]  /*3a40*/  BSYNC B0 ;  /* 0x0000000000007941 */ /* 0x000fea0003800000 */
.L_x_15843:
[----:B------:R-:W-:-:S04]  /*3a50*/  FMUL.FTZ R0, R0, 1 ;  /* 0x3f80000000007820 */ /* 0x000fc80000410000 */
[----:B------:R0:W3:Y:S01]  /*3a60*/  F2F.F64.F32 R16, R0 ;  /* 0x0000000000107310 */ /* 0x0000e20000201800 */
[----:B------:R-:W-:Y:S05]  /*3a70*/  BRA `(.L_x_15823) ;  /* 0x0000048000007947 */ /* 0x000fea0003800000 */
.L_x_15841:
        /* <DEDUP_REMOVED lines=21> */
.L_x_15850:
[----:B------:R-:W-:Y:S05]  /*3bd0*/  BSYNC B1 ;  /* 0x0000000000017941 */ /* 0x000fea0003800000 */
.L_x_15849:
[----:B------:R-:W-:Y:S01]  /*3be0*/  LEA R5, R0, 0x37800000, 0x17 ;  /* 0x3780000000057811 */ /* 0x000fe200078eb8ff */
[----:B------:R-:W-:-:S05]  /*3bf0*/  IMAD.SHL.U32 R0, R3, 0x200000, RZ ;  /* 0x0020000003007824 */ /* 0x000fca00078e00ff */
[----:B------:R-:W-:Y:S02]  /*3c00*/  LOP3.LUT R0, R5, R0, R6, 0xfe, !PT ;  /* 0x0000000005007212 */ /* 0x000fe400078efe06 */
.L_x_15848:
[----:B------:R-:W-:Y:S05]  /*3c10*/  BSYNC B0 ;  /* 0x0000000000007941 */ /* 0x000fea0003800000 */
.L_x_15847:
[----:B------:R-:W-:-:S04]  /*3c20*/  FMUL.FTZ R0, R0, 1 ;  /* 0x3f80000000007820 */ /* 0x000fc80000410000 */
[----:B------:R0:W3:Y:S01]  /*3c30*/  F2F.F64.F32 R16, R0 ;  /* 0x0000000000107310 */ /* 0x0000e20000201800 */
[----:B------:R-:W-:Y:S05]  /*3c40*/  BRA `(.L_x_15823) ;  /* 0x000002b000007947 */ /* 0x000fea0003800000 */
.L_x_15840:
        /* <DEDUP_REMOVED lines=14> */
.L_x_15854:
[----:B------:R-:W-:Y:S05]  /*3d30*/  BSYNC B0 ;  /* 0x0000000000007941 */ /* 0x000fea0003800000 */
.L_x_15853:
[----:B------:R-:W-:-:S04]  /*3d40*/  FMUL.FTZ R0, R0, 1 ;  /* 0x3f80000000007820 */ /* 0x000fc80000410000 */
[----:B------:R0:W3:Y:S01]  /*3d50*/  F2F.F64.F32 R16, R0 ;  /* 0x0000000000107310 */ /* 0x0000e20000201800 */
[----:B------:R-:W-:Y:S05]  /*3d60*/  BRA `(.L_x_15823) ;  /* 0x0000019000007947 */ /* 0x000fea0003800000 */
.L_x_15828:
        /* <DEDUP_REMOVED lines=20> */
.L_x_15852:
[----:B------:R-:W3:Y:S02]  /*3eb0*/  LDG.E.64 R16, [R4.64] ;  /* 0x0000002404107981 */ /* 0x000ee4000c1e1b00 */
[----:B---3--:R-:W0:Y:S01]  /*3ec0*/  I2F.F64.U64 R16, R16 ;  /* 0x0000001000107312 */ /* 0x008e220000301800 */
[----:B------:R-:W-:Y:S05]  /*3ed0*/  BRA `(.L_x_15823) ;  /* 0x0000002000007947 */ /* 0x000fea0003800000 */
.L_x_15851:
[----:B------:R-:W3:Y:S02]  /*3ee0*/  LDG.E R4, [R4.64] ;  /* 0x0000002404047981 */ /* 0x000ee4000c1e1900 */
[----:B---3--:R0:W3:Y:S02]  /*3ef0*/  I2F.F64.U32 R16, R4 ;  /* 0x0000000400107312 */ /* 0x0080e40000201800 */
.L_x_15823:
[----:B------:R-:W-:Y:S05]  /*3f00*/  BSYNC B6 ;  /* 0x0000000000067941 */ /* 0x000fea0003800000 */
.L_x_15822:
[----:B------:R-:W4:Y:S01]  /*3f10*/  S2R R22, SR_TID.X ;  /* 0x0000000000167919 */ /* 0x000f220000002100 */
[----:B------:R-:W3:Y:S01]  /*3f20*/  LDC.U8 R18, c[0x0][0x184] ;  /* 0x00006100ff127b82 */ /* 0x000ee20000000000 */
[----:B------:R-:W-:Y:S01]  /*3f30*/  BSSY B6, `(.L_x_15855) ;  /* 0x0000128000067945 */ /* 0x000fe20003800000 */
[C---:B----4-:R-:W-:Y:S02]  /*3f40*/  IADD3 R26, R22.reuse, 0x80, RZ ;  /* 0x00000080161a7810 */ /* 0x050fe40007ffe0ff */
[----:B0-----:R-:W-:-:S02]  /*3f50*/  IADD3 R0, R22, 0x100, RZ ;  /* 0x0000010016007810 */ /* 0x001fc40007ffe0ff */
[C---:B------:R-:W-:Y:S02]  /*3f60*/  IADD3 R4, R22.reuse, 0x180, RZ ;  /* 0x0000018016047810 */ /* 0x040fe40007ffe0ff */
[-C--:B------:R-:W-:Y:S02]  /*3f70*/  ISETP.GE.AND P3, PT, R22, R19.reuse, PT ;  /* 0x000000131600720c */ /* 0x080fe40003f66270 */
[-C--:B------:R-:W-:Y:S02]  /*3f80*/  ISETP.GE.AND P0, PT, R26, R19.reuse, PT ;  /* 0x000000131a00720c */ /* 0x080fe40003f06270 */
[-C--:B------:R-:W-:Y:S02]  /*3f90*/  ISETP.GE.AND P1, PT, R0, R19.reuse, PT ;  /* 0x000000130000720c */ /* 0x080fe40003f26270 */
[----:B------:R-:W-:-:S07]  /*3fa0*/  ISETP.GE.AND P2, PT, R4, R19, PT ;  /* 0x000000130400720c */ /* 0x000fce0003f46270 */
[----:B-----5:R-:W0:Y:S08]  /*3fb0*/  @!P3 FRND.F64.TRUNC R4, R30 ;  /* 0x0000001e0004b313 */ /* 0x020e30000030d800 */
[----:B-1----:R-:W1:Y:S08]  /*3fc0*/  @!P0 FRND.F64.TRUNC R10, R28 ;  /* 0x0000001c000a8313 */ /* 0x002e70000030d800 */
[----:B--2---:R-:W2:Y:S01]  /*3fd0*/  @!P1 FRND.F64.TRUNC R8, R24 ;  /* 0x0000001800089313 */ /* 0x004ea2000030d800 */
[----:B0-----:R0:W4:-:S07]  /*3fe0*/  @!P3 DADD R4, -R4, R30 ;  /* 0x000000000404b229 */ /* 0x00110e000000011e */
[----:B---3--:R-:W3:Y:S01]  /*3ff0*/  @!P2 FRND.F64.TRUNC R6, R16 ;  /* 0x000000100006a313 */ /* 0x008ee2000030d800 */
[----:B-1----:R0:W1:-:S04]  /*4000*/  @!P0 DADD R28, -R10, R28 ;  /* 0x000000000a1c8229 */ /* 0x002048000000011c */
[----:B--2---:R0:W2:-:S04]  /*4010*/  @!P1 DADD R24, -R8, R24 ;  /* 0x0000000008189229 */ /* 0x0040880000000118 */
[----:B---3--:R0:W3:Y:S01]  /*4020*/  @!P2 DADD R16, -R6, R16 ;  /* 0x000000000610a229 */ /* 0x0080e20000000110 */
[----:B------:R-:W-:Y:S05]  /*4030*/  @P3 BRA `(.L_x_15856) ;  /* 0x0000117000003947 */ /* 0x000fea0003800000 */
[----:B-12-4-:R-:W-:Y:S01]  /*4040*/  PRMT R0, R18, 0x9910, RZ ;  /* 0x0000991012007816 */ /* 0x016fe200000000ff */
        /* <DEDUP_REMOVED lines=14> */
[----:B------:R-:W0:Y:S01]  /*4130*/  F2I.F64.TRUNC R5, R4 ;  /* 0x0000000400057311 */ /* 0x000e22000030d100 */
[----:B------:R-:W-:Y:S01]  /*4140*/  IMAD.MOV.U32 R22, RZ, RZ, R26 ;  /* 0x000000ffff167224 */ /* 0x000fe200078e001a */
[----:B0-----:R0:W-:Y:S01]  /*4150*/  STG.E.U8 [R8.64], R5 ;  /* 0x0000000508007986 */ /* 0x0011e2000c101124 */
[----:B------:R-:W-:Y:S05]  /*4160*/  BRA `(.L_x_15856) ;  /* 0x0000104000007947 */ /* 0x000fea0003800000 */
.L_x_15860:
[----:B------:R-:W0:Y:S01]  /*4170*/  F2I.S64.F64.TRUNC R4, R4 ;  /* 0x0000000400047311 */ /* 0x000e22000030d900 */
[----:B------:R-:W-:Y:S02]  /*4180*/  IMAD.MOV.U32 R22, RZ, RZ, R26 ;  /* 0x000000ffff167224 */ /* 0x000fe400078e001a */
[----:B0-----:R-:W-:-:S05]  /*4190*/  IMAD.MOV.U32 R3, RZ, RZ, R4 ;  /* 0x000000ffff037224 */ /* 0x001fca00078e0004 */
[----:B------:R0:W-:Y:S01]  /*41a0*/  STG.E.U8 [R8.64], R3 ;  /* 0x0000000308007986 */ /* 0x0001e2000c101124 */
[----:B------:R-:W-:Y:S05]  /*41b0*/  BRA `(.L_x_15856) ;  /* 0x00000ff000007947 */ /* 0x000fea0003800000 */
.L_x_15859:
[----:B------:R-:W-:-:S13]  /*41c0*/  ISETP.NE.AND P0, PT, R0, 0x2, PT ;  /* 0x000000020000780c */ /* 0x000fda0003f05270 */
[----:B------:R-:W-:Y:S05]  /*41d0*/  @!P0 BRA `(.L_x_15862) ;  /* 0x000000c000008947 */ /* 0x000fea0003800000 */
[----:B------:R-:W-:-:S13]  /*41e0*/  ISETP.NE.AND P0, PT, R0, 0x3, PT ;  /* 0x000000030000780c */ /* 0x000fda0003f05270 */
[----:B------:R-:W-:Y:S05]  /*41f0*/  @!P0 BRA `(.L_x_15863) ;  /* 0x0000006000008947 */ /* 0x000fea0003800000 */
[----:B------:R-:W-:-:S13]  /*4200*/  ISETP.NE.AND P0, PT, R0, 0x4, PT ;  /* 0x000000040000780c */ /* 0x000fda0003f05270 */
[----:B------:R-:W-:Y:S05]  /*4210*/  @P0 BRA `(.L_x_15861) ;  /* 0x00000dd000000947 */ /* 0x000fea0003800000 */
[----:B------:R-:W0:Y:S01]  /*4220*/  F2I.S64.F64.TRUNC R4, R4 ;  /* 0x0000000400047311 */ /* 0x000e22000030d900 */
[----:B------:R-:W-:Y:S01]  /*4230*/  IMAD.MOV.U32 R22, RZ, RZ, R26 ;  /* 0x000000ffff167224 */ /* 0x000fe200078e001a */
[----:B0-----:R0:W-:Y:S01]  /*4240*/  STG.E.64 [R8.64], R4 ;  /* 0x0000000408007986 */ /* 0x0011e2000c101b24 */
[----:B------:R-:W-:Y:S05]  /*4250*/  BRA `(.L_x_15856) ;  /* 0x00000f5000007947 */ /* 0x000fea0003800000 */
.L_x_15863:
[----:B------:R-:W0:Y:S01]  /*4260*/  F2I.F64.TRUNC R5, R4 ;  /* 0x0000000400057311 */ /* 0x000e22000030d100 */
[----:B------:R-:W-:Y:S01]  /*4270*/  IMAD.MOV.U32 R22, RZ, RZ, R26 ;  /* 0x000000ffff167224 */ /* 0x000fe200078e001a */
[----:B0-----:R0:W-:Y:S01]  /*4280*/  STG.E [R8.64], R5 ;  /* 0x0000000508007986 */ /* 0x0011e2000c101924 */
[----:B------:R-:W-:Y:S05]  /*4290*/  BRA `(.L_x_15856) ;  /* 0x00000f1000007947 */ /* 0x000fea0003800000 */
.L_x_15862:
[----:B------:R-:W0:Y:S01]  /*42a0*/  F2I.F64.TRUNC R5, R4 ;  /* 0x0000000400057311 */ /* 0x000e22000030d100 */
[----:B------:R-:W-:Y:S01]  /*42b0*/  IMAD.MOV.U32 R22, RZ, RZ, R26 ;  /* 0x000000ffff167224 */ /* 0x000fe200078e001a */
[----:B0-----:R0:W-:Y:S01]  /*42c0*/  STG.E.U16 [R8.64], R5 ;  /* 0x0000000508007986 */ /* 0x0011e2000c101524 */
[----:B------:R-:W-:Y:S05]  /*42d0*/  BRA `(.L_x_15856) ;  /* 0x00000ed000007947 */ /* 0x000fea0003800000 */
.L_x_15858:
[----:B------:R-:W-:-:S13]  /*42e0*/  ISETP.GT.AND P0, PT, R0, 0x6, PT ;  /* 0x000000060000780c */ /* 0x000fda0003f04270 */
[----:B------:R-:W-:Y:S05]  /*42f0*/  @P0 BRA `(.L_x_15864) ;  /* 0x0000011000000947 */ /* 0x000fea0003800000 */
[----:B------:R-:W-:-:S13]  /*4300*/  ISETP.NE.AND P0, PT, R0, 0x5, PT ;  /* 0x000000050000780c */ /* 0x000fda0003f05270 */
[----:B------:R-:W-:Y:S05]  /*4310*/  @!P0 BRA `(.L_x_15865) ;  /* 0x0000008000008947 */ /* 0x000fea0003800000 */
[----:B------:R-:W-:-:S13]  /*4320*/  ISETP.NE.AND P0, PT, R0, 0x6, PT ;  /* 0x000000060000780c */ /* 0x000fda0003f05270 */
[----:B------:R-:W-:Y:S05]  /*4330*/  @P0 BRA `(.L_x_15861) ;  /* 0x00000cb000000947 */ /* 0x000fea0003800000 */
[----:B------:R-:W0:Y:S01]  /*4340*/  F2F.F32.F64 R3, R4 ;  /* 0x0000000400037310 */ /* 0x000e220000301000 */
[----:B------:R-:W0:Y:S01]  /*4350*/  DSETP.GEU.AND P0, PT, |R4|, c[0x2][0x0], PT ;  /* 0x008000000400762a */ /* 0x000e220003f0e200 */
[----:B------:R-:W-:-:S13]  /*4360*/  IMAD.MOV.U32 R22, RZ, RZ, R26 ;  /* 0x000000ffff167224 */ /* 0x000fda00078e001a */
[----:B0-----:R-:W-:-:S05]  /*4370*/  @!P0 FMUL R3, R3, 1.175494350822287508e-38 ;  /* 0x0080000003038820 */ /* 0x001fca0000400000 */
[----:B------:R0:W-:Y:S01]  /*4380*/  STG.E [R8.64], R3 ;  /* 0x0000000308007986 */ /* 0x0001e2000c101924 */
[----:B------:R-:W-:Y:S05]  /*4390*/  BRA `(.L_x_15856) ;  /* 0x00000e1000007947 */ /* 0x000fea0003800000 */
.L_x_15865:
[----:B------:R-:W0:Y:S01]  /*43a0*/  F2F.F32.F64 R0, R4 ;  /* 0x0000000400007310 */ /* 0x000e220000301000 */
[----:B------:R-:W0:Y:S01]  /*43b0*/  DSETP.GEU.AND P0, PT, |R4|, c[0x2][0x0], PT ;  /* 0x008000000400762a */ /* 0x000e220003f0e200 */
[----:B------:R-:W-:-:S13]  /*43c0*/  IMAD.MOV.U32 R22, RZ, RZ, R26 ;  /* 0x000000ffff167224 */ /* 0x000fda00078e001a */
[----:B0-----:R-:W-:-:S05]  /*43d0*/  @!P0 FMUL R0, R0, 1.175494350822287508e-38 ;  /* 0x0080000000008820 */ /* 0x001fca0000400000 */
[----:B------:R-:W-:-:S05]  /*43e0*/  F2FP.PACK_AB R0, RZ, R0 ;  /* 0x00000000ff00723e */ /* 0x000fca00000000ff */
[----:B------:R0:W-:Y:S01]  /*43f0*/  STG.E.U16 [R8.64], R0 ;  /* 0x0000000008007986 */ /* 0x0001e2000c101524 */
[----:B------:R-:W-:Y:S05]  /*4400*/  BRA `(.L_x_15856) ;  /* 0x00000da000007947 */ /* 0x000fea0003800000 */
.L_x_15864:
        /* <DEDUP_REMOVED lines=8> */
[----:B------:R-:W-:Y:S02]  /*4490*/  IMAD.MOV.U32 R7, RZ, RZ, RZ ;  /* 0x000000ffff077224 */ /* 0x000fe400078e00ff */
[----:B------:R-:W-:-:S11]  /*44a0*/  IMAD.MOV.U32 R22, RZ, RZ, R26 ;  /* 0x000000ffff167224 */ /* 0x000fd600078e001a */
[----:B0-----:R-:W-:-:S05]  /*44b0*/  @!P0 FMUL R6, R6, 1.175494350822287508e-38 ;  /* 0x0080000006068820 */ /* 0x001fca0000400000 */
[----:B------:R0:W-:Y:S01]  /*44c0*/  STG.E.64 [R8.64], R6 ;  /* 0x0000000608007986 */ /* 0x0001e2000c101b24 */
[----:B------:R-:W-:Y:S05]  /*44d0*/  BRA `(.L_x_15856) ;  /* 0x00000cd000007947 */ /* 0x000fea0003800000 */
.L_x_15867:
[----:B------:R-:W0:Y:S01]  /*44e0*/  F2F.F32.F64 R0, R4 ;  /* 0x0000000400007310 */ /* 0x000e220000301000 */
[----:B------:R-:W0:Y:S01]  /*44f0*/  DSETP.GEU.AND P0, PT, |R4|, c[0x2][0x0], PT ;  /* 0x008000000400762a */ /* 0x000e220003f0e200 */
[----:B------:R-:W-:-:S13]  /*4500*/  IMAD.MOV.U32 R22, RZ, RZ, R26 ;  /* 0x000000ffff167224 */ /* 0x000fda00078e001a */
[----:B0-----:R-:W-:-:S05]  /*4510*/  @!P0 FMUL R0, R0, 1.175494350822287508e-38 ;  /* 0x0080000000008820 */ /* 0x001fca0000400000 */
[----:B------:R-:W-:-:S04]  /*4520*/  F2FP.PACK_AB R3, RZ, R0 ;  /* 0x00000000ff03723e */ /* 0x000fc800000000ff */
[----:B------:R-:W-:-:S05]  /*4530*/  PRMT R3, R3, 0x5410, RZ ;  /* 0x0000541003037816 */ /* 0x000fca00000000ff */
[----:B------:R0:W-:Y:S01]  /*4540*/  STG.E [R8.64], R3 ;  /* 0x0000000308007986 */ /* 0x0001e2000c101924 */
[----:B------:R-:W-:Y:S05]  /*4550*/  BRA `(.L_x_15856) ;  /* 0x00000c5000007947 */ /* 0x000fea0003800000 */
.L_x_15866:
[----:B------:R0:W-:Y:S01]  /*4560*/  STG.E.64 [R8.64], R4 ;  /* 0x0000000408007986 */ /* 0x0001e2000c101b24 */
[----:B------:R-:W-:Y:S01]  /*4570*/  IMAD.MOV.U32 R22, RZ, RZ, R26 ;  /* 0x000000ffff167224 */ /* 0x000fe200078e001a */
[----:B------:R-:W-:Y:S05]  /*4580*/  BRA `(.L_x_15856) ;  /* 0x00000c2000007947 */ /* 0x000fea0003800000 */
.L_x_15857:
        /* <DEDUP_REMOVED lines=8> */
[----:B------:R-:W0:Y:S01]  /*4610*/  DSETP.NEU.AND P0, PT, R4, RZ, PT ;  /* 0x000000ff0400722a */ /* 0x000e220003f0d000 */
[----:B------:R-:W-:-:S05]  /*4620*/  IMAD.MOV.U32 R22, RZ, RZ, R26 ;  /* 0x000000ffff167224 */ /* 0x000fca00078e001a */
[----:B0-----:R-:W-:-:S05]  /*4630*/  SEL R3, RZ, 0x1, !P0 ;  /* 0x00000001ff037807 */ /* 0x001fca0004000000 */
[----:B------:R0:W-:Y:S01]  /*4640*/  STG.E.U8 [R8.64], R3 ;  /* 0x0000000308007986 */ /* 0x0001e2000c101124 */
[----:B------:R-:W-:Y:S05]  /*4650*/  BRA `(.L_x_15856) ;  /* 0x00000b5000007947 */ /* 0x000fea0003800000 */
.L_x_15870:
[----:B------:R-:W-:Y:S01]  /*4660*/  CS2R R6, SRZ ;  /* 0x0000000000067805 */ /* 0x000fe2000001ff00 */
[----:B------:R-:W-:-:S04]  /*4670*/  IMAD.MOV.U32 R22, RZ, RZ, R26 ;  /* 0x000000ffff167224 */ /* 0x000fc800078e001a */
[----:B------:R0:W-:Y:S01]  /*4680*/  STG.E.128 [R8.64], R4 ;  /* 0x0000000408007986 */ /* 0x0001e2000c101d24 */
[----:B------:R-:W-:Y:S05]  /*4690*/  BRA `(.L_x_15856) ;  /* 0x00000b1000007947 */ /* 0x000fea0003800000 */
.L_x_15869:
        /* <DEDUP_REMOVED lines=23> */
.L_x_15874:
[----:B------:R-:W-:Y:S05]  /*4810*/  BSYNC B0 ;  /* 0x0000000000007941 */ /* 0x000fea0003800000 */
.L_x_15873:
[----:B------:R-:W-:Y:S01]  /*4820*/  LOP3.LUT R7, R0, R7, RZ, 0xfc, !PT ;  /* 0x0000000700077212 */ /* 0x000fe200078efcff */
[----:B------:R-:W-:-:S04]  /*4830*/  IMAD.MOV.U32 R22, RZ, RZ, R26 ;  /* 0x000000ffff167224 */ /* 0x000fc800078e001a */
[----:B------:R0:W-:Y:S01]  /*4840*/  STG.E.U8 [R8.64], R7 ;  /* 0x0000000708007986 */ /* 0x0001e2000c101124 */
[----:B------:R-:W-:Y:S05]  /*4850*/  BRA `(.L_x_15856) ;  /* 0x0000095000007947 */ /* 0x000fea0003800000 */
.L_x_15872:
        /* <DEDUP_REMOVED lines=15> */
.L_x_15876:
[----:B------:R-:W-:Y:S01]  /*4950*/  IMAD.MOV.U32 R0, RZ, RZ, 0x7f ;  /* 0x0000007fff007424 */ /* 0x000fe200078e00ff */
[----:B------:R-:W-:-:S04]  /*4960*/  ISETP.GT.U32.AND P0, PT, R3, 0x7f800000, PT ;  /* 0x7f8000000300780c */ /* 0x000fc80003f04070 */
[----:B------:R-:W-:-:S04]  /*4970*/  SEL R0, R0, 0x7c, P0 ;  /* 0x0000007c00007807 */ /* 0x000fc80000000000 */
.L_x_15877:
[----:B------:R-:W-:Y:S05]  /*4980*/  BSYNC B0 ;  /* 0x0000000000007941 */ /* 0x000fea0003800000 */
.L_x_15875:
[----:B------:R-:W-:Y:S01]  /*4990*/  LOP3.LUT R3, R7, 0x80000000, RZ, 0xc0, !PT ;  /* 0x8000000007037812 */ /* 0x000fe200078ec0ff */
[----:B------:R-:W-:-:S03]  /*49a0*/  IMAD.MOV.U32 R22, RZ, RZ, R26 ;  /* 0x000000ffff167224 */ /* 0x000fc600078e001a */
[----:B------:R-:W-:-:S04]  /*49b0*/  SHF.R.U32.HI R3, RZ, 0x18, R3 ;  /* 0x00000018ff037819 */ /* 0x000fc80000011603 */
[----:B------:R-:W-:-:S05]  /*49c0*/  LOP3.LUT R3, R0, R3, RZ, 0xfc, !PT ;  /* 0x0000000300037212 */ /* 0x000fca00078efcff */
[----:B------:R0:W-:Y:S01]  /*49d0*/  STG.E.U8 [R8.64], R3 ;  /* 0x0000000308007986 */ /* 0x0001e2000c101124 */
[----:B------:R-:W-:Y:S05]  /*49e0*/  BRA `(.L_x_15856) ;  /* 0x000007c000007947 */ /* 0x000fea0003800000 */
.L_x_15871:
[----:B------:R-:W0:Y:S01]  /*49f0*/  F2F.F32.F64 R0, R4 ;  /* 0x0000000400007310 */ /* 0x000e220000301000 */
[----:B------:R-:W0:Y:S01]  /*4a00*/  DSETP.GEU.AND P0, PT, |R4|, c[0x2][0x0], PT ;  /* 0x008000000400762a */ /* 0x000e220003f0e200 */
[----:B------:R-:W-:-:S13]  /*4a10*/  IMAD.MOV.U32 R22, RZ, RZ, R26 ;  /* 0x000000ffff167224 */ /* 0x000fda00078e001a */
[----:B0-----:R-:W-:-:S05]  /*4a20*/  @!P0 FMUL R0, R0, 1.175494350822287508e-38 ;  /* 0x0080000000008820 */ /* 0x001fca0000400000 */
[----:B------:R-:W-:-:S05]  /*4a30*/  F2FP.BF16.PACK_AB R0, RZ, R0 ;  /* 0x00000000ff00723e */ /* 0x000fca00000010ff */
[----:B------:R0:W-:Y:S01]  /*4a40*/  STG.E.U16 [R8.64], R0 ;  /* 0x0000000008007986 */ /* 0x0001e2000c101524 */
[----:B------:R-:W-:Y:S05]  /*4a50*/  BRA `(.L_x_15856) ;  /* 0x0000075000007947 */ /* 0x000fea0003800000 */
.L_x_15868:
        /* <DEDUP_REMOVED lines=8> */
[----:B------:R-:W0:Y:S01]  /*4ae0*/  F2I.U32.F64.TRUNC R5, R4 ;  /* 0x0000000400057311 */ /* 0x000e22000030d000 */
[----:B------:R-:W-:Y:S01]  /*4af0*/  IMAD.MOV.U32 R22, RZ, RZ, R26 ;  /* 0x000000ffff167224 */ /* 0x000fe200078e001a */
[----:B0-----:R0:W-:Y:S01]  /*4b00*/  STG.E.U16 [R8.64], R5 ;  /* 0x0000000508007986 */ /* 0x0011e2000c101524 */
[----:B------:R-:W-:Y:S05]  /*4b10*/  BRA `(.L_x_15856) ;  /* 0x0000069000007947 */ /* 0x000fea0003800000 */
.L_x_15880:
        /* <DEDUP_REMOVED lines=19> */
.L_x_15883:
[----:B------:R-:W-:-:S04]  /*4c50*/  LOP3.LUT R0, R7, 0x80000000, RZ, 0xc0, !PT ;  /* 0x8000000007007812 */ /* 0x000fc800078ec0ff */
[----:B------:R-:W-:-:S04]  /*4c60*/  SHF.R.U32.HI R0, RZ, 0x18, R0 ;  /* 0x00000018ff007819 */ /* 0x000fc80000011600 */
[----:B------:R-:W-:Y:S02]  /*4c70*/  LOP3.LUT R0, R3, R0, RZ, 0xfc, !PT ;  /* 0x0000000003007212 */ /* 0x000fe400078efcff */
.L_x_15882:
[----:B------:R-:W-:Y:S05]  /*4c80*/  BSYNC B0 ;  /* 0x0000000000007941 */ /* 0x000fea0003800000 */
.L_x_15881:
[----:B------:R0:W-:Y:S01]  /*4c90*/  STG.E.U8 [R8.64], R0 ;  /* 0x0000000008007986 */ /* 0x0001e2000c101124 */
[----:B------:R-:W-:Y:S01]  /*4ca0*/  IMAD.MOV.U32 R22, RZ, RZ, R26 ;  /* 0x000000ffff167224 */ /* 0x000fe200078e001a */
[----:B------:R-:W-:Y:S05]  /*4cb0*/  BRA `(.L_x_15856) ;  /* 0x000004f000007947 */ /* 0x000fea0003800000 */
.L_x_15879:
        /* <DEDUP_REMOVED lines=19> */
.L_x_15886:
[----:B------:R-:W-:-:S04]  /*4df0*/  LOP3.LUT R0, R7, 0x80000000, RZ, 0xc0, !PT ;  /* 0x8000000007007812 */ /* 0x000fc800078ec0ff */
[----:B------:R-:W-:-:S04]  /*4e00*/  SHF.R.U32.HI R0, RZ, 0x18, R0 ;  /* 0x00000018ff007819 */ /* 0x000fc80000011600 */
[----:B------:R-:W-:Y:S02]  /*4e10*/  LOP3.LUT R0, R3, R0, RZ, 0xfc, !PT ;  /* 0x0000000003007212 */ /* 0x000fe400078efcff */
.L_x_15885:
[----:B------:R-:W-:Y:S05]  /*4e20*/  BSYNC B0 ;  /* 0x0000000000007941 */ /* 0x000fea0003800000 */
.L_x_15884:
[----:B------:R0:W-:Y:S01]  /*4e30*/  STG.E.U8 [R8.64], R0 ;  /* 0x0000000008007986 */ /* 0x0001e2000c101124 */
[----:B------:R-:W-:Y:S01]  /*4e40*/  IMAD.MOV.U32 R22, RZ, RZ, R26 ;  /* 0x000000ffff167224 */ /* 0x000fe200078e001a */
[----:B------:R-:W-:Y:S05]  /*4e50*/  BRA `(.L_x_15856) ;  /* 0x0000035000007947 */ /* 0x000fea0003800000 */
.L_x_15878:
        /* <DEDUP_REMOVED lines=25> */
.L_x_15861:
        /* <DEDUP_REMOVED lines=18> */
[----:B0--3--:R-:W-:Y:S05]  /*5110*/  CALL.ABS.NOINC R14 ;  /* 0x000000000e007343 */ /* 0x009fea0003c00000 */
[----:B------:R-:W-:Y:S01]  /*5120*/  IMAD.MOV.U32 R22, RZ, RZ, R26 ;  /* 0x000000ffff167224 */ /* 0x000fe200078e001a */
[----:B------:R-:W-:Y:S05]  /*5130*/  BRA `(.L_x_15856) ;  /* 0x0000007000007947 */ /* 0x000fea0003800000 */
.L_x_15888:
[----:B------:R-:W0:Y:S01]  /*5140*/  F2I.U64.F64.TRUNC R4, R4 ;  /* 0x0000000400047311 */ /* 0x000e22000030d800 */
[----:B------:R-:W-:Y:S01]  /*5150*/  IMAD.MOV.U32 R22, RZ, RZ, R26 ;  /* 0x000000ffff167224 */ /* 0x000fe200078e001a */
[----:B0-----:R0:W-:Y:S01]  /*5160*/  STG.E.64 [R8.64], R4 ;  /* 0x0000000408007986 */ /* 0x0011e2000c101b24 */
[----:B------:R-:W-:Y:S05]  /*5170*/  BRA `(.L_x_15856) ;  /* 0x0000003000007947 */ /* 0x000fea0003800000 */
.L_x_15887:
[----:B------:R-:W0:Y:S01]  /*5180*/  F2I.U32.F64.TRUNC R5, R4 ;  /* 0x0000000400057311 */ /* 0x000e22000030d000 */
[----:B------:R-:W-:Y:S01]  /*5190*/  IMAD.MOV.U32 R22, RZ, RZ, R26 ;  /* 0x000000ffff167224 */ /* 0x000fe200078e001a */
[----:B0-----:R0:W-:Y:S06]  /*51a0*/  STG.E [R8.64], R5 ;  /* 0x0000000508007986 */ /* 0x0011ec000c101924 */
.L_x_15856:
[----:B-12-4-:R-:W-:Y:S05]  /*51b0*/  BSYNC B6 ;  /* 0x0000000000067941 */ /* 0x016fea0003800000 */
.L_x_15855:
        /* <DEDUP_REMOVED lines=22> */
.L_x_15894:
[----:B------:R-:W0:Y:S02]  /*5320*/  F2I.S64.F64.TRUNC R28, R28 ;  /* 0x0000001c001c7311 */ /* 0x000e24000030d900 */
[----:B0-----:R-:W-:-:S05]  /*5330*/  IMAD.MOV.U32 R3, RZ, RZ, R28 ;  /* 0x000000ffff037224 */ /* 0x001fca00078e001c */
[----:B------:R0:W-:Y:S01]  /*5340*/  STG.E.U8 [R4.64], R3 ;  /* 0x0000000304007986 */ /* 0x0001e2000c101124 */
[----:B------:R-:W-:Y:S05]  /*5350*/  BRA `(.L_x_15896) ;  /* 0x00000eb000007947 */ /* 0x000fea0003800000 */
.L_x_15893:
        /* <DEDUP_REMOVED lines=9> */
.L_x_15898:
[----:B------:R-:W0:Y:S02]  /*53f0*/  F2I.F64.TRUNC R29, R28 ;  /* 0x0000001c001d7311 */ /* 0x000e24000030d100 */
[----:B0-----:R0:W-:Y:S01]  /*5400*/  STG.E [R4.64], R29 ;  /* 0x0000001d04007986 */ /* 0x0011e2000c101924 */
[----:B------:R-:W-:Y:S05]  /*5410*/  BRA `(.L_x_15896) ;  /* 0x00000df000007947 */ /* 0x000fea0003800000 */
.L_x_15897:
[----:B------:R-:W0:Y:S02]  /*5420*/  F2I.F64.TRUNC R29, R28 ;  /* 0x0000001c001d7311 */ /* 0x000e24000030d100 */
[----:B0-----:R0:W-:Y:S01]  /*5430*/  STG.E.U16 [R4.64], R29 ;  /* 0x0000001d04007986 */ /* 0x0011e2000c101524 */
[----:B------:R-:W-:Y:S05]  /*5440*/  BRA `(.L_x_15896) ;  /* 0x00000dc000007947 */ /* 0x000fea0003800000 */
.L_x_15892:
        /* <DEDUP_REMOVED lines=11> */
.L_x_15900:
[----:B------:R-:W0:Y:S01]  /*5500*/  F2F.F32.F64 R0, R28 ;  /* 0x0000001c00007310 */ /* 0x000e220000301000 */
[----:B------:R-:W0:-:S14]  /*5510*/  DSETP.GEU.AND P0, PT, |R28|, c[0x2][0x0], PT ;  /* 0x008000001c00762a */ /* 0x000e1c0003f0e200 */
[----:B0-----:R-:W-:-:S05]  /*5520*/  @!P0 FMUL R0, R0, 1.175494350822287508e-38 ;  /* 0x0080000000008820 */ /* 0x001fca0000400000 */
[----:B------:R-:W-:-:S05]  /*5530*/  F2FP.PACK_AB R0, RZ, R0 ;  /* 0x00000000ff00723e */ /* 0x000fca00000000ff */
[----:B------:R0:W-:Y:S01]  /*5540*/  STG.E.U16 [R4.64], R0 ;  /* 0x0000000004007986 */ /* 0x0001e2000c101524 */
[----:B------:R-:W-:Y:S05]  /*5550*/  BRA `(.L_x_15896) ;  /* 0x00000cb000007947 */ /* 0x000fea0003800000 */
.L_x_15899:
        /* <DEDUP_REMOVED lines=12> */
.L_x_15902:
[----:B------:R-:W0:Y:S01]  /*5620*/  F2F.F32.F64 R0, R28 ;  /* 0x0000001c00007310 */ /* 0x000e220000301000 */
[----:B------:R-:W0:-:S14]  /*5630*/  DSETP.GEU.AND P0, PT, |R28|, c[0x2][0x0], PT ;  /* 0x008000001c00762a */ /* 0x000e1c0003f0e200 */
[----:B0-----:R-:W-:-:S05]  /*5640*/  @!P0 FMUL R0, R0, 1.175494350822287508e-38 ;  /* 0x0080000000008820 */ /* 0x001fca0000400000 */
[----:B------:R-:W-:-:S04]  /*5650*/  F2FP.PACK_AB R3, RZ, R0 ;  /* 0x00000000ff03723e */ /* 0x000fc800000000ff */
[----:B------:R-:W-:-:S05]  /*5660*/  PRMT R3, R3, 0x5410, RZ ;  /* 0x0000541003037816 */ /* 0x000fca00000000ff */
[----:B------:R0:W-:Y:S01]  /*5670*/  STG.E [R4.64], R3 ;  /* 0x0000000304007986 */ /* 0x0001e2000c101924 */
[----:B------:R-:W-:Y:S05]  /*5680*/  BRA `(.L_x_15896) ;  /* 0x00000b8000007947 */ /* 0x000fea0003800000 */
.L_x_15901:
[----:B------:R0:W-:Y:S01]  /*5690*/  STG.E.64 [R4.64], R28 ;  /* 0x0000001c04007986 */ /* 0x0001e2000c101b24 */
[----:B------:R-:W-:Y:S05]  /*56a0*/  BRA `(.L_x_15896) ;  /* 0x00000b6000007947 */ /* 0x000fea0003800000 */
.L_x_15891:
        /* <DEDUP_REMOVED lines=12> */
.L_x_15905:
[----:B------:R-:W-:-:S05]  /*5770*/  CS2R R30, SRZ ;  /* 0x00000000001e7805 */ /* 0x000fca000001ff00 */
[----:B------:R0:W-:Y:S01]  /*5780*/  STG.E.128 [R4.64], R28 ;  /* 0x0000001c04007986 */ /* 0x0001e2000c101d24 */
[----:B------:R-:W-:Y:S05]  /*5790*/  BRA `(.L_x_15896) ;  /* 0x00000a7000007947 */ /* 0x000fea0003800000 */
.L_x_15904:
        /* <DEDUP_REMOVED lines=23> */
.L_x_15909:
[----:B------:R-:W-:Y:S05]  /*5910*/  BSYNC B0 ;  /* 0x0000000000007941 */ /* 0x000fea0003800000 */
.L_x_15908:
[----:B------:R-:W-:-:S05]  /*5920*/  LOP3.LUT R7, R0, R7, RZ, 0xfc, !PT ;  /* 0x0000000700077212 */ /* 0x000fca00078efcff */
[----:B------:R0:W-:Y:S01]  /*5930*/  STG.E.U8 [R4.64], R7 ;  /* 0x0000000704007986 */ /* 0x0001e2000c101124 */
[----:B------:R-:W-:Y:S05]  /*5940*/  BRA `(.L_x_15896) ;  /* 0x000008c000007947 */ /* 0x000fea0003800000 */
.L_x_15907:
        /* <DEDUP_REMOVED lines=15> */
.L_x_15911:
[----:B------:R-:W-:Y:S01]  /*5a40*/  IMAD.MOV.U32 R0, RZ, RZ, 0x7f ;  /* 0x0000007fff007424 */ /* 0x000fe200078e00ff */
[----:B------:R-:W-:-:S04]  /*5a50*/  ISETP.GT.U32.AND P0, PT, R3, 0x7f800000, PT ;  /* 0x7f8000000300780c */ /* 0x000fc80003f04070 */
[----:B------:R-:W-:-:S04]  /*5a60*/  SEL R0, R0, 0x7c, P0 ;  /* 0x0000007c00007807 */ /* 0x000fc80000000000 */
.L_x_15912:
[----:B------:R-:W-:Y:S05]  /*5a70*/  BSYNC B0 ;  /* 0x0000000000007941 */ /* 0x000fea0003800000 */
.L_x_15910:
[----:B------:R-:W-:-:S04]  /*5a80*/  LOP3.LUT R3, R7, 0x80000000, RZ, 0xc0, !PT ;  /* 0x8000000007037812 */ /* 0x000fc800078ec0ff */
[----:B------:R-:W-:-:S04]  /*5a90*/  SHF.R.U32.HI R3, RZ, 0x18, R3 ;  /* 0x00000018ff037819 */ /* 0x000fc80000011603 */
[----:B------:R-:W-:-:S05]  /*5aa0*/  LOP3.LUT R3, R0, R3, RZ, 0xfc, !PT ;  /* 0x0000000300037212 */ /* 0x000fca00078efcff */
[----:B------:R0:W-:Y:S01]  /*5ab0*/  STG.E.U8 [R4.64], R3 ;  /* 0x0000000304007986 */ /* 0x0001e2000c101124 */
[----:B------:R-:W-:Y:S05]  /*5ac0*/  BRA `(.L_x_15896) ;  /* 0x0000074000007947 */ /* 0x000fea0003800000 */
.L_x_15906:
[----:B------:R-:W0:Y:S01]  /*5ad0*/  F2F.F32.F64 R0, R28 ;  /* 0x0000001c00007310 */ /* 0x000e220000301000 */
[----:B------:R-:W0:-:S14]  /*5ae0*/  DSETP.GEU.AND P0, PT, |R28|, c[0x2][0x0], PT ;  /* 0x008000001c00762a */ /* 0x000e1c0003f0e200 */
[----:B0-----:R-:W-:-:S05]  /*5af0*/  @!P0 FMUL R0, R0, 1.175494350822287508e-38 ;  /* 0x0080000000008820 */ /* 0x001fca0000400000 */
[----:B------:R-:W-:-:S05]  /*5b00*/  F2FP.BF16.PACK_AB R0, RZ, R0 ;  /* 0x00000000ff00723e */ /* 0x000fca00000010ff */
[----:B------:R0:W-:Y:S01]  /*5b10*/  STG.E.U16 [R4.64], R0 ;  /* 0x0000000004007986 */ /* 0x0001e2000c101524 */
[----:B------:R-:W-:Y:S05]  /*5b20*/  BRA `(.L_x_15896) ;  /* 0x000006e000007947 */ /* 0x000fea0003800000 */
.L_x_15903:
        /* <DEDUP_REMOVED lines=11> */
.L_x_15915:
        /* <DEDUP_REMOVED lines=19> */
.L_x_15918:
[----:B------:R-:W-:-:S04]  /*5d10*/  LOP3.LUT R0, R7, 0x80000000, RZ, 0xc0, !PT ;  /* 0x8000000007007812 */ /* 0x000fc800078ec0ff */
[----:B------:R-:W-:-:S04]  /*5d20*/  SHF.R.U32.HI R0, RZ, 0x18, R0 ;  /* 0x00000018ff007819 */ /* 0x000fc80000011600 */
[----:B------:R-:W-:Y:S02]  /*5d30*/  LOP3.LUT R0, R3, R0, RZ, 0xfc, !PT ;  /* 0x0000000003007212 */ /* 0x000fe400078efcff */
.L_x_15917:
[----:B------:R-:W-:Y:S05]  /*5d40*/  BSYNC B0 ;  /* 0x0000000000007941 */ /* 0x000fea0003800000 */
.L_x_15916:
[----:B------:R0:W-:Y:S01]  /*5d50*/  STG.E.U8 [R4.64], R0 ;  /* 0x0000000004007986 */ /* 0x0001e2000c101124 */
[----:B------:R-:W-:Y:S05]  /*5d60*/  BRA `(.L_x_15896) ;  /* 0x000004a000007947 */ /* 0x000fea0003800000 */
.L_x_15914:
        /* <DEDUP_REMOVED lines=19> */
.L_x_15921:
[----:B------:R-:W-:-:S04]  /*5ea0*/  LOP3.LUT R0, R7, 0x80000000, RZ, 0xc0, !PT ;  /* 0x8000000007007812 */ /* 0x000fc800078ec0ff */
[----:B------:R-:W-:-:S04]  /*5eb0*/  SHF.R.U32.HI R0, RZ, 0x18, R0 ;  /* 0x00000018ff007819 */ /* 0x000fc80000011600 */
[----:B------:R-:W-:Y:S02]  /*5ec0*/  LOP3.LUT R0, R3, R0, RZ, 0xfc, !PT ;  /* 0x0000000003007212 */ /* 0x000fe400078efcff */
.L_x_15920:
[----:B------:R-:W-:Y:S05]  /*5ed0*/  BSYNC B0 ;  /* 0x0000000000007941 */ /* 0x000fea0003800000 */
.L_x_15919:
[----:B------:R0:W-:Y:S01]  /*5ee0*/  STG.E.U8 [R4.64], R0 ;  /* 0x0000000004007986 */ /* 0x0001e2000c101124 */
[----:B------:R-:W-:Y:S05]  /*5ef0*/  BRA `(.L_x_15896) ;  /* 0x0000031000007947 */ /* 0x000fea0003800000 */
.L_x_15913:
        /* <DEDUP_REMOVED lines=24> */
.L_x_15895:
        /* <DEDUP_REMOVED lines=19> */
[----:B------:R-:W-:Y:S05]  /*61b0*/  BRA `(.L_x_15896) ;  /* 0x0000005000007947 */ /* 0x000fea0003800000 */
.L_x_15923:
[----:B------:R-:W0:Y:S02]  /*61c0*/  F2I.U64.F64.TRUNC R28, R28 ;  /* 0x0000001c001c7311 */ /* 0x000e24000030d800 */
[----:B0-----:R0:W-:Y:S01]  /*61d0*/  STG.E.64 [R4.64], R28 ;  /* 0x0000001c04007986 */ /* 0x0011e2000c101b24 */
[----:B------:R-:W-:Y:S05]  /*61e0*/  BRA `(.L_x_15896) ;  /* 0x0000002000007947 */ /* 0x000fea0003800000 */
.L_x_15922:
[----:B------:R-:W0:Y:S02]  /*61f0*/  F2I.U32.F64.TRUNC R29, R28 ;  /* 0x0000001c001d7311 */ /* 0x000e24000030d000 */
[----:B0-----:R0:W-:Y:S02]  /*6200*/  STG.E [R4.64], R29 ;  /* 0x0000001d04007986 */ /* 0x0011e4000c101924 */
.L_x_15896:
        /* <DEDUP_REMOVED lines=22> */
.L_x_15927:
[----:B------:R-:W0:Y:S02]  /*6370*/  F2I.S64.F64.TRUNC R24, R24 ;  /* 0x0000001800187311 */ /* 0x000e24000030d900 */
[----:B0-----:R-:W-:-:S05]  /*6380*/  IMAD.MOV.U32 R3, RZ, RZ, R24 ;  /* 0x000000ffff037224 */ /* 0x001fca00078e0018 */
[----:B------:R0:W-:Y:S01]  /*6390*/  STG.E.U8 [R4.64], R3 ;  /* 0x0000000304007986 */ /* 0x0001e2000c101124 */
[----:B------:R-:W-:Y:S05]  /*63a0*/  BRA `(.L_x_15929) ;  /* 0x00000eb000007947 */ /* 0x000fea0003800000 */
.L_x_15926:
        /* <DEDUP_REMOVED lines=9> */
.L_x_15931:
[----:B------:R-:W0:Y:S02]  /*6440*/  F2I.F64.TRUNC R25, R24 ;  /* 0x0000001800197311 */ /* 0x000e24000030d100 */
[----:B0-----:R0:W-:Y:S01]  /*6450*/  STG.E [R4.64], R25 ;  /* 0x0000001904007986 */ /* 0x0011e2000c101924 */
[----:B------:R-:W-:Y:S05]  /*6460*/  BRA `(.L_x_15929) ;  /* 0x00000df000007947 */ /* 0x000fea0003800000 */
.L_x_15930:
[----:B------:R-:W0:Y:S02]  /*6470*/  F2I.F64.TRUNC R25, R24 ;  /* 0x0000001800197311 */ /* 0x000e24000030d100 */
[----:B0-----:R0:W-:Y:S01]  /*6480*/  STG.E.U16 [R4.64], R25 ;  /* 0x0000001904007986 */ /* 0x0011e2000c101524 */
[----:B------:R-:W-:Y:S05]  /*6490*/  BRA `(.L_x_15929) ;  /* 0x00000dc000007947 */ /* 0x000fea0003800000 */
.L_x_15925:
        /* <DEDUP_REMOVED lines=11> */
.L_x_15933:
[----:B------:R-:W0:Y:S01]  /*6550*/  F2F.F32.F64 R0, R24 ;  /* 0x0000001800007310 */ /* 0x000e220000301000 */
[----:B------:R-:W0:-:S14]  /*6560*/  DSETP.GEU.AND P0, PT, |R24|, c[0x2][0x0], PT ;  /* 0x008000001800762a */ /* 0x000e1c0003f0e200 */
[----:B0-----:R-:W-:-:S05]  /*6570*/  @!P0 FMUL R0, R0, 1.175494350822287508e-38 ;  /* 0x0080000000008820 */ /* 0x001fca0000400000 */
[----:B------:R-:W-:-:S05]  /*6580*/  F2FP.PACK_AB R0, RZ, R0 ;  /* 0x00000000ff00723e */ /* 0x000fca00000000ff */
[----:B------:R0:W-:Y:S01]  /*6590*/  STG.E.U16 [R4.64], R0 ;  /* 0x0000000004007986 */ /* 0x0001e2000c101524 */
[----:B------:R-:W-:Y:S05]  /*65a0*/  BRA `(.L_x_15929) ;  /* 0x00000cb000007947 */ /* 0x000fea0003800000 */
.L_x_15932:
        /* <DEDUP_REMOVED lines=12> */
.L_x_15935:
[----:B------:R-:W0:Y:S01]  /*6670*/  F2F.F32.F64 R0, R24 ;  /* 0x0000001800007310 */ /* 0x000e220000301000 */
[----:B------:R-:W0:-:S14]  /*6680*/  DSETP.GEU.AND P0, PT, |R24|, c[0x2][0x0], PT ;  /* 0x008000001800762a */ /* 0x000e1c0003f0e200 */
[----:B0-----:R-:W-:-:S05]  /*6690*/  @!P0 FMUL R0, R0, 1.175494350822287508e-38 ;  /* 0x0080000000008820 */ /* 0x001fca0000400000 */
[----:B------:R-:W-:-:S04]  /*66a0*/  F2FP.PACK_AB R3, RZ, R0 ;  /* 0x00000000ff03723e */ /* 0x000fc800000000ff */
[----:B------:R-:W-:-:S05]  /*66b0*/  PRMT R3, R3, 0x5410, RZ ;  /* 0x0000541003037816 */ /* 0x000fca00000000ff */
[----:B------:R0:W-:Y:S01]  /*66c0*/  STG.E [R4.64], R3 ;  /* 0x0000000304007986 */ /* 0x0001e2000c101924 */
[----:B------:R-:W-:Y:S05]  /*66d0*/  BRA `(.L_x_15929) ;  /* 0x00000b8000007947 */ /* 0x000fea0003800000 */
.L_x_15934:
[----:B------:R0:W-:Y:S01]  /*66e0*/  STG.E.64 [R4.64], R24 ;  /* 0x0000001804007986 */ /* 0x0001e2000c101b24 */
[----:B------:R-:W-:Y:S05]  /*66f0*/  BRA `(.L_x_15929) ;  /* 0x00000b6000007947 */ /* 0x000fea0003800000 */
.L_x_15924:
        /* <DEDUP_REMOVED lines=12> */
.L_x_15938:
[----:B------:R-:W-:-:S05]  /*67c0*/  CS2R R26, SRZ ;  /* 0x00000000001a7805 */ /* 0x000fca000001ff00 */
[----:B------:R0:W-:Y:S01]  /*67d0*/  STG.E.128 [R4.64], R24 ;  /* 0x0000001804007986 */ /* 0x0001e2000c101d24 */
[----:B------:R-:W-:Y:S05]  /*67e0*/  BRA `(.L_x_15929) ;  /* 0x00000a7000007947 */ /* 0x000fea0003800000 */
.L_x_15937:
        /* <DEDUP_REMOVED lines=23> */
.L_x_15942:
[----:B------:R-:W-:Y:S05]  /*6960*/  BSYNC B0 ;  /* 0x0000000000007941 */ /* 0x000fea0003800000 */
.L_x_15941:
[----:B------:R-:W-:-:S05]  /*6970*/  LOP3.LUT R7, R0, R7, RZ, 0xfc, !PT ;  /* 0x0000000700077212 */ /* 0x000fca00078efcff */
[----:B------:R0:W-:Y:S01]  /*6980*/  STG.E.U8 [R4.64], R7 ;  /* 0x0000000704007986 */ /* 0x0001e2000c101124 */
[----:B------:R-:W-:Y:S05]  /*6990*/  BRA `(.L_x_15929) ;  /* 0x000008c000007947 */ /* 0x000fea0003800000 */
.L_x_15940:
        /* <DEDUP_REMOVED lines=15> */
.L_x_15944:
[----:B------:R-:W-:Y:S01]  /*6a90*/  IMAD.MOV.U32 R0, RZ, RZ, 0x7f ;  /* 0x0000007fff007424 */ /* 0x000fe200078e00ff */
[----:B------:R-:W-:-:S04]  /*6aa0*/  ISETP.GT.U32.AND P0, PT, R3, 0x7f800000, PT ;  /* 0x7f8000000300780c */ /* 0x000fc80003f04070 */
[----:B------:R-:W-:-:S04]  /*6ab0*/  SEL R0, R0, 0x7c, P0 ;  /* 0x0000007c00007807 */ /* 0x000fc80000000000 */
.L_x_15945:
[----:B------:R-:W-:Y:S05]  /*6ac0*/  BSYNC B0 ;  /* 0x0000000000007941 */ /* 0x000fea0003800000 */
.L_x_15943:
[----:B------:R-:W-:-:S04]  /*6ad0*/  LOP3.LUT R3, R7, 0x80000000, RZ, 0xc0, !PT ;  /* 0x8000000007037812 */ /* 0x000fc800078ec0ff */
[----:B------:R-:W-:-:S04]  /*6ae0*/  SHF.R.U32.HI R3, RZ, 0x18, R3 ;  /* 0x00000018ff037819 */ /* 0x000fc80000011603 */
[----:B------:R-:W-:-:S05]  /*6af0*/  LOP3.LUT R3, R0, R3, RZ, 0xfc, !PT ;  /* 0x0000000300037212 */ /* 0x000fca00078efcff */
[----:B------:R0:W-:Y:S01]  /*6b00*/  STG.E.U8 [R4.64], R3 ;  /* 0x0000000304007986 */ /* 0x0001e2000c101124 */
[----:B------:R-:W-:Y:S05]  /*6b10*/  BRA `(.L_x_15929) ;  /* 0x0000074000007947 */ /* 0x000fea0003800000 */
.L_x_15939:
[----:B------:R-:W0:Y:S01]  /*6b20*/  F2F.F32.F64 R0, R24 ;  /* 0x0000001800007310 */ /* 0x000e220000301000 */
[----:B------:R-:W0:-:S14]  /*6b30*/  DSETP.GEU.AND P0, PT, |R24|, c[0x2][0x0], PT ;  /* 0x008000001800762a */ /* 0x000e1c0003f0e200 */
[----:B0-----:R-:W-:-:S05]  /*6b40*/  @!P0 FMUL R0, R0, 1.175494350822287508e-38 ;  /* 0x0080000000008820 */ /* 0x001fca0000400000 */
[----:B------:R-:W-:-:S05]  /*6b50*/  F2FP.BF16.PACK_AB R0, RZ, R0 ;  /* 0x00000000ff00723e */ /* 0x000fca00000010ff */
[----:B------:R0:W-:Y:S01]  /*6b60*/  STG.E.U16 [R4.64], R0 ;  /* 0x0000000004007986 */ /* 0x0001e2000c101524 */
[----:B------:R-:W-:Y:S05]  /*6b70*/  BRA `(.L_x_15929) ;  /* 0x000006e000007947 */ /* 0x000fea0003800000 */
.L_x_15936:
        /* <DEDUP_REMOVED lines=11> */
.L_x_15948:
        /* <DEDUP_REMOVED lines=19> */
.L_x_15951:
[----:B------:R-:W-:-:S04]  /*6d60*/  LOP3.LUT R0, R7, 0x80000000, RZ, 0xc0, !PT ;  /* 0x8000000007007812 */ /* 0x000fc800078ec0ff */
[----:B------:R-:W-:-:S04]  /*6d70*/  SHF.R.U32.HI R0, RZ, 0x18, R0 ;  /* 0x00000018ff007819 */ /* 0x000fc80000011600 */
[----:B------:R-:W-:Y:S02]  /*6d80*/  LOP3.LUT R0, R3, R0, RZ, 0xfc, !PT ;  /* 0x0000000003007212 */ /* 0x000fe400078efcff */
.L_x_15950:
[----:B------:R-:W-:Y:S05]  /*6d90*/  BSYNC B0 ;  /* 0x0000000000007941 */ /* 0x000fea0003800000 */
.L_x_15949:
[----:B------:R0:W-:Y:S01]  /*6da0*/  STG.E.U8 [R4.64], R0 ;  /* 0x0000000004007986 */ /* 0x0001e2000c101124 */
[----:B------:R-:W-:Y:S05]  /*6db0*/  BRA `(.L_x_15929) ;  /* 0x000004a000007947 */ /* 0x000fea0003800000 */
.L_x_15947:
        /* <DEDUP_REMOVED lines=19> */
.L_x_15954:
[----:B------:R-:W-:-:S04]  /*6ef0*/  LOP3.LUT R0, R7, 0x80000000, RZ, 0xc0, !PT ;  /* 0x8000000007007812 */ /* 0x000fc800078ec0ff */
[----:B------:R-:W-:-:S04]  /*6f00*/  SHF.R.U32.HI R0, RZ, 0x18, R0 ;  /* 0x00000018ff007819 */ /* 0x000fc80000011600 */
[----:B------:R-:W-:Y:S02]  /*6f10*/  LOP3.LUT R0, R3, R0, RZ, 0xfc, !PT ;  /* 0x0000000003007212 */ /* 0x000fe400078efcff */
.L_x_15953:
[----:B------:R-:W-:Y:S05]  /*6f20*/  BSYNC B0 ;  /* 0x0000000000007941 */ /* 0x000fea0003800000 */
.L_x_15952:
[----:B------:R0:W-:Y:S01]  /*6f30*/  STG.E.U8 [R4.64], R0 ;  /* 0x0000000004007986 */ /* 0x0001e2000c101124 */
[----:B------:R-:W-:Y:S05]  /*6f40*/  BRA `(.L_x_15929) ;  /* 0x0000031000007947 */ /* 0x000fea0003800000 */
.L_x_15946:
        /* <DEDUP_REMOVED lines=24> */
.L_x_15928:
        /* <DEDUP_REMOVED lines=20> */
.L_x_15956:
[----:B------:R-:W0:Y:S02]  /*7210*/  F2I.U64.F64.TRUNC R24, R24 ;  /* 0x0000001800187311 */ /* 0x000e24000030d800 */
[----:B0-----:R0:W-:Y:S01]  /*7220*/  STG.E.64 [R4.64], R24 ;  /* 0x0000001804007986 */ /* 0x0011e2000c101b24 */
[----:B------:R-:W-:Y:S05]  /*7230*/  BRA `(.L_x_15929) ;  /* 0x0000002000007947 */ /* 0x000fea0003800000 */
.L_x_15955:
[----:B------:R-:W0:Y:S02]  /*7240*/  F2I.U32.F64.TRUNC R25, R24 ;  /* 0x0000001800197311 */ /* 0x000e24000030d000 */
[----:B0-----:R0:W-:Y:S02]  /*7250*/  STG.E [R4.64], R25 ;  /* 0x0000001904007986 */ /* 0x0011e4000c101924 */
.L_x_15929:
[----:B------:R-:W-:Y:S02]  /*7260*/  IADD3 R22, R22, 0x80, RZ ;  /* 0x0000008016167810 */ /* 0x000fe40007ffe0ff */
.L_x_15890:
[----:B------:R-:W-:Y:S05]  /*7270*/  BSYNC B6 ;  /* 0x0000000000067941 */ /* 0x000fea0003800000 */
.L_x_15889:
        /* <DEDUP_REMOVED lines=18> */
[----:B0-----:R-:W-:Y:S01]  /*73a0*/  STG.E.U8 [R2.64], R17 ;  /* 0x0000001102007986 */ /* 0x001fe2000c101124 */
[----:B------:R-:W-:Y:S05]  /*73b0*/  EXIT ;  /* 0x000000000000794d */ /* 0x000fea0003800000 */
.L_x_15960:
[----:B---3--:R-:W0:Y:S02]  /*73c0*/  F2I.S64.F64.TRUNC R16, R16 ;  /* 0x0000001000107311 */ /* 0x008e24000030d900 */
[----:B0-----:R-:W-:-:S05]  /*73d0*/  IMAD.MOV.U32 R5, RZ, RZ, R16 ;  /* 0x000000ffff057224 */ /* 0x001fca00078e0010 */
[----:B------:R-:W-:Y:S01]  /*73e0*/  STG.E.U8 [R2.64], R5 ;  /* 0x0000000502007986 */ /* 0x000fe2000c101124 */
[----:B------:R-:W-:Y:S05]  /*73f0*/  EXIT ;  /* 0x000000000000794d */ /* 0x000fea0003800000 */
.L_x_15959:
[----:B------:R-:W-:-:S13]  /*7400*/  ISETP.NE.AND P0, PT, R0, 0x2, PT ;  /* 0x000000020000780c */ /* 0x000fda0003f05270 */
[----:B------:R-:W-:Y:S05]  /*7410*/  @!P0 BRA `(.L_x_15962) ;  /* 0x000000a000008947 */ /* 0x000fea0003800000 */
[----:B------:R-:W-:-:S13]  /*7420*/  ISETP.NE.AND P0, PT, R0, 0x3, PT ;  /* 0x000000030000780c */ /* 0x000fda0003f05270 */
[----:B------:R-:W-:Y:S05]  /*7430*/  @!P0 BRA `(.L_x_15963) ;  /* 0x0000005000008947 */ /* 0x000fea0003800000 */
[----:B------:R-:W-:-:S13]  /*7440*/  ISETP.NE.AND P0, PT, R0, 0x4, PT ;  /* 0x000000040000780c */ /* 0x000fda0003f05270 */
[----:B------:R-:W-:Y:S05]  /*7450*/  @P0 BRA `(.L_x_15961) ;  /* 0x00000ce000000947 */ /* 0x000fea0003800000 */
[----:B---3--:R-:W0:Y:S02]  /*7460*/  F2I.S64.F64.TRUNC R16, R16 ;  /* 0x0000001000107311 */ /* 0x008e24000030d900 */
[----:B0-----:R-:W-:Y:S01]  /*7470*/  STG.E.64 [R2.64], R16 ;  /* 0x0000001002007986 */ /* 0x001fe2000c101b24 */
[----:B------:R-:W-:Y:S05]  /*7480*/  EXIT ;  /* 0x000000000000794d */ /* 0x000fea0003800000 */
.L_x_15963:
[----:B---3--:R-:W0:Y:S02]  /*7490*/  F2I.F64.TRUNC R17, R16 ;  /* 0x0000001000117311 */ /* 0x008e24000030d100 */
[----:B0-----:R-:W-:Y:S01]  /*74a0*/  STG.E [R2.64], R17 ;  /* 0x0000001102007986 */ /* 0x001fe2000c101924 */
[----:B------:R-:W-:Y:S05]  /*74b0*/  EXIT ;  /* 0x000000000000794d */ /* 0x000fea0003800000 */
.L_x_15962:
[----:B---3--:R-:W0:Y:S02]  /*74c0*/  F2I.F64.TRUNC R17, R16 ;  /* 0x0000001000117311 */ /* 0x008e24000030d100 */
[----:B0-----:R-:W-:Y:S01]  /*74d0*/  STG.E.U16 [R2.64], R17 ;  /* 0x0000001102007986 */ /* 0x001fe2000c101524 */
[----:B------:R-:W-:Y:S05]  /*74e0*/  EXIT ;  /* 0x000000000000794d */ /* 0x000fea0003800000 */
.L_x_15958:
        /* <DEDUP_REMOVED lines=11> */
.L_x_15965:
[----:B---3--:R-:W0:Y:S01]  /*75a0*/  F2F.F32.F64 R0, R16 ;  /* 0x0000001000007310 */ /* 0x008e220000301000 */
[----:B------:R-:W0:-:S14]  /*75b0*/  DSETP.GEU.AND P0, PT, |R16|, c[0x2][0x0], PT ;  /* 0x008000001000762a */ /* 0x000e1c0003f0e200 */
[----:B0-----:R-:W-:-:S05]  /*75c0*/  @!P0 FMUL R0, R0, 1.175494350822287508e-38 ;  /* 0x0080000000008820 */ /* 0x001fca0000400000 */
[----:B------:R-:W-:-:S05]  /*75d0*/  F2FP.PACK_AB R0, RZ, R0 ;  /* 0x00000000ff00723e */ /* 0x000fca00000000ff */
[----:B------:R-:W-:Y:S01]  /*75e0*/  STG.E.U16 [R2.64], R0 ;  /* 0x0000000002007986 */ /* 0x000fe2000c101524 */
[----:B------:R-:W-:Y:S05]  /*75f0*/  EXIT ;  /* 0x000000000000794d */ /* 0x000fea0003800000 */
.L_x_15964:
        /* <DEDUP_REMOVED lines=12> */
.L_x_15967:
[----:B---3--:R-:W0:Y:S01]  /*76c0*/  F2F.F32.F64 R0, R16 ;  /* 0x0000001000007310 */ /* 0x008e220000301000 */
[----:B------:R-:W0:-:S14]  /*76d0*/  DSETP.GEU.AND P0, PT, |R16|, c[0x2][0x0], PT ;  /* 0x008000001000762a */ /* 0x000e1c0003f0e200 */
[----:B0-----:R-:W-:-:S05]  /*76e0*/  @!P0 FMUL R0, R0, 1.175494350822287508e-38 ;  /* 0x0080000000008820 */ /* 0x001fca0000400000 */
[----:B------:R-:W-:-:S04]  /*76f0*/  F2FP.PACK_AB R5, RZ, R0 ;  /* 0x00000000ff05723e */ /* 0x000fc800000000ff */
[----:B------:R-:W-:-:S05]  /*7700*/  PRMT R5, R5, 0x5410, RZ ;  /* 0x0000541005057816 */ /* 0x000fca00000000ff */
[----:B------:R-:W-:Y:S01]  /*7710*/  STG.E [R2.64], R5 ;  /* 0x0000000502007986 */ /* 0x000fe2000c101924 */
[----:B------:R-:W-:Y:S05]  /*7720*/  EXIT ;  /* 0x000000000000794d */ /* 0x000fea0003800000 */
.L_x_15966:
[----:B---3--:R-:W-:Y:S01]  /*7730*/  STG.E.64 [R2.64], R16 ;  /* 0x0000001002007986 */ /* 0x008fe2000c101b24 */
[----:B------:R-:W-:Y:S05]  /*7740*/  EXIT ;  /* 0x000000000000794d */ /* 0x000fea0003800000 */
.L_x_15957:
        /* <DEDUP_REMOVED lines=12> */
.L_x_15970:
[----:B------:R-:W-:-:S05]  /*7810*/  CS2R R18, SRZ ;  /* 0x0000000000127805 */ /* 0x000fca000001ff00 */
[----:B---3--:R-:W-:Y:S01]  /*7820*/  STG.E.128 [R2.64], R16 ;  /* 0x0000001002007986 */ /* 0x008fe2000c101d24 */
[----:B------:R-:W-:Y:S05]  /*7830*/  EXIT ;  /* 0x000000000000794d */ /* 0x000fea0003800000 */
.L_x_15969:
        /* <DEDUP_REMOVED lines=23> */
.L_x_15974:
[----:B------:R-:W-:Y:S05]  /*79b0*/  BSYNC B0 ;  /* 0x0000000000007941 */ /* 0x000fea0003800000 */
.L_x_15973:
[----:B------:R-:W-:-:S05]  /*79c0*/  LOP3.LUT R5, R0, R5, RZ, 0xfc, !PT ;  /* 0x0000000500057212 */ /* 0x000fca00078efcff */
[----:B------:R-:W-:Y:S01]  /*79d0*/  STG.E.U8 [R2.64], R5 ;  /* 0x0000000502007986 */ /* 0x000fe2000c101124 */
[----:B------:R-:W-:Y:S05]  /*79e0*/  EXIT ;  /* 0x000000000000794d */ /* 0x000fea0003800000 */
.L_x_15972:
        /* <DEDUP_REMOVED lines=15> */
.L_x_15976:
[----:B------:R-:W-:Y:S01]  /*7ae0*/  IMAD.MOV.U32 R0, RZ, RZ, 0x7f ;  /* 0x0000007fff007424 */ /* 0x000fe200078e00ff */
[----:B------:R-:W-:-:S04]  /*7af0*/  ISETP.GT.U32.AND P0, PT, R4, 0x7f800000, PT ;  /* 0x7f8000000400780c */ /* 0x000fc80003f04070 */
[----:B------:R-:W-:-:S04]  /*7b00*/  SEL R0, R0, 0x7c, P0 ;  /* 0x0000007c00007807 */ /* 0x000fc80000000000 */
.L_x_15977:
[----:B------:R-:W-:Y:S05]  /*7b10*/  BSYNC B0 ;  /* 0x0000000000007941 */ /* 0x000fea0003800000 */
.L_x_15975:
[----:B------:R-:W-:-:S04]  /*7b20*/  LOP3.LUT R4, R5, 0x80000000, RZ, 0xc0, !PT ;  /* 0x8000000005047812 */ /* 0x000fc800078ec0ff */
[----:B------:R-:W-:-:S04]  /*7b30*/  SHF.R.U32.HI R5, RZ, 0x18, R4 ;  /* 0x00000018ff057819 */ /* 0x000fc80000011604 */
[----:B------:R-:W-:-:S05]  /*7b40*/  LOP3.LUT R5, R0, R5, RZ, 0xfc, !PT ;  /* 0x0000000500057212 */ /* 0x000fca00078efcff */
[----:B------:R-:W-:Y:S01]  /*7b50*/  STG.E.U8 [R2.64], R5 ;  /* 0x0000000502007986 */ /* 0x000fe2000c101124 */
[----:B------:R-:W-:Y:S05]  /*7b60*/  EXIT ;  /* 0x000000000000794d */ /* 0x000fea0003800000 */
.L_x_15971:
[----:B---3--:R-:W0:Y:S01]  /*7b70*/  F2F.F32.F64 R0, R16 ;  /* 0x0000001000007310 */ /* 0x008e220000301000 */
[----:B------:R-:W0:-:S14]  /*7b80*/  DSETP.GEU.AND P0, PT, |R16|, c[0x2][0x0], PT ;  /* 0x008000001000762a */ /* 0x000e1c0003f0e200 */
[----:B0-----:R-:W-:-:S05]  /*7b90*/  @!P0 FMUL R0, R0, 1.175494350822287508e-38 ;  /* 0x0080000000008820 */ /* 0x001fca0000400000 */
[----:B------:R-:W-:-:S05]  /*7ba0*/  F2FP.BF16.PACK_AB R0, RZ, R0 ;  /* 0x00000000ff00723e */ /* 0x000fca00000010ff */
[----:B------:R-:W-:Y:S01]  /*7bb0*/  STG.E.U16 [R2.64], R0 ;  /* 0x0000000002007986 */ /* 0x000fe2000c101524 */
[----:B------:R-:W-:Y:S05]  /*7bc0*/  EXIT ;  /* 0x000000000000794d */ /* 0x000fea0003800000 */
.L_x_15968:
        /* <DEDUP_REMOVED lines=9> */
[----:B0-----:R-:W-:Y:S01]  /*7c60*/  STG.E.U16 [R2.64], R17 ;  /* 0x0000001102007986 */ /* 0x001fe2000c101524 */
[----:B------:R-:W-:Y:S05]  /*7c70*/  EXIT ;  /* 0x000000000000794d */ /* 0x000fea0003800000 */
.L_x_15980:
        /* <DEDUP_REMOVED lines=19> */
.L_x_15983:
[----:B------:R-:W-:-:S04]  /*7db0*/  LOP3.LUT R0, R7, 0x80000000, RZ, 0xc0, !PT ;  /* 0x8000000007007812 */ /* 0x000fc800078ec0ff */
[----:B------:R-:W-:-:S04]  /*7dc0*/  SHF.R.U32.HI R5, RZ, 0x18, R0 ;  /* 0x00000018ff057819 */ /* 0x000fc80000011600 */
[----:B------:R-:W-:-:S04]  /*7dd0*/  LOP3.LUT R4, R4, R5, RZ, 0xfc, !PT ;  /* 0x0000000504047212 */ /* 0x000fc800078efcff */
[----:B------:R-:W-:Y:S02]  /*7de0*/  PRMT R0, R4, 0x7610, R0 ;  /* 0x0000761004007816 */ /* 0x000fe40000000000 */
.L_x_15982:
[----:B------:R-:W-:Y:S05]  /*7df0*/  BSYNC B0 ;  /* 0x0000000000007941 */ /* 0x000fea0003800000 */
.L_x_15981:
[----:B------:R-:W-:Y:S01]  /*7e00*/  STG.E.U8 [R2.64], R0 ;  /* 0x0000000002007986 */ /* 0x000fe2000c101124 */
[----:B------:R-:W-:Y:S05]  /*7e10*/  EXIT ;  /* 0x000000000000794d */ /* 0x000fea0003800000 */
.L_x_15979:
        /* <DEDUP_REMOVED lines=19> */
.L_x_15986:
[----:B------:R-:W-:-:S04]  /*7f50*/  LOP3.LUT R0, R7, 0x80000000, RZ, 0xc0, !PT ;  /* 0x8000000007007812 */ /* 0x000fc800078ec0ff */
[----:B------:R-:W-:-:S04]  /*7f60*/  SHF.R.U32.HI R5, RZ, 0x18, R0 ;  /* 0x00000018ff057819 */ /* 0x000fc80000011600 */
[----:B------:R-:W-:-:S04]  /*7f70*/  LOP3.LUT R4, R4, R5, RZ, 0xfc, !PT ;  /* 0x0000000504047212 */ /* 0x000fc800078efcff */
[----:B------:R-:W-:Y:S02]  /*7f80*/  PRMT R0, R4, 0x7610, R0 ;  /* 0x0000761004007816 */ /* 0x000fe40000000000 */
.L_x_15985:
[----:B------:R-:W-:Y:S05]  /*7f90*/  BSYNC B0 ;  /* 0x0000000000007941 */ /* 0x000fea0003800000 */
.L_x_15984:
[----:B------:R-:W-:Y:S01]  /*7fa0*/  STG.E.U8 [R2.64], R0 ;  /* 0x0000000002007986 */ /* 0x000fe2000c101124 */
[----:B------:R-:W-:Y:S05]  /*7fb0*/  EXIT ;  /* 0x000000000000794d */ /* 0x000fea0003800000 */
.L_x_15978:
        /* <DEDUP_REMOVED lines=24> */
.L_x_15961:
        /* <DEDUP_REMOVED lines=19> */
[----:B------:R-:W-:Y:S05]  /*8270*/  EXIT ;  /* 0x000000000000794d */ /* 0x000fea0003800000 */
.L_x_15988:
[----:B---3--:R-:W0:Y:S02]  /*8280*/  F2I.U64.F64.TRUNC R16, R16 ;  /* 0x0000001000107311 */ /* 0x008e24000030d800 */
[----:B0-----:R-:W-:Y:S01]  /*8290*/  STG.E.64 [R2.64], R16 ;  /* 0x0000001002007986 */ /* 0x001fe2000c101b24 */
[----:B------:R-:W-:Y:S05]  /*82a0*/  EXIT ;  /* 0x000000000000794d */ /* 0x000fea0003800000 */
.L_x_15987:
[----:B---3--:R-:W0:Y:S02]  /*82b0*/  F2I.U32.F64.TRUNC R17, R16 ;  /* 0x0000001000117311 */ /* 0x008e24000030d000 */
[----:B0-----:R-:W-:Y:S01]  /*82c0*/  STG.E [R2.64], R17 ;  /* 0x0000001102007986 */ /* 0x001fe2000c101924 */
[----:B------:R-:W-:Y:S05]  /*82d0*/  EXIT ;  /* 0x000000000000794d */ /* 0x000fea0003800000 */
.L_x_15989:
        /* <DEDUP_REMOVED lines=10> */
.L_x_18444:


//--------------------- .text._ZN2at6native18elementwise_kernelILi128ELi2EZNS0_22gpu_kernel_impl_nocastIZZZNS0_16frac_kernel_cudaERNS_18TensorIteratorBaseEENKUlvE_clEvENKUlvE_clEvEUldE_EEvS4_RKT_EUliE_EEviT1_ --------------------------
	.section	.text._ZN2at6native18elementwise_kernelILi128ELi2EZNS0_22gpu_kernel_impl_nocastIZZZNS0_16frac_kernel_cudaERNS_18TensorIteratorBaseEENKUlvE_clEvENKUlvE_clEvEUldE_EEvS4_RKT_EUliE_EEviT1_,"ax",@progbits
	.sectioninfo	@"SHI_REGISTERS=12"
	.align	128
        .global         _ZN2at6native18elementwise_kernelILi128ELi2EZNS0_22gpu_kernel_impl_nocastIZZZNS0_16frac_kernel_cudaERNS_18TensorIteratorBaseEENKUlvE_clEvENKUlvE_clEvEUldE_EEvS4_RKT_EUliE_EEviT1_
        .type           _ZN2at6native18elementwise_kernelILi128ELi2EZNS0_22gpu_kernel_impl_nocastIZZZNS0_16frac_kernel_cudaERNS_18TensorIteratorBaseEENKUlvE_clEvENKUlvE_clEvEUldE_EEvS4_RKT_EUliE_EEviT1_,@function
        .size           _ZN2at6native18elementwise_kernelILi128ELi2EZNS0_22gpu_kernel_impl_nocastIZZZNS0_16frac_kernel_cudaERNS_18TensorIteratorBaseEENKUlvE_clEvENKUlvE_clEvEUldE_EEvS4_RKT_EUliE_EEviT1_,(.L_x_18445 - _ZN2at6native18elementwise_kernelILi128ELi2EZNS0_22gpu_kernel_impl_nocastIZZZNS0_16frac_kernel_cudaERNS_18TensorIteratorBaseEENKUlvE_clEvENKUlvE_clEvEUldE_EEvS4_RKT_EUliE_EEviT1_)
        .other          _ZN2at6native18elementwise_kernelILi128ELi2EZNS0_22gpu_kernel_impl_nocastIZZZNS0_16frac_kernel_cudaERNS_18TensorIteratorBaseEENKUlvE_clEvENKUlvE_clEvEUldE_EEvS4_RKT_EUliE_EEviT1_,@"STO_CUDA_ENTRY STV_DEFAULT"
_ZN2at6native18elementwise_kernelILi128ELi2EZNS0_22gpu_kernel_impl_nocastIZZZNS0_16frac_kernel_cudaERNS_18TensorIteratorBaseEENKUlvE_clEvENKUlvE_clEvEUldE_EEvS4_RKT_EUliE_EEviT1_:
.text._ZN2at6native18elementwise_kernelILi128ELi2EZNS0_22gpu_kernel_impl_nocastIZZZNS0_16frac_kernel_cudaERNS_18TensorIteratorBaseEENKUlvE_clEvENKUlvE_clEvEUldE_EEvS4_RKT_EUliE_EEviT1_:
        /* <DEDUP_REMOVED lines=236> */
.L_x_15992:
[----:B------:R-:W-:-:S04]  /*0ec0*/  IADD3 R4, P0, R3, c[0x0][0x368], RZ ;  /* 0x0000da0003047a10 */ /* 0x000fc80007f1e0ff */
[----:B------:R-:W-:-:S06]  /*0ed0*/  IADD3.X R5, RZ, c[0x0][0x36c], RZ, P0, !PT ;  /* 0x0000db00ff057a10 */ /* 0x000fcc00007fe4ff */
[----:B------:R-:W2:Y:S01]  /*0ee0*/  LDG.E.64 R4, [R4.64] ;  /* 0x0000000404047981 */ /* 0x000ea2000c1e1b00 */
[----:B------:R-:W-:Y:S02]  /*0ef0*/  IADD3 R2, P0, R2, c[0x0][0x360], RZ ;  /* 0x0000d80002027a10 */ /* 0x000fe40007f1e0ff */
[----:B------:R-:W-:Y:S02]  /*0f00*/  IADD3 R9, R0, 0x80, RZ ;  /* 0x0000008000097810 */ /* 0x000fe40007ffe0ff */
[----:B------:R-:W-:Y:S01]  /*0f10*/  IADD3.X R3, RZ, c[0x0][0x364], RZ, P0, !PT ;  /* 0x0000d900ff037a10 */ /* 0x000fe200007fe4ff */
[----:B--2---:R-:W0:Y:S02]  /*0f20*/  FRND.F64.TRUNC R6, R4 ;  /* 0x0000000400067313 */ /* 0x004e24000030d800 */
[----:B0-----:R-:W0:-:S07]  /*0f30*/  DADD R6, R4, -R6 ;  /* 0x0000000004067229 */ /* 0x001e0e0000000806 */
[----:B0-----:R0:W-:Y:S04]  /*0f40*/  STG.E.64 [R2.64], R6 ;  /* 0x0000000602007986 */ /* 0x0011e8000c101b04 */
.L_x_15991:
[----:B------:R-:W-:Y:S05]  /*0f50*/  BSYNC B0 ;  /* 0x0000000000007941 */ /* 0x000fea0003800000 */
.L_x_15990:
[----:B------:R-:W-:-:S13]  /*0f60*/  ISETP.GE.AND P0, PT, R9, c[0x0][0x160], PT ;  /* 0x0000580009007a0c */ /* 0x000fda0003f06270 */
[----:B------:R-:W-:Y:S05]  /*0f70*/  @P0 EXIT ;  /* 0x000000000000094d */ /* 0x000fea0003800000 */
[----:B------:R-:W-:Y:S01]  /*0f80*/  ISETP.NE.AND P0, PT, RZ, c[0x0][0x168], PT ;  /* 0x00005a00ff007a0c */ /* 0x000fe20003f05270 */
[----:B------:R-:W-:Y:S01]  /*0f90*/  HFMA2.MMA R0, -RZ, RZ, 0, 0 ;  /* 0x00000000ff007435 */ /* 0x000fe200000001ff */
[----:B0-----:R-:W-:-:S11]  /*0fa0*/  MOV R2, RZ ;  /* 0x000000ff00027202 */ /* 0x001fd60000000f00 */
        /* <DEDUP_REMOVED lines=225> */
.L_x_15993:
[----:B------:R-:W-:-:S04]  /*1dc0*/  IADD3 R2, P0, R2, c[0x0][0x368], RZ ;  /* 0x0000da0002027a10 */ /* 0x000fc80007f1e0ff */
[----:B------:R-:W-:-:S06]  /*1dd0*/  IADD3.X R3, RZ, c[0x0][0x36c], RZ, P0, !PT ;  /* 0x0000db00ff037a10 */ /* 0x000fcc00007fe4ff */
[----:B------:R-:W2:Y:S01]  /*1de0*/  LDG.E.64 R2, [R2.64] ;  /* 0x0000000402027981 */ /* 0x000ea2000c1e1b00 */
[----:B------:R-:W-:-:S04]  /*1df0*/  IADD3 R6, P0, R0, c[0x0][0x360], RZ ;  /* 0x0000d80000067a10 */ /* 0x000fc80007f1e0ff */
[----:B------:R-:W-:Y:S01]  /*1e00*/  IADD3.X R7, RZ, c[0x0][0x364], RZ, P0, !PT ;  /* 0x0000d900ff077a10 */ /* 0x000fe200007fe4ff */
[----:B--2---:R-:W0:Y:S02]  /*1e10*/  FRND.F64.TRUNC R4, R2 ;  /* 0x0000000200047313 */ /* 0x004e24000030d800 */
[----:B0-----:R-:W0:-:S07]  /*1e20*/  DADD R4, R2, -R4 ;  /* 0x0000000002047229 */ /* 0x001e0e0000000804 */
[----:B0-----:R-:W-:Y:S01]  /*1e30*/  STG.E.64 [R6.64], R4 ;  /* 0x0000000406007986 */ /* 0x001fe2000c101b04 */
[----:B------:R-:W-:Y:S05]  /*1e40*/  EXIT ;  /* 0x000000000000794d */ /* 0x000fea0003800000 */
.L_x_15994:
        /* <DEDUP_REMOVED lines=11> */
.L_x_18445:


//--------------------- .text._ZN2at6native27unrolled_elementwise_kernelIZZZNS0_16frac_kernel_cudaERNS_18TensorIteratorBaseEENKUlvE_clEvENKUlvE_clEvEUldE_St5arrayIPcLm2EELi4E23TrivialOffsetCalculatorILi1EjESB_NS0_6memory15LoadWithoutCastENSC_16StoreWithoutCastEEEviT_T0_T2_T3_T4_T5_ --------------------------
	.section	.text._ZN2at6native27unrolled_elementwise_kernelIZZZNS0_16frac_kernel_cudaERNS_18TensorIteratorBaseEENKUlvE_clEvENKUlvE_clEvEUldE_St5arrayIPcLm2EELi4E23TrivialOffsetCalculatorILi1EjESB_NS0_6memory15LoadWithoutCastENSC_16StoreWithoutCastEEEviT_T0_T2_T3_T4_T5_,"ax",@progbits
	.sectioninfo	@"SHI_REGISTERS=28"
	.align	128
        .global         _ZN2at6native27unrolled_elementwise_kernelIZZZNS0_16frac_kernel_cudaERNS_18TensorIteratorBaseEENKUlvE_clEvENKUlvE_clEvEUldE_St5arrayIPcLm2EELi4E23TrivialOffsetCalculatorILi1EjESB_NS0_6memory15LoadWithoutCastENSC_16StoreWithoutCastEEEviT_T0_T2_T3_T4_T5_
        .type           _ZN2at6native27unrolled_elementwise_kernelIZZZNS0_16frac_kernel_cudaERNS_18TensorIteratorBaseEENKUlvE_clEvENKUlvE_clEvEUldE_St5arrayIPcLm2EELi4E23TrivialOffsetCalculatorILi1EjESB_NS0_6memory15LoadWithoutCastENSC_16StoreWithoutCastEEEviT_T0_T2_T3_T4_T5_,@function
        .size           _ZN2at6native27unrolled_elementwise_kernelIZZZNS0_16frac_kernel_cudaERNS_18TensorIteratorBaseEENKUlvE_clEvENKUlvE_clEvEUldE_St5arrayIPcLm2EELi4E23TrivialOffsetCalculatorILi1EjESB_NS0_6memory15LoadWithoutCastENSC_16StoreWithoutCastEEEviT_T0_T2_T3_T4_T5_,(.L_x_18446 - _ZN2at6native27unrolled_elementwise_kernelIZZZNS0_16frac_kernel_cudaERNS_18TensorIteratorBaseEENKUlvE_clEvENKUlvE_clEvEUldE_St5arrayIPcLm2EELi4E23TrivialOffsetCalculatorILi1EjESB_NS0_6memory15LoadWithoutCastENSC_16StoreWithoutCastEEEviT_T0_T2_T3_T4_T5_)
        .other          _ZN2at6native27unrolled_elementwise_kernelIZZZNS0_16frac_kernel_cudaERNS_18TensorIteratorBaseEENKUlvE_clEvENKUlvE_clEvEUldE_St5arrayIPcLm2EELi4E23TrivialOffsetCalculatorILi1EjESB_NS0_6memory15LoadWithoutCastENSC_16StoreWithoutCastEEEviT_T0_T2_T3_T4_T5_,@"STO_CUDA_ENTRY STV_DEFAULT"
_ZN2at6native27unrolled_elementwise_kernelIZZZNS0_16frac_kernel_cudaERNS_18TensorIteratorBaseEENKUlvE_clEvENKUlvE_clEvEUldE_St5arrayIPcLm2EELi4E23TrivialOffsetCalculatorILi1EjESB_NS0_6memory15LoadWithoutCastENSC_16StoreWithoutCastEEEviT_T0_T2_T3_T4_T5_:
.text._ZN2at6native27unrolled_elementwise_kernelIZZZNS0_16frac_kernel_cudaERNS_18TensorIteratorBaseEENKUlvE_clEvENKUlvE_clEvEUldE_St5arrayIPcLm2EELi4E23TrivialOffsetCalculatorILi1EjESB_NS0_6memory15LoadWithoutCastENSC_16StoreWithoutCastEEEviT_T0_T2_T3_T4_T5_:
        /* <DEDUP_REMOVED lines=14> */
[----:B------:R0:W2:Y:S05]  /*00e0*/  @!P0 LDG.E.64 R8, [R2.64] ;  /* 0x0000000402088981 */ /* 0x0000aa000c1e1b00 */
[----:B------:R-:W-:Y:S01]  /*00f0*/  @!P1 IMAD R14, R0, 0x200, R5 ;  /* 0x00000200000e9824 */ /* 0x000fe200078e0205 */
[----:B------:R-:W-:Y:S01]  /*0100*/  @!P1 IADD3 R5, R5, 0x80, RZ ;  /* 0x0000008005059810 */ /* 0x000fe20007ffe0ff */
[----:B------:R-:W-:-:S03]  /*0110*/  @!P1 IMAD.MOV.U32 R15, RZ, RZ, 0x8 ;  /* 0x00000008ff0f9424 */ /* 0x000fc600078e00ff */
[----:B------:R-:W-:Y:S01]  /*0120*/  ISETP.GE.AND P2, PT, R5, R4, PT ;  /* 0x000000040500720c */ /* 0x000fe20003f46270 */
[----:B------:R-:W-:Y:S01]  /*0130*/  CS2R R10, SRZ ;  /* 0x00000000000a7805 */ /* 0x000fe2000001ff00 */
[----:B------:R-:W-:Y:S01]  /*0140*/  CS2R R6, SRZ ;  /* 0x0000000000067805 */ /* 0x000fe2000001ff00 */
[----:B------:R-:W-:-:S05]  /*0150*/  @!P1 IMAD.WIDE.U32 R14, R14, R15, c[0x0][0x170] ;  /* 0x00005c000e0e9625 */ /* 0x000fca00078e000f */
[----:B------:R1:W3:Y:S05]  /*0160*/  @!P1 LDG.E.64 R10, [R14.64] ;  /* 0x000000040e0a9981 */ /* 0x0002ea000c1e1b00 */
[----:B------:R-:W-:Y:S01]  /*0170*/  @!P2 MOV R19, 0x8 ;  /* 0x000000080013a802 */ /* 0x000fe20000000f00 */
[----:B------:R-:W-:-:S04]  /*0180*/  @!P2 IMAD R18, R0, 0x200, R5 ;  /* 0x000002000012a824 */ /* 0x000fc800078e0205 */
[----:B------:R-:W-:-:S05]  /*0190*/  @!P2 IMAD.WIDE.U32 R18, R18, R19, c[0x0][0x170] ;  /* 0x00005c001212a625 */ /* 0x000fca00078e0013 */
[----:B------:R3:W4:Y:S01]  /*01a0*/  @!P2 LDG.E.64 R6, [R18.64] ;  /* 0x000000041206a981 */ /* 0x000722000c1e1b00 */
[----:B------:R-:W-:-:S04]  /*01b0*/  @!P2 IADD3 R5, R5, 0x80, RZ ;  /* 0x000000800505a810 */ /* 0x000fc80007ffe0ff */
[----:B------:R-:W-:Y:S01]  /*01c0*/  ISETP.GE.AND P1, PT, R5, R4, PT ;  /* 0x000000040500720c */ /* 0x000fe20003f26270 */
[----:B0-----:R-:W-:Y:S01]  /*01d0*/  CS2R R2, SRZ ;  /* 0x0000000000027805 */ /* 0x001fe2000001ff00 */
[----:B------:R-:W-:-:S11]  /*01e0*/  @!P0 IMAD R12, R0, 0x200, R13 ;  /* 0x00000200000c8824 */ /* 0x000fd600078e020d */
[----:B------:R-:W-:Y:S01]  /*01f0*/  @!P1 IMAD R16, R0, 0x200, R5 ;  /* 0x0000020000109824 */ /* 0x000fe200078e0205 */
[----:B------:R-:W-:Y:S01]  /*0200*/  MOV R5, R13 ;  /* 0x0000000d00057202 */ /* 0x000fe20000000f00 */
[----:B------:R-:W-:-:S03]  /*0210*/  @!P1 IMAD.MOV.U32 R17, RZ, RZ, 0x8 ;  /* 0x00000008ff119424 */ /* 0x000fc600078e00ff */
[C---:B------:R-:W-:Y:S02]  /*0220*/  IADD3 R25, R5.reuse, 0x80, RZ ;  /* 0x0000008005197810 */ /* 0x040fe40007ffe0ff */
[----:B-1----:R-:W-:Y:S01]  /*0230*/  IADD3 R15, R5, 0x100, RZ ;  /* 0x00000100050f7810 */ /* 0x002fe20007ffe0ff */
[----:B------:R-:W-:Y:S01]  /*0240*/  @!P1 IMAD.WIDE.U32 R16, R16, R17, c[0x0][0x170] ;  /* 0x00005c0010109625 */ /* 0x000fe200078e0011 */
[-C--:B------:R-:W-:Y:S02]  /*0250*/  ISETP.GE.AND P2, PT, R25, R4.reuse, PT ;  /* 0x000000041900720c */ /* 0x080fe40003f46270 */
[----:B------:R-:W-:Y:S02]  /*0260*/  ISETP.GE.AND P3, PT, R15, R4, PT ;  /* 0x000000040f00720c */ /* 0x000fe40003f66270 */
[----:B------:R-:W-:Y:S01]  /*0270*/  @!P0 MOV R13, 0x8 ;  /* 0x00000008000d8802 */ /* 0x000fe20000000f00 */
[----:B------:R0:W5:Y:S01]  /*0280*/  @!P1 LDG.E.64 R2, [R16.64] ;  /* 0x0000000410029981 */ /* 0x000162000c1e1b00 */
[----:B------:R-:W-:Y:S01]  /*0290*/  IADD3 R23, R5, 0x180, RZ ;  /* 0x0000018005177810 */ /* 0x000fe20007ffe0ff */
[----:B------:R-:W-:-:S05]  /*02a0*/  @!P0 IMAD.MOV.U32 R5, RZ, RZ, R25 ;  /* 0x000000ffff058224 */ /* 0x000fca00078e0019 */
[-C--:B------:R-:W-:Y:S01]  /*02b0*/  ISETP.GE.AND P4, PT, R5, R4.reuse, PT ;  /* 0x000000040500720c */ /* 0x080fe20003f86270 */
[----:B------:R-:W-:Y:S01]  /*02c0*/  BSSY B0, `(.L_x_15995) ;  /* 0x0000015000007945 */ /* 0x000fe20003800000 */
[----:B------:R-:W-:Y:S01]  /*02d0*/  ISETP.GE.AND P1, PT, R23, R4, PT ;  /* 0x000000041700720c */ /* 0x000fe20003f26270 */
[----:B--2---:R-:W0:Y:S02]  /*02e0*/  @!P0 FRND.F64.TRUNC R20, R8 ;  /* 0x0000000800148313 */ /* 0x004e24000030d800 */
[----:B0-----:R0:W1:Y:S02]  /*02f0*/  @!P0 DADD R16, -R20, R8 ;  /* 0x0000000014108229 */ /* 0x0010640000000108 */
[----:B0-----:R-:W-:-:S04]  /*0300*/  @!P0 IMAD.WIDE.U32 R8, R12, R13, c[0x0][0x168] ;  /* 0x00005a000c088625 */ /* 0x001fc800078e000d */
[----:B---3--:R-:W0:Y:S01]  /*0310*/  @!P2 FRND.F64.TRUNC R18, R10 ;  /* 0x0000000a0012a313 */ /* 0x008e22000030d800 */
[----:B-1----:R1:W-:Y:S07]  /*0320*/  @!P0 STG.E.64 [R8.64], R16 ;  /* 0x0000001008008986 */ /* 0x0023ee000c101b04 */
[----:B----4-:R-:W2:Y:S01]  /*0330*/  @!P3 FRND.F64.TRUNC R14, R6 ;  /* 0x00000006000eb313 */ /* 0x010ea2000030d800 */
[----:B0-----:R1:W0:-:S04]  /*0340*/  @!P2 DADD R18, -R18, R10 ;  /* 0x000000001212a229 */ /* 0x001208000000010a */
[----:B--2---:R1:W2:Y:S01]  /*0350*/  @!P3 DADD R14, -R14, R6 ;  /* 0x000000000e0eb229 */ /* 0x0042a20000000106 */
[----:B------:R-:W-:Y:S05]  /*0360*/  @P4 BRA `(.L_x_15996) ;  /* 0x000000a000004947 */ /* 0x000fea0003800000 */
[----:B01----:R-:W-:Y:S01]  /*0370*/  IMAD R6, R0, 0x200, R5 ;  /* 0x0000020000067824 */ /* 0x003fe200078e0205 */
        /* <DEDUP_REMOVED lines=8> */
[----:B--2---:R0:W-:Y:S02]  /*0400*/  @!P0 STG.E.64 [R8.64], R14 ;  /* 0x0000000e08008986 */ /* 0x0041e4000c101b04 */
.L_x_15996:
[----:B0-----:R-:W-:Y:S05]  /*0410*/  BSYNC B0 ;  /* 0x0000000000007941 */ /* 0x001fea0003800000 */
.L_x_15995:
[----:B------:R-:W-:Y:S01]  /*0420*/  ISETP.GE.AND P0, PT, R5, R4, PT ;  /* 0x000000040500720c */ /* 0x000fe20003f06270 */
[----:B-1---5:R0:W1:-:S12]  /*0430*/  @!P1 FRND.F64.TRUNC R6, R2 ;  /* 0x0000000200069313 */ /* 0x022058000030d800 */
[----:B------:R-:W-:Y:S05]  /*0440*/  @P0 EXIT ;  /* 0x000000000000094d */ /* 0x000fea0003800000 */
[----:B0-----:R-:W-:Y:S01]  /*0450*/  IMAD R0, R0, 0x200, R5 ;  /* 0x0000020000007824 */ /* 0x001fe200078e0205 */
[----:B------:R-:W-:Y:S01]  /*0460*/  MOV R5, 0x8 ;  /* 0x0000000800057802 */ /* 0x000fe20000000f00 */
[----:B-1----:R0:W1:-:S04]  /*0470*/  @!P1 DADD R6, -R6, R2 ;  /* 0x0000000006069229 */ /* 0x0020480000000102 */
[----:B0-----:R-:W-:-:S05]  /*0480*/  IMAD.WIDE.U32 R2, R0, R5, c[0x0][0x168] ;  /* 0x00005a0000027625 */ /* 0x001fca00078e0005 */
[----:B-1----:R-:W-:Y:S01]  /*0490*/  STG.E.64 [R2.64], R6 ;  /* 0x0000000602007986 */ /* 0x002fe2000c101b04 */
[----:B------:R-:W-:Y:S05]  /*04a0*/  EXIT ;  /* 0x000000000000794d */ /* 0x000fea0003800000 */
.L_x_15997:
        /* <DEDUP_REMOVED lines=13> */
.L_x_18446:


//--------------------- .text._ZN2at6native29vectorized_elementwise_kernelILi2EZZZNS0_16frac_kernel_cudaERNS_18TensorIteratorBaseEENKUlvE_clEvENKUlvE_clEvEUldE_St5arrayIPcLm2EEEEviT0_T1_ --------------------------
	.section	.text._ZN2at6native29vectorized_elementwise_kernelILi2EZZZNS0_16frac_kernel_cudaERNS_18TensorIteratorBaseEENKUlvE_clEvENKUlvE_clEvEUldE_St5arrayIPcLm2EEEEviT0_T1_,"ax",@progbits
	.sectioninfo	@"SHI_REGISTERS=32"
	.align	128
        .global         _ZN2at6native29vectorized_elementwise_kernelILi2EZZZNS0_16frac_kernel_cudaERNS_18TensorIteratorBaseEENKUlvE_clEvENKUlvE_clEvEUldE_St5arrayIPcLm2EEEEviT0_T1_
        .type           _ZN2at6native29vectorized_elementwise_kernelILi2EZZZNS0_16frac_kernel_cudaERNS_18TensorIteratorBaseEENKUlvE_clEvENKUlvE_clEvEUldE_St5arrayIPcLm2EEEEviT0_T1_,@function
        .size           _ZN2at6native29vectorized_elementwise_kernelILi2EZZZNS0_16frac_kernel_cudaERNS_18TensorIteratorBaseEENKUlvE_clEvENKUlvE_clEvEUldE_St5arrayIPcLm2EEEEviT0_T1_,(.L_x_18447 - _ZN2at6native29vectorized_elementwise_kernelILi2EZZZNS0_16frac_kernel_cudaERNS_18TensorIteratorBaseEENKUlvE_clEvENKUlvE_clEvEUldE_St5arrayIPcLm2EEEEviT0_T1_)
        .other          _ZN2at6native29vectorized_elementwise_kernelILi2EZZZNS0_16frac_kernel_cudaERNS_18TensorIteratorBaseEENKUlvE_clEvENKUlvE_clEvEUldE_St5arrayIPcLm2EEEEviT0_T1_,@"STO_CUDA_ENTRY STV_DEFAULT"
_ZN2at6native29vectorized_elementwise_kernelILi2EZZZNS0_16frac_kernel_cudaERNS_18TensorIteratorBaseEENKUlvE_clEvENKUlvE_clEvEUldE_St5arrayIPcLm2EEEEviT0_T1_:
.text._ZN2at6native29vectorized_elementwise_kernelILi2EZZZNS0_16frac_kernel_cudaERNS_18TensorIteratorBaseEENKUlvE_clEvENKUlvE_clEvEUldE_St5arrayIPcLm2EEEEviT0_T1_:
        /* <DEDUP_REMOVED lines=17> */
[----:B--2---:R-:W0:Y:S08]  /*0110*/  FRND.F64.TRUNC R20, R8 ;  /* 0x0000000800147313 */ /* 0x004e30000030d800 */
[----:B------:R-:W1:Y:S01]  /*0120*/  FRND.F64.TRUNC R24, R10 ;  /* 0x0000000a00187313 */ /* 0x000e62000030d800 */
[----:B0-----:R0:W-:-:S07]  /*0130*/  DADD R8, R8, -R20 ;  /* 0x0000000008087229 */ /* 0x0011ce0000000814 */
[----:B---3--:R-:W2:Y:S01]  /*0140*/  FRND.F64.TRUNC R22, R16 ;  /* 0x0000001000167313 */ /* 0x008ea2000030d800 */
[----:B-1----:R-:W1:-:S07]  /*0150*/  DADD R10, R10, -R24 ;  /* 0x000000000a0a7229 */ /* 0x002e4e0000000818 */
[----:B0-----:R-:W0:Y:S01]  /*0160*/  FRND.F64.TRUNC R20, R18 ;  /* 0x0000001200147313 */ /* 0x001e22000030d800 */
[----:B-1----:R-:W-:Y:S07]  /*0170*/  STG.E.128 [R2.64], R8 ;  /* 0x0000000802007986 */ /* 0x002fee000c101d04 */
[----:B----4-:R-:W1:Y:S01]  /*0180*/  FRND.F64.TRUNC R24, R4 ;  /* 0x0000000400187313 */ /* 0x010e62000030d800 */
[----:B--2---:R2:W-:-:S04]  /*0190*/  DADD R16, R16, -R22 ;  /* 0x0000000010107229 */ /* 0x0045c80000000816 */
[----:B0-----:R-:W0:-:S03]  /*01a0*/  DADD R18, R18, -R20 ;  /* 0x0000000012127229 */ /* 0x001e060000000814 */
[----:B--2---:R-:W2:Y:S04]  /*01b0*/  FRND.F64.TRUNC R22, R6 ;  /* 0x0000000600167313 */ /* 0x004ea8000030d800 */
[----:B0-----:R-:W-:Y:S01]  /*01c0*/  STG.E.128 [R2.64+0x800], R16 ;  /* 0x0008001002007986 */ /* 0x001fe2000c101d04 */
[----:B-1----:R0:W-:-:S03]  /*01d0*/  DADD R4, R4, -R24 ;  /* 0x0000000004047229 */ /* 0x0021c60000000818 */
[----:B-----5:R-:W1:Y:S08]  /*01e0*/  FRND.F64.TRUNC R20, R12 ;  /* 0x0000000c00147313 */ /* 0x020e70000030d800 */
[----:B0-----:R-:W0:Y:S01]  /*01f0*/  FRND.F64.TRUNC R24, R14 ;  /* 0x0000000e00187313 */ /* 0x001e22000030d800 */
[----:B--2---:R-:W2:-:S04]  /*0200*/  DADD R6, R6, -R22 ;  /* 0x0000000006067229 */ /* 0x004e880000000816 */
[----:B-1----:R-:W-:-:S03]  /*0210*/  DADD R12, R12, -R20 ;  /* 0x000000000c0c7229 */ /* 0x002fc60000000814 */
[----:B--2---:R-:W-:Y:S01]  /*0220*/  STG.E.128 [R2.64+0x1000], R4 ;  /* 0x0010000402007986 */ /* 0x004fe2000c101d04 */
[----:B0-----:R-:W0:-:S07]  /*0230*/  DADD R14, R14, -R24 ;  /* 0x000000000e0e7229 */ /* 0x001e0e0000000818 */
[----:B0-----:R-:W-:Y:S01]  /*0240*/  STG.E.128 [R2.64+0x1800], R12 ;  /* 0x0018000c02007986 */ /* 0x001fe2000c101d04 */
[----:B------:R-:W-:Y:S05]  /*0250*/  EXIT ;  /* 0x000000000000794d */ /* 0x000fea0003800000 */
.L_x_15998:
[----:B------:R-:W0:Y:S01]  /*0260*/  S2R R2, SR_TID.X ;  /* 0x0000000000027919 */ /* 0x000e220000002100 */
[----:B------:R-:W-:Y:S01]  /*0270*/  CS2R R4, SRZ ;  /* 0x0000000000047805 */ /* 0x000fe2000001ff00 */
[----:B0-----:R-:W-:Y:S01]  /*0280*/  ISETP.GE.AND P0, PT, R2, R0, PT ;  /* 0x000000000200720c */ /* 0x001fe20003f06270 */
[----:B------:R-:W-:-:S12]  /*0290*/  IMAD.MOV.U32 R12, RZ, RZ, R2 ;  /* 0x000000ffff0c7224 */ /* 0x000fd800078e0002 */
[----:B------:R-:W-:Y:S01]  /*02a0*/  @!P0 IADD3 R12, R2, 0x80, RZ ;  /* 0x00000080020c8810 */ /* 0x000fe20007ffe0ff */
[----:B------:R-:W-:Y:S01]  /*02b0*/  @!P0 IMAD.IADD R14, R3, 0x1, R2 ;  /* 0x00000001030e8824 */ /* 0x000fe200078e0202 */
[----:B------:R-:W-:Y:S02]  /*02c0*/  @!P0 MOV R15, 0x8 ;  /* 0x00000008000f8802 */ /* 0x000fe40000000f00 */
[----:B------:R-:W-:-:S03]  /*02d0*/  ISETP.GE.AND P5, PT, R12, R0, PT ;  /* 0x000000000c00720c */ /* 0x000fc60003fa6270 */
[----:B------:R-:W-:-:S05]  /*02e0*/  @!P0 IMAD.WIDE.U32 R14, R14, R15, c[0x0][0x170] ;  /* 0x00005c000e0e8625 */ /* 0x000fca00078e000f */
[----:B------:R0:W2:Y:S05]  /*02f0*/  @!P0 LDG.E.64 R4, [R14.64] ;  /* 0x000000040e048981 */ /* 0x0000aa000c1e1b00 */
        /* <DEDUP_REMOVED lines=13> */
[----:B------:R-:W-:-:S11]  /*03d0*/  CS2R R8, SRZ ;  /* 0x0000000000087805 */ /* 0x000fd6000001ff00 */
[----:B------:R-:W-:Y:S01]  /*03e0*/  @!P3 IMAD.IADD R20, R3, 0x1, R12 ;  /* 0x000000010314b824 */ /* 0x000fe200078e020c */
[----:B------:R-:W-:-:S04]  /*03f0*/  @!P3 IADD3 R12, R12, 0x80, RZ ;  /* 0x000000800c0cb810 */ /* 0x000fc80007ffe0ff */
[----:B------:R-:W-:Y:S01]  /*0400*/  ISETP.GE.AND P4, PT, R12, R0, PT ;  /* 0x000000000c00720c */ /* 0x000fe20003f86270 */
[----:B------:R-:W-:-:S05]  /*0410*/  @!P5 IMAD.WIDE.U32 R16, R16, R17, c[0x0][0x170] ;  /* 0x00005c001010d625 */ /* 0x000fca00078e0011 */
[----:B------:R1:W3:Y:S01]  /*0420*/  @!P5 LDG.E.64 R8, [R16.64] ;  /* 0x000000041008d981 */ /* 0x0002e2000c1e1b00 */
[----:B------:R-:W-:Y:S01]  /*0430*/  @!P6 IMAD.MOV.U32 R19, RZ, RZ, 0x8 ;  /* 0x00000008ff13e424 */ /* 0x000fe200078e00ff */
[----:B------:R-:W-:-:S05]  /*0440*/  CS2R R6, SRZ ;  /* 0x0000000000067805 */ /* 0x000fca000001ff00 */
[----:B------:R-:W-:Y:S02]  /*0450*/  @!P4 IADD3 R22, R3, R12, RZ ;  /* 0x0000000c0316c210 */ /* 0x000fe40007ffe0ff */
[----:B------:R-:W-:Y:S01]  /*0460*/  @!P4 IADD3 R12, R12, 0x80, RZ ;  /* 0x000000800c0cc810 */ /* 0x000fe20007ffe0ff */
[----:B------:R-:W-:-:S03]  /*0470*/  @!P6 IMAD.WIDE.U32 R18, R18, R19, c[0x0][0x170] ;  /* 0x00005c001212e625 */ /* 0x000fc600078e0013 */
[----:B------:R-:W-:Y:S02]  /*0480*/  ISETP.GE.AND P5, PT, R12, R0, PT ;  /* 0x000000000c00720c */ /* 0x000fe40003fa6270 */
[----:B------:R4:W5:Y:S01]  /*0490*/  @!P6 LDG.E.64 R6, [R18.64] ;  /* 0x000000041206e981 */ /* 0x000962000c1e1b00 */
[----:B------:R-:W-:Y:S01]  /*04a0*/  @!P1 IMAD.MOV.U32 R25, RZ, RZ, 0x8 ;  /* 0x00000008ff199424 */ /* 0x000fe200078e00ff */
[----:B------:R-:W-:Y:S01]  /*04b0*/  CS2R R28, SRZ ;  /* 0x00000000001c7805 */ /* 0x000fe2000001ff00 */
[----:B------:R-:W-:Y:S02]  /*04c0*/  @!P2 IMAD.MOV.U32 R27, RZ, RZ, 0x8 ;  /* 0x00000008ff1ba424 */ /* 0x000fe400078e00ff */
[----:B------:R-:W-:Y:S01]  /*04d0*/  @!P1 IMAD.WIDE.U32 R24, R24, R25, c[0x0][0x170] ;  /* 0x00005c0018189625 */ /* 0x000fe200078e0019 */
[----:B0-----:R-:W-:-:S03]  /*04e0*/  CS2R R14, SRZ ;  /* 0x00000000000e7805 */ /* 0x001fc6000001ff00 */
[----:B------:R-:W-:Y:S01]  /*04f0*/  @!P3 IMAD.MOV.U32 R21, RZ, RZ, 0x8 ;  /* 0x00000008ff15b424 */ /* 0x000fe200078e00ff */
[----:B------:R0:W5:Y:S01]  /*0500*/  @!P1 LDG.E.64 R28, [R24.64] ;  /* 0x00000004181c9981 */ /* 0x000162000c1e1b00 */
[----:B----4-:R-:W-:Y:S01]  /*0510*/  @!P5 IADD3 R18, R3, R12, RZ ;  /* 0x0000000c0312d210 */ /* 0x010fe20007ffe0ff */
[----:B------:R-:W-:Y:S02]  /*0520*/  @!P4 IMAD.MOV.U32 R23, RZ, RZ, 0x8 ;  /* 0x00000008ff17c424 */ /* 0x000fe400078e00ff */
[----:B------:R-:W-:Y:S01]  /*0530*/  @!P5 IMAD.MOV.U32 R19, RZ, RZ, 0x8 ;  /* 0x00000008ff13d424 */ /* 0x000fe200078e00ff */
[----:B-1----:R-:W-:Y:S01]  /*0540*/  CS2R R16, SRZ ;  /* 0x0000000000107805 */ /* 0x002fe2000001ff00 */
[----:B------:R-:W-:Y:S01]  /*0550*/  @!P2 IMAD.WIDE.U32 R26, R10, R27, c[0x0][0x170] ;  /* 0x00005c000a1aa625 */ /* 0x000fe200078e001b */
[----:B------:R-:W-:Y:S01]  /*0560*/  CS2R R12, SRZ ;  /* 0x00000000000c7805 */ /* 0x000fe2000001ff00 */
[----:B------:R-:W-:Y:S02]  /*0570*/  CS2R R10, SRZ ;  /* 0x00000000000a7805 */ /* 0x000fe4000001ff00 */
[----:B------:R-:W-:Y:S01]  /*0580*/  @!P3 IMAD.WIDE.U32 R20, R20, R21, c[0x0][0x170] ;  /* 0x00005c001414b625 */ /* 0x000fe200078e0015 */
[----:B------:R1:W4:Y:S03]  /*0590*/  @!P2 LDG.E.64 R14, [R26.64] ;  /* 0x000000041a0ea981 */ /* 0x000326000c1e1b00 */
[----:B------:R-:W-:Y:S01]  /*05a0*/  @!P4 IMAD.WIDE.U32 R22, R22, R23, c[0x0][0x170] ;  /* 0x00005c001616c625 */ /* 0x000fe200078e0017 */
[----:B------:R1:W4:Y:S03]  /*05b0*/  @!P3 LDG.E.64 R10, [R20.64] ;  /* 0x00000004140ab981 */ /* 0x000326000c1e1b00 */
[----:B0-----:R-:W-:Y:S01]  /*05c0*/  @!P5 IMAD.WIDE.U32 R24, R18, R19, c[0x0][0x170] ;  /* 0x00005c001218d625 */ /* 0x001fe200078e0013 */
[----:B------:R0:W4:Y:S04]  /*05d0*/  @!P4 LDG.E.64 R16, [R22.64] ;  /* 0x000000041610c981 */ /* 0x000128000c1e1b00 */
[----:B------:R0:W4:Y:S01]  /*05e0*/  @!P5 LDG.E.64 R12, [R24.64] ;  /* 0x00000004180cd981 */ /* 0x000122000c1e1b00 */
[----:B-1----:R-:W-:-:S04]  /*05f0*/  IADD3 R27, R2, 0x80, RZ ;  /* 0x00000080021b7810 */ /* 0x002fc80007ffe0ff */
[----:B------:R-:W-:Y:S02]  /*0600*/  ISETP.GE.AND P6, PT, R27, R0, PT ;  /* 0x000000001b00720c */ /* 0x000fe40003fc6270 */
[----:B------:R-:W-:Y:S01]  /*0610*/  IADD3 R26, R2, 0x100, RZ ;  /* 0x00000100021a7810 */ /* 0x000fe20007ffe0ff */
[----:B------:R-:W-:-:S03]  /*0620*/  @!P0 IMAD.IADD R20, R3, 0x1, R2 ;  /* 0x0000000103148824 */ /* 0x000fc600078e0202 */
[----:B------:R-:W-:Y:S01]  /*0630*/  ISETP.GE.AND P1, PT, R26, R0, PT ;  /* 0x000000001a00720c */ /* 0x000fe20003f26270 */
[----:B------:R-:W-:Y:S01]  /*0640*/  @!P0 IMAD.MOV.U32 R26, RZ, RZ, 0x8 ;  /* 0x00000008ff1a8424 */ /* 0x000fe200078e00ff */
[----:B------:R-:W-:-:S03]  /*0650*/  IADD3 R21, R2, 0x180, RZ ;  /* 0x0000018002157810 */ /* 0x000fc60007ffe0ff */
[----:B0-----:R-:W-:Y:S01]  /*0660*/  @!P0 IMAD.WIDE.U32 R24, R20, R26, c[0x0][0x168] ;  /* 0x00005a0014188625 */ /* 0x001fe200078e001a */
[----:B------:R-:W-:Y:S02]  /*0670*/  IADD3 R26, R2, 0x300, RZ ;  /* 0x00000300021a7810 */ /* 0x000fe40007ffe0ff */
[-C--:B------:R-:W-:Y:S02]  /*0680*/  ISETP.GE.AND P2, PT, R21, R0.reuse, PT ;  /* 0x000000001500720c */ /* 0x080fe40003f46270 */
[----:B------:R-:W-:Y:S02]  /*0690*/  ISETP.GE.AND P5, PT, R26, R0, PT ;  /* 0x000000001a00720c */ /* 0x000fe40003fa6270 */
[----:B------:R-:W-:Y:S01]  /*06a0*/  IADD3 R26, R2, 0x380, RZ ;  /* 0x00000380021a7810 */ /* 0x000fe20007ffe0ff */
[----:B------:R-:W-:Y:S01]  /*06b0*/  BSSY B0, `(.L_x_15999) ;  /* 0x0000044000007945 */ /* 0x000fe20003800000 */
[----:B------:R-:W-:Y:S01]  /*06c0*/  BSSY B1, `(.L_x_16000) ;  /* 0x000003c000017945 */ /* 0x000fe20003800000 */
[----:B--2---:R-:W0:Y:S02]  /*06d0*/  @!P0 FRND.F64.TRUNC R18, R4 ;  /* 0x0000000400128313 */ /* 0x004e24000030d800 */
[----:B0-----:R0:W1:-:S02]  /*06e0*/  @!P0 DADD R22, -R18, R4 ;  /* 0x0000000012168229 */ /* 0x0010440000000104 */
[----:B0-----:R-:W-:-:S04]  /*06f0*/  IADD3 R5, R2, 0x200, RZ ;  /* 0x0000020002057810 */ /* 0x001fc80007ffe0ff */
[----:B------:R-:W-:Y:S02]  /*0700*/  ISETP.GE.AND P3, PT, R5, R0, PT ;  /* 0x000000000500720c */ /* 0x000fe40003f66270 */
[----:B------:R-:W-:-:S04]  /*0710*/  IADD3 R5, R2, 0x280, RZ ;  /* 0x0000028002057810 */ /* 0x000fc80007ffe0ff */
[----:B------:R-:W-:Y:S01]  /*0720*/  ISETP.GE.AND P4, PT, R5, R0, PT ;  /* 0x000000000500720c */ /* 0x000fe20003f86270 */
[----:B-1----:R0:W-:Y:S01]  /*0730*/  @!P0 STG.E.64 [R24.64], R22 ;  /* 0x0000001618008986 */ /* 0x0021e2000c101b04 */
[----:B------:R-:W-:-:S04]  /*0740*/  @!P0 MOV R2, R27 ;  /* 0x0000001b00028202 */ /* 0x000fc80000000f00 */
[-C--:B------:R-:W-:Y:S01]  /*0750*/  ISETP.GE.AND P0, PT, R2, R0.reuse, PT ;  /* 0x000000000200720c */ /* 0x080fe20003f06270 */
[----:B---3--:R-:W1:Y:S08]  /*0760*/  @!P6 FRND.F64.TRUNC R18, R8 ;  /* 0x000000080012e313 */ /* 0x008e70000030d800 */
[----:B-----5:R-:W2:Y:S01]  /*0770*/  @!P1 FRND.F64.TRUNC R20, R6 ;  /* 0x0000000600149313 */ /* 0x020ea2000030d800 */
[----:B-1----:R4:W1:Y:S01]  /*0780*/  @!P6 DADD R8, -R18, R8 ;  /* 0x000000001208e229 */ /* 0x0028620000000108 */
[----:B------:R-:W-:-:S06]  /*0790*/  ISETP.GE.AND P6, PT, R26, R0, PT ;  /* 0x000000001a00720c */ /* 0x000fcc0003fc6270 */
[----:B------:R-:W3:Y:S01]  /*07a0*/  @!P2 FRND.F64.TRUNC R4, R28 ;  /* 0x0000001c0004a313 */ /* 0x000ee2000030d800 */
[----:B--2---:R2:W0:-:S07]  /*07b0*/  @!P1 DADD R6, -R20, R6 ;  /* 0x0000000014069229 */ /* 0x00440e0000000106 */
[----:B----4-:R-:W4:Y:S08]  /*07c0*/  @!P3 FRND.F64.TRUNC R18, R14 ;  /* 0x0000000e0012b313 */ /* 0x010f30000030d800 */
[----:B--2---:R-:W2:Y:S08]  /*07d0*/  @!P4 FRND.F64.TRUNC R20, R10 ;  /* 0x0000000a0014c313 */ /* 0x004eb0000030d800 */
[----:B0-----:R-:W0:Y:S08]  /*07e0*/  @!P5 FRND.F64.TRUNC R22, R16 ;  /* 0x000000100016d313 */ /* 0x001e30000030d800 */
[----:B------:R-:W5:Y:S01]  /*07f0*/  @!P6 FRND.F64.TRUNC R24, R12 ;  /* 0x0000000c0018e313 */ /* 0x000f62000030d800 */
[----:B---3--:R3:W0:-:S04]  /*0800*/  @!P2 DADD R4, -R4, R28 ;  /* 0x000000000404a229 */ /* 0x008608000000011c */
[----:B----4-:R3:W4:-:S04]  /*0810*/  @!P3 DADD R18, -R18, R14 ;  /* 0x000000001212b229 */ /* 0x010708000000010e */
[----:B--2---:R3:W2:-:S04]  /*0820*/  @!P4 DADD R20, -R20, R10 ;  /* 0x000000001414c229 */ /* 0x004688000000010a */
[----:B0-----:R3:W0:-:S04]  /*0830*/  @!P5 DADD R22, -R22, R16 ;  /* 0x000000001616d229 */ /* 0x0016080000000110 */
[----:B-----5:R3:W0:Y:S01]  /*0840*/  @!P6 DADD R24, -R24, R12 ;  /* 0x000000001818e229 */ /* 0x020622000000010c */
[----:B------:R-:W-:Y:S05]  /*0850*/  @P0 BRA `(.L_x_16001) ;  /* 0x000000c000000947 */ /* 0x000fea0003800000 */
[----:B-1234-:R-:W-:Y:S01]  /*0860*/  IMAD.IADD R10, R3, 0x1, R2 ;  /* 0x00000001030a7824 */ /* 0x01efe200078e0202 */
[----:B------:R-:W-:Y:S01]  /*0870*/  IADD3 R2, R2, 0x80, RZ ;  /* 0x0000008002027810 */ /* 0x000fe20007ffe0ff */
[----:B------:R-:W-:-:S03]  /*0880*/  IMAD.MOV.U32 R11, RZ, RZ, 0x8 ;  /* 0x00000008ff0b7424 */ /* 0x000fc600078e00ff */
[----:B------:R-:W-:Y:S01]  /*0890*/  ISETP.GE.AND P0, PT, R2, R0, PT ;  /* 0x000000000200720c */ /* 0x000fe20003f06270 */
[----:B------:R-:W-:-:S05]  /*08a0*/  IMAD.WIDE.U32 R10, R10, R11, c[0x0][0x168] ;  /* 0x00005a000a0a7625 */ /* 0x000fca00078e000b */
[----:B------:R1:W-:Y:S07]  /*08b0*/  STG.E.64 [R10.64], R8 ;  /* 0x000000080a007986 */ /* 0x0003ee000c101b04 */
[----:B------:R-:W-:Y:S05]  /*08c0*/  @P0 BRA `(.L_x_16002) ;  /* 0x000000c000000947 */ /* 0x000fea0003800000 */
[----:B-1----:R-:W-:Y:S01]  /*08d0*/  MOV R9, 0x8 ;  /* 0x0000000800097802 */ /* 0x002fe20000000f00 */
[----:B------:R-:W-:Y:S01]  /*08e0*/  IMAD.IADD R8, R3, 0x1, R2 ;  /* 0x0000000103087824 */ /* 0x000fe200078e0202 */
[----:B------:R-:W-:-:S03]  /*08f0*/  IADD3 R2, R2, 0x80, RZ ;  /* 0x0000008002027810 */ /* 0x000fc60007ffe0ff */
[----:B------:R-:W-:-:S05]  /*0900*/  IMAD.WIDE.U32 R8, R8, R9, c[0x0][0x168] ;  /* 0x00005a0008087625 */ /* 0x000fca00078e0009 */
[----:B------:R1:W-:Y:S02]  /*0910*/  STG.E.64 [R8.64], R6 ;  /* 0x0000000608007986 */ /* 0x0003e4000c101b04 */
.L_x_16001:
[----:B-12-4-:R-:W-:-:S13]  /*0920*/  ISETP.GE.AND P0, PT, R2, R0, PT ;  /* 0x000000000200720c */ /* 0x016fda0003f06270 */
[----:B------:R-:W-:Y:S05]  /*0930*/  @P0 BRA `(.L_x_16003) ;  /* 0x000000c000000947 */ /* 0x000fea0003800000 */
[----:B------:R-:W-:Y:S01]  /*0940*/  IMAD.IADD R6, R3, 0x1, R2 ;  /* 0x0000000103067824 */ /* 0x000fe200078e0202 */
[----:B------:R-:W-:Y:S01]  /*0950*/  IADD3 R2, R2, 0x80, RZ ;  /* 0x0000008002027810 */ /* 0x000fe20007ffe0ff */
[----:B------:R-:W-:-:S04]  /*0960*/  IMAD.MOV.U32 R7, RZ, RZ, 0x8 ;  /* 0x00000008ff077424 */ /* 0x000fc800078e00ff */
[----:B------:R-:W-:-:S05]  /*0970*/  IMAD.WIDE.U32 R6, R6, R7, c[0x0][0x168] ;  /* 0x00005a0006067625 */ /* 0x000fca00078e0007 */
[----:B------:R1:W-:Y:S02]  /*0980*/  STG.E.64 [R6.64], R4 ;  /* 0x0000000406007986 */ /* 0x0003e4000c101b04 */
.L_x_16002:
[----:B------:R-:W-:-:S13]  /*0990*/  ISETP.GE.AND P0, PT, R2, R0, PT ;  /* 0x000000000200720c */ /* 0x000fda0003f06270 */
[----:B------:R-:W-:Y:S05]  /*09a0*/  @P0 BRA `(.L_x_16004) ;  /* 0x000000d000000947 */ /* 0x000fea0003800000 */
[----:B-1----:R-:W-:Y:S01]  /*09b0*/  HFMA2.MMA R5, -RZ, RZ, 0, 4.76837158203125e-07 ;  /* 0x00000008ff057435 */ /* 0x002fe200000001ff */
[----:B------:R-:W-:Y:S01]  /*09c0*/  IMAD.IADD R4, R3, 0x1, R2 ;  /* 0x0000000103047824 */ /* 0x000fe200078e0202 */
[----:B------:R-:W-:-:S08]  /*09d0*/  IADD3 R2, R2, 0x80, RZ ;  /* 0x0000008002027810 */ /* 0x000fd00007ffe0ff */
[----:B------:R-:W-:-:S05]  /*09e0*/  IMAD.WIDE.U32 R4, R4, R5, c[0x0][0x168] ;  /* 0x00005a0004047625 */ /* 0x000fca00078e0005 */
[----:B------:R1:W-:Y:S02]  /*09f0*/  STG.E.64 [R4.64], R18 ;  /* 0x0000001204007986 */ /* 0x0003e4000c101b04 */
.L_x_16003:
[----:B------:R-:W-:-:S13]  /*0a00*/  ISETP.GE.AND P0, PT, R2, R0, PT ;  /* 0x000000000200720c */ /* 0x000fda0003f06270 */
[----:B------:R-:W-:Y:S01]  /*0a10*/  @P0 BREAK B1 ;  /* 0x0000000000010942 */ /* 0x000fe20003800000 */
[----:B------:R-:W-:Y:S05]  /*0a20*/  @P0 BRA `(.L_x_16005) ;  /* 0x000000c000000947 */ /* 0x000fea0003800000 */
[----:B-1----:R-:W-:Y:S01]  /*0a30*/  IMAD.IADD R4, R3, 0x1, R2 ;  /* 0x0000000103047824 */ /* 0x002fe200078e0202 */
[----:B------:R-:W-:Y:S01]  /*0a40*/  IADD3 R2, R2, 0x80, RZ ;  /* 0x0000008002027810 */ /* 0x000fe20007ffe0ff */
[----:B------:R-:W-:-:S04]  /*0a50*/  IMAD.MOV.U32 R5, RZ, RZ, 0x8 ;  /* 0x00000008ff057424 */ /* 0x000fc800078e00ff */
[----:B------:R-:W-:-:S05]  /*0a60*/  IMAD.WIDE.U32 R4, R4, R5, c[0x0][0x168] ;  /* 0x00005a0004047625 */ /* 0x000fca00078e0005 */
[----:B------:R1:W-:Y:S02]  /*0a70*/  STG.E.64 [R4.64], R20 ;  /* 0x0000001404007986 */ /* 0x0003e4000c101b04 */
.L_x_16004:
[----:B------:R-:W-:Y:S05]  /*0a80*/  BSYNC B1 ;  /* 0x0000000000017941 */ /* 0x000fea0003800000 */
.L_x_16000:
[----:B------:R-:W-:-:S13]  /*0a90*/  ISETP.GE.AND P0, PT, R2, R0, PT ;  /* 0x000000000200720c */ /* 0x000fda0003f06270 */
[----:B-1----:R-:W-:Y:S01]  /*0aa0*/  @!P0 MOV R5, 0x8 ;  /* 0x0000000800058802 */ /* 0x002fe20000000f00 */
[----:B------:R-:W-:Y:S01]  /*0ab0*/  @!P0 IMAD.IADD R4, R3, 0x1, R2 ;  /* 0x0000000103048824 */ /* 0x000fe200078e0202 */
[----:B------:R-:W-:-:S03]  /*0ac0*/  @!P0 IADD3 R2, R2, 0x80, RZ ;  /* 0x0000008002028810 */ /* 0x000fc60007ffe0ff */
[----:B------:R-:W-:-:S05]  /*0ad0*/  @!P0 IMAD.WIDE.U32 R4, R4, R5, c[0x0][0x168] ;  /* 0x00005a0004048625 */ /* 0x000fca00078e0005 */
[----:B0-----:R0:W-:Y:S02]  /*0ae0*/  @!P0 STG.E.64 [R4.64], R22 ;  /* 0x0000001604008986 */ /* 0x0011e4000c101b04 */
.L_x_16005:
[----:B------:R-:W-:Y:S05]  /*0af0*/  BSYNC B0 ;  /* 0x0000000000007941 */ /* 0x000fea0003800000 */
.L_x_15999:
        /* <DEDUP_REMOVED lines=8> */
.L_x_16006:
        /* <DEDUP_REMOVED lines=16> */
.L_x_18447:


//--------------------- .text._ZN2at6native29vectorized_elementwise_kernelILi4EZZZNS0_16frac_kernel_cudaERNS_18TensorIteratorBaseEENKUlvE_clEvENKUlvE_clEvEUldE_St5arrayIPcLm2EEEEviT0_T1_ --------------------------
	.section	.text._ZN2at6native29vectorized_elementwise_kernelILi4EZZZNS0_16frac_kernel_cudaERNS_18TensorIteratorBaseEENKUlvE_clEvENKUlvE_clEvEUldE_St5arrayIPcLm2EEEEviT0_T1_,"ax",@progbits
	.sectioninfo	@"SHI_REGISTERS=32"
	.align	128
        .global         _ZN2at6native29vectorized_elementwise_kernelILi4EZZZNS0_16frac_kernel_cudaERNS_18TensorIteratorBaseEENKUlvE_clEvENKUlvE_clEvEUldE_St5arrayIPcLm2EEEEviT0_T1_
        .type           _ZN2at6native29vectorized_elementwise_kernelILi4EZZZNS0_16frac_kernel_cudaERNS_18TensorIteratorBaseEENKUlvE_clEvENKUlvE_clEvEUldE_St5arrayIPcLm2EEEEviT0_T1_,@function
        .size           _ZN2at6native29vectorized_elementwise_kernelILi4EZZZNS0_16frac_kernel_cudaERNS_18TensorIteratorBaseEENKUlvE_clEvENKUlvE_clEvEUldE_St5arrayIPcLm2EEEEviT0_T1_,(.L_x_18448 - _ZN2at6native29vectorized_elementwise_kernelILi4EZZZNS0_16frac_kernel_cudaERNS_18TensorIteratorBaseEENKUlvE_clEvENKUlvE_clEvEUldE_St5arrayIPcLm2EEEEviT0_T1_)
        .other          _ZN2at6native29vectorized_elementwise_kernelILi4EZZZNS0_16frac_kernel_cudaERNS_18TensorIteratorBaseEENKUlvE_clEvENKUlvE_clEvEUldE_St5arrayIPcLm2EEEEviT0_T1_,@"STO_CUDA_ENTRY STV_DEFAULT"
_ZN2at6native29vectorized_elementwise_kernelILi4EZZZNS0_16frac_kernel_cudaERNS_18TensorIteratorBaseEENKUlvE_clEvENKUlvE_clEvEUldE_St5arrayIPcLm2EEEEviT0_T1_:
.text._ZN2at6native29vectorized_elementwise_kernelILi4EZZZNS0_16frac_kernel_cudaERNS_18TensorIteratorBaseEENKUlvE_clEvENKUlvE_clEvEUldE_St5arrayIPcLm2EEEEviT0_T1_:
        /* <DEDUP_REMOVED lines=38> */
.L_x_16007:
        /* <DEDUP_REMOVED lines=108> */
.L_x_16010:
[----:B-12-4-:R-:W-:-:S13]  /*0920*/  ISETP.GE.AND P0, PT, R2, R0, PT ;  /* 0x000000000200720c */ /* 0x016fda0003f06270 */
[----:B------:R-:W-:Y:S05]  /*0930*/  @P0 BRA `(.L_x_16012) ;  /* 0x000000c000000947 */ /* 0x000fea0003800000 */
[----:B------:R-:W-:Y:S01]  /*0940*/  IMAD.IADD R6, R3, 0x1, R2 ;  /* 0x0000000103067824 */ /* 0x000fe200078e0202 */
[----:B------:R-:W-:Y:S01]  /*0950*/  IADD3 R2, R2, 0x80, RZ ;  /* 0x0000008002027810 */ /* 0x000fe20007ffe0ff */
[----:B------:R-:W-:-:S04]  /*0960*/  IMAD.MOV.U32 R7, RZ, RZ, 0x8 ;  /* 0x00000008ff077424 */ /* 0x000fc800078e00ff */
[----:B------:R-:W-:-:S05]  /*0970*/  IMAD.WIDE.U32 R6, R6, R7, c[0x0][0x168] ;  /* 0x00005a0006067625 */ /* 0x000fca00078e0007 */
[----:B------:R1:W-:Y:S02]  /*0980*/  STG.E.64 [R6.64], R4 ;  /* 0x0000000406007986 */ /* 0x0003e4000c101b04 */
.L_x_16011:
[----:B------:R-:W-:-:S13]  /*0990*/  ISETP.GE.AND P0, PT, R2, R0, PT ;  /* 0x000000000200720c */ /* 0x000fda0003f06270 */
[----:B------:R-:W-:Y:S05]  /*09a0*/  @P0 BRA `(.L_x_16013) ;  /* 0x000000d000000947 */ /* 0x000fea0003800000 */
[----:B-1----:R-:W-:Y:S01]  /*09b0*/  HFMA2.MMA R5, -RZ, RZ, 0, 4.76837158203125e-07 ;  /* 0x00000008ff057435 */ /* 0x002fe200000001ff */
[----:B------:R-:W-:Y:S01]  /*09c0*/  IMAD.IADD R4, R3, 0x1, R2 ;  /* 0x0000000103047824 */ /* 0x000fe200078e0202 */
[----:B------:R-:W-:-:S08]  /*09d0*/  IADD3 R2, R2, 0x80, RZ ;  /* 0x0000008002027810 */ /* 0x000fd00007ffe0ff */
[----:B------:R-:W-:-:S05]  /*09e0*/  IMAD.WIDE.U32 R4, R4, R5, c[0x0][0x168] ;  /* 0x00005a0004047625 */ /* 0x000fca00078e0005 */
[----:B------:R1:W-:Y:S02]  /*09f0*/  STG.E.64 [R4.64], R18 ;  /* 0x0000001204007986 */ /* 0x0003e4000c101b04 */
.L_x_16012:
        /* <DEDUP_REMOVED lines=8> */
.L_x_16013:
[----:B------:R-:W-:Y:S05]  /*0a80*/  BSYNC B1 ;  /* 0x0000000000017941 */ /* 0x000fea0003800000 */
.L_x_16009:
[----:B------:R-:W-:-:S13]  /*0a90*/  ISETP.GE.AND P0, PT, R2, R0, PT ;  /* 0x000000000200720c */ /* 0x000fda0003f06270 */
[----:B-1----:R-:W-:Y:S01]  /*0aa0*/  @!P0 MOV R5, 0x8 ;  /* 0x0000000800058802 */ /* 0x002fe20000000f00 */
[----:B------:R-:W-:Y:S01]  /*0ab0*/  @!P0 IMAD.IADD R4, R3, 0x1, R2 ;  /* 0x0000000103048824 */ /* 0x000fe200078e0202 */
[----:B------:R-:W-:-:S03]  /*0ac0*/  @!P0 IADD3 R2, R2, 0x80, RZ ;  /* 0x0000008002028810 */ /* 0x000fc60007ffe0ff */
[----:B------:R-:W-:-:S05]  /*0ad0*/  @!P0 IMAD.WIDE.U32 R4, R4, R5, c[0x0][0x168] ;  /* 0x00005a0004048625 */ /* 0x000fca00078e0005 */
[----:B0-----:R0:W-:Y:S02]  /*0ae0*/  @!P0 STG.E.64 [R4.64], R22 ;  /* 0x0000001604008986 */ /* 0x0011e4000c101b04 */
.L_x_16014:
[----:B------:R-:W-:Y:S05]  /*0af0*/  BSYNC B0 ;  /* 0x0000000000007941 */ /* 0x000fea0003800000 */
.L_x_16008:
        /* <DEDUP_REMOVED lines=8> */
.L_x_16015:
        /* <DEDUP_REMOVED lines=16> */
.L_x_18448:


//--------------------- .text._ZN2at6native29vectorized_elementwise_kernelILi8EZZZNS0_16frac_kernel_cudaERNS_18TensorIteratorBaseEENKUlvE_clEvENKUlvE_clEvEUldE_St5arrayIPcLm2EEEEviT0_T1_ --------------------------
	.section	.text._ZN2at6native29vectorized_elementwise_kernelILi8EZZZNS0_16frac_kernel_cudaERNS_18TensorIteratorBaseEENKUlvE_clEvENKUlvE_clEvEUldE_St5arrayIPcLm2EEEEviT0_T1_,"ax",@progbits
	.sectioninfo	@"SHI_REGISTERS=4"
	.align	128
        .global         _ZN2at6native29vectorized_elementwise_kernelILi8EZZZNS0_16frac_kernel_cudaERNS_18TensorIteratorBaseEENKUlvE_clEvENKUlvE_clEvEUldE_St5arrayIPcLm2EEEEviT0_T1_
        .type           _ZN2at6native29vectorized_elementwise_kernelILi8EZZZNS0_16frac_kernel_cudaERNS_18TensorIteratorBaseEENKUlvE_clEvENKUlvE_clEvEUldE_St5arrayIPcLm2EEEEviT0_T1_,@function
        .size           _ZN2at6native29vectorized_elementwise_kernelILi8EZZZNS0_16frac_kernel_cudaERNS_18TensorIteratorBaseEENKUlvE_clEvENKUlvE_clEvEUldE_St5arrayIPcLm2EEEEviT0_T1_,(.L_x_18449 - _ZN2at6native29vectorized_elementwise_kernelILi8EZZZNS0_16frac_kernel_cudaERNS_18TensorIteratorBaseEENKUlvE_clEvENKUlvE_clEvEUldE_St5arrayIPcLm2EEEEviT0_T1_)
        .other          _ZN2at6native29vectorized_elementwise_kernelILi8EZZZNS0_16frac_kernel_cudaERNS_18TensorIteratorBaseEENKUlvE_clEvENKUlvE_clEvEUldE_St5arrayIPcLm2EEEEviT0_T1_,@"STO_CUDA_ENTRY STV_DEFAULT"
_ZN2at6native29vectorized_elementwise_kernelILi8EZZZNS0_16frac_kernel_cudaERNS_18TensorIteratorBaseEENKUlvE_clEvENKUlvE_clEvEUldE_St5arrayIPcLm2EEEEviT0_T1_:
.text._ZN2at6native29vectorized_elementwise_kernelILi8EZZZNS0_16frac_kernel_cudaERNS_18TensorIteratorBaseEENKUlvE_clEvENKUlvE_clEvEUldE_St5arrayIPcLm2EEEEviT0_T1_:
[----:B------:R-:W-:Y:S02]  /*0000*/  MOV R1, c[0x0][0x28] ;  /* 0x00000a0000017a02 */ /* 0x000fe40000000f00 */
[----:B------:R-:W-:Y:S05]  /*0010*/  EXIT ;  /* 0x000000000000794d */ /* 0x000fea0003800000 */
.L_x_16016:
        /* <DEDUP_REMOVED lines=14> */
.L_x_18449:


//--------------------- .text._ZN2at6native18elementwise_kernelILi128ELi4EZNS0_15gpu_kernel_implIZZZNS0_16ceil_kernel_cudaERNS_18TensorIteratorBaseEENKUlvE_clEvENKUlvE2_clEvEUlN3c108BFloat16EE_EEvS4_RKT_EUliE_EEviT1_ --------------------------
	.section	.text._ZN2at6native18elementwise_kernelILi128ELi4EZNS0_15gpu_kernel_implIZZZNS0_16ceil_kernel_cudaERNS_18TensorIteratorBaseEENKUlvE_clEvENKUlvE2_clEvEUlN3c108BFloat16EE_EEvS4_RKT_EUliE_EEviT1_,"ax",@progbits
	.sectioninfo	@"SHI_REGISTERS=26"
	.align	128
        .global         _ZN2at6native18elementwise_kernelILi128ELi4EZNS0_15gpu_kernel_implIZZZNS0_16ceil_kernel_cudaERNS_18TensorIteratorBaseEENKUlvE_clEvENKUlvE2_clEvEUlN3c108BFloat16EE_EEvS4_RKT_EUliE_EEviT1_
        .type           _ZN2at6native18elementwise_kernelILi128ELi4EZNS0_15gpu_kernel_implIZZZNS0_16ceil_kernel_cudaERNS_18TensorIteratorBaseEENKUlvE_clEvENKUlvE2_clEvEUlN3c108BFloat16EE_EEvS4_RKT_EUliE_EEviT1_,@function
        .size           _ZN2at6native18elementwise_kernelILi128ELi4EZNS0_15gpu_kernel_implIZZZNS0_16ceil_kernel_cudaERNS_18TensorIteratorBaseEENKUlvE_clEvENKUlvE2_clEvEUlN3c108BFloat16EE_EEvS4_RKT_EUliE_EEviT1_,(.L_x_18450 - _ZN2at6native18elementwise_kernelILi128ELi4EZNS0_15gpu_kernel_implIZZZNS0_16ceil_kernel_cudaERNS_18TensorIteratorBaseEENKUlvE_clEvENKUlvE2_clEvEUlN3c108BFloat16EE_EEvS4_RKT_EUliE_EEviT1_)
        .other          _ZN2at6native18elementwise_kernelILi128ELi4EZNS0_15gpu_kernel_implIZZZNS0_16ceil_kernel_cudaERNS_18TensorIteratorBaseEENKUlvE_clEvENKUlvE2_clEvEUlN3c108BFloat16EE_EEvS4_RKT_EUliE_EEviT1_,@"STO_CUDA_ENTRY STV_DEFAULT"
_ZN2at6native18elementwise_kernelILi128ELi4EZNS0_15gpu_kernel_implIZZZNS0_16ceil_kernel_cudaERNS_18TensorIteratorBaseEENKUlvE_clEvENKUlvE2_clEvEUlN3c108BFloat16EE_EEvS4_RKT_EUliE_EEviT1_:
.text._ZN2at6native18elementwise_kernelILi128ELi4EZNS0_15gpu_kernel_implIZZZNS0_16ceil_kernel_cudaERNS_18TensorIteratorBaseEENKUlvE_clEvENKUlvE2_clEvEUlN3c108BFloat16EE_EEvS4_RKT_EUliE_EEviT1_:
        /* <DEDUP_REMOVED lines=236> */
.L_x_16019:
        /* <DEDUP_REMOVED lines=20> */
.L_x_16023:
[----:B------:R-:W2:Y:S02]  /*1000*/  LDG.E.U8 R2, [R2.64] ;  /* 0x0000002402027981 */ /* 0x000ea4000c1e1100 */
[----:B--2---:R-:W0:Y:S02]  /*1010*/  I2F.U16 R0, R2 ;  /* 0x0000000200007306 */ /* 0x004e240000101000 */
[----:B0-----:R-:W-:Y:S01]  /*1020*/  F2FP.BF16.PACK_AB R0, RZ, R0 ;  /* 0x00000000ff00723e */ /* 0x001fe200000010ff */
[----:B------:R-:W-:Y:S05]  /*1030*/  BRA `(.L_x_16025) ;  /* 0x00000e3000007947 */ /* 0x000fea0003800000 */
.L_x_16022:
        /* <DEDUP_REMOVED lines=10> */
.L_x_16027:
[----:B------:R-:W2:Y:S02]  /*10e0*/  LDG.E R2, [R2.64] ;  /* 0x0000002402027981 */ /* 0x000ea4000c1e1900 */
[----:B--2---:R-:W0:Y:S02]  /*10f0*/  I2F R0, R2 ;  /* 0x0000000200007306 */ /* 0x004e240000201400 */
[----:B0-----:R-:W-:Y:S01]  /*1100*/  F2FP.BF16.PACK_AB R0, RZ, R0 ;  /* 0x00000000ff00723e */ /* 0x001fe200000010ff */
[----:B------:R-:W-:Y:S05]  /*1110*/  BRA `(.L_x_16025) ;  /* 0x00000d5000007947 */ /* 0x000fea0003800000 */
.L_x_16026:
[----:B------:R-:W2:Y:S02]  /*1120*/  LDG.E.U16 R2, [R2.64] ;  /* 0x0000002402027981 */ /* 0x000ea4000c1e1500 */
[----:B--2---:R-:W0:Y:S02]  /*1130*/  I2F.S16 R0, R2 ;  /* 0x0000000200007306 */ /* 0x004e240000101400 */
[----:B0-----:R-:W-:Y:S01]  /*1140*/  F2FP.BF16.PACK_AB R0, RZ, R0 ;  /* 0x00000000ff00723e */ /* 0x001fe200000010ff */
[----:B------:R-:W-:Y:S05]  /*1150*/  BRA `(.L_x_16025) ;  /* 0x00000d1000007947 */ /* 0x000fea0003800000 */
.L_x_16021:
        /* <DEDUP_REMOVED lines=9> */
.L_x_16029:
[----:B------:R-:W2:Y:S02]  /*11f0*/  LDG.E.U16 R0, [R2.64] ;  /* 0x0000002402007981 */ /* 0x000ea4000c1e1500 */
[----:B--2---:R-:W-:-:S05]  /*1200*/  HADD2.F32 R0, -RZ, R0.H0_H0 ;  /* 0x20000000ff007230 */ /* 0x004fca0000004100 */
[----:B------:R-:W-:Y:S01]  /*1210*/  F2FP.BF16.PACK_AB R0, RZ, R0 ;  /* 0x00000000ff00723e */ /* 0x000fe200000010ff */
[----:B------:R-:W-:Y:S05]  /*1220*/  BRA `(.L_x_16025) ;  /* 0x00000c4000007947 */ /* 0x000fea0003800000 */
.L_x_16028:
        /* <DEDUP_REMOVED lines=9> */
.L_x_16031:
[----:B------:R-:W2:Y:S02]  /*12c0*/  LDG.E.U16 R2, [R2.64] ;  /* 0x0000002402027981 */ /* 0x000ea4000c1e1500 */
[----:B--2---:R-:W-:-:S05]  /*12d0*/  HADD2.F32 R0, -RZ, R2.H0_H0 ;  /* 0x20000002ff007230 */ /* 0x004fca0000004100 */
[----:B------:R-:W-:Y:S01]  /*12e0*/  F2FP.BF16.PACK_AB R0, RZ, R0 ;  /* 0x00000000ff00723e */ /* 0x000fe200000010ff */
[----:B------:R-:W-:Y:S05]  /*12f0*/  BRA `(.L_x_16025) ;  /* 0x00000b7000007947 */ /* 0x000fea0003800000 */
.L_x_16030:
[----:B------:R-:W2:Y:S02]  /*1300*/  LDG.E.64 R2, [R2.64] ;  /* 0x0000002402027981 */ /* 0x000ea4000c1e1b00 */
[----:B--2---:R-:W0:Y:S01]  /*1310*/  F2F.F32.F64 R0, R2 ;  /* 0x0000000200007310 */ /* 0x004e220000301000 */
[----:B------:R-:W0:-:S14]  /*1320*/  DSETP.GEU.AND P0, PT, |R2|, c[0x2][0x0], PT ;  /* 0x008000000200762a */ /* 0x000e1c0003f0e200 */
[----:B0-----:R-:W-:-:S05]  /*1330*/  @!P0 FMUL R0, R0, 1.175494350822287508e-38 ;  /* 0x0080000000008820 */ /* 0x001fca0000400000 */
[----:B------:R-:W-:Y:S01]  /*1340*/  F2FP.BF16.PACK_AB R0, RZ, R0 ;  /* 0x00000000ff00723e */ /* 0x000fe200000010ff */
[----:B------:R-:W-:Y:S05]  /*1350*/  BRA `(.L_x_16025) ;  /* 0x00000b1000007947 */ /* 0x000fea0003800000 */
.L_x_16020:
        /* <DEDUP_REMOVED lines=13> */
.L_x_16034:
[----:B------:R-:W2:Y:S02]  /*1430*/  LDG.E.64 R2, [R2.64] ;  /* 0x0000002402027981 */ /* 0x000ea4000c1e1b00 */
[----:B--2---:R-:W0:Y:S01]  /*1440*/  F2F.F32.F64 R0, R2 ;  /* 0x0000000200007310 */ /* 0x004e220000301000 */
[----:B------:R-:W0:-:S14]  /*1450*/  DSETP.GEU.AND P0, PT, |R2|, c[0x2][0x0], PT ;  /* 0x008000000200762a */ /* 0x000e1c0003f0e200 */
[----:B0-----:R-:W-:-:S05]  /*1460*/  @!P0 FMUL R0, R0, 1.175494350822287508e-38 ;  /* 0x0080000000008820 */ /* 0x001fca0000400000 */
[----:B------:R-:W-:Y:S01]  /*1470*/  F2FP.BF16.PACK_AB R0, RZ, R0 ;  /* 0x00000000ff00723e */ /* 0x000fe200000010ff */
[----:B------:R-:W-:Y:S05]  /*1480*/  BRA `(.L_x_16025) ;  /* 0x000009e000007947 */ /* 0x000fea0003800000 */
.L_x_16033:
        /* <DEDUP_REMOVED lines=28> */
.L_x_16036:
        /* <DEDUP_REMOVED lines=15> */
.L_x_16035:
[----:B------:R0:W5:Y:S01]  /*1740*/  LDG.E.U16 R0, [R2.64] ;  /* 0x0000002402007981 */ /* 0x000162000c1e1500 */
[----:B------:R-:W-:Y:S05]  /*1750*/  BRA `(.L_x_16025) ;  /* 0x0000071000007947 */ /* 0x000fea0003800000 */
.L_x_16032:
        /* <DEDUP_REMOVED lines=12> */
.L_x_16039:
        /* <DEDUP_REMOVED lines=21> */
.L_x_16043:
[----:B------:R-:W-:Y:S05]  /*1970*/  BSYNC B1 ;  /* 0x0000000000017941 */ /* 0x000fea0003800000 */
.L_x_16042:
[----:B------:R-:W-:Y:S01]  /*1980*/  LEA R3, R0, 0x3b800000, 0x17 ;  /* 0x3b80000000037811 */ /* 0x000fe200078eb8ff */
[----:B------:R-:W-:-:S05]  /*1990*/  IMAD.SHL.U32 R0, R2, 0x100000, RZ ;  /* 0x0010000002007824 */ /* 0x000fca00078e00ff */
[----:B------:R-:W-:Y:S02]  /*19a0*/  LOP3.LUT R0, R3, R0, R4, 0xfe, !PT ;  /* 0x0000000003007212 */ /* 0x000fe400078efe04 */
.L_x_16041:
[----:B------:R-:W-:Y:S05]  /*19b0*/  BSYNC B0 ;  /* 0x0000000000007941 */ /* 0x000fea0003800000 */
.L_x_16040:
[----:B------:R-:W-:Y:S01]  /*19c0*/  F2FP.BF16.PACK_AB R0, RZ, R0 ;  /* 0x00000000ff00723e */ /* 0x000fe200000010ff */
[----:B------:R-:W-:Y:S05]  /*19d0*/  BRA `(.L_x_16025) ;  /* 0x0000049000007947 */ /* 0x000fea0003800000 */
.L_x_16038:
        /* <DEDUP_REMOVED lines=21> */
.L_x_16047:
[----:B------:R-:W-:Y:S05]  /*1b30*/  BSYNC B1 ;  /* 0x0000000000017941 */ /* 0x000fea0003800000 */
.L_x_16046:
[----:B------:R-:W-:Y:S01]  /*1b40*/  LEA R3, R0, 0x37800000, 0x17 ;  /* 0x3780000000037811 */ /* 0x000fe200078eb8ff */
[----:B------:R-:W-:-:S05]  /*1b50*/  IMAD.SHL.U32 R0, R2, 0x200000, RZ ;  /* 0x0020000002007824 */ /* 0x000fca00078e00ff */
[----:B------:R-:W-:Y:S02]  /*1b60*/  LOP3.LUT R0, R3, R0, R4, 0xfe, !PT ;  /* 0x0000000003007212 */ /* 0x000fe400078efe04 */
.L_x_16045:
[----:B------:R-:W-:Y:S05]  /*1b70*/  BSYNC B0 ;  /* 0x0000000000007941 */ /* 0x000fea0003800000 */
.L_x_16044:
[----:B------:R-:W-:Y:S01]  /*1b80*/  F2FP.BF16.PACK_AB R0, RZ, R0 ;  /* 0x00000000ff00723e */ /* 0x000fe200000010ff */
[----:B------:R-:W-:Y:S05]  /*1b90*/  BRA `(.L_x_16025) ;  /* 0x000002d000007947 */ /* 0x000fea0003800000 */
.L_x_16037:
        /* <DEDUP_REMOVED lines=14> */
.L_x_16051:
[----:B------:R-:W-:Y:S05]  /*1c80*/  BSYNC B0 ;  /* 0x0000000000007941 */ /* 0x000fea0003800000 */
.L_x_16050:
[----:B------:R-:W-:Y:S01]  /*1c90*/  F2FP.BF16.PACK_AB R0, RZ, R0 ;  /* 0x00000000ff00723e */ /* 0x000fe200000010ff */
[----:B------:R-:W-:Y:S05]  /*1ca0*/  BRA `(.L_x_16025) ;  /* 0x000001c000007947 */ /* 0x000fea0003800000 */
.L_x_16024:
        /* <DEDUP_REMOVED lines=21> */
.L_x_16049:
[----:B------:R-:W2:Y:S02]  /*1e00*/  LDG.E.64 R2, [R2.64] ;  /* 0x0000002402027981 */ /* 0x000ea4000c1e1b00 */
[----:B--2---:R-:W0:Y:S02]  /*1e10*/  I2F.U64 R0, R2 ;  /* 0x0000000200007312 */ /* 0x004e240000301000 */
[----:B0-----:R-:W-:Y:S01]  /*1e20*/  F2FP.BF16.PACK_AB R0, RZ, R0 ;  /* 0x00000000ff00723e */ /* 0x001fe200000010ff */
[----:B------:R-:W-:Y:S05]  /*1e30*/  BRA `(.L_x_16025) ;  /* 0x0000003000007947 */ /* 0x000fea0003800000 */
.L_x_16048:
[----:B------:R-:W2:Y:S02]  /*1e40*/  LDG.E R2, [R2.64] ;  /* 0x0000002402027981 */ /* 0x000ea4000c1e1900 */
[----:B--2---:R-:W0:Y:S02]  /*1e50*/  I2F.U32 R0, R2 ;  /* 0x0000000200007306 */ /* 0x004e240000201000 */
[----:B0-----:R-:W-:-:S06]  /*1e60*/  F2FP.BF16.PACK_AB R0, RZ, R0 ;  /* 0x00000000ff00723e */ /* 0x001fcc00000010ff */
.L_x_16025:
[----:B------:R-:W1:Y:S01]  /*1e70*/  LDC.U8 R4, c[0x0][0x371] ;  /* 0x0000dc40ff047b82 */ /* 0x000e620000000000 */
[----:B-----5:R-:W-:-:S06]  /*1e80*/  PRMT R0, RZ, 0x5410, R0 ;  /* 0x00005410ff007816 */ /* 0x020fcc0000000000 */
[----:B------:R-:W2:Y:S02]  /*1e90*/  FRND.FTZ.CEIL R0, R0 ;  /* 0x0000000000007307 */ /* 0x000ea40000219000 */
        /* <DEDUP_REMOVED lines=16> */
.L_x_16055:
[----:B------:R-:W-:-:S06]  /*1fa0*/  PRMT R3, RZ, 0x5410, R3 ;  /* 0x00005410ff037816 */ /* 0x000fcc0000000003 */
[----:B------:R-:W0:Y:S02]  /*1fb0*/  F2I.S64.TRUNC R2, R3 ;  /* 0x0000000300027311 */ /* 0x000e24000020d900 */
[----:B0-----:R0:W-:Y:S01]  /*1fc0*/  STG.E.U8 [R16.64], R2 ;  /* 0x0000000210007986 */ /* 0x0011e2000c101124 */
[----:B------:R-:W-:Y:S05]  /*1fd0*/  BRA `(.L_x_16057) ;  /* 0x00000e4000007947 */ /* 0x000fea0003800000 */
.L_x_16054:
        /* <DEDUP_REMOVED lines=10> */
.L_x_16059:
[----:B------:R-:W-:-:S06]  /*2080*/  PRMT R3, RZ, 0x5410, R3 ;  /* 0x00005410ff037816 */ /* 0x000fcc0000000003 */
[----:B------:R-:W0:Y:S02]  /*2090*/  F2I.FTZ.TRUNC.NTZ R3, R3 ;  /* 0x0000000300037305 */ /* 0x000e24000021f100 */
[----:B0-----:R0:W-:Y:S01]  /*20a0*/  STG.E [R16.64], R3 ;  /* 0x0000000310007986 */ /* 0x0011e2000c101924 */
[----:B------:R-:W-:Y:S05]  /*20b0*/  BRA `(.L_x_16057) ;  /* 0x00000d6000007947 */ /* 0x000fea0003800000 */
.L_x_16058:
[----:B------:R-:W-:-:S06]  /*20c0*/  PRMT R3, RZ, 0x5410, R3 ;  /* 0x00005410ff037816 */ /* 0x000fcc0000000003 */
[----:B------:R-:W0:Y:S02]  /*20d0*/  F2I.FTZ.TRUNC.NTZ R3, R3 ;  /* 0x0000000300037305 */ /* 0x000e24000021f100 */
[----:B0-----:R0:W-:Y:S01]  /*20e0*/  STG.E.U16 [R16.64], R3 ;  /* 0x0000000310007986 */ /* 0x0011e2000c101524 */
[----:B------:R-:W-:Y:S05]  /*20f0*/  BRA `(.L_x_16057) ;  /* 0x00000d2000007947 */ /* 0x000fea0003800000 */
.L_x_16053:
        /* <DEDUP_REMOVED lines=9> */
.L_x_16061:
[----:B------:R-:W-:-:S04]  /*2190*/  PRMT R0, RZ, 0x5410, R3 ;  /* 0x00005410ff007816 */ /* 0x000fc80000000003 */
[----:B------:R-:W-:-:S05]  /*21a0*/  F2FP.PACK_AB R0, RZ, R0 ;  /* 0x00000000ff00723e */ /* 0x000fca00000000ff */
[----:B------:R0:W-:Y:S01]  /*21b0*/  STG.E.U16 [R16.64], R0 ;  /* 0x0000000010007986 */ /* 0x0001e2000c101524 */
[----:B------:R-:W-:Y:S05]  /*21c0*/  BRA `(.L_x_16057) ;  /* 0x00000c5000007947 */ /* 0x000fea0003800000 */
.L_x_16060:
        /* <DEDUP_REMOVED lines=10> */
.L_x_16063:
[----:B------:R-:W-:-:S04]  /*2270*/  PRMT R3, RZ, 0x5410, R3 ;  /* 0x00005410ff037816 */ /* 0x000fc80000000003 */
[----:B------:R-:W-:-:S04]  /*2280*/  F2FP.PACK_AB R3, RZ, R3 ;  /* 0x00000003ff03723e */ /* 0x000fc800000000ff */
[----:B------:R-:W-:-:S05]  /*2290*/  PRMT R3, R3, 0x5410, RZ ;  /* 0x0000541003037816 */ /* 0x000fca00000000ff */
[----:B------:R0:W-:Y:S01]  /*22a0*/  STG.E [R16.64], R3 ;  /* 0x0000000310007986 */ /* 0x0001e2000c101924 */
[----:B------:R-:W-:Y:S05]  /*22b0*/  BRA `(.L_x_16057) ;  /* 0x00000b6000007947 */ /* 0x000fea0003800000 */
.L_x_16062:
[----:B------:R-:W-:-:S05]  /*22c0*/  PRMT R2, RZ, 0x5410, R3 ;  /* 0x00005410ff027816 */ /* 0x000fca0000000003 */
[----:B------:R-:W-:-:S06]  /*22d0*/  FMUL.FTZ R2, R2, 1 ;  /* 0x3f80000002027820 */ /* 0x000fcc0000410000 */
[----:B------:R-:W0:Y:S02]  /*22e0*/  F2F.F64.F32 R2, R2 ;  /* 0x0000000200027310 */ /* 0x000e240000201800 */
[----:B0-----:R0:W-:Y:S01]  /*22f0*/  STG.E.64 [R16.64], R2 ;  /* 0x0000000210007986 */ /* 0x0011e2000c101b24 */
[----:B------:R-:W-:Y:S05]  /*2300*/  BRA `(.L_x_16057) ;  /* 0x00000b1000007947 */ /* 0x000fea0003800000 */
.L_x_16052:
        /* <DEDUP_REMOVED lines=13> */
.L_x_16066:
[----:B------:R-:W-:Y:S01]  /*23e0*/  PRMT R3, RZ, 0x5410, R3 ;  /* 0x00005410ff037816 */ /* 0x000fe20000000003 */
[----:B------:R-:W-:-:S04]  /*23f0*/  CS2R R6, SRZ ;  /* 0x0000000000067805 */ /* 0x000fc8000001ff00 */
[----:B------:R-:W-:-:S04]  /*2400*/  FMUL.FTZ R3, R3, 1 ;  /* 0x3f80000003037820 */ /* 0x000fc80000410000 */
[----:B------:R-:W0:Y:S02]  /*2410*/  F2F.F64.F32 R4, R3 ;  /* 0x0000000300047310 */ /* 0x000e240000201800 */
[----:B0-----:R0:W-:Y:S01]  /*2420*/  STG.E.128 [R16.64], R4 ;  /* 0x0000000410007986 */ /* 0x0011e2000c101d24 */
[----:B------:R-:W-:Y:S05]  /*2430*/  BRA `(.L_x_16057) ;  /* 0x000009e000007947 */ /* 0x000fea0003800000 */
.L_x_16065:
        /* <DEDUP_REMOVED lines=21> */
.L_x_16070:
[----:B------:R-:W-:Y:S05]  /*2590*/  BSYNC B0 ;  /* 0x0000000000007941 */ /* 0x000fea0003800000 */
.L_x_16069:
[----:B------:R-:W-:-:S05]  /*25a0*/  LOP3.LUT R3, R0, R3, RZ, 0xfc, !PT ;  /* 0x0000000300037212 */ /* 0x000fca00078efcff */
[----:B------:R0:W-:Y:S01]  /*25b0*/  STG.E.U8 [R16.64], R3 ;  /* 0x0000000310007986 */ /* 0x0001e2000c101124 */
[----:B------:R-:W-:Y:S05]  /*25c0*/  BRA `(.L_x_16057) ;  /* 0x0000085000007947 */ /* 0x000fea0003800000 */
.L_x_16068:
        /* <DEDUP_REMOVED lines=13> */
.L_x_16072:
[----:B------:R-:W-:Y:S01]  /*26a0*/  IMAD.MOV.U32 R0, RZ, RZ, 0x7f ;  /* 0x0000007fff007424 */ /* 0x000fe200078e00ff */
[----:B------:R-:W-:-:S04]  /*26b0*/  ISETP.GT.U32.AND P0, PT, R2, 0x7f800000, PT ;  /* 0x7f8000000200780c */ /* 0x000fc80003f04070 */
[----:B------:R-:W-:-:S04]  /*26c0*/  SEL R0, R0, 0x7c, P0 ;  /* 0x0000007c00007807 */ /* 0x000fc80000000000 */
.L_x_16073:
[----:B------:R-:W-:Y:S05]  /*26d0*/  BSYNC B0 ;  /* 0x0000000000007941 */ /* 0x000fea0003800000 */
.L_x_16071:
[----:B------:R-:W-:-:S04]  /*26e0*/  LOP3.LUT R2, R3, 0x80000000, RZ, 0xc0, !PT ;  /* 0x8000000003027812 */ /* 0x000fc800078ec0ff */
[----:B------:R-:W-:-:S04]  /*26f0*/  SHF.R.U32.HI R3, RZ, 0x18, R2 ;  /* 0x00000018ff037819 */ /* 0x000fc80000011602 */
[----:B------:R-:W-:-:S05]  /*2700*/  LOP3.LUT R3, R0, R3, RZ, 0xfc, !PT ;  /* 0x0000000300037212 */ /* 0x000fca00078efcff */
[----:B------:R0:W-:Y:S01]  /*2710*/  STG.E.U8 [R16.64], R3 ;  /* 0x0000000310007986 */ /* 0x0001e2000c101124 */
[----:B------:R-:W-:Y:S05]  /*2720*/  BRA `(.L_x_16057) ;  /* 0x000006f000007947 */ /* 0x000fea0003800000 */
.L_x_16067:
[----:B------:R0:W-:Y:S01]  /*2730*/  STG.E.U16 [R16.64], R3 ;  /* 0x0000000310007986 */ /* 0x0001e2000c101524 */
[----:B------:R-:W-:Y:S05]  /*2740*/  BRA `(.L_x_16057) ;  /* 0x000006d000007947 */ /* 0x000fea0003800000 */
.L_x_16064:
        /* <DEDUP_REMOVED lines=12> */
.L_x_16076:
        /* <DEDUP_REMOVED lines=17> */
.L_x_16079:
[----:B------:R-:W-:-:S04]  /*2920*/  LOP3.LUT R2, R3, 0x80000000, RZ, 0xc0, !PT ;  /* 0x8000000003027812 */ /* 0x000fc800078ec0ff */
[----:B------:R-:W-:-:S04]  /*2930*/  SHF.R.U32.HI R3, RZ, 0x18, R2 ;  /* 0x00000018ff037819 */ /* 0x000fc80000011602 */
[----:B------:R-:W-:-:S04]  /*2940*/  LOP3.LUT R0, R0, R3, RZ, 0xfc, !PT ;  /* 0x0000000300007212 */ /* 0x000fc800078efcff */
[----:B------:R-:W-:Y:S02]  /*2950*/  PRMT R8, R0, 0x7610, R8 ;  /* 0x0000761000087816 */ /* 0x000fe40000000008 */
.L_x_16078:
[----:B------:R-:W-:Y:S05]  /*2960*/  BSYNC B0 ;  /* 0x0000000000007941 */ /* 0x000fea0003800000 */
.L_x_16077:
[----:B------:R0:W-:Y:S01]  /*2970*/  STG.E.U8 [R16.64], R8 ;  /* 0x0000000810007986 */ /* 0x0001e2000c101124 */
[----:B------:R-:W-:Y:S05]  /*2980*/  BRA `(.L_x_16057) ;  /* 0x0000049000007947 */ /* 0x000fea0003800000 */
.L_x_16075:
        /* <DEDUP_REMOVED lines=17> */
.L_x_16082:
[----:B------:R-:W-:-:S04]  /*2aa0*/  LOP3.LUT R2, R3, 0x80000000, RZ, 0xc0, !PT ;  /* 0x8000000003027812 */ /* 0x000fc800078ec0ff */
[----:B------:R-:W-:-:S04]  /*2ab0*/  SHF.R.U32.HI R3, RZ, 0x18, R2 ;  /* 0x00000018ff037819 */ /* 0x000fc80000011602 */
[----:B------:R-:W-:-:S04]  /*2ac0*/  LOP3.LUT R0, R0, R3, RZ, 0xfc, !PT ;  /* 0x0000000300007212 */ /* 0x000fc800078efcff */
[----:B------:R-:W-:Y:S02]  /*2ad0*/  PRMT R8, R0, 0x7610, R8 ;  /* 0x0000761000087816 */ /* 0x000fe40000000008 */
.L_x_16081:
[----:B------:R-:W-:Y:S05]  /*2ae0*/  BSYNC B0 ;  /* 0x0000000000007941 */ /* 0x000fea0003800000 */
.L_x_16080:
[----:B------:R0:W-:Y:S01]  /*2af0*/  STG.E.U8 [R16.64], R8 ;  /* 0x0000000810007986 */ /* 0x0001e2000c101124 */
[----:B------:R-:W-:Y:S05]  /*2b00*/  BRA `(.L_x_16057) ;  /* 0x0000031000007947 */ /* 0x000fea0003800000 */
.L_x_16074:
        /* <DEDUP_REMOVED lines=22> */
.L_x_16056:
        /* <DEDUP_REMOVED lines=20> */
.L_x_16084:
[----:B------:R-:W-:-:S06]  /*2db0*/  PRMT R3, RZ, 0x5410, R3 ;  /* 0x00005410ff037816 */ /* 0x000fcc0000000003 */
[----:B------:R-:W0:Y:S02]  /*2dc0*/  F2I.U64.TRUNC R2, R3 ;  /* 0x0000000300027311 */ /* 0x000e24000020d800 */
[----:B0-----:R0:W-:Y:S01]  /*2dd0*/  STG.E.64 [R16.64], R2 ;  /* 0x0000000210007986 */ /* 0x0011e2000c101b24 */
[----:B------:R-:W-:Y:S05]  /*2de0*/  BRA `(.L_x_16057) ;  /* 0x0000003000007947 */ /* 0x000fea0003800000 */
.L_x_16083:
[----:B------:R-:W-:-:S06]  /*2df0*/  PRMT R3, RZ, 0x5410, R3 ;  /* 0x00005410ff037816 */ /* 0x000fcc0000000003 */
[----:B------:R-:W0:Y:S02]  /*2e00*/  F2I.FTZ.U32.TRUNC.NTZ R3, R3 ;  /* 0x0000000300037305 */ /* 0x000e24000021f000 */
[----:B0-----:R0:W-:Y:S02]  /*2e10*/  STG.E [R16.64], R3 ;  /* 0x0000000310007986 */ /* 0x0011e4000c101924 */
.L_x_16057:
[----:B------:R-:W-:-:S05]  /*2e20*/  IMAD R18, R18, 0x200, R23 ;  /* 0x0000020012127824 */ /* 0x000fca00078e0217 */
[----:B------:R-:W-:Y:S02]  /*2e30*/  IADD3 R19, R18, 0x80, RZ ;  /* 0x0000008012137810 */ /* 0x000fe40007ffe0ff */
.L_x_16018:
[----:B------:R-:W-:Y:S05]  /*2e40*/  BSYNC B6 ;  /* 0x0000000000067941 */ /* 0x000fea0003800000 */
.L_x_16017:
        /* <DEDUP_REMOVED lines=231> */
.L_x_16087:
        /* <DEDUP_REMOVED lines=20> */
.L_x_16091:
[----:B------:R-:W2:Y:S02]  /*3e00*/  LDG.E.U8 R2, [R2.64] ;  /* 0x0000002402027981 */ /* 0x000ea4000c1e1100 */
[----:B--2---:R-:W0:Y:S02]  /*3e10*/  I2F.U16 R0, R2 ;  /* 0x0000000200007306 */ /* 0x004e240000101000 */
[----:B0-----:R-:W-:Y:S01]  /*3e20*/  F2FP.BF16.PACK_AB R0, RZ, R0 ;  /* 0x00000000ff00723e */ /* 0x001fe200000010ff */
[----:B------:R-:W-:Y:S05]  /*3e30*/  BRA `(.L_x_16093) ;  /* 0x00000e3000007947 */ /* 0x000fea0003800000 */
.L_x_16090:
        /* <DEDUP_REMOVED lines=10> */
.L_x_16095:
[----:B------:R-:W2:Y:S02]  /*3ee0*/  LDG.E R2, [R2.64] ;  /* 0x0000002402027981 */ /* 0x000ea4000c1e1900 */
[----:B--2---:R-:W0:Y:S02]  /*3ef0*/  I2F R0, R2 ;  /* 0x0000000200007306 */ /* 0x004e240000201400 */
[----:B0-----:R-:W-:Y:S01]  /*3f00*/  F2FP.BF16.PACK_AB R0, RZ, R0 ;  /* 0x00000000ff00723e */ /* 0x001fe200000010ff */
[----:B------:R-:W-:Y:S05]  /*3f10*/  BRA `(.L_x_16093) ;  /* 0x00000d5000007947 */ /* 0x000fea0003800000 */
.L_x_16094:
[----:B------:R-:W2:Y:S02]  /*3f20*/  LDG.E.U16 R2, [R2.64] ;  /* 0x0000002402027981 */ /* 0x000ea4000c1e1500 */
[----:B--2---:R-:W0:Y:S02]  /*3f30*/  I2F.S16 R0, R2 ;  /* 0x0000000200007306 */ /* 0x004e240000101400 */
[----:B0-----:R-:W-:Y:S01]  /*3f40*/  F2FP.BF16.PACK_AB R0, RZ, R0 ;  /* 0x00000000ff00723e */ /* 0x001fe200000010ff */
[----:B------:R-:W-:Y:S05]  /*3f50*/  BRA `(.L_x_16093) ;  /* 0x00000d1000007947 */ /* 0x000fea0003800000 */
.L_x_16089:
        /* <DEDUP_REMOVED lines=9> */
.L_x_16097:
[----:B------:R-:W2:Y:S02]  /*3ff0*/  LDG.E.U16 R0, [R2.64] ;  /* 0x0000002402007981 */ /* 0x000ea4000c1e1500 */
[----:B--2---:R-:W-:-:S05]  /*4000*/  HADD2.F32 R0, -RZ, R0.H0_H0 ;  /* 0x20000000ff007230 */ /* 0x004fca0000004100 */
[----:B------:R-:W-:Y:S01]  /*4010*/  F2FP.BF16.PACK_AB R0, RZ, R0 ;  /* 0x00000000ff00723e */ /* 0x000fe200000010ff */
[----:B------:R-:W-:Y:S05]  /*4020*/  BRA `(.L_x_16093) ;  /* 0x00000c4000007947 */ /* 0x000fea0003800000 */
.L_x_16096:
        /* <DEDUP_REMOVED lines=9> */
.L_x_16099:
[----:B------:R-:W2:Y:S02]  /*40c0*/  LDG.E.U16 R2, [R2.64] ;  /* 0x0000002402027981 */ /* 0x000ea4000c1e1500 */
[----:B--2---:R-:W-:-:S05]  /*40d0*/  HADD2.F32 R0, -RZ, R2.H0_H0 ;  /* 0x20000002ff007230 */ /* 0x004fca0000004100 */
[----:B------:R-:W-:Y:S01]  /*40e0*/  F2FP.BF16.PACK_AB R0, RZ, R0 ;  /* 0x00000000ff00723e */ /* 0x000fe200000010ff */
[----:B------:R-:W-:Y:S05]  /*40f0*/  BRA `(.L_x_16093) ;  /* 0x00000b7000007947 */ /* 0x000fea0003800000 */
.L_x_16098:
[----:B------:R-:W2:Y:S02]  /*4100*/  LDG.E.64 R2, [R2.64] ;  /* 0x0000002402027981 */ /* 0x000ea4000c1e1b00 */
[----:B--2---:R-:W0:Y:S01]  /*4110*/  F2F.F32.F64 R0, R2 ;  /* 0x0000000200007310 */ /* 0x004e220000301000 */
[----:B------:R-:W0:-:S14]  /*4120*/  DSETP.GEU.AND P0, PT, |R2|, c[0x2][0x0], PT ;  /* 0x008000000200762a */ /* 0x000e1c0003f0e200 */
[----:B0-----:R-:W-:-:S05]  /*4130*/  @!P0 FMUL R0, R0, 1.175494350822287508e-38 ;  /* 0x0080000000008820 */ /* 0x001fca0000400000 */
[----:B------:R-:W-:Y:S01]  /*4140*/  F2FP.BF16.PACK_AB R0, RZ, R0 ;  /* 0x00000000ff00723e */ /* 0x000fe200000010ff */
[----:B------:R-:W-:Y:S05]  /*4150*/  BRA `(.L_x_16093) ;  /* 0x00000b1000007947 */ /* 0x000fea0003800000 */
.L_x_16088:
        /* <DEDUP_REMOVED lines=13> */
.L_x_16102:
[----:B------:R-:W2:Y:S02]  /*4230*/  LDG.E.64 R2, [R2.64] ;  /* 0x0000002402027981 */ /* 0x000ea4000c1e1b00 */
[----:B--2---:R-:W0:Y:S01]  /*4240*/  F2F.F32.F64 R0, R2 ;  /* 0x0000000200007310 */ /* 0x004e220000301000 */
[----:B------:R-:W0:-:S14]  /*4250*/  DSETP.GEU.AND P0, PT, |R2|, c[0x2][0x0], PT ;  /* 0x008000000200762a */ /* 0x000e1c0003f0e200 */
[----:B0-----:R-:W-:-:S05]  /*4260*/  @!P0 FMUL R0, R0, 1.175494350822287508e-38 ;  /* 0x0080000000008820 */ /* 0x001fca0000400000 */
[----:B------:R-:W-:Y:S01]  /*4270*/  F2FP.BF16.PACK_AB R0, RZ, R0 ;  /* 0x00000000ff00723e */ /* 0x000fe200000010ff */
[----:B------:R-:W-:Y:S05]  /*4280*/  BRA `(.L_x_16093) ;  /* 0x000009e000007947 */ /* 0x000fea0003800000 */
.L_x_16101:
        /* <DEDUP_REMOVED lines=28> */
.L_x_16104:
        /* <DEDUP_REMOVED lines=15> */
.L_x_16103:
[----:B------:R0:W5:Y:S01]  /*4540*/  LDG.E.U16 R0, [R2.64] ;  /* 0x0000002402007981 */ /* 0x000162000c1e1500 */
[----:B------:R-:W-:Y:S05]  /*4550*/  BRA `(.L_x_16093) ;  /* 0x0000071000007947 */ /* 0x000fea0003800000 */
.L_x_16100:
        /* <DEDUP_REMOVED lines=12> */
.L_x_16107:
        /* <DEDUP_REMOVED lines=21> */
.L_x_16111:
[----:B------:R-:W-:Y:S05]  /*4770*/  BSYNC B1 ;  /* 0x0000000000017941 */ /* 0x000fea0003800000 */
.L_x_16110:
[----:B------:R-:W-:Y:S01]  /*4780*/  LEA R3, R0, 0x3b800000, 0x17 ;  /* 0x3b80000000037811 */ /* 0x000fe200078eb8ff */
[----:B------:R-:W-:-:S05]  /*4790*/  IMAD.SHL.U32 R0, R2, 0x100000, RZ ;  /* 0x0010000002007824 */ /* 0x000fca00078e00ff */
[----:B------:R-:W-:Y:S02]  /*47a0*/  LOP3.LUT R0, R3, R0, R4, 0xfe, !PT ;  /* 0x0000000003007212 */ /* 0x000fe400078efe04 */
.L_x_16109:
[----:B------:R-:W-:Y:S05]  /*47b0*/  BSYNC B0 ;  /* 0x0000000000007941 */ /* 0x000fea0003800000 */
.L_x_16108:
[----:B------:R-:W-:Y:S01]  /*47c0*/  F2FP.BF16.PACK_AB R0, RZ, R0 ;  /* 0x00000000ff00723e */ /* 0x000fe200000010ff */
[----:B------:R-:W-:Y:S05]  /*47d0*/  BRA `(.L_x_16093) ;  /* 0x0000049000007947 */ /* 0x000fea0003800000 */
.L_x_16106:
        /* <DEDUP_REMOVED lines=21> */
.L_x_16115:
[----:B------:R-:W-:Y:S05]  /*4930*/  BSYNC B1 ;  /* 0x0000000000017941 */ /* 0x000fea0003800000 */
.L_x_16114:
[----:B------:R-:W-:Y:S01]  /*4940*/  LEA R3, R0, 0x37800000, 0x17 ;  /* 0x3780000000037811 */ /* 0x000fe200078eb8ff */
[----:B------:R-:W-:-:S05]  /*4950*/  IMAD.SHL.U32 R0, R2, 0x200000, RZ ;  /* 0x0020000002007824 */ /* 0x000fca00078e00ff */
[----:B------:R-:W-:Y:S02]  /*4960*/  LOP3.LUT R0, R3, R0, R4, 0xfe, !PT ;  /* 0x0000000003007212 */ /* 0x000fe400078efe04 */
.L_x_16113:
[----:B------:R-:W-:Y:S05]  /*4970*/  BSYNC B0 ;  /* 0x0000000000007941 */ /* 0x000fea0003800000 */
.L_x_16112:
[----:B------:R-:W-:Y:S01]  /*4980*/  F2FP.BF16.PACK_AB R0, RZ, R0 ;  /* 0x00000000ff00723e */ /* 0x000fe200000010ff */
[----:B------:R-:W-:Y:S05]  /*4990*/  BRA `(.L_x_16093) ;  /* 0x000002d000007947 */ /* 0x000fea0003800000 */
.L_x_16105:
        /* <DEDUP_REMOVED lines=14> */
.L_x_16119:
[----:B------:R-:W-:Y:S05]  /*4a80*/  BSYNC B0 ;  /* 0x0000000000007941 */ /* 0x000fea0003800000 */
.L_x_16118:
[----:B------:R-:W-:Y:S01]  /*4a90*/  F2FP.BF16.PACK_AB R0, RZ, R0 ;  /* 0x00000000ff00723e */ /* 0x000fe200000010ff */
[----:B------:R-:W-:Y:S05]  /*4aa0*/  BRA `(.L_x_16093) ;  /* 0x000001c000007947 */ /* 0x000fea0003800000 */
.L_x_16092:
        /* <DEDUP_REMOVED lines=21> */
.L_x_16117:
[----:B------:R-:W2:Y:S02]  /*4c00*/  LDG.E.64 R2, [R2.64] ;  /* 0x0000002402027981 */ /* 0x000ea4000c1e1b00 */
[----:B--2---:R-:W0:Y:S02]  /*4c10*/  I2F.U64 R0, R2 ;  /* 0x0000000200007312 */ /* 0x004e240000301000 */
[----:B0-----:R-:W-:Y:S01]  /*4c20*/  F2FP.BF16.PACK_AB R0, RZ, R0 ;  /* 0x00000000ff00723e */ /* 0x001fe200000010ff */
[----:B------:R-:W-:Y:S05]  /*4c30*/  BRA `(.L_x_16093) ;  /* 0x0000003000007947 */ /* 0x000fea0003800000 */
.L_x_16116:
[----:B------:R-:W2:Y:S02]  /*4c40*/  LDG.E R2, [R2.64] ;  /* 0x0000002402027981 */ /* 0x000ea4000c1e1900 */
[----:B--2---:R-:W0:Y:S02]  /*4c50*/  I2F.U32 R0, R2 ;  /* 0x0000000200007306 */ /* 0x004e240000201000 */
[----:B0-----:R-:W-:-:S06]  /*4c60*/  F2FP.BF16.PACK_AB R0, RZ, R0 ;  /* 0x00000000ff00723e */ /* 0x001fcc00000010ff */
.L_x_16093:
        /* <DEDUP_REMOVED lines=19> */
.L_x_16123:
[----:B------:R-:W-:-:S06]  /*4da0*/  PRMT R3, RZ, 0x5410, R2 ;  /* 0x00005410ff037816 */ /* 0x000fcc0000000002 */
[----:B------:R-:W0:Y:S02]  /*4db0*/  F2I.S64.TRUNC R2, R3 ;  /* 0x0000000300027311 */ /* 0x000e24000020d900 */
[----:B0-----:R0:W-:Y:S01]  /*4dc0*/  STG.E.U8 [R16.64], R2 ;  /* 0x0000000210007986 */ /* 0x0011e2000c101124 */
[----:B------:R-:W-:Y:S05]  /*4dd0*/  BRA `(.L_x_16125) ;  /* 0x00000e4000007947 */ /* 0x000fea0003800000 */
.L_x_16122:
        /* <DEDUP_REMOVED lines=10> */
.L_x_16127:
[----:B------:R-:W-:-:S04]  /*4e80*/  PRMT R2, RZ, 0x5410, R2 ;  /* 0x00005410ff027816 */ /* 0x000fc80000000002 */
[----:B------:R-:W0:Y:S02]  /*4e90*/  F2I.FTZ.TRUNC.NTZ R3, R2 ;  /* 0x0000000200037305 */ /* 0x000e24000021f100 */
[----:B0-----:R0:W-:Y:S01]  /*4ea0*/  STG.E [R16.64], R3 ;  /* 0x0000000310007986 */ /* 0x0011e2000c101924 */
[----:B------:R-:W-:Y:S05]  /*4eb0*/  BRA `(.L_x_16125) ;  /* 0x00000d6000007947 */ /* 0x000fea0003800000 */
.L_x_16126:
[----:B------:R-:W-:-:S04]  /*4ec0*/  PRMT R2, RZ, 0x5410, R2 ;  /* 0x00005410ff027816 */ /* 0x000fc80000000002 */
[----:B------:R-:W0:Y:S02]  /*4ed0*/  F2I.FTZ.TRUNC.NTZ R3, R2 ;  /* 0x0000000200037305 */ /* 0x000e24000021f100 */
[----:B0-----:R0:W-:Y:S01]  /*4ee0*/  STG.E.U16 [R16.64], R3 ;  /* 0x0000000310007986 */ /* 0x0011e2000c101524 */
[----:B------:R-:W-:Y:S05]  /*4ef0*/  BRA `(.L_x_16125) ;  /* 0x00000d2000007947 */ /* 0x000fea0003800000 */
.L_x_16121:
        /* <DEDUP_REMOVED lines=9> */
.L_x_16129:
[----:B------:R-:W-:-:S04]  /*4f90*/  PRMT R0, RZ, 0x5410, R2 ;  /* 0x00005410ff007816 */ /* 0x000fc80000000002 */
[----:B------:R-:W-:-:S05]  /*4fa0*/  F2FP.PACK_AB R0, RZ, R0 ;  /* 0x00000000ff00723e */ /* 0x000fca00000000ff */
[----:B------:R0:W-:Y:S01]  /*4fb0*/  STG.E.U16 [R16.64], R0 ;  /* 0x0000000010007986 */ /* 0x0001e2000c101524 */
[----:B------:R-:W-:Y:S05]  /*4fc0*/  BRA `(.L_x_16125) ;  /* 0x00000c5000007947 */ /* 0x000fea0003800000 */
.L_x_16128:
        /* <DEDUP_REMOVED lines=10> */
.L_x_16131:
[----:B------:R-:W-:-:S04]  /*5070*/  PRMT R2, RZ, 0x5410, R2 ;  /* 0x00005410ff027816 */ /* 0x000fc80000000002 */
[----:B------:R-:W-:-:S04]  /*5080*/  F2FP.PACK_AB R3, RZ, R2 ;  /* 0x00000002ff03723e */ /* 0x000fc800000000ff */
[----:B------:R-:W-:-:S05]  /*5090*/  PRMT R3, R3, 0x5410, RZ ;  /* 0x0000541003037816 */ /* 0x000fca00000000ff */
[----:B------:R0:W-:Y:S01]  /*50a0*/  STG.E [R16.64], R3 ;  /* 0x0000000310007986 */ /* 0x0001e2000c101924 */
[----:B------:R-:W-:Y:S05]  /*50b0*/  BRA `(.L_x_16125) ;  /* 0x00000b6000007947 */ /* 0x000fea0003800000 */
.L_x_16130:
[----:B------:R-:W-:-:S05]  /*50c0*/  PRMT R2, RZ, 0x5410, R2 ;  /* 0x00005410ff027816 */ /* 0x000fca0000000002 */
[----:B------:R-:W-:-:S06]  /*50d0*/  FMUL.FTZ R2, R2, 1 ;  /* 0x3f80000002027820 */ /* 0x000fcc0000410000 */
[----:B------:R-:W0:Y:S02]  /*50e0*/  F2F.F64.F32 R2, R2 ;  /* 0x0000000200027310 */ /* 0x000e240000201800 */
[----:B0-----:R0:W-:Y:S01]  /*50f0*/  STG.E.64 [R16.64], R2 ;  /* 0x0000000210007986 */ /* 0x0011e2000c101b24 */
[----:B------:R-:W-:Y:S05]  /*5100*/  BRA `(.L_x_16125) ;  /* 0x00000b1000007947 */ /* 0x000fea0003800000 */
.L_x_16120:
        /* <DEDUP_REMOVED lines=13> */
.L_x_16134:
[----:B------:R-:W-:Y:S01]  /*51e0*/  PRMT R2, RZ, 0x5410, R2 ;  /* 0x00005410ff027816 */ /* 0x000fe20000000002 */
[----:B------:R-:W-:-:S04]  /*51f0*/  CS2R R6, SRZ ;  /* 0x0000000000067805 */ /* 0x000fc8000001ff00 */
[----:B------:R-:W-:-:S04]  /*5200*/  FMUL.FTZ R2, R2, 1 ;  /* 0x3f80000002027820 */ /* 0x000fc80000410000 */
[----:B------:R-:W0:Y:S02]  /*5210*/  F2F.F64.F32 R4, R2 ;  /* 0x0000000200047310 */ /* 0x000e240000201800 */
[----:B0-----:R0:W-:Y:S01]  /*5220*/  STG.E.128 [R16.64], R4 ;  /* 0x0000000410007986 */ /* 0x0011e2000c101d24 */
[----:B------:R-:W-:Y:S05]  /*5230*/  BRA `(.L_x_16125) ;  /* 0x000009e000007947 */ /* 0x000fea0003800000 */
.L_x_16133:
        /* <DEDUP_REMOVED lines=21> */
.L_x_16138:
[----:B------:R-:W-:Y:S05]  /*5390*/  BSYNC B0 ;  /* 0x0000000000007941 */ /* 0x000fea0003800000 */
.L_x_16137:
[----:B------:R-:W-:-:S05]  /*53a0*/  LOP3.LUT R3, R0, R3, RZ, 0xfc, !PT ;  /* 0x0000000300037212 */ /* 0x000fca00078efcff */
[----:B------:R0:W-:Y:S01]  /*53b0*/  STG.E.U8 [R16.64], R3 ;  /* 0x0000000310007986 */ /* 0x0001e2000c101124 */
[----:B------:R-:W-:Y:S05]  /*53c0*/  BRA `(.L_x_16125) ;  /* 0x0000085000007947 */ /* 0x000fea0003800000 */
.L_x_16136:
        /* <DEDUP_REMOVED lines=13> */
.L_x_16140:
[----:B------:R-:W-:Y:S01]  /*54a0*/  IMAD.MOV.U32 R0, RZ, RZ, 0x7f ;  /* 0x0000007fff007424 */ /* 0x000fe200078e00ff */
[----:B------:R-:W-:-:S04]  /*54b0*/  ISETP.GT.U32.AND P0, PT, R2, 0x7f800000, PT ;  /* 0x7f8000000200780c */ /* 0x000fc80003f04070 */
[----:B------:R-:W-:-:S04]  /*54c0*/  SEL R0, R0, 0x7c, P0 ;  /* 0x0000007c00007807 */ /* 0x000fc80000000000 */
.L_x_16141:
[----:B------:R-:W-:Y:S05]  /*54d0*/  BSYNC B0 ;  /* 0x0000000000007941 */ /* 0x000fea0003800000 */
.L_x_16139:
[----:B------:R-:W-:-:S04]  /*54e0*/  LOP3.LUT R2, R3, 0x80000000, RZ, 0xc0, !PT ;  /* 0x8000000003027812 */ /* 0x000fc800078ec0ff */
[----:B------:R-:W-:-:S04]  /*54f0*/  SHF.R.U32.HI R3, RZ, 0x18, R2 ;  /* 0x00000018ff037819 */ /* 0x000fc80000011602 */
[----:B------:R-:W-:-:S05]  /*5500*/  LOP3.LUT R3, R0, R3, RZ, 0xfc, !PT ;  /* 0x0000000300037212 */ /* 0x000fca00078efcff */
[----:B------:R0:W-:Y:S01]  /*5510*/  STG.E.U8 [R16.64], R3 ;  /* 0x0000000310007986 */ /* 0x0001e2000c101124 */
[----:B------:R-:W-:Y:S05]  /*5520*/  BRA `(.L_x_16125) ;  /* 0x000006f000007947 */ /* 0x000fea0003800000 */
.L_x_16135:
[----:B------:R0:W-:Y:S01]  /*5530*/  STG.E.U16 [R16.64], R2 ;  /* 0x0000000210007986 */ /* 0x0001e2000c101524 */
[----:B------:R-:W-:Y:S05]  /*5540*/  BRA `(.L_x_16125) ;  /* 0x000006d000007947 */ /* 0x000fea0003800000 */
.L_x_16132:
        /* <DEDUP_REMOVED lines=12> */
.L_x_16144:
        /* <DEDUP_REMOVED lines=17> */
.L_x_16147:
[----:B------:R-:W-:-:S04]  /*5720*/  LOP3.LUT R2, R3, 0x80000000, RZ, 0xc0, !PT ;  /* 0x8000000003027812 */ /* 0x000fc800078ec0ff */
[----:B------:R-:W-:-:S04]  /*5730*/  SHF.R.U32.HI R3, RZ, 0x18, R2 ;  /* 0x00000018ff037819 */ /* 0x000fc80000011602 */
[----:B------:R-:W-:-:S04]  /*5740*/  LOP3.LUT R0, R0, R3, RZ, 0xfc, !PT ;  /* 0x0000000300007212 */ /* 0x000fc800078efcff */
[----:B------:R-:W-:Y:S02]  /*5750*/  PRMT R8, R0, 0x7610, R8 ;  /* 0x0000761000087816 */ /* 0x000fe40000000008 */
.L_x_16146:
[----:B------:R-:W-:Y:S05]  /*5760*/  BSYNC B0 ;  /* 0x0000000000007941 */ /* 0x000fea0003800000 */
.L_x_16145:
[----:B------:R0:W-:Y:S01]  /*5770*/  STG.E.U8 [R16.64], R8 ;  /* 0x0000000810007986 */ /* 0x0001e2000c101124 */
[----:B------:R-:W-:Y:S05]  /*5780*/  BRA `(.L_x_16125) ;  /* 0x0000049000007947 */ /* 0x000fea0003800000 */
.L_x_16143:
        /* <DEDUP_REMOVED lines=17> */
.L_x_16150:
[----:B------:R-:W-:-:S04]  /*58a0*/  LOP3.LUT R2, R3, 0x80000000, RZ, 0xc0, !PT ;  /* 0x8000000003027812 */ /* 0x000fc800078ec0ff */
[----:B------:R-:W-:-:S04]  /*58b0*/  SHF.R.U32.HI R3, RZ, 0x18, R2 ;  /* 0x00000018ff037819 */ /* 0x000fc80000011602 */
[----:B------:R-:W-:-:S04]  /*58c0*/  LOP3.LUT R0, R0, R3, RZ, 0xfc, !PT ;  /* 0x0000000300007212 */ /* 0x000fc800078efcff */
[----:B------:R-:W-:Y:S02]  /*58d0*/  PRMT R8, R0, 0x7610, R8 ;  /* 0x0000761000087816 */ /* 0x000fe40000000008 */
.L_x_16149:
[----:B------:R-:W-:Y:S05]  /*58e0*/  BSYNC B0 ;  /* 0x0000000000007941 */ /* 0x000fea0003800000 */
.L_x_16148:
[----:B------:R0:W-:Y:S01]  /*58f0*/  STG.E.U8 [R16.64], R8 ;  /* 0x0000000810007986 */ /* 0x0001e2000c101124 */
[----:B------:R-:W-:Y:S05]  /*5900*/  BRA `(.L_x_16125) ;  /* 0x0000031000007947 */ /* 0x000fea0003800000 */
.L_x_16142:
        /* <DEDUP_REMOVED lines=22> */
.L_x_16124:
        /* <DEDUP_REMOVED lines=20> */
.L_x_16152:
[----:B------:R-:W-:-:S06]  /*5bb0*/  PRMT R2, RZ, 0x5410, R2 ;  /* 0x00005410ff027816 */ /* 0x000fcc0000000002 */
[----:B------:R-:W0:Y:S02]  /*5bc0*/  F2I.U64.TRUNC R2, R2 ;  /* 0x0000000200027311 */ /* 0x000e24000020d800 */
[----:B0-----:R0:W-:Y:S01]  /*5bd0*/  STG.E.64 [R16.64], R2 ;  /* 0x0000000210007986 */ /* 0x0011e2000c101b24 */
[----:B------:R-:W-:Y:S05]  /*5be0*/  BRA `(.L_x_16125) ;  /* 0x0000003000007947 */ /* 0x000fea0003800000 */
.L_x_16151:
[----:B------:R-:W-:-:S04]  /*5bf0*/  PRMT R2, RZ, 0x5410, R2 ;  /* 0x00005410ff027816 */ /* 0x000fc80000000002 */
[----:B------:R-:W0:Y:S02]  /*5c00*/  F2I.FTZ.U32.TRUNC.NTZ R3, R2 ;  /* 0x0000000200037305 */ /* 0x000e24000021f000 */
[----:B0-----:R0:W-:Y:S02]  /*5c10*/  STG.E [R16.64], R3 ;  /* 0x0000000310007986 */ /* 0x0011e4000c101924 */
.L_x_16125:
        /* <DEDUP_REMOVED lines=231> */
.L_x_16153:
        /* <DEDUP_REMOVED lines=20> */
.L_x_16157:
[----:B------:R-:W2:Y:S02]  /*6bd0*/  LDG.E.U8 R2, [R2.64] ;  /* 0x0000002402027981 */ /* 0x000ea4000c1e1100 */
[----:B--2---:R-:W0:Y:S02]  /*6be0*/  I2F.U16 R0, R2 ;  /* 0x0000000200007306 */ /* 0x004e240000101000 */
[----:B0-----:R-:W-:Y:S01]  /*6bf0*/  F2FP.BF16.PACK_AB R0, RZ, R0 ;  /* 0x00000000ff00723e */ /* 0x001fe200000010ff */
[----:B------:R-:W-:Y:S05]  /*6c00*/  BRA `(.L_x_16159) ;  /* 0x00000e3000007947 */ /* 0x000fea0003800000 */
.L_x_16156:
        /* <DEDUP_REMOVED lines=10> */
.L_x_16161:
[----:B------:R-:W2:Y:S02]  /*6cb0*/  LDG.E R2, [R2.64] ;  /* 0x0000002402027981 */ /* 0x000ea4000c1e1900 */
[----:B--2---:R-:W0:Y:S02]  /*6cc0*/  I2F R0, R2 ;  /* 0x0000000200007306 */ /* 0x004e240000201400 */
[----:B0-----:R-:W-:Y:S01]  /*6cd0*/  F2FP.BF16.PACK_AB R0, RZ, R0 ;  /* 0x00000000ff00723e */ /* 0x001fe200000010ff */
[----:B------:R-:W-:Y:S05]  /*6ce0*/  BRA `(.L_x_16159) ;  /* 0x00000d5000007947 */ /* 0x000fea0003800000 */
.L_x_16160:
[----:B------:R-:W2:Y:S02]  /*6cf0*/  LDG.E.U16 R2, [R2.64] ;  /* 0x0000002402027981 */ /* 0x000ea4000c1e1500 */
[----:B--2---:R-:W0:Y:S02]  /*6d00*/  I2F.S16 R0, R2 ;  /* 0x0000000200007306 */ /* 0x004e240000101400 */
[----:B0-----:R-:W-:Y:S01]  /*6d10*/  F2FP.BF16.PACK_AB R0, RZ, R0 ;  /* 0x00000000ff00723e */ /* 0x001fe200000010ff */
[----:B------:R-:W-:Y:S05]  /*6d20*/  BRA `(.L_x_16159) ;  /* 0x00000d1000007947 */ /* 0x000fea0003800000 */
.L_x_16155:
        /* <DEDUP_REMOVED lines=9> */
.L_x_16163:
[----:B------:R-:W2:Y:S02]  /*6dc0*/  LDG.E.U16 R0, [R2.64] ;  /* 0x0000002402007981 */ /* 0x000ea4000c1e1500 */
[----:B--2---:R-:W-:-:S05]  /*6dd0*/  HADD2.F32 R0, -RZ, R0.H0_H0 ;  /* 0x20000000ff007230 */ /* 0x004fca0000004100 */
[----:B------:R-:W-:Y:S01]  /*6de0*/  F2FP.BF16.PACK_AB R0, RZ, R0 ;  /* 0x00000000ff00723e */ /* 0x000fe200000010ff */
[----:B------:R-:W-:Y:S05]  /*6df0*/  BRA `(.L_x_16159) ;  /* 0x00000c4000007947 */ /* 0x000fea0003800000 */
.L_x_16162:
        /* <DEDUP_REMOVED lines=9> */
.L_x_16165:
[----:B------:R-:W2:Y:S02]  /*6e90*/  LDG.E.U16 R2, [R2.64] ;  /* 0x0000002402027981 */ /* 0x000ea4000c1e1500 */
[----:B--2---:R-:W-:-:S05]  /*6ea0*/  HADD2.F32 R0, -RZ, R2.H0_H0 ;  /* 0x20000002ff007230 */ /* 0x004fca0000004100 */
[----:B------:R-:W-:Y:S01]  /*6eb0*/  F2FP.BF16.PACK_AB R0, RZ, R0 ;  /* 0x00000000ff00723e */ /* 0x000fe200000010ff */
[----:B------:R-:W-:Y:S05]  /*6ec0*/  BRA `(.L_x_16159) ;  /* 0x00000b7000007947 */ /* 0x000fea0003800000 */
.L_x_16164:
[----:B------:R-:W2:Y:S02]  /*6ed0*/  LDG.E.64 R2, [R2.64] ;  /* 0x0000002402027981 */ /* 0x000ea4000c1e1b00 */
[----:B--2---:R-:W0:Y:S01]  /*6ee0*/  F2F.F32.F64 R0, R2 ;  /* 0x0000000200007310 */ /* 0x004e220000301000 */
[----:B------:R-:W0:-:S14]  /*6ef0*/  DSETP.GEU.AND P0, PT, |R2|, c[0x2][0x0], PT ;  /* 0x008000000200762a */ /* 0x000e1c0003f0e200 */
[----:B0-----:R-:W-:-:S05]  /*6f00*/  @!P0 FMUL R0, R0, 1.175494350822287508e-38 ;  /* 0x0080000000008820 */ /* 0x001fca0000400000 */
[----:B------:R-:W-:Y:S01]  /*6f10*/  F2FP.BF16.PACK_AB R0, RZ, R0 ;  /* 0x00000000ff00723e */ /* 0x000fe200000010ff */
[----:B------:R-:W-:Y:S05]  /*6f20*/  BRA `(.L_x_16159) ;  /* 0x00000b1000007947 */ /* 0x000fea0003800000 */
.L_x_16154:
        /* <DEDUP_REMOVED lines=13> */
.L_x_16168:
[----:B------:R-:W2:Y:S02]  /*7000*/  LDG.E.64 R2, [R2.64] ;  /* 0x0000002402027981 */ /* 0x000ea4000c1e1b00 */
[----:B--2---:R-:W0:Y:S01]  /*7010*/  F2F.F32.F64 R0, R2 ;  /* 0x0000000200007310 */ /* 0x004e220000301000 */
[----:B------:R-:W0:-:S14]  /*7020*/  DSETP.GEU.AND P0, PT, |R2|, c[0x2][0x0], PT ;  /* 0x008000000200762a */ /* 0x000e1c0003f0e200 */
[----:B0-----:R-:W-:-:S05]  /*7030*/  @!P0 FMUL R0, R0, 1.175494350822287508e-38 ;  /* 0x0080000000008820 */ /* 0x001fca0000400000 */
[----:B------:R-:W-:Y:S01]  /*7040*/  F2FP.BF16.PACK_AB R0, RZ, R0 ;  /* 0x00000000ff00723e */ /* 0x000fe200000010ff */
[----:B------:R-:W-:Y:S05]  /*7050*/  BRA `(.L_x_16159) ;  /* 0x000009e000007947 */ /* 0x000fea0003800000 */
.L_x_16167:
        /* <DEDUP_REMOVED lines=28> */
.L_x_16170:
        /* <DEDUP_REMOVED lines=15> */
.L_x_16169:
[----:B------:R0:W5:Y:S01]  /*7310*/  LDG.E.U16 R0, [R2.64] ;  /* 0x0000002402007981 */ /* 0x000162000c1e1500 */
[----:B------:R-:W-:Y:S05]  /*7320*/  BRA `(.L_x_16159) ;  /* 0x0000071000007947 */ /* 0x000fea0003800000 */
.L_x_16166:
        /* <DEDUP_REMOVED lines=12> */
.L_x_16173:
        /* <DEDUP_REMOVED lines=21> */
.L_x_16177:
[----:B------:R-:W-:Y:S05]  /*7540*/  BSYNC B1 ;  /* 0x0000000000017941 */ /* 0x000fea0003800000 */
.L_x_16176:
[----:B------:R-:W-:Y:S01]  /*7550*/  LEA R3, R0, 0x3b800000, 0x17 ;  /* 0x3b80000000037811 */ /* 0x000fe200078eb8ff */
[----:B------:R-:W-:-:S05]  /*7560*/  IMAD.SHL.U32 R0, R2, 0x100000, RZ ;  /* 0x0010000002007824 */ /* 0x000fca00078e00ff */
[----:B------:R-:W-:Y:S02]  /*7570*/  LOP3.LUT R0, R3, R0, R4, 0xfe, !PT ;  /* 0x0000000003007212 */ /* 0x000fe400078efe04 */
.L_x_16175:
[----:B------:R-:W-:Y:S05]  /*7580*/  BSYNC B0 ;  /* 0x0000000000007941 */ /* 0x000fea0003800000 */
.L_x_16174:
[----:B------:R-:W-:Y:S01]  /*7590*/  F2FP.BF16.PACK_AB R0, RZ, R0 ;  /* 0x00000000ff00723e */ /* 0x000fe200000010ff */
[----:B------:R-:W-:Y:S05]  /*75a0*/  BRA `(.L_x_16159) ;  /* 0x0000049000007947 */ /* 0x000fea0003800000 */
.L_x_16172:
        /* <DEDUP_REMOVED lines=21> */
.L_x_16181:
[----:B------:R-:W-:Y:S05]  /*7700*/  BSYNC B1 ;  /* 0x0000000000017941 */ /* 0x000fea0003800000 */
.L_x_16180:
[----:B------:R-:W-:Y:S01]  /*7710*/  LEA R3, R0, 0x37800000, 0x17 ;  /* 0x3780000000037811 */ /* 0x000fe200078eb8ff */
[----:B------:R-:W-:-:S05]  /*7720*/  IMAD.SHL.U32 R0, R2, 0x200000, RZ ;  /* 0x0020000002007824 */ /* 0x000fca00078e00ff */
[----:B------:R-:W-:Y:S02]  /*7730*/  LOP3.LUT R0, R3, R0, R4, 0xfe, !PT ;  /* 0x0000000003007212 */ /* 0x000fe400078efe04 */
.L_x_16179:
[----:B------:R-:W-:Y:S05]  /*7740*/  BSYNC B0 ;  /* 0x0000000000007941 */ /* 0x000fea0003800000 */
.L_x_16178:
[----:B------:R-:W-:Y:S01]  /*7750*/  F2FP.BF16.PACK_AB R0, RZ, R0 ;  /* 0x00000000ff00723e */ /* 0x000fe200000010ff */
[----:B------:R-:W-:Y:S05]  /*7760*/  BRA `(.L_x_16159) ;  /* 0x000002d000007947 */ /* 0x000fea0003800000 */
.L_x_16171:
        /* <DEDUP_REMOVED lines=14> */
.L_x_16185:
[----:B------:R-:W-:Y:S05]  /*7850*/  BSYNC B0 ;  /* 0x0000000000007941 */ /* 0x000fea0003800000 */
.L_x_16184:
[----:B------:R-:W-:Y:S01]  /*7860*/  F2FP.BF16.PACK_AB R0, RZ, R0 ;  /* 0x00000000ff00723e */ /* 0x000fe200000010ff */
[----:B------:R-:W-:Y:S05]  /*7870*/  BRA `(.L_x_16159) ;  /* 0x000001c000007947 */ /* 0x000fea0003800000 */
.L_x_16158:
        /* <DEDUP_REMOVED lines=21> */
.L_x_16183:
[----:B------:R-:W2:Y:S02]  /*79d0*/  LDG.E.64 R2, [R2.64] ;  /* 0x0000002402027981 */ /* 0x000ea4000c1e1b00 */
[----:B--2---:R-:W0:Y:S02]  /*79e0*/  I2F.U64 R0, R2 ;  /* 0x0000000200007312 */ /* 0x004e240000301000 */
[----:B0-----:R-:W-:Y:S01]  /*79f0*/  F2FP.BF16.PACK_AB R0, RZ, R0 ;  /* 0x00000000ff00723e */ /* 0x001fe200000010ff */
[----:B------:R-:W-:Y:S05]  /*7a00*/  BRA `(.L_x_16159) ;  /* 0x0000003000007947 */ /* 0x000fea0003800000 */
.L_x_16182:
[----:B------:R-:W2:Y:S02]  /*7a10*/  LDG.E R2, [R2.64] ;  /* 0x0000002402027981 */ /* 0x000ea4000c1e1900 */
[----:B--2---:R-:W0:Y:S02]  /*7a20*/  I2F.U32 R0, R2 ;  /* 0x0000000200007306 */ /* 0x004e240000201000 */
[----:B0-----:R-:W-:-:S06]  /*7a30*/  F2FP.BF16.PACK_AB R0, RZ, R0 ;  /* 0x00000000ff00723e */ /* 0x001fcc00000010ff */
.L_x_16159:
        /* <DEDUP_REMOVED lines=19> */
.L_x_16189:
[----:B------:R-:W-:-:S06]  /*7b70*/  PRMT R3, RZ, 0x5410, R2 ;  /* 0x00005410ff037816 */ /* 0x000fcc0000000002 */
[----:B------:R-:W0:Y:S02]  /*7b80*/  F2I.S64.TRUNC R2, R3 ;  /* 0x0000000300027311 */ /* 0x000e24000020d900 */
[----:B0-----:R0:W-:Y:S01]  /*7b90*/  STG.E.U8 [R16.64], R2 ;  /* 0x0000000210007986 */ /* 0x0011e2000c101124 */
[----:B------:R-:W-:Y:S05]  /*7ba0*/  BRA `(.L_x_16191) ;  /* 0x00000e4000007947 */ /* 0x000fea0003800000 */
.L_x_16188:
        /* <DEDUP_REMOVED lines=10> */
.L_x_16193:
[----:B------:R-:W-:-:S04]  /*7c50*/  PRMT R2, RZ, 0x5410, R2 ;  /* 0x00005410ff027816 */ /* 0x000fc80000000002 */
[----:B------:R-:W0:Y:S02]  /*7c60*/  F2I.FTZ.TRUNC.NTZ R3, R2 ;  /* 0x0000000200037305 */ /* 0x000e24000021f100 */
[----:B0-----:R0:W-:Y:S01]  /*7c70*/  STG.E [R16.64], R3 ;  /* 0x0000000310007986 */ /* 0x0011e2000c101924 */
[----:B------:R-:W-:Y:S05]  /*7c80*/  BRA `(.L_x_16191) ;  /* 0x00000d6000007947 */ /* 0x000fea0003800000 */
.L_x_16192:
[----:B------:R-:W-:-:S04]  /*7c90*/  PRMT R2, RZ, 0x5410, R2 ;  /* 0x00005410ff027816 */ /* 0x000fc80000000002 */
[----:B------:R-:W0:Y:S02]  /*7ca0*/  F2I.FTZ.TRUNC.NTZ R3, R2 ;  /* 0x0000000200037305 */ /* 0x000e24000021f100 */
[----:B0-----:R0:W-:Y:S01]  /*7cb0*/  STG.E.U16 [R16.64], R3 ;  /* 0x0000000310007986 */ /* 0x0011e2000c101524 */
[----:B------:R-:W-:Y:S05]  /*7cc0*/  BRA `(.L_x_16191) ;  /* 0x00000d2000007947 */ /* 0x000fea0003800000 */
.L_x_16187:
        /* <DEDUP_REMOVED lines=9> */
.L_x_16195:
[----:B------:R-:W-:-:S04]  /*7d60*/  PRMT R0, RZ, 0x5410, R2 ;  /* 0x00005410ff007816 */ /* 0x000fc80000000002 */
[----:B------:R-:W-:-:S05]  /*7d70*/  F2FP.PACK_AB R0, RZ, R0 ;  /* 0x00000000ff00723e */ /* 0x000fca00000000ff */
[----:B------:R0:W-:Y:S01]  /*7d80*/  STG.E.U16 [R16.64], R0 ;  /* 0x0000000010007986 */ /* 0x0001e2000c101524 */
[----:B------:R-:W-:Y:S05]  /*7d90*/  BRA `(.L_x_16191) ;  /* 0x00000c5000007947 */ /* 0x000fea0003800000 */
.L_x_16194:
        /* <DEDUP_REMOVED lines=10> */
.L_x_16197:
[----:B------:R-:W-:-:S04]  /*7e40*/  PRMT R2, RZ, 0x5410, R2 ;  /* 0x00005410ff027816 */ /* 0x000fc80000000002 */
[----:B------:R-:W-:-:S04]  /*7e50*/  F2FP.PACK_AB R3, RZ, R2 ;  /* 0x00000002ff03723e */ /* 0x000fc800000000ff */
[----:B------:R-:W-:-:S05]  /*7e60*/  PRMT R3, R3, 0x5410, RZ ;  /* 0x0000541003037816 */ /* 0x000fca00000000ff */
[----:B------:R0:W-:Y:S01]  /*7e70*/  STG.E [R16.64], R3 ;  /* 0x0000000310007986 */ /* 0x0001e2000c101924 */
[----:B------:R-:W-:Y:S05]  /*7e80*/  BRA `(.L_x_16191) ;  /* 0x00000b6000007947 */ /* 0x000fea0003800000 */
.L_x_16196:
[----:B------:R-:W-:-:S05]  /*7e90*/  PRMT R2, RZ, 0x5410, R2 ;  /* 0x00005410ff027816 */ /* 0x000fca0000000002 */
[----:B------:R-:W-:-:S06]  /*7ea0*/  FMUL.FTZ R2, R2, 1 ;  /* 0x3f80000002027820 */ /* 0x000fcc0000410000 */
[----:B------:R-:W0:Y:S02]  /*7eb0*/  F2F.F64.F32 R2, R2 ;  /* 0x0000000200027310 */ /* 0x000e240000201800 */
[----:B0-----:R0:W-:Y:S01]  /*7ec0*/  STG.E.64 [R16.64], R2 ;  /* 0x0000000210007986 */ /* 0x0011e2000c101b24 */
[----:B------:R-:W-:Y:S05]  /*7ed0*/  BRA `(.L_x_16191) ;  /* 0x00000b1000007947 */ /* 0x000fea0003800000 */
.L_x_16186:
        /* <DEDUP_REMOVED lines=13> */
.L_x_16200:
[----:B------:R-:W-:Y:S01]  /*7fb0*/  PRMT R2, RZ, 0x5410, R2 ;  /* 0x00005410ff027816 */ /* 0x000fe20000000002 */
[----:B------:R-:W-:-:S04]  /*7fc0*/  CS2R R6, SRZ ;  /* 0x0000000000067805 */ /* 0x000fc8000001ff00 */
[----:B------:R-:W-:-:S04]  /*7fd0*/  FMUL.FTZ R2, R2, 1 ;  /* 0x3f80000002027820 */ /* 0x000fc80000410000 */
[----:B------:R-:W0:Y:S02]  /*7fe0*/  F2F.F64.F32 R4, R2 ;  /* 0x0000000200047310 */ /* 0x000e240000201800 */
[----:B0-----:R0:W-:Y:S01]  /*7ff0*/  STG.E.128 [R16.64], R4 ;  /* 0x0000000410007986 */ /* 0x0011e2000c101d24 */
[----:B------:R-:W-:Y:S05]  /*8000*/  BRA `(.L_x_16191) ;  /* 0x000009e000007947 */ /* 0x000fea0003800000 */
.L_x_16199:
        /* <DEDUP_REMOVED lines=21> */
.L_x_16204:
[----:B------:R-:W-:Y:S05]  /*8160*/  BSYNC B0 ;  /* 0x0000000000007941 */ /* 0x000fea0003800000 */
.L_x_16203:
[----:B------:R-:W-:-:S05]  /*8170*/  LOP3.LUT R3, R0, R3, RZ, 0xfc, !PT ;  /* 0x0000000300037212 */ /* 0x000fca00078efcff */
[----:B------:R0:W-:Y:S01]  /*8180*/  STG.E.U8 [R16.64], R3 ;  /* 0x0000000310007986 */ /* 0x0001e2000c101124 */
[----:B------:R-:W-:Y:S05]  /*8190*/  BRA `(.L_x_16191) ;  /* 0x0000085000007947 */ /* 0x000fea0003800000 */
.L_x_16202:
        /* <DEDUP_REMOVED lines=13> */
.L_x_16206:
[----:B------:R-:W-:Y:S01]  /*8270*/  IMAD.MOV.U32 R0, RZ, RZ, 0x7f ;  /* 0x0000007fff007424 */ /* 0x000fe200078e00ff */
[----:B------:R-:W-:-:S04]  /*8280*/  ISETP.GT.U32.AND P0, PT, R2, 0x7f800000, PT ;  /* 0x7f8000000200780c */ /* 0x000fc80003f04070 */
[----:B------:R-:W-:-:S04]  /*8290*/  SEL R0, R0, 0x7c, P0 ;  /* 0x0000007c00007807 */ /* 0x000fc80000000000 */
.L_x_16207:
[----:B------:R-:W-:Y:S05]  /*82a0*/  BSYNC B0 ;  /* 0x0000000000007941 */ /* 0x000fea0003800000 */
.L_x_16205:
[----:B------:R-:W-:-:S04]  /*82b0*/  LOP3.LUT R2, R3, 0x80000000, RZ, 0xc0, !PT ;  /* 0x8000000003027812 */ /* 0x000fc800078ec0ff */
[----:B------:R-:W-:-:S04]  /*82c0*/  SHF.R.U32.HI R3, RZ, 0x18, R2 ;  /* 0x00000018ff037819 */ /* 0x000fc80000011602 */
[----:B------:R-:W-:-:S05]  /*82d0*/  LOP3.LUT R3, R0, R3, RZ, 0xfc, !PT ;  /* 0x0000000300037212 */ /* 0x000fca00078efcff */
[----:B------:R0:W-:Y:S01]  /*82e0*/  STG.E.U8 [R16.64], R3 ;  /* 0x0000000310007986 */ /* 0x0001e2000c101124 */
[----:B------:R-:W-:Y:S05]  /*82f0*/  BRA `(.L_x_16191) ;  /* 0x000006f000007947 */ /* 0x000fea0003800000 */
.L_x_16201:
[----:B------:R0:W-:Y:S01]  /*8300*/  STG.E.U16 [R16.64], R2 ;  /* 0x0000000210007986 */ /* 0x0001e2000c101524 */
[----:B------:R-:W-:Y:S05]  /*8310*/  BRA `(.L_x_16191) ;  /* 0x000006d000007947 */ /* 0x000fea0003800000 */
.L_x_16198:
        /* <DEDUP_REMOVED lines=12> */
.L_x_16210:
        /* <DEDUP_REMOVED lines=17> */
.L_x_16213:
[----:B------:R-:W-:-:S04]  /*84f0*/  LOP3.LUT R2, R3, 0x80000000, RZ, 0xc0, !PT ;  /* 0x8000000003027812 */ /* 0x000fc800078ec0ff */
[----:B------:R-:W-:-:S04]  /*8500*/  SHF.R.U32.HI R3, RZ, 0x18, R2 ;  /* 0x00000018ff037819 */ /* 0x000fc80000011602 */
[----:B------:R-:W-:-:S04]  /*8510*/  LOP3.LUT R0, R0, R3, RZ, 0xfc, !PT ;  /* 0x0000000300007212 */ /* 0x000fc800078efcff */
[----:B------:R-:W-:Y:S02]  /*8520*/  PRMT R8, R0, 0x7610, R8 ;  /* 0x0000761000087816 */ /* 0x000fe40000000008 */
.L_x_16212:
[----:B------:R-:W-:Y:S05]  /*8530*/  BSYNC B0 ;  /* 0x0000000000007941 */ /* 0x000fea0003800000 */
.L_x_16211:
[----:B------:R0:W-:Y:S01]  /*8540*/  STG.E.U8 [R16.64], R8 ;  /* 0x0000000810007986 */ /* 0x0001e2000c101124 */
[----:B------:R-:W-:Y:S05]  /*8550*/  BRA `(.L_x_16191) ;  /* 0x0000049000007947 */ /* 0x000fea0003800000 */
.L_x_16209:
        /* <DEDUP_REMOVED lines=17> */
.L_x_16216:
[----:B------:R-:W-:-:S04]  /*8670*/  LOP3.LUT R2, R3, 0x80000000, RZ, 0xc0, !PT ;  /* 0x8000000003027812 */ /* 0x000fc800078ec0ff */
[----:B------:R-:W-:-:S04]  /*8680*/  SHF.R.U32.HI R3, RZ, 0x18, R2 ;  /* 0x00000018ff037819 */ /* 0x000fc80000011602 */
[----:B------:R-:W-:-:S04]  /*8690*/  LOP3.LUT R0, R0, R3, RZ, 0xfc, !PT ;  /* 0x0000000300007212 */ /* 0x000fc800078efcff */
[----:B------:R-:W-:Y:S02]  /*86a0*/  PRMT R8, R0, 0x7610, R8 ;  /* 0x0000761000087816 */ /* 0x000fe40000000008 */
.L_x_16215:
[----:B------:R-:W-:Y:S05]  /*86b0*/  BSYNC B0 ;  /* 0x0000000000007941 */ /* 0x000fea0003800000 */
.L_x_16214:
[----:B------:R0:W-:Y:S01]  /*86c0*/  STG.E.U8 [R16.64], R8 ;  /* 0x0000000810007986 */ /* 0x0001e2000c101124 */
[----:B------:R-:W-:Y:S05]  /*86d0*/  BRA `(.L_x_16191) ;  /* 0x0000031000007947 */ /* 0x000fea0003800000 */
.L_x_16208:
        /* <DEDUP_REMOVED lines=22> */
.L_x_16190:
        /* <DEDUP_REMOVED lines=20> */
.L_x_16218:
[----:B------:R-:W-:-:S06]  /*8980*/  PRMT R2, RZ, 0x5410, R2 ;  /* 0x00005410ff027816 */ /* 0x000fcc0000000002 */
[----:B------:R-:W0:Y:S02]  /*8990*/  F2I.U64.TRUNC R2, R2 ;  /* 0x0000000200027311 */ /* 0x000e24000020d800 */
[----:B0-----:R0:W-:Y:S01]  /*89a0*/  STG.E.64 [R16.64], R2 ;  /* 0x0000000210007986 */ /* 0x0011e2000c101b24 */
[----:B------:R-:W-:Y:S05]  /*89b0*/  BRA `(.L_x_16191) ;  /* 0x0000003000007947 */ /* 0x000fea0003800000 */
.L_x_16217:
[----:B------:R-:W-:-:S04]  /*89c0*/  PRMT R2, RZ, 0x5410, R2 ;  /* 0x00005410ff027816 */ /* 0x000fc80000000002 */
[----:B------:R-:W0:Y:S02]  /*89d0*/  F2I.FTZ.U32.TRUNC.NTZ R3, R2 ;  /* 0x0000000200037305 */ /* 0x000e24000021f000 */
[----:B0-----:R0:W-:Y:S02]  /*89e0*/  STG.E [R16.64], R3 ;  /* 0x0000000310007986 */ /* 0x0011e4000c101924 */
.L_x_16191:
[----:B------:R-:W-:Y:S02]  /*89f0*/  IADD3 R19, R19, 0x80, RZ ;  /* 0x0000008013137810 */ /* 0x000fe40007ffe0ff */
.L_x_16086:
[----:B------:R-:W-:Y:S05]  /*8a00*/  BSYNC B6 ;  /* 0x0000000000067941 */ /* 0x000fea0003800000 */
.L_x_16085:
        /* <DEDUP_REMOVED lines=230> */
.L_x_16219:
        /* <DEDUP_REMOVED lines=20> */
.L_x_16223:
[----:B------:R-:W2:Y:S02]  /*99b0*/  LDG.E.U8 R2, [R2.64] ;  /* 0x0000002402027981 */ /* 0x000ea4000c1e1100 */
[----:B--2---:R-:W0:Y:S02]  /*99c0*/  I2F.U16 R0, R2 ;  /* 0x0000000200007306 */ /* 0x004e240000101000 */
[----:B0-----:R-:W-:Y:S01]  /*99d0*/  F2FP.BF16.PACK_AB R0, RZ, R0 ;  /* 0x00000000ff00723e */ /* 0x001fe200000010ff */
[----:B------:R-:W-:Y:S05]  /*99e0*/  BRA `(.L_x_16225) ;  /* 0x00000e3000007947 */ /* 0x000fea0003800000 */
.L_x_16222:
        /* <DEDUP_REMOVED lines=10> */
.L_x_16227:
[----:B------:R-:W2:Y:S02]  /*9a90*/  LDG.E R2, [R2.64] ;  /* 0x0000002402027981 */ /* 0x000ea4000c1e1900 */
[----:B--2---:R-:W0:Y:S02]  /*9aa0*/  I2F R0, R2 ;  /* 0x0000000200007306 */ /* 0x004e240000201400 */
[----:B0-----:R-:W-:Y:S01]  /*9ab0*/  F2FP.BF16.PACK_AB R0, RZ, R0 ;  /* 0x00000000ff00723e */ /* 0x001fe200000010ff */
[----:B------:R-:W-:Y:S05]  /*9ac0*/  BRA `(.L_x_16225) ;  /* 0x00000d5000007947 */ /* 0x000fea0003800000 */
.L_x_16226:
[----:B------:R-:W2:Y:S02]  /*9ad0*/  LDG.E.U16 R2, [R2.64] ;  /* 0x0000002402027981 */ /* 0x000ea4000c1e1500 */
[----:B--2---:R-:W0:Y:S02]  /*9ae0*/  I2F.S16 R0, R2 ;  /* 0x0000000200007306 */ /* 0x004e240000101400 */
[----:B0-----:R-:W-:Y:S01]  /*9af0*/  F2FP.BF16.PACK_AB R0, RZ, R0 ;  /* 0x00000000ff00723e */ /* 0x001fe200000010ff */
[----:B------:R-:W-:Y:S05]  /*9b00*/  BRA `(.L_x_16225) ;  /* 0x00000d1000007947 */ /* 0x000fea0003800000 */
.L_x_16221:
        /* <DEDUP_REMOVED lines=9> */
.L_x_16229:
[----:B------:R-:W2:Y:S02]  /*9ba0*/  LDG.E.U16 R0, [R2.64] ;  /* 0x0000002402007981 */ /* 0x000ea4000c1e1500 */
[----:B--2---:R-:W-:-:S05]  /*9bb0*/  HADD2.F32 R0, -RZ, R0.H0_H0 ;  /* 0x20000000ff007230 */ /* 0x004fca0000004100 */
[----:B------:R-:W-:Y:S01]  /*9bc0*/  F2FP.BF16.PACK_AB R0, RZ, R0 ;  /* 0x00000000ff00723e */ /* 0x000fe200000010ff */
[----:B------:R-:W-:Y:S05]  /*9bd0*/  BRA `(.L_x_16225) ;  /* 0x00000c4000007947 */ /* 0x000fea0003800000 */
.L_x_16228:
        /* <DEDUP_REMOVED lines=9> */
.L_x_16231:
[----:B------:R-:W2:Y:S02]  /*9c70*/  LDG.E.U16 R2, [R2.64] ;  /* 0x0000002402027981 */ /* 0x000ea4000c1e1500 */
[----:B--2---:R-:W-:-:S05]  /*9c80*/  HADD2.F32 R0, -RZ, R2.H0_H0 ;  /* 0x20000002ff007230 */ /* 0x004fca0000004100 */
[----:B------:R-:W-:Y:S01]  /*9c90*/  F2FP.BF16.PACK_AB R0, RZ, R0 ;  /* 0x00000000ff00723e */ /* 0x000fe200000010ff */
[----:B------:R-:W-:Y:S05]  /*9ca0*/  BRA `(.L_x_16225) ;  /* 0x00000b7000007947 */ /* 0x000fea0003800000 */
.L_x_16230:
[----:B------:R-:W2:Y:S02]  /*9cb0*/  LDG.E.64 R2, [R2.64] ;  /* 0x0000002402027981 */ /* 0x000ea4000c1e1b00 */
[----:B--2---:R-:W0:Y:S01]  /*9cc0*/  F2F.F32.F64 R0, R2 ;  /* 0x0000000200007310 */ /* 0x004e220000301000 */
[----:B------:R-:W0:-:S14]  /*9cd0*/  DSETP.GEU.AND P0, PT, |R2|, c[0x2][0x0], PT ;  /* 0x008000000200762a */ /* 0x000e1c0003f0e200 */
[----:B0-----:R-:W-:-:S05]  /*9ce0*/  @!P0 FMUL R0, R0, 1.175494350822287508e-38 ;  /* 0x0080000000008820 */ /* 0x001fca0000400000 */
[----:B------:R-:W-:Y:S01]  /*9cf0*/  F2FP.BF16.PACK_AB R0, RZ, R0 ;  /* 0x00000000ff00723e */ /* 0x000fe200000010ff */
[----:B------:R-:W-:Y:S05]  /*9d00*/  BRA `(.L_x_16225) ;  /* 0x00000b1000007947 */ /* 0x000fea0003800000 */
.L_x_16220:
        /* <DEDUP_REMOVED lines=13> */
.L_x_16234:
[----:B------:R-:W2:Y:S02]  /*9de0*/  LDG.E.64 R2, [R2.64] ;  /* 0x0000002402027981 */ /* 0x000ea4000c1e1b00 */
[----:B--2---:R-:W0:Y:S01]  /*9df0*/  F2F.F32.F64 R0, R2 ;  /* 0x0000000200007310 */ /* 0x004e220000301000 */
[----:B------:R-:W0:-:S14]  /*9e00*/  DSETP.GEU.AND P0, PT, |R2|, c[0x2][0x0], PT ;  /* 0x008000000200762a */ /* 0x000e1c0003f0e200 */
[----:B0-----:R-:W-:-:S05]  /*9e10*/  @!P0 FMUL R0, R0, 1.175494350822287508e-38 ;  /* 0x0080000000008820 */ /* 0x001fca0000400000 */
[----:B------:R-:W-:Y:S01]  /*9e20*/  F2FP.BF16.PACK_AB R0, RZ, R0 ;  /* 0x00000000ff00723e */ /* 0x000fe200000010ff */
[----:B------:R-:W-:Y:S05]  /*9e30*/  BRA `(.L_x_16225) ;  /* 0x000009e000007947 */ /* 0x000fea0003800000 */
.L_x_16233:
        /* <DEDUP_REMOVED lines=28> */
.L_x_16236:
        /* <DEDUP_REMOVED lines=15> */
.L_x_16235:
[----:B------:R0:W5:Y:S01]  /*a0f0*/  LDG.E.U16 R0, [R2.64] ;  /* 0x0000002402007981 */ /* 0x000162000c1e1500 */
[----:B------:R-:W-:Y:S05]  /*a100*/  BRA `(.L_x_16225) ;  /* 0x0000071000007947 */ /* 0x000fea0003800000 */
.L_x_16232:
        /* <DEDUP_REMOVED lines=12> */
.L_x_16239:
        /* <DEDUP_REMOVED lines=21> */
.L_x_16243:
[----:B------:R-:W-:Y:S05]  /*a320*/  BSYNC B1 ;  /* 0x0000000000017941 */ /* 0x000fea0003800000 */
.L_x_16242:
[----:B------:R-:W-:Y:S01]  /*a330*/  LEA R3, R0, 0x3b800000, 0x17 ;  /* 0x3b80000000037811 */ /* 0x000fe200078eb8ff */
[----:B------:R-:W-:-:S05]  /*a340*/  IMAD.SHL.U32 R0, R2, 0x100000, RZ ;  /* 0x0010000002007824 */ /* 0x000fca00078e00ff */
[----:B------:R-:W-:Y:S02]  /*a350*/  LOP3.LUT R0, R3, R0, R4, 0xfe, !PT ;  /* 0x0000000003007212 */ /* 0x000fe400078efe04 */
.L_x_16241:
[----:B------:R-:W-:Y:S05]  /*a360*/  BSYNC B0 ;  /* 0x0000000000007941 */ /* 0x000fea0003800000 */
.L_x_16240:
[----:B------:R-:W-:Y:S01]  /*a370*/  F2FP.BF16.PACK_AB R0, RZ, R0 ;  /* 0x00000000ff00723e */ /* 0x000fe200000010ff */
[----:B------:R-:W-:Y:S05]  /*a380*/  BRA `(.L_x_16225) ;  /* 0x0000049000007947 */ /* 0x000fea0003800000 */
.L_x_16238:
        /* <DEDUP_REMOVED lines=21> */
.L_x_16247:
[----:B------:R-:W-:Y:S05]  /*a4e0*/  BSYNC B1 ;  /* 0x0000000000017941 */ /* 0x000fea0003800000 */
.L_x_16246:
[----:B------:R-:W-:Y:S01]  /*a4f0*/  LEA R3, R0, 0x37800000, 0x17 ;  /* 0x3780000000037811 */ /* 0x000fe200078eb8ff */
[----:B------:R-:W-:-:S05]  /*a500*/  IMAD.SHL.U32 R0, R2, 0x200000, RZ ;  /* 0x0020000002007824 */ /* 0x000fca00078e00ff */
[----:B------:R-:W-:Y:S02]  /*a510*/  LOP3.LUT R0, R3, R0, R4, 0xfe, !PT ;  /* 0x0000000003007212 */ /* 0x000fe400078efe04 */
.L_x_16245:
[----:B------:R-:W-:Y:S05]  /*a520*/  BSYNC B0 ;  /* 0x0000000000007941 */ /* 0x000fea0003800000 */
.L_x_16244:
[----:B------:R-:W-:Y:S01]  /*a530*/  F2FP.BF16.PACK_AB R0, RZ, R0 ;  /* 0x00000000ff00723e */ /* 0x000fe200000010ff */
[----:B------:R-:W-:Y:S05]  /*a540*/  BRA `(.L_x_16225) ;  /* 0x000002d000007947 */ /* 0x000fea0003800000 */
.L_x_16237:
        /* <DEDUP_REMOVED lines=14> */
.L_x_16251:
[----:B------:R-:W-:Y:S05]  /*a630*/  BSYNC B0 ;  /* 0x0000000000007941 */ /* 0x000fea0003800000 */
.L_x_16250:
[----:B------:R-:W-:Y:S01]  /*a640*/  F2FP.BF16.PACK_AB R0, RZ, R0 ;  /* 0x00000000ff00723e */ /* 0x000fe200000010ff */
[----:B------:R-:W-:Y:S05]  /*a650*/  BRA `(.L_x_16225) ;  /* 0x000001c000007947 */ /* 0x000fea0003800000 */
.L_x_16224:
        /* <DEDUP_REMOVED lines=21> */
.L_x_16249:
[----:B------:R-:W2:Y:S02]  /*a7b0*/  LDG.E.64 R2, [R2.64] ;  /* 0x0000002402027981 */ /* 0x000ea4000c1e1b00 */
[----:B--2---:R-:W0:Y:S02]  /*a7c0*/  I2F.U64 R0, R2 ;  /* 0x0000000200007312 */ /* 0x004e240000301000 */
[----:B0-----:R-:W-:Y:S01]  /*a7d0*/  F2FP.BF16.PACK_AB R0, RZ, R0 ;  /* 0x00000000ff00723e */ /* 0x001fe200000010ff */
[----:B------:R-:W-:Y:S05]  /*a7e0*/  BRA `(.L_x_16225) ;  /* 0x0000003000007947 */ /* 0x000fea0003800000 */
.L_x_16248:
[----:B------:R-:W2:Y:S02]  /*a7f0*/  LDG.E R2, [R2.64] ;  /* 0x0000002402027981 */ /* 0x000ea4000c1e1900 */
[----:B--2---:R-:W0:Y:S02]  /*a800*/  I2F.U32 R0, R2 ;  /* 0x0000000200007306 */ /* 0x004e240000201000 */
[----:B0-----:R-:W-:-:S06]  /*a810*/  F2FP.BF16.PACK_AB R0, RZ, R0 ;  /* 0x00000000ff00723e */ /* 0x001fcc00000010ff */
.L_x_16225:
        /* <DEDUP_REMOVED lines=19> */
.L_x_16255:
[----:B------:R-:W-:-:S06]  /*a950*/  PRMT R3, RZ, 0x5410, R2 ;  /* 0x00005410ff037816 */ /* 0x000fcc0000000002 */
[----:B------:R-:W0:Y:S02]  /*a960*/  F2I.S64.TRUNC R2, R3 ;  /* 0x0000000300027311 */ /* 0x000e24000020d900 */
[----:B0-----:R-:W-:Y:S01]  /*a970*/  STG.E.U8 [R16.64], R2 ;  /* 0x0000000210007986 */ /* 0x001fe2000c101124 */
[----:B------:R-:W-:Y:S05]  /*a980*/  EXIT ;  /* 0x000000000000794d */ /* 0x000fea0003800000 */
.L_x_16254:
        /* <DEDUP_REMOVED lines=10> */
.L_x_16258:
[----:B------:R-:W-:-:S04]  /*aa30*/  PRMT R2, RZ, 0x5410, R2 ;  /* 0x00005410ff027816 */ /* 0x000fc80000000002 */
[----:B------:R-:W0:Y:S02]  /*aa40*/  F2I.FTZ.TRUNC.NTZ R3, R2 ;  /* 0x0000000200037305 */ /* 0x000e24000021f100 */
[----:B0-----:R-:W-:Y:S01]  /*aa50*/  STG.E [R16.64], R3 ;  /* 0x0000000310007986 */ /* 0x001fe2000c101924 */
[----:B------:R-:W-:Y:S05]  /*aa60*/  EXIT ;  /* 0x000000000000794d */ /* 0x000fea0003800000 */
.L_x_16257:
[----:B------:R-:W-:-:S04]  /*aa70*/  PRMT R2, RZ, 0x5410, R2 ;  /* 0x00005410ff027816 */ /* 0x000fc80000000002 */
[----:B------:R-:W0:Y:S02]  /*aa80*/  F2I.FTZ.TRUNC.NTZ R3, R2 ;  /* 0x0000000200037305 */ /* 0x000e24000021f100 */
[----:B0-----:R-:W-:Y:S01]  /*aa90*/  STG.E.U16 [R16.64], R3 ;  /* 0x0000000310007986 */ /* 0x001fe2000c101524 */
[----:B------:R-:W-:Y:S05]  /*aaa0*/  EXIT ;  /* 0x000000000000794d */ /* 0x000fea0003800000 */
.L_x_16253:
        /* <DEDUP_REMOVED lines=9> */
.L_x_16260:
[----:B------:R-:W-:-:S04]  /*ab40*/  PRMT R0, RZ, 0x5410, R2 ;  /* 0x00005410ff007816 */ /* 0x000fc80000000002 */
[----:B------:R-:W-:-:S05]  /*ab50*/  F2FP.PACK_AB R0, RZ, R0 ;  /* 0x00000000ff00723e */ /* 0x000fca00000000ff */
[----:B------:R-:W-:Y:S01]  /*ab60*/  STG.E.U16 [R16.64], R0 ;  /* 0x0000000010007986 */ /* 0x000fe2000c101524 */
[----:B------:R-:W-:Y:S05]  /*ab70*/  EXIT ;  /* 0x000000000000794d */ /* 0x000fea0003800000 */
.L_x_16259:
        /* <DEDUP_REMOVED lines=10> */
.L_x_16262:
[----:B------:R-:W-:-:S04]  /*ac20*/  PRMT R2, RZ, 0x5410, R2 ;  /* 0x00005410ff027816 */ /* 0x000fc80000000002 */
[----:B------:R-:W-:-:S04]  /*ac30*/  F2FP.PACK_AB R3, RZ, R2 ;  /* 0x00000002ff03723e */ /* 0x000fc800000000ff */
[----:B------:R-:W-:-:S05]  /*ac40*/  PRMT R3, R3, 0x5410, RZ ;  /* 0x0000541003037816 */ /* 0x000fca00000000ff */
[----:B------:R-:W-:Y:S01]  /*ac50*/  STG.E [R16.64], R3 ;  /* 0x0000000310007986 */ /* 0x000fe2000c101924 */
[----:B------:R-:W-:Y:S05]  /*ac60*/  EXIT ;  /* 0x000000000000794d */ /* 0x000fea0003800000 */
.L_x_16261:
[----:B------:R-:W-:-:S05]  /*ac70*/  PRMT R2, RZ, 0x5410, R2 ;  /* 0x00005410ff027816 */ /* 0x000fca0000000002 */
[----:B------:R-:W-:-:S06]  /*ac80*/  FMUL.FTZ R2, R2, 1 ;  /* 0x3f80000002027820 */ /* 0x000fcc0000410000 */
[----:B------:R-:W0:Y:S02]  /*ac90*/  F2F.F64.F32 R2, R2 ;  /* 0x0000000200027310 */ /* 0x000e240000201800 */
[----:B0-----:R-:W-:Y:S01]  /*aca0*/  STG.E.64 [R16.64], R2 ;  /* 0x0000000210007986 */ /* 0x001fe2000c101b24 */
[----:B------:R-:W-:Y:S05]  /*acb0*/  EXIT ;  /* 0x000000000000794d */ /* 0x000fea0003800000 */
.L_x_16252:
        /* <DEDUP_REMOVED lines=13> */
.L_x_16265:
[----:B------:R-:W-:Y:S01]  /*ad90*/  PRMT R2, RZ, 0x5410, R2 ;  /* 0x00005410ff027816 */ /* 0x000fe20000000002 */
[----:B------:R-:W-:-:S04]  /*ada0*/  CS2R R6, SRZ ;  /* 0x0000000000067805 */ /* 0x000fc8000001ff00 */
[----:B------:R-:W-:-:S04]  /*adb0*/  FMUL.FTZ R2, R2, 1 ;  /* 0x3f80000002027820 */ /* 0x000fc80000410000 */
[----:B------:R-:W0:Y:S02]  /*adc0*/  F2F.F64.F32 R4, R2 ;  /* 0x0000000200047310 */ /* 0x000e240000201800 */
[----:B0-----:R-:W-:Y:S01]  /*add0*/  STG.E.128 [R16.64], R4 ;  /* 0x0000000410007986 */ /* 0x001fe2000c101d24 */
[----:B------:R-:W-:Y:S05]  /*ade0*/  EXIT ;  /* 0x000000000000794d */ /* 0x000fea0003800000 */
.L_x_16264:
        /* <DEDUP_REMOVED lines=21> */
.L_x_16269:
[----:B------:R-:W-:Y:S05]  /*af40*/  BSYNC B0 ;  /* 0x0000000000007941 */ /* 0x000fea0003800000 */
.L_x_16268:
[----:B------:R-:W-:-:S05]  /*af50*/  LOP3.LUT R3, R0, R3, RZ, 0xfc, !PT ;  /* 0x0000000300037212 */ /* 0x000fca00078efcff */
[----:B------:R-:W-:Y:S01]  /*af60*/  STG.E.U8 [R16.64], R3 ;  /* 0x0000000310007986 */ /* 0x000fe2000c101124 */
[----:B------:R-:W-:Y:S05]  /*af70*/  EXIT ;  /* 0x000000000000794d */ /* 0x000fea0003800000 */
.L_x_16267:
        /* <DEDUP_REMOVED lines=13> */
.L_x_16271:
[----:B------:R-:W-:Y:S01]  /*b050*/  IMAD.MOV.U32 R0, RZ, RZ, 0x7f ;  /* 0x0000007fff007424 */ /* 0x000fe200078e00ff */
[----:B------:R-:W-:-:S04]  /*b060*/  ISETP.GT.U32.AND P0, PT, R2, 0x7f800000, PT ;  /* 0x7f8000000200780c */ /* 0x000fc80003f04070 */
[----:B------:R-:W-:-:S04]  /*b070*/  SEL R0, R0, 0x7c, P0 ;  /* 0x0000007c00007807 */ /* 0x000fc80000000000 */
.L_x_16272:
[----:B------:R-:W-:Y:S05]  /*b080*/  BSYNC B0 ;  /* 0x0000000000007941 */ /* 0x000fea0003800000 */
.L_x_16270:
[----:B------:R-:W-:-:S04]  /*b090*/  LOP3.LUT R2, R3, 0x80000000, RZ, 0xc0, !PT ;  /* 0x8000000003027812 */ /* 0x000fc800078ec0ff */
[----:B------:R-:W-:-:S04]  /*b0a0*/  SHF.R.U32.HI R3, RZ, 0x18, R2 ;  /* 0x00000018ff037819 */ /* 0x000fc80000011602 */
[----:B------:R-:W-:-:S05]  /*b0b0*/  LOP3.LUT R3, R0, R3, RZ, 0xfc, !PT ;  /* 0x0000000300037212 */ /* 0x000fca00078efcff */
[----:B------:R-:W-:Y:S01]  /*b0c0*/  STG.E.U8 [R16.64], R3 ;  /* 0x0000000310007986 */ /* 0x000fe2000c101124 */
[----:B------:R-:W-:Y:S05]  /*b0d0*/  EXIT ;  /* 0x000000000000794d */ /* 0x000fea0003800000 */
.L_x_16266:
[----:B------:R-:W-:Y:S01]  /*b0e0*/  STG.E.U16 [R16.64], R2 ;  /* 0x0000000210007986 */ /* 0x000fe2000c101524 */
[----:B------:R-:W-:Y:S05]  /*b0f0*/  EXIT ;  /* 0x000000000000794d */ /* 0x000fea0003800000 */
.L_x_16263:
        /* <DEDUP_REMOVED lines=12> */
.L_x_16275:
        /* <DEDUP_REMOVED lines=17> */
.L_x_16278:
[----:B------:R-:W-:-:S04]  /*b2d0*/  LOP3.LUT R2, R3, 0x80000000, RZ, 0xc0, !PT ;  /* 0x8000000003027812 */ /* 0x000fc800078ec0ff */
[----:B------:R-:W-:-:S04]  /*b2e0*/  SHF.R.U32.HI R3, RZ, 0x18, R2 ;  /* 0x00000018ff037819 */ /* 0x000fc80000011602 */
[----:B------:R-:W-:-:S04]  /*b2f0*/  LOP3.LUT R0, R0, R3, RZ, 0xfc, !PT ;  /* 0x0000000300007212 */ /* 0x000fc800078efcff */
[----:B------:R-:W-:Y:S02]  /*b300*/  PRMT R8, R0, 0x7610, R8 ;  /* 0x0000761000087816 */ /* 0x000fe40000000008 */
.L_x_16277:
[----:B------:R-:W-:Y:S05]  /*b310*/  BSYNC B0 ;  /* 0x0000000000007941 */ /* 0x000fea0003800000 */
.L_x_16276:
[----:B------:R-:W-:Y:S01]  /*b320*/  STG.E.U8 [R16.64], R8 ;  /* 0x0000000810007986 */ /* 0x000fe2000c101124 */
[----:B------:R-:W-:Y:S05]  /*b330*/  EXIT ;  /* 0x000000000000794d */ /* 0x000fea0003800000 */
.L_x_16274:
        /* <DEDUP_REMOVED lines=17> */
.L_x_16281:
[----:B------:R-:W-:-:S04]  /*b450*/  LOP3.LUT R2, R3, 0x80000000, RZ, 0xc0, !PT ;  /* 0x8000000003027812 */ /* 0x000fc800078ec0ff */
[----:B------:R-:W-:-:S04]  /*b460*/  SHF.R.U32.HI R3, RZ, 0x18, R2 ;  /* 0x00000018ff037819 */ /* 0x000fc80000011602 */
[----:B------:R-:W-:-:S04]  /*b470*/  LOP3.LUT R0, R0, R3, RZ, 0xfc, !PT ;  /* 0x0000000300007212 */ /* 0x000fc800078efcff */
[----:B------:R-:W-:Y:S02]  /*b480*/  PRMT R8, R0, 0x7610, R8 ;  /* 0x0000761000087816 */ /* 0x000fe40000000008 */
.L_x_16280:
[----:B------:R-:W-:Y:S05]  /*b490*/  BSYNC B0 ;  /* 0x0000000000007941 */ /* 0x000fea0003800000 */
.L_x_16279:
[----:B------:R-:W-:Y:S01]  /*b4a0*/  STG.E.U8 [R16.64], R8 ;  /* 0x0000000810007986 */ /* 0x000fe2000c101124 */
[----:B------:R-:W-:Y:S05]  /*b4b0*/  EXIT ;  /* 0x000000000000794d */ /* 0x000fea0003800000 */
.L_x_16273:
        /* <DEDUP_REMOVED lines=22> */
.L_x_16256:
        /* <DEDUP_REMOVED lines=20> */
.L_x_16283:
[----:B------:R-:W-:-:S06]  /*b760*/  PRMT R2, RZ, 0x5410, R2 ;  /* 0x00005410ff027816 */ /* 0x000fcc0000000002 */
[----:B------:R-:W0:Y:S02]  /*b770*/  F2I.U64.TRUNC R2, R2 ;  /* 0x0000000200027311 */ /* 0x000e24000020d800 */
[----:B0-----:R-:W-:Y:S01]  /*b780*/  STG.E.64 [R16.64], R2 ;  /* 0x0000000210007986 */ /* 0x001fe2000c101b24 */
[----:B------:R-:W-:Y:S05]  /*b790*/  EXIT ;  /* 0x000000000000794d */ /* 0x000fea0003800000 */
.L_x_16282:
[----:B------:R-:W-:-:S04]  /*b7a0*/  PRMT R2, RZ, 0x5410, R2 ;  /* 0x00005410ff027816 */ /* 0x000fc80000000002 */
[----:B------:R-:W0:Y:S02]  /*b7b0*/  F2I.FTZ.U32.TRUNC.NTZ R3, R2 ;  /* 0x0000000200037305 */ /* 0x000e24000021f000 */
[----:B0-----:R-:W-:Y:S01]  /*b7c0*/  STG.E [R16.64], R3 ;  /* 0x0000000310007986 */ /* 0x001fe2000c101924 */
[----:B------:R-:W-:Y:S05]  /*b7d0*/  EXIT ;  /* 0x000000000000794d */ /* 0x000fea0003800000 */
.L_x_16284:
        /* <DEDUP_REMOVED lines=10> */
.L_x_18450:


//--------------------- .text._ZN2at6native27unrolled_elementwise_kernelIZZZNS0_16ceil_kernel_cudaERNS_18TensorIteratorBaseEENKUlvE_clEvENKUlvE2_clEvEUlN3c108BFloat16EE_St5arrayIPcLm2EELi4E23TrivialOffsetCalculatorILi1EjESD_NS0_6memory12LoadWithCastILi1EEENSE_13StoreWithCastILi1EEEEEviT_T0_T2_T3_T4_T5_ --------------------------
	.section	.text._ZN2at6native27unrolled_elementwise_kernelIZZZNS0_16ceil_kernel_cudaERNS_18TensorIteratorBaseEENKUlvE_clEvENKUlvE2_clEvEUlN3c108BFloat16EE_St5arrayIPcLm2EELi4E23TrivialOffsetCalculatorILi1EjESD_NS0_6memory12LoadWithCastILi1EEENSE_13StoreWithCastILi1EEEEEviT_T0_T2_T3_T4_T5_,"ax",@progbits
	.sectioninfo	@"SHI_REGISTERS=28"
	.align	128
        .global         _ZN2at6native27unrolled_elementwise_kernelIZZZNS0_16ceil_kernel_cudaERNS_18TensorIteratorBaseEENKUlvE_clEvENKUlvE2_clEvEUlN3c108BFloat16EE_St5arrayIPcLm2EELi4E23TrivialOffsetCalculatorILi1EjESD_NS0_6memory12LoadWithCastILi1EEENSE_13StoreWithCastILi1EEEEEviT_T0_T2_T3_T4_T5_
        .type           _ZN2at6native27unrolled_elementwise_kernelIZZZNS0_16ceil_kernel_cudaERNS_18TensorIteratorBaseEENKUlvE_clEvENKUlvE2_clEvEUlN3c108BFloat16EE_St5arrayIPcLm2EELi4E23TrivialOffsetCalculatorILi1EjESD_NS0_6memory12LoadWithCastILi1EEENSE_13StoreWithCastILi1EEEEEviT_T0_T2_T3_T4_T5_,@function
        .size           _ZN2at6native27unrolled_elementwise_kernelIZZZNS0_16ceil_kernel_cudaERNS_18TensorIteratorBaseEENKUlvE_clEvENKUlvE2_clEvEUlN3c108BFloat16EE_St5arrayIPcLm2EELi4E23TrivialOffsetCalculatorILi1EjESD_NS0_6memory12LoadWithCastILi1EEENSE_13StoreWithCastILi1EEEEEviT_T0_T2_T3_T4_T5_,(.L_x_18451 - _ZN2at6native27unrolled_elementwise_kernelIZZZNS0_16ceil_kernel_cudaERNS_18TensorIteratorBaseEENKUlvE_clEvENKUlvE2_clEvEUlN3c108BFloat16EE_St5arrayIPcLm2EELi4E23TrivialOffsetCalculatorILi1EjESD_NS0_6memory12LoadWithCastILi1EEENSE_13StoreWithCastILi1EEEEEviT_T0_T2_T3_T4_T5_)
        .other          _ZN2at6native27unrolled_elementwise_kernelIZZZNS0_16ceil_kernel_cudaERNS_18TensorIteratorBaseEENKUlvE_clEvENKUlvE2_clEvEUlN3c108BFloat16EE_St5arrayIPcLm2EELi4E23TrivialOffsetCalculatorILi1EjESD_NS0_6memory12LoadWithCastILi1EEENSE_13StoreWithCastILi1EEEEEviT_T0_T2_T3_T4_T5_,@"STO_CUDA_ENTRY STV_DEFAULT"
_ZN2at6native27unrolled_elementwise_kernelIZZZNS0_16ceil_kernel_cudaERNS_18TensorIteratorBaseEENKUlvE_clEvENKUlvE2_clEvEUlN3c108BFloat16EE_St5arrayIPcLm2EELi4E23TrivialOffsetCalculatorILi1EjESD_NS0_6memory12LoadWithCastILi1EEENSE_13StoreWithCastILi1EEEEEviT_T0_T2_T3_T4_T5_:
.text._ZN2at6native27unrolled_elementwise_kernelIZZZNS0_16ceil_kernel_cudaERNS_18TensorIteratorBaseEENKUlvE_clEvENKUlvE2_clEvEUlN3c108BFloat16EE_St5arrayIPcLm2EELi4E23TrivialOffsetCalculatorILi1EjESD_NS0_6memory12LoadWithCastILi1EEENSE_13StoreWithCastILi1EEEEEviT_T0_T2_T3_T4_T5_:
        /* <DEDUP_REMOVED lines=32> */
.L_x_16290:
[----:B------:R-:W2:Y:S02]  /*0200*/  LDG.E.U8 R2, [R2.64] ;  /* 0x0000002402027981 */ /* 0x000ea4000c1e1100 */
[----:B--2---:R-:W0:Y:S02]  /*0210*/  I2F.U16 R0, R2 ;  /* 0x0000000200007306 */ /* 0x004e240000101000 */
[----:B0-----:R-:W-:-:S04]  /*0220*/  F2FP.BF16.PACK_AB R0, RZ, R0 ;  /* 0x00000000ff00723e */ /* 0x001fc800000010ff */
[----:B------:R-:W-:Y:S01]  /*0230*/  PRMT R18, R0, 0x7610, R18 ;  /* 0x0000761000127816 */ /* 0x000fe20000000012 */
[----:B------:R-:W-:Y:S05]  /*0240*/  BRA `(.L_x_16292) ;  /* 0x00000f1000007947 */ /* 0x000fea0003800000 */
.L_x_16289:
        /* <DEDUP_REMOVED lines=11> */
.L_x_16294:
[----:B------:R-:W2:Y:S02]  /*0300*/  LDG.E R2, [R2.64] ;  /* 0x0000002402027981 */ /* 0x000ea4000c1e1900 */
[----:B--2---:R-:W0:Y:S02]  /*0310*/  I2F R0, R2 ;  /* 0x0000000200007306 */ /* 0x004e240000201400 */
[----:B0-----:R-:W-:-:S04]  /*0320*/  F2FP.BF16.PACK_AB R0, RZ, R0 ;  /* 0x00000000ff00723e */ /* 0x001fc800000010ff */
[----:B------:R-:W-:Y:S01]  /*0330*/  PRMT R18, R0, 0x7610, R18 ;  /* 0x0000761000127816 */ /* 0x000fe20000000012 */
[----:B------:R-:W-:Y:S05]  /*0340*/  BRA `(.L_x_16292) ;  /* 0x00000e1000007947 */ /* 0x000fea0003800000 */
.L_x_16293:
[----:B------:R-:W2:Y:S02]  /*0350*/  LDG.E.U16 R2, [R2.64] ;  /* 0x0000002402027981 */ /* 0x000ea4000c1e1500 */
[----:B--2---:R-:W0:Y:S02]  /*0360*/  I2F.S16 R0, R2 ;  /* 0x0000000200007306 */ /* 0x004e240000101400 */
[----:B0-----:R-:W-:-:S04]  /*0370*/  F2FP.BF16.PACK_AB R0, RZ, R0 ;  /* 0x00000000ff00723e */ /* 0x001fc800000010ff */
[----:B------:R-:W-:Y:S01]  /*0380*/  PRMT R18, R0, 0x7610, R18 ;  /* 0x0000761000127816 */ /* 0x000fe20000000012 */
[----:B------:R-:W-:Y:S05]  /*0390*/  BRA `(.L_x_16292) ;  /* 0x00000dc000007947 */ /* 0x000fea0003800000 */
.L_x_16288:
        /* <DEDUP_REMOVED lines=9> */
.L_x_16296:
[----:B------:R-:W2:Y:S02]  /*0430*/  LDG.E.U16 R0, [R2.64] ;  /* 0x0000002402007981 */ /* 0x000ea4000c1e1500 */
[----:B--2---:R-:W-:-:S05]  /*0440*/  HADD2.F32 R0, -RZ, R0.H0_H0 ;  /* 0x20000000ff007230 */ /* 0x004fca0000004100 */
[----:B------:R-:W-:-:S04]  /*0450*/  F2FP.BF16.PACK_AB R0, RZ, R0 ;  /* 0x00000000ff00723e */ /* 0x000fc800000010ff */
[----:B------:R-:W-:Y:S01]  /*0460*/  PRMT R18, R0, 0x7610, R18 ;  /* 0x0000761000127816 */ /* 0x000fe20000000012 */
[----:B------:R-:W-:Y:S05]  /*0470*/  BRA `(.L_x_16292) ;  /* 0x00000ce000007947 */ /* 0x000fea0003800000 */
.L_x_16295:
        /* <DEDUP_REMOVED lines=9> */
.L_x_16298:
[----:B------:R-:W2:Y:S02]  /*0510*/  LDG.E.U16 R2, [R2.64] ;  /* 0x0000002402027981 */ /* 0x000ea4000c1e1500 */
[----:B--2---:R-:W-:-:S05]  /*0520*/  HADD2.F32 R0, -RZ, R2.H0_H0 ;  /* 0x20000002ff007230 */ /* 0x004fca0000004100 */
[----:B------:R-:W-:-:S04]  /*0530*/  F2FP.BF16.PACK_AB R0, RZ, R0 ;  /* 0x00000000ff00723e */ /* 0x000fc800000010ff */
[----:B------:R-:W-:Y:S01]  /*0540*/  PRMT R18, R0, 0x7610, R18 ;  /* 0x0000761000127816 */ /* 0x000fe20000000012 */
[----:B------:R-:W-:Y:S05]  /*0550*/  BRA `(.L_x_16292) ;  /* 0x00000c0000007947 */ /* 0x000fea0003800000 */
.L_x_16297:
[----:B------:R-:W2:Y:S02]  /*0560*/  LDG.E.64 R2, [R2.64] ;  /* 0x0000002402027981 */ /* 0x000ea4000c1e1b00 */
[----:B--2---:R-:W0:Y:S01]  /*0570*/  F2F.F32.F64 R0, R2 ;  /* 0x0000000200007310 */ /* 0x004e220000301000 */
[----:B------:R-:W0:-:S14]  /*0580*/  DSETP.GEU.AND P0, PT, |R2|, c[0x2][0x0], PT ;  /* 0x008000000200762a */ /* 0x000e1c0003f0e200 */
[----:B0-----:R-:W-:-:S05]  /*0590*/  @!P0 FMUL R0, R0, 1.175494350822287508e-38 ;  /* 0x0080000000008820 */ /* 0x001fca0000400000 */
[----:B------:R-:W-:-:S04]  /*05a0*/  F2FP.BF16.PACK_AB R0, RZ, R0 ;  /* 0x00000000ff00723e */ /* 0x000fc800000010ff */
[----:B------:R-:W-:Y:S01]  /*05b0*/  PRMT R18, R0, 0x7610, R18 ;  /* 0x0000761000127816 */ /* 0x000fe20000000012 */
[----:B------:R-:W-:Y:S05]  /*05c0*/  BRA `(.L_x_16292) ;  /* 0x00000b9000007947 */ /* 0x000fea0003800000 */
.L_x_16287:
        /* <DEDUP_REMOVED lines=14> */
.L_x_16301:
[----:B------:R-:W2:Y:S02]  /*06b0*/  LDG.E.64 R2, [R2.64] ;  /* 0x0000002402027981 */ /* 0x000ea4000c1e1b00 */
[----:B--2---:R-:W0:Y:S01]  /*06c0*/  F2F.F32.F64 R0, R2 ;  /* 0x0000000200007310 */ /* 0x004e220000301000 */
[----:B------:R-:W0:-:S14]  /*06d0*/  DSETP.GEU.AND P0, PT, |R2|, c[0x2][0x0], PT ;  /* 0x008000000200762a */ /* 0x000e1c0003f0e200 */
[----:B0-----:R-:W-:-:S05]  /*06e0*/  @!P0 FMUL R0, R0, 1.175494350822287508e-38 ;  /* 0x0080000000008820 */ /* 0x001fca0000400000 */
[----:B------:R-:W-:-:S04]  /*06f0*/  F2FP.BF16.PACK_AB R0, RZ, R0 ;  /* 0x00000000ff00723e */ /* 0x000fc800000010ff */
[----:B------:R-:W-:Y:S01]  /*0700*/  PRMT R18, R0, 0x7610, R18 ;  /* 0x0000761000127816 */ /* 0x000fe20000000012 */
[----:B------:R-:W-:Y:S05]  /*0710*/  BRA `(.L_x_16292) ;  /* 0x00000a4000007947 */ /* 0x000fea0003800000 */
.L_x_16300:
        /* <DEDUP_REMOVED lines=28> */
.L_x_16303:
        /* <DEDUP_REMOVED lines=16> */
.L_x_16302:
[----:B------:R0:W5:Y:S01]  /*09e0*/  LDG.E.U16 R18, [R2.64] ;  /* 0x0000002402127981 */ /* 0x000162000c1e1500 */
[----:B------:R-:W-:Y:S05]  /*09f0*/  BRA `(.L_x_16292) ;  /* 0x0000076000007947 */ /* 0x000fea0003800000 */
.L_x_16299:
        /* <DEDUP_REMOVED lines=12> */
.L_x_16306:
        /* <DEDUP_REMOVED lines=21> */
.L_x_16310:
[----:B------:R-:W-:Y:S05]  /*0c10*/  BSYNC B1 ;  /* 0x0000000000017941 */ /* 0x000fea0003800000 */
.L_x_16309:
[----:B------:R-:W-:Y:S01]  /*0c20*/  LEA R3, R0, 0x3b800000, 0x17 ;  /* 0x3b80000000037811 */ /* 0x000fe200078eb8ff */
[----:B------:R-:W-:-:S05]  /*0c30*/  IMAD.SHL.U32 R0, R2, 0x100000, RZ ;  /* 0x0010000002007824 */ /* 0x000fca00078e00ff */
[----:B------:R-:W-:Y:S02]  /*0c40*/  LOP3.LUT R0, R3, R0, R4, 0xfe, !PT ;  /* 0x0000000003007212 */ /* 0x000fe400078efe04 */
.L_x_16308:
[----:B------:R-:W-:Y:S05]  /*0c50*/  BSYNC B0 ;  /* 0x0000000000007941 */ /* 0x000fea0003800000 */
.L_x_16307:
[----:B------:R-:W-:-:S04]  /*0c60*/  F2FP.BF16.PACK_AB R0, RZ, R0 ;  /* 0x00000000ff00723e */ /* 0x000fc800000010ff */
[----:B------:R-:W-:Y:S01]  /*0c70*/  PRMT R18, R0, 0x7610, R18 ;  /* 0x0000761000127816 */ /* 0x000fe20000000012 */
[----:B------:R-:W-:Y:S05]  /*0c80*/  BRA `(.L_x_16292) ;  /* 0x000004d000007947 */ /* 0x000fea0003800000 */
.L_x_16305:
        /* <DEDUP_REMOVED lines=21> */
.L_x_16314:
[----:B------:R-:W-:Y:S05]  /*0de0*/  BSYNC B1 ;  /* 0x0000000000017941 */ /* 0x000fea0003800000 */
.L_x_16313:
[----:B------:R-:W-:Y:S01]  /*0df0*/  LEA R3, R0, 0x37800000, 0x17 ;  /* 0x3780000000037811 */ /* 0x000fe200078eb8ff */
[----:B------:R-:W-:-:S05]  /*0e00*/  IMAD.SHL.U32 R0, R2, 0x200000, RZ ;  /* 0x0020000002007824 */ /* 0x000fca00078e00ff */
[----:B------:R-:W-:Y:S02]  /*0e10*/  LOP3.LUT R0, R3, R0, R4, 0xfe, !PT ;  /* 0x0000000003007212 */ /* 0x000fe400078efe04 */
.L_x_16312:
[----:B------:R-:W-:Y:S05]  /*0e20*/  BSYNC B0 ;  /* 0x0000000000007941 */ /* 0x000fea0003800000 */
.L_x_16311:
[----:B------:R-:W-:-:S04]  /*0e30*/  F2FP.BF16.PACK_AB R0, RZ, R0 ;  /* 0x00000000ff00723e */ /* 0x000fc800000010ff */
[----:B------:R-:W-:Y:S01]  /*0e40*/  PRMT R18, R0, 0x7610, R18 ;  /* 0x0000761000127816 */ /* 0x000fe20000000012 */
[----:B------:R-:W-:Y:S05]  /*0e50*/  BRA `(.L_x_16292) ;  /* 0x0000030000007947 */ /* 0x000fea0003800000 */
.L_x_16304:
        /* <DEDUP_REMOVED lines=14> */
.L_x_16318:
[----:B------:R-:W-:Y:S05]  /*0f40*/  BSYNC B0 ;  /* 0x0000000000007941 */ /* 0x000fea0003800000 */
.L_x_16317:
[----:B------:R-:W-:-:S04]  /*0f50*/  F2FP.BF16.PACK_AB R0, RZ, R0 ;  /* 0x00000000ff00723e */ /* 0x000fc800000010ff */
[----:B------:R-:W-:Y:S01]  /*0f60*/  PRMT R18, R0, 0x7610, R18 ;  /* 0x0000761000127816 */ /* 0x000fe20000000012 */
[----:B------:R-:W-:Y:S05]  /*0f70*/  BRA `(.L_x_16292) ;  /* 0x000001e000007947 */ /* 0x000fea0003800000 */
.L_x_16291:
        /* <DEDUP_REMOVED lines=21> */
.L_x_16316:
[----:B------:R-:W2:Y:S02]  /*10d0*/  LDG.E.64 R2, [R2.64] ;  /* 0x0000002402027981 */ /* 0x000ea4000c1e1b00 */
[----:B--2---:R-:W0:Y:S02]  /*10e0*/  I2F.U64 R0, R2 ;  /* 0x0000000200007312 */ /* 0x004e240000301000 */
[----:B0-----:R-:W-:-:S04]  /*10f0*/  F2FP.BF16.PACK_AB R0, RZ, R0 ;  /* 0x00000000ff00723e */ /* 0x001fc800000010ff */
[----:B------:R-:W-:Y:S01]  /*1100*/  PRMT R18, R0, 0x7610, R18 ;  /* 0x0000761000127816 */ /* 0x000fe20000000012 */
[----:B------:R-:W-:Y:S05]  /*1110*/  BRA `(.L_x_16292) ;  /* 0x0000004000007947 */ /* 0x000fea0003800000 */
.L_x_16315:
[----:B------:R-:W2:Y:S02]  /*1120*/  LDG.E R2, [R2.64] ;  /* 0x0000002402027981 */ /* 0x000ea4000c1e1900 */
[----:B--2---:R-:W0:Y:S02]  /*1130*/  I2F.U32 R0, R2 ;  /* 0x0000000200007306 */ /* 0x004e240000201000 */
[----:B0-----:R-:W-:-:S04]  /*1140*/  F2FP.BF16.PACK_AB R0, RZ, R0 ;  /* 0x00000000ff00723e */ /* 0x001fc800000010ff */
[----:B------:R-:W-:Y:S02]  /*1150*/  PRMT R18, R0, 0x7610, R18 ;  /* 0x0000761000127816 */ /* 0x000fe40000000012 */
.L_x_16292:
[----:B------:R-:W1:Y:S02]  /*1160*/  S2R R24, SR_TID.X ;  /* 0x0000000000187919 */ /* 0x000e640000002100 */
[----:B-1----:R-:W-:-:S03]  /*1170*/  IADD3 R24, R24, 0x80, RZ ;  /* 0x0000008018187810 */ /* 0x002fc60007ffe0ff */
.L_x_16286:
[----:B-1----:R-:W-:Y:S05]  /*1180*/  BSYNC B6 ;  /* 0x0000000000067941 */ /* 0x002fea0003800000 */
.L_x_16285:
        /* <DEDUP_REMOVED lines=24> */
.L_x_16324:
[----:B------:R-:W2:Y:S02]  /*1310*/  LDG.E.U8 R2, [R2.64] ;  /* 0x0000002402027981 */ /* 0x000ea4000c1e1100 */
[----:B--2---:R-:W0:Y:S02]  /*1320*/  I2F.U16 R0, R2 ;  /* 0x0000000200007306 */ /* 0x004e240000101000 */
[----:B0-----:R-:W-:-:S04]  /*1330*/  F2FP.BF16.PACK_AB R0, RZ, R0 ;  /* 0x00000000ff00723e */ /* 0x001fc800000010ff */
[----:B------:R-:W-:Y:S01]  /*1340*/  PRMT R22, R0, 0x7610, R22 ;  /* 0x0000761000167816 */ /* 0x000fe20000000016 */
[----:B------:R-:W-:Y:S05]  /*1350*/  BRA `(.L_x_16326) ;  /* 0x00000f0000007947 */ /* 0x000fea0003800000 */
.L_x_16323:
        /* <DEDUP_REMOVED lines=11> */
.L_x_16328:
[----:B------:R-:W2:Y:S02]  /*1410*/  LDG.E R2, [R2.64] ;  /* 0x0000002402027981 */ /* 0x000ea4000c1e1900 */
[----:B--2---:R-:W0:Y:S02]  /*1420*/  I2F R0, R2 ;  /* 0x0000000200007306 */ /* 0x004e240000201400 */
[----:B0-----:R-:W-:-:S04]  /*1430*/  F2FP.BF16.PACK_AB R0, RZ, R0 ;  /* 0x00000000ff00723e */ /* 0x001fc800000010ff */
[----:B------:R-:W-:Y:S01]  /*1440*/  PRMT R22, R0, 0x7610, R22 ;  /* 0x0000761000167816 */ /* 0x000fe20000000016 */
[----:B------:R-:W-:Y:S05]  /*1450*/  BRA `(.L_x_16326) ;  /* 0x00000e0000007947 */ /* 0x000fea0003800000 */
.L_x_16327:
[----:B------:R-:W2:Y:S02]  /*1460*/  LDG.E.U16 R2, [R2.64] ;  /* 0x0000002402027981 */ /* 0x000ea4000c1e1500 */
[----:B--2---:R-:W0:Y:S02]  /*1470*/  I2F.S16 R0, R2 ;  /* 0x0000000200007306 */ /* 0x004e240000101400 */
[----:B0-----:R-:W-:-:S04]  /*1480*/  F2FP.BF16.PACK_AB R0, RZ, R0 ;  /* 0x00000000ff00723e */ /* 0x001fc800000010ff */
[----:B------:R-:W-:Y:S01]  /*1490*/  PRMT R22, R0, 0x7610, R22 ;  /* 0x0000761000167816 */ /* 0x000fe20000000016 */
[----:B------:R-:W-:Y:S05]  /*14a0*/  BRA `(.L_x_16326) ;  /* 0x00000db000007947 */ /* 0x000fea0003800000 */
.L_x_16322:
        /* <DEDUP_REMOVED lines=9> */
.L_x_16330:
[----:B------:R-:W2:Y:S02]  /*1540*/  LDG.E.U16 R0, [R2.64] ;  /* 0x0000002402007981 */ /* 0x000ea4000c1e1500 */
[----:B--2---:R-:W-:-:S05]  /*1550*/  HADD2.F32 R0, -RZ, R0.H0_H0 ;  /* 0x20000000ff007230 */ /* 0x004fca0000004100 */
[----:B------:R-:W-:-:S04]  /*1560*/  F2FP.BF16.PACK_AB R0, RZ, R0 ;  /* 0x00000000ff00723e */ /* 0x000fc800000010ff */
[----:B------:R-:W-:Y:S01]  /*1570*/  PRMT R22, R0, 0x7610, R22 ;  /* 0x0000761000167816 */ /* 0x000fe20000000016 */
[----:B------:R-:W-:Y:S05]  /*1580*/  BRA `(.L_x_16326) ;  /* 0x00000cd000007947 */ /* 0x000fea0003800000 */
.L_x_16329:
        /* <DEDUP_REMOVED lines=9> */
.L_x_16332:
[----:B------:R-:W2:Y:S02]  /*1620*/  LDG.E.U16 R2, [R2.64] ;  /* 0x0000002402027981 */ /* 0x000ea4000c1e1500 */
[----:B--2---:R-:W-:-:S05]  /*1630*/  HADD2.F32 R0, -RZ, R2.H0_H0 ;  /* 0x20000002ff007230 */ /* 0x004fca0000004100 */
[----:B------:R-:W-:-:S04]  /*1640*/  F2FP.BF16.PACK_AB R0, RZ, R0 ;  /* 0x00000000ff00723e */ /* 0x000fc800000010ff */
[----:B------:R-:W-:Y:S01]  /*1650*/  PRMT R22, R0, 0x7610, R22 ;  /* 0x0000761000167816 */ /* 0x000fe20000000016 */
[----:B------:R-:W-:Y:S05]  /*1660*/  BRA `(.L_x_16326) ;  /* 0x00000bf000007947 */ /* 0x000fea0003800000 */
.L_x_16331:
[----:B------:R-:W2:Y:S02]  /*1670*/  LDG.E.64 R2, [R2.64] ;  /* 0x0000002402027981 */ /* 0x000ea4000c1e1b00 */
[----:B--2---:R-:W0:Y:S01]  /*1680*/  F2F.F32.F64 R0, R2 ;  /* 0x0000000200007310 */ /* 0x004e220000301000 */
[----:B------:R-:W0:-:S14]  /*1690*/  DSETP.GEU.AND P0, PT, |R2|, c[0x2][0x0], PT ;  /* 0x008000000200762a */ /* 0x000e1c0003f0e200 */
[----:B0-----:R-:W-:-:S05]  /*16a0*/  @!P0 FMUL R0, R0, 1.175494350822287508e-38 ;  /* 0x0080000000008820 */ /* 0x001fca0000400000 */
[----:B------:R-:W-:-:S04]  /*16b0*/  F2FP.BF16.PACK_AB R0, RZ, R0 ;  /* 0x00000000ff00723e */ /* 0x000fc800000010ff */
[----:B------:R-:W-:Y:S01]  /*16c0*/  PRMT R22, R0, 0x7610, R22 ;  /* 0x0000761000167816 */ /* 0x000fe20000000016 */
[----:B------:R-:W-:Y:S05]  /*16d0*/  BRA `(.L_x_16326) ;  /* 0x00000b8000007947 */ /* 0x000fea0003800000 */
.L_x_16321:
        /* <DEDUP_REMOVED lines=14> */
.L_x_16335:
[----:B------:R-:W2:Y:S02]  /*17c0*/  LDG.E.64 R2, [R2.64] ;  /* 0x0000002402027981 */ /* 0x000ea4000c1e1b00 */
[----:B--2---:R-:W0:Y:S01]  /*17d0*/  F2F.F32.F64 R0, R2 ;  /* 0x0000000200007310 */ /* 0x004e220000301000 */
[----:B------:R-:W0:-:S14]  /*17e0*/  DSETP.GEU.AND P0, PT, |R2|, c[0x2][0x0], PT ;  /* 0x008000000200762a */ /* 0x000e1c0003f0e200 */
[----:B0-----:R-:W-:-:S05]  /*17f0*/  @!P0 FMUL R0, R0, 1.175494350822287508e-38 ;  /* 0x0080000000008820 */ /* 0x001fca0000400000 */
[----:B------:R-:W-:-:S04]  /*1800*/  F2FP.BF16.PACK_AB R0, RZ, R0 ;  /* 0x00000000ff00723e */ /* 0x000fc800000010ff */
[----:B------:R-:W-:Y:S01]  /*1810*/  PRMT R22, R0, 0x7610, R22 ;  /* 0x0000761000167816 */ /* 0x000fe20000000016 */
[----:B------:R-:W-:Y:S05]  /*1820*/  BRA `(.L_x_16326) ;  /* 0x00000a3000007947 */ /* 0x000fea0003800000 */
.L_x_16334:
        /* <DEDUP_REMOVED lines=28> */
.L_x_16337:
        /* <DEDUP_REMOVED lines=15> */
.L_x_16336:
[----:B------:R0:W5:Y:S01]  /*1ae0*/  LDG.E.U16 R22, [R2.64] ;  /* 0x0000002402167981 */ /* 0x000162000c1e1500 */
[----:B------:R-:W-:Y:S05]  /*1af0*/  BRA `(.L_x_16326) ;  /* 0x0000076000007947 */ /* 0x000fea0003800000 */
.L_x_16333:
        /* <DEDUP_REMOVED lines=12> */
.L_x_16340:
        /* <DEDUP_REMOVED lines=21> */
.L_x_16344:
[----:B------:R-:W-:Y:S05]  /*1d10*/  BSYNC B1 ;  /* 0x0000000000017941 */ /* 0x000fea0003800000 */
.L_x_16343:
[----:B------:R-:W-:Y:S01]  /*1d20*/  LEA R3, R0, 0x3b800000, 0x17 ;  /* 0x3b80000000037811 */ /* 0x000fe200078eb8ff */
[----:B------:R-:W-:-:S05]  /*1d30*/  IMAD.SHL.U32 R0, R2, 0x100000, RZ ;  /* 0x0010000002007824 */ /* 0x000fca00078e00ff */
[----:B------:R-:W-:Y:S02]  /*1d40*/  LOP3.LUT R0, R3, R0, R4, 0xfe, !PT ;  /* 0x0000000003007212 */ /* 0x000fe400078efe04 */
.L_x_16342:
[----:B------:R-:W-:Y:S05]  /*1d50*/  BSYNC B0 ;  /* 0x0000000000007941 */ /* 0x000fea0003800000 */
.L_x_16341:
[----:B------:R-:W-:-:S04]  /*1d60*/  F2FP.BF16.PACK_AB R0, RZ, R0 ;  /* 0x00000000ff00723e */ /* 0x000fc800000010ff */
[----:B------:R-:W-:Y:S01]  /*1d70*/  PRMT R22, R0, 0x7610, R22 ;  /* 0x0000761000167816 */ /* 0x000fe20000000016 */
[----:B------:R-:W-:Y:S05]  /*1d80*/  BRA `(.L_x_16326) ;  /* 0x000004d000007947 */ /* 0x000fea0003800000 */
.L_x_16339:
        /* <DEDUP_REMOVED lines=21> */
.L_x_16348:
[----:B------:R-:W-:Y:S05]  /*1ee0*/  BSYNC B1 ;  /* 0x0000000000017941 */ /* 0x000fea0003800000 */
.L_x_16347:
[----:B------:R-:W-:Y:S01]  /*1ef0*/  LEA R3, R0, 0x37800000, 0x17 ;  /* 0x3780000000037811 */ /* 0x000fe200078eb8ff */
[----:B------:R-:W-:-:S05]  /*1f00*/  IMAD.SHL.U32 R0, R2, 0x200000, RZ ;  /* 0x0020000002007824 */ /* 0x000fca00078e00ff */
[----:B------:R-:W-:Y:S02]  /*1f10*/  LOP3.LUT R0, R3, R0, R4, 0xfe, !PT ;  /* 0x0000000003007212 */ /* 0x000fe400078efe04 */
.L_x_16346:
[----:B------:R-:W-:Y:S05]  /*1f20*/  BSYNC B0 ;  /* 0x0000000000007941 */ /* 0x000fea0003800000 */
.L_x_16345:
[----:B------:R-:W-:-:S04]  /*1f30*/  F2FP.BF16.PACK_AB R0, RZ, R0 ;  /* 0x00000000ff00723e */ /* 0x000fc800000010ff */
[----:B------:R-:W-:Y:S01]  /*1f40*/  PRMT R22, R0, 0x7610, R22 ;  /* 0x0000761000167816 */ /* 0x000fe20000000016 */
[----:B------:R-:W-:Y:S05]  /*1f50*/  BRA `(.L_x_16326) ;  /* 0x0000030000007947 */ /* 0x000fea0003800000 */
.L_x_16338:
        /* <DEDUP_REMOVED lines=14> */
.L_x_16352:
[----:B------:R-:W-:Y:S05]  /*2040*/  BSYNC B0 ;  /* 0x0000000000007941 */ /* 0x000fea0003800000 */
.L_x_16351:
[----:B------:R-:W-:-:S04]  /*2050*/  F2FP.BF16.PACK_AB R0, RZ, R0 ;  /* 0x00000000ff00723e */ /* 0x000fc800000010ff */
[----:B------:R-:W-:Y:S01]  /*2060*/  PRMT R22, R0, 0x7610, R22 ;  /* 0x0000761000167816 */ /* 0x000fe20000000016 */
[----:B------:R-:W-:Y:S05]  /*2070*/  BRA `(.L_x_16326) ;  /* 0x000001e000007947 */ /* 0x000fea0003800000 */
.L_x_16325:
        /* <DEDUP_REMOVED lines=21> */
.L_x_16350:
[----:B------:R-:W2:Y:S02]  /*21d0*/  LDG.E.64 R2, [R2.64] ;  /* 0x0000002402027981 */ /* 0x000ea4000c1e1b00 */
[----:B--2---:R-:W0:Y:S02]  /*21e0*/  I2F.U64 R0, R2 ;  /* 0x0000000200007312 */ /* 0x004e240000301000 */
[----:B0-----:R-:W-:-:S04]  /*21f0*/  F2FP.BF16.PACK_AB R0, RZ, R0 ;  /* 0x00000000ff00723e */ /* 0x001fc800000010ff */
[----:B------:R-:W-:Y:S01]  /*2200*/  PRMT R22, R0, 0x7610, R22 ;  /* 0x0000761000167816 */ /* 0x000fe20000000016 */
[----:B------:R-:W-:Y:S05]  /*2210*/  BRA `(.L_x_16326) ;  /* 0x0000004000007947 */ /* 0x000fea0003800000 */
.L_x_16349:
[----:B------:R-:W2:Y:S02]  /*2220*/  LDG.E R2, [R2.64] ;  /* 0x0000002402027981 */ /* 0x000ea4000c1e1900 */
[----:B--2---:R-:W0:Y:S02]  /*2230*/  I2F.U32 R0, R2 ;  /* 0x0000000200007306 */ /* 0x004e240000201000 */
[----:B0-----:R-:W-:-:S04]  /*2240*/  F2FP.BF16.PACK_AB R0, RZ, R0 ;  /* 0x00000000ff00723e */ /* 0x001fc800000010ff */
[----:B------:R-:W-:Y:S02]  /*2250*/  PRMT R22, R0, 0x7610, R22 ;  /* 0x0000761000167816 */ /* 0x000fe40000000016 */
.L_x_16326:
[----:B------:R-:W-:-:S05]  /*2260*/  IADD3 R24, R24, 0x80, RZ ;  /* 0x0000008018187810 */ /* 0x000fca0007ffe0ff */
.L_x_16320:
[----:B------:R-:W-:Y:S05]  /*2270*/  BSYNC B6 ;  /* 0x0000000000067941 */ /* 0x000fea0003800000 */
.L_x_16319:
        /* <DEDUP_REMOVED lines=26> */
.L_x_16358:
[----:B------:R-:W2:Y:S02]  /*2420*/  LDG.E.U8 R2, [R2.64] ;  /* 0x0000002402027981 */ /* 0x000ea4000c1e1100 */
[----:B--2---:R-:W0:Y:S02]  /*2430*/  I2F.U16 R0, R2 ;  /* 0x0000000200007306 */ /* 0x004e240000101000 */
[----:B0-----:R-:W-:-:S04]  /*2440*/  F2FP.BF16.PACK_AB R0, RZ, R0 ;  /* 0x00000000ff00723e */ /* 0x001fc800000010ff */
[----:B------:R-:W-:Y:S01]  /*2450*/  PRMT R25, R0, 0x7610, R25 ;  /* 0x0000761000197816 */ /* 0x000fe20000000019 */
[----:B------:R-:W-:Y:S05]  /*2460*/  BRA `(.L_x_16360) ;  /* 0x00000f0000007947 */ /* 0x000fea0003800000 */
.L_x_16357:
        /* <DEDUP_REMOVED lines=11> */
.L_x_16362:
[----:B------:R-:W2:Y:S02]  /*2520*/  LDG.E R2, [R2.64] ;  /* 0x0000002402027981 */ /* 0x000ea4000c1e1900 */
[----:B--2---:R-:W0:Y:S02]  /*2530*/  I2F R0, R2 ;  /* 0x0000000200007306 */ /* 0x004e240000201400 */
[----:B0-----:R-:W-:-:S04]  /*2540*/  F2FP.BF16.PACK_AB R0, RZ, R0 ;  /* 0x00000000ff00723e */ /* 0x001fc800000010ff */
[----:B------:R-:W-:Y:S01]  /*2550*/  PRMT R25, R0, 0x7610, R25 ;  /* 0x0000761000197816 */ /* 0x000fe20000000019 */
[----:B------:R-:W-:Y:S05]  /*2560*/  BRA `(.L_x_16360) ;  /* 0x00000e0000007947 */ /* 0x000fea0003800000 */
.L_x_16361:
[----:B------:R-:W2:Y:S02]  /*2570*/  LDG.E.U16 R2, [R2.64] ;  /* 0x0000002402027981 */ /* 0x000ea4000c1e1500 */
[----:B--2---:R-:W0:Y:S02]  /*2580*/  I2F.S16 R0, R2 ;  /* 0x0000000200007306 */ /* 0x004e240000101400 */
[----:B0-----:R-:W-:-:S04]  /*2590*/  F2FP.BF16.PACK_AB R0, RZ, R0 ;  /* 0x00000000ff00723e */ /* 0x001fc800000010ff */
[----:B------:R-:W-:Y:S01]  /*25a0*/  PRMT R25, R0, 0x7610, R25 ;  /* 0x0000761000197816 */ /* 0x000fe20000000019 */
[----:B------:R-:W-:Y:S05]  /*25b0*/  BRA `(.L_x_16360) ;  /* 0x00000db000007947 */ /* 0x000fea0003800000 */
.L_x_16356:
        /* <DEDUP_REMOVED lines=9> */
.L_x_16364:
[----:B------:R-:W2:Y:S02]  /*2650*/  LDG.E.U16 R0, [R2.64] ;  /* 0x0000002402007981 */ /* 0x000ea4000c1e1500 */
[----:B--2---:R-:W-:-:S05]  /*2660*/  HADD2.F32 R0, -RZ, R0.H0_H0 ;  /* 0x20000000ff007230 */ /* 0x004fca0000004100 */
[----:B------:R-:W-:-:S04]  /*2670*/  F2FP.BF16.PACK_AB R0, RZ, R0 ;  /* 0x00000000ff00723e */ /* 0x000fc800000010ff */
[----:B------:R-:W-:Y:S01]  /*2680*/  PRMT R25, R0, 0x7610, R25 ;  /* 0x0000761000197816 */ /* 0x000fe20000000019 */
[----:B------:R-:W-:Y:S05]  /*2690*/  BRA `(.L_x_16360) ;  /* 0x00000cd000007947 */ /* 0x000fea0003800000 */
.L_x_16363:
        /* <DEDUP_REMOVED lines=9> */
.L_x_16366:
[----:B------:R-:W2:Y:S02]  /*2730*/  LDG.E.U16 R2, [R2.64] ;  /* 0x0000002402027981 */ /* 0x000ea4000c1e1500 */
[----:B--2---:R-:W-:-:S05]  /*2740*/  HADD2.F32 R0, -RZ, R2.H0_H0 ;  /* 0x20000002ff007230 */ /* 0x004fca0000004100 */
[----:B------:R-:W-:-:S04]  /*2750*/  F2FP.BF16.PACK_AB R0, RZ, R0 ;  /* 0x00000000ff00723e */ /* 0x000fc800000010ff */
[----:B------:R-:W-:Y:S01]  /*2760*/  PRMT R25, R0, 0x7610, R25 ;  /* 0x0000761000197816 */ /* 0x000fe20000000019 */
[----:B------:R-:W-:Y:S05]  /*2770*/  BRA `(.L_x_16360) ;  /* 0x00000bf000007947 */ /* 0x000fea0003800000 */
.L_x_16365:
[----:B------:R-:W2:Y:S02]  /*2780*/  LDG.E.64 R2, [R2.64] ;  /* 0x0000002402027981 */ /* 0x000ea4000c1e1b00 */
[----:B--2---:R-:W0:Y:S01]  /*2790*/  F2F.F32.F64 R0, R2 ;  /* 0x0000000200007310 */ /* 0x004e220000301000 */
[----:B------:R-:W0:-:S14]  /*27a0*/  DSETP.GEU.AND P0, PT, |R2|, c[0x2][0x0], PT ;  /* 0x008000000200762a */ /* 0x000e1c0003f0e200 */
[----:B0-----:R-:W-:-:S05]  /*27b0*/  @!P0 FMUL R0, R0, 1.175494350822287508e-38 ;  /* 0x0080000000008820 */ /* 0x001fca0000400000 */
[----:B------:R-:W-:-:S04]  /*27c0*/  F2FP.BF16.PACK_AB R0, RZ, R0 ;  /* 0x00000000ff00723e */ /* 0x000fc800000010ff */
[----:B------:R-:W-:Y:S01]  /*27d0*/  PRMT R25, R0, 0x7610, R25 ;  /* 0x0000761000197816 */ /* 0x000fe20000000019 */
[----:B------:R-:W-:Y:S05]  /*27e0*/  BRA `(.L_x_16360) ;  /* 0x00000b8000007947 */ /* 0x000fea0003800000 */
.L_x_16355:
        /* <DEDUP_REMOVED lines=14> */
.L_x_16369:
[----:B------:R-:W2:Y:S02]  /*28d0*/  LDG.E.64 R2, [R2.64] ;  /* 0x0000002402027981 */ /* 0x000ea4000c1e1b00 */
[----:B--2---:R-:W0:Y:S01]  /*28e0*/  F2F.F32.F64 R0, R2 ;  /* 0x0000000200007310 */ /* 0x004e220000301000 */
[----:B------:R-:W0:-:S14]  /*28f0*/  DSETP.GEU.AND P0, PT, |R2|, c[0x2][0x0], PT ;  /* 0x008000000200762a */ /* 0x000e1c0003f0e200 */
[----:B0-----:R-:W-:-:S05]  /*2900*/  @!P0 FMUL R0, R0, 1.175494350822287508e-38 ;  /* 0x0080000000008820 */ /* 0x001fca0000400000 */
[----:B------:R-:W-:-:S04]  /*2910*/  F2FP.BF16.PACK_AB R0, RZ, R0 ;  /* 0x00000000ff00723e */ /* 0x000fc800000010ff */
[----:B------:R-:W-:Y:S01]  /*2920*/  PRMT R25, R0, 0x7610, R25 ;  /* 0x0000761000197816 */ /* 0x000fe20000000019 */
[----:B------:R-:W-:Y:S05]  /*2930*/  BRA `(.L_x_16360) ;  /* 0x00000a3000007947 */ /* 0x000fea0003800000 */
.L_x_16368:
        /* <DEDUP_REMOVED lines=28> */
.L_x_16371:
        /* <DEDUP_REMOVED lines=15> */
.L_x_16370:
[----:B------:R0:W5:Y:S01]  /*2bf0*/  LDG.E.U16 R25, [R2.64] ;  /* 0x0000002402197981 */ /* 0x000162000c1e1500 */
[----:B------:R-:W-:Y:S05]  /*2c00*/  BRA `(.L_x_16360) ;  /* 0x0000076000007947 */ /* 0x000fea0003800000 */
.L_x_16367:
        /* <DEDUP_REMOVED lines=12> */
.L_x_16374:
        /* <DEDUP_REMOVED lines=21> */
.L_x_16378:
[----:B------:R-:W-:Y:S05]  /*2e20*/  BSYNC B1 ;  /* 0x0000000000017941 */ /* 0x000fea0003800000 */
.L_x_16377:
[----:B------:R-:W-:Y:S01]  /*2e30*/  LEA R3, R0, 0x3b800000, 0x17 ;  /* 0x3b80000000037811 */ /* 0x000fe200078eb8ff */
[----:B------:R-:W-:-:S05]  /*2e40*/  IMAD.SHL.U32 R0, R2, 0x100000, RZ ;  /* 0x0010000002007824 */ /* 0x000fca00078e00ff */
[----:B------:R-:W-:Y:S02]  /*2e50*/  LOP3.LUT R0, R3, R0, R4, 0xfe, !PT ;  /* 0x0000000003007212 */ /* 0x000fe400078efe04 */
.L_x_16376:
[----:B------:R-:W-:Y:S05]  /*2e60*/  BSYNC B0 ;  /* 0x0000000000007941 */ /* 0x000fea0003800000 */
.L_x_16375:
[----:B------:R-:W-:-:S04]  /*2e70*/  F2FP.BF16.PACK_AB R0, RZ, R0 ;  /* 0x00000000ff00723e */ /* 0x000fc800000010ff */
[----:B------:R-:W-:Y:S01]  /*2e80*/  PRMT R25, R0, 0x7610, R25 ;  /* 0x0000761000197816 */ /* 0x000fe20000000019 */
[----:B------:R-:W-:Y:S05]  /*2e90*/  BRA `(.L_x_16360) ;  /* 0x000004d000007947 */ /* 0x000fea0003800000 */
.L_x_16373:
        /* <DEDUP_REMOVED lines=21> */
.L_x_16382:
[----:B------:R-:W-:Y:S05]  /*2ff0*/  BSYNC B1 ;  /* 0x0000000000017941 */ /* 0x000fea0003800000 */
.L_x_16381:
[----:B------:R-:W-:Y:S01]  /*3000*/  LEA R3, R0, 0x37800000, 0x17 ;  /* 0x3780000000037811 */ /* 0x000fe200078eb8ff */
[----:B------:R-:W-:-:S05]  /*3010*/  IMAD.SHL.U32 R0, R2, 0x200000, RZ ;  /* 0x0020000002007824 */ /* 0x000fca00078e00ff */
[----:B------:R-:W-:Y:S02]  /*3020*/  LOP3.LUT R0, R3, R0, R4, 0xfe, !PT ;  /* 0x0000000003007212 */ /* 0x000fe400078efe04 */
.L_x_16380:
[----:B------:R-:W-:Y:S05]  /*3030*/  BSYNC B0 ;  /* 0x0000000000007941 */ /* 0x000fea0003800000 */
.L_x_16379:
[----:B------:R-:W-:-:S04]  /*3040*/  F2FP.BF16.PACK_AB R0, RZ, R0 ;  /* 0x00000000ff00723e */ /* 0x000fc800000010ff */
[----:B------:R-:W-:Y:S01]  /*3050*/  PRMT R25, R0, 0x7610, R25 ;  /* 0x0000761000197816 */ /* 0x000fe20000000019 */
[----:B------:R-:W-:Y:S05]  /*3060*/  BRA `(.L_x_16360) ;  /* 0x0000030000007947 */ /* 0x000fea0003800000 */
.L_x_16372:
        /* <DEDUP_REMOVED lines=14> */
.L_x_16386:
[----:B------:R-:W-:Y:S05]  /*3150*/  BSYNC B0 ;  /* 0x0000000000007941 */ /* 0x000fea0003800000 */
.L_x_16385:
[----:B------:R-:W-:-:S04]  /*3160*/  F2FP.BF16.PACK_AB R0, RZ, R0 ;  /* 0x00000000ff00723e */ /* 0x000fc800000010ff */
[----:B------:R-:W-:Y:S01]  /*3170*/  PRMT R25, R0, 0x7610, R25 ;  /* 0x0000761000197816 */ /* 0x000fe20000000019 */
[----:B------:R-:W-:Y:S05]  /*3180*/  BRA `(.L_x_16360) ;  /* 0x000001e000007947 */ /* 0x000fea0003800000 */
.L_x_16359:
        /* <DEDUP_REMOVED lines=21> */
.L_x_16384:
[----:B------:R-:W2:Y:S02]  /*32e0*/  LDG.E.64 R2, [R2.64] ;  /* 0x0000002402027981 */ /* 0x000ea4000c1e1b00 */
[----:B--2---:R-:W0:Y:S02]  /*32f0*/  I2F.U64 R0, R2 ;  /* 0x0000000200007312 */ /* 0x004e240000301000 */
[----:B0-----:R-:W-:-:S04]  /*3300*/  F2FP.BF16.PACK_AB R0, RZ, R0 ;  /* 0x00000000ff00723e */ /* 0x001fc800000010ff */
[----:B------:R-:W-:Y:S01]  /*3310*/  PRMT R25, R0, 0x7610, R25 ;  /* 0x0000761000197816 */ /* 0x000fe20000000019 */
[----:B------:R-:W-:Y:S05]  /*3320*/  BRA `(.L_x_16360) ;  /* 0x0000004000007947 */ /* 0x000fea0003800000 */
.L_x_16383:
[----:B------:R-:W2:Y:S02]  /*3330*/  LDG.E R2, [R2.64] ;  /* 0x0000002402027981 */ /* 0x000ea4000c1e1900 */
[----:B--2---:R-:W0:Y:S02]  /*3340*/  I2F.U32 R0, R2 ;  /* 0x0000000200007306 */ /* 0x004e240000201000 */
[----:B0-----:R-:W-:-:S04]  /*3350*/  F2FP.BF16.PACK_AB R0, RZ, R0 ;  /* 0x00000000ff00723e */ /* 0x001fc800000010ff */
[----:B------:R-:W-:Y:S02]  /*3360*/  PRMT R25, R0, 0x7610, R25 ;  /* 0x0000761000197816 */ /* 0x000fe40000000019 */
.L_x_16360:
[----:B------:R-:W-:-:S05]  /*3370*/  IADD3 R24, R24, 0x80, RZ ;  /* 0x0000008018187810 */ /* 0x000fca0007ffe0ff */
.L_x_16354:
[----:B------:R-:W-:Y:S05]  /*3380*/  BSYNC B6 ;  /* 0x0000000000067941 */ /* 0x000fea0003800000 */
.L_x_16353:
        /* <DEDUP_REMOVED lines=23> */
.L_x_16392:
[----:B------:R-:W2:Y:S02]  /*3500*/  LDG.E.U8 R2, [R2.64] ;  /* 0x0000002402027981 */ /* 0x000ea4000c1e1100 */
[----:B--2---:R-:W0:Y:S02]  /*3510*/  I2F.U16 R0, R2 ;  /* 0x0000000200007306 */ /* 0x004e240000101000 */
[----:B0-----:R-:W-:-:S04]  /*3520*/  F2FP.BF16.PACK_AB R0, RZ, R0 ;  /* 0x00000000ff00723e */ /* 0x001fc800000010ff */
[----:B------:R-:W-:Y:S01]  /*3530*/  PRMT R23, R0, 0x7610, R23 ;  /* 0x0000761000177816 */ /* 0x000fe20000000017 */
[----:B------:R-:W-:Y:S05]  /*3540*/  BRA `(.L_x_16388) ;  /* 0x00000f0000007947 */ /* 0x000fea0003800000 */
.L_x_16391:
        /* <DEDUP_REMOVED lines=11> */
.L_x_16395:
[----:B------:R-:W2:Y:S02]  /*3600*/  LDG.E R2, [R2.64] ;  /* 0x0000002402027981 */ /* 0x000ea4000c1e1900 */
[----:B--2---:R-:W0:Y:S02]  /*3610*/  I2F R0, R2 ;  /* 0x0000000200007306 */ /* 0x004e240000201400 */
[----:B0-----:R-:W-:-:S04]  /*3620*/  F2FP.BF16.PACK_AB R0, RZ, R0 ;  /* 0x00000000ff00723e */ /* 0x001fc800000010ff */
[----:B------:R-:W-:Y:S01]  /*3630*/  PRMT R23, R0, 0x7610, R23 ;  /* 0x0000761000177816 */ /* 0x000fe20000000017 */
[----:B------:R-:W-:Y:S05]  /*3640*/  BRA `(.L_x_16388) ;  /* 0x00000e0000007947 */ /* 0x000fea0003800000 */
.L_x_16394:
[----:B------:R-:W2:Y:S02]  /*3650*/  LDG.E.U16 R2, [R2.64] ;  /* 0x0000002402027981 */ /* 0x000ea4000c1e1500 */
[----:B--2---:R-:W0:Y:S02]  /*3660*/  I2F.S16 R0, R2 ;  /* 0x0000000200007306 */ /* 0x004e240000101400 */
[----:B0-----:R-:W-:-:S04]  /*3670*/  F2FP.BF16.PACK_AB R0, RZ, R0 ;  /* 0x00000000ff00723e */ /* 0x001fc800000010ff */
[----:B------:R-:W-:Y:S01]  /*3680*/  PRMT R23, R0, 0x7610, R23 ;  /* 0x0000761000177816 */ /* 0x000fe20000000017 */
[----:B------:R-:W-:Y:S05]  /*3690*/  BRA `(.L_x_16388) ;  /* 0x00000db000007947 */ /* 0x000fea0003800000 */
.L_x_16390:
        /* <DEDUP_REMOVED lines=9> */
.L_x_16397:
[----:B------:R-:W2:Y:S02]  /*3730*/  LDG.E.U16 R0, [R2.64] ;  /* 0x0000002402007981 */ /* 0x000ea4000c1e1500 */
[----:B--2---:R-:W-:-:S05]  /*3740*/  HADD2.F32 R0, -RZ, R0.H0_H0 ;  /* 0x20000000ff007230 */ /* 0x004fca0000004100 */
[----:B------:R-:W-:-:S04]  /*3750*/  F2FP.BF16.PACK_AB R0, RZ, R0 ;  /* 0x00000000ff00723e */ /* 0x000fc800000010ff */
[----:B------:R-:W-:Y:S01]  /*3760*/  PRMT R23, R0, 0x7610, R23 ;  /* 0x0000761000177816 */ /* 0x000fe20000000017 */
[----:B------:R-:W-:Y:S05]  /*3770*/  BRA `(.L_x_16388) ;  /* 0x00000cd000007947 */ /* 0x000fea0003800000 */
.L_x_16396:
        /* <DEDUP_REMOVED lines=9> */
.L_x_16399:
[----:B------:R-:W2:Y:S02]  /*3810*/  LDG.E.U16 R2, [R2.64] ;  /* 0x0000002402027981 */ /* 0x000ea4000c1e1500 */
[----:B--2---:R-:W-:-:S05]  /*3820*/  HADD2.F32 R0, -RZ, R2.H0_H0 ;  /* 0x20000002ff007230 */ /* 0x004fca0000004100 */
[----:B------:R-:W-:-:S04]  /*3830*/  F2FP.BF16.PACK_AB R0, RZ, R0 ;  /* 0x00000000ff00723e */ /* 0x000fc800000010ff */
[----:B------:R-:W-:Y:S01]  /*3840*/  PRMT R23, R0, 0x7610, R23 ;  /* 0x0000761000177816 */ /* 0x000fe20000000017 */
[----:B------:R-:W-:Y:S05]  /*3850*/  BRA `(.L_x_16388) ;  /* 0x00000bf000007947 */ /* 0x000fea0003800000 */
.L_x_16398:
[----:B------:R-:W2:Y:S02]  /*3860*/  LDG.E.64 R2, [R2.64] ;  /* 0x0000002402027981 */ /* 0x000ea4000c1e1b00 */
[----:B--2---:R-:W0:Y:S01]  /*3870*/  F2F.F32.F64 R0, R2 ;  /* 0x0000000200007310 */ /* 0x004e220000301000 */
[----:B------:R-:W0:-:S14]  /*3880*/  DSETP.GEU.AND P0, PT, |R2|, c[0x2][0x0], PT ;  /* 0x008000000200762a */ /* 0x000e1c0003f0e200 */
[----:B0-----:R-:W-:-:S05]  /*3890*/  @!P0 FMUL R0, R0, 1.175494350822287508e-38 ;  /* 0x0080000000008820 */ /* 0x001fca0000400000 */
[----:B------:R-:W-:-:S04]  /*38a0*/  F2FP.BF16.PACK_AB R0, RZ, R0 ;  /* 0x00000000ff00723e */ /* 0x000fc800000010ff */
[----:B------:R-:W-:Y:S01]  /*38b0*/  PRMT R23, R0, 0x7610, R23 ;  /* 0x0000761000177816 */ /* 0x000fe20000000017 */
[----:B------:R-:W-:Y:S05]  /*38c0*/  BRA `(.L_x_16388) ;  /* 0x00000b8000007947 */ /* 0x000fea0003800000 */
.L_x_16389:
        /* <DEDUP_REMOVED lines=14> */
.L_x_16402:
[----:B------:R-:W2:Y:S02]  /*39b0*/  LDG.E.64 R2, [R2.64] ;  /* 0x0000002402027981 */ /* 0x000ea4000c1e1b00 */
[----:B--2---:R-:W0:Y:S01]  /*39c0*/  F2F.F32.F64 R0, R2 ;  /* 0x0000000200007310 */ /* 0x004e220000301000 */
[----:B------:R-:W0:-:S14]  /*39d0*/  DSETP.GEU.AND P0, PT, |R2|, c[0x2][0x0], PT ;  /* 0x008000000200762a */ /* 0x000e1c0003f0e200 */
[----:B0-----:R-:W-:-:S05]  /*39e0*/  @!P0 FMUL R0, R0, 1.175494350822287508e-38 ;  /* 0x0080000000008820 */ /* 0x001fca0000400000 */
[----:B------:R-:W-:-:S04]  /*39f0*/  F2FP.BF16.PACK_AB R0, RZ, R0 ;  /* 0x00000000ff00723e */ /* 0x000fc800000010ff */
[----:B------:R-:W-:Y:S01]  /*3a00*/  PRMT R23, R0, 0x7610, R23 ;  /* 0x0000761000177816 */ /* 0x000fe20000000017 */
[----:B------:R-:W-:Y:S05]  /*3a10*/  BRA `(.L_x_16388) ;  /* 0x00000a3000007947 */ /* 0x000fea0003800000 */
.L_x_16401:
        /* <DEDUP_REMOVED lines=28> */
.L_x_16404:
        /* <DEDUP_REMOVED lines=15> */
.L_x_16403:
[----:B------:R0:W5:Y:S01]  /*3cd0*/  LDG.E.U16 R23, [R2.64] ;  /* 0x0000002402177981 */ /* 0x000162000c1e1500 */
[----:B------:R-:W-:Y:S05]  /*3ce0*/  BRA `(.L_x_16388) ;  /* 0x0000076000007947 */ /* 0x000fea0003800000 */
.L_x_16400:
        /* <DEDUP_REMOVED lines=12> */
.L_x_16407:
        /* <DEDUP_REMOVED lines=21> */
.L_x_16411:
[----:B------:R-:W-:Y:S05]  /*3f00*/  BSYNC B1 ;  /* 0x0000000000017941 */ /* 0x000fea0003800000 */
.L_x_16410:
[----:B------:R-:W-:Y:S01]  /*3f10*/  LEA R3, R0, 0x3b800000, 0x17 ;  /* 0x3b80000000037811 */ /* 0x000fe200078eb8ff */
[----:B------:R-:W-:-:S05]  /*3f20*/  IMAD.SHL.U32 R0, R2, 0x100000, RZ ;  /* 0x0010000002007824 */ /* 0x000fca00078e00ff */
[----:B------:R-:W-:Y:S02]  /*3f30*/  LOP3.LUT R0, R3, R0, R4, 0xfe, !PT ;  /* 0x0000000003007212 */ /* 0x000fe400078efe04 */
.L_x_16409:
[----:B------:R-:W-:Y:S05]  /*3f40*/  BSYNC B0 ;  /* 0x0000000000007941 */ /* 0x000fea0003800000 */
.L_x_16408:
[----:B------:R-:W-:-:S04]  /*3f50*/  F2FP.BF16.PACK_AB R0, RZ, R0 ;  /* 0x00000000ff00723e */ /* 0x000fc800000010ff */
[----:B------:R-:W-:Y:S01]  /*3f60*/  PRMT R23, R0, 0x7610, R23 ;  /* 0x0000761000177816 */ /* 0x000fe20000000017 */
[----:B------:R-:W-:Y:S05]  /*3f70*/  BRA `(.L_x_16388) ;  /* 0x000004d000007947 */ /* 0x000fea0003800000 */
.L_x_16406:
        /* <DEDUP_REMOVED lines=21> */
.L_x_16415:
[----:B------:R-:W-:Y:S05]  /*40d0*/  BSYNC B1 ;  /* 0x0000000000017941 */ /* 0x000fea0003800000 */
.L_x_16414:
[----:B------:R-:W-:Y:S01]  /*40e0*/  LEA R3, R0, 0x37800000, 0x17 ;  /* 0x3780000000037811 */ /* 0x000fe200078eb8ff */
[----:B------:R-:W-:-:S05]  /*40f0*/  IMAD.SHL.U32 R0, R2, 0x200000, RZ ;  /* 0x0020000002007824 */ /* 0x000fca00078e00ff */
[----:B------:R-:W-:Y:S02]  /*4100*/  LOP3.LUT R0, R3, R0, R4, 0xfe, !PT ;  /* 0x0000000003007212 */ /* 0x000fe400078efe04 */
.L_x_16413:
[----:B------:R-:W-:Y:S05]  /*4110*/  BSYNC B0 ;  /* 0x0000000000007941 */ /* 0x000fea0003800000 */
.L_x_16412:
[----:B------:R-:W-:-:S04]  /*4120*/  F2FP.BF16.PACK_AB R0, RZ, R0 ;  /* 0x00000000ff00723e */ /* 0x000fc800000010ff */
[----:B------:R-:W-:Y:S01]  /*4130*/  PRMT R23, R0, 0x7610, R23 ;  /* 0x0000761000177816 */ /* 0x000fe20000000017 */
[----:B------:R-:W-:Y:S05]  /*4140*/  BRA `(.L_x_16388) ;  /* 0x0000030000007947 */ /* 0x000fea0003800000 */
.L_x_16405:
        /* <DEDUP_REMOVED lines=14> */
.L_x_16419:
[----:B------:R-:W-:Y:S05]  /*4230*/  BSYNC B0 ;  /* 0x0000000000007941 */ /* 0x000fea0003800000 */
.L_x_16418:
[----:B------:R-:W-:-:S04]  /*4240*/  F2FP.BF16.PACK_AB R0, RZ, R0 ;  /* 0x00000000ff00723e */ /* 0x000fc800000010ff */
[----:B------:R-:W-:Y:S01]  /*4250*/  PRMT R23, R0, 0x7610, R23 ;  /* 0x0000761000177816 */ /* 0x000fe20000000017 */
[----:B------:R-:W-:Y:S05]  /*4260*/  BRA `(.L_x_16388) ;  /* 0x000001e000007947 */ /* 0x000fea0003800000 */
.L_x_16393:
        /* <DEDUP_REMOVED lines=21> */
.L_x_16417:
[----:B------:R-:W2:Y:S02]  /*43c0*/  LDG.E.64 R2, [R2.64] ;  /* 0x0000002402027981 */ /* 0x000ea4000c1e1b00 */
[----:B--2---:R-:W0:Y:S02]  /*43d0*/  I2F.U64 R0, R2 ;  /* 0x0000000200007312 */ /* 0x004e240000301000 */
[----:B0-----:R-:W-:-:S04]  /*43e0*/  F2FP.BF16.PACK_AB R0, RZ, R0 ;  /* 0x00000000ff00723e */ /* 0x001fc800000010ff */
[----:B------:R-:W-:Y:S01]  /*43f0*/  PRMT R23, R0, 0x7610, R23 ;  /* 0x0000761000177816 */ /* 0x000fe20000000017 */
[----:B------:R-:W-:Y:S05]  /*4400*/  BRA `(.L_x_16388) ;  /* 0x0000004000007947 */ /* 0x000fea0003800000 */
.L_x_16416:
[----:B------:R-:W2:Y:S02]  /*4410*/  LDG.E R2, [R2.64] ;  /* 0x0000002402027981 */ /* 0x000ea4000c1e1900 */
[----:B--2---:R-:W0:Y:S02]  /*4420*/  I2F.U32 R0, R2 ;  /* 0x0000000200007306 */ /* 0x004e240000201000 */
[----:B0-----:R-:W-:-:S04]  /*4430*/  F2FP.BF16.PACK_AB R0, RZ, R0 ;  /* 0x00000000ff00723e */ /* 0x001fc800000010ff */
[----:B------:R-:W-:Y:S02]  /*4440*/  PRMT R23, R0, 0x7610, R23 ;  /* 0x0000761000177816 */ /* 0x000fe40000000017 */
.L_x_16388:
[----:B------:R-:W-:Y:S05]  /*4450*/  BSYNC B6 ;  /* 0x0000000000067941 */ /* 0x000fea0003800000 */
.L_x_16387:
        /* <DEDUP_REMOVED lines=10> */
[----:B------:R0:W-:Y:S02]  /*4500*/  @!P1 FRND.FTZ.CEIL R3, R2 ;  /* 0x0000000200039307 */ /* 0x0001e40000219000 */
[----:B------:R-:W-:Y:S02]  /*4510*/  @!P3 PRMT R0, RZ, 0x5410, R18 ;  /* 0x00005410ff00b816 */ /* 0x000fe40000000012 */
[----:B------:R-:W1:Y:S04]  /*4520*/  LDC.U8 R18, c[0x0][0x184] ;  /* 0x00006100ff127b82 */ /* 0x000e680000000000 */
[----:B------:R-:W2:Y:S01]  /*4530*/  @!P3 FRND.FTZ.CEIL R0, R0 ;  /* 0x000000000000b307 */ /* 0x000ea20000219000 */
[----:B0-----:R-:W-:-:S07]  /*4540*/  @!P2 PRMT R2, RZ, 0x5410, R23 ;  /* 0x00005410ff02a816 */ /* 0x001fce0000000017 */
[----:B------:R0:W3:Y:S01]  /*4550*/  @!P2 FRND.FTZ.CEIL R23, R2 ;  /* 0x000000020017a307 */ /* 0x0000e20000219000 */
[----:B--2---:R-:W-:Y:S02]  /*4560*/  @!P3 F2FP.BF16.PACK_AB R4, RZ, R0 ;  /* 0x00000000ff04b23e */ /* 0x004fe400000010ff */
[----:B0-----:R-:W-:Y:S02]  /*4570*/  @!P0 PRMT R2, RZ, 0x5410, R22 ;  /* 0x00005410ff028816 */ /* 0x001fe40000000016 */
[----:B------:R-:W-:-:S03]  /*4580*/  @!P1 F2FP.BF16.PACK_AB R22, RZ, R3 ;  /* 0x00000003ff16923e */ /* 0x000fc600000010ff */
[----:B------:R-:W0:Y:S01]  /*4590*/  @!P0 FRND.FTZ.CEIL R25, R2 ;  /* 0x0000000200198307 */ /* 0x000e220000219000 */
        /* <DEDUP_REMOVED lines=24> */
.L_x_16425:
[----:B------:R-:W-:Y:S01]  /*4720*/  PRMT R5, RZ, 0x5410, R4 ;  /* 0x00005410ff057816 */ /* 0x000fe20000000004 */
[----:B------:R-:W-:-:S05]  /*4730*/  IMAD.MOV.U32 R19, RZ, RZ, R24 ;  /* 0x000000ffff137224 */ /* 0x000fca00078e0018 */
[----:B------:R-:W0:Y:S02]  /*4740*/  F2I.S64.TRUNC R4, R5 ;  /* 0x0000000500047311 */ /* 0x000e24000020d900 */
[----:B0-----:R0:W-:Y:S01]  /*4750*/  STG.E.U8 [R2.64], R4 ;  /* 0x0000000402007986 */ /* 0x0011e2000c101124 */
[----:B------:R-:W-:Y:S05]  /*4760*/  BRA `(.L_x_16421) ;  /* 0x00000f8000007947 */ /* 0x000fea0003800000 */
.L_x_16424:
        /* <DEDUP_REMOVED lines=11> */
.L_x_16428:
[----:B------:R-:W-:Y:S01]  /*4820*/  PRMT R4, RZ, 0x5410, R4 ;  /* 0x00005410ff047816 */ /* 0x000fe20000000004 */
[----:B------:R-:W-:-:S03]  /*4830*/  IMAD.MOV.U32 R19, RZ, RZ, R24 ;  /* 0x000000ffff137224 */ /* 0x000fc600078e0018 */
[----:B------:R-:W0:Y:S02]  /*4840*/  F2I.FTZ.TRUNC.NTZ R5, R4 ;  /* 0x0000000400057305 */ /* 0x000e24000021f100 */
[----:B0-----:R0:W-:Y:S01]  /*4850*/  STG.E [R2.64], R5 ;  /* 0x0000000502007986 */ /* 0x0011e2000c101924 */
[----:B------:R-:W-:Y:S05]  /*4860*/  BRA `(.L_x_16421) ;  /* 0x00000e8000007947 */ /* 0x000fea0003800000 */
.L_x_16427:
[----:B------:R-:W-:Y:S01]  /*4870*/  PRMT R4, RZ, 0x5410, R4 ;  /* 0x00005410ff047816 */ /* 0x000fe20000000004 */
[----:B------:R-:W-:-:S03]  /*4880*/  IMAD.MOV.U32 R19, RZ, RZ, R24 ;  /* 0x000000ffff137224 */ /* 0x000fc600078e0018 */
[----:B------:R-:W0:Y:S02]  /*4890*/  F2I.FTZ.TRUNC.NTZ R5, R4 ;  /* 0x0000000400057305 */ /* 0x000e24000021f100 */
[----:B0-----:R0:W-:Y:S01]  /*48a0*/  STG.E.U16 [R2.64], R5 ;  /* 0x0000000502007986 */ /* 0x0011e2000c101524 */
[----:B------:R-:W-:Y:S05]  /*48b0*/  BRA `(.L_x_16421) ;  /* 0x00000e3000007947 */ /* 0x000fea0003800000 */
.L_x_16423:
        /* <DEDUP_REMOVED lines=10> */
.L_x_16430:
[----:B------:R-:W-:Y:S01]  /*4960*/  PRMT R0, RZ, 0x5410, R4 ;  /* 0x00005410ff007816 */ /* 0x000fe20000000004 */
[----:B------:R-:W-:-:S03]  /*4970*/  IMAD.MOV.U32 R19, RZ, RZ, R24 ;  /* 0x000000ffff137224 */ /* 0x000fc600078e0018 */
[----:B------:R-:W-:-:S05]  /*4980*/  F2FP.PACK_AB R0, RZ, R0 ;  /* 0x00000000ff00723e */ /* 0x000fca00000000ff */
[----:B------:R0:W-:Y:S01]  /*4990*/  STG.E.U16 [R2.64], R0 ;  /* 0x0000000002007986 */ /* 0x0001e2000c101524 */
[----:B------:R-:W-:Y:S05]  /*49a0*/  BRA `(.L_x_16421) ;  /* 0x00000d4000007947 */ /* 0x000fea0003800000 */
.L_x_16429:
        /* <DEDUP_REMOVED lines=11> */
.L_x_16432:
[----:B------:R-:W-:Y:S01]  /*4a60*/  PRMT R4, RZ, 0x5410, R4 ;  /* 0x00005410ff047816 */ /* 0x000fe20000000004 */
[----:B------:R-:W-:-:S03]  /*4a70*/  IMAD.MOV.U32 R19, RZ, RZ, R24 ;  /* 0x000000ffff137224 */ /* 0x000fc600078e0018 */
[----:B------:R-:W-:-:S04]  /*4a80*/  F2FP.PACK_AB R5, RZ, R4 ;  /* 0x00000004ff05723e */ /* 0x000fc800000000ff */
[----:B------:R-:W-:-:S05]  /*4a90*/  PRMT R5, R5, 0x5410, RZ ;  /* 0x0000541005057816 */ /* 0x000fca00000000ff */
[----:B------:R0:W-:Y:S01]  /*4aa0*/  STG.E [R2.64], R5 ;  /* 0x0000000502007986 */ /* 0x0001e2000c101924 */
[----:B------:R-:W-:Y:S05]  /*4ab0*/  BRA `(.L_x_16421) ;  /* 0x00000c3000007947 */ /* 0x000fea0003800000 */
.L_x_16431:
[----:B------:R-:W-:Y:S01]  /*4ac0*/  PRMT R4, RZ, 0x5410, R4 ;  /* 0x00005410ff047816 */ /* 0x000fe20000000004 */
[----:B------:R-:W-:-:S04]  /*4ad0*/  IMAD.MOV.U32 R19, RZ, RZ, R24 ;  /* 0x000000ffff137224 */ /* 0x000fc800078e0018 */
[----:B------:R-:W-:-:S06]  /*4ae0*/  FMUL.FTZ R4, R4, 1 ;  /* 0x3f80000004047820 */ /* 0x000fcc0000410000 */
[----:B------:R-:W0:Y:S02]  /*4af0*/  F2F.F64.F32 R4, R4 ;  /* 0x0000000400047310 */ /* 0x000e240000201800 */
[----:B0-----:R0:W-:Y:S01]  /*4b00*/  STG.E.64 [R2.64], R4 ;  /* 0x0000000402007986 */ /* 0x0011e2000c101b24 */
[----:B------:R-:W-:Y:S05]  /*4b10*/  BRA `(.L_x_16421) ;  /* 0x00000bd000007947 */ /* 0x000fea0003800000 */
.L_x_16422:
        /* <DEDUP_REMOVED lines=14> */
.L_x_16435:
[----:B------:R-:W-:Y:S01]  /*4c00*/  PRMT R4, RZ, 0x5410, R4 ;  /* 0x00005410ff047816 */ /* 0x000fe20000000004 */
[----:B------:R-:W-:Y:S01]  /*4c10*/  CS2R R6, SRZ ;  /* 0x0000000000067805 */ /* 0x000fe2000001ff00 */
[----:B------:R-:W-:-:S03]  /*4c20*/  IMAD.MOV.U32 R19, RZ, RZ, R24 ;  /* 0x000000ffff137224 */ /* 0x000fc600078e0018 */
[----:B------:R-:W-:-:S06]  /*4c30*/  FMUL.FTZ R4, R4, 1 ;  /* 0x3f80000004047820 */ /* 0x000fcc0000410000 */
[----:B------:R-:W0:Y:S02]  /*4c40*/  F2F.F64.F32 R4, R4 ;  /* 0x0000000400047310 */ /* 0x000e240000201800 */
[----:B0-----:R0:W-:Y:S01]  /*4c50*/  STG.E.128 [R2.64], R4 ;  /* 0x0000000402007986 */ /* 0x0011e2000c101d24 */
[----:B------:R-:W-:Y:S05]  /*4c60*/  BRA `(.L_x_16421) ;  /* 0x00000a8000007947 */ /* 0x000fea0003800000 */
.L_x_16434:
        /* <DEDUP_REMOVED lines=21> */
.L_x_16439:
[----:B------:R-:W-:Y:S05]  /*4dc0*/  BSYNC B0 ;  /* 0x0000000000007941 */ /* 0x000fea0003800000 */
.L_x_16438:
[----:B------:R-:W-:Y:S01]  /*4dd0*/  LOP3.LUT R5, R0, R5, RZ, 0xfc, !PT ;  /* 0x0000000500057212 */ /* 0x000fe200078efcff */
[----:B------:R-:W-:-:S04]  /*4de0*/  IMAD.MOV.U32 R19, RZ, RZ, R24 ;  /* 0x000000ffff137224 */ /* 0x000fc800078e0018 */
[----:B------:R0:W-:Y:S01]  /*4df0*/  STG.E.U8 [R2.64], R5 ;  /* 0x0000000502007986 */ /* 0x0001e2000c101124 */
[----:B------:R-:W-:Y:S05]  /*4e00*/  BRA `(.L_x_16421) ;  /* 0x000008e000007947 */ /* 0x000fea0003800000 */
.L_x_16437:
        /* <DEDUP_REMOVED lines=13> */
.L_x_16441:
[----:B------:R-:W-:Y:S01]  /*4ee0*/  IMAD.MOV.U32 R0, RZ, RZ, 0x7f ;  /* 0x0000007fff007424 */ /* 0x000fe200078e00ff */
[----:B------:R-:W-:-:S04]  /*4ef0*/  ISETP.GT.U32.AND P0, PT, R4, 0x7f800000, PT ;  /* 0x7f8000000400780c */ /* 0x000fc80003f04070 */
[----:B------:R-:W-:-:S04]  /*4f00*/  SEL R0, R0, 0x7c, P0 ;  /* 0x0000007c00007807 */ /* 0x000fc80000000000 */
.L_x_16442:
[----:B------:R-:W-:Y:S05]  /*4f10*/  BSYNC B0 ;  /* 0x0000000000007941 */ /* 0x000fea0003800000 */
.L_x_16440:
[----:B------:R-:W-:Y:S01]  /*4f20*/  LOP3.LUT R4, R5, 0x80000000, RZ, 0xc0, !PT ;  /* 0x8000000005047812 */ /* 0x000fe200078ec0ff */
[----:B------:R-:W-:-:S03]  /*4f30*/  IMAD.MOV.U32 R19, RZ, RZ, R24 ;  /* 0x000000ffff137224 */ /* 0x000fc600078e0018 */
[----:B------:R-:W-:-:S04]  /*4f40*/  SHF.R.U32.HI R5, RZ, 0x18, R4 ;  /* 0x00000018ff057819 */ /* 0x000fc80000011604 */
[----:B------:R-:W-:-:S05]  /*4f50*/  LOP3.LUT R5, R0, R5, RZ, 0xfc, !PT ;  /* 0x0000000500057212 */ /* 0x000fca00078efcff */
[----:B------:R0:W-:Y:S01]  /*4f60*/  STG.E.U8 [R2.64], R5 ;  /* 0x0000000502007986 */ /* 0x0001e2000c101124 */
[----:B------:R-:W-:Y:S05]  /*4f70*/  BRA `(.L_x_16421) ;  /* 0x0000077000007947 */ /* 0x000fea0003800000 */
.L_x_16436:
[----:B------:R0:W-:Y:S01]  /*4f80*/  STG.E.U16 [R2.64], R4 ;  /* 0x0000000402007986 */ /* 0x0001e2000c101524 */
[----:B------:R-:W-:Y:S01]  /*4f90*/  IMAD.MOV.U32 R19, RZ, RZ, R24 ;  /* 0x000000ffff137224 */ /* 0x000fe200078e0018 */
[----:B------:R-:W-:Y:S05]  /*4fa0*/  BRA `(.L_x_16421) ;  /* 0x0000074000007947 */ /* 0x000fea0003800000 */
.L_x_16433:
        /* <DEDUP_REMOVED lines=13> */
.L_x_16445:
        /* <DEDUP_REMOVED lines=17> */
.L_x_16448:
[----:B------:R-:W-:-:S04]  /*5190*/  LOP3.LUT R0, R7, 0x80000000, RZ, 0xc0, !PT ;  /* 0x8000000007007812 */ /* 0x000fc800078ec0ff */
[----:B------:R-:W-:-:S04]  /*51a0*/  SHF.R.U32.HI R5, RZ, 0x18, R0 ;  /* 0x00000018ff057819 */ /* 0x000fc80000011600 */
[----:B------:R-:W-:-:S04]  /*51b0*/  LOP3.LUT R4, R4, R5, RZ, 0xfc, !PT ;  /* 0x0000000504047212 */ /* 0x000fc800078efcff */
[----:B------:R-:W-:Y:S02]  /*51c0*/  PRMT R0, R4, 0x7610, R0 ;  /* 0x0000761004007816 */ /* 0x000fe40000000000 */
.L_x_16447:
[----:B------:R-:W-:Y:S05]  /*51d0*/  BSYNC B0 ;  /* 0x0000000000007941 */ /* 0x000fea0003800000 */
.L_x_16446:
[----:B------:R0:W-:Y:S01]  /*51e0*/  STG.E.U8 [R2.64], R0 ;  /* 0x0000000002007986 */ /* 0x0001e2000c101124 */
[----:B------:R-:W-:Y:S01]  /*51f0*/  IMAD.MOV.U32 R19, RZ, RZ, R24 ;  /* 0x000000ffff137224 */ /* 0x000fe200078e0018 */
[----:B------:R-:W-:Y:S05]  /*5200*/  BRA `(.L_x_16421) ;  /* 0x000004e000007947 */ /* 0x000fea0003800000 */
.L_x_16444:
        /* <DEDUP_REMOVED lines=17> */
.L_x_16451:
[----:B------:R-:W-:-:S04]  /*5320*/  LOP3.LUT R0, R7, 0x80000000, RZ, 0xc0, !PT ;  /* 0x8000000007007812 */ /* 0x000fc800078ec0ff */
[----:B------:R-:W-:-:S04]  /*5330*/  SHF.R.U32.HI R5, RZ, 0x18, R0 ;  /* 0x00000018ff057819 */ /* 0x000fc80000011600 */
[----:B------:R-:W-:-:S04]  /*5340*/  LOP3.LUT R4, R4, R5, RZ, 0xfc, !PT ;  /* 0x0000000504047212 */ /* 0x000fc800078efcff */
[----:B------:R-:W-:Y:S02]  /*5350*/  PRMT R0, R4, 0x7610, R0 ;  /* 0x0000761004007816 */ /* 0x000fe40000000000 */
.L_x_16450:
[----:B------:R-:W-:Y:S05]  /*5360*/  BSYNC B0 ;  /* 0x0000000000007941 */ /* 0x000fea0003800000 */
.L_x_16449:
[----:B------:R0:W-:Y:S01]  /*5370*/  STG.E.U8 [R2.64], R0 ;  /* 0x0000000002007986 */ /* 0x0001e2000c101124 */
[----:B------:R-:W-:Y:S01]  /*5380*/  IMAD.MOV.U32 R19, RZ, RZ, R24 ;  /* 0x000000ffff137224 */ /* 0x000fe200078e0018 */
[----:B------:R-:W-:Y:S05]  /*5390*/  BRA `(.L_x_16421) ;  /* 0x0000035000007947 */ /* 0x000fea0003800000 */
.L_x_16443:
        /* <DEDUP_REMOVED lines=23> */
.L_x_16426:
        /* <DEDUP_REMOVED lines=21> */
.L_x_16453:
[----:B------:R-:W-:Y:S01]  /*5660*/  PRMT R4, RZ, 0x5410, R4 ;  /* 0x00005410ff047816 */ /* 0x000fe20000000004 */
[----:B------:R-:W-:-:S05]  /*5670*/  IMAD.MOV.U32 R19, RZ, RZ, R24 ;  /* 0x000000ffff137224 */ /* 0x000fca00078e0018 */
[----:B------:R-:W0:Y:S02]  /*5680*/  F2I.U64.TRUNC R4, R4 ;  /* 0x0000000400047311 */ /* 0x000e24000020d800 */
[----:B0-----:R0:W-:Y:S01]  /*5690*/  STG.E.64 [R2.64], R4 ;  /* 0x0000000402007986 */ /* 0x0011e2000c101b24 */
[----:B------:R-:W-:Y:S05]  /*56a0*/  BRA `(.L_x_16421) ;  /* 0x0000004000007947 */ /* 0x000fea0003800000 */
.L_x_16452:
[----:B------:R-:W-:Y:S01]  /*56b0*/  PRMT R4, RZ, 0x5410, R4 ;  /* 0x00005410ff047816 */ /* 0x000fe20000000004 */
[----:B------:R-:W-:-:S03]  /*56c0*/  IMAD.MOV.U32 R19, RZ, RZ, R24 ;  /* 0x000000ffff137224 */ /* 0x000fc600078e0018 */
[----:B------:R-:W0:Y:S02]  /*56d0*/  F2I.FTZ.U32.TRUNC.NTZ R5, R4 ;  /* 0x0000000400057305 */ /* 0x000e24000021f000 */
[----:B0-----:R0:W-:Y:S02]  /*56e0*/  STG.E [R2.64], R5 ;  /* 0x0000000502007986 */ /* 0x0011e4000c101924 */
.L_x_16421:
[----:B-1----:R-:W-:Y:S05]  /*56f0*/  BSYNC B6 ;  /* 0x0000000000067941 */ /* 0x002fea0003800000 */
.L_x_16420:
        /* <DEDUP_REMOVED lines=23> */
.L_x_16459:
[----:B------:R-:W-:-:S06]  /*5870*/  PRMT R5, RZ, 0x5410, R25 ;  /* 0x00005410ff057816 */ /* 0x000fcc0000000019 */
[----:B------:R-:W0:Y:S02]  /*5880*/  F2I.S64.TRUNC R4, R5 ;  /* 0x0000000500047311 */ /* 0x000e24000020d900 */
[----:B0-----:R0:W-:Y:S01]  /*5890*/  STG.E.U8 [R2.64], R4 ;  /* 0x0000000402007986 */ /* 0x0011e2000c101124 */
[----:B------:R-:W-:Y:S05]  /*58a0*/  BRA `(.L_x_16461) ;  /* 0x00000e4000007947 */ /* 0x000fea0003800000 */
.L_x_16458:
        /* <DEDUP_REMOVED lines=10> */
.L_x_16463:
[----:B------:R-:W-:-:S06]  /*5950*/  PRMT R25, RZ, 0x5410, R25 ;  /* 0x00005410ff197816 */ /* 0x000fcc0000000019 */
[----:B------:R-:W0:Y:S02]  /*5960*/  F2I.FTZ.TRUNC.NTZ R25, R25 ;  /* 0x0000001900197305 */ /* 0x000e24000021f100 */
[----:B0-----:R0:W-:Y:S01]  /*5970*/  STG.E [R2.64], R25 ;  /* 0x0000001902007986 */ /* 0x0011e2000c101924 */
[----:B------:R-:W-:Y:S05]  /*5980*/  BRA `(.L_x_16461) ;  /* 0x00000d6000007947 */ /* 0x000fea0003800000 */
.L_x_16462:
[----:B------:R-:W-:-:S06]  /*5990*/  PRMT R25, RZ, 0x5410, R25 ;  /* 0x00005410ff197816 */ /* 0x000fcc0000000019 */
[----:B------:R-:W0:Y:S02]  /*59a0*/  F2I.FTZ.TRUNC.NTZ R25, R25 ;  /* 0x0000001900197305 */ /* 0x000e24000021f100 */
[----:B0-----:R0:W-:Y:S01]  /*59b0*/  STG.E.U16 [R2.64], R25 ;  /* 0x0000001902007986 */ /* 0x0011e2000c101524 */
[----:B------:R-:W-:Y:S05]  /*59c0*/  BRA `(.L_x_16461) ;  /* 0x00000d2000007947 */ /* 0x000fea0003800000 */
.L_x_16457:
        /* <DEDUP_REMOVED lines=9> */
.L_x_16465:
[----:B------:R-:W-:-:S04]  /*5a60*/  PRMT R0, RZ, 0x5410, R25 ;  /* 0x00005410ff007816 */ /* 0x000fc80000000019 */
[----:B------:R-:W-:-:S05]  /*5a70*/  F2FP.PACK_AB R0, RZ, R0 ;  /* 0x00000000ff00723e */ /* 0x000fca00000000ff */
[----:B------:R0:W-:Y:S01]  /*5a80*/  STG.E.U16 [R2.64], R0 ;  /* 0x0000000002007986 */ /* 0x0001e2000c101524 */
[----:B------:R-:W-:Y:S05]  /*5a90*/  BRA `(.L_x_16461) ;  /* 0x00000c5000007947 */ /* 0x000fea0003800000 */
.L_x_16464:
        /* <DEDUP_REMOVED lines=10> */
.L_x_16467:
[----:B------:R-:W-:-:S04]  /*5b40*/  PRMT R25, RZ, 0x5410, R25 ;  /* 0x00005410ff197816 */ /* 0x000fc80000000019 */
[----:B------:R-:W-:-:S04]  /*5b50*/  F2FP.PACK_AB R5, RZ, R25 ;  /* 0x00000019ff05723e */ /* 0x000fc800000000ff */
[----:B------:R-:W-:-:S05]  /*5b60*/  PRMT R5, R5, 0x5410, RZ ;  /* 0x0000541005057816 */ /* 0x000fca00000000ff */
[----:B------:R0:W-:Y:S01]  /*5b70*/  STG.E [R2.64], R5 ;  /* 0x0000000502007986 */ /* 0x0001e2000c101924 */
[----:B------:R-:W-:Y:S05]  /*5b80*/  BRA `(.L_x_16461) ;  /* 0x00000b6000007947 */ /* 0x000fea0003800000 */
.L_x_16466:
[----:B------:R-:W-:-:S05]  /*5b90*/  PRMT R4, RZ, 0x5410, R25 ;  /* 0x00005410ff047816 */ /* 0x000fca0000000019 */
[----:B------:R-:W-:-:S06]  /*5ba0*/  FMUL.FTZ R4, R4, 1 ;  /* 0x3f80000004047820 */ /* 0x000fcc0000410000 */
[----:B------:R-:W0:Y:S02]  /*5bb0*/  F2F.F64.F32 R4, R4 ;  /* 0x0000000400047310 */ /* 0x000e240000201800 */
[----:B0-----:R0:W-:Y:S01]  /*5bc0*/  STG.E.64 [R2.64], R4 ;  /* 0x0000000402007986 */ /* 0x0011e2000c101b24 */
[----:B------:R-:W-:Y:S05]  /*5bd0*/  BRA `(.L_x_16461) ;  /* 0x00000b1000007947 */ /* 0x000fea0003800000 */
.L_x_16456:
        /* <DEDUP_REMOVED lines=13> */
.L_x_16470:
[----:B------:R-:W-:Y:S01]  /*5cb0*/  PRMT R25, RZ, 0x5410, R25 ;  /* 0x00005410ff197816 */ /* 0x000fe20000000019 */
[----:B------:R-:W-:-:S04]  /*5cc0*/  CS2R R6, SRZ ;  /* 0x0000000000067805 */ /* 0x000fc8000001ff00 */
[----:B------:R-:W-:-:S06]  /*5cd0*/  FMUL.FTZ R4, R25, 1 ;  /* 0x3f80000019047820 */ /* 0x000fcc0000410000 */
[----:B------:R-:W0:Y:S02]  /*5ce0*/  F2F.F64.F32 R4, R4 ;  /* 0x0000000400047310 */ /* 0x000e240000201800 */
[----:B0-----:R0:W-:Y:S01]  /*5cf0*/  STG.E.128 [R2.64], R4 ;  /* 0x0000000402007986 */ /* 0x0011e2000c101d24 */
[----:B------:R-:W-:Y:S05]  /*5d00*/  BRA `(.L_x_16461) ;  /* 0x000009e000007947 */ /* 0x000fea0003800000 */
.L_x_16469:
        /* <DEDUP_REMOVED lines=21> */
.L_x_16474:
[----:B------:R-:W-:Y:S05]  /*5e60*/  BSYNC B0 ;  /* 0x0000000000007941 */ /* 0x000fea0003800000 */
.L_x_16473:
[----:B------:R-:W-:-:S05]  /*5e70*/  LOP3.LUT R5, R0, R5, RZ, 0xfc, !PT ;  /* 0x0000000500057212 */ /* 0x000fca00078efcff */
[----:B------:R0:W-:Y:S01]  /*5e80*/  STG.E.U8 [R2.64], R5 ;  /* 0x0000000502007986 */ /* 0x0001e2000c101124 */
[----:B------:R-:W-:Y:S05]  /*5e90*/  BRA `(.L_x_16461) ;  /* 0x0000085000007947 */ /* 0x000fea0003800000 */
.L_x_16472:
        /* <DEDUP_REMOVED lines=13> */
.L_x_16476:
[----:B------:R-:W-:Y:S01]  /*5f70*/  IMAD.MOV.U32 R0, RZ, RZ, 0x7f ;  /* 0x0000007fff007424 */ /* 0x000fe200078e00ff */
[----:B------:R-:W-:-:S04]  /*5f80*/  ISETP.GT.U32.AND P0, PT, R4, 0x7f800000, PT ;  /* 0x7f8000000400780c */ /* 0x000fc80003f04070 */
[----:B------:R-:W-:-:S04]  /*5f90*/  SEL R0, R0, 0x7c, P0 ;  /* 0x0000007c00007807 */ /* 0x000fc80000000000 */
.L_x_16477:
[----:B------:R-:W-:Y:S05]  /*5fa0*/  BSYNC B0 ;  /* 0x0000000000007941 */ /* 0x000fea0003800000 */
.L_x_16475:
[----:B------:R-:W-:-:S04]  /*5fb0*/  LOP3.LUT R4, R25, 0x80000000, RZ, 0xc0, !PT ;  /* 0x8000000019047812 */ /* 0x000fc800078ec0ff */
[----:B------:R-:W-:-:S04]  /*5fc0*/  SHF.R.U32.HI R5, RZ, 0x18, R4 ;  /* 0x00000018ff057819 */ /* 0x000fc80000011604 */
[----:B------:R-:W-:-:S05]  /*5fd0*/  LOP3.LUT R5, R0, R5, RZ, 0xfc, !PT ;  /* 0x0000000500057212 */ /* 0x000fca00078efcff */
[----:B------:R0:W-:Y:S01]  /*5fe0*/  STG.E.U8 [R2.64], R5 ;  /* 0x0000000502007986 */ /* 0x0001e2000c101124 */
[----:B------:R-:W-:Y:S05]  /*5ff0*/  BRA `(.L_x_16461) ;  /* 0x000006f000007947 */ /* 0x000fea0003800000 */
.L_x_16471:
[----:B------:R0:W-:Y:S01]  /*6000*/  STG.E.U16 [R2.64], R25 ;  /* 0x0000001902007986 */ /* 0x0001e2000c101524 */
[----:B------:R-:W-:Y:S05]  /*6010*/  BRA `(.L_x_16461) ;  /* 0x000006d000007947 */ /* 0x000fea0003800000 */
.L_x_16468:
        /* <DEDUP_REMOVED lines=12> */
.L_x_16480:
        /* <DEDUP_REMOVED lines=17> */
.L_x_16483:
[----:B------:R-:W-:-:S04]  /*61f0*/  LOP3.LUT R0, R25, 0x80000000, RZ, 0xc0, !PT ;  /* 0x8000000019007812 */ /* 0x000fc800078ec0ff */
[----:B------:R-:W-:-:S04]  /*6200*/  SHF.R.U32.HI R5, RZ, 0x18, R0 ;  /* 0x00000018ff057819 */ /* 0x000fc80000011600 */
[----:B------:R-:W-:-:S04]  /*6210*/  LOP3.LUT R4, R4, R5, RZ, 0xfc, !PT ;  /* 0x0000000504047212 */ /* 0x000fc800078efcff */
[----:B------:R-:W-:Y:S02]  /*6220*/  PRMT R0, R4, 0x7610, R0 ;  /* 0x0000761004007816 */ /* 0x000fe40000000000 */
.L_x_16482:
[----:B------:R-:W-:Y:S05]  /*6230*/  BSYNC B0 ;  /* 0x0000000000007941 */ /* 0x000fea0003800000 */
.L_x_16481:
[----:B------:R0:W-:Y:S01]  /*6240*/  STG.E.U8 [R2.64], R0 ;  /* 0x0000000002007986 */ /* 0x0001e2000c101124 */
[----:B------:R-:W-:Y:S05]  /*6250*/  BRA `(.L_x_16461) ;  /* 0x0000049000007947 */ /* 0x000fea0003800000 */
.L_x_16479:
        /* <DEDUP_REMOVED lines=17> */
.L_x_16486:
[----:B------:R-:W-:-:S04]  /*6370*/  LOP3.LUT R0, R25, 0x80000000, RZ, 0xc0, !PT ;  /* 0x8000000019007812 */ /* 0x000fc800078ec0ff */
[----:B------:R-:W-:-:S04]  /*6380*/  SHF.R.U32.HI R5, RZ, 0x18, R0 ;  /* 0x00000018ff057819 */ /* 0x000fc80000011600 */
[----:B------:R-:W-:-:S04]  /*6390*/  LOP3.LUT R4, R4, R5, RZ, 0xfc, !PT ;  /* 0x0000000504047212 */ /* 0x000fc800078efcff */
[----:B------:R-:W-:Y:S02]  /*63a0*/  PRMT R0, R4, 0x7610, R0 ;  /* 0x0000761004007816 */ /* 0x000fe40000000000 */
.L_x_16485:
[----:B------:R-:W-:Y:S05]  /*63b0*/  BSYNC B0 ;  /* 0x0000000000007941 */ /* 0x000fea0003800000 */
.L_x_16484:
[----:B------:R0:W-:Y:S01]  /*63c0*/  STG.E.U8 [R2.64], R0 ;  /* 0x0000000002007986 */ /* 0x0001e2000c101124 */
[----:B------:R-:W-:Y:S05]  /*63d0*/  BRA `(.L_x_16461) ;  /* 0x0000031000007947 */ /* 0x000fea0003800000 */
.L_x_16478:
        /* <DEDUP_REMOVED lines=22> */
.L_x_16460:
        /* <DEDUP_REMOVED lines=20> */
.L_x_16488:
[----:B------:R-:W-:-:S06]  /*6680*/  PRMT R4, RZ, 0x5410, R25 ;  /* 0x00005410ff047816 */ /* 0x000fcc0000000019 */
[----:B------:R-:W0:Y:S02]  /*6690*/  F2I.U64.TRUNC R4, R4 ;  /* 0x0000000400047311 */ /* 0x000e24000020d800 */
[----:B0-----:R0:W-:Y:S01]  /*66a0*/  STG.E.64 [R2.64], R4 ;  /* 0x0000000402007986 */ /* 0x0011e2000c101b24 */
[----:B------:R-:W-:Y:S05]  /*66b0*/  BRA `(.L_x_16461) ;  /* 0x0000003000007947 */ /* 0x000fea0003800000 */
.L_x_16487:
[----:B------:R-:W-:-:S06]  /*66c0*/  PRMT R25, RZ, 0x5410, R25 ;  /* 0x00005410ff197816 */ /* 0x000fcc0000000019 */
[----:B------:R-:W0:Y:S02]  /*66d0*/  F2I.FTZ.U32.TRUNC.NTZ R25, R25 ;  /* 0x0000001900197305 */ /* 0x000e24000021f000 */
[----:B0-----:R0:W-:Y:S02]  /*66e0*/  STG.E [R2.64], R25 ;  /* 0x0000001902007986 */ /* 0x0011e4000c101924 */
.L_x_16461:
        /* <DEDUP_REMOVED lines=23> */
.L_x_16492:
[----:B------:R-:W-:-:S06]  /*6860*/  PRMT R5, RZ, 0x5410, R22 ;  /* 0x00005410ff057816 */ /* 0x000fcc0000000016 */
[----:B------:R-:W0:Y:S02]  /*6870*/  F2I.S64.TRUNC R4, R5 ;  /* 0x0000000500047311 */ /* 0x000e24000020d900 */
[----:B0-----:R0:W-:Y:S01]  /*6880*/  STG.E.U8 [R2.64], R4 ;  /* 0x0000000402007986 */ /* 0x0011e2000c101124 */
[----:B------:R-:W-:Y:S05]  /*6890*/  BRA `(.L_x_16494) ;  /* 0x00000e4000007947 */ /* 0x000fea0003800000 */
.L_x_16491:
        /* <DEDUP_REMOVED lines=10> */
.L_x_16496:
[----:B------:R-:W-:-:S04]  /*6940*/  PRMT R22, RZ, 0x5410, R22 ;  /* 0x00005410ff167816 */ /* 0x000fc80000000016 */
[----:B------:R-:W0:Y:S02]  /*6950*/  F2I.FTZ.TRUNC.NTZ R5, R22 ;  /* 0x0000001600057305 */ /* 0x000e24000021f100 */
[----:B0-----:R0:W-:Y:S01]  /*6960*/  STG.E [R2.64], R5 ;  /* 0x0000000502007986 */ /* 0x0011e2000c101924 */
[----:B------:R-:W-:Y:S05]  /*6970*/  BRA `(.L_x_16494) ;  /* 0x00000d6000007947 */ /* 0x000fea0003800000 */
.L_x_16495:
[----:B------:R-:W-:-:S04]  /*6980*/  PRMT R22, RZ, 0x5410, R22 ;  /* 0x00005410ff167816 */ /* 0x000fc80000000016 */
[----:B------:R-:W0:Y:S02]  /*6990*/  F2I.FTZ.TRUNC.NTZ R5, R22 ;  /* 0x0000001600057305 */ /* 0x000e24000021f100 */
[----:B0-----:R0:W-:Y:S01]  /*69a0*/  STG.E.U16 [R2.64], R5 ;  /* 0x0000000502007986 */ /* 0x0011e2000c101524 */
[----:B------:R-:W-:Y:S05]  /*69b0*/  BRA `(.L_x_16494) ;  /* 0x00000d2000007947 */ /* 0x000fea0003800000 */
.L_x_16490:
        /* <DEDUP_REMOVED lines=9> */
.L_x_16498:
[----:B------:R-:W-:-:S04]  /*6a50*/  PRMT R0, RZ, 0x5410, R22 ;  /* 0x00005410ff007816 */ /* 0x000fc80000000016 */
[----:B------:R-:W-:-:S05]  /*6a60*/  F2FP.PACK_AB R0, RZ, R0 ;  /* 0x00000000ff00723e */ /* 0x000fca00000000ff */
[----:B------:R0:W-:Y:S01]  /*6a70*/  STG.E.U16 [R2.64], R0 ;  /* 0x0000000002007986 */ /* 0x0001e2000c101524 */
[----:B------:R-:W-:Y:S05]  /*6a80*/  BRA `(.L_x_16494) ;  /* 0x00000c5000007947 */ /* 0x000fea0003800000 */
.L_x_16497:
        /* <DEDUP_REMOVED lines=10> */
.L_x_16500:
[----:B------:R-:W-:-:S04]  /*6b30*/  PRMT R22, RZ, 0x5410, R22 ;  /* 0x00005410ff167816 */ /* 0x000fc80000000016 */
[----:B------:R-:W-:-:S04]  /*6b40*/  F2FP.PACK_AB R5, RZ, R22 ;  /* 0x00000016ff05723e */ /* 0x000fc800000000ff */
[----:B------:R-:W-:-:S05]  /*6b50*/  PRMT R5, R5, 0x5410, RZ ;  /* 0x0000541005057816 */ /* 0x000fca00000000ff */
[----:B------:R0:W-:Y:S01]  /*6b60*/  STG.E [R2.64], R5 ;  /* 0x0000000502007986 */ /* 0x0001e2000c101924 */
[----:B------:R-:W-:Y:S05]  /*6b70*/  BRA `(.L_x_16494) ;  /* 0x00000b6000007947 */ /* 0x000fea0003800000 */
.L_x_16499:
[----:B------:R-:W-:-:S05]  /*6b80*/  PRMT R4, RZ, 0x5410, R22 ;  /* 0x00005410ff047816 */ /* 0x000fca0000000016 */
[----:B------:R-:W-:-:S06]  /*6b90*/  FMUL.FTZ R4, R4, 1 ;  /* 0x3f80000004047820 */ /* 0x000fcc0000410000 */
[----:B------:R-:W0:Y:S02]  /*6ba0*/  F2F.F64.F32 R4, R4 ;  /* 0x0000000400047310 */ /* 0x000e240000201800 */
[----:B0-----:R0:W-:Y:S01]  /*6bb0*/  STG.E.64 [R2.64], R4 ;  /* 0x0000000402007986 */ /* 0x0011e2000c101b24 */
[----:B------:R-:W-:Y:S05]  /*6bc0*/  BRA `(.L_x_16494) ;  /* 0x00000b1000007947 */ /* 0x000fea0003800000 */
.L_x_16489:
        /* <DEDUP_REMOVED lines=13> */
.L_x_16503:
[----:B------:R-:W-:Y:S01]  /*6ca0*/  PRMT R22, RZ, 0x5410, R22 ;  /* 0x00005410ff167816 */ /* 0x000fe20000000016 */
[----:B------:R-:W-:-:S04]  /*6cb0*/  CS2R R6, SRZ ;  /* 0x0000000000067805 */ /* 0x000fc8000001ff00 */
[----:B------:R-:W-:-:S06]  /*6cc0*/  FMUL.FTZ R4, R22, 1 ;  /* 0x3f80000016047820 */ /* 0x000fcc0000410000 */
[----:B------:R-:W0:Y:S02]  /*6cd0*/  F2F.F64.F32 R4, R4 ;  /* 0x0000000400047310 */ /* 0x000e240000201800 */
[----:B0-----:R0:W-:Y:S01]  /*6ce0*/  STG.E.128 [R2.64], R4 ;  /* 0x0000000402007986 */ /* 0x0011e2000c101d24 */
[----:B------:R-:W-:Y:S05]  /*6cf0*/  BRA `(.L_x_16494) ;  /* 0x000009e000007947 */ /* 0x000fea0003800000 */
.L_x_16502:
        /* <DEDUP_REMOVED lines=21> */
.L_x_16507:
[----:B------:R-:W-:Y:S05]  /*6e50*/  BSYNC B0 ;  /* 0x0000000000007941 */ /* 0x000fea0003800000 */
.L_x_16506:
[----:B------:R-:W-:-:S05]  /*6e60*/  LOP3.LUT R5, R0, R5, RZ, 0xfc, !PT ;  /* 0x0000000500057212 */ /* 0x000fca00078efcff */
[----:B------:R0:W-:Y:S01]  /*6e70*/  STG.E.U8 [R2.64], R5 ;  /* 0x0000000502007986 */ /* 0x0001e2000c101124 */
[----:B------:R-:W-:Y:S05]  /*6e80*/  BRA `(.L_x_16494) ;  /* 0x0000085000007947 */ /* 0x000fea0003800000 */
.L_x_16505:
        /* <DEDUP_REMOVED lines=13> */
.L_x_16509:
[----:B------:R-:W-:Y:S01]  /*6f60*/  IMAD.MOV.U32 R0, RZ, RZ, 0x7f ;  /* 0x0000007fff007424 */ /* 0x000fe200078e00ff */
[----:B------:R-:W-:-:S04]  /*6f70*/  ISETP.GT.U32.AND P0, PT, R4, 0x7f800000, PT ;  /* 0x7f8000000400780c */ /* 0x000fc80003f04070 */
[----:B------:R-:W-:-:S04]  /*6f80*/  SEL R0, R0, 0x7c, P0 ;  /* 0x0000007c00007807 */ /* 0x000fc80000000000 */
.L_x_16510:
[----:B------:R-:W-:Y:S05]  /*6f90*/  BSYNC B0 ;  /* 0x0000000000007941 */ /* 0x000fea0003800000 */
.L_x_16508:
[----:B------:R-:W-:-:S04]  /*6fa0*/  LOP3.LUT R4, R5, 0x80000000, RZ, 0xc0, !PT ;  /* 0x8000000005047812 */ /* 0x000fc800078ec0ff */
[----:B------:R-:W-:-:S04]  /*6fb0*/  SHF.R.U32.HI R5, RZ, 0x18, R4 ;  /* 0x00000018ff057819 */ /* 0x000fc80000011604 */
[----:B------:R-:W-:-:S05]  /*6fc0*/  LOP3.LUT R5, R0, R5, RZ, 0xfc, !PT ;  /* 0x0000000500057212 */ /* 0x000fca00078efcff */
[----:B------:R0:W-:Y:S01]  /*6fd0*/  STG.E.U8 [R2.64], R5 ;  /* 0x0000000502007986 */ /* 0x0001e2000c101124 */
[----:B------:R-:W-:Y:S05]  /*6fe0*/  BRA `(.L_x_16494) ;  /* 0x000006f000007947 */ /* 0x000fea0003800000 */
.L_x_16504:
[----:B------:R0:W-:Y:S01]  /*6ff0*/  STG.E.U16 [R2.64], R22 ;  /* 0x0000001602007986 */ /* 0x0001e2000c101524 */
[----:B------:R-:W-:Y:S05]  /*7000*/  BRA `(.L_x_16494) ;  /* 0x000006d000007947 */ /* 0x000fea0003800000 */
.L_x_16501:
        /* <DEDUP_REMOVED lines=12> */
.L_x_16513:
        /* <DEDUP_REMOVED lines=17> */
.L_x_16516:
[----:B------:R-:W-:-:S04]  /*71e0*/  LOP3.LUT R0, R7, 0x80000000, RZ, 0xc0, !PT ;  /* 0x8000000007007812 */ /* 0x000fc800078ec0ff */
[----:B------:R-:W-:-:S04]  /*71f0*/  SHF.R.U32.HI R5, RZ, 0x18, R0 ;  /* 0x00000018ff057819 */ /* 0x000fc80000011600 */
[----:B------:R-:W-:-:S04]  /*7200*/  LOP3.LUT R4, R4, R5, RZ, 0xfc, !PT ;  /* 0x0000000504047212 */ /* 0x000fc800078efcff */
[----:B------:R-:W-:Y:S02]  /*7210*/  PRMT R0, R4, 0x7610, R0 ;  /* 0x0000761004007816 */ /* 0x000fe40000000000 */
.L_x_16515:
[----:B------:R-:W-:Y:S05]  /*7220*/  BSYNC B0 ;  /* 0x0000000000007941 */ /* 0x000fea0003800000 */
.L_x_16514:
[----:B------:R0:W-:Y:S01]  /*7230*/  STG.E.U8 [R2.64], R0 ;  /* 0x0000000002007986 */ /* 0x0001e2000c101124 */
[----:B------:R-:W-:Y:S05]  /*7240*/  BRA `(.L_x_16494) ;  /* 0x0000049000007947 */ /* 0x000fea0003800000 */
.L_x_16512:
        /* <DEDUP_REMOVED lines=17> */
.L_x_16519:
[----:B------:R-:W-:-:S04]  /*7360*/  LOP3.LUT R0, R7, 0x80000000, RZ, 0xc0, !PT ;  /* 0x8000000007007812 */ /* 0x000fc800078ec0ff */
[----:B------:R-:W-:-:S04]  /*7370*/  SHF.R.U32.HI R5, RZ, 0x18, R0 ;  /* 0x00000018ff057819 */ /* 0x000fc80000011600 */
[----:B------:R-:W-:-:S04]  /*7380*/  LOP3.LUT R4, R4, R5, RZ, 0xfc, !PT ;  /* 0x0000000504047212 */ /* 0x000fc800078efcff */
[----:B------:R-:W-:Y:S02]  /*7390*/  PRMT R0, R4, 0x7610, R0 ;  /* 0x0000761004007816 */ /* 0x000fe40000000000 */
.L_x_16518:
[----:B------:R-:W-:Y:S05]  /*73a0*/  BSYNC B0 ;  /* 0x0000000000007941 */ /* 0x000fea0003800000 */
.L_x_16517:
[----:B------:R0:W-:Y:S01]  /*73b0*/  STG.E.U8 [R2.64], R0 ;  /* 0x0000000002007986 */ /* 0x0001e2000c101124 */
[----:B------:R-:W-:Y:S05]  /*73c0*/  BRA `(.L_x_16494) ;  /* 0x0000031000007947 */ /* 0x000fea0003800000 */
.L_x_16511:
        /* <DEDUP_REMOVED lines=22> */
.L_x_16493:
        /* <DEDUP_REMOVED lines=20> */
.L_x_16521:
[----:B------:R-:W-:-:S06]  /*7670*/  PRMT R4, RZ, 0x5410, R22 ;  /* 0x00005410ff047816 */ /* 0x000fcc0000000016 */
[----:B------:R-:W0:Y:S02]  /*7680*/  F2I.U64.TRUNC R4, R4 ;  /* 0x0000000400047311 */ /* 0x000e24000020d800 */
[----:B0-----:R0:W-:Y:S01]  /*7690*/  STG.E.64 [R2.64], R4 ;  /* 0x0000000402007986 */ /* 0x0011e2000c101b24 */
[----:B------:R-:W-:Y:S05]  /*76a0*/  BRA `(.L_x_16494) ;  /* 0x0000003000007947 */ /* 0x000fea0003800000 */
.L_x_16520:
[----:B------:R-:W-:-:S04]  /*76b0*/  PRMT R22, RZ, 0x5410, R22 ;  /* 0x00005410ff167816 */ /* 0x000fc80000000016 */
[----:B------:R-:W0:Y:S02]  /*76c0*/  F2I.FTZ.U32.TRUNC.NTZ R5, R22 ;  /* 0x0000001600057305 */ /* 0x000e24000021f000 */
[----:B0-----:R0:W-:Y:S02]  /*76d0*/  STG.E [R2.64], R5 ;  /* 0x0000000502007986 */ /* 0x0011e4000c101924 */
.L_x_16494:
[----:B------:R-:W-:Y:S02]  /*76e0*/  IADD3 R19, R19, 0x80, RZ ;  /* 0x0000008013137810 */ /* 0x000fe40007ffe0ff */
.L_x_16455:
[----:B------:R-:W-:Y:S05]  /*76f0*/  BSYNC B6 ;  /* 0x0000000000067941 */ /* 0x000fea0003800000 */
.L_x_16454:
        /* <DEDUP_REMOVED lines=21> */
.L_x_16525:
[----:B------:R-:W-:-:S06]  /*7850*/  PRMT R5, RZ, 0x5410, R23 ;  /* 0x00005410ff057816 */ /* 0x000fcc0000000017 */
[----:B------:R-:W0:Y:S02]  /*7860*/  F2I.S64.TRUNC R4, R5 ;  /* 0x0000000500047311 */ /* 0x000e24000020d900 */
[----:B0-----:R-:W-:Y:S01]  /*7870*/  STG.E.U8 [R2.64], R4 ;  /* 0x0000000402007986 */ /* 0x001fe2000c101124 */
[----:B------:R-:W-:Y:S05]  /*7880*/  EXIT ;  /* 0x000000000000794d */ /* 0x000fea0003800000 */
.L_x_16524:
        /* <DEDUP_REMOVED lines=10> */
.L_x_16528:
[----:B------:R-:W-:-:S06]  /*7930*/  PRMT R23, RZ, 0x5410, R23 ;  /* 0x00005410ff177816 */ /* 0x000fcc0000000017 */
[----:B------:R-:W0:Y:S02]  /*7940*/  F2I.FTZ.TRUNC.NTZ R23, R23 ;  /* 0x0000001700177305 */ /* 0x000e24000021f100 */
[----:B0-----:R-:W-:Y:S01]  /*7950*/  STG.E [R2.64], R23 ;  /* 0x0000001702007986 */ /* 0x001fe2000c101924 */
[----:B------:R-:W-:Y:S05]  /*7960*/  EXIT ;  /* 0x000000000000794d */ /* 0x000fea0003800000 */
.L_x_16527:
[----:B------:R-:W-:-:S06]  /*7970*/  PRMT R23, RZ, 0x5410, R23 ;  /* 0x00005410ff177816 */ /* 0x000fcc0000000017 */
[----:B------:R-:W0:Y:S02]  /*7980*/  F2I.FTZ.TRUNC.NTZ R23, R23 ;  /* 0x0000001700177305 */ /* 0x000e24000021f100 */
[----:B0-----:R-:W-:Y:S01]  /*7990*/  STG.E.U16 [R2.64], R23 ;  /* 0x0000001702007986 */ /* 0x001fe2000c101524 */
[----:B------:R-:W-:Y:S05]  /*79a0*/  EXIT ;  /* 0x000000000000794d */ /* 0x000fea0003800000 */
.L_x_16523:
        /* <DEDUP_REMOVED lines=9> */
.L_x_16530:
[----:B------:R-:W-:-:S04]  /*7a40*/  PRMT R0, RZ, 0x5410, R23 ;  /* 0x00005410ff007816 */ /* 0x000fc80000000017 */
[----:B------:R-:W-:-:S05]  /*7a50*/  F2FP.PACK_AB R0, RZ, R0 ;  /* 0x00000000ff00723e */ /* 0x000fca00000000ff */
[----:B------:R-:W-:Y:S01]  /*7a60*/  STG.E.U16 [R2.64], R0 ;  /* 0x0000000002007986 */ /* 0x000fe2000c101524 */
[----:B------:R-:W-:Y:S05]  /*7a70*/  EXIT ;  /* 0x000000000000794d */ /* 0x000fea0003800000 */
.L_x_16529:
        /* <DEDUP_REMOVED lines=10> */
.L_x_16532:
[----:B------:R-:W-:-:S04]  /*7b20*/  PRMT R23, RZ, 0x5410, R23 ;  /* 0x00005410ff177816 */ /* 0x000fc80000000017 */
[----:B------:R-:W-:-:S04]  /*7b30*/  F2FP.PACK_AB R5, RZ, R23 ;  /* 0x00000017ff05723e */ /* 0x000fc800000000ff */
[----:B------:R-:W-:-:S05]  /*7b40*/  PRMT R5, R5, 0x5410, RZ ;  /* 0x0000541005057816 */ /* 0x000fca00000000ff */
[----:B------:R-:W-:Y:S01]  /*7b50*/  STG.E [R2.64], R5 ;  /* 0x0000000502007986 */ /* 0x000fe2000c101924 */
[----:B------:R-:W-:Y:S05]  /*7b60*/  EXIT ;  /* 0x000000000000794d */ /* 0x000fea0003800000 */
.L_x_16531:
[----:B------:R-:W-:-:S05]  /*7b70*/  PRMT R4, RZ, 0x5410, R23 ;  /* 0x00005410ff047816 */ /* 0x000fca0000000017 */
[----:B------:R-:W-:-:S06]  /*7b80*/  FMUL.FTZ R4, R4, 1 ;  /* 0x3f80000004047820 */ /* 0x000fcc0000410000 */
[----:B------:R-:W0:Y:S02]  /*7b90*/  F2F.F64.F32 R4, R4 ;  /* 0x0000000400047310 */ /* 0x000e240000201800 */
[----:B0-----:R-:W-:Y:S01]  /*7ba0*/  STG.E.64 [R2.64], R4 ;  /* 0x0000000402007986 */ /* 0x001fe2000c101b24 */
[----:B------:R-:W-:Y:S05]  /*7bb0*/  EXIT ;  /* 0x000000000000794d */ /* 0x000fea0003800000 */
.L_x_16522:
        /* <DEDUP_REMOVED lines=13> */
.L_x_16535:
[----:B------:R-:W-:Y:S01]  /*7c90*/  PRMT R23, RZ, 0x5410, R23 ;  /* 0x00005410ff177816 */ /* 0x000fe20000000017 */
[----:B------:R-:W-:-:S04]  /*7ca0*/  CS2R R6, SRZ ;  /* 0x0000000000067805 */ /* 0x000fc8000001ff00 */
[----:B------:R-:W-:-:S06]  /*7cb0*/  FMUL.FTZ R4, R23, 1 ;  /* 0x3f80000017047820 */ /* 0x000fcc0000410000 */
[----:B------:R-:W0:Y:S02]  /*7cc0*/  F2F.F64.F32 R4, R4 ;  /* 0x0000000400047310 */ /* 0x000e240000201800 */
[----:B0-----:R-:W-:Y:S01]  /*7cd0*/  STG.E.128 [R2.64], R4 ;  /* 0x0000000402007986 */ /* 0x001fe2000c101d24 */
[----:B------:R-:W-:Y:S05]  /*7ce0*/  EXIT ;  /* 0x000000000000794d */ /* 0x000fea0003800000 */
.L_x_16534:
        /* <DEDUP_REMOVED lines=21> */
.L_x_16539:
[----:B------:R-:W-:Y:S05]  /*7e40*/  BSYNC B0 ;  /* 0x0000000000007941 */ /* 0x000fea0003800000 */
.L_x_16538:
[----:B------:R-:W-:-:S05]  /*7e50*/  LOP3.LUT R5, R0, R5, RZ, 0xfc, !PT ;  /* 0x0000000500057212 */ /* 0x000fca00078efcff */
[----:B------:R-:W-:Y:S01]  /*7e60*/  STG.E.U8 [R2.64], R5 ;  /* 0x0000000502007986 */ /* 0x000fe2000c101124 */
[----:B------:R-:W-:Y:S05]  /*7e70*/  EXIT ;  /* 0x000000000000794d */ /* 0x000fea0003800000 */
.L_x_16537:
        /* <DEDUP_REMOVED lines=13> */
.L_x_16541:
[----:B------:R-:W-:Y:S01]  /*7f50*/  IMAD.MOV.U32 R0, RZ, RZ, 0x7f ;  /* 0x0000007fff007424 */ /* 0x000fe200078e00ff */
[----:B------:R-:W-:-:S04]  /*7f60*/  ISETP.GT.U32.AND P0, PT, R4, 0x7f800000, PT ;  /* 0x7f8000000400780c */ /* 0x000fc80003f04070 */
[----:B------:R-:W-:-:S04]  /*7f70*/  SEL R0, R0, 0x7c, P0 ;  /* 0x0000007c00007807 */ /* 0x000fc80000000000 */
.L_x_16542:
[----:B------:R-:W-:Y:S05]  /*7f80*/  BSYNC B0 ;  /* 0x0000000000007941 */ /* 0x000fea0003800000 */
.L_x_16540:
[----:B------:R-:W-:-:S04]  /*7f90*/  LOP3.LUT R4, R23, 0x80000000, RZ, 0xc0, !PT ;  /* 0x8000000017047812 */ /* 0x000fc800078ec0ff */
[----:B------:R-:W-:-:S04]  /*7fa0*/  SHF.R.U32.HI R5, RZ, 0x18, R4 ;  /* 0x00000018ff057819 */ /* 0x000fc80000011604 */
[----:B------:R-:W-:-:S05]  /*7fb0*/  LOP3.LUT R5, R0, R5, RZ, 0xfc, !PT ;  /* 0x0000000500057212 */ /* 0x000fca00078efcff */
[----:B------:R-:W-:Y:S01]  /*7fc0*/  STG.E.U8 [R2.64], R5 ;  /* 0x0000000502007986 */ /* 0x000fe2000c101124 */
[----:B------:R-:W-:Y:S05]  /*7fd0*/  EXIT ;  /* 0x000000000000794d */ /* 0x000fea0003800000 */
.L_x_16536:
[----:B------:R-:W-:Y:S01]  /*7fe0*/  STG.E.U16 [R2.64], R23 ;  /* 0x0000001702007986 */ /* 0x000fe2000c101524 */
[----:B------:R-:W-:Y:S05]  /*7ff0*/  EXIT ;  /* 0x000000000000794d */ /* 0x000fea0003800000 */
.L_x_16533:
        /* <DEDUP_REMOVED lines=12> */
.L_x_16545:
        /* <DEDUP_REMOVED lines=17> */
.L_x_16548:
[----:B------:R-:W-:-:S04]  /*81d0*/  LOP3.LUT R0, R23, 0x80000000, RZ, 0xc0, !PT ;  /* 0x8000000017007812 */ /* 0x000fc800078ec0ff */
[----:B------:R-:W-:-:S04]  /*81e0*/  SHF.R.U32.HI R5, RZ, 0x18, R0 ;  /* 0x00000018ff057819 */ /* 0x000fc80000011600 */
[----:B------:R-:W-:-:S04]  /*81f0*/  LOP3.LUT R4, R4, R5, RZ, 0xfc, !PT ;  /* 0x0000000504047212 */ /* 0x000fc800078efcff */
[----:B------:R-:W-:Y:S02]  /*8200*/  PRMT R0, R4, 0x7610, R0 ;  /* 0x0000761004007816 */ /* 0x000fe40000000000 */
.L_x_16547:
[----:B------:R-:W-:Y:S05]  /*8210*/  BSYNC B0 ;  /* 0x0000000000007941 */ /* 0x000fea0003800000 */
.L_x_16546:
[----:B------:R-:W-:Y:S01]  /*8220*/  STG.E.U8 [R2.64], R0 ;  /* 0x0000000002007986 */ /* 0x000fe2000c101124 */
[----:B------:R-:W-:Y:S05]  /*8230*/  EXIT ;  /* 0x000000000000794d */ /* 0x000fea0003800000 */
.L_x_16544:
        /* <DEDUP_REMOVED lines=17> */
.L_x_16551:
[----:B------:R-:W-:-:S04]  /*8350*/  LOP3.LUT R0, R23, 0x80000000, RZ, 0xc0, !PT ;  /* 0x8000000017007812 */ /* 0x000fc800078ec0ff */
[----:B------:R-:W-:-:S04]  /*8360*/  SHF.R.U32.HI R5, RZ, 0x18, R0 ;  /* 0x00000018ff057819 */ /* 0x000fc80000011600 */
[----:B------:R-:W-:-:S04]  /*8370*/  LOP3.LUT R4, R4, R5, RZ, 0xfc, !PT ;  /* 0x0000000504047212 */ /* 0x000fc800078efcff */
[----:B------:R-:W-:Y:S02]  /*8380*/  PRMT R0, R4, 0x7610, R0 ;  /* 0x0000761004007816 */ /* 0x000fe40000000000 */
.L_x_16550:
[----:B------:R-:W-:Y:S05]  /*8390*/  BSYNC B0 ;  /* 0x0000000000007941 */ /* 0x000fea0003800000 */
.L_x_16549:
[----:B------:R-:W-:Y:S01]  /*83a0*/  STG.E.U8 [R2.64], R0 ;  /* 0x0000000002007986 */ /* 0x000fe2000c101124 */
[----:B------:R-:W-:Y:S05]  /*83b0*/  EXIT ;  /* 0x000000000000794d */ /* 0x000fea0003800000 */
.L_x_16543:
        /* <DEDUP_REMOVED lines=22> */
.L_x_16526:
        /* <DEDUP_REMOVED lines=20> */
.L_x_16553:
[----:B------:R-:W-:-:S06]  /*8660*/  PRMT R4, RZ, 0x5410, R23 ;  /* 0x00005410ff047816 */ /* 0x000fcc0000000017 */
[----:B------:R-:W0:Y:S02]  /*8670*/  F2I.U64.TRUNC R4, R4 ;  /* 0x0000000400047311 */ /* 0x000e24000020d800 */
[----:B0-----:R-:W-:Y:S01]  /*8680*/  STG.E.64 [R2.64], R4 ;  /* 0x0000000402007986 */ /* 0x001fe2000c101b24 */
[----:B------:R-:W-:Y:S05]  /*8690*/  EXIT ;  /* 0x000000000000794d */ /* 0x000fea0003800000 */
.L_x_16552:
[----:B------:R-:W-:-:S06]  /*86a0*/  PRMT R23, RZ, 0x5410, R23 ;  /* 0x00005410ff177816 */ /* 0x000fcc0000000017 */
[----:B------:R-:W0:Y:S02]  /*86b0*/  F2I.FTZ.U32.TRUNC.NTZ R23, R23 ;  /* 0x0000001700177305 */ /* 0x000e24000021f000 */
[----:B0-----:R-:W-:Y:S01]  /*86c0*/  STG.E [R2.64], R23 ;  /* 0x0000001702007986 */ /* 0x001fe2000c101924 */
[----:B------:R-:W-:Y:S05]  /*86d0*/  EXIT ;  /* 0x000000000000794d */ /* 0x000fea0003800000 */
.L_x_16554:
        /* <DEDUP_REMOVED lines=10> */
.L_x_18451:


//--------------------- .text._ZN2at6native18elementwise_kernelILi128ELi4EZNS0_22gpu_kernel_impl_nocastIZZZNS0_16ceil_kernel_cudaERNS_18TensorIteratorBaseEENKUlvE_clEvENKUlvE2_clEvEUlN3c108BFloat16EE_EEvS4_RKT_EUliE_EEviT1_ --------------------------
	.section	.text._ZN2at6native18elementwise_kernelILi128ELi4EZNS0_22gpu_kernel_impl_nocastIZZZNS0_16ceil_kernel_cudaERNS_18TensorIteratorBaseEENKUlvE_clEvENKUlvE2_clEvEUlN3c108BFloat16EE_EEvS4_RKT_EUliE_EEviT1_,"ax",@progbits
	.sectioninfo	@"SHI_REGISTERS=12"
	.align	128
        .global         _ZN2at6native18elementwise_kernelILi128ELi4EZNS0_22gpu_kernel_impl_nocastIZZZNS0_16ceil_kernel_cudaERNS_18TensorIteratorBaseEENKUlvE_clEvENKUlvE2_clEvEUlN3c108BFloat16EE_EEvS4_RKT_EUliE_EEviT1_
        .type           _ZN2at6native18elementwise_kernelILi128ELi4EZNS0_22gpu_kernel_impl_nocastIZZZNS0_16ceil_kernel_cudaERNS_18TensorIteratorBaseEENKUlvE_clEvENKUlvE2_clEvEUlN3c108BFloat16EE_EEvS4_RKT_EUliE_EEviT1_,@function
        .size           _ZN2at6native18elementwise_kernelILi128ELi4EZNS0_22gpu_kernel_impl_nocastIZZZNS0_16ceil_kernel_cudaERNS_18TensorIteratorBaseEENKUlvE_clEvENKUlvE2_clEvEUlN3c108BFloat16EE_EEvS4_RKT_EUliE_EEviT1_,(.L_x_18452 - _ZN2at6native18elementwise_kernelILi128ELi4EZNS0_22gpu_kernel_impl_nocastIZZZNS0_16ceil_kernel_cudaERNS_18TensorIteratorBaseEENKUlvE_clEvENKUlvE2_clEvEUlN3c108BFloat16EE_EEvS4_RKT_EUliE_EEviT1_)
        .other          _ZN2at6native18elementwise_kernelILi128ELi4EZNS0_22gpu_kernel_impl_nocastIZZZNS0_16ceil_kernel_cudaERNS_18TensorIteratorBaseEENKUlvE_clEvENKUlvE2_clEvEUlN3c108BFloat16EE_EEvS4_RKT_EUliE_EEviT1_,@"STO_CUDA_ENTRY STV_DEFAULT"
_ZN2at6native18elementwise_kernelILi128ELi4EZNS0_22gpu_kernel_impl_nocastIZZZNS0_16ceil_kernel_cudaERNS_18TensorIteratorBaseEENKUlvE_clEvENKUlvE2_clEvEUlN3c108BFloat16EE_EEvS4_RKT_EUliE_EEviT1_:
.text._ZN2at6native18elementwise_kernelILi128ELi4EZNS0_22gpu_kernel_impl_nocastIZZZNS0_16ceil_kernel_cudaERNS_18TensorIteratorBaseEENKUlvE_clEvENKUlvE2_clEvEUlN3c108BFloat16EE_EEvS4_RKT_EUliE_EEviT1_:
        /* <DEDUP_REMOVED lines=235> */
.L_x_16557:
[----:B------:R-:W-:-:S04]  /*0eb0*/  IADD3 R4, P0, R3, c[0x0][0x368], RZ ;  /* 0x0000da0003047a10 */ /* 0x000fc80007f1e0ff */
[----:B------:R-:W-:-:S05]  /*0ec0*/  IADD3.X R5, RZ, c[0x0][0x36c], RZ, P0, !PT ;  /* 0x0000db00ff057a10 */ /* 0x000fca00007fe4ff */
[----:B------:R-:W2:Y:S01]  /*0ed0*/  LDG.E.U16 R4, [R4.64] ;  /* 0x0000000404047981 */ /* 0x000ea2000c1e1500 */
[----:B------:R-:W-:Y:S02]  /*0ee0*/  IADD3 R2, P0, R2, c[0x0][0x360], RZ ;  /* 0x0000d80002027a10 */ /* 0x000fe40007f1e0ff */
[----:B------:R-:W-:Y:S02]  /*0ef0*/  IADD3 R0, R0, 0x80, RZ ;  /* 0x0000008000007810 */ /* 0x000fe40007ffe0ff */
[----:B--2---:R-:W-:-:S04]  /*0f00*/  PRMT R4, RZ, 0x5410, R4 ;  /* 0x00005410ff047816 */ /* 0x004fc80000000004 */
[----:B------:R-:W0:Y:S02]  /*0f10*/  FRND.FTZ.CEIL R3, R4 ;  /* 0x0000000400037307 */ /* 0x000e240000219000 */
[----:B0-----:R-:W-:Y:S02]  /*0f20*/  F2FP.BF16.PACK_AB R5, RZ, R3 ;  /* 0x00000003ff05723e */ /* 0x001fe400000010ff */
[----:B------:R-:W-:-:S05]  /*0f30*/  IADD3.X R3, RZ, c[0x0][0x364], RZ, P0, !PT ;  /* 0x0000d900ff037a10 */ /* 0x000fca00007fe4ff */
[----:B------:R0:W-:Y:S02]  /*0f40*/  STG.E.U16 [R2.64], R5 ;  /* 0x0000000502007986 */ /* 0x0001e4000c101504 */
.L_x_16556:
[----:B------:R-:W-:Y:S05]  /*0f50*/  BSYNC B0 ;  /* 0x0000000000007941 */ /* 0x000fea0003800000 */
.L_x_16555:
        /* <DEDUP_REMOVED lines=230> */
.L_x_16560:
[----:B------:R-:W-:-:S04]  /*1dc0*/  IADD3 R4, P0, R3, c[0x0][0x368], RZ ;  /* 0x0000da0003047a10 */ /* 0x000fc80007f1e0ff */
[----:B------:R-:W-:-:S05]  /*1dd0*/  IADD3.X R5, RZ, c[0x0][0x36c], RZ, P0, !PT ;  /* 0x0000db00ff057a10 */ /* 0x000fca00007fe4ff */
[----:B------:R-:W2:Y:S01]  /*1de0*/  LDG.E.U16 R4, [R4.64] ;  /* 0x0000000404047981 */ /* 0x000ea2000c1e1500 */
[----:B------:R-:W-:Y:S02]  /*1df0*/  IADD3 R2, P0, R2, c[0x0][0x360], RZ ;  /* 0x0000d80002027a10 */ /* 0x000fe40007f1e0ff */
[----:B------:R-:W-:Y:S02]  /*1e00*/  IADD3 R0, R0, 0x80, RZ ;  /* 0x0000008000007810 */ /* 0x000fe40007ffe0ff */
[----:B--2---:R-:W-:-:S04]  /*1e10*/  PRMT R4, RZ, 0x5410, R4 ;  /* 0x00005410ff047816 */ /* 0x004fc80000000004 */
[----:B------:R-:W0:Y:S02]  /*1e20*/  FRND.FTZ.CEIL R3, R4 ;  /* 0x0000000400037307 */ /* 0x000e240000219000 */
        /* <DEDUP_REMOVED lines=232> */
.L_x_16561:
        /* <DEDUP_REMOVED lines=8> */
[----:B------:R-:W-:-:S05]  /*2d30*/  IMAD.X R3, RZ, RZ, c[0x0][0x364], P0 ;  /* 0x0000d900ff037624 */ /* 0x000fca00000e06ff */
[----:B------:R0:W-:Y:S02]  /*2d40*/  STG.E.U16 [R2.64], R5 ;  /* 0x0000000502007986 */ /* 0x0001e4000c101504 */
.L_x_16559:
[----:B------:R-:W-:Y:S05]  /*2d50*/  BSYNC B0 ;  /* 0x0000000000007941 */ /* 0x000fea0003800000 */
.L_x_16558:
        /* <DEDUP_REMOVED lines=229> */
.L_x_16562:
[----:B------:R-:W-:-:S04]  /*3bb0*/  IADD3 R4, P0, R3, c[0x0][0x368], RZ ;  /* 0x0000da0003047a10 */ /* 0x000fc80007f1e0ff */
[----:B------:R-:W-:-:S05]  /*3bc0*/  IADD3.X R5, RZ, c[0x0][0x36c], RZ, P0, !PT ;  /* 0x0000db00ff057a10 */ /* 0x000fca00007fe4ff */
[----:B------:R-:W2:Y:S01]  /*3bd0*/  LDG.E.U16 R4, [R4.64] ;  /* 0x0000000404047981 */ /* 0x000ea2000c1e1500 */
[----:B------:R-:W-:-:S04]  /*3be0*/  IADD3 R2, P0, R2, c[0x0][0x360], RZ ;  /* 0x0000d80002027a10 */ /* 0x000fc80007f1e0ff */
[----:B------:R-:W-:Y:S02]  /*3bf0*/  IADD3.X R3, RZ, c[0x0][0x364], RZ, P0, !PT ;  /* 0x0000d900ff037a10 */ /* 0x000fe400007fe4ff */
[----:B--2---:R-:W-:-:S04]  /*3c00*/  PRMT R4, RZ, 0x5410, R4 ;  /* 0x00005410ff047816 */ /* 0x004fc80000000004 */
[----:B------:R-:W0:Y:S02]  /*3c10*/  FRND.FTZ.CEIL R0, R4 ;  /* 0x0000000400007307 */ /* 0x000e240000219000 */
[----:B0-----:R-:W-:-:S05]  /*3c20*/  F2FP.BF16.PACK_AB R0, RZ, R0 ;  /* 0x00000000ff00723e */ /* 0x001fca00000010ff */
[----:B------:R-:W-:Y:S01]  /*3c30*/  STG.E.U16 [R2.64], R0 ;  /* 0x0000000002007986 */ /* 0x000fe2000c101504 */
[----:B------:R-:W-:Y:S05]  /*3c40*/  EXIT ;  /* 0x000000000000794d */ /* 0x000fea0003800000 */
.L_x_16563:
        /* <DEDUP_REMOVED lines=11> */
.L_x_18452:


//--------------------- .text._ZN2at6native27unrolled_elementwise_kernelIZZZNS0_16ceil_kernel_cudaERNS_18TensorIteratorBaseEENKUlvE_clEvENKUlvE2_clEvEUlN3c108BFloat16EE_St5arrayIPcLm2EELi4E23TrivialOffsetCalculatorILi1EjESD_NS0_6memory15LoadWithoutCastENSE_16StoreWithoutCastEEEviT_T0_T2_T3_T4_T5_ --------------------------
	.section	.text._ZN2at6native27unrolled_elementwise_kernelIZZZNS0_16ceil_kernel_cudaERNS_18TensorIteratorBaseEENKUlvE_clEvENKUlvE2_clEvEUlN3c108BFloat16EE_St5arrayIPcLm2EELi4E23TrivialOffsetCalculatorILi1EjESD_NS0_6memory15LoadWithoutCastENSE_16StoreWithoutCastEEEviT_T0_T2_T3_T4_T5_,"ax",@progbits
	.sectioninfo	@"SHI_REGISTERS=20"
	.align	128
        .global         _ZN2at6native27unrolled_elementwise_kernelIZZZNS0_16ceil_kernel_cudaERNS_18TensorIteratorBaseEENKUlvE_clEvENKUlvE2_clEvEUlN3c108BFloat16EE_St5arrayIPcLm2EELi4E23TrivialOffsetCalculatorILi1EjESD_NS0_6memory15LoadWithoutCastENSE_16StoreWithoutCastEEEviT_T0_T2_T3_T4_T5_
        .type           _ZN2at6native27unrolled_elementwise_kernelIZZZNS0_16ceil_kernel_cudaERNS_18TensorIteratorBaseEENKUlvE_clEvENKUlvE2_clEvEUlN3c108BFloat16EE_St5arrayIPcLm2EELi4E23TrivialOffsetCalculatorILi1EjESD_NS0_6memory15LoadWithoutCastENSE_16StoreWithoutCastEEEviT_T0_T2_T3_T4_T5_,@function
        .size           _ZN2at6native27unrolled_elementwise_kernelIZZZNS0_16ceil_kernel_cudaERNS_18TensorIteratorBaseEENKUlvE_clEvENKUlvE2_clEvEUlN3c108BFloat16EE_St5arrayIPcLm2EELi4E23TrivialOffsetCalculatorILi1EjESD_NS0_6memory15LoadWithoutCastENSE_16StoreWithoutCastEEEviT_T0_T2_T3_T4_T5_,(.L_x_18453 - _ZN2at6native27unrolled_elementwise_kernelIZZZNS0_16ceil_kernel_cudaERNS_18TensorIteratorBaseEENKUlvE_clEvENKUlvE2_clEvEUlN3c108BFloat16EE_St5arrayIPcLm2EELi4E23TrivialOffsetCalculatorILi1EjESD_NS0_6memory15LoadWithoutCastENSE_16StoreWithoutCastEEEviT_T0_T2_T3_T4_T5_)
        .other          _ZN2at6native27unrolled_elementwise_kernelIZZZNS0_16ceil_kernel_cudaERNS_18TensorIteratorBaseEENKUlvE_clEvENKUlvE2_clEvEUlN3c108BFloat16EE_St5arrayIPcLm2EELi4E23TrivialOffsetCalculatorILi1EjESD_NS0_6memory15LoadWithoutCastENSE_16StoreWithoutCastEEEviT_T0_T2_T3_T4_T5_,@"STO_CUDA_ENTRY STV_DEFAULT"
_ZN2at6native27unrolled_elementwise_kernelIZZZNS0_16ceil_kernel_cudaERNS_18TensorIteratorBaseEENKUlvE_clEvENKUlvE2_clEvEUlN3c108BFloat16EE_St5arrayIPcLm2EELi4E23TrivialOffsetCalculatorILi1EjESD_NS0_6memory15LoadWithoutCastENSE_16StoreWithoutCastEEEviT_T0_T2_T3_T4_T5_:
.text._ZN2at6native27unrolled_elementwise_kernelIZZZNS0_16ceil_kernel_cudaERNS_18TensorIteratorBaseEENKUlvE_clEvENKUlvE2_clEvEUlN3c108BFloat16EE_St5arrayIPcLm2EELi4E23TrivialOffsetCalculatorILi1EjESD_NS0_6memory15LoadWithoutCastENSE_16StoreWithoutCastEEEviT_T0_T2_T3_T4_T5_:
        /* <DEDUP_REMOVED lines=47> */
[----:B------:R-:W1:Y:S02]  /*02f0*/  @!P0 FRND.FTZ.CEIL R12, R12 ;  /* 0x0000000c000c8307 */ /* 0x000e640000219000 */
[----:B-1----:R-:W-:-:S05]  /*0300*/  @!P0 F2FP.BF16.PACK_AB R6, RZ, R12 ;  /* 0x0000000cff06823e */ /* 0x002fca00000010ff */
[----:B------:R0:W-:Y:S01]  /*0310*/  @!P0 STG.E.U16 [R4.64], R6 ;  /* 0x0000000604008986 */ /* 0x0001e2000c101504 */
[----:B---3--:R-:W-:Y:S02]  /*0320*/  @!P2 PRMT R10, RZ, 0x5410, R10 ;  /* 0x00005410ff0aa816 */ /* 0x008fe4000000000a */
[----:B----4-:R-:W-:-:S04]  /*0330*/  @!P3 PRMT R13, RZ, 0x5410, R13 ;  /* 0x00005410ff0db816 */ /* 0x010fc8000000000d */
[----:B------:R-:W1:Y:S01]  /*0340*/  @!P2 FRND.FTZ.CEIL R10, R10 ;  /* 0x0000000a000aa307 */ /* 0x000e620000219000 */
[----:B-----5:R-:W-:-:S07]  /*0350*/  @!P1 PRMT R11, RZ, 0x5410, R11 ;  /* 0x00005410ff0b9816 */ /* 0x020fce000000000b */
[----:B------:R-:W2:Y:S08]  /*0360*/  @!P3 FRND.FTZ.CEIL R13, R13 ;  /* 0x0000000d000db307 */ /* 0x000eb00000219000 */
[----:B------:R-:W3:Y:S01]  /*0370*/  @!P1 FRND.FTZ.CEIL R11, R11 ;  /* 0x0000000b000b9307 */ /* 0x000ee20000219000 */
        /* <DEDUP_REMOVED lines=13> */
.L_x_16565:
[----:B0-----:R-:W-:Y:S05]  /*0450*/  BSYNC B0 ;  /* 0x0000000000007941 */ /* 0x001fea0003800000 */
.L_x_16564:
        /* <DEDUP_REMOVED lines=8> */
.L_x_16566:
        /* <DEDUP_REMOVED lines=10> */
.L_x_18453:


//--------------------- .text._ZN2at6native29vectorized_elementwise_kernelILi2EZZZNS0_16ceil_kernel_cudaERNS_18TensorIteratorBaseEENKUlvE_clEvENKUlvE2_clEvEUlN3c108BFloat16EE_St5arrayIPcLm2EEEEviT0_T1_ --------------------------
	.section	.text._ZN2at6native29vectorized_elementwise_kernelILi2EZZZNS0_16ceil_kernel_cudaERNS_18TensorIteratorBaseEENKUlvE_clEvENKUlvE2_clEvEUlN3c108BFloat16EE_St5arrayIPcLm2EEEEviT0_T1_,"ax",@progbits
	.sectioninfo	@"SHI_REGISTERS=23"
	.align	128
        .global         _ZN2at6native29vectorized_elementwise_kernelILi2EZZZNS0_16ceil_kernel_cudaERNS_18TensorIteratorBaseEENKUlvE_clEvENKUlvE2_clEvEUlN3c108BFloat16EE_St5arrayIPcLm2EEEEviT0_T1_
        .type           _ZN2at6native29vectorized_elementwise_kernelILi2EZZZNS0_16ceil_kernel_cudaERNS_18TensorIteratorBaseEENKUlvE_clEvENKUlvE2_clEvEUlN3c108BFloat16EE_St5arrayIPcLm2EEEEviT0_T1_,@function
        .size           _ZN2at6native29vectorized_elementwise_kernelILi2EZZZNS0_16ceil_kernel_cudaERNS_18TensorIteratorBaseEENKUlvE_clEvENKUlvE2_clEvEUlN3c108BFloat16EE_St5arrayIPcLm2EEEEviT0_T1_,(.L_x_18454 - _ZN2at6native29vectorized_elementwise_kernelILi2EZZZNS0_16ceil_kernel_cudaERNS_18TensorIteratorBaseEENKUlvE_clEvENKUlvE2_clEvEUlN3c108BFloat16EE_St5arrayIPcLm2EEEEviT0_T1_)
        .other          _ZN2at6native29vectorized_elementwise_kernelILi2EZZZNS0_16ceil_kernel_cudaERNS_18TensorIteratorBaseEENKUlvE_clEvENKUlvE2_clEvEUlN3c108BFloat16EE_St5arrayIPcLm2EEEEviT0_T1_,@"STO_CUDA_ENTRY STV_DEFAULT"
_ZN2at6native29vectorized_elementwise_kernelILi2EZZZNS0_16ceil_kernel_cudaERNS_18TensorIteratorBaseEENKUlvE_clEvENKUlvE2_clEvEUlN3c108BFloat16EE_St5arrayIPcLm2EEEEviT0_T1_:
.text._ZN2at6native29vectorized_elementwise_kernelILi2EZZZNS0_16ceil_kernel_cudaERNS_18TensorIteratorBaseEENKUlvE_clEvENKUlvE2_clEvEUlN3c108BFloat16EE_St5arrayIPcLm2EEEEviT0_T1_:
        /* <DEDUP_REMOVED lines=16> */
[----:B------:R0:W-:Y:S01]  /*0100*/  FRND.FTZ.CEIL R4, R2 ;  /* 0x0000000200047307 */ /* 0x0001e20000219000 */
[--C-:B----4-:R-:W-:Y:S02]  /*0110*/  PRMT R8, RZ, 0x5410, R9.reuse ;  /* 0x00005410ff087816 */ /* 0x110fe40000000009 */
[----:B------:R-:W-:Y:S02]  /*0120*/  PRMT R9, RZ, 0x7610, R9 ;  /* 0x00007610ff097816 */ /* 0x000fe40000000009 */
[----:B-----5:R-:W-:Y:S02]  /*0130*/  PRMT R10, RZ, 0x5410, R11 ;  /* 0x00005410ff0a7816 */ /* 0x020fe4000000000b */
[----:B0-----:R-:W-:Y:S01]  /*0140*/  PRMT R2, RZ, 0x7610, R5 ;  /* 0x00007610ff027816 */ /* 0x001fe20000000005 */
[----:B------:R-:W-:Y:S01]  /*0150*/  FRND.FTZ.CEIL R8, R8 ;  /* 0x0000000800087307 */ /* 0x000fe20000219000 */
[----:B------:R-:W-:-:S07]  /*0160*/  PRMT R11, RZ, 0x7610, R11 ;  /* 0x00007610ff0b7816 */ /* 0x000fce000000000b */
[----:B------:R3:W0:Y:S08]  /*0170*/  FRND.FTZ.CEIL R5, R2 ;  /* 0x0000000200057307 */ /* 0x0006300000219000 */
[----:B------:R-:W1:Y:S01]  /*0180*/  FRND.FTZ.CEIL R9, R9 ;  /* 0x0000000900097307 */ /* 0x000e620000219000 */
[--C-:B---3--:R-:W-:Y:S02]  /*0190*/  PRMT R2, RZ, 0x5410, R7.reuse ;  /* 0x00005410ff027816 */ /* 0x108fe40000000007 */
[----:B------:R-:W-:-:S05]  /*01a0*/  PRMT R7, RZ, 0x7610, R7 ;  /* 0x00007610ff077816 */ /* 0x000fca0000000007 */
[----:B------:R2:W-:Y:S01]  /*01b0*/  FRND.FTZ.CEIL R6, R2 ;  /* 0x0000000200067307 */ /* 0x0005e20000219000 */
[----:B0-----:R-:W-:-:S07]  /*01c0*/  F2FP.BF16.PACK_AB R5, R5, R4 ;  /* 0x000000040505723e */ /* 0x001fce00000010ff */
[----:B------:R-:W0:Y:S01]  /*01d0*/  FRND.FTZ.CEIL R7, R7 ;  /* 0x0000000700077307 */ /* 0x000e220000219000 */
[----:B--2---:R-:W-:-:S06]  /*01e0*/  IMAD.WIDE.U32 R2, R0, R15, c[0x0][0x168] ;  /* 0x00005a0000027625 */ /* 0x004fcc00078e000f */
[----:B------:R-:W-:Y:S01]  /*01f0*/  IMAD.WIDE R2, R13, 0x4, R2 ;  /* 0x000000040d027825 */ /* 0x000fe200078e0202 */
[----:B------:R-:W-:Y:S01]  /*0200*/  FRND.FTZ.CEIL R10, R10 ;  /* 0x0000000a000a7307 */ /* 0x000fe20000219000 */
[----:B-1----:R-:W-:-:S03]  /*0210*/  F2FP.BF16.PACK_AB R13, R9, R8 ;  /* 0x00000008090d723e */ /* 0x002fc600000010ff */
[----:B------:R-:W-:Y:S04]  /*0220*/  STG.E [R2.64], R5 ;  /* 0x0000000502007986 */ /* 0x000fe8000c101904 */
[----:B------:R-:W1:Y:S01]  /*0230*/  FRND.FTZ.CEIL R11, R11 ;  /* 0x0000000b000b7307 */ /* 0x000e620000219000 */
[----:B0-----:R-:W-:Y:S01]  /*0240*/  F2FP.BF16.PACK_AB R7, R7, R6 ;  /* 0x000000060707723e */ /* 0x001fe200000010ff */
[----:B------:R-:W-:Y:S04]  /*0250*/  STG.E [R2.64+0x400], R13 ;  /* 0x0004000d02007986 */ /* 0x000fe8000c101904 */
[----:B------:R-:W-:Y:S01]  /*0260*/  STG.E [R2.64+0x200], R7 ;  /* 0x0002000702007986 */ /* 0x000fe2000c101904 */
[----:B-1----:R-:W-:-:S05]  /*0270*/  F2FP.BF16.PACK_AB R15, R11, R10 ;  /* 0x0000000a0b0f723e */ /* 0x002fca00000010ff */
[----:B------:R-:W-:Y:S01]  /*0280*/  STG.E [R2.64+0x600], R15 ;  /* 0x0006000f02007986 */ /* 0x000fe2000c101904 */
[----:B------:R-:W-:Y:S05]  /*0290*/  EXIT ;  /* 0x000000000000794d */ /* 0x000fea0003800000 */
.L_x_16567:
        /* <DEDUP_REMOVED lines=73> */
[----:B------:R-:W0:Y:S02]  /*0730*/  @!P0 FRND.FTZ.CEIL R12, R12 ;  /* 0x0000000c000c8307 */ /* 0x000e240000219000 */
[----:B0-----:R-:W-:-:S04]  /*0740*/  @!P0 F2FP.BF16.PACK_AB R12, RZ, R12 ;  /* 0x0000000cff0c823e */ /* 0x001fc800000010ff */
[----:B------:R-:W-:Y:S02]  /*0750*/  PRMT R16, R12, 0x7610, R16 ;  /* 0x000076100c107816 */ /* 0x000fe40000000010 */
[----:B---3--:R-:W-:Y:S02]  /*0760*/  @!P6 PRMT R6, RZ, 0x5410, R6 ;  /* 0x00005410ff06e816 */ /* 0x008fe40000000006 */
[----:B-----5:R-:W-:Y:S02]  /*0770*/  @!P1 PRMT R4, RZ, 0x5410, R5 ;  /* 0x00005410ff049816 */ /* 0x020fe40000000005 */
[----:B------:R-:W0:Y:S02]  /*0780*/  @!P6 FRND.FTZ.CEIL R5, R6 ;  /* 0x000000060005e307 */ /* 0x000e240000219000 */
[----:B0-----:R-:W-:Y:S02]  /*0790*/  @!P6 F2FP.BF16.PACK_AB R5, RZ, R5 ;  /* 0x00000005ff05e23e */ /* 0x001fe400000010ff */
[----:B------:R-:W-:Y:S01]  /*07a0*/  ISETP.GE.AND P6, PT, R17, R2, PT ;  /* 0x000000021100720c */ /* 0x000fe20003fc6270 */
[----:B------:R-:W-:Y:S01]  /*07b0*/  @!P0 IMAD.IADD R6, R0, 0x1, R3 ;  /* 0x0000000100068824 */ /* 0x000fe200078e0203 */
[----:B------:R-:W-:-:S04]  /*07c0*/  @!P2 PRMT R7, RZ, 0x5410, R7 ;  /* 0x00005410ff07a816 */ /* 0x000fc80000000007 */
[----:B------:R0:W-:Y:S01]  /*07d0*/  @!P2 FRND.FTZ.CEIL R14, R7 ;  /* 0x00000007000ea307 */ /* 0x0001e20000219000 */
[----:B------:R-:W-:Y:S02]  /*07e0*/  @!P0 IMAD.MOV.U32 R3, RZ, RZ, R13 ;  /* 0x000000ffff038224 */ /* 0x000fe400078e000d */
[----:B0-----:R-:W-:Y:S01]  /*07f0*/  @!P0 IMAD.MOV.U32 R7, RZ, RZ, 0x2 ;  /* 0x00000002ff078424 */ /* 0x001fe200078e00ff */
[----:B----4-:R-:W-:-:S03]  /*0800*/  @!P3 PRMT R8, RZ, 0x5410, R8 ;  /* 0x00005410ff08b816 */ /* 0x010fc60000000008 */
[----:B------:R-:W-:Y:S01]  /*0810*/  @!P0 IMAD.WIDE.U32 R6, R6, R7, c[0x0][0x168] ;  /* 0x00005a0006068625 */ /* 0x000fe200078e0007 */
[----:B------:R-:W-:Y:S01]  /*0820*/  @!P5 PRMT R10, RZ, 0x5410, R10 ;  /* 0x00005410ff0ad816 */ /* 0x000fe2000000000a */
[----:B------:R-:W0:Y:S01]  /*0830*/  @!P1 FRND.FTZ.CEIL R4, R4 ;  /* 0x0000000400049307 */ /* 0x000e220000219000 */
[----:B------:R-:W-:Y:S02]  /*0840*/  @!P4 PRMT R9, RZ, 0x5410, R9 ;  /* 0x00005410ff09c816 */ /* 0x000fe40000000009 */
[----:B------:R-:W-:-:S05]  /*0850*/  @!P6 PRMT R11, RZ, 0x5410, R11 ;  /* 0x00005410ff0be816 */ /* 0x000fca000000000b */
[----:B------:R-:W1:Y:S01]  /*0860*/  @!P3 FRND.FTZ.CEIL R8, R8 ;  /* 0x000000080008b307 */ /* 0x000e620000219000 */
[----:B------:R2:W-:Y:S01]  /*0870*/  @!P0 STG.E.U16 [R6.64], R16 ;  /* 0x0000001006008986 */ /* 0x0005e2000c101504 */
[----:B------:R-:W-:-:S06]  /*0880*/  ISETP.GE.AND P0, PT, R3, R2, PT ;  /* 0x000000020300720c */ /* 0x000fcc0003f06270 */
[----:B------:R1:W3:Y:S08]  /*0890*/  @!P4 FRND.FTZ.CEIL R15, R9 ;  /* 0x00000009000fc307 */ /* 0x0002f00000219000 */
[----:B------:R-:W2:Y:S08]  /*08a0*/  @!P5 FRND.FTZ.CEIL R10, R10 ;  /* 0x0000000a000ad307 */ /* 0x000eb00000219000 */
[----:B------:R-:W4:Y:S01]  /*08b0*/  @!P6 FRND.FTZ.CEIL R11, R11 ;  /* 0x0000000b000be307 */ /* 0x000f220000219000 */
        /* <DEDUP_REMOVED lines=19> */
.L_x_16570:
[----:B------:R-:W-:-:S13]  /*09f0*/  ISETP.GE.AND P0, PT, R3, R2, PT ;  /* 0x000000020300720c */ /* 0x000fda0003f06270 */
[----:B------:R-:W-:Y:S05]  /*0a00*/  @P0 BRA `(.L_x_16572) ;  /* 0x000000c000000947 */ /* 0x000fea0003800000 */
[----:B0-----:R-:W-:Y:S01]  /*0a10*/  IMAD.IADD R10, R0, 0x1, R3 ;  /* 0x00000001000a7824 */ /* 0x001fe200078e0203 */
[----:B------:R-:W-:Y:S01]  /*0a20*/  IADD3 R3, R3, 0x80, RZ ;  /* 0x0000008003037810 */ /* 0x000fe20007ffe0ff */
[----:B------:R-:W-:-:S04]  /*0a30*/  IMAD.MOV.U32 R11, RZ, RZ, 0x2 ;  /* 0x00000002ff0b7424 */ /* 0x000fc800078e00ff */
[----:B------:R-:W-:-:S05]  /*0a40*/  IMAD.WIDE.U32 R10, R10, R11, c[0x0][0x168] ;  /* 0x00005a000a0a7625 */ /* 0x000fca00078e000b */
[----:B------:R0:W-:Y:S02]  /*0a50*/  STG.E.U16 [R10.64], R14 ;  /* 0x0000000e0a007986 */ /* 0x0001e4000c101504 */
.L_x_16571:
[----:B------:R-:W-:-:S13]  /*0a60*/  ISETP.GE.AND P0, PT, R3, R2, PT ;  /* 0x000000020300720c */ /* 0x000fda0003f06270 */
[----:B------:R-:W-:Y:S05]  /*0a70*/  @P0 BRA `(.L_x_16573) ;  /* 0x000000e000000947 */ /* 0x000fea0003800000 */
[----:B0-----:R-:W-:Y:S01]  /*0a80*/  IMAD.IADD R10, R0, 0x1, R3 ;  /* 0x00000001000a7824 */ /* 0x001fe200078e0203 */
[----:B------:R-:W-:Y:S01]  /*0a90*/  IADD3 R3, R3, 0x80, RZ ;  /* 0x0000008003037810 */ /* 0x000fe20007ffe0ff */
[----:B------:R-:W-:-:S04]  /*0aa0*/  IMAD.MOV.U32 R11, RZ, RZ, 0x2 ;  /* 0x00000002ff0b7424 */ /* 0x000fc800078e00ff */
[----:B------:R-:W-:-:S05]  /*0ab0*/  IMAD.WIDE.U32 R10, R10, R11, c[0x0][0x168] ;  /* 0x00005a000a0a7625 */ /* 0x000fca00078e000b */
[----:B------:R0:W-:Y:S02]  /*0ac0*/  STG.E.U16 [R10.64], R9 ;  /* 0x000000090a007986 */ /* 0x0001e4000c101504 */
.L_x_16572:
        /* <DEDUP_REMOVED lines=9> */
.L_x_16573:
[----:B------:R-:W-:Y:S05]  /*0b60*/  BSYNC B1 ;  /* 0x0000000000017941 */ /* 0x000fea0003800000 */
.L_x_16569:
[----:B------:R-:W-:Y:S02]  /*0b70*/  ISETP.GE.AND P0, PT, R3, R2, PT ;  /* 0x000000020300720c */ /* 0x000fe40003f06270 */
[----:B0-----:R-:W-:-:S11]  /*0b80*/  PRMT R8, R7, 0x7610, R8 ;  /* 0x0000761007087816 */ /* 0x001fd60000000008 */
[----:B------:R-:W-:Y:S01]  /*0b90*/  @!P0 IMAD.IADD R6, R0, 0x1, R3 ;  /* 0x0000000100068824 */ /* 0x000fe200078e0203 */
[----:B------:R-:W-:Y:S01]  /*0ba0*/  @!P0 IADD3 R3, R3, 0x80, RZ ;  /* 0x0000008003038810 */ /* 0x000fe20007ffe0ff */
[----:B------:R-:W-:-:S04]  /*0bb0*/  @!P0 IMAD.MOV.U32 R5, RZ, RZ, 0x2 ;  /* 0x00000002ff058424 */ /* 0x000fc800078e00ff */
[----:B------:R-:W-:-:S05]  /*0bc0*/  @!P0 IMAD.WIDE.U32 R6, R6, R5, c[0x0][0x168] ;  /* 0x00005a0006068625 */ /* 0x000fca00078e0005 */
[----:B------:R0:W-:Y:S02]  /*0bd0*/  @!P0 STG.E.U16 [R6.64], R8 ;  /* 0x0000000806008986 */ /* 0x0001e4000c101504 */
.L_x_16574:
[----:B------:R-:W-:Y:S05]  /*0be0*/  BSYNC B0 ;  /* 0x0000000000007941 */ /* 0x000fea0003800000 */
.L_x_16568:
        /* <DEDUP_REMOVED lines=8> */
.L_x_16575:
        /* <DEDUP_REMOVED lines=9> */
.L_x_18454:


//--------------------- .text._ZN2at6native29vectorized_elementwise_kernelILi4EZZZNS0_16ceil_kernel_cudaERNS_18TensorIteratorBaseEENKUlvE_clEvENKUlvE2_clEvEUlN3c108BFloat16EE_St5arrayIPcLm2EEEEviT0_T1_ --------------------------
	.section	.text._ZN2at6native29vectorized_elementwise_kernelILi4EZZZNS0_16ceil_kernel_cudaERNS_18TensorIteratorBaseEENKUlvE_clEvENKUlvE2_clEvEUlN3c108BFloat16EE_St5arrayIPcLm2EEEEviT0_T1_,"ax",@progbits
	.sectioninfo	@"SHI_REGISTERS=23"
	.align	128
        .global         _ZN2at6native29vectorized_elementwise_kernelILi4EZZZNS0_16ceil_kernel_cudaERNS_18TensorIteratorBaseEENKUlvE_clEvENKUlvE2_clEvEUlN3c108BFloat16EE_St5arrayIPcLm2EEEEviT0_T1_
        .type           _ZN2at6native29vectorized_elementwise_kernelILi4EZZZNS0_16ceil_kernel_cudaERNS_18TensorIteratorBaseEENKUlvE_clEvENKUlvE2_clEvEUlN3c108BFloat16EE_St5arrayIPcLm2EEEEviT0_T1_,@function
        .size           _ZN2at6native29vectorized_elementwise_kernelILi4EZZZNS0_16ceil_kernel_cudaERNS_18TensorIteratorBaseEENKUlvE_clEvENKUlvE2_clEvEUlN3c108BFloat16EE_St5arrayIPcLm2EEEEviT0_T1_,(.L_x_18455 - _ZN2at6native29vectorized_elementwise_kernelILi4EZZZNS0_16ceil_kernel_cudaERNS_18TensorIteratorBaseEENKUlvE_clEvENKUlvE2_clEvEUlN3c108BFloat16EE_St5arrayIPcLm2EEEEviT0_T1_)
        .other          _ZN2at6native29vectorized_elementwise_kernelILi4EZZZNS0_16ceil_kernel_cudaERNS_18TensorIteratorBaseEENKUlvE_clEvENKUlvE2_clEvEUlN3c108BFloat16EE_St5arrayIPcLm2EEEEviT0_T1_,@"STO_CUDA_ENTRY STV_DEFAULT"
_ZN2at6native29vectorized_elementwise_kernelILi4EZZZNS0_16ceil_kernel_cudaERNS_18TensorIteratorBaseEENKUlvE_clEvENKUlvE2_clEvEUlN3c108BFloat16EE_St5arrayIPcLm2EEEEviT0_T1_:
.text._ZN2at6native29vectorized_elementwise_kernelILi4EZZZNS0_16ceil_kernel_cudaERNS_18TensorIteratorBaseEENKUlvE_clEvENKUlvE2_clEvEUlN3c108BFloat16EE_St5arrayIPcLm2EEEEviT0_T1_:
        /* <DEDUP_REMOVED lines=14> */
[----:B------:R0:W-:Y:S02]  /*00e0*/  FRND.FTZ.CEIL R6, R4 ;  /* 0x0000000400067307 */ /* 0x0001e40000219000 */
[----:B0-----:R-:W-:-:S06]  /*00f0*/  PRMT R4, RZ, 0x7610, R8 ;  /* 0x00007610ff047816 */ /* 0x001fcc0000000008 */
[----:B------:R0:W1:Y:S02]  /*0100*/  FRND.FTZ.CEIL R7, R4 ;  /* 0x0000000400077307 */ /* 0x0000640000219000 */
[----:B0-----:R-:W-:-:S06]  /*0110*/  PRMT R4, RZ, 0x5410, R9 ;  /* 0x00005410ff047816 */ /* 0x001fcc0000000009 */
[----:B------:R0:W-:Y:S01]  /*0120*/  FRND.FTZ.CEIL R8, R4 ;  /* 0x0000000400087307 */ /* 0x0001e20000219000 */
[----:B-1----:R-:W-:Y:S02]  /*0130*/  F2FP.BF16.PACK_AB R6, R7, R6 ;  /* 0x000000060706723e */ /* 0x002fe400000010ff */
[----:B0-----:R-:W-:-:S05]  /*0140*/  PRMT R4, RZ, 0x7610, R9 ;  /* 0x00007610ff047816 */ /* 0x001fca0000000009 */
[----:B------:R3:W0:Y:S02]  /*0150*/  FRND.FTZ.CEIL R9, R4 ;  /* 0x0000000400097307 */ /* 0x0006240000219000 */
[----:B---3--:R-:W-:-:S06]  /*0160*/  PRMT R4, RZ, 0x5410, R2 ;  /* 0x00005410ff047816 */ /* 0x008fcc0000000002 */
[----:B------:R1:W-:Y:S01]  /*0170*/  FRND.FTZ.CEIL R10, R4 ;  /* 0x00000004000a7307 */ /* 0x0003e20000219000 */
[----:B0-----:R-:W-:Y:S02]  /*0180*/  F2FP.BF16.PACK_AB R7, R9, R8 ;  /* 0x000000080907723e */ /* 0x001fe400000010ff */
[----:B-1----:R-:W-:-:S05]  /*0190*/  PRMT R4, RZ, 0x7610, R2 ;  /* 0x00007610ff047816 */ /* 0x002fca0000000002 */
[----:B------:R0:W1:Y:S02]  /*01a0*/  FRND.FTZ.CEIL R5, R4 ;  /* 0x0000000400057307 */ /* 0x0000640000219000 */
[----:B0-----:R-:W-:-:S06]  /*01b0*/  PRMT R4, RZ, 0x5410, R3 ;  /* 0x00005410ff047816 */ /* 0x001fcc0000000003 */
[----:B------:R0:W-:Y:S01]  /*01c0*/  FRND.FTZ.CEIL R11, R4 ;  /* 0x00000004000b7307 */ /* 0x0001e20000219000 */
[----:B-1----:R-:W-:Y:S02]  /*01d0*/  F2FP.BF16.PACK_AB R10, R5, R10 ;  /* 0x0000000a050a723e */ /* 0x002fe400000010ff */
[----:B0-----:R-:W-:Y:S01]  /*01e0*/  PRMT R4, RZ, 0x7610, R3 ;  /* 0x00007610ff047816 */ /* 0x001fe20000000003 */
[----:B------:R-:W-:-:S04]  /*01f0*/  IMAD.WIDE.U32 R2, R0, R15, c[0x0][0x168] ;  /* 0x00005a0000027625 */ /* 0x000fc800078e000f */
[----:B------:R-:W0:Y:S02]  /*0200*/  FRND.FTZ.CEIL R12, R4 ;  /* 0x00000004000c7307 */ /* 0x000e240000219000 */
[----:B------:R-:W-:-:S05]  /*0210*/  IMAD.WIDE R2, R13, 0x8, R2 ;  /* 0x000000080d027825 */ /* 0x000fca00078e0202 */
[----:B------:R-:W-:Y:S01]  /*0220*/  STG.E.64 [R2.64], R6 ;  /* 0x0000000602007986 */ /* 0x000fe2000c101b04 */
[----:B0-----:R-:W-:-:S05]  /*0230*/  F2FP.BF16.PACK_AB R11, R12, R11 ;  /* 0x0000000b0c0b723e */ /* 0x001fca00000010ff */
[----:B------:R-:W-:Y:S01]  /*0240*/  STG.E.64 [R2.64+0x400], R10 ;  /* 0x0004000a02007986 */ /* 0x000fe2000c101b04 */
[----:B------:R-:W-:Y:S05]  /*0250*/  EXIT ;  /* 0x000000000000794d */ /* 0x000fea0003800000 */
.L_x_16576:
        /* <DEDUP_REMOVED lines=117> */
.L_x_16579:
[----:B------:R-:W-:-:S13]  /*09b0*/  ISETP.GE.AND P0, PT, R3, R2, PT ;  /* 0x000000020300720c */ /* 0x000fda0003f06270 */
[----:B------:R-:W-:Y:S05]  /*09c0*/  @P0 BRA `(.L_x_16581) ;  /* 0x000000c000000947 */ /* 0x000fea0003800000 */
[----:B0-----:R-:W-:Y:S01]  /*09d0*/  IMAD.IADD R10, R0, 0x1, R3 ;  /* 0x00000001000a7824 */ /* 0x001fe200078e0203 */
[----:B------:R-:W-:Y:S01]  /*09e0*/  IADD3 R3, R3, 0x80, RZ ;  /* 0x0000008003037810 */ /* 0x000fe20007ffe0ff */
[----:B------:R-:W-:-:S04]  /*09f0*/  IMAD.MOV.U32 R11, RZ, RZ, 0x2 ;  /* 0x00000002ff0b7424 */ /* 0x000fc800078e00ff */
[----:B------:R-:W-:-:S05]  /*0a00*/  IMAD.WIDE.U32 R10, R10, R11, c[0x0][0x168] ;  /* 0x00005a000a0a7625 */ /* 0x000fca00078e000b */
[----:B------:R0:W-:Y:S02]  /*0a10*/  STG.E.U16 [R10.64], R14 ;  /* 0x0000000e0a007986 */ /* 0x0001e4000c101504 */
.L_x_16580:
[----:B------:R-:W-:-:S13]  /*0a20*/  ISETP.GE.AND P0, PT, R3, R2, PT ;  /* 0x000000020300720c */ /* 0x000fda0003f06270 */
[----:B------:R-:W-:Y:S05]  /*0a30*/  @P0 BRA `(.L_x_16582) ;  /* 0x000000e000000947 */ /* 0x000fea0003800000 */
[----:B0-----:R-:W-:Y:S01]  /*0a40*/  IMAD.IADD R10, R0, 0x1, R3 ;  /* 0x00000001000a7824 */ /* 0x001fe200078e0203 */
[----:B------:R-:W-:Y:S01]  /*0a50*/  IADD3 R3, R3, 0x80, RZ ;  /* 0x0000008003037810 */ /* 0x000fe20007ffe0ff */
[----:B------:R-:W-:-:S04]  /*0a60*/  IMAD.MOV.U32 R11, RZ, RZ, 0x2 ;  /* 0x00000002ff0b7424 */ /* 0x000fc800078e00ff */
[----:B------:R-:W-:-:S05]  /*0a70*/  IMAD.WIDE.U32 R10, R10, R11, c[0x0][0x168] ;  /* 0x00005a000a0a7625 */ /* 0x000fca00078e000b */
[----:B------:R0:W-:Y:S02]  /*0a80*/  STG.E.U16 [R10.64], R9 ;  /* 0x000000090a007986 */ /* 0x0001e4000c101504 */
.L_x_16581:
        /* <DEDUP_REMOVED lines=9> */
.L_x_16582:
[----:B------:R-:W-:Y:S05]  /*0b20*/  BSYNC B1 ;  /* 0x0000000000017941 */ /* 0x000fea0003800000 */
.L_x_16578:
[----:B------:R-:W-:Y:S02]  /*0b30*/  ISETP.GE.AND P0, PT, R3, R2, PT ;  /* 0x000000020300720c */ /* 0x000fe40003f06270 */
[----:B0-----:R-:W-:-:S11]  /*0b40*/  PRMT R8, R7, 0x7610, R8 ;  /* 0x0000761007087816 */ /* 0x001fd60000000008 */
[----:B------:R-:W-:Y:S01]  /*0b50*/  @!P0 IMAD.IADD R6, R0, 0x1, R3 ;  /* 0x0000000100068824 */ /* 0x000fe200078e0203 */
[----:B------:R-:W-:Y:S01]  /*0b60*/  @!P0 IADD3 R3, R3, 0x80, RZ ;  /* 0x0000008003038810 */ /* 0x000fe20007ffe0ff */
[----:B------:R-:W-:-:S04]  /*0b70*/  @!P0 IMAD.MOV.U32 R5, RZ, RZ, 0x2 ;  /* 0x00000002ff058424 */ /* 0x000fc800078e00ff */
[----:B------:R-:W-:-:S05]  /*0b80*/  @!P0 IMAD.WIDE.U32 R6, R6, R5, c[0x0][0x168] ;  /* 0x00005a0006068625 */ /* 0x000fca00078e0005 */
[----:B------:R0:W-:Y:S02]  /*0b90*/  @!P0 STG.E.U16 [R6.64], R8 ;  /* 0x0000000806008986 */ /* 0x0001e4000c101504 */
.L_x_16583:
[----:B------:R-:W-:Y:S05]  /*0ba0*/  BSYNC B0 ;  /* 0x0000000000007941 */ /* 0x000fea0003800000 */
.L_x_16577:
        /* <DEDUP_REMOVED lines=8> */
.L_x_16584:
        /* <DEDUP_REMOVED lines=13> */
.L_x_18455:


//--------------------- .text._ZN2at6native29vectorized_elementwise_kernelILi8EZZZNS0_16ceil_kernel_cudaERNS_18TensorIteratorBaseEENKUlvE_clEvENKUlvE2_clEvEUlN3c108BFloat16EE_St5arrayIPcLm2EEEEviT0_T1_ --------------------------
	.section	.text._ZN2at6native29vectorized_elementwise_kernelILi8EZZZNS0_16ceil_kernel_cudaERNS_18TensorIteratorBaseEENKUlvE_clEvENKUlvE2_clEvEUlN3c108BFloat16EE_St5arrayIPcLm2EEEEviT0_T1_,"ax",@progbits
	.sectioninfo	@"SHI_REGISTERS=4"
	.align	128
        .global         _ZN2at6native29vectorized_elementwise_kernelILi8EZZZNS0_16ceil_kernel_cudaERNS_18TensorIteratorBaseEENKUlvE_clEvENKUlvE2_clEvEUlN3c108BFloat16EE_St5arrayIPcLm2EEEEviT0_T1_
        .type           _ZN2at6native29vectorized_elementwise_kernelILi8EZZZNS0_16ceil_kernel_cudaERNS_18TensorIteratorBaseEENKUlvE_clEvENKUlvE2_clEvEUlN3c108BFloat16EE_St5arrayIPcLm2EEEEviT0_T1_,@function
        .size           _ZN2at6native29vectorized_elementwise_kernelILi8EZZZNS0_16ceil_kernel_cudaERNS_18TensorIteratorBaseEENKUlvE_clEvENKUlvE2_clEvEUlN3c108BFloat16EE_St5arrayIPcLm2EEEEviT0_T1_,(.L_x_18456 - _ZN2at6native29vectorized_elementwise_kernelILi8EZZZNS0_16ceil_kernel_cudaERNS_18TensorIteratorBaseEENKUlvE_clEvENKUlvE2_clEvEUlN3c108BFloat16EE_St5arrayIPcLm2EEEEviT0_T1_)
        .other          _ZN2at6native29vectorized_elementwise_kernelILi8EZZZNS0_16ceil_kernel_cudaERNS_18TensorIteratorBaseEENKUlvE_clEvENKUlvE2_clEvEUlN3c108BFloat16EE_St5arrayIPcLm2EEEEviT0_T1_,@"STO_CUDA_ENTRY STV_DEFAULT"
_ZN2at6native29vectorized_elementwise_kernelILi8EZZZNS0_16ceil_kernel_cudaERNS_18TensorIteratorBaseEENKUlvE_clEvENKUlvE2_clEvEUlN3c108BFloat16EE_St5arrayIPcLm2EEEEviT0_T1_:
.text._ZN2at6native29vectorized_elementwise_kernelILi8EZZZNS0_16ceil_kernel_cudaERNS_18TensorIteratorBaseEENKUlvE_clEvENKUlvE2_clEvEUlN3c108BFloat16EE_St5arrayIPcLm2EEEEviT0_T1_:
[----:B------:R-:W-:Y:S02]  /*0000*/  MOV R1, c[0x0][0x28] ;  /* 0x00000a0000017a02 */ /* 0x000fe40000000f00 */
[----:B------:R-:W-:Y:S05]  /*0010*/  EXIT ;  /* 0x000000000000794d */ /* 0x000fea0003800000 */
.L_x_16585:
        /* <DEDUP_REMOVED lines=14> */
.L_x_18456:


//--------------------- .text._ZN2at6native18elementwise_kernelILi128ELi4EZNS0_15gpu_kernel_implIZZZNS0_16ceil_kernel_cudaERNS_18TensorIteratorBaseEENKUlvE_clEvENKUlvE1_clEvEUlN3c104HalfEE_EEvS4_RKT_EUliE_EEviT1_ --------------------------
	.section	.text._ZN2at6native18elementwise_kernelILi128ELi4EZNS0_15gpu_kernel_implIZZZNS0_16ceil_kernel_cudaERNS_18TensorIteratorBaseEENKUlvE_clEvENKUlvE1_clEvEUlN3c104HalfEE_EEvS4_RKT_EUliE_EEviT1_,"ax",@progbits
	.sectioninfo	@"SHI_REGISTERS=26"
	.align	128
        .global         _ZN2at6native18elementwise_kernelILi128ELi4EZNS0_15gpu_kernel_implIZZZNS0_16ceil_kernel_cudaERNS_18TensorIteratorBaseEENKUlvE_clEvENKUlvE1_clEvEUlN3c104HalfEE_EEvS4_RKT_EUliE_EEviT1_
        .type           _ZN2at6native18elementwise_kernelILi128ELi4EZNS0_15gpu_kernel_implIZZZNS0_16ceil_kernel_cudaERNS_18TensorIteratorBaseEENKUlvE_clEvENKUlvE1_clEvEUlN3c104HalfEE_EEvS4_RKT_EUliE_EEviT1_,@function
        .size           _ZN2at6native18elementwise_kernelILi128ELi4EZNS0_15gpu_kernel_implIZZZNS0_16ceil_kernel_cudaERNS_18TensorIteratorBaseEENKUlvE_clEvENKUlvE1_clEvEUlN3c104HalfEE_EEvS4_RKT_EUliE_EEviT1_,(.L_x_18457 - _ZN2at6native18elementwise_kernelILi128ELi4EZNS0_15gpu_kernel_implIZZZNS0_16ceil_kernel_cudaERNS_18TensorIteratorBaseEENKUlvE_clEvENKUlvE1_clEvEUlN3c104HalfEE_EEvS4_RKT_EUliE_EEviT1_)
        .other          _ZN2at6native18elementwise_kernelILi128ELi4EZNS0_15gpu_kernel_implIZZZNS0_16ceil_kernel_cudaERNS_18TensorIteratorBaseEENKUlvE_clEvENKUlvE1_clEvEUlN3c104HalfEE_EEvS4_RKT_EUliE_EEviT1_,@"STO_CUDA_ENTRY STV_DEFAULT"
_ZN2at6native18elementwise_kernelILi128ELi4EZNS0_15gpu_kernel_implIZZZNS0_16ceil_kernel_cudaERNS_18TensorIteratorBaseEENKUlvE_clEvENKUlvE1_clEvEUlN3c104HalfEE_EEvS4_RKT_EUliE_EEviT1_:
.text._ZN2at6native18elementwise_kernelILi128ELi4EZNS0_15gpu_kernel_implIZZZNS0_16ceil_kernel_cudaERNS_18TensorIteratorBaseEENKUlvE_clEvENKUlvE1_clEvEUlN3c104HalfEE_EEvS4_RKT_EUliE_EEviT1_:
        /* <DEDUP_REMOVED lines=236> */
.L_x_16588:
        /* <DEDUP_REMOVED lines=20> */
.L_x_16592:
[----:B------:R-:W2:Y:S02]  /*1000*/  LDG.E.U8 R2, [R2.64] ;  /* 0x0000002402027981 */ /* 0x000ea4000c1e1100 */
[----:B--2---:R-:W0:Y:S02]  /*1010*/  I2F.U16 R0, R2 ;  /* 0x0000000200007306 */ /* 0x004e240000101000 */
[----:B0-----:R-:W-:Y:S01]  /*1020*/  F2FP.PACK_AB R0, RZ, R0 ;  /* 0x00000000ff00723e */ /* 0x001fe200000000ff */
[----:B------:R-:W-:Y:S05]  /*1030*/  BRA `(.L_x_16594) ;  /* 0x00000e1000007947 */ /* 0x000fea0003800000 */
.L_x_16591:
        /* <DEDUP_REMOVED lines=10> */
.L_x_16596:
[----:B------:R-:W2:Y:S02]  /*10e0*/  LDG.E R2, [R2.64] ;  /* 0x0000002402027981 */ /* 0x000ea4000c1e1900 */
[----:B--2---:R-:W0:Y:S02]  /*10f0*/  I2F R0, R2 ;  /* 0x0000000200007306 */ /* 0x004e240000201400 */
[----:B0-----:R-:W-:Y:S01]  /*1100*/  F2FP.PACK_AB R0, RZ, R0 ;  /* 0x00000000ff00723e */ /* 0x001fe200000000ff */
[----:B------:R-:W-:Y:S05]  /*1110*/  BRA `(.L_x_16594) ;  /* 0x00000d3000007947 */ /* 0x000fea0003800000 */
.L_x_16595:
[----:B------:R-:W2:Y:S02]  /*1120*/  LDG.E.U16 R2, [R2.64] ;  /* 0x0000002402027981 */ /* 0x000ea4000c1e1500 */
[----:B--2---:R-:W0:Y:S02]  /*1130*/  I2F.S16 R0, R2 ;  /* 0x0000000200007306 */ /* 0x004e240000101400 */
[----:B0-----:R-:W-:Y:S01]  /*1140*/  F2FP.PACK_AB R0, RZ, R0 ;  /* 0x00000000ff00723e */ /* 0x001fe200000000ff */
[----:B------:R-:W-:Y:S05]  /*1150*/  BRA `(.L_x_16594) ;  /* 0x00000cf000007947 */ /* 0x000fea0003800000 */
.L_x_16590:
        /* <DEDUP_REMOVED lines=9> */
.L_x_16598:
[----:B------:R0:W5:Y:S01]  /*11f0*/  LDG.E.U16 R0, [R2.64] ;  /* 0x0000002402007981 */ /* 0x000162000c1e1500 */
[----:B------:R-:W-:Y:S05]  /*1200*/  BRA `(.L_x_16594) ;  /* 0x00000c4000007947 */ /* 0x000fea0003800000 */
.L_x_16597:
        /* <DEDUP_REMOVED lines=9> */
.L_x_16600:
[----:B------:R0:W5:Y:S01]  /*12a0*/  LDG.E.U16 R0, [R2.64] ;  /* 0x0000002402007981 */ /* 0x000162000c1e1500 */
[----:B------:R-:W-:Y:S05]  /*12b0*/  BRA `(.L_x_16594) ;  /* 0x00000b9000007947 */ /* 0x000fea0003800000 */
.L_x_16599:
[----:B------:R-:W2:Y:S02]  /*12c0*/  LDG.E.64 R2, [R2.64] ;  /* 0x0000002402027981 */ /* 0x000ea4000c1e1b00 */
[----:B--2---:R-:W0:Y:S01]  /*12d0*/  F2F.F32.F64 R0, R2 ;  /* 0x0000000200007310 */ /* 0x004e220000301000 */
[----:B------:R-:W0:-:S14]  /*12e0*/  DSETP.GEU.AND P0, PT, |R2|, c[0x2][0x0], PT ;  /* 0x008000000200762a */ /* 0x000e1c0003f0e200 */
[----:B0-----:R-:W-:-:S05]  /*12f0*/  @!P0 FMUL R0, R0, 1.175494350822287508e-38 ;  /* 0x0080000000008820 */ /* 0x001fca0000400000 */
[----:B------:R-:W-:Y:S01]  /*1300*/  F2FP.PACK_AB R0, RZ, R0 ;  /* 0x00000000ff00723e */ /* 0x000fe200000000ff */
[----:B------:R-:W-:Y:S05]  /*1310*/  BRA `(.L_x_16594) ;  /* 0x00000b3000007947 */ /* 0x000fea0003800000 */
.L_x_16589:
        /* <DEDUP_REMOVED lines=13> */
.L_x_16603:
[----:B------:R-:W2:Y:S02]  /*13f0*/  LDG.E.64 R2, [R2.64] ;  /* 0x0000002402027981 */ /* 0x000ea4000c1e1b00 */
[----:B--2---:R-:W0:Y:S01]  /*1400*/  F2F.F32.F64 R0, R2 ;  /* 0x0000000200007310 */ /* 0x004e220000301000 */
[----:B------:R-:W0:-:S14]  /*1410*/  DSETP.GEU.AND P0, PT, |R2|, c[0x2][0x0], PT ;  /* 0x008000000200762a */ /* 0x000e1c0003f0e200 */
[----:B0-----:R-:W-:-:S05]  /*1420*/  @!P0 FMUL R0, R0, 1.175494350822287508e-38 ;  /* 0x0080000000008820 */ /* 0x001fca0000400000 */
[----:B------:R-:W-:Y:S01]  /*1430*/  F2FP.PACK_AB R0, RZ, R0 ;  /* 0x00000000ff00723e */ /* 0x000fe200000000ff */
[----:B------:R-:W-:Y:S05]  /*1440*/  BRA `(.L_x_16594) ;  /* 0x00000a0000007947 */ /* 0x000fea0003800000 */
.L_x_16602:
        /* <DEDUP_REMOVED lines=28> */
.L_x_16605:
        /* <DEDUP_REMOVED lines=15> */
.L_x_16604:
[----:B------:R-:W2:Y:S02]  /*1700*/  LDG.E.U16 R0, [R2.64] ;  /* 0x0000002402007981 */ /* 0x000ea4000c1e1500 */
[----:B--2---:R-:W-:-:S04]  /*1710*/  PRMT R0, RZ, 0x5410, R0 ;  /* 0x00005410ff007816 */ /* 0x004fc80000000000 */
[----:B------:R-:W-:Y:S01]  /*1720*/  F2FP.PACK_AB R0, RZ, R0 ;  /* 0x00000000ff00723e */ /* 0x000fe200000000ff */
[----:B------:R-:W-:Y:S05]  /*1730*/  BRA `(.L_x_16594) ;  /* 0x0000071000007947 */ /* 0x000fea0003800000 */
.L_x_16601:
        /* <DEDUP_REMOVED lines=12> */
.L_x_16608:
        /* <DEDUP_REMOVED lines=21> */
.L_x_16612:
[----:B------:R-:W-:Y:S05]  /*1950*/  BSYNC B1 ;  /* 0x0000000000017941 */ /* 0x000fea0003800000 */
.L_x_16611:
[----:B------:R-:W-:Y:S01]  /*1960*/  LEA R3, R0, 0x3b800000, 0x17 ;  /* 0x3b80000000037811 */ /* 0x000fe200078eb8ff */
[----:B------:R-:W-:-:S05]  /*1970*/  IMAD.SHL.U32 R0, R2, 0x100000, RZ ;  /* 0x0010000002007824 */ /* 0x000fca00078e00ff */
[----:B------:R-:W-:Y:S02]  /*1980*/  LOP3.LUT R0, R3, R0, R4, 0xfe, !PT ;  /* 0x0000000003007212 */ /* 0x000fe400078efe04 */
.L_x_16610:
[----:B------:R-:W-:Y:S05]  /*1990*/  BSYNC B0 ;  /* 0x0000000000007941 */ /* 0x000fea0003800000 */
.L_x_16609:
[----:B------:R-:W-:Y:S01]  /*19a0*/  F2FP.PACK_AB R0, RZ, R0 ;  /* 0x00000000ff00723e */ /* 0x000fe200000000ff */
[----:B------:R-:W-:Y:S05]  /*19b0*/  BRA `(.L_x_16594) ;  /* 0x0000049000007947 */ /* 0x000fea0003800000 */
.L_x_16607:
        /* <DEDUP_REMOVED lines=21> */
.L_x_16616:
[----:B------:R-:W-:Y:S05]  /*1b10*/  BSYNC B1 ;  /* 0x0000000000017941 */ /* 0x000fea0003800000 */
.L_x_16615:
[----:B------:R-:W-:Y:S01]  /*1b20*/  LEA R3, R0, 0x37800000, 0x17 ;  /* 0x3780000000037811 */ /* 0x000fe200078eb8ff */
[----:B------:R-:W-:-:S05]  /*1b30*/  IMAD.SHL.U32 R0, R2, 0x200000, RZ ;  /* 0x0020000002007824 */ /* 0x000fca00078e00ff */
[----:B------:R-:W-:Y:S02]  /*1b40*/  LOP3.LUT R0, R3, R0, R4, 0xfe, !PT ;  /* 0x0000000003007212 */ /* 0x000fe400078efe04 */
.L_x_16614:
[----:B------:R-:W-:Y:S05]  /*1b50*/  BSYNC B0 ;  /* 0x0000000000007941 */ /* 0x000fea0003800000 */
.L_x_16613:
[----:B------:R-:W-:Y:S01]  /*1b60*/  F2FP.PACK_AB R0, RZ, R0 ;  /* 0x00000000ff00723e */ /* 0x000fe200000000ff */
[----:B------:R-:W-:Y:S05]  /*1b70*/  BRA `(.L_x_16594) ;  /* 0x000002d000007947 */ /* 0x000fea0003800000 */
.L_x_16606:
        /* <DEDUP_REMOVED lines=14> */
.L_x_16620:
[----:B------:R-:W-:Y:S05]  /*1c60*/  BSYNC B0 ;  /* 0x0000000000007941 */ /* 0x000fea0003800000 */
.L_x_16619:
[----:B------:R-:W-:Y:S01]  /*1c70*/  F2FP.PACK_AB R0, RZ, R0 ;  /* 0x00000000ff00723e */ /* 0x000fe200000000ff */
[----:B------:R-:W-:Y:S05]  /*1c80*/  BRA `(.L_x_16594) ;  /* 0x000001c000007947 */ /* 0x000fea0003800000 */
.L_x_16593:
        /* <DEDUP_REMOVED lines=21> */
.L_x_16618:
[----:B------:R-:W2:Y:S02]  /*1de0*/  LDG.E.64 R2, [R2.64] ;  /* 0x0000002402027981 */ /* 0x000ea4000c1e1b00 */
[----:B--2---:R-:W0:Y:S02]  /*1df0*/  I2F.U64 R0, R2 ;  /* 0x0000000200007312 */ /* 0x004e240000301000 */
[----:B0-----:R-:W-:Y:S01]  /*1e00*/  F2FP.PACK_AB R0, RZ, R0 ;  /* 0x00000000ff00723e */ /* 0x001fe200000000ff */
[----:B------:R-:W-:Y:S05]  /*1e10*/  BRA `(.L_x_16594) ;  /* 0x0000003000007947 */ /* 0x000fea0003800000 */
.L_x_16617:
[----:B------:R-:W2:Y:S02]  /*1e20*/  LDG.E R2, [R2.64] ;  /* 0x0000002402027981 */ /* 0x000ea4000c1e1900 */
[----:B--2---:R-:W0:Y:S02]  /*1e30*/  I2F.U32 R0, R2 ;  /* 0x0000000200007306 */ /* 0x004e240000201000 */
[----:B0-----:R-:W-:-:S06]  /*1e40*/  F2FP.PACK_AB R0, RZ, R0 ;  /* 0x00000000ff00723e */ /* 0x001fcc00000000ff */
.L_x_16594:
[----:B------:R-:W1:Y:S01]  /*1e50*/  LDC.U8 R4, c[0x0][0x371] ;  /* 0x0000dc40ff047b82 */ /* 0x000e620000000000 */
[----:B-----5:R-:W-:-:S06]  /*1e60*/  HADD2.F32 R0, -RZ, R0.H0_H0 ;  /* 0x20000000ff007230 */ /* 0x020fcc0000004100 */
[----:B------:R-:W2:Y:S02]  /*1e70*/  FRND.FTZ.CEIL R0, R0 ;  /* 0x0000000000007307 */ /* 0x000ea40000219000 */
        /* <DEDUP_REMOVED lines=16> */
.L_x_16624:
[----:B------:R-:W-:-:S06]  /*1f80*/  HADD2.F32 R3, -RZ, R3.H0_H0 ;  /* 0x20000003ff037230 */ /* 0x000fcc0000004100 */
[----:B------:R-:W0:Y:S02]  /*1f90*/  F2I.S64.TRUNC R2, R3 ;  /* 0x0000000300027311 */ /* 0x000e24000020d900 */
[----:B0-----:R0:W-:Y:S01]  /*1fa0*/  STG.E.U8 [R16.64], R2 ;  /* 0x0000000210007986 */ /* 0x0011e2000c101124 */
[----:B------:R-:W-:Y:S05]  /*1fb0*/  BRA `(.L_x_16626) ;  /* 0x00000e4000007947 */ /* 0x000fea0003800000 */
.L_x_16623:
        /* <DEDUP_REMOVED lines=10> */
.L_x_16628:
[----:B------:R-:W-:-:S06]  /*2060*/  HADD2.F32 R3, -RZ, R3.H0_H0 ;  /* 0x20000003ff037230 */ /* 0x000fcc0000004100 */
[----:B------:R-:W0:Y:S02]  /*2070*/  F2I.FTZ.TRUNC.NTZ R3, R3 ;  /* 0x0000000300037305 */ /* 0x000e24000021f100 */
[----:B0-----:R0:W-:Y:S01]  /*2080*/  STG.E [R16.64], R3 ;  /* 0x0000000310007986 */ /* 0x0011e2000c101924 */
[----:B------:R-:W-:Y:S05]  /*2090*/  BRA `(.L_x_16626) ;  /* 0x00000d6000007947 */ /* 0x000fea0003800000 */
.L_x_16627:
[----:B------:R-:W-:-:S06]  /*20a0*/  HADD2.F32 R3, -RZ, R3.H0_H0 ;  /* 0x20000003ff037230 */ /* 0x000fcc0000004100 */
[----:B------:R-:W0:Y:S02]  /*20b0*/  F2I.FTZ.TRUNC.NTZ R3, R3 ;  /* 0x0000000300037305 */ /* 0x000e24000021f100 */
[----:B0-----:R0:W-:Y:S01]  /*20c0*/  STG.E.U16 [R16.64], R3 ;  /* 0x0000000310007986 */ /* 0x0011e2000c101524 */
[----:B------:R-:W-:Y:S05]  /*20d0*/  BRA `(.L_x_16626) ;  /* 0x00000d2000007947 */ /* 0x000fea0003800000 */
.L_x_16622:
        /* <DEDUP_REMOVED lines=9> */
.L_x_16630:
[----:B------:R0:W-:Y:S01]  /*2170*/  STG.E.U16 [R16.64], R3 ;  /* 0x0000000310007986 */ /* 0x0001e2000c101524 */
[----:B------:R-:W-:Y:S05]  /*2180*/  BRA `(.L_x_16626) ;  /* 0x00000c7000007947 */ /* 0x000fea0003800000 */
.L_x_16629:
        /* <DEDUP_REMOVED lines=10> */
.L_x_16632:
[----:B------:R-:W-:-:S05]  /*2230*/  HADD2.F32 R0, -RZ, R3.H0_H0 ;  /* 0x20000003ff007230 */ /* 0x000fca0000004100 */
[----:B------:R-:W-:-:S04]  /*2240*/  F2FP.PACK_AB R0, RZ, R0 ;  /* 0x00000000ff00723e */ /* 0x000fc800000000ff */
[----:B------:R-:W-:-:S05]  /*2250*/  PRMT R0, R0, 0x5410, RZ ;  /* 0x0000541000007816 */ /* 0x000fca00000000ff */
[----:B------:R0:W-:Y:S01]  /*2260*/  STG.E [R16.64], R0 ;  /* 0x0000000010007986 */ /* 0x0001e2000c101924 */
[----:B------:R-:W-:Y:S05]  /*2270*/  BRA `(.L_x_16626) ;  /* 0x00000b8000007947 */ /* 0x000fea0003800000 */
.L_x_16631:
[----:B------:R-:W-:-:S05]  /*2280*/  HADD2.F32 R2, -RZ, R3.H0_H0 ;  /* 0x20000003ff027230 */ /* 0x000fca0000004100 */
[----:B------:R-:W-:-:S06]  /*2290*/  FMUL.FTZ R2, R2, 1 ;  /* 0x3f80000002027820 */ /* 0x000fcc0000410000 */
[----:B------:R-:W0:Y:S02]  /*22a0*/  F2F.F64.F32 R2, R2 ;  /* 0x0000000200027310 */ /* 0x000e240000201800 */
[----:B0-----:R0:W-:Y:S01]  /*22b0*/  STG.E.64 [R16.64], R2 ;  /* 0x0000000210007986 */ /* 0x0011e2000c101b24 */
[----:B------:R-:W-:Y:S05]  /*22c0*/  BRA `(.L_x_16626) ;  /* 0x00000b3000007947 */ /* 0x000fea0003800000 */
.L_x_16621:
        /* <DEDUP_REMOVED lines=13> */
.L_x_16635:
[----:B------:R-:W-:Y:S01]  /*23a0*/  HADD2.F32 R3, -RZ, R3.H0_H0 ;  /* 0x20000003ff037230 */ /* 0x000fe20000004100 */
[----:B------:R-:W-:-:S04]  /*23b0*/  CS2R R6, SRZ ;  /* 0x0000000000067805 */ /* 0x000fc8000001ff00 */
[----:B------:R-:W-:-:S04]  /*23c0*/  FMUL.FTZ R3, R3, 1 ;  /* 0x3f80000003037820 */ /* 0x000fc80000410000 */
[----:B------:R-:W0:Y:S02]  /*23d0*/  F2F.F64.F32 R4, R3 ;  /* 0x0000000300047310 */ /* 0x000e240000201800 */
[----:B0-----:R0:W-:Y:S01]  /*23e0*/  STG.E.128 [R16.64], R4 ;  /* 0x0000000410007986 */ /* 0x0011e2000c101d24 */
[----:B------:R-:W-:Y:S05]  /*23f0*/  BRA `(.L_x_16626) ;  /* 0x00000a0000007947 */ /* 0x000fea0003800000 */
.L_x_16634:
        /* <DEDUP_REMOVED lines=21> */
.L_x_16639:
[----:B------:R-:W-:Y:S05]  /*2550*/  BSYNC B0 ;  /* 0x0000000000007941 */ /* 0x000fea0003800000 */
.L_x_16638:
[----:B------:R-:W-:-:S05]  /*2560*/  LOP3.LUT R3, R0, R3, RZ, 0xfc, !PT ;  /* 0x0000000300037212 */ /* 0x000fca00078efcff */
[----:B------:R0:W-:Y:S01]  /*2570*/  STG.E.U8 [R16.64], R3 ;  /* 0x0000000310007986 */ /* 0x0001e2000c101124 */
[----:B------:R-:W-:Y:S05]  /*2580*/  BRA `(.L_x_16626) ;  /* 0x0000087000007947 */ /* 0x000fea0003800000 */
.L_x_16637:
        /* <DEDUP_REMOVED lines=13> */
.L_x_16641:
[----:B------:R-:W-:Y:S01]  /*2660*/  IMAD.MOV.U32 R0, RZ, RZ, 0x7f ;  /* 0x0000007fff007424 */ /* 0x000fe200078e00ff */
[----:B------:R-:W-:-:S04]  /*2670*/  ISETP.GT.U32.AND P0, PT, R2, 0x7f800000, PT ;  /* 0x7f8000000200780c */ /* 0x000fc80003f04070 */
[----:B------:R-:W-:-:S04]  /*2680*/  SEL R0, R0, 0x7c, P0 ;  /* 0x0000007c00007807 */ /* 0x000fc80000000000 */
.L_x_16642:
[----:B------:R-:W-:Y:S05]  /*2690*/  BSYNC B0 ;  /* 0x0000000000007941 */ /* 0x000fea0003800000 */
.L_x_16640:
[----:B------:R-:W-:-:S04]  /*26a0*/  LOP3.LUT R2, R3, 0x80000000, RZ, 0xc0, !PT ;  /* 0x8000000003027812 */ /* 0x000fc800078ec0ff */
[----:B------:R-:W-:-:S04]  /*26b0*/  SHF.R.U32.HI R3, RZ, 0x18, R2 ;  /* 0x00000018ff037819 */ /* 0x000fc80000011602 */
[----:B------:R-:W-:-:S05]  /*26c0*/  LOP3.LUT R3, R0, R3, RZ, 0xfc, !PT ;  /* 0x0000000300037212 */ /* 0x000fca00078efcff */
[----:B------:R0:W-:Y:S01]  /*26d0*/  STG.E.U8 [R16.64], R3 ;  /* 0x0000000310007986 */ /* 0x0001e2000c101124 */
[----:B------:R-:W-:Y:S05]  /*26e0*/  BRA `(.L_x_16626) ;  /* 0x0000071000007947 */ /* 0x000fea0003800000 */
.L_x_16636:
[----:B------:R-:W-:-:S05]  /*26f0*/  HADD2.F32 R0, -RZ, R3.H0_H0 ;  /* 0x20000003ff007230 */ /* 0x000fca0000004100 */
[----:B------:R-:W-:-:S05]  /*2700*/  F2FP.BF16.PACK_AB R0, RZ, R0 ;  /* 0x00000000ff00723e */ /* 0x000fca00000010ff */
[----:B------:R0:W-:Y:S01]  /*2710*/  STG.E.U16 [R16.64], R0 ;  /* 0x0000000010007986 */ /* 0x0001e2000c101524 */
[----:B------:R-:W-:Y:S05]  /*2720*/  BRA `(.L_x_16626) ;  /* 0x000006d000007947 */ /* 0x000fea0003800000 */
.L_x_16633:
        /* <DEDUP_REMOVED lines=12> */
.L_x_16645:
        /* <DEDUP_REMOVED lines=17> */
.L_x_16648:
[----:B------:R-:W-:-:S04]  /*2900*/  LOP3.LUT R2, R3, 0x80000000, RZ, 0xc0, !PT ;  /* 0x8000000003027812 */ /* 0x000fc800078ec0ff */
[----:B------:R-:W-:-:S04]  /*2910*/  SHF.R.U32.HI R3, RZ, 0x18, R2 ;  /* 0x00000018ff037819 */ /* 0x000fc80000011602 */
[----:B------:R-:W-:-:S04]  /*2920*/  LOP3.LUT R0, R0, R3, RZ, 0xfc, !PT ;  /* 0x0000000300007212 */ /* 0x000fc800078efcff */
[----:B------:R-:W-:Y:S02]  /*2930*/  PRMT R8, R0, 0x7610, R8 ;  /* 0x0000761000087816 */ /* 0x000fe40000000008 */
.L_x_16647:
[----:B------:R-:W-:Y:S05]  /*2940*/  BSYNC B0 ;  /* 0x0000000000007941 */ /* 0x000fea0003800000 */
.L_x_16646:
[----:B------:R0:W-:Y:S01]  /*2950*/  STG.E.U8 [R16.64], R8 ;  /* 0x0000000810007986 */ /* 0x0001e2000c101124 */
[----:B------:R-:W-:Y:S05]  /*2960*/  BRA `(.L_x_16626) ;  /* 0x0000049000007947 */ /* 0x000fea0003800000 */
.L_x_16644:
        /* <DEDUP_REMOVED lines=17> */
.L_x_16651:
[----:B------:R-:W-:-:S04]  /*2a80*/  LOP3.LUT R2, R3, 0x80000000, RZ, 0xc0, !PT ;  /* 0x8000000003027812 */ /* 0x000fc800078ec0ff */
[----:B------:R-:W-:-:S04]  /*2a90*/  SHF.R.U32.HI R3, RZ, 0x18, R2 ;  /* 0x00000018ff037819 */ /* 0x000fc80000011602 */
[----:B------:R-:W-:-:S04]  /*2aa0*/  LOP3.LUT R0, R0, R3, RZ, 0xfc, !PT ;  /* 0x0000000300007212 */ /* 0x000fc800078efcff */
[----:B------:R-:W-:Y:S02]  /*2ab0*/  PRMT R8, R0, 0x7610, R8 ;  /* 0x0000761000087816 */ /* 0x000fe40000000008 */
.L_x_16650:
[----:B------:R-:W-:Y:S05]  /*2ac0*/  BSYNC B0 ;  /* 0x0000000000007941 */ /* 0x000fea0003800000 */
.L_x_16649:
[----:B------:R0:W-:Y:S01]  /*2ad0*/  STG.E.U8 [R16.64], R8 ;  /* 0x0000000810007986 */ /* 0x0001e2000c101124 */
[----:B------:R-:W-:Y:S05]  /*2ae0*/  BRA `(.L_x_16626) ;  /* 0x0000031000007947 */ /* 0x000fea0003800000 */
.L_x_16643:
        /* <DEDUP_REMOVED lines=22> */
.L_x_16625:
        /* <DEDUP_REMOVED lines=20> */
.L_x_16653:
[----:B------:R-:W-:-:S06]  /*2d90*/  HADD2.F32 R3, -RZ, R3.H0_H0 ;  /* 0x20000003ff037230 */ /* 0x000fcc0000004100 */
[----:B------:R-:W0:Y:S02]  /*2da0*/  F2I.U64.TRUNC R2, R3 ;  /* 0x0000000300027311 */ /* 0x000e24000020d800 */
[----:B0-----:R0:W-:Y:S01]  /*2db0*/  STG.E.64 [R16.64], R2 ;  /* 0x0000000210007986 */ /* 0x0011e2000c101b24 */
[----:B------:R-:W-:Y:S05]  /*2dc0*/  BRA `(.L_x_16626) ;  /* 0x0000003000007947 */ /* 0x000fea0003800000 */
.L_x_16652:
[----:B------:R-:W-:-:S06]  /*2dd0*/  HADD2.F32 R3, -RZ, R3.H0_H0 ;  /* 0x20000003ff037230 */ /* 0x000fcc0000004100 */
[----:B------:R-:W0:Y:S02]  /*2de0*/  F2I.FTZ.U32.TRUNC.NTZ R3, R3 ;  /* 0x0000000300037305 */ /* 0x000e24000021f000 */
[----:B0-----:R0:W-:Y:S02]  /*2df0*/  STG.E [R16.64], R3 ;  /* 0x0000000310007986 */ /* 0x0011e4000c101924 */
.L_x_16626:
[----:B------:R-:W-:-:S05]  /*2e00*/  IMAD R18, R18, 0x200, R23 ;  /* 0x0000020012127824 */ /* 0x000fca00078e0217 */
[----:B------:R-:W-:Y:S02]  /*2e10*/  IADD3 R19, R18, 0x80, RZ ;  /* 0x0000008012137810 */ /* 0x000fe40007ffe0ff */
.L_x_16587:
[----:B------:R-:W-:Y:S05]  /*2e20*/  BSYNC B6 ;  /* 0x0000000000067941 */ /* 0x000fea0003800000 */
.L_x_16586:
        /* <DEDUP_REMOVED lines=231> */
.L_x_16656:
        /* <DEDUP_REMOVED lines=20> */
.L_x_16660:
[----:B------:R-:W2:Y:S02]  /*3de0*/  LDG.E.U8 R2, [R2.64] ;  /* 0x0000002402027981 */ /* 0x000ea4000c1e1100 */
[----:B--2---:R-:W0:Y:S02]  /*3df0*/  I2F.U16 R0, R2 ;  /* 0x0000000200007306 */ /* 0x004e240000101000 */
[----:B0-----:R-:W-:Y:S01]  /*3e00*/  F2FP.PACK_AB R0, RZ, R0 ;  /* 0x00000000ff00723e */ /* 0x001fe200000000ff */
[----:B------:R-:W-:Y:S05]  /*3e10*/  BRA `(.L_x_16662) ;  /* 0x00000e1000007947 */ /* 0x000fea0003800000 */
.L_x_16659:
        /* <DEDUP_REMOVED lines=10> */
.L_x_16664:
[----:B------:R-:W2:Y:S02]  /*3ec0*/  LDG.E R2, [R2.64] ;  /* 0x0000002402027981 */ /* 0x000ea4000c1e1900 */
[----:B--2---:R-:W0:Y:S02]  /*3ed0*/  I2F R0, R2 ;  /* 0x0000000200007306 */ /* 0x004e240000201400 */
[----:B0-----:R-:W-:Y:S01]  /*3ee0*/  F2FP.PACK_AB R0, RZ, R0 ;  /* 0x00000000ff00723e */ /* 0x001fe200000000ff */
[----:B------:R-:W-:Y:S05]  /*3ef0*/  BRA `(.L_x_16662) ;  /* 0x00000d3000007947 */ /* 0x000fea0003800000 */
.L_x_16663:
[----:B------:R-:W2:Y:S02]  /*3f00*/  LDG.E.U16 R2, [R2.64] ;  /* 0x0000002402027981 */ /* 0x000ea4000c1e1500 */
[----:B--2---:R-:W0:Y:S02]  /*3f10*/  I2F.S16 R0, R2 ;  /* 0x0000000200007306 */ /* 0x004e240000101400 */
[----:B0-----:R-:W-:Y:S01]  /*3f20*/  F2FP.PACK_AB R0, RZ, R0 ;  /* 0x00000000ff00723e */ /* 0x001fe200000000ff */
[----:B------:R-:W-:Y:S05]  /*3f30*/  BRA `(.L_x_16662) ;  /* 0x00000cf000007947 */ /* 0x000fea0003800000 */
.L_x_16658:
        /* <DEDUP_REMOVED lines=9> */
.L_x_16666:
[----:B------:R0:W5:Y:S01]  /*3fd0*/  LDG.E.U16 R0, [R2.64] ;  /* 0x0000002402007981 */ /* 0x000162000c1e1500 */
[----:B------:R-:W-:Y:S05]  /*3fe0*/  BRA `(.L_x_16662) ;  /* 0x00000c4000007947 */ /* 0x000fea0003800000 */
.L_x_16665:
        /* <DEDUP_REMOVED lines=9> */
.L_x_16668:
[----:B------:R0:W5:Y:S01]  /*4080*/  LDG.E.U16 R0, [R2.64] ;  /* 0x0000002402007981 */ /* 0x000162000c1e1500 */
[----:B------:R-:W-:Y:S05]  /*4090*/  BRA `(.L_x_16662) ;  /* 0x00000b9000007947 */ /* 0x000fea0003800000 */
.L_x_16667:
[----:B------:R-:W2:Y:S02]  /*40a0*/  LDG.E.64 R2, [R2.64] ;  /* 0x0000002402027981 */ /* 0x000ea4000c1e1b00 */
[----:B--2---:R-:W0:Y:S01]  /*40b0*/  F2F.F32.F64 R0, R2 ;  /* 0x0000000200007310 */ /* 0x004e220000301000 */
[----:B------:R-:W0:-:S14]  /*40c0*/  DSETP.GEU.AND P0, PT, |R2|, c[0x2][0x0], PT ;  /* 0x008000000200762a */ /* 0x000e1c0003f0e200 */
[----:B0-----:R-:W-:-:S05]  /*40d0*/  @!P0 FMUL R0, R0, 1.175494350822287508e-38 ;  /* 0x0080000000008820 */ /* 0x001fca0000400000 */
[----:B------:R-:W-:Y:S01]  /*40e0*/  F2FP.PACK_AB R0, RZ, R0 ;  /* 0x00000000ff00723e */ /* 0x000fe200000000ff */
[----:B------:R-:W-:Y:S05]  /*40f0*/  BRA `(.L_x_16662) ;  /* 0x00000b3000007947 */ /* 0x000fea0003800000 */
.L_x_16657:
        /* <DEDUP_REMOVED lines=13> */
.L_x_16671:
[----:B------:R-:W2:Y:S02]  /*41d0*/  LDG.E.64 R2, [R2.64] ;  /* 0x0000002402027981 */ /* 0x000ea4000c1e1b00 */
[----:B--2---:R-:W0:Y:S01]  /*41e0*/  F2F.F32.F64 R0, R2 ;  /* 0x0000000200007310 */ /* 0x004e220000301000 */
[----:B------:R-:W0:-:S14]  /*41f0*/  DSETP.GEU.AND P0, PT, |R2|, c[0x2][0x0], PT ;  /* 0x008000000200762a */ /* 0x000e1c0003f0e200 */
[----:B0-----:R-:W-:-:S05]  /*4200*/  @!P0 FMUL R0, R0, 1.175494350822287508e-38 ;  /* 0x0080000000008820 */ /* 0x001fca0000400000 */
[----:B------:R-:W-:Y:S01]  /*4210*/  F2FP.PACK_AB R0, RZ, R0 ;  /* 0x00000000ff00723e */ /* 0x000fe200000000ff */
[----:B------:R-:W-:Y:S05]  /*4220*/  BRA `(.L_x_16662) ;  /* 0x00000a0000007947 */ /* 0x000fea0003800000 */
.L_x_16670:
        /* <DEDUP_REMOVED lines=28> */
.L_x_16673:
        /* <DEDUP_REMOVED lines=15> */
.L_x_16672:
[----:B------:R-:W2:Y:S02]  /*44e0*/  LDG.E.U16 R0, [R2.64] ;  /* 0x0000002402007981 */ /* 0x000ea4000c1e1500 */
[----:B--2---:R-:W-:-:S04]  /*44f0*/  PRMT R0, RZ, 0x5410, R0 ;  /* 0x00005410ff007816 */ /* 0x004fc80000000000 */
[----:B------:R-:W-:Y:S01]  /*4500*/  F2FP.PACK_AB R0, RZ, R0 ;  /* 0x00000000ff00723e */ /* 0x000fe200000000ff */
[----:B------:R-:W-:Y:S05]  /*4510*/  BRA `(.L_x_16662) ;  /* 0x0000071000007947 */ /* 0x000fea0003800000 */
.L_x_16669:
        /* <DEDUP_REMOVED lines=12> */
.L_x_16676:
        /* <DEDUP_REMOVED lines=21> */
.L_x_16680:
[----:B------:R-:W-:Y:S05]  /*4730*/  BSYNC B1 ;  /* 0x0000000000017941 */ /* 0x000fea0003800000 */
.L_x_16679:
[----:B------:R-:W-:Y:S01]  /*4740*/  LEA R3, R0, 0x3b800000, 0x17 ;  /* 0x3b80000000037811 */ /* 0x000fe200078eb8ff */
[----:B------:R-:W-:-:S05]  /*4750*/  IMAD.SHL.U32 R0, R2, 0x100000, RZ ;  /* 0x0010000002007824 */ /* 0x000fca00078e00ff */
[----:B------:R-:W-:Y:S02]  /*4760*/  LOP3.LUT R0, R3, R0, R4, 0xfe, !PT ;  /* 0x0000000003007212 */ /* 0x000fe400078efe04 */
.L_x_16678:
[----:B------:R-:W-:Y:S05]  /*4770*/  BSYNC B0 ;  /* 0x0000000000007941 */ /* 0x000fea0003800000 */
.L_x_16677:
[----:B------:R-:W-:Y:S01]  /*4780*/  F2FP.PACK_AB R0, RZ, R0 ;  /* 0x00000000ff00723e */ /* 0x000fe200000000ff */
[----:B------:R-:W-:Y:S05]  /*4790*/  BRA `(.L_x_16662) ;  /* 0x0000049000007947 */ /* 0x000fea0003800000 */
.L_x_16675:
        /* <DEDUP_REMOVED lines=21> */
.L_x_16684:
[----:B------:R-:W-:Y:S05]  /*48f0*/  BSYNC B1 ;  /* 0x0000000000017941 */ /* 0x000fea0003800000 */
.L_x_16683:
[----:B------:R-:W-:Y:S01]  /*4900*/  LEA R3, R0, 0x37800000, 0x17 ;  /* 0x3780000000037811 */ /* 0x000fe200078eb8ff */
[----:B------:R-:W-:-:S05]  /*4910*/  IMAD.SHL.U32 R0, R2, 0x200000, RZ ;  /* 0x0020000002007824 */ /* 0x000fca00078e00ff */
[----:B------:R-:W-:Y:S02]  /*4920*/  LOP3.LUT R0, R3, R0, R4, 0xfe, !PT ;  /* 0x0000000003007212 */ /* 0x000fe400078efe04 */
.L_x_16682:
[----:B------:R-:W-:Y:S05]  /*4930*/  BSYNC B0 ;  /* 0x0000000000007941 */ /* 0x000fea0003800000 */
.L_x_16681:
[----:B------:R-:W-:Y:S01]  /*4940*/  F2FP.PACK_AB R0, RZ, R0 ;  /* 0x00000000ff00723e */ /* 0x000fe200000000ff */
[----:B------:R-:W-:Y:S05]  /*4950*/  BRA `(.L_x_16662) ;  /* 0x000002d000007947 */ /* 0x000fea0003800000 */
.L_x_16674:
        /* <DEDUP_REMOVED lines=14> */
.L_x_16688:
[----:B------:R-:W-:Y:S05]  /*4a40*/  BSYNC B0 ;  /* 0x0000000000007941 */ /* 0x000fea0003800000 */
.L_x_16687:
[----:B------:R-:W-:Y:S01]  /*4a50*/  F2FP.PACK_AB R0, RZ, R0 ;  /* 0x00000000ff00723e */ /* 0x000fe200000000ff */
[----:B------:R-:W-:Y:S05]  /*4a60*/  BRA `(.L_x_16662) ;  /* 0x000001c000007947 */ /* 0x000fea0003800000 */
.L_x_16661:
        /* <DEDUP_REMOVED lines=21> */
.L_x_16686:
[----:B------:R-:W2:Y:S02]  /*4bc0*/  LDG.E.64 R2, [R2.64] ;  /* 0x0000002402027981 */ /* 0x000ea4000c1e1b00 */
[----:B--2---:R-:W0:Y:S02]  /*4bd0*/  I2F.U64 R0, R2 ;  /* 0x0000000200007312 */ /* 0x004e240000301000 */
[----:B0-----:R-:W-:Y:S01]  /*4be0*/  F2FP.PACK_AB R0, RZ, R0 ;  /* 0x00000000ff00723e */ /* 0x001fe200000000ff */
[----:B------:R-:W-:Y:S05]  /*4bf0*/  BRA `(.L_x_16662) ;  /* 0x0000003000007947 */ /* 0x000fea0003800000 */
.L_x_16685:
[----:B------:R-:W2:Y:S02]  /*4c00*/  LDG.E R2, [R2.64] ;  /* 0x0000002402027981 */ /* 0x000ea4000c1e1900 */
[----:B--2---:R-:W0:Y:S02]  /*4c10*/  I2F.U32 R0, R2 ;  /* 0x0000000200007306 */ /* 0x004e240000201000 */
[----:B0-----:R-:W-:-:S06]  /*4c20*/  F2FP.PACK_AB R0, RZ, R0 ;  /* 0x00000000ff00723e */ /* 0x001fcc00000000ff */
.L_x_16662:
        /* <DEDUP_REMOVED lines=19> */
.L_x_16692:
[----:B------:R-:W-:-:S06]  /*4d60*/  HADD2.F32 R3, -RZ, R2.H0_H0 ;  /* 0x20000002ff037230 */ /* 0x000fcc0000004100 */
[----:B------:R-:W0:Y:S02]  /*4d70*/  F2I.S64.TRUNC R2, R3 ;  /* 0x0000000300027311 */ /* 0x000e24000020d900 */
[----:B0-----:R0:W-:Y:S01]  /*4d80*/  STG.E.U8 [R16.64], R2 ;  /* 0x0000000210007986 */ /* 0x0011e2000c101124 */
[----:B------:R-:W-:Y:S05]  /*4d90*/  BRA `(.L_x_16694) ;  /* 0x00000e4000007947 */ /* 0x000fea0003800000 */
.L_x_16691:
        /* <DEDUP_REMOVED lines=10> */
.L_x_16696:
[----:B------:R-:W-:-:S04]  /*4e40*/  HADD2.F32 R2, -RZ, R2.H0_H0 ;  /* 0x20000002ff027230 */ /* 0x000fc80000004100 */
[----:B------:R-:W0:Y:S02]  /*4e50*/  F2I.FTZ.TRUNC.NTZ R3, R2 ;  /* 0x0000000200037305 */ /* 0x000e24000021f100 */
[----:B0-----:R0:W-:Y:S01]  /*4e60*/  STG.E [R16.64], R3 ;  /* 0x0000000310007986 */ /* 0x0011e2000c101924 */
[----:B------:R-:W-:Y:S05]  /*4e70*/  BRA `(.L_x_16694) ;  /* 0x00000d6000007947 */ /* 0x000fea0003800000 */
.L_x_16695:
[----:B------:R-:W-:-:S04]  /*4e80*/  HADD2.F32 R2, -RZ, R2.H0_H0 ;  /* 0x20000002ff027230 */ /* 0x000fc80000004100 */
[----:B------:R-:W0:Y:S02]  /*4e90*/  F2I.FTZ.TRUNC.NTZ R3, R2 ;  /* 0x0000000200037305 */ /* 0x000e24000021f100 */
[----:B0-----:R0:W-:Y:S01]  /*4ea0*/  STG.E.U16 [R16.64], R3 ;  /* 0x0000000310007986 */ /* 0x0011e2000c101524 */
[----:B------:R-:W-:Y:S05]  /*4eb0*/  BRA `(.L_x_16694) ;  /* 0x00000d2000007947 */ /* 0x000fea0003800000 */
.L_x_16690:
        /* <DEDUP_REMOVED lines=9> */
.L_x_16698:
[----:B------:R0:W-:Y:S01]  /*4f50*/  STG.E.U16 [R16.64], R2 ;  /* 0x0000000210007986 */ /* 0x0001e2000c101524 */
[----:B------:R-:W-:Y:S05]  /*4f60*/  BRA `(.L_x_16694) ;  /* 0x00000c7000007947 */ /* 0x000fea0003800000 */
.L_x_16697:
        /* <DEDUP_REMOVED lines=10> */
.L_x_16700:
[----:B------:R-:W-:-:S05]  /*5010*/  HADD2.F32 R0, -RZ, R2.H0_H0 ;  /* 0x20000002ff007230 */ /* 0x000fca0000004100 */
[----:B------:R-:W-:-:S04]  /*5020*/  F2FP.PACK_AB R0, RZ, R0 ;  /* 0x00000000ff00723e */ /* 0x000fc800000000ff */
[----:B------:R-:W-:-:S05]  /*5030*/  PRMT R0, R0, 0x5410, RZ ;  /* 0x0000541000007816 */ /* 0x000fca00000000ff */
[----:B------:R0:W-:Y:S01]  /*5040*/  STG.E [R16.64], R0 ;  /* 0x0000000010007986 */ /* 0x0001e2000c101924 */
[----:B------:R-:W-:Y:S05]  /*5050*/  BRA `(.L_x_16694) ;  /* 0x00000b8000007947 */ /* 0x000fea0003800000 */
.L_x_16699:
[----:B------:R-:W-:-:S05]  /*5060*/  HADD2.F32 R2, -RZ, R2.H0_H0 ;  /* 0x20000002ff027230 */ /* 0x000fca0000004100 */
[----:B------:R-:W-:-:S06]  /*5070*/  FMUL.FTZ R2, R2, 1 ;  /* 0x3f80000002027820 */ /* 0x000fcc0000410000 */
[----:B------:R-:W0:Y:S02]  /*5080*/  F2F.F64.F32 R2, R2 ;  /* 0x0000000200027310 */ /* 0x000e240000201800 */
[----:B0-----:R0:W-:Y:S01]  /*5090*/  STG.E.64 [R16.64], R2 ;  /* 0x0000000210007986 */ /* 0x0011e2000c101b24 */
[----:B------:R-:W-:Y:S05]  /*50a0*/  BRA `(.L_x_16694) ;  /* 0x00000b3000007947 */ /* 0x000fea0003800000 */
.L_x_16689:
        /* <DEDUP_REMOVED lines=13> */
.L_x_16703:
[----:B------:R-:W-:Y:S01]  /*5180*/  HADD2.F32 R2, -RZ, R2.H0_H0 ;  /* 0x20000002ff027230 */ /* 0x000fe20000004100 */
[----:B------:R-:W-:-:S04]  /*5190*/  CS2R R6, SRZ ;  /* 0x0000000000067805 */ /* 0x000fc8000001ff00 */
[----:B------:R-:W-:-:S04]  /*51a0*/  FMUL.FTZ R2, R2, 1 ;  /* 0x3f80000002027820 */ /* 0x000fc80000410000 */
[----:B------:R-:W0:Y:S02]  /*51b0*/  F2F.F64.F32 R4, R2 ;  /* 0x0000000200047310 */ /* 0x000e240000201800 */
[----:B0-----:R0:W-:Y:S01]  /*51c0*/  STG.E.128 [R16.64], R4 ;  /* 0x0000000410007986 */ /* 0x0011e2000c101d24 */
[----:B------:R-:W-:Y:S05]  /*51d0*/  BRA `(.L_x_16694) ;  /* 0x00000a0000007947 */ /* 0x000fea0003800000 */
.L_x_16702:
        /* <DEDUP_REMOVED lines=21> */
.L_x_16707:
[----:B------:R-:W-:Y:S05]  /*5330*/  BSYNC B0 ;  /* 0x0000000000007941 */ /* 0x000fea0003800000 */
.L_x_16706:
[----:B------:R-:W-:-:S05]  /*5340*/  LOP3.LUT R3, R0, R3, RZ, 0xfc, !PT ;  /* 0x0000000300037212 */ /* 0x000fca00078efcff */
[----:B------:R0:W-:Y:S01]  /*5350*/  STG.E.U8 [R16.64], R3 ;  /* 0x0000000310007986 */ /* 0x0001e2000c101124 */
[----:B------:R-:W-:Y:S05]  /*5360*/  BRA `(.L_x_16694) ;  /* 0x0000087000007947 */ /* 0x000fea0003800000 */
.L_x_16705:
        /* <DEDUP_REMOVED lines=13> */
.L_x_16709:
[----:B------:R-:W-:Y:S01]  /*5440*/  IMAD.MOV.U32 R0, RZ, RZ, 0x7f ;  /* 0x0000007fff007424 */ /* 0x000fe200078e00ff */
[----:B------:R-:W-:-:S04]  /*5450*/  ISETP.GT.U32.AND P0, PT, R2, 0x7f800000, PT ;  /* 0x7f8000000200780c */ /* 0x000fc80003f04070 */
[----:B------:R-:W-:-:S04]  /*5460*/  SEL R0, R0, 0x7c, P0 ;  /* 0x0000007c00007807 */ /* 0x000fc80000000000 */
.L_x_16710:
[----:B------:R-:W-:Y:S05]  /*5470*/  BSYNC B0 ;  /* 0x0000000000007941 */ /* 0x000fea0003800000 */
.L_x_16708:
[----:B------:R-:W-:-:S04]  /*5480*/  LOP3.LUT R2, R3, 0x80000000, RZ, 0xc0, !PT ;  /* 0x8000000003027812 */ /* 0x000fc800078ec0ff */
[----:B------:R-:W-:-:S04]  /*5490*/  SHF.R.U32.HI R3, RZ, 0x18, R2 ;  /* 0x00000018ff037819 */ /* 0x000fc80000011602 */
[----:B------:R-:W-:-:S05]  /*54a0*/  LOP3.LUT R3, R0, R3, RZ, 0xfc, !PT ;  /* 0x0000000300037212 */ /* 0x000fca00078efcff */
[----:B------:R0:W-:Y:S01]  /*54b0*/  STG.E.U8 [R16.64], R3 ;  /* 0x0000000310007986 */ /* 0x0001e2000c101124 */
[----:B------:R-:W-:Y:S05]  /*54c0*/  BRA `(.L_x_16694) ;  /* 0x0000071000007947 */ /* 0x000fea0003800000 */
.L_x_16704:
[----:B------:R-:W-:-:S05]  /*54d0*/  HADD2.F32 R0, -RZ, R2.H0_H0 ;  /* 0x20000002ff007230 */ /* 0x000fca0000004100 */
[----:B------:R-:W-:-:S05]  /*54e0*/  F2FP.BF16.PACK_AB R0, RZ, R0 ;  /* 0x00000000ff00723e */ /* 0x000fca00000010ff */
[----:B------:R0:W-:Y:S01]  /*54f0*/  STG.E.U16 [R16.64], R0 ;  /* 0x0000000010007986 */ /* 0x0001e2000c101524 */
[----:B------:R-:W-:Y:S05]  /*5500*/  BRA `(.L_x_16694) ;  /* 0x000006d000007947 */ /* 0x000fea0003800000 */
.L_x_16701:
        /* <DEDUP_REMOVED lines=12> */
.L_x_16713:
        /* <DEDUP_REMOVED lines=17> */
.L_x_16716:
[----:B------:R-:W-:-:S04]  /*56e0*/  LOP3.LUT R2, R3, 0x80000000, RZ, 0xc0, !PT ;  /* 0x8000000003027812 */ /* 0x000fc800078ec0ff */
[----:B------:R-:W-:-:S04]  /*56f0*/  SHF.R.U32.HI R3, RZ, 0x18, R2 ;  /* 0x00000018ff037819 */ /* 0x000fc80000011602 */
[----:B------:R-:W-:-:S04]  /*5700*/  LOP3.LUT R0, R0, R3, RZ, 0xfc, !PT ;  /* 0x0000000300007212 */ /* 0x000fc800078efcff */
[----:B------:R-:W-:Y:S02]  /*5710*/  PRMT R8, R0, 0x7610, R8 ;  /* 0x0000761000087816 */ /* 0x000fe40000000008 */
.L_x_16715:
[----:B------:R-:W-:Y:S05]  /*5720*/  BSYNC B0 ;  /* 0x0000000000007941 */ /* 0x000fea0003800000 */
.L_x_16714:
[----:B------:R0:W-:Y:S01]  /*5730*/  STG.E.U8 [R16.64], R8 ;  /* 0x0000000810007986 */ /* 0x0001e2000c101124 */
[----:B------:R-:W-:Y:S05]  /*5740*/  BRA `(.L_x_16694) ;  /* 0x0000049000007947 */ /* 0x000fea0003800000 */
.L_x_16712:
        /* <DEDUP_REMOVED lines=17> */
.L_x_16719:
[----:B------:R-:W-:-:S04]  /*5860*/  LOP3.LUT R2, R3, 0x80000000, RZ, 0xc0, !PT ;  /* 0x8000000003027812 */ /* 0x000fc800078ec0ff */
[----:B------:R-:W-:-:S04]  /*5870*/  SHF.R.U32.HI R3, RZ, 0x18, R2 ;  /* 0x00000018ff037819 */ /* 0x000fc80000011602 */
[----:B------:R-:W-:-:S04]  /*5880*/  LOP3.LUT R0, R0, R3, RZ, 0xfc, !PT ;  /* 0x0000000300007212 */ /* 0x000fc800078efcff */
[----:B------:R-:W-:Y:S02]  /*5890*/  PRMT R8, R0, 0x7610, R8 ;  /* 0x0000761000087816 */ /* 0x000fe40000000008 */
.L_x_16718:
[----:B------:R-:W-:Y:S05]  /*58a0*/  BSYNC B0 ;  /* 0x0000000000007941 */ /* 0x000fea0003800000 */
.L_x_16717:
[----:B------:R0:W-:Y:S01]  /*58b0*/  STG.E.U8 [R16.64], R8 ;  /* 0x0000000810007986 */ /* 0x0001e2000c101124 */
[----:B------:R-:W-:Y:S05]  /*58c0*/  BRA `(.L_x_16694) ;  /* 0x0000031000007947 */ /* 0x000fea0003800000 */
.L_x_16711:
        /* <DEDUP_REMOVED lines=22> */
.L_x_16693:
        /* <DEDUP_REMOVED lines=20> */
.L_x_16721:
[----:B------:R-:W-:-:S06]  /*5b70*/  HADD2.F32 R2, -RZ, R2.H0_H0 ;  /* 0x20000002ff027230 */ /* 0x000fcc0000004100 */
[----:B------:R-:W0:Y:S02]  /*5b80*/  F2I.U64.TRUNC R2, R2 ;  /* 0x0000000200027311 */ /* 0x000e24000020d800 */
[----:B0-----:R0:W-:Y:S01]  /*5b90*/  STG.E.64 [R16.64], R2 ;  /* 0x0000000210007986 */ /* 0x0011e2000c101b24 */
[----:B------:R-:W-:Y:S05]  /*5ba0*/  BRA `(.L_x_16694) ;  /* 0x0000003000007947 */ /* 0x000fea0003800000 */
.L_x_16720:
[----:B------:R-:W-:-:S04]  /*5bb0*/  HADD2.F32 R2, -RZ, R2.H0_H0 ;  /* 0x20000002ff027230 */ /* 0x000fc80000004100 */
[----:B------:R-:W0:Y:S02]  /*5bc0*/  F2I.FTZ.U32.TRUNC.NTZ R3, R2 ;  /* 0x0000000200037305 */ /* 0x000e24000021f000 */
[----:B0-----:R0:W-:Y:S02]  /*5bd0*/  STG.E [R16.64], R3 ;  /* 0x0000000310007986 */ /* 0x0011e4000c101924 */
.L_x_16694:
        /* <DEDUP_REMOVED lines=231> */
.L_x_16722:
        /* <DEDUP_REMOVED lines=20> */
.L_x_16726:
[----:B------:R-:W2:Y:S02]  /*6b90*/  LDG.E.U8 R2, [R2.64] ;  /* 0x0000002402027981 */ /* 0x000ea4000c1e1100 */
[----:B--2---:R-:W0:Y:S02]  /*6ba0*/  I2F.U16 R0, R2 ;  /* 0x0000000200007306 */ /* 0x004e240000101000 */
[----:B0-----:R-:W-:Y:S01]  /*6bb0*/  F2FP.PACK_AB R0, RZ, R0 ;  /* 0x00000000ff00723e */ /* 0x001fe200000000ff */
[----:B------:R-:W-:Y:S05]  /*6bc0*/  BRA `(.L_x_16728) ;  /* 0x00000e1000007947 */ /* 0x000fea0003800000 */
.L_x_16725:
        /* <DEDUP_REMOVED lines=10> */
.L_x_16730:
[----:B------:R-:W2:Y:S02]  /*6c70*/  LDG.E R2, [R2.64] ;  /* 0x0000002402027981 */ /* 0x000ea4000c1e1900 */
[----:B--2---:R-:W0:Y:S02]  /*6c80*/  I2F R0, R2 ;  /* 0x0000000200007306 */ /* 0x004e240000201400 */
[----:B0-----:R-:W-:Y:S01]  /*6c90*/  F2FP.PACK_AB R0, RZ, R0 ;  /* 0x00000000ff00723e */ /* 0x001fe200000000ff */
[----:B------:R-:W-:Y:S05]  /*6ca0*/  BRA `(.L_x_16728) ;  /* 0x00000d3000007947 */ /* 0x000fea0003800000 */
.L_x_16729:
[----:B------:R-:W2:Y:S02]  /*6cb0*/  LDG.E.U16 R2, [R2.64] ;  /* 0x0000002402027981 */ /* 0x000ea4000c1e1500 */
[----:B--2---:R-:W0:Y:S02]  /*6cc0*/  I2F.S16 R0, R2 ;  /* 0x0000000200007306 */ /* 0x004e240000101400 */
[----:B0-----:R-:W-:Y:S01]  /*6cd0*/  F2FP.PACK_AB R0, RZ, R0 ;  /* 0x00000000ff00723e */ /* 0x001fe200000000ff */
[----:B------:R-:W-:Y:S05]  /*6ce0*/  BRA `(.L_x_16728) ;  /* 0x00000cf000007947 */ /* 0x000fea0003800000 */
.L_x_16724:
        /* <DEDUP_REMOVED lines=9> */
.L_x_16732:
[----:B------:R0:W5:Y:S01]  /*6d80*/  LDG.E.U16 R0, [R2.64] ;  /* 0x0000002402007981 */ /* 0x000162000c1e1500 */
[----:B------:R-:W-:Y:S05]  /*6d90*/  BRA `(.L_x_16728) ;  /* 0x00000c4000007947 */ /* 0x000fea0003800000 */
.L_x_16731:
        /* <DEDUP_REMOVED lines=9> */
.L_x_16734:
[----:B------:R0:W5:Y:S01]  /*6e30*/  LDG.E.U16 R0, [R2.64] ;  /* 0x0000002402007981 */ /* 0x000162000c1e1500 */
[----:B------:R-:W-:Y:S05]  /*6e40*/  BRA `(.L_x_16728) ;  /* 0x00000b9000007947 */ /* 0x000fea0003800000 */
.L_x_16733:
[----:B------:R-:W2:Y:S02]  /*6e50*/  LDG.E.64 R2, [R2.64] ;  /* 0x0000002402027981 */ /* 0x000ea4000c1e1b00 */
[----:B--2---:R-:W0:Y:S01]  /*6e60*/  F2F.F32.F64 R0, R2 ;  /* 0x0000000200007310 */ /* 0x004e220000301000 */
[----:B------:R-:W0:-:S14]  /*6e70*/  DSETP.GEU.AND P0, PT, |R2|, c[0x2][0x0], PT ;  /* 0x008000000200762a */ /* 0x000e1c0003f0e200 */
[----:B0-----:R-:W-:-:S05]  /*6e80*/  @!P0 FMUL R0, R0, 1.175494350822287508e-38 ;  /* 0x0080000000008820 */ /* 0x001fca0000400000 */
[----:B------:R-:W-:Y:S01]  /*6e90*/  F2FP.PACK_AB R0, RZ, R0 ;  /* 0x00000000ff00723e */ /* 0x000fe200000000ff */
[----:B------:R-:W-:Y:S05]  /*6ea0*/  BRA `(.L_x_16728) ;  /* 0x00000b3000007947 */ /* 0x000fea0003800000 */
.L_x_16723:
        /* <DEDUP_REMOVED lines=13> */
.L_x_16737:
[----:B------:R-:W2:Y:S02]  /*6f80*/  LDG.E.64 R2, [R2.64] ;  /* 0x0000002402027981 */ /* 0x000ea4000c1e1b00 */
[----:B--2---:R-:W0:Y:S01]  /*6f90*/  F2F.F32.F64 R0, R2 ;  /* 0x0000000200007310 */ /* 0x004e220000301000 */
[----:B------:R-:W0:-:S14]  /*6fa0*/  DSETP.GEU.AND P0, PT, |R2|, c[0x2][0x0], PT ;  /* 0x008000000200762a */ /* 0x000e1c0003f0e200 */
[----:B0-----:R-:W-:-:S05]  /*6fb0*/  @!P0 FMUL R0, R0, 1.175494350822287508e-38 ;  /* 0x0080000000008820 */ /* 0x001fca0000400000 */
[----:B------:R-:W-:Y:S01]  /*6fc0*/  F2FP.PACK_AB R0, RZ, R0 ;  /* 0x00000000ff00723e */ /* 0x000fe200000000ff */
[----:B------:R-:W-:Y:S05]  /*6fd0*/  BRA `(.L_x_16728) ;  /* 0x00000a0000007947 */ /* 0x000fea0003800000 */
.L_x_16736:
        /* <DEDUP_REMOVED lines=28> */
.L_x_16739:
        /* <DEDUP_REMOVED lines=15> */
.L_x_16738:
[----:B------:R-:W2:Y:S02]  /*7290*/  LDG.E.U16 R0, [R2.64] ;  /* 0x0000002402007981 */ /* 0x000ea4000c1e1500 */
[----:B--2---:R-:W-:-:S04]  /*72a0*/  PRMT R0, RZ, 0x5410, R0 ;  /* 0x00005410ff007816 */ /* 0x004fc80000000000 */
[----:B------:R-:W-:Y:S01]  /*72b0*/  F2FP.PACK_AB R0, RZ, R0 ;  /* 0x00000000ff00723e */ /* 0x000fe200000000ff */
[----:B------:R-:W-:Y:S05]  /*72c0*/  BRA `(.L_x_16728) ;  /* 0x0000071000007947 */ /* 0x000fea0003800000 */
.L_x_16735:
        /* <DEDUP_REMOVED lines=12> */
.L_x_16742:
        /* <DEDUP_REMOVED lines=21> */
.L_x_16746:
[----:B------:R-:W-:Y:S05]  /*74e0*/  BSYNC B1 ;  /* 0x0000000000017941 */ /* 0x000fea0003800000 */
.L_x_16745:
[----:B------:R-:W-:Y:S01]  /*74f0*/  LEA R3, R0, 0x3b800000, 0x17 ;  /* 0x3b80000000037811 */ /* 0x000fe200078eb8ff */
[----:B------:R-:W-:-:S05]  /*7500*/  IMAD.SHL.U32 R0, R2, 0x100000, RZ ;  /* 0x0010000002007824 */ /* 0x000fca00078e00ff */
[----:B------:R-:W-:Y:S02]  /*7510*/  LOP3.LUT R0, R3, R0, R4, 0xfe, !PT ;  /* 0x0000000003007212 */ /* 0x000fe400078efe04 */
.L_x_16744:
[----:B------:R-:W-:Y:S05]  /*7520*/  BSYNC B0 ;  /* 0x0000000000007941 */ /* 0x000fea0003800000 */
.L_x_16743:
[----:B------:R-:W-:Y:S01]  /*7530*/  F2FP.PACK_AB R0, RZ, R0 ;  /* 0x00000000ff00723e */ /* 0x000fe200000000ff */
[----:B------:R-:W-:Y:S05]  /*7540*/  BRA `(.L_x_16728) ;  /* 0x0000049000007947 */ /* 0x000fea0003800000 */
.L_x_16741:
        /* <DEDUP_REMOVED lines=21> */
.L_x_16750:
[----:B------:R-:W-:Y:S05]  /*76a0*/  BSYNC B1 ;  /* 0x0000000000017941 */ /* 0x000fea0003800000 */
.L_x_16749:
[----:B------:R-:W-:Y:S01]  /*76b0*/  LEA R3, R0, 0x37800000, 0x17 ;  /* 0x3780000000037811 */ /* 0x000fe200078eb8ff */
[----:B------:R-:W-:-:S05]  /*76c0*/  IMAD.SHL.U32 R0, R2, 0x200000, RZ ;  /* 0x0020000002007824 */ /* 0x000fca00078e00ff */
[----:B------:R-:W-:Y:S02]  /*76d0*/  LOP3.LUT R0, R3, R0, R4, 0xfe, !PT ;  /* 0x0000000003007212 */ /* 0x000fe400078efe04 */
.L_x_16748:
[----:B------:R-:W-:Y:S05]  /*76e0*/  BSYNC B0 ;  /* 0x0000000000007941 */ /* 0x000fea0003800000 */
.L_x_16747:
[----:B------:R-:W-:Y:S01]  /*76f0*/  F2FP.PACK_AB R0, RZ, R0 ;  /* 0x00000000ff00723e */ /* 0x000fe200000000ff */
[----:B------:R-:W-:Y:S05]  /*7700*/  BRA `(.L_x_16728) ;  /* 0x000002d000007947 */ /* 0x000fea0003800000 */
.L_x_16740:
        /* <DEDUP_REMOVED lines=14> */
.L_x_16754:
[----:B------:R-:W-:Y:S05]  /*77f0*/  BSYNC B0 ;  /* 0x0000000000007941 */ /* 0x000fea0003800000 */
.L_x_16753:
[----:B------:R-:W-:Y:S01]  /*7800*/  F2FP.PACK_AB R0, RZ, R0 ;  /* 0x00000000ff00723e */ /* 0x000fe200000000ff */
[----:B------:R-:W-:Y:S05]  /*7810*/  BRA `(.L_x_16728) ;  /* 0x000001c000007947 */ /* 0x000fea0003800000 */
.L_x_16727:
        /* <DEDUP_REMOVED lines=21> */
.L_x_16752:
[----:B------:R-:W2:Y:S02]  /*7970*/  LDG.E.64 R2, [R2.64] ;  /* 0x0000002402027981 */ /* 0x000ea4000c1e1b00 */
[----:B--2---:R-:W0:Y:S02]  /*7980*/  I2F.U64 R0, R2 ;  /* 0x0000000200007312 */ /* 0x004e240000301000 */
[----:B0-----:R-:W-:Y:S01]  /*7990*/  F2FP.PACK_AB R0, RZ, R0 ;  /* 0x00000000ff00723e */ /* 0x001fe200000000ff */
[----:B------:R-:W-:Y:S05]  /*79a0*/  BRA `(.L_x_16728) ;  /* 0x0000003000007947 */ /* 0x000fea0003800000 */
.L_x_16751:
[----:B------:R-:W2:Y:S02]  /*79b0*/  LDG.E R2, [R2.64] ;  /* 0x0000002402027981 */ /* 0x000ea4000c1e1900 */
[----:B--2---:R-:W0:Y:S02]  /*79c0*/  I2F.U32 R0, R2 ;  /* 0x0000000200007306 */ /* 0x004e240000201000 */
[----:B0-----:R-:W-:-:S06]  /*79d0*/  F2FP.PACK_AB R0, RZ, R0 ;  /* 0x00000000ff00723e */ /* 0x001fcc00000000ff */
.L_x_16728:
        /* <DEDUP_REMOVED lines=19> */
.L_x_16758:
[----:B------:R-:W-:-:S06]  /*7b10*/  HADD2.F32 R3, -RZ, R2.H0_H0 ;  /* 0x20000002ff037230 */ /* 0x000fcc0000004100 */
[----:B------:R-:W0:Y:S02]  /*7b20*/  F2I.S64.TRUNC R2, R3 ;  /* 0x0000000300027311 */ /* 0x000e24000020d900 */
[----:B0-----:R0:W-:Y:S01]  /*7b30*/  STG.E.U8 [R16.64], R2 ;  /* 0x0000000210007986 */ /* 0x0011e2000c101124 */
[----:B------:R-:W-:Y:S05]  /*7b40*/  BRA `(.L_x_16760) ;  /* 0x00000e4000007947 */ /* 0x000fea0003800000 */
.L_x_16757:
        /* <DEDUP_REMOVED lines=10> */
.L_x_16762:
[----:B------:R-:W-:-:S04]  /*7bf0*/  HADD2.F32 R2, -RZ, R2.H0_H0 ;  /* 0x20000002ff027230 */ /* 0x000fc80000004100 */
[----:B------:R-:W0:Y:S02]  /*7c00*/  F2I.FTZ.TRUNC.NTZ R3, R2 ;  /* 0x0000000200037305 */ /* 0x000e24000021f100 */
[----:B0-----:R0:W-:Y:S01]  /*7c10*/  STG.E [R16.64], R3 ;  /* 0x0000000310007986 */ /* 0x0011e2000c101924 */
[----:B------:R-:W-:Y:S05]  /*7c20*/  BRA `(.L_x_16760) ;  /* 0x00000d6000007947 */ /* 0x000fea0003800000 */
.L_x_16761:
[----:B------:R-:W-:-:S04]  /*7c30*/  HADD2.F32 R2, -RZ, R2.H0_H0 ;  /* 0x20000002ff027230 */ /* 0x000fc80000004100 */
[----:B------:R-:W0:Y:S02]  /*7c40*/  F2I.FTZ.TRUNC.NTZ R3, R2 ;  /* 0x0000000200037305 */ /* 0x000e24000021f100 */
[----:B0-----:R0:W-:Y:S01]  /*7c50*/  STG.E.U16 [R16.64], R3 ;  /* 0x0000000310007986 */ /* 0x0011e2000c101524 */
[----:B------:R-:W-:Y:S05]  /*7c60*/  BRA `(.L_x_16760) ;  /* 0x00000d2000007947 */ /* 0x000fea0003800000 */
.L_x_16756:
        /* <DEDUP_REMOVED lines=9> */
.L_x_16764:
[----:B------:R0:W-:Y:S01]  /*7d00*/  STG.E.U16 [R16.64], R2 ;  /* 0x0000000210007986 */ /* 0x0001e2000c101524 */
[----:B------:R-:W-:Y:S05]  /*7d10*/  BRA `(.L_x_16760) ;  /* 0x00000c7000007947 */ /* 0x000fea0003800000 */
.L_x_16763:
        /* <DEDUP_REMOVED lines=10> */
.L_x_16766:
[----:B------:R-:W-:-:S05]  /*7dc0*/  HADD2.F32 R0, -RZ, R2.H0_H0 ;  /* 0x20000002ff007230 */ /* 0x000fca0000004100 */
[----:B------:R-:W-:-:S04]  /*7dd0*/  F2FP.PACK_AB R0, RZ, R0 ;  /* 0x00000000ff00723e */ /* 0x000fc800000000ff */
[----:B------:R-:W-:-:S05]  /*7de0*/  PRMT R0, R0, 0x5410, RZ ;  /* 0x0000541000007816 */ /* 0x000fca00000000ff */
[----:B------:R0:W-:Y:S01]  /*7df0*/  STG.E [R16.64], R0 ;  /* 0x0000000010007986 */ /* 0x0001e2000c101924 */
[----:B------:R-:W-:Y:S05]  /*7e00*/  BRA `(.L_x_16760) ;  /* 0x00000b8000007947 */ /* 0x000fea0003800000 */
.L_x_16765:
[----:B------:R-:W-:-:S05]  /*7e10*/  HADD2.F32 R2, -RZ, R2.H0_H0 ;  /* 0x20000002ff027230 */ /* 0x000fca0000004100 */
[----:B------:R-:W-:-:S06]  /*7e20*/  FMUL.FTZ R2, R2, 1 ;  /* 0x3f80000002027820 */ /* 0x000fcc0000410000 */
[----:B------:R-:W0:Y:S02]  /*7e30*/  F2F.F64.F32 R2, R2 ;  /* 0x0000000200027310 */ /* 0x000e240000201800 */
[----:B0-----:R0:W-:Y:S01]  /*7e40*/  STG.E.64 [R16.64], R2 ;  /* 0x0000000210007986 */ /* 0x0011e2000c101b24 */
[----:B------:R-:W-:Y:S05]  /*7e50*/  BRA `(.L_x_16760) ;  /* 0x00000b3000007947 */ /* 0x000fea0003800000 */
.L_x_16755:
        /* <DEDUP_REMOVED lines=13> */
.L_x_16769:
[----:B------:R-:W-:Y:S01]  /*7f30*/  HADD2.F32 R2, -RZ, R2.H0_H0 ;  /* 0x20000002ff027230 */ /* 0x000fe20000004100 */
[----:B------:R-:W-:-:S04]  /*7f40*/  CS2R R6, SRZ ;  /* 0x0000000000067805 */ /* 0x000fc8000001ff00 */
[----:B------:R-:W-:-:S04]  /*7f50*/  FMUL.FTZ R2, R2, 1 ;  /* 0x3f80000002027820 */ /* 0x000fc80000410000 */
[----:B------:R-:W0:Y:S02]  /*7f60*/  F2F.F64.F32 R4, R2 ;  /* 0x0000000200047310 */ /* 0x000e240000201800 */
[----:B0-----:R0:W-:Y:S01]  /*7f70*/  STG.E.128 [R16.64], R4 ;  /* 0x0000000410007986 */ /* 0x0011e2000c101d24 */
[----:B------:R-:W-:Y:S05]  /*7f80*/  BRA `(.L_x_16760) ;  /* 0x00000a0000007947 */ /* 0x000fea0003800000 */
.L_x_16768:
        /* <DEDUP_REMOVED lines=21> */
.L_x_16773:
[----:B------:R-:W-:Y:S05]  /*80e0*/  BSYNC B0 ;  /* 0x0000000000007941 */ /* 0x000fea0003800000 */
.L_x_16772:
[----:B------:R-:W-:-:S05]  /*80f0*/  LOP3.LUT R3, R0, R3, RZ, 0xfc, !PT ;  /* 0x0000000300037212 */ /* 0x000fca00078efcff */
[----:B------:R0:W-:Y:S01]  /*8100*/  STG.E.U8 [R16.64], R3 ;  /* 0x0000000310007986 */ /* 0x0001e2000c101124 */
[----:B------:R-:W-:Y:S05]  /*8110*/  BRA `(.L_x_16760) ;  /* 0x0000087000007947 */ /* 0x000fea0003800000 */
.L_x_16771:
        /* <DEDUP_REMOVED lines=13> */
.L_x_16775:
[----:B------:R-:W-:Y:S01]  /*81f0*/  IMAD.MOV.U32 R0, RZ, RZ, 0x7f ;  /* 0x0000007fff007424 */ /* 0x000fe200078e00ff */
[----:B------:R-:W-:-:S04]  /*8200*/  ISETP.GT.U32.AND P0, PT, R2, 0x7f800000, PT ;  /* 0x7f8000000200780c */ /* 0x000fc80003f04070 */
[----:B------:R-:W-:-:S04]  /*8210*/  SEL R0, R0, 0x7c, P0 ;  /* 0x0000007c00007807 */ /* 0x000fc80000000000 */
.L_x_16776:
[----:B------:R-:W-:Y:S05]  /*8220*/  BSYNC B0 ;  /* 0x0000000000007941 */ /* 0x000fea0003800000 */
.L_x_16774:
[----:B------:R-:W-:-:S04]  /*8230*/  LOP3.LUT R2, R3, 0x80000000, RZ, 0xc0, !PT ;  /* 0x8000000003027812 */ /* 0x000fc800078ec0ff */
[----:B------:R-:W-:-:S04]  /*8240*/  SHF.R.U32.HI R3, RZ, 0x18, R2 ;  /* 0x00000018ff037819 */ /* 0x000fc80000011602 */
[----:B------:R-:W-:-:S05]  /*8250*/  LOP3.LUT R3, R0, R3, RZ, 0xfc, !PT ;  /* 0x0000000300037212 */ /* 0x000fca00078efcff */
[----:B------:R0:W-:Y:S01]  /*8260*/  STG.E.U8 [R16.64], R3 ;  /* 0x0000000310007986 */ /* 0x0001e2000c101124 */
[----:B------:R-:W-:Y:S05]  /*8270*/  BRA `(.L_x_16760) ;  /* 0x0000071000007947 */ /* 0x000fea0003800000 */
.L_x_16770:
[----:B------:R-:W-:-:S05]  /*8280*/  HADD2.F32 R0, -RZ, R2.H0_H0 ;  /* 0x20000002ff007230 */ /* 0x000fca0000004100 */
[----:B------:R-:W-:-:S05]  /*8290*/  F2FP.BF16.PACK_AB R0, RZ, R0 ;  /* 0x00000000ff00723e */ /* 0x000fca00000010ff */
[----:B------:R0:W-:Y:S01]  /*82a0*/  STG.E.U16 [R16.64], R0 ;  /* 0x0000000010007986 */ /* 0x0001e2000c101524 */
[----:B------:R-:W-:Y:S05]  /*82b0*/  BRA `(.L_x_16760) ;  /* 0x000006d000007947 */ /* 0x000fea0003800000 */
.L_x_16767:
        /* <DEDUP_REMOVED lines=12> */
.L_x_16779:
        /* <DEDUP_REMOVED lines=17> */
.L_x_16782:
[----:B------:R-:W-:-:S04]  /*8490*/  LOP3.LUT R2, R3, 0x80000000, RZ, 0xc0, !PT ;  /* 0x8000000003027812 */ /* 0x000fc800078ec0ff */
[----:B------:R-:W-:-:S04]  /*84a0*/  SHF.R.U32.HI R3, RZ, 0x18, R2 ;  /* 0x00000018ff037819 */ /* 0x000fc80000011602 */
[----:B------:R-:W-:-:S04]  /*84b0*/  LOP3.LUT R0, R0, R3, RZ, 0xfc, !PT ;  /* 0x0000000300007212 */ /* 0x000fc800078efcff */
[----:B------:R-:W-:Y:S02]  /*84c0*/  PRMT R8, R0, 0x7610, R8 ;  /* 0x0000761000087816 */ /* 0x000fe40000000008 */
.L_x_16781:
[----:B------:R-:W-:Y:S05]  /*84d0*/  BSYNC B0 ;  /* 0x0000000000007941 */ /* 0x000fea0003800000 */
.L_x_16780:
[----:B------:R0:W-:Y:S01]  /*84e0*/  STG.E.U8 [R16.64], R8 ;  /* 0x0000000810007986 */ /* 0x0001e2000c101124 */
[----:B------:R-:W-:Y:S05]  /*84f0*/  BRA `(.L_x_16760) ;  /* 0x0000049000007947 */ /* 0x000fea0003800000 */
.L_x_16778:
        /* <DEDUP_REMOVED lines=17> */
.L_x_16785:
[----:B------:R-:W-:-:S04]  /*8610*/  LOP3.LUT R2, R3, 0x80000000, RZ, 0xc0, !PT ;  /* 0x8000000003027812 */ /* 0x000fc800078ec0ff */
[----:B------:R-:W-:-:S04]  /*8620*/  SHF.R.U32.HI R3, RZ, 0x18, R2 ;  /* 0x00000018ff037819 */ /* 0x000fc80000011602 */
[----:B------:R-:W-:-:S04]  /*8630*/  LOP3.LUT R0, R0, R3, RZ, 0xfc, !PT ;  /* 0x0000000300007212 */ /* 0x000fc800078efcff */
[----:B------:R-:W-:Y:S02]  /*8640*/  PRMT R8, R0, 0x7610, R8 ;  /* 0x0000761000087816 */ /* 0x000fe40000000008 */
.L_x_16784:
[----:B------:R-:W-:Y:S05]  /*8650*/  BSYNC B0 ;  /* 0x0000000000007941 */ /* 0x000fea0003800000 */
.L_x_16783:
[----:B------:R0:W-:Y:S01]  /*8660*/  STG.E.U8 [R16.64], R8 ;  /* 0x0000000810007986 */ /* 0x0001e2000c101124 */
[----:B------:R-:W-:Y:S05]  /*8670*/  BRA `(.L_x_16760) ;  /* 0x0000031000007947 */ /* 0x000fea0003800000 */
.L_x_16777:
        /* <DEDUP_REMOVED lines=22> */
.L_x_16759:
        /* <DEDUP_REMOVED lines=20> */
.L_x_16787:
[----:B------:R-:W-:-:S06]  /*8920*/  HADD2.F32 R2, -RZ, R2.H0_H0 ;  /* 0x20000002ff027230 */ /* 0x000fcc0000004100 */
[----:B------:R-:W0:Y:S02]  /*8930*/  F2I.U64.TRUNC R2, R2 ;  /* 0x0000000200027311 */ /* 0x000e24000020d800 */
[----:B0-----:R0:W-:Y:S01]  /*8940*/  STG.E.64 [R16.64], R2 ;  /* 0x0000000210007986 */ /* 0x0011e2000c101b24 */
[----:B------:R-:W-:Y:S05]  /*8950*/  BRA `(.L_x_16760) ;  /* 0x0000003000007947 */ /* 0x000fea0003800000 */
.L_x_16786:
[----:B------:R-:W-:-:S04]  /*8960*/  HADD2.F32 R2, -RZ, R2.H0_H0 ;  /* 0x20000002ff027230 */ /* 0x000fc80000004100 */
[----:B------:R-:W0:Y:S02]  /*8970*/  F2I.FTZ.U32.TRUNC.NTZ R3, R2 ;  /* 0x0000000200037305 */ /* 0x000e24000021f000 */
[----:B0-----:R0:W-:Y:S02]  /*8980*/  STG.E [R16.64], R3 ;  /* 0x0000000310007986 */ /* 0x0011e4000c101924 */
.L_x_16760:
[----:B------:R-:W-:Y:S02]  /*8990*/  IADD3 R19, R19, 0x80, RZ ;  /* 0x0000008013137810 */ /* 0x000fe40007ffe0ff */
.L_x_16655:
[----:B------:R-:W-:Y:S05]  /*89a0*/  BSYNC B6 ;  /* 0x0000000000067941 */ /* 0x000fea0003800000 */
.L_x_16654:
        /* <DEDUP_REMOVED lines=230> */
.L_x_16788:
        /* <DEDUP_REMOVED lines=20> */
.L_x_16792:
[----:B------:R-:W2:Y:S02]  /*9950*/  LDG.E.U8 R2, [R2.64] ;  /* 0x0000002402027981 */ /* 0x000ea4000c1e1100 */
[----:B--2---:R-:W0:Y:S02]  /*9960*/  I2F.U16 R0, R2 ;  /* 0x0000000200007306 */ /* 0x004e240000101000 */
[----:B0-----:R-:W-:Y:S01]  /*9970*/  F2FP.PACK_AB R0, RZ, R0 ;  /* 0x00000000ff00723e */ /* 0x001fe200000000ff */
[----:B------:R-:W-:Y:S05]  /*9980*/  BRA `(.L_x_16794) ;  /* 0x00000e1000007947 */ /* 0x000fea0003800000 */
.L_x_16791:
        /* <DEDUP_REMOVED lines=10> */
.L_x_16796:
[----:B------:R-:W2:Y:S02]  /*9a30*/  LDG.E R2, [R2.64] ;  /* 0x0000002402027981 */ /* 0x000ea4000c1e1900 */
[----:B--2---:R-:W0:Y:S02]  /*9a40*/  I2F R0, R2 ;  /* 0x0000000200007306 */ /* 0x004e240000201400 */
[----:B0-----:R-:W-:Y:S01]  /*9a50*/  F2FP.PACK_AB R0, RZ, R0 ;  /* 0x00000000ff00723e */ /* 0x001fe200000000ff */
[----:B------:R-:W-:Y:S05]  /*9a60*/  BRA `(.L_x_16794) ;  /* 0x00000d3000007947 */ /* 0x000fea0003800000 */
.L_x_16795:
[----:B------:R-:W2:Y:S02]  /*9a70*/  LDG.E.U16 R2, [R2.64] ;  /* 0x0000002402027981 */ /* 0x000ea4000c1e1500 */
[----:B--2---:R-:W0:Y:S02]  /*9a80*/  I2F.S16 R0, R2 ;  /* 0x0000000200007306 */ /* 0x004e240000101400 */
[----:B0-----:R-:W-:Y:S01]  /*9a90*/  F2FP.PACK_AB R0, RZ, R0 ;  /* 0x00000000ff00723e */ /* 0x001fe200000000ff */
[----:B------:R-:W-:Y:S05]  /*9aa0*/  BRA `(.L_x_16794) ;  /* 0x00000cf000007947 */ /* 0x000fea0003800000 */
.L_x_16790:
        /* <DEDUP_REMOVED lines=9> */
.L_x_16798:
[----:B------:R0:W5:Y:S01]  /*9b40*/  LDG.E.U16 R0, [R2.64] ;  /* 0x0000002402007981 */ /* 0x000162000c1e1500 */
[----:B------:R-:W-:Y:S05]  /*9b50*/  BRA `(.L_x_16794) ;  /* 0x00000c4000007947 */ /* 0x000fea0003800000 */
.L_x_16797:
        /* <DEDUP_REMOVED lines=9> */
.L_x_16800:
[----:B------:R0:W5:Y:S01]  /*9bf0*/  LDG.E.U16 R0, [R2.64] ;  /* 0x0000002402007981 */ /* 0x000162000c1e1500 */
[----:B------:R-:W-:Y:S05]  /*9c00*/  BRA `(.L_x_16794) ;  /* 0x00000b9000007947 */ /* 0x000fea0003800000 */
.L_x_16799:
[----:B------:R-:W2:Y:S02]  /*9c10*/  LDG.E.64 R2, [R2.64] ;  /* 0x0000002402027981 */ /* 0x000ea4000c1e1b00 */
[----:B--2---:R-:W0:Y:S01]  /*9c20*/  F2F.F32.F64 R0, R2 ;  /* 0x0000000200007310 */ /* 0x004e220000301000 */
[----:B------:R-:W0:-:S14]  /*9c30*/  DSETP.GEU.AND P0, PT, |R2|, c[0x2][0x0], PT ;  /* 0x008000000200762a */ /* 0x000e1c0003f0e200 */
[----:B0-----:R-:W-:-:S05]  /*9c40*/  @!P0 FMUL R0, R0, 1.175494350822287508e-38 ;  /* 0x0080000000008820 */ /* 0x001fca0000400000 */
[----:B------:R-:W-:Y:S01]  /*9c50*/  F2FP.PACK_AB R0, RZ, R0 ;  /* 0x00000000ff00723e */ /* 0x000fe200000000ff */
[----:B------:R-:W-:Y:S05]  /*9c60*/  BRA `(.L_x_16794) ;  /* 0x00000b3000007947 */ /* 0x000fea0003800000 */
.L_x_16789:
        /* <DEDUP_REMOVED lines=13> */
.L_x_16803:
[----:B------:R-:W2:Y:S02]  /*9d40*/  LDG.E.64 R2, [R2.64] ;  /* 0x0000002402027981 */ /* 0x000ea4000c1e1b00 */
[----:B--2---:R-:W0:Y:S01]  /*9d50*/  F2F.F32.F64 R0, R2 ;  /* 0x0000000200007310 */ /* 0x004e220000301000 */
[----:B------:R-:W0:-:S14]  /*9d60*/  DSETP.GEU.AND P0, PT, |R2|, c[0x2][0x0], PT ;  /* 0x008000000200762a */ /* 0x000e1c0003f0e200 */
[----:B0-----:R-:W-:-:S05]  /*9d70*/  @!P0 FMUL R0, R0, 1.175494350822287508e-38 ;  /* 0x0080000000008820 */ /* 0x001fca0000400000 */
[----:B------:R-:W-:Y:S01]  /*9d80*/  F2FP.PACK_AB R0, RZ, R0 ;  /* 0x00000000ff00723e */ /* 0x000fe200000000ff */
[----:B------:R-:W-:Y:S05]  /*9d90*/  BRA `(.L_x_16794) ;  /* 0x00000a0000007947 */ /* 0x000fea0003800000 */
.L_x_16802:
        /* <DEDUP_REMOVED lines=28> */
.L_x_16805:
        /* <DEDUP_REMOVED lines=15> */
.L_x_16804:
[----:B------:R-:W2:Y:S02]  /*a050*/  LDG.E.U16 R0, [R2.64] ;  /* 0x0000002402007981 */ /* 0x000ea4000c1e1500 */
[----:B--2---:R-:W-:-:S04]  /*a060*/  PRMT R0, RZ, 0x5410, R0 ;  /* 0x00005410ff007816 */ /* 0x004fc80000000000 */
[----:B------:R-:W-:Y:S01]  /*a070*/  F2FP.PACK_AB R0, RZ, R0 ;  /* 0x00000000ff00723e */ /* 0x000fe200000000ff */
[----:B------:R-:W-:Y:S05]  /*a080*/  BRA `(.L_x_16794) ;  /* 0x0000071000007947 */ /* 0x000fea0003800000 */
.L_x_16801:
        /* <DEDUP_REMOVED lines=12> */
.L_x_16808:
        /* <DEDUP_REMOVED lines=21> */
.L_x_16812:
[----:B------:R-:W-:Y:S05]  /*a2a0*/  BSYNC B1 ;  /* 0x0000000000017941 */ /* 0x000fea0003800000 */
.L_x_16811:
[----:B------:R-:W-:Y:S01]  /*a2b0*/  LEA R3, R0, 0x3b800000, 0x17 ;  /* 0x3b80000000037811 */ /* 0x000fe200078eb8ff */
[----:B------:R-:W-:-:S05]  /*a2c0*/  IMAD.SHL.U32 R0, R2, 0x100000, RZ ;  /* 0x0010000002007824 */ /* 0x000fca00078e00ff */
[----:B------:R-:W-:Y:S02]  /*a2d0*/  LOP3.LUT R0, R3, R0, R4, 0xfe, !PT ;  /* 0x0000000003007212 */ /* 0x000fe400078efe04 */
.L_x_16810:
[----:B------:R-:W-:Y:S05]  /*a2e0*/  BSYNC B0 ;  /* 0x0000000000007941 */ /* 0x000fea0003800000 */
.L_x_16809:
[----:B------:R-:W-:Y:S01]  /*a2f0*/  F2FP.PACK_AB R0, RZ, R0 ;  /* 0x00000000ff00723e */ /* 0x000fe200000000ff */
[----:B------:R-:W-:Y:S05]  /*a300*/  BRA `(.L_x_16794) ;  /* 0x0000049000007947 */ /* 0x000fea0003800000 */
.L_x_16807:
        /* <DEDUP_REMOVED lines=21> */
.L_x_16816:
[----:B------:R-:W-:Y:S05]  /*a460*/  BSYNC B1 ;  /* 0x0000000000017941 */ /* 0x000fea0003800000 */
.L_x_16815:
[----:B------:R-:W-:Y:S01]  /*a470*/  LEA R3, R0, 0x37800000, 0x17 ;  /* 0x3780000000037811 */ /* 0x000fe200078eb8ff */
[----:B------:R-:W-:-:S05]  /*a480*/  IMAD.SHL.U32 R0, R2, 0x200000, RZ ;  /* 0x0020000002007824 */ /* 0x000fca00078e00ff */
[----:B------:R-:W-:Y:S02]  /*a490*/  LOP3.LUT R0, R3, R0, R4, 0xfe, !PT ;  /* 0x0000000003007212 */ /* 0x000fe400078efe04 */
.L_x_16814:
[----:B------:R-:W-:Y:S05]  /*a4a0*/  BSYNC B0 ;  /* 0x0000000000007941 */ /* 0x000fea0003800000 */
.L_x_16813:
[----:B------:R-:W-:Y:S01]  /*a4b0*/  F2FP.PACK_AB R0, RZ, R0 ;  /* 0x00000000ff00723e */ /* 0x000fe200000000ff */
[----:B------:R-:W-:Y:S05]  /*a4c0*/  BRA `(.L_x_16794) ;  /* 0x000002d000007947 */ /* 0x000fea0003800000 */
.L_x_16806:
        /* <DEDUP_REMOVED lines=14> */
.L_x_16820:
[----:B------:R-:W-:Y:S05]  /*a5b0*/  BSYNC B0 ;  /* 0x0000000000007941 */ /* 0x000fea0003800000 */
.L_x_16819:
[----:B------:R-:W-:Y:S01]  /*a5c0*/  F2FP.PACK_AB R0, RZ, R0 ;  /* 0x00000000ff00723e */ /* 0x000fe200000000ff */
[----:B------:R-:W-:Y:S05]  /*a5d0*/  BRA `(.L_x_16794) ;  /* 0x000001c000007947 */ /* 0x000fea0003800000 */
.L_x_16793:
        /* <DEDUP_REMOVED lines=21> */
.L_x_16818:
[----:B------:R-:W2:Y:S02]  /*a730*/  LDG.E.64 R2, [R2.64] ;  /* 0x0000002402027981 */ /* 0x000ea4000c1e1b00 */
[----:B--2---:R-:W0:Y:S02]  /*a740*/  I2F.U64 R0, R2 ;  /* 0x0000000200007312 */ /* 0x004e240000301000 */
[----:B0-----:R-:W-:Y:S01]  /*a750*/  F2FP.PACK_AB R0, RZ, R0 ;  /* 0x00000000ff00723e */ /* 0x001fe200000000ff */
[----:B------:R-:W-:Y:S05]  /*a760*/  BRA `(.L_x_16794) ;  /* 0x0000003000007947 */ /* 0x000fea0003800000 */
.L_x_16817:
[----:B------:R-:W2:Y:S02]  /*a770*/  LDG.E R2, [R2.64] ;  /* 0x0000002402027981 */ /* 0x000ea4000c1e1900 */
[----:B--2---:R-:W0:Y:S02]  /*a780*/  I2F.U32 R0, R2 ;  /* 0x0000000200007306 */ /* 0x004e240000201000 */
[----:B0-----:R-:W-:-:S06]  /*a790*/  F2FP.PACK_AB R0, RZ, R0 ;  /* 0x00000000ff00723e */ /* 0x001fcc00000000ff */
.L_x_16794:
        /* <DEDUP_REMOVED lines=19> */
.L_x_16824:
[----:B------:R-:W-:-:S06]  /*a8d0*/  HADD2.F32 R3, -RZ, R2.H0_H0 ;  /* 0x20000002ff037230 */ /* 0x000fcc0000004100 */
[----:B------:R-:W0:Y:S02]  /*a8e0*/  F2I.S64.TRUNC R2, R3 ;  /* 0x0000000300027311 */ /* 0x000e24000020d900 */
[----:B0-----:R-:W-:Y:S01]  /*a8f0*/  STG.E.U8 [R16.64], R2 ;  /* 0x0000000210007986 */ /* 0x001fe2000c101124 */
[----:B------:R-:W-:Y:S05]  /*a900*/  EXIT ;  /* 0x000000000000794d */ /* 0x000fea0003800000 */
.L_x_16823:
        /* <DEDUP_REMOVED lines=10> */
.L_x_16827:
[----:B------:R-:W-:-:S04]  /*a9b0*/  HADD2.F32 R2, -RZ, R2.H0_H0 ;  /* 0x20000002ff027230 */ /* 0x000fc80000004100 */
[----:B------:R-:W0:Y:S02]  /*a9c0*/  F2I.FTZ.TRUNC.NTZ R3, R2 ;  /* 0x0000000200037305 */ /* 0x000e24000021f100 */
[----:B0-----:R-:W-:Y:S01]  /*a9d0*/  STG.E [R16.64], R3 ;  /* 0x0000000310007986 */ /* 0x001fe2000c101924 */
[----:B------:R-:W-:Y:S05]  /*a9e0*/  EXIT ;  /* 0x000000000000794d */ /* 0x000fea0003800000 */
.L_x_16826:
[----:B------:R-:W-:-:S04]  /*a9f0*/  HADD2.F32 R2, -RZ, R2.H0_H0 ;  /* 0x20000002ff027230 */ /* 0x000fc80000004100 */
[----:B------:R-:W0:Y:S02]  /*aa00*/  F2I.FTZ.TRUNC.NTZ R3, R2 ;  /* 0x0000000200037305 */ /* 0x000e24000021f100 */
[----:B0-----:R-:W-:Y:S01]  /*aa10*/  STG.E.U16 [R16.64], R3 ;  /* 0x0000000310007986 */ /* 0x001fe2000c101524 */
[----:B------:R-:W-:Y:S05]  /*aa20*/  EXIT ;  /* 0x000000000000794d */ /* 0x000fea0003800000 */
.L_x_16822:
        /* <DEDUP_REMOVED lines=9> */
.L_x_16829:
[----:B------:R-:W-:Y:S01]  /*aac0*/  STG.E.U16 [R16.64], R2 ;  /* 0x0000000210007986 */ /* 0x000fe2000c101524 */
[----:B------:R-:W-:Y:S05]  /*aad0*/  EXIT ;  /* 0x000000000000794d */ /* 0x000fea0003800000 */
.L_x_16828:
        /* <DEDUP_REMOVED lines=10> */
.L_x_16831:
[----:B------:R-:W-:-:S05]  /*ab80*/  HADD2.F32 R0, -RZ, R2.H0_H0 ;  /* 0x20000002ff007230 */ /* 0x000fca0000004100 */
[----:B------:R-:W-:-:S04]  /*ab90*/  F2FP.PACK_AB R0, RZ, R0 ;  /* 0x00000000ff00723e */ /* 0x000fc800000000ff */
[----:B------:R-:W-:-:S05]  /*aba0*/  PRMT R0, R0, 0x5410, RZ ;  /* 0x0000541000007816 */ /* 0x000fca00000000ff */
[----:B------:R-:W-:Y:S01]  /*abb0*/  STG.E [R16.64], R0 ;  /* 0x0000000010007986 */ /* 0x000fe2000c101924 */
[----:B------:R-:W-:Y:S05]  /*abc0*/  EXIT ;  /* 0x000000000000794d */ /* 0x000fea0003800000 */
.L_x_16830:
[----:B------:R-:W-:-:S05]  /*abd0*/  HADD2.F32 R2, -RZ, R2.H0_H0 ;  /* 0x20000002ff027230 */ /* 0x000fca0000004100 */
[----:B------:R-:W-:-:S06]  /*abe0*/  FMUL.FTZ R2, R2, 1 ;  /* 0x3f80000002027820 */ /* 0x000fcc0000410000 */
[----:B------:R-:W0:Y:S02]  /*abf0*/  F2F.F64.F32 R2, R2 ;  /* 0x0000000200027310 */ /* 0x000e240000201800 */
[----:B0-----:R-:W-:Y:S01]  /*ac00*/  STG.E.64 [R16.64], R2 ;  /* 0x0000000210007986 */ /* 0x001fe2000c101b24 */
[----:B------:R-:W-:Y:S05]  /*ac10*/  EXIT ;  /* 0x000000000000794d */ /* 0x000fea0003800000 */
.L_x_16821:
        /* <DEDUP_REMOVED lines=13> */
.L_x_16834:
[----:B------:R-:W-:Y:S01]  /*acf0*/  HADD2.F32 R2, -RZ, R2.H0_H0 ;  /* 0x20000002ff027230 */ /* 0x000fe20000004100 */
[----:B------:R-:W-:-:S04]  /*ad00*/  CS2R R6, SRZ ;  /* 0x0000000000067805 */ /* 0x000fc8000001ff00 */
[----:B------:R-:W-:-:S04]  /*ad10*/  FMUL.FTZ R2, R2, 1 ;  /* 0x3f80000002027820 */ /* 0x000fc80000410000 */
[----:B------:R-:W0:Y:S02]  /*ad20*/  F2F.F64.F32 R4, R2 ;  /* 0x0000000200047310 */ /* 0x000e240000201800 */
[----:B0-----:R-:W-:Y:S01]  /*ad30*/  STG.E.128 [R16.64], R4 ;  /* 0x0000000410007986 */ /* 0x001fe2000c101d24 */
[----:B------:R-:W-:Y:S05]  /*ad40*/  EXIT ;  /* 0x000000000000794d */ /* 0x000fea0003800000 */
.L_x_16833:
        /* <DEDUP_REMOVED lines=21> */
.L_x_16838:
[----:B------:R-:W-:Y:S05]  /*aea0*/  BSYNC B0 ;  /* 0x0000000000007941 */ /* 0x000fea0003800000 */
.L_x_16837:
[----:B------:R-:W-:-:S05]  /*aeb0*/  LOP3.LUT R3, R0, R3, RZ, 0xfc, !PT ;  /* 0x0000000300037212 */ /* 0x000fca00078efcff */
[----:B------:R-:W-:Y:S01]  /*aec0*/  STG.E.U8 [R16.64], R3 ;  /* 0x0000000310007986 */ /* 0x000fe2000c101124 */
[----:B------:R-:W-:Y:S05]  /*aed0*/  EXIT ;  /* 0x000000000000794d */ /* 0x000fea0003800000 */
.L_x_16836:
        /* <DEDUP_REMOVED lines=13> */
.L_x_16840:
[----:B------:R-:W-:Y:S01]  /*afb0*/  IMAD.MOV.U32 R0, RZ, RZ, 0x7f ;  /* 0x0000007fff007424 */ /* 0x000fe200078e00ff */
[----:B------:R-:W-:-:S04]  /*afc0*/  ISETP.GT.U32.AND P0, PT, R2, 0x7f800000, PT ;  /* 0x7f8000000200780c */ /* 0x000fc80003f04070 */
[----:B------:R-:W-:-:S04]  /*afd0*/  SEL R0, R0, 0x7c, P0 ;  /* 0x0000007c00007807 */ /* 0x000fc80000000000 */
.L_x_16841:
[----:B------:R-:W-:Y:S05]  /*afe0*/  BSYNC B0 ;  /* 0x0000000000007941 */ /* 0x000fea0003800000 */
.L_x_16839:
[----:B------:R-:W-:-:S04]  /*aff0*/  LOP3.LUT R2, R3, 0x80000000, RZ, 0xc0, !PT ;  /* 0x8000000003027812 */ /* 0x000fc800078ec0ff */
[----:B------:R-:W-:-:S04]  /*b000*/  SHF.R.U32.HI R3, RZ, 0x18, R2 ;  /* 0x00000018ff037819 */ /* 0x000fc80000011602 */
[----:B------:R-:W-:-:S05]  /*b010*/  LOP3.LUT R3, R0, R3, RZ, 0xfc, !PT ;  /* 0x0000000300037212 */ /* 0x000fca00078efcff */
[----:B------:R-:W-:Y:S01]  /*b020*/  STG.E.U8 [R16.64], R3 ;  /* 0x0000000310007986 */ /* 0x000fe2000c101124 */
[----:B------:R-:W-:Y:S05]  /*b030*/  EXIT ;  /* 0x000000000000794d */ /* 0x000fea0003800000 */
.L_x_16835:
[----:B------:R-:W-:-:S05]  /*b040*/  HADD2.F32 R0, -RZ, R2.H0_H0 ;  /* 0x20000002ff007230 */ /* 0x000fca0000004100 */
[----:B------:R-:W-:-:S05]  /*b050*/  F2FP.BF16.PACK_AB R0, RZ, R0 ;  /* 0x00000000ff00723e */ /* 0x000fca00000010ff */
[----:B------:R-:W-:Y:S01]  /*b060*/  STG.E.U16 [R16.64], R0 ;  /* 0x0000000010007986 */ /* 0x000fe2000c101524 */
[----:B------:R-:W-:Y:S05]  /*b070*/  EXIT ;  /* 0x000000000000794d */ /* 0x000fea0003800000 */
.L_x_16832:
        /* <DEDUP_REMOVED lines=12> */
.L_x_16844:
        /* <DEDUP_REMOVED lines=17> */
.L_x_16847:
[----:B------:R-:W-:-:S04]  /*b250*/  LOP3.LUT R2, R3, 0x80000000, RZ, 0xc0, !PT ;  /* 0x8000000003027812 */ /* 0x000fc800078ec0ff */
[----:B------:R-:W-:-:S04]  /*b260*/  SHF.R.U32.HI R3, RZ, 0x18, R2 ;  /* 0x00000018ff037819 */ /* 0x000fc80000011602 */
[----:B------:R-:W-:-:S04]  /*b270*/  LOP3.LUT R0, R0, R3, RZ, 0xfc, !PT ;  /* 0x0000000300007212 */ /* 0x000fc800078efcff */
[----:B------:R-:W-:Y:S02]  /*b280*/  PRMT R8, R0, 0x7610, R8 ;  /* 0x0000761000087816 */ /* 0x000fe40000000008 */
.L_x_16846:
[----:B------:R-:W-:Y:S05]  /*b290*/  BSYNC B0 ;  /* 0x0000000000007941 */ /* 0x000fea0003800000 */
.L_x_16845:
[----:B------:R-:W-:Y:S01]  /*b2a0*/  STG.E.U8 [R16.64], R8 ;  /* 0x0000000810007986 */ /* 0x000fe2000c101124 */
[----:B------:R-:W-:Y:S05]  /*b2b0*/  EXIT ;  /* 0x000000000000794d */ /* 0x000fea0003800000 */
.L_x_16843:
        /* <DEDUP_REMOVED lines=17> */
.L_x_16850:
[----:B------:R-:W-:-:S04]  /*b3d0*/  LOP3.LUT R2, R3, 0x80000000, RZ, 0xc0, !PT ;  /* 0x8000000003027812 */ /* 0x000fc800078ec0ff */
[----:B------:R-:W-:-:S04]  /*b3e0*/  SHF.R.U32.HI R3, RZ, 0x18, R2 ;  /* 0x00000018ff037819 */ /* 0x000fc80000011602 */
[----:B------:R-:W-:-:S04]  /*b3f0*/  LOP3.LUT R0, R0, R3, RZ, 0xfc, !PT ;  /* 0x0000000300007212 */ /* 0x000fc800078efcff */
[----:B------:R-:W-:Y:S02]  /*b400*/  PRMT R8, R0, 0x7610, R8 ;  /* 0x0000761000087816 */ /* 0x000fe40000000008 */
.L_x_16849:
[----:B------:R-:W-:Y:S05]  /*b410*/  BSYNC B0 ;  /* 0x0000000000007941 */ /* 0x000fea0003800000 */
.L_x_16848:
[----:B------:R-:W-:Y:S01]  /*b420*/  STG.E.U8 [R16.64], R8 ;  /* 0x0000000810007986 */ /* 0x000fe2000c101124 */
[----:B------:R-:W-:Y:S05]  /*b430*/  EXIT ;  /* 0x000000000000794d */ /* 0x000fea0003800000 */
.L_x_16842:
        /* <DEDUP_REMOVED lines=22> */
.L_x_16825:
        /* <DEDUP_REMOVED lines=20> */
.L_x_16852:
[----:B------:R-:W-:-:S06]  /*b6e0*/  HADD2.F32 R2, -RZ, R2.H0_H0 ;  /* 0x20000002ff027230 */ /* 0x000fcc0000004100 */
[----:B------:R-:W0:Y:S02]  /*b6f0*/  F2I.U64.TRUNC R2, R2 ;  /* 0x0000000200027311 */ /* 0x000e24000020d800 */
[----:B0-----:R-:W-:Y:S01]  /*b700*/  STG.E.64 [R16.64], R2 ;  /* 0x0000000210007986 */ /* 0x001fe2000c101b24 */
[----:B------:R-:W-:Y:S05]  /*b710*/  EXIT ;  /* 0x000000000000794d */ /* 0x000fea0003800000 */
.L_x_16851:
[----:B------:R-:W-:-:S04]  /*b720*/  HADD2.F32 R2, -RZ, R2.H0_H0 ;  /* 0x20000002ff027230 */ /* 0x000fc80000004100 */
[----:B------:R-:W0:Y:S02]  /*b730*/  F2I.FTZ.U32.TRUNC.NTZ R3, R2 ;  /* 0x0000000200037305 */ /* 0x000e24000021f000 */
[----:B0-----:R-:W-:Y:S01]  /*b740*/  STG.E [R16.64], R3 ;  /* 0x0000000310007986 */ /* 0x001fe2000c101924 */
[----:B------:R-:W-:Y:S05]  /*b750*/  EXIT ;  /* 0x000000000000794d */ /* 0x000fea0003800000 */
.L_x_16853:
        /* <DEDUP_REMOVED lines=10> */
.L_x_18457:


//--------------------- .text._ZN2at6native27unrolled_elementwise_kernelIZZZNS0_16ceil_kernel_cudaERNS_18TensorIteratorBaseEENKUlvE_clEvENKUlvE1_clEvEUlN3c104HalfEE_St5arrayIPcLm2EELi4E23TrivialOffsetCalculatorILi1EjESD_NS0_6memory12LoadWithCastILi1EEENSE_13StoreWithCastILi1EEEEEviT_T0_T2_T3_T4_T5_ --------------------------
	.section	.text._ZN2at6native27unrolled_elementwise_kernelIZZZNS0_16ceil_kernel_cudaERNS_18TensorIteratorBaseEENKUlvE_clEvENKUlvE1_clEvEUlN3c104HalfEE_St5arrayIPcLm2EELi4E23TrivialOffsetCalculatorILi1EjESD_NS0_6memory12LoadWithCastILi1EEENSE_13StoreWithCastILi1EEEEEviT_T0_T2_T3_T4_T5_,"ax",@progbits
	.sectioninfo	@"SHI_REGISTERS=28"
	.align	128
        .global         _ZN2at6native27unrolled_elementwise_kernelIZZZNS0_16ceil_kernel_cudaERNS_18TensorIteratorBaseEENKUlvE_clEvENKUlvE1_clEvEUlN3c104HalfEE_St5arrayIPcLm2EELi4E23TrivialOffsetCalculatorILi1EjESD_NS0_6memory12LoadWithCastILi1EEENSE_13StoreWithCastILi1EEEEEviT_T0_T2_T3_T4_T5_
        .type           _ZN2at6native27unrolled_elementwise_kernelIZZZNS0_16ceil_kernel_cudaERNS_18TensorIteratorBaseEENKUlvE_clEvENKUlvE1_clEvEUlN3c104HalfEE_St5arrayIPcLm2EELi4E23TrivialOffsetCalculatorILi1EjESD_NS0_6memory12LoadWithCastILi1EEENSE_13StoreWithCastILi1EEEEEviT_T0_T2_T3_T4_T5_,@function
        .size           _ZN2at6native27unrolled_elementwise_kernelIZZZNS0_16ceil_kernel_cudaERNS_18TensorIteratorBaseEENKUlvE_clEvENKUlvE1_clEvEUlN3c104HalfEE_St5arrayIPcLm2EELi4E23TrivialOffsetCalculatorILi1EjESD_NS0_6memory12LoadWithCastILi1EEENSE_13StoreWithCastILi1EEEEEviT_T0_T2_T3_T4_T5_,(.L_x_18458 - _ZN2at6native27unrolled_elementwise_kernelIZZZNS0_16ceil_kernel_cudaERNS_18TensorIteratorBaseEENKUlvE_clEvENKUlvE1_clEvEUlN3c104HalfEE_St5arrayIPcLm2EELi4E23TrivialOffsetCalculatorILi1EjESD_NS0_6memory12LoadWithCastILi1EEENSE_13StoreWithCastILi1EEEEEviT_T0_T2_T3_T4_T5_)
        .other          _ZN2at6native27unrolled_elementwise_kernelIZZZNS0_16ceil_kernel_cudaERNS_18TensorIteratorBaseEENKUlvE_clEvENKUlvE1_clEvEUlN3c104HalfEE_St5arrayIPcLm2EELi4E23TrivialOffsetCalculatorILi1EjESD_NS0_6memory12LoadWithCastILi1EEENSE_13StoreWithCastILi1EEEEEviT_T0_T2_T3_T4_T5_,@"STO_CUDA_ENTRY STV_DEFAULT"
_ZN2at6native27unrolled_elementwise_kernelIZZZNS0_16ceil_kernel_cudaERNS_18TensorIteratorBaseEENKUlvE_clEvENKUlvE1_clEvEUlN3c104HalfEE_St5arrayIPcLm2EELi4E23TrivialOffsetCalculatorILi1EjESD_NS0_6memory12LoadWithCastILi1EEENSE_13StoreWithCastILi1EEEEEviT_T0_T2_T3_T4_T5_:
.text._ZN2at6native27unrolled_elementwise_kernelIZZZNS0_16ceil_kernel_cudaERNS_18TensorIteratorBaseEENKUlvE_clEvENKUlvE1_clEvEUlN3c104HalfEE_St5arrayIPcLm2EELi4E23TrivialOffsetCalculatorILi1EjESD_NS0_6memory12LoadWithCastILi1EEENSE_13StoreWithCastILi1EEEEEviT_T0_T2_T3_T4_T5_:
        /* <DEDUP_REMOVED lines=32> */
.L_x_16859:
[----:B------:R-:W2:Y:S02]  /*0200*/  LDG.E.U8 R2, [R2.64] ;  /* 0x0000002402027981 */ /* 0x000ea4000c1e1100 */
[----:B--2---:R-:W0:Y:S02]  /*0210*/  I2F.U16 R0, R2 ;  /* 0x0000000200007306 */ /* 0x004e240000101000 */
[----:B0-----:R-:W-:-:S04]  /*0220*/  F2FP.PACK_AB R0, RZ, R0 ;  /* 0x00000000ff00723e */ /* 0x001fc800000000ff */
[----:B------:R-:W-:Y:S01]  /*0230*/  PRMT R22, R0, 0x7610, R22 ;  /* 0x0000761000167816 */ /* 0x000fe20000000016 */
[----:B------:R-:W-:Y:S05]  /*0240*/  BRA `(.L_x_16861) ;  /* 0x00000ee000007947 */ /* 0x000fea0003800000 */
.L_x_16858:
        /* <DEDUP_REMOVED lines=11> */
.L_x_16863:
[----:B------:R-:W2:Y:S02]  /*0300*/  LDG.E R2, [R2.64] ;  /* 0x0000002402027981 */ /* 0x000ea4000c1e1900 */
[----:B--2---:R-:W0:Y:S02]  /*0310*/  I2F R0, R2 ;  /* 0x0000000200007306 */ /* 0x004e240000201400 */
[----:B0-----:R-:W-:-:S04]  /*0320*/  F2FP.PACK_AB R0, RZ, R0 ;  /* 0x00000000ff00723e */ /* 0x001fc800000000ff */
[----:B------:R-:W-:Y:S01]  /*0330*/  PRMT R22, R0, 0x7610, R22 ;  /* 0x0000761000167816 */ /* 0x000fe20000000016 */
[----:B------:R-:W-:Y:S05]  /*0340*/  BRA `(.L_x_16861) ;  /* 0x00000de000007947 */ /* 0x000fea0003800000 */
.L_x_16862:
[----:B------:R-:W2:Y:S02]  /*0350*/  LDG.E.U16 R2, [R2.64] ;  /* 0x0000002402027981 */ /* 0x000ea4000c1e1500 */
[----:B--2---:R-:W0:Y:S02]  /*0360*/  I2F.S16 R0, R2 ;  /* 0x0000000200007306 */ /* 0x004e240000101400 */
[----:B0-----:R-:W-:-:S04]  /*0370*/  F2FP.PACK_AB R0, RZ, R0 ;  /* 0x00000000ff00723e */ /* 0x001fc800000000ff */
[----:B------:R-:W-:Y:S01]  /*0380*/  PRMT R22, R0, 0x7610, R22 ;  /* 0x0000761000167816 */ /* 0x000fe20000000016 */
[----:B------:R-:W-:Y:S05]  /*0390*/  BRA `(.L_x_16861) ;  /* 0x00000d9000007947 */ /* 0x000fea0003800000 */
.L_x_16857:
        /* <DEDUP_REMOVED lines=9> */
.L_x_16865:
[----:B------:R0:W5:Y:S01]  /*0430*/  LDG.E.U16 R22, [R2.64] ;  /* 0x0000002402167981 */ /* 0x000162000c1e1500 */
[----:B------:R-:W-:Y:S05]  /*0440*/  BRA `(.L_x_16861) ;  /* 0x00000ce000007947 */ /* 0x000fea0003800000 */
.L_x_16864:
        /* <DEDUP_REMOVED lines=9> */
.L_x_16867:
[----:B------:R0:W5:Y:S01]  /*04e0*/  LDG.E.U16 R22, [R2.64] ;  /* 0x0000002402167981 */ /* 0x000162000c1e1500 */
[----:B------:R-:W-:Y:S05]  /*04f0*/  BRA `(.L_x_16861) ;  /* 0x00000c3000007947 */ /* 0x000fea0003800000 */
.L_x_16866:
[----:B------:R-:W2:Y:S02]  /*0500*/  LDG.E.64 R2, [R2.64] ;  /* 0x0000002402027981 */ /* 0x000ea4000c1e1b00 */
[----:B--2---:R-:W0:Y:S01]  /*0510*/  F2F.F32.F64 R0, R2 ;  /* 0x0000000200007310 */ /* 0x004e220000301000 */
[----:B------:R-:W0:-:S14]  /*0520*/  DSETP.GEU.AND P0, PT, |R2|, c[0x2][0x0], PT ;  /* 0x008000000200762a */ /* 0x000e1c0003f0e200 */
[----:B0-----:R-:W-:-:S05]  /*0530*/  @!P0 FMUL R0, R0, 1.175494350822287508e-38 ;  /* 0x0080000000008820 */ /* 0x001fca0000400000 */
[----:B------:R-:W-:-:S04]  /*0540*/  F2FP.PACK_AB R0, RZ, R0 ;  /* 0x00000000ff00723e */ /* 0x000fc800000000ff */
[----:B------:R-:W-:Y:S01]  /*0550*/  PRMT R22, R0, 0x7610, R22 ;  /* 0x0000761000167816 */ /* 0x000fe20000000016 */
[----:B------:R-:W-:Y:S05]  /*0560*/  BRA `(.L_x_16861) ;  /* 0x00000bc000007947 */ /* 0x000fea0003800000 */
.L_x_16856:
        /* <DEDUP_REMOVED lines=14> */
.L_x_16870:
[----:B------:R-:W2:Y:S02]  /*0650*/  LDG.E.64 R2, [R2.64] ;  /* 0x0000002402027981 */ /* 0x000ea4000c1e1b00 */
[----:B--2---:R-:W0:Y:S01]  /*0660*/  F2F.F32.F64 R0, R2 ;  /* 0x0000000200007310 */ /* 0x004e220000301000 */
[----:B------:R-:W0:-:S14]  /*0670*/  DSETP.GEU.AND P0, PT, |R2|, c[0x2][0x0], PT ;  /* 0x008000000200762a */ /* 0x000e1c0003f0e200 */
[----:B0-----:R-:W-:-:S05]  /*0680*/  @!P0 FMUL R0, R0, 1.175494350822287508e-38 ;  /* 0x0080000000008820 */ /* 0x001fca0000400000 */
[----:B------:R-:W-:-:S04]  /*0690*/  F2FP.PACK_AB R0, RZ, R0 ;  /* 0x00000000ff00723e */ /* 0x000fc800000000ff */
[----:B------:R-:W-:Y:S01]  /*06a0*/  PRMT R22, R0, 0x7610, R22 ;  /* 0x0000761000167816 */ /* 0x000fe20000000016 */
[----:B------:R-:W-:Y:S05]  /*06b0*/  BRA `(.L_x_16861) ;  /* 0x00000a7000007947 */ /* 0x000fea0003800000 */
.L_x_16869:
        /* <DEDUP_REMOVED lines=28> */
.L_x_16872:
        /* <DEDUP_REMOVED lines=16> */
.L_x_16871:
[----:B------:R-:W2:Y:S02]  /*0980*/  LDG.E.U16 R0, [R2.64] ;  /* 0x0000002402007981 */ /* 0x000ea4000c1e1500 */
[----:B--2---:R-:W-:-:S04]  /*0990*/  PRMT R0, RZ, 0x5410, R0 ;  /* 0x00005410ff007816 */ /* 0x004fc80000000000 */
[----:B------:R-:W-:-:S04]  /*09a0*/  F2FP.PACK_AB R0, RZ, R0 ;  /* 0x00000000ff00723e */ /* 0x000fc800000000ff */
[----:B------:R-:W-:Y:S01]  /*09b0*/  PRMT R22, R0, 0x7610, R22 ;  /* 0x0000761000167816 */ /* 0x000fe20000000016 */
[----:B------:R-:W-:Y:S05]  /*09c0*/  BRA `(.L_x_16861) ;  /* 0x0000076000007947 */ /* 0x000fea0003800000 */
.L_x_16868:
        /* <DEDUP_REMOVED lines=12> */
.L_x_16875:
        /* <DEDUP_REMOVED lines=21> */
.L_x_16879:
[----:B------:R-:W-:Y:S05]  /*0be0*/  BSYNC B1 ;  /* 0x0000000000017941 */ /* 0x000fea0003800000 */
.L_x_16878:
[----:B------:R-:W-:Y:S01]  /*0bf0*/  LEA R3, R0, 0x3b800000, 0x17 ;  /* 0x3b80000000037811 */ /* 0x000fe200078eb8ff */
[----:B------:R-:W-:-:S05]  /*0c00*/  IMAD.SHL.U32 R0, R2, 0x100000, RZ ;  /* 0x0010000002007824 */ /* 0x000fca00078e00ff */
[----:B------:R-:W-:Y:S02]  /*0c10*/  LOP3.LUT R0, R3, R0, R4, 0xfe, !PT ;  /* 0x0000000003007212 */ /* 0x000fe400078efe04 */
.L_x_16877:
[----:B------:R-:W-:Y:S05]  /*0c20*/  BSYNC B0 ;  /* 0x0000000000007941 */ /* 0x000fea0003800000 */
.L_x_16876:
[----:B------:R-:W-:-:S04]  /*0c30*/  F2FP.PACK_AB R0, RZ, R0 ;  /* 0x00000000ff00723e */ /* 0x000fc800000000ff */
[----:B------:R-:W-:Y:S01]  /*0c40*/  PRMT R22, R0, 0x7610, R22 ;  /* 0x0000761000167816 */ /* 0x000fe20000000016 */
[----:B------:R-:W-:Y:S05]  /*0c50*/  BRA `(.L_x_16861) ;  /* 0x000004d000007947 */ /* 0x000fea0003800000 */
.L_x_16874:
        /* <DEDUP_REMOVED lines=21> */
.L_x_16883:
[----:B------:R-:W-:Y:S05]  /*0db0*/  BSYNC B1 ;  /* 0x0000000000017941 */ /* 0x000fea0003800000 */
.L_x_16882:
[----:B------:R-:W-:Y:S01]  /*0dc0*/  LEA R3, R0, 0x37800000, 0x17 ;  /* 0x3780000000037811 */ /* 0x000fe200078eb8ff */
[----:B------:R-:W-:-:S05]  /*0dd0*/  IMAD.SHL.U32 R0, R2, 0x200000, RZ ;  /* 0x0020000002007824 */ /* 0x000fca00078e00ff */
[----:B------:R-:W-:Y:S02]  /*0de0*/  LOP3.LUT R0, R3, R0, R4, 0xfe, !PT ;  /* 0x0000000003007212 */ /* 0x000fe400078efe04 */
.L_x_16881:
[----:B------:R-:W-:Y:S05]  /*0df0*/  BSYNC B0 ;  /* 0x0000000000007941 */ /* 0x000fea0003800000 */
.L_x_16880:
[----:B------:R-:W-:-:S04]  /*0e00*/  F2FP.PACK_AB R0, RZ, R0 ;  /* 0x00000000ff00723e */ /* 0x000fc800000000ff */
[----:B------:R-:W-:Y:S01]  /*0e10*/  PRMT R22, R0, 0x7610, R22 ;  /* 0x0000761000167816 */ /* 0x000fe20000000016 */
[----:B------:R-:W-:Y:S05]  /*0e20*/  BRA `(.L_x_16861) ;  /* 0x0000030000007947 */ /* 0x000fea0003800000 */
.L_x_16873:
        /* <DEDUP_REMOVED lines=14> */
.L_x_16887:
[----:B------:R-:W-:Y:S05]  /*0f10*/  BSYNC B0 ;  /* 0x0000000000007941 */ /* 0x000fea0003800000 */
.L_x_16886:
[----:B------:R-:W-:-:S04]  /*0f20*/  F2FP.PACK_AB R0, RZ, R0 ;  /* 0x00000000ff00723e */ /* 0x000fc800000000ff */
[----:B------:R-:W-:Y:S01]  /*0f30*/  PRMT R22, R0, 0x7610, R22 ;  /* 0x0000761000167816 */ /* 0x000fe20000000016 */
[----:B------:R-:W-:Y:S05]  /*0f40*/  BRA `(.L_x_16861) ;  /* 0x000001e000007947 */ /* 0x000fea0003800000 */
.L_x_16860:
        /* <DEDUP_REMOVED lines=21> */
.L_x_16885:
[----:B------:R-:W2:Y:S02]  /*10a0*/  LDG.E.64 R2, [R2.64] ;  /* 0x0000002402027981 */ /* 0x000ea4000c1e1b00 */
[----:B--2---:R-:W0:Y:S02]  /*10b0*/  I2F.U64 R0, R2 ;  /* 0x0000000200007312 */ /* 0x004e240000301000 */
[----:B0-----:R-:W-:-:S04]  /*10c0*/  F2FP.PACK_AB R0, RZ, R0 ;  /* 0x00000000ff00723e */ /* 0x001fc800000000ff */
[----:B------:R-:W-:Y:S01]  /*10d0*/  PRMT R22, R0, 0x7610, R22 ;  /* 0x0000761000167816 */ /* 0x000fe20000000016 */
[----:B------:R-:W-:Y:S05]  /*10e0*/  BRA `(.L_x_16861) ;  /* 0x0000004000007947 */ /* 0x000fea0003800000 */
.L_x_16884:
[----:B------:R-:W2:Y:S02]  /*10f0*/  LDG.E R2, [R2.64] ;  /* 0x0000002402027981 */ /* 0x000ea4000c1e1900 */
[----:B--2---:R-:W0:Y:S02]  /*1100*/  I2F.U32 R0, R2 ;  /* 0x0000000200007306 */ /* 0x004e240000201000 */
[----:B0-----:R-:W-:-:S04]  /*1110*/  F2FP.PACK_AB R0, RZ, R0 ;  /* 0x00000000ff00723e */ /* 0x001fc800000000ff */
[----:B------:R-:W-:Y:S02]  /*1120*/  PRMT R22, R0, 0x7610, R22 ;  /* 0x0000761000167816 */ /* 0x000fe40000000016 */
.L_x_16861:
[----:B------:R-:W1:Y:S02]  /*1130*/  S2R R24, SR_TID.X ;  /* 0x0000000000187919 */ /* 0x000e640000002100 */
[----:B-1----:R-:W-:-:S03]  /*1140*/  IADD3 R24, R24, 0x80, RZ ;  /* 0x0000008018187810 */ /* 0x002fc60007ffe0ff */
.L_x_16855:
[----:B-1----:R-:W-:Y:S05]  /*1150*/  BSYNC B6 ;  /* 0x0000000000067941 */ /* 0x002fea0003800000 */
.L_x_16854:
        /* <DEDUP_REMOVED lines=24> */
.L_x_16893:
[----:B------:R-:W2:Y:S02]  /*12e0*/  LDG.E.U8 R2, [R2.64] ;  /* 0x0000002402027981 */ /* 0x000ea4000c1e1100 */
[----:B--2---:R-:W0:Y:S02]  /*12f0*/  I2F.U16 R0, R2 ;  /* 0x0000000200007306 */ /* 0x004e240000101000 */
[----:B0-----:R-:W-:-:S04]  /*1300*/  F2FP.PACK_AB R0, RZ, R0 ;  /* 0x00000000ff00723e */ /* 0x001fc800000000ff */
[----:B------:R-:W-:Y:S01]  /*1310*/  PRMT R18, R0, 0x7610, R18 ;  /* 0x0000761000127816 */ /* 0x000fe20000000012 */
[----:B------:R-:W-:Y:S05]  /*1320*/  BRA `(.L_x_16895) ;  /* 0x00000ed000007947 */ /* 0x000fea0003800000 */
.L_x_16892:
        /* <DEDUP_REMOVED lines=11> */
.L_x_16897:
[----:B------:R-:W2:Y:S02]  /*13e0*/  LDG.E R2, [R2.64] ;  /* 0x0000002402027981 */ /* 0x000ea4000c1e1900 */
[----:B--2---:R-:W0:Y:S02]  /*13f0*/  I2F R0, R2 ;  /* 0x0000000200007306 */ /* 0x004e240000201400 */
[----:B0-----:R-:W-:-:S04]  /*1400*/  F2FP.PACK_AB R0, RZ, R0 ;  /* 0x00000000ff00723e */ /* 0x001fc800000000ff */
[----:B------:R-:W-:Y:S01]  /*1410*/  PRMT R18, R0, 0x7610, R18 ;  /* 0x0000761000127816 */ /* 0x000fe20000000012 */
[----:B------:R-:W-:Y:S05]  /*1420*/  BRA `(.L_x_16895) ;  /* 0x00000dd000007947 */ /* 0x000fea0003800000 */
.L_x_16896:
[----:B------:R-:W2:Y:S02]  /*1430*/  LDG.E.U16 R2, [R2.64] ;  /* 0x0000002402027981 */ /* 0x000ea4000c1e1500 */
[----:B--2---:R-:W0:Y:S02]  /*1440*/  I2F.S16 R0, R2 ;  /* 0x0000000200007306 */ /* 0x004e240000101400 */
[----:B0-----:R-:W-:-:S04]  /*1450*/  F2FP.PACK_AB R0, RZ, R0 ;  /* 0x00000000ff00723e */ /* 0x001fc800000000ff */
[----:B------:R-:W-:Y:S01]  /*1460*/  PRMT R18, R0, 0x7610, R18 ;  /* 0x0000761000127816 */ /* 0x000fe20000000012 */
[----:B------:R-:W-:Y:S05]  /*1470*/  BRA `(.L_x_16895) ;  /* 0x00000d8000007947 */ /* 0x000fea0003800000 */
.L_x_16891:
        /* <DEDUP_REMOVED lines=9> */
.L_x_16899:
[----:B------:R0:W5:Y:S01]  /*1510*/  LDG.E.U16 R18, [R2.64] ;  /* 0x0000002402127981 */ /* 0x000162000c1e1500 */
[----:B------:R-:W-:Y:S05]  /*1520*/  BRA `(.L_x_16895) ;  /* 0x00000cd000007947 */ /* 0x000fea0003800000 */
.L_x_16898:
        /* <DEDUP_REMOVED lines=9> */
.L_x_16901:
[----:B------:R0:W5:Y:S01]  /*15c0*/  LDG.E.U16 R18, [R2.64] ;  /* 0x0000002402127981 */ /* 0x000162000c1e1500 */
[----:B------:R-:W-:Y:S05]  /*15d0*/  BRA `(.L_x_16895) ;  /* 0x00000c2000007947 */ /* 0x000fea0003800000 */
.L_x_16900:
[----:B------:R-:W2:Y:S02]  /*15e0*/  LDG.E.64 R2, [R2.64] ;  /* 0x0000002402027981 */ /* 0x000ea4000c1e1b00 */
[----:B--2---:R-:W0:Y:S01]  /*15f0*/  F2F.F32.F64 R0, R2 ;  /* 0x0000000200007310 */ /* 0x004e220000301000 */
[----:B------:R-:W0:-:S14]  /*1600*/  DSETP.GEU.AND P0, PT, |R2|, c[0x2][0x0], PT ;  /* 0x008000000200762a */ /* 0x000e1c0003f0e200 */
[----:B0-----:R-:W-:-:S05]  /*1610*/  @!P0 FMUL R0, R0, 1.175494350822287508e-38 ;  /* 0x0080000000008820 */ /* 0x001fca0000400000 */
[----:B------:R-:W-:-:S04]  /*1620*/  F2FP.PACK_AB R0, RZ, R0 ;  /* 0x00000000ff00723e */ /* 0x000fc800000000ff */
[----:B------:R-:W-:Y:S01]  /*1630*/  PRMT R18, R0, 0x7610, R18 ;  /* 0x0000761000127816 */ /* 0x000fe20000000012 */
[----:B------:R-:W-:Y:S05]  /*1640*/  BRA `(.L_x_16895) ;  /* 0x00000bb000007947 */ /* 0x000fea0003800000 */
.L_x_16890:
        /* <DEDUP_REMOVED lines=14> */
.L_x_16904:
[----:B------:R-:W2:Y:S02]  /*1730*/  LDG.E.64 R2, [R2.64] ;  /* 0x0000002402027981 */ /* 0x000ea4000c1e1b00 */
[----:B--2---:R-:W0:Y:S01]  /*1740*/  F2F.F32.F64 R0, R2 ;  /* 0x0000000200007310 */ /* 0x004e220000301000 */
[----:B------:R-:W0:-:S14]  /*1750*/  DSETP.GEU.AND P0, PT, |R2|, c[0x2][0x0], PT ;  /* 0x008000000200762a */ /* 0x000e1c0003f0e200 */
[----:B0-----:R-:W-:-:S05]  /*1760*/  @!P0 FMUL R0, R0, 1.175494350822287508e-38 ;  /* 0x0080000000008820 */ /* 0x001fca0000400000 */
[----:B------:R-:W-:-:S04]  /*1770*/  F2FP.PACK_AB R0, RZ, R0 ;  /* 0x00000000ff00723e */ /* 0x000fc800000000ff */
[----:B------:R-:W-:Y:S01]  /*1780*/  PRMT R18, R0, 0x7610, R18 ;  /* 0x0000761000127816 */ /* 0x000fe20000000012 */
[----:B------:R-:W-:Y:S05]  /*1790*/  BRA `(.L_x_16895) ;  /* 0x00000a6000007947 */ /* 0x000fea0003800000 */
.L_x_16903:
        /* <DEDUP_REMOVED lines=28> */
.L_x_16906:
        /* <DEDUP_REMOVED lines=15> */
.L_x_16905:
[----:B------:R-:W2:Y:S02]  /*1a50*/  LDG.E.U16 R0, [R2.64] ;  /* 0x0000002402007981 */ /* 0x000ea4000c1e1500 */
[----:B--2---:R-:W-:-:S04]  /*1a60*/  PRMT R0, RZ, 0x5410, R0 ;  /* 0x00005410ff007816 */ /* 0x004fc80000000000 */
[----:B------:R-:W-:-:S04]  /*1a70*/  F2FP.PACK_AB R0, RZ, R0 ;  /* 0x00000000ff00723e */ /* 0x000fc800000000ff */
[----:B------:R-:W-:Y:S01]  /*1a80*/  PRMT R18, R0, 0x7610, R18 ;  /* 0x0000761000127816 */ /* 0x000fe20000000012 */
[----:B------:R-:W-:Y:S05]  /*1a90*/  BRA `(.L_x_16895) ;  /* 0x0000076000007947 */ /* 0x000fea0003800000 */
.L_x_16902:
        /* <DEDUP_REMOVED lines=12> */
.L_x_16909:
        /* <DEDUP_REMOVED lines=21> */
.L_x_16913:
[----:B------:R-:W-:Y:S05]  /*1cb0*/  BSYNC B1 ;  /* 0x0000000000017941 */ /* 0x000fea0003800000 */
.L_x_16912:
[----:B------:R-:W-:Y:S01]  /*1cc0*/  LEA R3, R0, 0x3b800000, 0x17 ;  /* 0x3b80000000037811 */ /* 0x000fe200078eb8ff */
[----:B------:R-:W-:-:S05]  /*1cd0*/  IMAD.SHL.U32 R0, R2, 0x100000, RZ ;  /* 0x0010000002007824 */ /* 0x000fca00078e00ff */
[----:B------:R-:W-:Y:S02]  /*1ce0*/  LOP3.LUT R0, R3, R0, R4, 0xfe, !PT ;  /* 0x0000000003007212 */ /* 0x000fe400078efe04 */
.L_x_16911:
[----:B------:R-:W-:Y:S05]  /*1cf0*/  BSYNC B0 ;  /* 0x0000000000007941 */ /* 0x000fea0003800000 */
.L_x_16910:
[----:B------:R-:W-:-:S04]  /*1d00*/  F2FP.PACK_AB R0, RZ, R0 ;  /* 0x00000000ff00723e */ /* 0x000fc800000000ff */
[----:B------:R-:W-:Y:S01]  /*1d10*/  PRMT R18, R0, 0x7610, R18 ;  /* 0x0000761000127816 */ /* 0x000fe20000000012 */
[----:B------:R-:W-:Y:S05]  /*1d20*/  BRA `(.L_x_16895) ;  /* 0x000004d000007947 */ /* 0x000fea0003800000 */
.L_x_16908:
        /* <DEDUP_REMOVED lines=21> */
.L_x_16917:
[----:B------:R-:W-:Y:S05]  /*1e80*/  BSYNC B1 ;  /* 0x0000000000017941 */ /* 0x000fea0003800000 */
.L_x_16916:
[----:B------:R-:W-:Y:S01]  /*1e90*/  LEA R3, R0, 0x37800000, 0x17 ;  /* 0x3780000000037811 */ /* 0x000fe200078eb8ff */
[----:B------:R-:W-:-:S05]  /*1ea0*/  IMAD.SHL.U32 R0, R2, 0x200000, RZ ;  /* 0x0020000002007824 */ /* 0x000fca00078e00ff */
[----:B------:R-:W-:Y:S02]  /*1eb0*/  LOP3.LUT R0, R3, R0, R4, 0xfe, !PT ;  /* 0x0000000003007212 */ /* 0x000fe400078efe04 */
.L_x_16915:
[----:B------:R-:W-:Y:S05]  /*1ec0*/  BSYNC B0 ;  /* 0x0000000000007941 */ /* 0x000fea0003800000 */
.L_x_16914:
[----:B------:R-:W-:-:S04]  /*1ed0*/  F2FP.PACK_AB R0, RZ, R0 ;  /* 0x00000000ff00723e */ /* 0x000fc800000000ff */
[----:B------:R-:W-:Y:S01]  /*1ee0*/  PRMT R18, R0, 0x7610, R18 ;  /* 0x0000761000127816 */ /* 0x000fe20000000012 */
[----:B------:R-:W-:Y:S05]  /*1ef0*/  BRA `(.L_x_16895) ;  /* 0x0000030000007947 */ /* 0x000fea0003800000 */
.L_x_16907:
        /* <DEDUP_REMOVED lines=14> */
.L_x_16921:
[----:B------:R-:W-:Y:S05]  /*1fe0*/  BSYNC B0 ;  /* 0x0000000000007941 */ /* 0x000fea0003800000 */
.L_x_16920:
[----:B------:R-:W-:-:S04]  /*1ff0*/  F2FP.PACK_AB R0, RZ, R0 ;  /* 0x00000000ff00723e */ /* 0x000fc800000000ff */
[----:B------:R-:W-:Y:S01]  /*2000*/  PRMT R18, R0, 0x7610, R18 ;  /* 0x0000761000127816 */ /* 0x000fe20000000012 */
[----:B------:R-:W-:Y:S05]  /*2010*/  BRA `(.L_x_16895) ;  /* 0x000001e000007947 */ /* 0x000fea0003800000 */
.L_x_16894:
        /* <DEDUP_REMOVED lines=21> */
.L_x_16919:
[----:B------:R-:W2:Y:S02]  /*2170*/  LDG.E.64 R2, [R2.64] ;  /* 0x0000002402027981 */ /* 0x000ea4000c1e1b00 */
[----:B--2---:R-:W0:Y:S02]  /*2180*/  I2F.U64 R0, R2 ;  /* 0x0000000200007312 */ /* 0x004e240000301000 */
[----:B0-----:R-:W-:-:S04]  /*2190*/  F2FP.PACK_AB R0, RZ, R0 ;  /* 0x00000000ff00723e */ /* 0x001fc800000000ff */
[----:B------:R-:W-:Y:S01]  /*21a0*/  PRMT R18, R0, 0x7610, R18 ;  /* 0x0000761000127816 */ /* 0x000fe20000000012 */
[----:B------:R-:W-:Y:S05]  /*21b0*/  BRA `(.L_x_16895) ;  /* 0x0000004000007947 */ /* 0x000fea0003800000 */
.L_x_16918:
[----:B------:R-:W2:Y:S02]  /*21c0*/  LDG.E R2, [R2.64] ;  /* 0x0000002402027981 */ /* 0x000ea4000c1e1900 */
[----:B--2---:R-:W0:Y:S02]  /*21d0*/  I2F.U32 R0, R2 ;  /* 0x0000000200007306 */ /* 0x004e240000201000 */
[----:B0-----:R-:W-:-:S04]  /*21e0*/  F2FP.PACK_AB R0, RZ, R0 ;  /* 0x00000000ff00723e */ /* 0x001fc800000000ff */
[----:B------:R-:W-:Y:S02]  /*21f0*/  PRMT R18, R0, 0x7610, R18 ;  /* 0x0000761000127816 */ /* 0x000fe40000000012 */
.L_x_16895:
[----:B------:R-:W-:-:S05]  /*2200*/  IADD3 R24, R24, 0x80, RZ ;  /* 0x0000008018187810 */ /* 0x000fca0007ffe0ff */
.L_x_16889:
[----:B------:R-:W-:Y:S05]  /*2210*/  BSYNC B6 ;  /* 0x0000000000067941 */ /* 0x000fea0003800000 */
.L_x_16888:
        /* <DEDUP_REMOVED lines=26> */
.L_x_16927:
[----:B------:R-:W2:Y:S02]  /*23c0*/  LDG.E.U8 R2, [R2.64] ;  /* 0x0000002402027981 */ /* 0x000ea4000c1e1100 */
[----:B--2---:R-:W0:Y:S02]  /*23d0*/  I2F.U16 R0, R2 ;  /* 0x0000000200007306 */ /* 0x004e240000101000 */
[----:B0-----:R-:W-:-:S04]  /*23e0*/  F2FP.PACK_AB R0, RZ, R0 ;  /* 0x00000000ff00723e */ /* 0x001fc800000000ff */
[----:B------:R-:W-:Y:S01]  /*23f0*/  PRMT R25, R0, 0x7610, R25 ;  /* 0x0000761000197816 */ /* 0x000fe20000000019 */
[----:B------:R-:W-:Y:S05]  /*2400*/  BRA `(.L_x_16929) ;  /* 0x00000ed000007947 */ /* 0x000fea0003800000 */
.L_x_16926:
        /* <DEDUP_REMOVED lines=11> */
.L_x_16931:
[----:B------:R-:W2:Y:S02]  /*24c0*/  LDG.E R2, [R2.64] ;  /* 0x0000002402027981 */ /* 0x000ea4000c1e1900 */
[----:B--2---:R-:W0:Y:S02]  /*24d0*/  I2F R0, R2 ;  /* 0x0000000200007306 */ /* 0x004e240000201400 */
[----:B0-----:R-:W-:-:S04]  /*24e0*/  F2FP.PACK_AB R0, RZ, R0 ;  /* 0x00000000ff00723e */ /* 0x001fc800000000ff */
[----:B------:R-:W-:Y:S01]  /*24f0*/  PRMT R25, R0, 0x7610, R25 ;  /* 0x0000761000197816 */ /* 0x000fe20000000019 */
[----:B------:R-:W-:Y:S05]  /*2500*/  BRA `(.L_x_16929) ;  /* 0x00000dd000007947 */ /* 0x000fea0003800000 */
.L_x_16930:
[----:B------:R-:W2:Y:S02]  /*2510*/  LDG.E.U16 R2, [R2.64] ;  /* 0x0000002402027981 */ /* 0x000ea4000c1e1500 */
[----:B--2---:R-:W0:Y:S02]  /*2520*/  I2F.S16 R0, R2 ;  /* 0x0000000200007306 */ /* 0x004e240000101400 */
[----:B0-----:R-:W-:-:S04]  /*2530*/  F2FP.PACK_AB R0, RZ, R0 ;  /* 0x00000000ff00723e */ /* 0x001fc800000000ff */
[----:B------:R-:W-:Y:S01]  /*2540*/  PRMT R25, R0, 0x7610, R25 ;  /* 0x0000761000197816 */ /* 0x000fe20000000019 */
[----:B------:R-:W-:Y:S05]  /*2550*/  BRA `(.L_x_16929) ;  /* 0x00000d8000007947 */ /* 0x000fea0003800000 */
.L_x_16925:
        /* <DEDUP_REMOVED lines=9> */
.L_x_16933:
[----:B------:R0:W5:Y:S01]  /*25f0*/  LDG.E.U16 R25, [R2.64] ;  /* 0x0000002402197981 */ /* 0x000162000c1e1500 */
[----:B------:R-:W-:Y:S05]  /*2600*/  BRA `(.L_x_16929) ;  /* 0x00000cd000007947 */ /* 0x000fea0003800000 */
.L_x_16932:
        /* <DEDUP_REMOVED lines=9> */
.L_x_16935:
[----:B------:R0:W5:Y:S01]  /*26a0*/  LDG.E.U16 R25, [R2.64] ;  /* 0x0000002402197981 */ /* 0x000162000c1e1500 */
[----:B------:R-:W-:Y:S05]  /*26b0*/  BRA `(.L_x_16929) ;  /* 0x00000c2000007947 */ /* 0x000fea0003800000 */
.L_x_16934:
[----:B------:R-:W2:Y:S02]  /*26c0*/  LDG.E.64 R2, [R2.64] ;  /* 0x0000002402027981 */ /* 0x000ea4000c1e1b00 */
[----:B--2---:R-:W0:Y:S01]  /*26d0*/  F2F.F32.F64 R0, R2 ;  /* 0x0000000200007310 */ /* 0x004e220000301000 */
[----:B------:R-:W0:-:S14]  /*26e0*/  DSETP.GEU.AND P0, PT, |R2|, c[0x2][0x0], PT ;  /* 0x008000000200762a */ /* 0x000e1c0003f0e200 */
[----:B0-----:R-:W-:-:S05]  /*26f0*/  @!P0 FMUL R0, R0, 1.175494350822287508e-38 ;  /* 0x0080000000008820 */ /* 0x001fca0000400000 */
[----:B------:R-:W-:-:S04]  /*2700*/  F2FP.PACK_AB R0, RZ, R0 ;  /* 0x00000000ff00723e */ /* 0x000fc800000000ff */
[----:B------:R-:W-:Y:S01]  /*2710*/  PRMT R25, R0, 0x7610, R25 ;  /* 0x0000761000197816 */ /* 0x000fe20000000019 */
[----:B------:R-:W-:Y:S05]  /*2720*/  BRA `(.L_x_16929) ;  /* 0x00000bb000007947 */ /* 0x000fea0003800000 */
.L_x_16924:
        /* <DEDUP_REMOVED lines=14> */
.L_x_16938:
[----:B------:R-:W2:Y:S02]  /*2810*/  LDG.E.64 R2, [R2.64] ;  /* 0x0000002402027981 */ /* 0x000ea4000c1e1b00 */
[----:B--2---:R-:W0:Y:S01]  /*2820*/  F2F.F32.F64 R0, R2 ;  /* 0x0000000200007310 */ /* 0x004e220000301000 */
[----:B------:R-:W0:-:S14]  /*2830*/  DSETP.GEU.AND P0, PT, |R2|, c[0x2][0x0], PT ;  /* 0x008000000200762a */ /* 0x000e1c0003f0e200 */
[----:B0-----:R-:W-:-:S05]  /*2840*/  @!P0 FMUL R0, R0, 1.175494350822287508e-38 ;  /* 0x0080000000008820 */ /* 0x001fca0000400000 */
[----:B------:R-:W-:-:S04]  /*2850*/  F2FP.PACK_AB R0, RZ, R0 ;  /* 0x00000000ff00723e */ /* 0x000fc800000000ff */
[----:B------:R-:W-:Y:S01]  /*2860*/  PRMT R25, R0, 0x7610, R25 ;  /* 0x0000761000197816 */ /* 0x000fe20000000019 */
[----:B------:R-:W-:Y:S05]  /*2870*/  BRA `(.L_x_16929) ;  /* 0x00000a6000007947 */ /* 0x000fea0003800000 */
.L_x_16937:
        /* <DEDUP_REMOVED lines=28> */
.L_x_16940:
        /* <DEDUP_REMOVED lines=15> */
.L_x_16939:
[----:B------:R-:W2:Y:S02]  /*2b30*/  LDG.E.U16 R0, [R2.64] ;  /* 0x0000002402007981 */ /* 0x000ea4000c1e1500 */
[----:B--2---:R-:W-:-:S04]  /*2b40*/  PRMT R0, RZ, 0x5410, R0 ;  /* 0x00005410ff007816 */ /* 0x004fc80000000000 */
[----:B------:R-:W-:-:S04]  /*2b50*/  F2FP.PACK_AB R0, RZ, R0 ;  /* 0x00000000ff00723e */ /* 0x000fc800000000ff */
[----:B------:R-:W-:Y:S01]  /*2b60*/  PRMT R25, R0, 0x7610, R25 ;  /* 0x0000761000197816 */ /* 0x000fe20000000019 */
[----:B------:R-:W-:Y:S05]  /*2b70*/  BRA `(.L_x_16929) ;  /* 0x0000076000007947 */ /* 0x000fea0003800000 */
.L_x_16936:
        /* <DEDUP_REMOVED lines=12> */
.L_x_16943:
        /* <DEDUP_REMOVED lines=21> */
.L_x_16947:
[----:B------:R-:W-:Y:S05]  /*2d90*/  BSYNC B1 ;  /* 0x0000000000017941 */ /* 0x000fea0003800000 */
.L_x_16946:
[----:B------:R-:W-:Y:S01]  /*2da0*/  LEA R3, R0, 0x3b800000, 0x17 ;  /* 0x3b80000000037811 */ /* 0x000fe200078eb8ff */
[----:B------:R-:W-:-:S05]  /*2db0*/  IMAD.SHL.U32 R0, R2, 0x100000, RZ ;  /* 0x0010000002007824 */ /* 0x000fca00078e00ff */
[----:B------:R-:W-:Y:S02]  /*2dc0*/  LOP3.LUT R0, R3, R0, R4, 0xfe, !PT ;  /* 0x0000000003007212 */ /* 0x000fe400078efe04 */
.L_x_16945:
[----:B------:R-:W-:Y:S05]  /*2dd0*/  BSYNC B0 ;  /* 0x0000000000007941 */ /* 0x000fea0003800000 */
.L_x_16944:
[----:B------:R-:W-:-:S04]  /*2de0*/  F2FP.PACK_AB R0, RZ, R0 ;  /* 0x00000000ff00723e */ /* 0x000fc800000000ff */
[----:B------:R-:W-:Y:S01]  /*2df0*/  PRMT R25, R0, 0x7610, R25 ;  /* 0x0000761000197816 */ /* 0x000fe20000000019 */
[----:B------:R-:W-:Y:S05]  /*2e00*/  BRA `(.L_x_16929) ;  /* 0x000004d000007947 */ /* 0x000fea0003800000 */
.L_x_16942:
        /* <DEDUP_REMOVED lines=21> */
.L_x_16951:
[----:B------:R-:W-:Y:S05]  /*2f60*/  BSYNC B1 ;  /* 0x0000000000017941 */ /* 0x000fea0003800000 */
.L_x_16950:
[----:B------:R-:W-:Y:S01]  /*2f70*/  LEA R3, R0, 0x37800000, 0x17 ;  /* 0x3780000000037811 */ /* 0x000fe200078eb8ff */
[----:B------:R-:W-:-:S05]  /*2f80*/  IMAD.SHL.U32 R0, R2, 0x200000, RZ ;  /* 0x0020000002007824 */ /* 0x000fca00078e00ff */
[----:B------:R-:W-:Y:S02]  /*2f90*/  LOP3.LUT R0, R3, R0, R4, 0xfe, !PT ;  /* 0x0000000003007212 */ /* 0x000fe400078efe04 */
.L_x_16949:
[----:B------:R-:W-:Y:S05]  /*2fa0*/  BSYNC B0 ;  /* 0x0000000000007941 */ /* 0x000fea0003800000 */
.L_x_16948:
[----:B------:R-:W-:-:S04]  /*2fb0*/  F2FP.PACK_AB R0, RZ, R0 ;  /* 0x00000000ff00723e */ /* 0x000fc800000000ff */
[----:B------:R-:W-:Y:S01]  /*2fc0*/  PRMT R25, R0, 0x7610, R25 ;  /* 0x0000761000197816 */ /* 0x000fe20000000019 */
[----:B------:R-:W-:Y:S05]  /*2fd0*/  BRA `(.L_x_16929) ;  /* 0x0000030000007947 */ /* 0x000fea0003800000 */
.L_x_16941:
        /* <DEDUP_REMOVED lines=14> */
.L_x_16955:
[----:B------:R-:W-:Y:S05]  /*30c0*/  BSYNC B0 ;  /* 0x0000000000007941 */ /* 0x000fea0003800000 */
.L_x_16954:
[----:B------:R-:W-:-:S04]  /*30d0*/  F2FP.PACK_AB R0, RZ, R0 ;  /* 0x00000000ff00723e */ /* 0x000fc800000000ff */
[----:B------:R-:W-:Y:S01]  /*30e0*/  PRMT R25, R0, 0x7610, R25 ;  /* 0x0000761000197816 */ /* 0x000fe20000000019 */
[----:B------:R-:W-:Y:S05]  /*30f0*/  BRA `(.L_x_16929) ;  /* 0x000001e000007947 */ /* 0x000fea0003800000 */
.L_x_16928:
        /* <DEDUP_REMOVED lines=21> */
.L_x_16953:
[----:B------:R-:W2:Y:S02]  /*3250*/  LDG.E.64 R2, [R2.64] ;  /* 0x0000002402027981 */ /* 0x000ea4000c1e1b00 */
[----:B--2---:R-:W0:Y:S02]  /*3260*/  I2F.U64 R0, R2 ;  /* 0x0000000200007312 */ /* 0x004e240000301000 */
[----:B0-----:R-:W-:-:S04]  /*3270*/  F2FP.PACK_AB R0, RZ, R0 ;  /* 0x00000000ff00723e */ /* 0x001fc800000000ff */
[----:B------:R-:W-:Y:S01]  /*3280*/  PRMT R25, R0, 0x7610, R25 ;  /* 0x0000761000197816 */ /* 0x000fe20000000019 */
[----:B------:R-:W-:Y:S05]  /*3290*/  BRA `(.L_x_16929) ;  /* 0x0000004000007947 */ /* 0x000fea0003800000 */
.L_x_16952:
[----:B------:R-:W2:Y:S02]  /*32a0*/  LDG.E R2, [R2.64] ;  /* 0x0000002402027981 */ /* 0x000ea4000c1e1900 */
[----:B--2---:R-:W0:Y:S02]  /*32b0*/  I2F.U32 R0, R2 ;  /* 0x0000000200007306 */ /* 0x004e240000201000 */
[----:B0-----:R-:W-:-:S04]  /*32c0*/  F2FP.PACK_AB R0, RZ, R0 ;  /* 0x00000000ff00723e */ /* 0x001fc800000000ff */
[----:B------:R-:W-:Y:S02]  /*32d0*/  PRMT R25, R0, 0x7610, R25 ;  /* 0x0000761000197816 */ /* 0x000fe40000000019 */
.L_x_16929:
[----:B------:R-:W-:-:S05]  /*32e0*/  IADD3 R24, R24, 0x80, RZ ;  /* 0x0000008018187810 */ /* 0x000fca0007ffe0ff */
.L_x_16923:
[----:B------:R-:W-:Y:S05]  /*32f0*/  BSYNC B6 ;  /* 0x0000000000067941 */ /* 0x000fea0003800000 */
.L_x_16922:
        /* <DEDUP_REMOVED lines=23> */
.L_x_16961:
[----:B------:R-:W2:Y:S02]  /*3470*/  LDG.E.U8 R2, [R2.64] ;  /* 0x0000002402027981 */ /* 0x000ea4000c1e1100 */
[----:B--2---:R-:W0:Y:S02]  /*3480*/  I2F.U16 R0, R2 ;  /* 0x0000000200007306 */ /* 0x004e240000101000 */
[----:B0-----:R-:W-:-:S04]  /*3490*/  F2FP.PACK_AB R0, RZ, R0 ;  /* 0x00000000ff00723e */ /* 0x001fc800000000ff */
[----:B------:R-:W-:Y:S01]  /*34a0*/  PRMT R23, R0, 0x7610, R23 ;  /* 0x0000761000177816 */ /* 0x000fe20000000017 */
[----:B------:R-:W-:Y:S05]  /*34b0*/  BRA `(.L_x_16957) ;  /* 0x00000ed000007947 */ /* 0x000fea0003800000 */
.L_x_16960:
        /* <DEDUP_REMOVED lines=11> */
.L_x_16964:
[----:B------:R-:W2:Y:S02]  /*3570*/  LDG.E R2, [R2.64] ;  /* 0x0000002402027981 */ /* 0x000ea4000c1e1900 */
[----:B--2---:R-:W0:Y:S02]  /*3580*/  I2F R0, R2 ;  /* 0x0000000200007306 */ /* 0x004e240000201400 */
[----:B0-----:R-:W-:-:S04]  /*3590*/  F2FP.PACK_AB R0, RZ, R0 ;  /* 0x00000000ff00723e */ /* 0x001fc800000000ff */
[----:B------:R-:W-:Y:S01]  /*35a0*/  PRMT R23, R0, 0x7610, R23 ;  /* 0x0000761000177816 */ /* 0x000fe20000000017 */
[----:B------:R-:W-:Y:S05]  /*35b0*/  BRA `(.L_x_16957) ;  /* 0x00000dd000007947 */ /* 0x000fea0003800000 */
.L_x_16963:
[----:B------:R-:W2:Y:S02]  /*35c0*/  LDG.E.U16 R2, [R2.64] ;  /* 0x0000002402027981 */ /* 0x000ea4000c1e1500 */
[----:B--2---:R-:W0:Y:S02]  /*35d0*/  I2F.S16 R0, R2 ;  /* 0x0000000200007306 */ /* 0x004e240000101400 */
[----:B0-----:R-:W-:-:S04]  /*35e0*/  F2FP.PACK_AB R0, RZ, R0 ;  /* 0x00000000ff00723e */ /* 0x001fc800000000ff */
[----:B------:R-:W-:Y:S01]  /*35f0*/  PRMT R23, R0, 0x7610, R23 ;  /* 0x0000761000177816 */ /* 0x000fe20000000017 */
[----:B------:R-:W-:Y:S05]  /*3600*/  BRA `(.L_x_16957) ;  /* 0x00000d8000007947 */ /* 0x000fea0003800000 */
.L_x_16959:
        /* <DEDUP_REMOVED lines=9> */
.L_x_16966:
[----:B------:R0:W5:Y:S01]  /*36a0*/  LDG.E.U16 R23, [R2.64] ;  /* 0x0000002402177981 */ /* 0x000162000c1e1500 */
[----:B------:R-:W-:Y:S05]  /*36b0*/  BRA `(.L_x_16957) ;  /* 0x00000cd000007947 */ /* 0x000fea0003800000 */
.L_x_16965:
        /* <DEDUP_REMOVED lines=9> */
.L_x_16968:
[----:B------:R0:W5:Y:S01]  /*3750*/  LDG.E.U16 R23, [R2.64] ;  /* 0x0000002402177981 */ /* 0x000162000c1e1500 */
[----:B------:R-:W-:Y:S05]  /*3760*/  BRA `(.L_x_16957) ;  /* 0x00000c2000007947 */ /* 0x000fea0003800000 */
.L_x_16967:
[----:B------:R-:W2:Y:S02]  /*3770*/  LDG.E.64 R2, [R2.64] ;  /* 0x0000002402027981 */ /* 0x000ea4000c1e1b00 */
[----:B--2---:R-:W0:Y:S01]  /*3780*/  F2F.F32.F64 R0, R2 ;  /* 0x0000000200007310 */ /* 0x004e220000301000 */
[----:B------:R-:W0:-:S14]  /*3790*/  DSETP.GEU.AND P0, PT, |R2|, c[0x2][0x0], PT ;  /* 0x008000000200762a */ /* 0x000e1c0003f0e200 */
[----:B0-----:R-:W-:-:S05]  /*37a0*/  @!P0 FMUL R0, R0, 1.175494350822287508e-38 ;  /* 0x0080000000008820 */ /* 0x001fca0000400000 */
[----:B------:R-:W-:-:S04]  /*37b0*/  F2FP.PACK_AB R0, RZ, R0 ;  /* 0x00000000ff00723e */ /* 0x000fc800000000ff */
[----:B------:R-:W-:Y:S01]  /*37c0*/  PRMT R23, R0, 0x7610, R23 ;  /* 0x0000761000177816 */ /* 0x000fe20000000017 */
[----:B------:R-:W-:Y:S05]  /*37d0*/  BRA `(.L_x_16957) ;  /* 0x00000bb000007947 */ /* 0x000fea0003800000 */
.L_x_16958:
        /* <DEDUP_REMOVED lines=14> */
.L_x_16971:
[----:B------:R-:W2:Y:S02]  /*38c0*/  LDG.E.64 R2, [R2.64] ;  /* 0x0000002402027981 */ /* 0x000ea4000c1e1b00 */
[----:B--2---:R-:W0:Y:S01]  /*38d0*/  F2F.F32.F64 R0, R2 ;  /* 0x0000000200007310 */ /* 0x004e220000301000 */
[----:B------:R-:W0:-:S14]  /*38e0*/  DSETP.GEU.AND P0, PT, |R2|, c[0x2][0x0], PT ;  /* 0x008000000200762a */ /* 0x000e1c0003f0e200 */
[----:B0-----:R-:W-:-:S05]  /*38f0*/  @!P0 FMUL R0, R0, 1.175494350822287508e-38 ;  /* 0x0080000000008820 */ /* 0x001fca0000400000 */
[----:B------:R-:W-:-:S04]  /*3900*/  F2FP.PACK_AB R0, RZ, R0 ;  /* 0x00000000ff00723e */ /* 0x000fc800000000ff */
[----:B------:R-:W-:Y:S01]  /*3910*/  PRMT R23, R0, 0x7610, R23 ;  /* 0x0000761000177816 */ /* 0x000fe20000000017 */
[----:B------:R-:W-:Y:S05]  /*3920*/  BRA `(.L_x_16957) ;  /* 0x00000a6000007947 */ /* 0x000fea0003800000 */
.L_x_16970:
        /* <DEDUP_REMOVED lines=28> */
.L_x_16973:
        /* <DEDUP_REMOVED lines=15> */
.L_x_16972:
[----:B------:R-:W2:Y:S02]  /*3be0*/  LDG.E.U16 R0, [R2.64] ;  /* 0x0000002402007981 */ /* 0x000ea4000c1e1500 */
[----:B--2---:R-:W-:-:S04]  /*3bf0*/  PRMT R0, RZ, 0x5410, R0 ;  /* 0x00005410ff007816 */ /* 0x004fc80000000000 */
[----:B------:R-:W-:-:S04]  /*3c00*/  F2FP.PACK_AB R0, RZ, R0 ;  /* 0x00000000ff00723e */ /* 0x000fc800000000ff */
[----:B------:R-:W-:Y:S01]  /*3c10*/  PRMT R23, R0, 0x7610, R23 ;  /* 0x0000761000177816 */ /* 0x000fe20000000017 */
[----:B------:R-:W-:Y:S05]  /*3c20*/  BRA `(.L_x_16957) ;  /* 0x0000076000007947 */ /* 0x000fea0003800000 */
.L_x_16969:
        /* <DEDUP_REMOVED lines=12> */
.L_x_16976:
        /* <DEDUP_REMOVED lines=21> */
.L_x_16980:
[----:B------:R-:W-:Y:S05]  /*3e40*/  BSYNC B1 ;  /* 0x0000000000017941 */ /* 0x000fea0003800000 */
.L_x_16979:
[----:B------:R-:W-:Y:S01]  /*3e50*/  LEA R3, R0, 0x3b800000, 0x17 ;  /* 0x3b80000000037811 */ /* 0x000fe200078eb8ff */
[----:B------:R-:W-:-:S05]  /*3e60*/  IMAD.SHL.U32 R0, R2, 0x100000, RZ ;  /* 0x0010000002007824 */ /* 0x000fca00078e00ff */
[----:B------:R-:W-:Y:S02]  /*3e70*/  LOP3.LUT R0, R3, R0, R4, 0xfe, !PT ;  /* 0x0000000003007212 */ /* 0x000fe400078efe04 */
.L_x_16978:
[----:B------:R-:W-:Y:S05]  /*3e80*/  BSYNC B0 ;  /* 0x0000000000007941 */ /* 0x000fea0003800000 */
.L_x_16977:
[----:B------:R-:W-:-:S04]  /*3e90*/  F2FP.PACK_AB R0, RZ, R0 ;  /* 0x00000000ff00723e */ /* 0x000fc800000000ff */
[----:B------:R-:W-:Y:S01]  /*3ea0*/  PRMT R23, R0, 0x7610, R23 ;  /* 0x0000761000177816 */ /* 0x000fe20000000017 */
[----:B------:R-:W-:Y:S05]  /*3eb0*/  BRA `(.L_x_16957) ;  /* 0x000004d000007947 */ /* 0x000fea0003800000 */
.L_x_16975:
        /* <DEDUP_REMOVED lines=21> */
.L_x_16984:
[----:B------:R-:W-:Y:S05]  /*4010*/  BSYNC B1 ;  /* 0x0000000000017941 */ /* 0x000fea0003800000 */
.L_x_16983:
[----:B------:R-:W-:Y:S01]  /*4020*/  LEA R3, R0, 0x37800000, 0x17 ;  /* 0x3780000000037811 */ /* 0x000fe200078eb8ff */
[----:B------:R-:W-:-:S05]  /*4030*/  IMAD.SHL.U32 R0, R2, 0x200000, RZ ;  /* 0x0020000002007824 */ /* 0x000fca00078e00ff */
[----:B------:R-:W-:Y:S02]  /*4040*/  LOP3.LUT R0, R3, R0, R4, 0xfe, !PT ;  /* 0x0000000003007212 */ /* 0x000fe400078efe04 */
.L_x_16982:
[----:B------:R-:W-:Y:S05]  /*4050*/  BSYNC B0 ;  /* 0x0000000000007941 */ /* 0x000fea0003800000 */
.L_x_16981:
[----:B------:R-:W-:-:S04]  /*4060*/  F2FP.PACK_AB R0, RZ, R0 ;  /* 0x00000000ff00723e */ /* 0x000fc800000000ff */
[----:B------:R-:W-:Y:S01]  /*4070*/  PRMT R23, R0, 0x7610, R23 ;  /* 0x0000761000177816 */ /* 0x000fe20000000017 */
[----:B------:R-:W-:Y:S05]  /*4080*/  BRA `(.L_x_16957) ;  /* 0x0000030000007947 */ /* 0x000fea0003800000 */
.L_x_16974:
        /* <DEDUP_REMOVED lines=14> */
.L_x_16988:
[----:B------:R-:W-:Y:S05]  /*4170*/  BSYNC B0 ;  /* 0x0000000000007941 */ /* 0x000fea0003800000 */
.L_x_16987:
[----:B------:R-:W-:-:S04]  /*4180*/  F2FP.PACK_AB R0, RZ, R0 ;  /* 0x00000000ff00723e */ /* 0x000fc800000000ff */
[----:B------:R-:W-:Y:S01]  /*4190*/  PRMT R23, R0, 0x7610, R23 ;  /* 0x0000761000177816 */ /* 0x000fe20000000017 */
[----:B------:R-:W-:Y:S05]  /*41a0*/  BRA `(.L_x_16957) ;  /* 0x000001e000007947 */ /* 0x000fea0003800000 */
.L_x_16962:
        /* <DEDUP_REMOVED lines=21> */
.L_x_16986:
[----:B------:R-:W2:Y:S02]  /*4300*/  LDG.E.64 R2, [R2.64] ;  /* 0x0000002402027981 */ /* 0x000ea4000c1e1b00 */
[----:B--2---:R-:W0:Y:S02]  /*4310*/  I2F.U64 R0, R2 ;  /* 0x0000000200007312 */ /* 0x004e240000301000 */
[----:B0-----:R-:W-:-:S04]  /*4320*/  F2FP.PACK_AB R0, RZ, R0 ;  /* 0x00000000ff00723e */ /* 0x001fc800000000ff */
[----:B------:R-:W-:Y:S01]  /*4330*/  PRMT R23, R0, 0x7610, R23 ;  /* 0x0000761000177816 */ /* 0x000fe20000000017 */
[----:B------:R-:W-:Y:S05]  /*4340*/  BRA `(.L_x_16957) ;  /* 0x0000004000007947 */ /* 0x000fea0003800000 */
.L_x_16985:
[----:B------:R-:W2:Y:S02]  /*4350*/  LDG.E R2, [R2.64] ;  /* 0x0000002402027981 */ /* 0x000ea4000c1e1900 */
[----:B--2---:R-:W0:Y:S02]  /*4360*/  I2F.U32 R0, R2 ;  /* 0x0000000200007306 */ /* 0x004e240000201000 */
[----:B0-----:R-:W-:-:S04]  /*4370*/  F2FP.PACK_AB R0, RZ, R0 ;  /* 0x00000000ff00723e */ /* 0x001fc800000000ff */
[----:B------:R-:W-:Y:S02]  /*4380*/  PRMT R23, R0, 0x7610, R23 ;  /* 0x0000761000177816 */ /* 0x000fe40000000017 */
.L_x_16957:
[----:B------:R-:W-:Y:S05]  /*4390*/  BSYNC B6 ;  /* 0x0000000000067941 */ /* 0x000fea0003800000 */
.L_x_16956:
        /* <DEDUP_REMOVED lines=14> */
[----:B------:R-:W1:Y:S08]  /*4480*/  @!P3 FRND.FTZ.CEIL R0, R0 ;  /* 0x000000000000b307 */ /* 0x000e700000219000 */
[----:B------:R-:W2:Y:S08]  /*4490*/  @!P1 FRND.FTZ.CEIL R22, R3 ;  /* 0x0000000300169307 */ /* 0x000eb00000219000 */
[----:B------:R-:W3:Y:S01]  /*44a0*/  @!P2 FRND.FTZ.CEIL R23, R4 ;  /* 0x000000040017a307 */ /* 0x000ee20000219000 */
[----:B-1----:R-:W-:-:S07]  /*44b0*/  @!P3 F2FP.PACK_AB R5, RZ, R0 ;  /* 0x00000000ff05b23e */ /* 0x002fce00000000ff */
[----:B------:R-:W1:Y:S01]  /*44c0*/  @!P0 FRND.FTZ.CEIL R25, R2 ;  /* 0x0000000200198307 */ /* 0x000e620000219000 */
        /* <DEDUP_REMOVED lines=25> */
.L_x_16994:
[----:B------:R-:W-:Y:S01]  /*4660*/  HADD2.F32 R5, -RZ, R5.H0_H0 ;  /* 0x20000005ff057230 */ /* 0x000fe20000004100 */
[----:B------:R-:W-:-:S05]  /*4670*/  IMAD.MOV.U32 R19, RZ, RZ, R24 ;  /* 0x000000ffff137224 */ /* 0x000fca00078e0018 */
[----:B------:R-:W0:Y:S02]  /*4680*/  F2I.S64.TRUNC R4, R5 ;  /* 0x0000000500047311 */ /* 0x000e24000020d900 */
[----:B0-----:R0:W-:Y:S01]  /*4690*/  STG.E.U8 [R2.64], R4 ;  /* 0x0000000402007986 */ /* 0x0011e2000c101124 */
[----:B------:R-:W-:Y:S05]  /*46a0*/  BRA `(.L_x_16990) ;  /* 0x00000f8000007947 */ /* 0x000fea0003800000 */
.L_x_16993:
        /* <DEDUP_REMOVED lines=11> */
.L_x_16997:
[----:B------:R-:W-:Y:S01]  /*4760*/  HADD2.F32 R5, -RZ, R5.H0_H0 ;  /* 0x20000005ff057230 */ /* 0x000fe20000004100 */
[----:B------:R-:W-:-:S05]  /*4770*/  IMAD.MOV.U32 R19, RZ, RZ, R24 ;  /* 0x000000ffff137224 */ /* 0x000fca00078e0018 */
[----:B------:R-:W0:Y:S02]  /*4780*/  F2I.FTZ.TRUNC.NTZ R5, R5 ;  /* 0x0000000500057305 */ /* 0x000e24000021f100 */
[----:B0-----:R0:W-:Y:S01]  /*4790*/  STG.E [R2.64], R5 ;  /* 0x0000000502007986 */ /* 0x0011e2000c101924 */
[----:B------:R-:W-:Y:S05]  /*47a0*/  BRA `(.L_x_16990) ;  /* 0x00000e8000007947 */ /* 0x000fea0003800000 */
.L_x_16996:
[----:B------:R-:W-:Y:S01]  /*47b0*/  HADD2.F32 R5, -RZ, R5.H0_H0 ;  /* 0x20000005ff057230 */ /* 0x000fe20000004100 */
[----:B------:R-:W-:-:S05]  /*47c0*/  IMAD.MOV.U32 R19, RZ, RZ, R24 ;  /* 0x000000ffff137224 */ /* 0x000fca00078e0018 */
[----:B------:R-:W0:Y:S02]  /*47d0*/  F2I.FTZ.TRUNC.NTZ R5, R5 ;  /* 0x0000000500057305 */ /* 0x000e24000021f100 */
[----:B0-----:R0:W-:Y:S01]  /*47e0*/  STG.E.U16 [R2.64], R5 ;  /* 0x0000000502007986 */ /* 0x0011e2000c101524 */
[----:B------:R-:W-:Y:S05]  /*47f0*/  BRA `(.L_x_16990) ;  /* 0x00000e3000007947 */ /* 0x000fea0003800000 */
.L_x_16992:
        /* <DEDUP_REMOVED lines=10> */
.L_x_16999:
[----:B------:R0:W-:Y:S01]  /*48a0*/  STG.E.U16 [R2.64], R5 ;  /* 0x0000000502007986 */ /* 0x0001e2000c101524 */
[----:B------:R-:W-:Y:S01]  /*48b0*/  IMAD.MOV.U32 R19, RZ, RZ, R24 ;  /* 0x000000ffff137224 */ /* 0x000fe200078e0018 */
[----:B------:R-:W-:Y:S05]  /*48c0*/  BRA `(.L_x_16990) ;  /* 0x00000d6000007947 */ /* 0x000fea0003800000 */
.L_x_16998:
        /* <DEDUP_REMOVED lines=11> */
.L_x_17001:
[----:B------:R-:W-:Y:S01]  /*4980*/  HADD2.F32 R0, -RZ, R5.H0_H0 ;  /* 0x20000005ff007230 */ /* 0x000fe20000004100 */
[----:B------:R-:W-:-:S04]  /*4990*/  IMAD.MOV.U32 R19, RZ, RZ, R24 ;  /* 0x000000ffff137224 */ /* 0x000fc800078e0018 */
[----:B------:R-:W-:-:S04]  /*49a0*/  F2FP.PACK_AB R0, RZ, R0 ;  /* 0x00000000ff00723e */ /* 0x000fc800000000ff */
[----:B------:R-:W-:-:S05]  /*49b0*/  PRMT R0, R0, 0x5410, RZ ;  /* 0x0000541000007816 */ /* 0x000fca00000000ff */
[----:B------:R0:W-:Y:S01]  /*49c0*/  STG.E [R2.64], R0 ;  /* 0x0000000002007986 */ /* 0x0001e2000c101924 */
[----:B------:R-:W-:Y:S05]  /*49d0*/  BRA `(.L_x_16990) ;  /* 0x00000c5000007947 */ /* 0x000fea0003800000 */
.L_x_17000:
[----:B------:R-:W-:Y:S01]  /*49e0*/  HADD2.F32 R4, -RZ, R5.H0_H0 ;  /* 0x20000005ff047230 */ /* 0x000fe20000004100 */
[----:B------:R-:W-:-:S04]  /*49f0*/  IMAD.MOV.U32 R19, RZ, RZ, R24 ;  /* 0x000000ffff137224 */ /* 0x000fc800078e0018 */
[----:B------:R-:W-:-:S06]  /*4a00*/  FMUL.FTZ R4, R4, 1 ;  /* 0x3f80000004047820 */ /* 0x000fcc0000410000 */
[----:B------:R-:W0:Y:S02]  /*4a10*/  F2F.F64.F32 R4, R4 ;  /* 0x0000000400047310 */ /* 0x000e240000201800 */
[----:B0-----:R0:W-:Y:S01]  /*4a20*/  STG.E.64 [R2.64], R4 ;  /* 0x0000000402007986 */ /* 0x0011e2000c101b24 */
[----:B------:R-:W-:Y:S05]  /*4a30*/  BRA `(.L_x_16990) ;  /* 0x00000bf000007947 */ /* 0x000fea0003800000 */
.L_x_16991:
        /* <DEDUP_REMOVED lines=14> */
.L_x_17004:
[----:B------:R-:W-:Y:S01]  /*4b20*/  HADD2.F32 R5, -RZ, R5.H0_H0 ;  /* 0x20000005ff057230 */ /* 0x000fe20000004100 */
[----:B------:R-:W-:Y:S01]  /*4b30*/  CS2R R6, SRZ ;  /* 0x0000000000067805 */ /* 0x000fe2000001ff00 */
[----:B------:R-:W-:-:S03]  /*4b40*/  IMAD.MOV.U32 R19, RZ, RZ, R24 ;  /* 0x000000ffff137224 */ /* 0x000fc600078e0018 */
[----:B------:R-:W-:-:S06]  /*4b50*/  FMUL.FTZ R5, R5, 1 ;  /* 0x3f80000005057820 */ /* 0x000fcc0000410000 */
[----:B------:R-:W0:Y:S02]  /*4b60*/  F2F.F64.F32 R4, R5 ;  /* 0x0000000500047310 */ /* 0x000e240000201800 */
[----:B0-----:R0:W-:Y:S01]  /*4b70*/  STG.E.128 [R2.64], R4 ;  /* 0x0000000402007986 */ /* 0x0011e2000c101d24 */
[----:B------:R-:W-:Y:S05]  /*4b80*/  BRA `(.L_x_16990) ;  /* 0x00000aa000007947 */ /* 0x000fea0003800000 */
.L_x_17003:
        /* <DEDUP_REMOVED lines=21> */
.L_x_17008:
[----:B------:R-:W-:Y:S05]  /*4ce0*/  BSYNC B0 ;  /* 0x0000000000007941 */ /* 0x000fea0003800000 */
.L_x_17007:
[----:B------:R-:W-:Y:S01]  /*4cf0*/  LOP3.LUT R5, R0, R5, RZ, 0xfc, !PT ;  /* 0x0000000500057212 */ /* 0x000fe200078efcff */
[----:B------:R-:W-:-:S04]  /*4d00*/  IMAD.MOV.U32 R19, RZ, RZ, R24 ;  /* 0x000000ffff137224 */ /* 0x000fc800078e0018 */
[----:B------:R0:W-:Y:S01]  /*4d10*/  STG.E.U8 [R2.64], R5 ;  /* 0x0000000502007986 */ /* 0x0001e2000c101124 */
[----:B------:R-:W-:Y:S05]  /*4d20*/  BRA `(.L_x_16990) ;  /* 0x0000090000007947 */ /* 0x000fea0003800000 */
.L_x_17006:
        /* <DEDUP_REMOVED lines=13> */
.L_x_17010:
[----:B------:R-:W-:Y:S01]  /*4e00*/  IMAD.MOV.U32 R0, RZ, RZ, 0x7f ;  /* 0x0000007fff007424 */ /* 0x000fe200078e00ff */
[----:B------:R-:W-:-:S04]  /*4e10*/  ISETP.GT.U32.AND P0, PT, R4, 0x7f800000, PT ;  /* 0x7f8000000400780c */ /* 0x000fc80003f04070 */
[----:B------:R-:W-:-:S04]  /*4e20*/  SEL R0, R0, 0x7c, P0 ;  /* 0x0000007c00007807 */ /* 0x000fc80000000000 */
.L_x_17011:
[----:B------:R-:W-:Y:S05]  /*4e30*/  BSYNC B0 ;  /* 0x0000000000007941 */ /* 0x000fea0003800000 */
.L_x_17009:
[----:B------:R-:W-:Y:S01]  /*4e40*/  LOP3.LUT R4, R5, 0x80000000, RZ, 0xc0, !PT ;  /* 0x8000000005047812 */ /* 0x000fe200078ec0ff */
[----:B------:R-:W-:-:S03]  /*4e50*/  IMAD.MOV.U32 R19, RZ, RZ, R24 ;  /* 0x000000ffff137224 */ /* 0x000fc600078e0018 */
[----:B------:R-:W-:-:S04]  /*4e60*/  SHF.R.U32.HI R5, RZ, 0x18, R4 ;  /* 0x00000018ff057819 */ /* 0x000fc80000011604 */
[----:B------:R-:W-:-:S05]  /*4e70*/  LOP3.LUT R5, R0, R5, RZ, 0xfc, !PT ;  /* 0x0000000500057212 */ /* 0x000fca00078efcff */
[----:B------:R0:W-:Y:S01]  /*4e80*/  STG.E.U8 [R2.64], R5 ;  /* 0x0000000502007986 */ /* 0x0001e2000c101124 */
[----:B------:R-:W-:Y:S05]  /*4e90*/  BRA `(.L_x_16990) ;  /* 0x0000079000007947 */ /* 0x000fea0003800000 */
.L_x_17005:
[----:B------:R-:W-:Y:S01]  /*4ea0*/  HADD2.F32 R0, -RZ, R5.H0_H0 ;  /* 0x20000005ff007230 */ /* 0x000fe20000004100 */
[----:B------:R-:W-:-:S04]  /*4eb0*/  IMAD.MOV.U32 R19, RZ, RZ, R24 ;  /* 0x000000ffff137224 */ /* 0x000fc800078e0018 */
[----:B------:R-:W-:-:S05]  /*4ec0*/  F2FP.BF16.PACK_AB R0, RZ, R0 ;  /* 0x00000000ff00723e */ /* 0x000fca00000010ff */
[----:B------:R0:W-:Y:S01]  /*4ed0*/  STG.E.U16 [R2.64], R0 ;  /* 0x0000000002007986 */ /* 0x0001e2000c101524 */
[----:B------:R-:W-:Y:S05]  /*4ee0*/  BRA `(.L_x_16990) ;  /* 0x0000074000007947 */ /* 0x000fea0003800000 */
.L_x_17002:
        /* <DEDUP_REMOVED lines=13> */
.L_x_17014:
        /* <DEDUP_REMOVED lines=17> */
.L_x_17017:
[----:B------:R-:W-:-:S04]  /*50d0*/  LOP3.LUT R0, R7, 0x80000000, RZ, 0xc0, !PT ;  /* 0x8000000007007812 */ /* 0x000fc800078ec0ff */
[----:B------:R-:W-:-:S04]  /*50e0*/  SHF.R.U32.HI R5, RZ, 0x18, R0 ;  /* 0x00000018ff057819 */ /* 0x000fc80000011600 */
[----:B------:R-:W-:-:S04]  /*50f0*/  LOP3.LUT R4, R4, R5, RZ, 0xfc, !PT ;  /* 0x0000000504047212 */ /* 0x000fc800078efcff */
[----:B------:R-:W-:Y:S02]  /*5100*/  PRMT R0, R4, 0x7610, R0 ;  /* 0x0000761004007816 */ /* 0x000fe40000000000 */
.L_x_17016:
[----:B------:R-:W-:Y:S05]  /*5110*/  BSYNC B0 ;  /* 0x0000000000007941 */ /* 0x000fea0003800000 */
.L_x_17015:
[----:B------:R0:W-:Y:S01]  /*5120*/  STG.E.U8 [R2.64], R0 ;  /* 0x0000000002007986 */ /* 0x0001e2000c101124 */
[----:B------:R-:W-:Y:S01]  /*5130*/  IMAD.MOV.U32 R19, RZ, RZ, R24 ;  /* 0x000000ffff137224 */ /* 0x000fe200078e0018 */
[----:B------:R-:W-:Y:S05]  /*5140*/  BRA `(.L_x_16990) ;  /* 0x000004e000007947 */ /* 0x000fea0003800000 */
.L_x_17013:
        /* <DEDUP_REMOVED lines=17> */
.L_x_17020:
[----:B------:R-:W-:-:S04]  /*5260*/  LOP3.LUT R0, R7, 0x80000000, RZ, 0xc0, !PT ;  /* 0x8000000007007812 */ /* 0x000fc800078ec0ff */
[----:B------:R-:W-:-:S04]  /*5270*/  SHF.R.U32.HI R5, RZ, 0x18, R0 ;  /* 0x00000018ff057819 */ /* 0x000fc80000011600 */
[----:B------:R-:W-:-:S04]  /*5280*/  LOP3.LUT R4, R4, R5, RZ, 0xfc, !PT ;  /* 0x0000000504047212 */ /* 0x000fc800078efcff */
[----:B------:R-:W-:Y:S02]  /*5290*/  PRMT R0, R4, 0x7610, R0 ;  /* 0x0000761004007816 */ /* 0x000fe40000000000 */
.L_x_17019:
[----:B------:R-:W-:Y:S05]  /*52a0*/  BSYNC B0 ;  /* 0x0000000000007941 */ /* 0x000fea0003800000 */
.L_x_17018:
[----:B------:R0:W-:Y:S01]  /*52b0*/  STG.E.U8 [R2.64], R0 ;  /* 0x0000000002007986 */ /* 0x0001e2000c101124 */
[----:B------:R-:W-:Y:S01]  /*52c0*/  IMAD.MOV.U32 R19, RZ, RZ, R24 ;  /* 0x000000ffff137224 */ /* 0x000fe200078e0018 */
[----:B------:R-:W-:Y:S05]  /*52d0*/  BRA `(.L_x_16990) ;  /* 0x0000035000007947 */ /* 0x000fea0003800000 */
.L_x_17012:
        /* <DEDUP_REMOVED lines=23> */
.L_x_16995:
        /* <DEDUP_REMOVED lines=21> */
.L_x_17022:
[----:B------:R-:W-:Y:S01]  /*55a0*/  HADD2.F32 R5, -RZ, R5.H0_H0 ;  /* 0x20000005ff057230 */ /* 0x000fe20000004100 */
[----:B------:R-:W-:-:S05]  /*55b0*/  IMAD.MOV.U32 R19, RZ, RZ, R24 ;  /* 0x000000ffff137224 */ /* 0x000fca00078e0018 */
[----:B------:R-:W0:Y:S02]  /*55c0*/  F2I.U64.TRUNC R4, R5 ;  /* 0x0000000500047311 */ /* 0x000e24000020d800 */
[----:B0-----:R0:W-:Y:S01]  /*55d0*/  STG.E.64 [R2.64], R4 ;  /* 0x0000000402007986 */ /* 0x0011e2000c101b24 */
[----:B------:R-:W-:Y:S05]  /*55e0*/  BRA `(.L_x_16990) ;  /* 0x0000004000007947 */ /* 0x000fea0003800000 */
.L_x_17021:
[----:B------:R-:W-:Y:S01]  /*55f0*/  HADD2.F32 R5, -RZ, R5.H0_H0 ;  /* 0x20000005ff057230 */ /* 0x000fe20000004100 */
[----:B------:R-:W-:-:S05]  /*5600*/  IMAD.MOV.U32 R19, RZ, RZ, R24 ;  /* 0x000000ffff137224 */ /* 0x000fca00078e0018 */
[----:B------:R-:W0:Y:S02]  /*5610*/  F2I.FTZ.U32.TRUNC.NTZ R5, R5 ;  /* 0x0000000500057305 */ /* 0x000e24000021f000 */
[----:B0-----:R0:W-:Y:S02]  /*5620*/  STG.E [R2.64], R5 ;  /* 0x0000000502007986 */ /* 0x0011e4000c101924 */
.L_x_16990:
[----:B0-----:R-:W-:Y:S05]  /*5630*/  BSYNC B6 ;  /* 0x0000000000067941 */ /* 0x001fea0003800000 */
.L_x_16989:
        /* <DEDUP_REMOVED lines=23> */
.L_x_17028:
[----:B------:R-:W-:-:S06]  /*57b0*/  HADD2.F32 R5, -RZ, R25.H0_H0 ;  /* 0x20000019ff057230 */ /* 0x000fcc0000004100 */
[----:B------:R-:W0:Y:S02]  /*57c0*/  F2I.S64.TRUNC R4, R5 ;  /* 0x0000000500047311 */ /* 0x000e24000020d900 */
[----:B0-----:R0:W-:Y:S01]  /*57d0*/  STG.E.U8 [R2.64], R4 ;  /* 0x0000000402007986 */ /* 0x0011e2000c101124 */
[----:B------:R-:W-:Y:S05]  /*57e0*/  BRA `(.L_x_17030) ;  /* 0x00000e4000007947 */ /* 0x000fea0003800000 */
.L_x_17027:
        /* <DEDUP_REMOVED lines=10> */
.L_x_17032:
[----:B------:R-:W-:-:S06]  /*5890*/  HADD2.F32 R25, -RZ, R25.H0_H0 ;  /* 0x20000019ff197230 */ /* 0x000fcc0000004100 */
[----:B------:R-:W0:Y:S02]  /*58a0*/  F2I.FTZ.TRUNC.NTZ R25, R25 ;  /* 0x0000001900197305 */ /* 0x000e24000021f100 */
[----:B0-----:R0:W-:Y:S01]  /*58b0*/  STG.E [R2.64], R25 ;  /* 0x0000001902007986 */ /* 0x0011e2000c101924 */
[----:B------:R-:W-:Y:S05]  /*58c0*/  BRA `(.L_x_17030) ;  /* 0x00000d6000007947 */ /* 0x000fea0003800000 */
.L_x_17031:
[----:B------:R-:W-:-:S06]  /*58d0*/  HADD2.F32 R25, -RZ, R25.H0_H0 ;  /* 0x20000019ff197230 */ /* 0x000fcc0000004100 */
[----:B------:R-:W0:Y:S02]  /*58e0*/  F2I.FTZ.TRUNC.NTZ R25, R25 ;  /* 0x0000001900197305 */ /* 0x000e24000021f100 */
[----:B0-----:R0:W-:Y:S01]  /*58f0*/  STG.E.U16 [R2.64], R25 ;  /* 0x0000001902007986 */ /* 0x0011e2000c101524 */
[----:B------:R-:W-:Y:S05]  /*5900*/  BRA `(.L_x_17030) ;  /* 0x00000d2000007947 */ /* 0x000fea0003800000 */
.L_x_17026:
        /* <DEDUP_REMOVED lines=9> */
.L_x_17034:
[----:B------:R0:W-:Y:S01]  /*59a0*/  STG.E.U16 [R2.64], R25 ;  /* 0x0000001902007986 */ /* 0x0001e2000c101524 */
[----:B------:R-:W-:Y:S05]  /*59b0*/  BRA `(.L_x_17030) ;  /* 0x00000c7000007947 */ /* 0x000fea0003800000 */
.L_x_17033:
        /* <DEDUP_REMOVED lines=10> */
.L_x_17036:
[----:B------:R-:W-:-:S05]  /*5a60*/  HADD2.F32 R0, -RZ, R25.H0_H0 ;  /* 0x20000019ff007230 */ /* 0x000fca0000004100 */
[----:B------:R-:W-:-:S04]  /*5a70*/  F2FP.PACK_AB R0, RZ, R0 ;  /* 0x00000000ff00723e */ /* 0x000fc800000000ff */
[----:B------:R-:W-:-:S05]  /*5a80*/  PRMT R0, R0, 0x5410, RZ ;  /* 0x0000541000007816 */ /* 0x000fca00000000ff */
[----:B------:R0:W-:Y:S01]  /*5a90*/  STG.E [R2.64], R0 ;  /* 0x0000000002007986 */ /* 0x0001e2000c101924 */
[----:B------:R-:W-:Y:S05]  /*5aa0*/  BRA `(.L_x_17030) ;  /* 0x00000b8000007947 */ /* 0x000fea0003800000 */
.L_x_17035:
[----:B------:R-:W-:-:S05]  /*5ab0*/  HADD2.F32 R4, -RZ, R25.H0_H0 ;  /* 0x20000019ff047230 */ /* 0x000fca0000004100 */
[----:B------:R-:W-:-:S06]  /*5ac0*/  FMUL.FTZ R4, R4, 1 ;  /* 0x3f80000004047820 */ /* 0x000fcc0000410000 */
[----:B------:R-:W0:Y:S02]  /*5ad0*/  F2F.F64.F32 R4, R4 ;  /* 0x0000000400047310 */ /* 0x000e240000201800 */
[----:B0-----:R0:W-:Y:S01]  /*5ae0*/  STG.E.64 [R2.64], R4 ;  /* 0x0000000402007986 */ /* 0x0011e2000c101b24 */
[----:B------:R-:W-:Y:S05]  /*5af0*/  BRA `(.L_x_17030) ;  /* 0x00000b3000007947 */ /* 0x000fea0003800000 */
.L_x_17025:
        /* <DEDUP_REMOVED lines=13> */
.L_x_17039:
[----:B------:R-:W-:Y:S01]  /*5bd0*/  HADD2.F32 R25, -RZ, R25.H0_H0 ;  /* 0x20000019ff197230 */ /* 0x000fe20000004100 */
[----:B------:R-:W-:-:S04]  /*5be0*/  CS2R R6, SRZ ;  /* 0x0000000000067805 */ /* 0x000fc8000001ff00 */
[----:B------:R-:W-:-:S06]  /*5bf0*/  FMUL.FTZ R4, R25, 1 ;  /* 0x3f80000019047820 */ /* 0x000fcc0000410000 */
[----:B------:R-:W0:Y:S02]  /*5c00*/  F2F.F64.F32 R4, R4 ;  /* 0x0000000400047310 */ /* 0x000e240000201800 */
[----:B0-----:R0:W-:Y:S01]  /*5c10*/  STG.E.128 [R2.64], R4 ;  /* 0x0000000402007986 */ /* 0x0011e2000c101d24 */
[----:B------:R-:W-:Y:S05]  /*5c20*/  BRA `(.L_x_17030) ;  /* 0x00000a0000007947 */ /* 0x000fea0003800000 */
.L_x_17038:
        /* <DEDUP_REMOVED lines=21> */
.L_x_17043:
[----:B------:R-:W-:Y:S05]  /*5d80*/  BSYNC B0 ;  /* 0x0000000000007941 */ /* 0x000fea0003800000 */
.L_x_17042:
[----:B------:R-:W-:-:S05]  /*5d90*/  LOP3.LUT R5, R0, R5, RZ, 0xfc, !PT ;  /* 0x0000000500057212 */ /* 0x000fca00078efcff */
[----:B------:R0:W-:Y:S01]  /*5da0*/  STG.E.U8 [R2.64], R5 ;  /* 0x0000000502007986 */ /* 0x0001e2000c101124 */
[----:B------:R-:W-:Y:S05]  /*5db0*/  BRA `(.L_x_17030) ;  /* 0x0000087000007947 */ /* 0x000fea0003800000 */
.L_x_17041:
        /* <DEDUP_REMOVED lines=13> */
.L_x_17045:
[----:B------:R-:W-:Y:S01]  /*5e90*/  IMAD.MOV.U32 R0, RZ, RZ, 0x7f ;  /* 0x0000007fff007424 */ /* 0x000fe200078e00ff */
[----:B------:R-:W-:-:S04]  /*5ea0*/  ISETP.GT.U32.AND P0, PT, R4, 0x7f800000, PT ;  /* 0x7f8000000400780c */ /* 0x000fc80003f04070 */
[----:B------:R-:W-:-:S04]  /*5eb0*/  SEL R0, R0, 0x7c, P0 ;  /* 0x0000007c00007807 */ /* 0x000fc80000000000 */
.L_x_17046:
[----:B------:R-:W-:Y:S05]  /*5ec0*/  BSYNC B0 ;  /* 0x0000000000007941 */ /* 0x000fea0003800000 */
.L_x_17044:
[----:B------:R-:W-:-:S04]  /*5ed0*/  LOP3.LUT R4, R25, 0x80000000, RZ, 0xc0, !PT ;  /* 0x8000000019047812 */ /* 0x000fc800078ec0ff */
[----:B------:R-:W-:-:S04]  /*5ee0*/  SHF.R.U32.HI R5, RZ, 0x18, R4 ;  /* 0x00000018ff057819 */ /* 0x000fc80000011604 */
[----:B------:R-:W-:-:S05]  /*5ef0*/  LOP3.LUT R5, R0, R5, RZ, 0xfc, !PT ;  /* 0x0000000500057212 */ /* 0x000fca00078efcff */
[----:B------:R0:W-:Y:S01]  /*5f00*/  STG.E.U8 [R2.64], R5 ;  /* 0x0000000502007986 */ /* 0x0001e2000c101124 */
[----:B------:R-:W-:Y:S05]  /*5f10*/  BRA `(.L_x_17030) ;  /* 0x0000071000007947 */ /* 0x000fea0003800000 */
.L_x_17040:
[----:B------:R-:W-:-:S05]  /*5f20*/  HADD2.F32 R0, -RZ, R25.H0_H0 ;  /* 0x20000019ff007230 */ /* 0x000fca0000004100 */
[----:B------:R-:W-:-:S05]  /*5f30*/  F2FP.BF16.PACK_AB R0, RZ, R0 ;  /* 0x00000000ff00723e */ /* 0x000fca00000010ff */
[----:B------:R0:W-:Y:S01]  /*5f40*/  STG.E.U16 [R2.64], R0 ;  /* 0x0000000002007986 */ /* 0x0001e2000c101524 */
[----:B------:R-:W-:Y:S05]  /*5f50*/  BRA `(.L_x_17030) ;  /* 0x000006d000007947 */ /* 0x000fea0003800000 */
.L_x_17037:
        /* <DEDUP_REMOVED lines=12> */
.L_x_17049:
        /* <DEDUP_REMOVED lines=17> */
.L_x_17052:
[----:B------:R-:W-:-:S04]  /*6130*/  LOP3.LUT R0, R25, 0x80000000, RZ, 0xc0, !PT ;  /* 0x8000000019007812 */ /* 0x000fc800078ec0ff */
[----:B------:R-:W-:-:S04]  /*6140*/  SHF.R.U32.HI R5, RZ, 0x18, R0 ;  /* 0x00000018ff057819 */ /* 0x000fc80000011600 */
[----:B------:R-:W-:-:S04]  /*6150*/  LOP3.LUT R4, R4, R5, RZ, 0xfc, !PT ;  /* 0x0000000504047212 */ /* 0x000fc800078efcff */
[----:B------:R-:W-:Y:S02]  /*6160*/  PRMT R0, R4, 0x7610, R0 ;  /* 0x0000761004007816 */ /* 0x000fe40000000000 */
.L_x_17051:
[----:B------:R-:W-:Y:S05]  /*6170*/  BSYNC B0 ;  /* 0x0000000000007941 */ /* 0x000fea0003800000 */
.L_x_17050:
[----:B------:R0:W-:Y:S01]  /*6180*/  STG.E.U8 [R2.64], R0 ;  /* 0x0000000002007986 */ /* 0x0001e2000c101124 */
[----:B------:R-:W-:Y:S05]  /*6190*/  BRA `(.L_x_17030) ;  /* 0x0000049000007947 */ /* 0x000fea0003800000 */
.L_x_17048:
        /* <DEDUP_REMOVED lines=17> */
.L_x_17055:
[----:B------:R-:W-:-:S04]  /*62b0*/  LOP3.LUT R0, R25, 0x80000000, RZ, 0xc0, !PT ;  /* 0x8000000019007812 */ /* 0x000fc800078ec0ff */
[----:B------:R-:W-:-:S04]  /*62c0*/  SHF.R.U32.HI R5, RZ, 0x18, R0 ;  /* 0x00000018ff057819 */ /* 0x000fc80000011600 */
[----:B------:R-:W-:-:S04]  /*62d0*/  LOP3.LUT R4, R4, R5, RZ, 0xfc, !PT ;  /* 0x0000000504047212 */ /* 0x000fc800078efcff */
[----:B------:R-:W-:Y:S02]  /*62e0*/  PRMT R0, R4, 0x7610, R0 ;  /* 0x0000761004007816 */ /* 0x000fe40000000000 */
.L_x_17054:
[----:B------:R-:W-:Y:S05]  /*62f0*/  BSYNC B0 ;  /* 0x0000000000007941 */ /* 0x000fea0003800000 */
.L_x_17053:
[----:B------:R0:W-:Y:S01]  /*6300*/  STG.E.U8 [R2.64], R0 ;  /* 0x0000000002007986 */ /* 0x0001e2000c101124 */
[----:B------:R-:W-:Y:S05]  /*6310*/  BRA `(.L_x_17030) ;  /* 0x0000031000007947 */ /* 0x000fea0003800000 */
.L_x_17047:
        /* <DEDUP_REMOVED lines=22> */
.L_x_17029:
        /* <DEDUP_REMOVED lines=20> */
.L_x_17057:
[----:B------:R-:W-:-:S06]  /*65c0*/  HADD2.F32 R4, -RZ, R25.H0_H0 ;  /* 0x20000019ff047230 */ /* 0x000fcc0000004100 */
[----:B------:R-:W0:Y:S02]  /*65d0*/  F2I.U64.TRUNC R4, R4 ;  /* 0x0000000400047311 */ /* 0x000e24000020d800 */
[----:B0-----:R0:W-:Y:S01]  /*65e0*/  STG.E.64 [R2.64], R4 ;  /* 0x0000000402007986 */ /* 0x0011e2000c101b24 */
[----:B------:R-:W-:Y:S05]  /*65f0*/  BRA `(.L_x_17030) ;  /* 0x0000003000007947 */ /* 0x000fea0003800000 */
.L_x_17056:
[----:B------:R-:W-:-:S06]  /*6600*/  HADD2.F32 R25, -RZ, R25.H0_H0 ;  /* 0x20000019ff197230 */ /* 0x000fcc0000004100 */
[----:B------:R-:W0:Y:S02]  /*6610*/  F2I.FTZ.U32.TRUNC.NTZ R25, R25 ;  /* 0x0000001900197305 */ /* 0x000e24000021f000 */
[----:B0-----:R0:W-:Y:S02]  /*6620*/  STG.E [R2.64], R25 ;  /* 0x0000001902007986 */ /* 0x0011e4000c101924 */
.L_x_17030:
        /* <DEDUP_REMOVED lines=23> */
.L_x_17061:
[----:B------:R-:W-:-:S06]  /*67a0*/  HADD2.F32 R5, -RZ, R22.H0_H0 ;  /* 0x20000016ff057230 */ /* 0x000fcc0000004100 */
[----:B------:R-:W0:Y:S02]  /*67b0*/  F2I.S64.TRUNC R4, R5 ;  /* 0x0000000500047311 */ /* 0x000e24000020d900 */
[----:B0-----:R0:W-:Y:S01]  /*67c0*/  STG.E.U8 [R2.64], R4 ;  /* 0x0000000402007986 */ /* 0x0011e2000c101124 */
[----:B------:R-:W-:Y:S05]  /*67d0*/  BRA `(.L_x_17063) ;  /* 0x00000e4000007947 */ /* 0x000fea0003800000 */
.L_x_17060:
        /* <DEDUP_REMOVED lines=10> */
.L_x_17065:
[----:B------:R-:W-:-:S04]  /*6880*/  HADD2.F32 R22, -RZ, R22.H0_H0 ;  /* 0x20000016ff167230 */ /* 0x000fc80000004100 */
[----:B------:R-:W0:Y:S02]  /*6890*/  F2I.FTZ.TRUNC.NTZ R5, R22 ;  /* 0x0000001600057305 */ /* 0x000e24000021f100 */
[----:B0-----:R0:W-:Y:S01]  /*68a0*/  STG.E [R2.64], R5 ;  /* 0x0000000502007986 */ /* 0x0011e2000c101924 */
[----:B------:R-:W-:Y:S05]  /*68b0*/  BRA `(.L_x_17063) ;  /* 0x00000d6000007947 */ /* 0x000fea0003800000 */
.L_x_17064:
[----:B------:R-:W-:-:S04]  /*68c0*/  HADD2.F32 R22, -RZ, R22.H0_H0 ;  /* 0x20000016ff167230 */ /* 0x000fc80000004100 */
[----:B------:R-:W0:Y:S02]  /*68d0*/  F2I.FTZ.TRUNC.NTZ R5, R22 ;  /* 0x0000001600057305 */ /* 0x000e24000021f100 */
[----:B0-----:R0:W-:Y:S01]  /*68e0*/  STG.E.U16 [R2.64], R5 ;  /* 0x0000000502007986 */ /* 0x0011e2000c101524 */
[----:B------:R-:W-:Y:S05]  /*68f0*/  BRA `(.L_x_17063) ;  /* 0x00000d2000007947 */ /* 0x000fea0003800000 */
.L_x_17059:
        /* <DEDUP_REMOVED lines=9> */
.L_x_17067:
[----:B------:R0:W-:Y:S01]  /*6990*/  STG.E.U16 [R2.64], R22 ;  /* 0x0000001602007986 */ /* 0x0001e2000c101524 */
[----:B------:R-:W-:Y:S05]  /*69a0*/  BRA `(.L_x_17063) ;  /* 0x00000c7000007947 */ /* 0x000fea0003800000 */
.L_x_17066:
        /* <DEDUP_REMOVED lines=10> */
.L_x_17069:
[----:B------:R-:W-:-:S05]  /*6a50*/  HADD2.F32 R0, -RZ, R22.H0_H0 ;  /* 0x20000016ff007230 */ /* 0x000fca0000004100 */
[----:B------:R-:W-:-:S04]  /*6a60*/  F2FP.PACK_AB R0, RZ, R0 ;  /* 0x00000000ff00723e */ /* 0x000fc800000000ff */
[----:B------:R-:W-:-:S05]  /*6a70*/  PRMT R0, R0, 0x5410, RZ ;  /* 0x0000541000007816 */ /* 0x000fca00000000ff */
[----:B------:R0:W-:Y:S01]  /*6a80*/  STG.E [R2.64], R0 ;  /* 0x0000000002007986 */ /* 0x0001e2000c101924 */
[----:B------:R-:W-:Y:S05]  /*6a90*/  BRA `(.L_x_17063) ;  /* 0x00000b8000007947 */ /* 0x000fea0003800000 */
.L_x_17068:
[----:B------:R-:W-:-:S05]  /*6aa0*/  HADD2.F32 R4, -RZ, R22.H0_H0 ;  /* 0x20000016ff047230 */ /* 0x000fca0000004100 */
[----:B------:R-:W-:-:S06]  /*6ab0*/  FMUL.FTZ R4, R4, 1 ;  /* 0x3f80000004047820 */ /* 0x000fcc0000410000 */
[----:B------:R-:W0:Y:S02]  /*6ac0*/  F2F.F64.F32 R4, R4 ;  /* 0x0000000400047310 */ /* 0x000e240000201800 */
[----:B0-----:R0:W-:Y:S01]  /*6ad0*/  STG.E.64 [R2.64], R4 ;  /* 0x0000000402007986 */ /* 0x0011e2000c101b24 */
[----:B------:R-:W-:Y:S05]  /*6ae0*/  BRA `(.L_x_17063) ;  /* 0x00000b3000007947 */ /* 0x000fea0003800000 */
.L_x_17058:
        /* <DEDUP_REMOVED lines=13> */
.L_x_17072:
[----:B------:R-:W-:Y:S01]  /*6bc0*/  HADD2.F32 R22, -RZ, R22.H0_H0 ;  /* 0x20000016ff167230 */ /* 0x000fe20000004100 */
[----:B------:R-:W-:-:S04]  /*6bd0*/  CS2R R6, SRZ ;  /* 0x0000000000067805 */ /* 0x000fc8000001ff00 */
[----:B------:R-:W-:-:S06]  /*6be0*/  FMUL.FTZ R4, R22, 1 ;  /* 0x3f80000016047820 */ /* 0x000fcc0000410000 */
[----:B------:R-:W0:Y:S02]  /*6bf0*/  F2F.F64.F32 R4, R4 ;  /* 0x0000000400047310 */ /* 0x000e240000201800 */
[----:B0-----:R0:W-:Y:S01]  /*6c00*/  STG.E.128 [R2.64], R4 ;  /* 0x0000000402007986 */ /* 0x0011e2000c101d24 */
[----:B------:R-:W-:Y:S05]  /*6c10*/  BRA `(.L_x_17063) ;  /* 0x00000a0000007947 */ /* 0x000fea0003800000 */
.L_x_17071:
        /* <DEDUP_REMOVED lines=21> */
.L_x_17076:
[----:B------:R-:W-:Y:S05]  /*6d70*/  BSYNC B0 ;  /* 0x0000000000007941 */ /* 0x000fea0003800000 */
.L_x_17075:
[----:B------:R-:W-:-:S05]  /*6d80*/  LOP3.LUT R5, R0, R5, RZ, 0xfc, !PT ;  /* 0x0000000500057212 */ /* 0x000fca00078efcff */
[----:B------:R0:W-:Y:S01]  /*6d90*/  STG.E.U8 [R2.64], R5 ;  /* 0x0000000502007986 */ /* 0x0001e2000c101124 */
[----:B------:R-:W-:Y:S05]  /*6da0*/  BRA `(.L_x_17063) ;  /* 0x0000087000007947 */ /* 0x000fea0003800000 */
.L_x_17074:
        /* <DEDUP_REMOVED lines=13> */
.L_x_17078:
[----:B------:R-:W-:Y:S01]  /*6e80*/  IMAD.MOV.U32 R0, RZ, RZ, 0x7f ;  /* 0x0000007fff007424 */ /* 0x000fe200078e00ff */
[----:B------:R-:W-:-:S04]  /*6e90*/  ISETP.GT.U32.AND P0, PT, R4, 0x7f800000, PT ;  /* 0x7f8000000400780c */ /* 0x000fc80003f04070 */
[----:B------:R-:W-:-:S04]  /*6ea0*/  SEL R0, R0, 0x7c, P0 ;  /* 0x0000007c00007807 */ /* 0x000fc80000000000 */
.L_x_17079:
[----:B------:R-:W-:Y:S05]  /*6eb0*/  BSYNC B0 ;  /* 0x0000000000007941 */ /* 0x000fea0003800000 */
.L_x_17077:
[----:B------:R-:W-:-:S04]  /*6ec0*/  LOP3.LUT R4, R5, 0x80000000, RZ, 0xc0, !PT ;  /* 0x8000000005047812 */ /* 0x000fc800078ec0ff */
[----:B------:R-:W-:-:S04]  /*6ed0*/  SHF.R.U32.HI R5, RZ, 0x18, R4 ;  /* 0x00000018ff057819 */ /* 0x000fc80000011604 */
[----:B------:R-:W-:-:S05]  /*6ee0*/  LOP3.LUT R5, R0, R5, RZ, 0xfc, !PT ;  /* 0x0000000500057212 */ /* 0x000fca00078efcff */
[----:B------:R0:W-:Y:S01]  /*6ef0*/  STG.E.U8 [R2.64], R5 ;  /* 0x0000000502007986 */ /* 0x0001e2000c101124 */
[----:B------:R-:W-:Y:S05]  /*6f00*/  BRA `(.L_x_17063) ;  /* 0x0000071000007947 */ /* 0x000fea0003800000 */
.L_x_17073:
[----:B------:R-:W-:-:S05]  /*6f10*/  HADD2.F32 R0, -RZ, R22.H0_H0 ;  /* 0x20000016ff007230 */ /* 0x000fca0000004100 */
[----:B------:R-:W-:-:S05]  /*6f20*/  F2FP.BF16.PACK_AB R0, RZ, R0 ;  /* 0x00000000ff00723e */ /* 0x000fca00000010ff */
[----:B------:R0:W-:Y:S01]  /*6f30*/  STG.E.U16 [R2.64], R0 ;  /* 0x0000000002007986 */ /* 0x0001e2000c101524 */
[----:B------:R-:W-:Y:S05]  /*6f40*/  BRA `(.L_x_17063) ;  /* 0x000006d000007947 */ /* 0x000fea0003800000 */
.L_x_17070:
        /* <DEDUP_REMOVED lines=12> */
.L_x_17082:
        /* <DEDUP_REMOVED lines=17> */
.L_x_17085:
[----:B------:R-:W-:-:S04]  /*7120*/  LOP3.LUT R0, R7, 0x80000000, RZ, 0xc0, !PT ;  /* 0x8000000007007812 */ /* 0x000fc800078ec0ff */
[----:B------:R-:W-:-:S04]  /*7130*/  SHF.R.U32.HI R5, RZ, 0x18, R0 ;  /* 0x00000018ff057819 */ /* 0x000fc80000011600 */
[----:B------:R-:W-:-:S04]  /*7140*/  LOP3.LUT R4, R4, R5, RZ, 0xfc, !PT ;  /* 0x0000000504047212 */ /* 0x000fc800078efcff */
[----:B------:R-:W-:Y:S02]  /*7150*/  PRMT R0, R4, 0x7610, R0 ;  /* 0x0000761004007816 */ /* 0x000fe40000000000 */
.L_x_17084:
[----:B------:R-:W-:Y:S05]  /*7160*/  BSYNC B0 ;  /* 0x0000000000007941 */ /* 0x000fea0003800000 */
.L_x_17083:
[----:B------:R0:W-:Y:S01]  /*7170*/  STG.E.U8 [R2.64], R0 ;  /* 0x0000000002007986 */ /* 0x0001e2000c101124 */
[----:B------:R-:W-:Y:S05]  /*7180*/  BRA `(.L_x_17063) ;  /* 0x0000049000007947 */ /* 0x000fea0003800000 */
.L_x_17081:
        /* <DEDUP_REMOVED lines=17> */
.L_x_17088:
[----:B------:R-:W-:-:S04]  /*72a0*/  LOP3.LUT R0, R7, 0x80000000, RZ, 0xc0, !PT ;  /* 0x8000000007007812 */ /* 0x000fc800078ec0ff */
[----:B------:R-:W-:-:S04]  /*72b0*/  SHF.R.U32.HI R5, RZ, 0x18, R0 ;  /* 0x00000018ff057819 */ /* 0x000fc80000011600 */
[----:B------:R-:W-:-:S04]  /*72c0*/  LOP3.LUT R4, R4, R5, RZ, 0xfc, !PT ;  /* 0x0000000504047212 */ /* 0x000fc800078efcff */
[----:B------:R-:W-:Y:S02]  /*72d0*/  PRMT R0, R4, 0x7610, R0 ;  /* 0x0000761004007816 */ /* 0x000fe40000000000 */
.L_x_17087:
[----:B------:R-:W-:Y:S05]  /*72e0*/  BSYNC B0 ;  /* 0x0000000000007941 */ /* 0x000fea0003800000 */
.L_x_17086:
[----:B------:R0:W-:Y:S01]  /*72f0*/  STG.E.U8 [R2.64], R0 ;  /* 0x0000000002007986 */ /* 0x0001e2000c101124 */
[----:B------:R-:W-:Y:S05]  /*7300*/  BRA `(.L_x_17063) ;  /* 0x0000031000007947 */ /* 0x000fea0003800000 */
.L_x_17080:
        /* <DEDUP_REMOVED lines=22> */
.L_x_17062:
        /* <DEDUP_REMOVED lines=20> */
.L_x_17090:
[----:B------:R-:W-:-:S06]  /*75b0*/  HADD2.F32 R4, -RZ, R22.H0_H0 ;  /* 0x20000016ff047230 */ /* 0x000fcc0000004100 */
[----:B------:R-:W0:Y:S02]  /*75c0*/  F2I.U64.TRUNC R4, R4 ;  /* 0x0000000400047311 */ /* 0x000e24000020d800 */
[----:B0-----:R0:W-:Y:S01]  /*75d0*/  STG.E.64 [R2.64], R4 ;  /* 0x0000000402007986 */ /* 0x0011e2000c101b24 */
[----:B------:R-:W-:Y:S05]  /*75e0*/  BRA `(.L_x_17063) ;  /* 0x0000003000007947 */ /* 0x000fea0003800000 */
.L_x_17089:
[----:B------:R-:W-:-:S04]  /*75f0*/  HADD2.F32 R22, -RZ, R22.H0_H0 ;  /* 0x20000016ff167230 */ /* 0x000fc80000004100 */
[----:B------:R-:W0:Y:S02]  /*7600*/  F2I.FTZ.U32.TRUNC.NTZ R5, R22 ;  /* 0x0000001600057305 */ /* 0x000e24000021f000 */
[----:B0-----:R0:W-:Y:S02]  /*7610*/  STG.E [R2.64], R5 ;  /* 0x0000000502007986 */ /* 0x0011e4000c101924 */
.L_x_17063:
[----:B------:R-:W-:Y:S02]  /*7620*/  IADD3 R19, R19, 0x80, RZ ;  /* 0x0000008013137810 */ /* 0x000fe40007ffe0ff */
.L_x_17024:
[----:B------:R-:W-:Y:S05]  /*7630*/  BSYNC B6 ;  /* 0x0000000000067941 */ /* 0x000fea0003800000 */
.L_x_17023:
        /* <DEDUP_REMOVED lines=21> */
.L_x_17094:
[----:B------:R-:W-:-:S06]  /*7790*/  HADD2.F32 R5, -RZ, R23.H0_H0 ;  /* 0x20000017ff057230 */ /* 0x000fcc0000004100 */
[----:B------:R-:W0:Y:S02]  /*77a0*/  F2I.S64.TRUNC R4, R5 ;  /* 0x0000000500047311 */ /* 0x000e24000020d900 */
[----:B0-----:R-:W-:Y:S01]  /*77b0*/  STG.E.U8 [R2.64], R4 ;  /* 0x0000000402007986 */ /* 0x001fe2000c101124 */
[----:B------:R-:W-:Y:S05]  /*77c0*/  EXIT ;  /* 0x000000000000794d */ /* 0x000fea0003800000 */
.L_x_17093:
        /* <DEDUP_REMOVED lines=10> */
.L_x_17097:
[----:B------:R-:W-:-:S06]  /*7870*/  HADD2.F32 R23, -RZ, R23.H0_H0 ;  /* 0x20000017ff177230 */ /* 0x000fcc0000004100 */
[----:B------:R-:W0:Y:S02]  /*7880*/  F2I.FTZ.TRUNC.NTZ R23, R23 ;  /* 0x0000001700177305 */ /* 0x000e24000021f100 */
[----:B0-----:R-:W-:Y:S01]  /*7890*/  STG.E [R2.64], R23 ;  /* 0x0000001702007986 */ /* 0x001fe2000c101924 */
[----:B------:R-:W-:Y:S05]  /*78a0*/  EXIT ;  /* 0x000000000000794d */ /* 0x000fea0003800000 */
.L_x_17096:
[----:B------:R-:W-:-:S06]  /*78b0*/  HADD2.F32 R23, -RZ, R23.H0_H0 ;  /* 0x20000017ff177230 */ /* 0x000fcc0000004100 */
[----:B------:R-:W0:Y:S02]  /*78c0*/  F2I.FTZ.TRUNC.NTZ R23, R23 ;  /* 0x0000001700177305 */ /* 0x000e24000021f100 */
[----:B0-----:R-:W-:Y:S01]  /*78d0*/  STG.E.U16 [R2.64], R23 ;  /* 0x0000001702007986 */ /* 0x001fe2000c101524 */
[----:B------:R-:W-:Y:S05]  /*78e0*/  EXIT ;  /* 0x000000000000794d */ /* 0x000fea0003800000 */
.L_x_17092:
        /* <DEDUP_REMOVED lines=9> */
.L_x_17099:
[----:B------:R-:W-:Y:S01]  /*7980*/  STG.E.U16 [R2.64], R23 ;  /* 0x0000001702007986 */ /* 0x000fe2000c101524 */
[----:B------:R-:W-:Y:S05]  /*7990*/  EXIT ;  /* 0x000000000000794d */ /* 0x000fea0003800000 */
.L_x_17098:
        /* <DEDUP_REMOVED lines=10> */
.L_x_17101:
[----:B------:R-:W-:-:S05]  /*7a40*/  HADD2.F32 R0, -RZ, R23.H0_H0 ;  /* 0x20000017ff007230 */ /* 0x000fca0000004100 */
[----:B------:R-:W-:-:S04]  /*7a50*/  F2FP.PACK_AB R0, RZ, R0 ;  /* 0x00000000ff00723e */ /* 0x000fc800000000ff */
[----:B------:R-:W-:-:S05]  /*7a60*/  PRMT R0, R0, 0x5410, RZ ;  /* 0x0000541000007816 */ /* 0x000fca00000000ff */
[----:B------:R-:W-:Y:S01]  /*7a70*/  STG.E [R2.64], R0 ;  /* 0x0000000002007986 */ /* 0x000fe2000c101924 */
[----:B------:R-:W-:Y:S05]  /*7a80*/  EXIT ;  /* 0x000000000000794d */ /* 0x000fea0003800000 */
.L_x_17100:
[----:B------:R-:W-:-:S05]  /*7a90*/  HADD2.F32 R4, -RZ, R23.H0_H0 ;  /* 0x20000017ff047230 */ /* 0x000fca0000004100 */
[----:B------:R-:W-:-:S06]  /*7aa0*/  FMUL.FTZ R4, R4, 1 ;  /* 0x3f80000004047820 */ /* 0x000fcc0000410000 */
[----:B------:R-:W0:Y:S02]  /*7ab0*/  F2F.F64.F32 R4, R4 ;  /* 0x0000000400047310 */ /* 0x000e240000201800 */
[----:B0-----:R-:W-:Y:S01]  /*7ac0*/  STG.E.64 [R2.64], R4 ;  /* 0x0000000402007986 */ /* 0x001fe2000c101b24 */
[----:B------:R-:W-:Y:S05]  /*7ad0*/  EXIT ;  /* 0x000000000000794d */ /* 0x000fea0003800000 */
.L_x_17091:
        /* <DEDUP_REMOVED lines=13> */
.L_x_17104:
[----:B------:R-:W-:Y:S01]  /*7bb0*/  HADD2.F32 R23, -RZ, R23.H0_H0 ;  /* 0x20000017ff177230 */ /* 0x000fe20000004100 */
[----:B------:R-:W-:-:S04]  /*7bc0*/  CS2R R6, SRZ ;  /* 0x0000000000067805 */ /* 0x000fc8000001ff00 */
[----:B------:R-:W-:-:S06]  /*7bd0*/  FMUL.FTZ R4, R23, 1 ;  /* 0x3f80000017047820 */ /* 0x000fcc0000410000 */
[----:B------:R-:W0:Y:S02]  /*7be0*/  F2F.F64.F32 R4, R4 ;  /* 0x0000000400047310 */ /* 0x000e240000201800 */
[----:B0-----:R-:W-:Y:S01]  /*7bf0*/  STG.E.128 [R2.64], R4 ;  /* 0x0000000402007986 */ /* 0x001fe2000c101d24 */
[----:B------:R-:W-:Y:S05]  /*7c00*/  EXIT ;  /* 0x000000000000794d */ /* 0x000fea0003800000 */
.L_x_17103:
        /* <DEDUP_REMOVED lines=21> */
.L_x_17108:
[----:B------:R-:W-:Y:S05]  /*7d60*/  BSYNC B0 ;  /* 0x0000000000007941 */ /* 0x000fea0003800000 */
.L_x_17107:
[----:B------:R-:W-:-:S05]  /*7d70*/  LOP3.LUT R5, R0, R5, RZ, 0xfc, !PT ;  /* 0x0000000500057212 */ /* 0x000fca00078efcff */
[----:B------:R-:W-:Y:S01]  /*7d80*/  STG.E.U8 [R2.64], R5 ;  /* 0x0000000502007986 */ /* 0x000fe2000c101124 */
[----:B------:R-:W-:Y:S05]  /*7d90*/  EXIT ;  /* 0x000000000000794d */ /* 0x000fea0003800000 */
.L_x_17106:
        /* <DEDUP_REMOVED lines=13> */
.L_x_17110:
[----:B------:R-:W-:Y:S01]  /*7e70*/  IMAD.MOV.U32 R0, RZ, RZ, 0x7f ;  /* 0x0000007fff007424 */ /* 0x000fe200078e00ff */
[----:B------:R-:W-:-:S04]  /*7e80*/  ISETP.GT.U32.AND P0, PT, R4, 0x7f800000, PT ;  /* 0x7f8000000400780c */ /* 0x000fc80003f04070 */
[----:B------:R-:W-:-:S04]  /*7e90*/  SEL R0, R0, 0x7c, P0 ;  /* 0x0000007c00007807 */ /* 0x000fc80000000000 */
.L_x_17111:
[----:B------:R-:W-:Y:S05]  /*7ea0*/  BSYNC B0 ;  /* 0x0000000000007941 */ /* 0x000fea0003800000 */
.L_x_17109:
[----:B------:R-:W-:-:S04]  /*7eb0*/  LOP3.LUT R4, R23, 0x80000000, RZ, 0xc0, !PT ;  /* 0x8000000017047812 */ /* 0x000fc800078ec0ff */
[----:B------:R-:W-:-:S04]  /*7ec0*/  SHF.R.U32.HI R5, RZ, 0x18, R4 ;  /* 0x00000018ff057819 */ /* 0x000fc80000011604 */
[----:B------:R-:W-:-:S05]  /*7ed0*/  LOP3.LUT R5, R0, R5, RZ, 0xfc, !PT ;  /* 0x0000000500057212 */ /* 0x000fca00078efcff */
[----:B------:R-:W-:Y:S01]  /*7ee0*/  STG.E.U8 [R2.64], R5 ;  /* 0x0000000502007986 */ /* 0x000fe2000c101124 */
[----:B------:R-:W-:Y:S05]  /*7ef0*/  EXIT ;  /* 0x000000000000794d */ /* 0x000fea0003800000 */
.L_x_17105:
[----:B------:R-:W-:-:S05]  /*7f00*/  HADD2.F32 R0, -RZ, R23.H0_H0 ;  /* 0x20000017ff007230 */ /* 0x000fca0000004100 */
[----:B------:R-:W-:-:S05]  /*7f10*/  F2FP.BF16.PACK_AB R0, RZ, R0 ;  /* 0x00000000ff00723e */ /* 0x000fca00000010ff */
[----:B------:R-:W-:Y:S01]  /*7f20*/  STG.E.U16 [R2.64], R0 ;  /* 0x0000000002007986 */ /* 0x000fe2000c101524 */
[----:B------:R-:W-:Y:S05]  /*7f30*/  EXIT ;  /* 0x000000000000794d */ /* 0x000fea0003800000 */
.L_x_17102:
        /* <DEDUP_REMOVED lines=12> */
.L_x_17114:
        /* <DEDUP_REMOVED lines=17> */
.L_x_17117:
[----:B------:R-:W-:-:S04]  /*8110*/  LOP3.LUT R0, R23, 0x80000000, RZ, 0xc0, !PT ;  /* 0x8000000017007812 */ /* 0x000fc800078ec0ff */
[----:B------:R-:W-:-:S04]  /*8120*/  SHF.R.U32.HI R5, RZ, 0x18, R0 ;  /* 0x00000018ff057819 */ /* 0x000fc80000011600 */
[----:B------:R-:W-:-:S04]  /*8130*/  LOP3.LUT R4, R4, R5, RZ, 0xfc, !PT ;  /* 0x0000000504047212 */ /* 0x000fc800078efcff */
[----:B------:R-:W-:Y:S02]  /*8140*/  PRMT R0, R4, 0x7610, R0 ;  /* 0x0000761004007816 */ /* 0x000fe40000000000 */
.L_x_17116:
[----:B------:R-:W-:Y:S05]  /*8150*/  BSYNC B0 ;  /* 0x0000000000007941 */ /* 0x000fea0003800000 */
.L_x_17115:
[----:B------:R-:W-:Y:S01]  /*8160*/  STG.E.U8 [R2.64], R0 ;  /* 0x0000000002007986 */ /* 0x000fe2000c101124 */
[----:B------:R-:W-:Y:S05]  /*8170*/  EXIT ;  /* 0x000000000000794d */ /* 0x000fea0003800000 */
.L_x_17113:
        /* <DEDUP_REMOVED lines=17> */
.L_x_17120:
[----:B------:R-:W-:-:S04]  /*8290*/  LOP3.LUT R0, R23, 0x80000000, RZ, 0xc0, !PT ;  /* 0x8000000017007812 */ /* 0x000fc800078ec0ff */
[----:B------:R-:W-:-:S04]  /*82a0*/  SHF.R.U32.HI R5, RZ, 0x18, R0 ;  /* 0x00000018ff057819 */ /* 0x000fc80000011600 */
[----:B------:R-:W-:-:S04]  /*82b0*/  LOP3.LUT R4, R4, R5, RZ, 0xfc, !PT ;  /* 0x0000000504047212 */ /* 0x000fc800078efcff */
[----:B------:R-:W-:Y:S02]  /*82c0*/  PRMT R0, R4, 0x7610, R0 ;  /* 0x0000761004007816 */ /* 0x000fe40000000000 */
.L_x_17119:
[----:B------:R-:W-:Y:S05]  /*82d0*/  BSYNC B0 ;  /* 0x0000000000007941 */ /* 0x000fea0003800000 */
.L_x_17118:
[----:B------:R-:W-:Y:S01]  /*82e0*/  STG.E.U8 [R2.64], R0 ;  /* 0x0000000002007986 */ /* 0x000fe2000c101124 */
[----:B------:R-:W-:Y:S05]  /*82f0*/  EXIT ;  /* 0x000000000000794d */ /* 0x000fea0003800000 */
.L_x_17112:
        /* <DEDUP_REMOVED lines=22> */
.L_x_17095:
        /* <DEDUP_REMOVED lines=20> */
.L_x_17122:
[----:B------:R-:W-:-:S06]  /*85a0*/  HADD2.F32 R4, -RZ, R23.H0_H0 ;  /* 0x20000017ff047230 */ /* 0x000fcc0000004100 */
[----:B------:R-:W0:Y:S02]  /*85b0*/  F2I.U64.TRUNC R4, R4 ;  /* 0x0000000400047311 */ /* 0x000e24000020d800 */
[----:B0-----:R-:W-:Y:S01]  /*85c0*/  STG.E.64 [R2.64], R4 ;  /* 0x0000000402007986 */ /* 0x001fe2000c101b24 */
[----:B------:R-:W-:Y:S05]  /*85d0*/  EXIT ;  /* 0x000000000000794d */ /* 0x000fea0003800000 */
.L_x_17121:
[----:B------:R-:W-:-:S06]  /*85e0*/  HADD2.F32 R23, -RZ, R23.H0_H0 ;  /* 0x20000017ff177230 */ /* 0x000fcc0000004100 */
[----:B------:R-:W0:Y:S02]  /*85f0*/  F2I.FTZ.U32.TRUNC.NTZ R23, R23 ;  /* 0x0000001700177305 */ /* 0x000e24000021f000 */
[----:B0-----:R-:W-:Y:S01]  /*8600*/  STG.E [R2.64], R23 ;  /* 0x0000001702007986 */ /* 0x001fe2000c101924 */
[----:B------:R-:W-:Y:S05]  /*8610*/  EXIT ;  /* 0x000000000000794d */ /* 0x000fea0003800000 */
.L_x_17123:
        /* <DEDUP_REMOVED lines=14> */
.L_x_18458:


//--------------------- .text._ZN2at6native18elementwise_kernelILi128ELi4EZNS0_22gpu_kernel_impl_nocastIZZZNS0_16ceil_kernel_cudaERNS_18TensorIteratorBaseEENKUlvE_clEvENKUlvE1_clEvEUlN3c104HalfEE_EEvS4_RKT_EUliE_EEviT1_ --------------------------
	.section	.text._ZN2at6native18elementwise_kernelILi128ELi4EZNS0_22gpu_kernel_impl_nocastIZZZNS0_16ceil_kernel_cudaERNS_18TensorIteratorBaseEENKUlvE_clEvENKUlvE1_clEvEUlN3c104HalfEE_EEvS4_RKT_EUliE_EEviT1_,"ax",@progbits
	.sectioninfo	@"SHI_REGISTERS=12"
	.align	128
        .global         _ZN2at6native18elementwise_kernelILi128ELi4EZNS0_22gpu_kernel_impl_nocastIZZZNS0_16ceil_kernel_cudaERNS_18TensorIteratorBaseEENKUlvE_clEvENKUlvE1_clEvEUlN3c104HalfEE_EEvS4_RKT_EUliE_EEviT1_
        .type           _ZN2at6native18elementwise_kernelILi128ELi4EZNS0_22gpu_kernel_impl_nocastIZZZNS0_16ceil_kernel_cudaERNS_18TensorIteratorBaseEENKUlvE_clEvENKUlvE1_clEvEUlN3c104HalfEE_EEvS4_RKT_EUliE_EEviT1_,@function
        .size           _ZN2at6native18elementwise_kernelILi128ELi4EZNS0_22gpu_kernel_impl_nocastIZZZNS0_16ceil_kernel_cudaERNS_18TensorIteratorBaseEENKUlvE_clEvENKUlvE1_clEvEUlN3c104HalfEE_EEvS4_RKT_EUliE_EEviT1_,(.L_x_18459 - _ZN2at6native18elementwise_kernelILi128ELi4EZNS0_22gpu_kernel_impl_nocastIZZZNS0_16ceil_kernel_cudaERNS_18TensorIteratorBaseEENKUlvE_clEvENKUlvE1_clEvEUlN3c104HalfEE_EEvS4_RKT_EUliE_EEviT1_)
        .other          _ZN2at6native18elementwise_kernelILi128ELi4EZNS0_22gpu_kernel_impl_nocastIZZZNS0_16ceil_kernel_cudaERNS_18TensorIteratorBaseEENKUlvE_clEvENKUlvE1_clEvEUlN3c104HalfEE_EEvS4_RKT_EUliE_EEviT1_,@"STO_CUDA_ENTRY STV_DEFAULT"
_ZN2at6native18elementwise_kernelILi128ELi4EZNS0_22gpu_kernel_impl_nocastIZZZNS0_16ceil_kernel_cudaERNS_18TensorIteratorBaseEENKUlvE_clEvENKUlvE1_clEvEUlN3c104HalfEE_EEvS4_RKT_EUliE_EEviT1_:
.text._ZN2at6native18elementwise_kernelILi128ELi4EZNS0_22gpu_kernel_impl_nocastIZZZNS0_16ceil_kernel_cudaERNS_18TensorIteratorBaseEENKUlvE_clEvENKUlvE1_clEvEUlN3c104HalfEE_EEvS4_RKT_EUliE_EEviT1_:
        /* <DEDUP_REMOVED lines=235> */
.L_x_17126:
[----:B------:R-:W-:-:S04]  /*0eb0*/  IADD3 R4, P0, R3, c[0x0][0x368], RZ ;  /* 0x0000da0003047a10 */ /* 0x000fc80007f1e0ff */
[----:B------:R-:W-:-:S05]  /*0ec0*/  IADD3.X R5, RZ, c[0x0][0x36c], RZ, P0, !PT ;  /* 0x0000db00ff057a10 */ /* 0x000fca00007fe4ff */
[----:B------:R-:W2:Y:S01]  /*0ed0*/  LDG.E.U16 R4, [R4.64] ;  /* 0x0000000404047981 */ /* 0x000ea2000c1e1500 */
[----:B------:R-:W-:Y:S02]  /*0ee0*/  IADD3 R2, P0, R2, c[0x0][0x360], RZ ;  /* 0x0000d80002027a10 */ /* 0x000fe40007f1e0ff */
[----:B------:R-:W-:-:S03]  /*0ef0*/  IADD3 R0, R0, 0x80, RZ ;  /* 0x0000008000007810 */ /* 0x000fc60007ffe0ff */
[----:B------:R-:W-:Y:S01]  /*0f00*/  IMAD.X R3, RZ, RZ, c[0x0][0x364], P0 ;  /* 0x0000d900ff037624 */ /* 0x000fe200000e06ff */
[----:B--2---:R-:W-:-:S06]  /*0f10*/  HADD2.F32 R6, -RZ, R4.H0_H0 ;  /* 0x20000004ff067230 */ /* 0x004fcc0000004100 */
[----:B------:R-:W0:Y:S02]  /*0f20*/  FRND.FTZ.CEIL R6, R6 ;  /* 0x0000000600067307 */ /* 0x000e240000219000 */
[----:B0-----:R-:W-:-:S05]  /*0f30*/  F2FP.PACK_AB R5, RZ, R6 ;  /* 0x00000006ff05723e */ /* 0x001fca00000000ff */
[----:B------:R0:W-:Y:S02]  /*0f40*/  STG.E.U16 [R2.64], R5 ;  /* 0x0000000502007986 */ /* 0x0001e4000c101504 */
.L_x_17125:
[----:B------:R-:W-:Y:S05]  /*0f50*/  BSYNC B0 ;  /* 0x0000000000007941 */ /* 0x000fea0003800000 */
.L_x_17124:
        /* <DEDUP_REMOVED lines=230> */
.L_x_17129:
        /* <DEDUP_REMOVED lines=8> */
[----:B------:R-:W0:Y:S02]  /*1e40*/  FRND.FTZ.CEIL R6, R6 ;  /* 0x0000000600067307 */ /* 0x000e240000219000 */
        /* <DEDUP_REMOVED lines=230> */
.L_x_17130:
[----:B------:R-:W-:-:S04]  /*2cb0*/  IADD3 R4, P0, R3, c[0x0][0x368], RZ ;  /* 0x0000da0003047a10 */ /* 0x000fc80007f1e0ff */
[----:B------:R-:W-:-:S05]  /*2cc0*/  IADD3.X R5, RZ, c[0x0][0x36c], RZ, P0, !PT ;  /* 0x0000db00ff057a10 */ /* 0x000fca00007fe4ff */
[----:B------:R-:W2:Y:S01]  /*2cd0*/  LDG.E.U16 R4, [R4.64] ;  /* 0x0000000404047981 */ /* 0x000ea2000c1e1500 */
[----:B------:R-:W-:Y:S02]  /*2ce0*/  IADD3 R2, P0, R2, c[0x0][0x360], RZ ;  /* 0x0000d80002027a10 */ /* 0x000fe40007f1e0ff */
[----:B------:R-:W-:Y:S02]  /*2cf0*/  IADD3 R0, R0, 0x80, RZ ;  /* 0x0000008000007810 */ /* 0x000fe40007ffe0ff */
[----:B------:R-:W-:Y:S01]  /*2d00*/  IADD3.X R3, RZ, c[0x0][0x364], RZ, P0, !PT ;  /* 0x0000d900ff037a10 */ /* 0x000fe200007fe4ff */
[----:B--2---:R-:W-:-:S06]  /*2d10*/  HADD2.F32 R6, -RZ, R4.H0_H0 ;  /* 0x20000004ff067230 */ /* 0x004fcc0000004100 */
[----:B------:R-:W0:Y:S02]  /*2d20*/  FRND.FTZ.CEIL R6, R6 ;  /* 0x0000000600067307 */ /* 0x000e240000219000 */
[----:B0-----:R-:W-:-:S05]  /*2d30*/  F2FP.PACK_AB R5, RZ, R6 ;  /* 0x00000006ff05723e */ /* 0x001fca00000000ff */
[----:B------:R0:W-:Y:S02]  /*2d40*/  STG.E.U16 [R2.64], R5 ;  /* 0x0000000502007986 */ /* 0x0001e4000c101504 */
.L_x_17128:
[----:B------:R-:W-:Y:S05]  /*2d50*/  BSYNC B0 ;  /* 0x0000000000007941 */ /* 0x000fea0003800000 */
.L_x_17127:
        /* <DEDUP_REMOVED lines=229> */
.L_x_17131:
[----:B------:R-:W-:-:S04]  /*3bb0*/  IADD3 R4, P0, R3, c[0x0][0x368], RZ ;  /* 0x0000da0003047a10 */ /* 0x000fc80007f1e0ff */
[----:B------:R-:W-:-:S05]  /*3bc0*/  IADD3.X R5, RZ, c[0x0][0x36c], RZ, P0, !PT ;  /* 0x0000db00ff057a10 */ /* 0x000fca00007fe4ff */
[----:B------:R-:W2:Y:S01]  /*3bd0*/  LDG.E.U16 R4, [R4.64] ;  /* 0x0000000404047981 */ /* 0x000ea2000c1e1500 */
[----:B------:R-:W-:-:S04]  /*3be0*/  IADD3 R2, P0, R2, c[0x0][0x360], RZ ;  /* 0x0000d80002027a10 */ /* 0x000fc80007f1e0ff */
[----:B------:R-:W-:Y:S01]  /*3bf0*/  IADD3.X R3, RZ, c[0x0][0x364], RZ, P0, !PT ;  /* 0x0000d900ff037a10 */ /* 0x000fe200007fe4ff */
[----:B--2---:R-:W-:-:S06]  /*3c00*/  HADD2.F32 R0, -RZ, R4.H0_H0 ;  /* 0x20000004ff007230 */ /* 0x004fcc0000004100 */
[----:B------:R-:W0:Y:S02]  /*3c10*/  FRND.FTZ.CEIL R0, R0 ;  /* 0x0000000000007307 */ /* 0x000e240000219000 */
[----:B0-----:R-:W-:-:S05]  /*3c20*/  F2FP.PACK_AB R5, RZ, R0 ;  /* 0x00000000ff05723e */ /* 0x001fca00000000ff */
[----:B------:R-:W-:Y:S01]  /*3c30*/  STG.E.U16 [R2.64], R5 ;  /* 0x0000000502007986 */ /* 0x000fe2000c101504 */
[----:B------:R-:W-:Y:S05]  /*3c40*/  EXIT ;  /* 0x000000000000794d */ /* 0x000fea0003800000 */
.L_x_17132:
        /* <DEDUP_REMOVED lines=11> */
.L_x_18459:


//--------------------- .text._ZN2at6native27unrolled_elementwise_kernelIZZZNS0_16ceil_kernel_cudaERNS_18TensorIteratorBaseEENKUlvE_clEvENKUlvE1_clEvEUlN3c104HalfEE_St5arrayIPcLm2EELi4E23TrivialOffsetCalculatorILi1EjESD_NS0_6memory15LoadWithoutCastENSE_16StoreWithoutCastEEEviT_T0_T2_T3_T4_T5_ --------------------------
	.section	.text._ZN2at6native27unrolled_elementwise_kernelIZZZNS0_16ceil_kernel_cudaERNS_18TensorIteratorBaseEENKUlvE_clEvENKUlvE1_clEvEUlN3c104HalfEE_St5arrayIPcLm2EELi4E23TrivialOffsetCalculatorILi1EjESD_NS0_6memory15LoadWithoutCastENSE_16StoreWithoutCastEEEviT_T0_T2_T3_T4_T5_,"ax",@progbits
	.sectioninfo	@"SHI_REGISTERS=20"
	.align	128
        .global         _ZN2at6native27unrolled_elementwise_kernelIZZZNS0_16ceil_kernel_cudaERNS_18TensorIteratorBaseEENKUlvE_clEvENKUlvE1_clEvEUlN3c104HalfEE_St5arrayIPcLm2EELi4E23TrivialOffsetCalculatorILi1EjESD_NS0_6memory15LoadWithoutCastENSE_16StoreWithoutCastEEEviT_T0_T2_T3_T4_T5_
        .type           _ZN2at6native27unrolled_elementwise_kernelIZZZNS0_16ceil_kernel_cudaERNS_18TensorIteratorBaseEENKUlvE_clEvENKUlvE1_clEvEUlN3c104HalfEE_St5arrayIPcLm2EELi4E23TrivialOffsetCalculatorILi1EjESD_NS0_6memory15LoadWithoutCastENSE_16StoreWithoutCastEEEviT_T0_T2_T3_T4_T5_,@function
        .size           _ZN2at6native27unrolled_elementwise_kernelIZZZNS0_16ceil_kernel_cudaERNS_18TensorIteratorBaseEENKUlvE_clEvENKUlvE1_clEvEUlN3c104HalfEE_St5arrayIPcLm2EELi4E23TrivialOffsetCalculatorILi1EjESD_NS0_6memory15LoadWithoutCastENSE_16StoreWithoutCastEEEviT_T0_T2_T3_T4_T5_,(.L_x_18460 - _ZN2at6native27unrolled_elementwise_kernelIZZZNS0_16ceil_kernel_cudaERNS_18TensorIteratorBaseEENKUlvE_clEvENKUlvE1_clEvEUlN3c104HalfEE_St5arrayIPcLm2EELi4E23TrivialOffsetCalculatorILi1EjESD_NS0_6memory15LoadWithoutCastENSE_16StoreWithoutCastEEEviT_T0_T2_T3_T4_T5_)
        .other          _ZN2at6native27unrolled_elementwise_kernelIZZZNS0_16ceil_kernel_cudaERNS_18TensorIteratorBaseEENKUlvE_clEvENKUlvE1_clEvEUlN3c104HalfEE_St5arrayIPcLm2EELi4E23TrivialOffsetCalculatorILi1EjESD_NS0_6memory15LoadWithoutCastENSE_16StoreWithoutCastEEEviT_T0_T2_T3_T4_T5_,@"STO_CUDA_ENTRY STV_DEFAULT"
_ZN2at6native27unrolled_elementwise_kernelIZZZNS0_16ceil_kernel_cudaERNS_18TensorIteratorBaseEENKUlvE_clEvENKUlvE1_clEvEUlN3c104HalfEE_St5arrayIPcLm2EELi4E23TrivialOffsetCalculatorILi1EjESD_NS0_6memory15LoadWithoutCastENSE_16StoreWithoutCastEEEviT_T0_T2_T3_T4_T5_:
.text._ZN2at6native27unrolled_elementwise_kernelIZZZNS0_16ceil_kernel_cudaERNS_18TensorIteratorBaseEENKUlvE_clEvENKUlvE1_clEvEUlN3c104HalfEE_St5arrayIPcLm2EELi4E23TrivialOffsetCalculatorILi1EjESD_NS0_6memory15LoadWithoutCastENSE_16StoreWithoutCastEEEviT_T0_T2_T3_T4_T5_:
        /* <DEDUP_REMOVED lines=47> */
[----:B------:R-:W0:Y:S01]  /*02f0*/  @!P0 FRND.FTZ.CEIL R13, R13 ;  /* 0x0000000d000d8307 */ /* 0x000e220000219000 */
[----:B---3--:R-:W-:Y:S01]  /*0300*/  @!P2 HADD2.F32 R12, -RZ, R12.H0_H0 ;  /* 0x2000000cff0ca230 */ /* 0x008fe20000004100 */
[----:B0-----:R-:W-:-:S06]  /*0310*/  @!P0 F2FP.PACK_AB R6, RZ, R13 ;  /* 0x0000000dff06823e */ /* 0x001fcc00000000ff */
[----:B------:R-:W0:Y:S01]  /*0320*/  @!P2 FRND.FTZ.CEIL R12, R12 ;  /* 0x0000000c000ca307 */ /* 0x000e220000219000 */
[----:B------:R1:W-:Y:S01]  /*0330*/  @!P0 STG.E.U16 [R4.64], R6 ;  /* 0x0000000604008986 */ /* 0x0003e2000c101504 */
[----:B----4-:R-:W-:-:S06]  /*0340*/  @!P3 HADD2.F32 R15, -RZ, R15.H0_H0 ;  /* 0x2000000fff0fb230 */ /* 0x010fcc0000004100 */
[----:B------:R-:W2:Y:S01]  /*0350*/  @!P3 FRND.FTZ.CEIL R15, R15 ;  /* 0x0000000f000fb307 */ /* 0x000ea20000219000 */
[----:B-----5:R-:W-:-:S07]  /*0360*/  @!P1 HADD2.F32 R14, -RZ, R14.H0_H0 ;  /* 0x2000000eff0e9230 */ /* 0x020fce0000004100 */
[----:B------:R-:W3:Y:S01]  /*0370*/  @!P1 FRND.FTZ.CEIL R14, R14 ;  /* 0x0000000e000e9307 */ /* 0x000ee20000219000 */
        /* <DEDUP_REMOVED lines=13> */
.L_x_17134:
[----:B-1----:R-:W-:Y:S05]  /*0450*/  BSYNC B0 ;  /* 0x0000000000007941 */ /* 0x002fea0003800000 */
.L_x_17133:
        /* <DEDUP_REMOVED lines=8> */
.L_x_17135:
        /* <DEDUP_REMOVED lines=10> */
.L_x_18460:


//--------------------- .text._ZN2at6native29vectorized_elementwise_kernelILi2EZZZNS0_16ceil_kernel_cudaERNS_18TensorIteratorBaseEENKUlvE_clEvENKUlvE1_clEvEUlN3c104HalfEE_St5arrayIPcLm2EEEEviT0_T1_ --------------------------
	.section	.text._ZN2at6native29vectorized_elementwise_kernelILi2EZZZNS0_16ceil_kernel_cudaERNS_18TensorIteratorBaseEENKUlvE_clEvENKUlvE1_clEvEUlN3c104HalfEE_St5arrayIPcLm2EEEEviT0_T1_,"ax",@progbits
	.sectioninfo	@"SHI_REGISTERS=23"
	.align	128
        .global         _ZN2at6native29vectorized_elementwise_kernelILi2EZZZNS0_16ceil_kernel_cudaERNS_18TensorIteratorBaseEENKUlvE_clEvENKUlvE1_clEvEUlN3c104HalfEE_St5arrayIPcLm2EEEEviT0_T1_
        .type           _ZN2at6native29vectorized_elementwise_kernelILi2EZZZNS0_16ceil_kernel_cudaERNS_18TensorIteratorBaseEENKUlvE_clEvENKUlvE1_clEvEUlN3c104HalfEE_St5arrayIPcLm2EEEEviT0_T1_,@function
        .size           _ZN2at6native29vectorized_elementwise_kernelILi2EZZZNS0_16ceil_kernel_cudaERNS_18TensorIteratorBaseEENKUlvE_clEvENKUlvE1_clEvEUlN3c104HalfEE_St5arrayIPcLm2EEEEviT0_T1_,(.L_x_18461 - _ZN2at6native29vectorized_elementwise_kernelILi2EZZZNS0_16ceil_kernel_cudaERNS_18TensorIteratorBaseEENKUlvE_clEvENKUlvE1_clEvEUlN3c104HalfEE_St5arrayIPcLm2EEEEviT0_T1_)
        .other          _ZN2at6native29vectorized_elementwise_kernelILi2EZZZNS0_16ceil_kernel_cudaERNS_18TensorIteratorBaseEENKUlvE_clEvENKUlvE1_clEvEUlN3c104HalfEE_St5arrayIPcLm2EEEEviT0_T1_,@"STO_CUDA_ENTRY STV_DEFAULT"
_ZN2at6native29vectorized_elementwise_kernelILi2EZZZNS0_16ceil_kernel_cudaERNS_18TensorIteratorBaseEENKUlvE_clEvENKUlvE1_clEvEUlN3c104HalfEE_St5arrayIPcLm2EEEEviT0_T1_:
.text._ZN2at6native29vectorized_elementwise_kernelILi2EZZZNS0_16ceil_kernel_cudaERNS_18TensorIteratorBaseEENKUlvE_clEvENKUlvE1_clEvEUlN3c104HalfEE_St5arrayIPcLm2EEEEviT0_T1_:
        /* <DEDUP_REMOVED lines=21> */
[----:B------:R-:W-:Y:S01]  /*0150*/  FRND.FTZ.CEIL R4, R4 ;  /* 0x0000000400047307 */ /* 0x000fe20000219000 */
[--C-:B----4-:R-:W-:Y:S02]  /*0160*/  HADD2.F32 R8, -RZ, R9.reuse.H0_H0 ;  /* 0x20000009ff087230 */ /* 0x110fe40000004100 */
[----:B------:R-:W-:-:S02]  /*0170*/  HADD2.F32 R9, -RZ, R9.H1_H1 ;  /* 0x30000009ff097230 */ /* 0x000fc40000004100 */
[--C-:B-----5:R-:W-:Y:S02]  /*0180*/  HADD2.F32 R10, -RZ, R11.reuse.H0_H0 ;  /* 0x2000000bff0a7230 */ /* 0x120fe40000004100 */
[----:B------:R-:W-:Y:S01]  /*0190*/  HADD2.F32 R11, -RZ, R11.H1_H1 ;  /* 0x3000000bff0b7230 */ /* 0x000fe20000004100 */
[----:B------:R-:W0:Y:S08]  /*01a0*/  FRND.FTZ.CEIL R5, R5 ;  /* 0x0000000500057307 */ /* 0x000e300000219000 */
[----:B------:R-:W-:Y:S08]  /*01b0*/  FRND.FTZ.CEIL R6, R6 ;  /* 0x0000000600067307 */ /* 0x000ff00000219000 */
[----:B------:R-:W1:Y:S01]  /*01c0*/  FRND.FTZ.CEIL R7, R7 ;  /* 0x0000000700077307 */ /* 0x000e620000219000 */
[----:B0-----:R-:W-:-:S05]  /*01d0*/  F2FP.PACK_AB R5, R5, R4 ;  /* 0x000000040505723e */ /* 0x001fca00000000ff */
[----:B------:R-:W-:Y:S02]  /*01e0*/  STG.E [R2.64], R5 ;  /* 0x0000000502007986 */ /* 0x000fe4000c101904 */
[----:B------:R-:W-:Y:S08]  /*01f0*/  FRND.FTZ.CEIL R8, R8 ;  /* 0x0000000800087307 */ /* 0x000ff00000219000 */
[----:B------:R-:W0:Y:S01]  /*0200*/  FRND.FTZ.CEIL R9, R9 ;  /* 0x0000000900097307 */ /* 0x000e220000219000 */
[----:B-1----:R-:W-:-:S05]  /*0210*/  F2FP.PACK_AB R7, R7, R6 ;  /* 0x000000060707723e */ /* 0x002fca00000000ff */
[----:B------:R-:W-:Y:S02]  /*0220*/  STG.E [R2.64+0x200], R7 ;  /* 0x0002000702007986 */ /* 0x000fe4000c101904 */
[----:B------:R-:W-:Y:S08]  /*0230*/  FRND.FTZ.CEIL R10, R10 ;  /* 0x0000000a000a7307 */ /* 0x000ff00000219000 */
[----:B------:R-:W1:Y:S01]  /*0240*/  FRND.FTZ.CEIL R11, R11 ;  /* 0x0000000b000b7307 */ /* 0x000e620000219000 */
[----:B0-----:R-:W-:-:S05]  /*0250*/  F2FP.PACK_AB R13, R9, R8 ;  /* 0x00000008090d723e */ /* 0x001fca00000000ff */
[----:B------:R-:W-:Y:S01]  /*0260*/  STG.E [R2.64+0x400], R13 ;  /* 0x0004000d02007986 */ /* 0x000fe2000c101904 */
[----:B-1----:R-:W-:-:S05]  /*0270*/  F2FP.PACK_AB R15, R11, R10 ;  /* 0x0000000a0b0f723e */ /* 0x002fca00000000ff */
[----:B------:R-:W-:Y:S01]  /*0280*/  STG.E [R2.64+0x600], R15 ;  /* 0x0006000f02007986 */ /* 0x000fe2000c101904 */
[----:B------:R-:W-:Y:S05]  /*0290*/  EXIT ;  /* 0x000000000000794d */ /* 0x000fea0003800000 */
.L_x_17136:
        /* <DEDUP_REMOVED lines=72> */
[----:B------:R-:W0:Y:S02]  /*0720*/  @!P0 FRND.FTZ.CEIL R12, R12 ;  /* 0x0000000c000c8307 */ /* 0x000e240000219000 */
[----:B0-----:R-:W-:Y:S01]  /*0730*/  @!P0 F2FP.PACK_AB R12, RZ, R12 ;  /* 0x0000000cff0c823e */ /* 0x001fe200000000ff */
[----:B---3--:R-:W-:Y:S02]  /*0740*/  @!P1 HADD2.F32 R4, -RZ, R5.H0_H0 ;  /* 0x20000005ff049230 */ /* 0x008fe40000004100 */
[----:B-----5:R-:W-:-:S06]  /*0750*/  @!P6 HADD2.F32 R5, -RZ, R6.H0_H0 ;  /* 0x20000006ff05e230 */ /* 0x020fcc0000004100 */
[----:B------:R-:W0:Y:S01]  /*0760*/  @!P6 FRND.FTZ.CEIL R5, R5 ;  /* 0x000000050005e307 */ /* 0x000e220000219000 */
[----:B------:R-:W-:Y:S01]  /*0770*/  @!P2 HADD2.F32 R6, -RZ, R7.H0_H0 ;  /* 0x20000007ff06a230 */ /* 0x000fe20000004100 */
[----:B------:R-:W-:-:S04]  /*0780*/  IADD3 R7, R3, 0x300, RZ ;  /* 0x0000030003077810 */ /* 0x000fc80007ffe0ff */
[-C--:B------:R-:W-:Y:S02]  /*0790*/  ISETP.GE.AND P5, PT, R7, R2.reuse, PT ;  /* 0x000000020700720c */ /* 0x080fe40003fa6270 */
[----:B0-----:R-:W-:Y:S02]  /*07a0*/  @!P6 F2FP.PACK_AB R5, RZ, R5 ;  /* 0x00000005ff05e23e */ /* 0x001fe400000000ff */
[----:B------:R-:W-:Y:S02]  /*07b0*/  ISETP.GE.AND P6, PT, R15, R2, PT ;  /* 0x000000020f00720c */ /* 0x000fe40003fc6270 */
[----:B------:R-:W-:Y:S01]  /*07c0*/  PRMT R15, R12, 0x7610, R15 ;  /* 0x000076100c0f7816 */ /* 0x000fe2000000000f */
[----:B------:R-:W0:Y:S01]  /*07d0*/  @!P1 FRND.FTZ.CEIL R4, R4 ;  /* 0x0000000400049307 */ /* 0x000e220000219000 */
[----:B----4-:R-:W-:-:S07]  /*07e0*/  @!P3 HADD2.F32 R8, -RZ, R8.H0_H0 ;  /* 0x20000008ff08b230 */ /* 0x010fce0000004100 */
[----:B------:R1:W-:Y:S01]  /*07f0*/  @!P3 FRND.FTZ.CEIL R7, R8 ;  /* 0x000000080007b307 */ /* 0x0003e20000219000 */
[----:B------:R-:W-:Y:S02]  /*0800*/  @!P5 HADD2.F32 R10, -RZ, R10.H0_H0 ;  /* 0x2000000aff0ad230 */ /* 0x000fe40000004100 */
[----:B------:R-:W-:Y:S01]  /*0810*/  @!P4 HADD2.F32 R14, -RZ, R9.H0_H0 ;  /* 0x20000009ff0ec230 */ /* 0x000fe20000004100 */
[----:B------:R-:W-:Y:S02]  /*0820*/  @!P0 IMAD.IADD R9, R0, 0x1, R3 ;  /* 0x0000000100098824 */ /* 0x000fe400078e0203 */
[----:B------:R-:W-:Y:S02]  /*0830*/  @!P0 IMAD.MOV.U32 R3, RZ, RZ, R13 ;  /* 0x000000ffff038224 */ /* 0x000fe400078e000d */
[----:B-1----:R-:W-:Y:S01]  /*0840*/  @!P0 IMAD.WIDE.U32 R8, R9, R16, c[0x0][0x168] ;  /* 0x00005a0009088625 */ /* 0x002fe200078e0010 */
[----:B------:R-:W-:Y:S01]  /*0850*/  @!P6 HADD2.F32 R11, -RZ, R11.H0_H0 ;  /* 0x2000000bff0be230 */ /* 0x000fe20000004100 */
[----:B------:R-:W1:Y:S03]  /*0860*/  @!P2 FRND.FTZ.CEIL R6, R6 ;  /* 0x000000060006a307 */ /* 0x000e660000219000 */
[----:B------:R2:W-:Y:S01]  /*0870*/  @!P0 STG.E.U16 [R8.64], R15 ;  /* 0x0000000f08008986 */ /* 0x0005e2000c101504 */
[----:B------:R-:W-:-:S04]  /*0880*/  ISETP.GE.AND P0, PT, R3, R2, PT ;  /* 0x000000020300720c */ /* 0x000fc80003f06270 */
[----:B------:R-:W3:Y:S08]  /*0890*/  @!P4 FRND.FTZ.CEIL R14, R14 ;  /* 0x0000000e000ec307 */ /* 0x000ef00000219000 */
[----:B------:R-:W4:Y:S08]  /*08a0*/  @!P5 FRND.FTZ.CEIL R10, R10 ;  /* 0x0000000a000ad307 */ /* 0x000f300000219000 */
[----:B------:R-:W5:Y:S01]  /*08b0*/  @!P6 FRND.FTZ.CEIL R11, R11 ;  /* 0x0000000b000be307 */ /* 0x000f620000219000 */
        /* <DEDUP_REMOVED lines=19> */
.L_x_17139:
[----:B------:R-:W-:-:S13]  /*09f0*/  ISETP.GE.AND P0, PT, R3, R2, PT ;  /* 0x000000020300720c */ /* 0x000fda0003f06270 */
[----:B------:R-:W-:Y:S05]  /*0a00*/  @P0 BRA `(.L_x_17141) ;  /* 0x000000d000000947 */ /* 0x000fea0003800000 */
[----:B0-----:R-:W-:Y:S01]  /*0a10*/  IMAD.IADD R10, R0, 0x1, R3 ;  /* 0x00000001000a7824 */ /* 0x001fe200078e0203 */
[----:B------:R-:W-:Y:S01]  /*0a20*/  IADD3 R3, R3, 0x80, RZ ;  /* 0x0000008003037810 */ /* 0x000fe20007ffe0ff */
[----:B------:R-:W-:-:S04]  /*0a30*/  IMAD.MOV.U32 R11, RZ, RZ, 0x2 ;  /* 0x00000002ff0b7424 */ /* 0x000fc800078e00ff */
[----:B------:R-:W-:-:S05]  /*0a40*/  IMAD.WIDE.U32 R10, R10, R11, c[0x0][0x168] ;  /* 0x00005a000a0a7625 */ /* 0x000fca00078e000b */
[----:B------:R0:W-:Y:S02]  /*0a50*/  STG.E.U16 [R10.64], R13 ;  /* 0x0000000d0a007986 */ /* 0x0001e4000c101504 */
.L_x_17140:
        /* <DEDUP_REMOVED lines=8> */
.L_x_17141:
        /* <DEDUP_REMOVED lines=8> */
.L_x_17142:
[----:B------:R-:W-:Y:S05]  /*0b60*/  BSYNC B1 ;  /* 0x0000000000017941 */ /* 0x000fea0003800000 */
.L_x_17138:
[----:B------:R-:W-:Y:S02]  /*0b70*/  ISETP.GE.AND P0, PT, R3, R2, PT ;  /* 0x000000020300720c */ /* 0x000fe40003f06270 */
[----:B------:R-:W-:-:S11]  /*0b80*/  PRMT R5, R6, 0x7610, R5 ;  /* 0x0000761006057816 */ /* 0x000fd60000000005 */
[----:B0-----:R-:W-:Y:S01]  /*0b90*/  @!P0 IMAD.IADD R7, R0, 0x1, R3 ;  /* 0x0000000100078824 */ /* 0x001fe200078e0203 */
[----:B------:R-:W-:Y:S01]  /*0ba0*/  @!P0 IADD3 R3, R3, 0x80, RZ ;  /* 0x0000008003038810 */ /* 0x000fe20007ffe0ff */
[----:B------:R-:W-:-:S04]  /*0bb0*/  @!P0 IMAD.MOV.U32 R8, RZ, RZ, 0x2 ;  /* 0x00000002ff088424 */ /* 0x000fc800078e00ff */
[----:B------:R-:W-:-:S05]  /*0bc0*/  @!P0 IMAD.WIDE.U32 R6, R7, R8, c[0x0][0x168] ;  /* 0x00005a0007068625 */ /* 0x000fca00078e0008 */
[----:B------:R0:W-:Y:S02]  /*0bd0*/  @!P0 STG.E.U16 [R6.64], R5 ;  /* 0x0000000506008986 */ /* 0x0001e4000c101504 */
.L_x_17143:
[----:B------:R-:W-:Y:S05]  /*0be0*/  BSYNC B0 ;  /* 0x0000000000007941 */ /* 0x000fea0003800000 */
.L_x_17137:
        /* <DEDUP_REMOVED lines=8> */
.L_x_17144:
        /* <DEDUP_REMOVED lines=9> */
.L_x_18461:


//--------------------- .text._ZN2at6native29vectorized_elementwise_kernelILi4EZZZNS0_16ceil_kernel_cudaERNS_18TensorIteratorBaseEENKUlvE_clEvENKUlvE1_clEvEUlN3c104HalfEE_St5arrayIPcLm2EEEEviT0_T1_ --------------------------
	.section	.text._ZN2at6native29vectorized_elementwise_kernelILi4EZZZNS0_16ceil_kernel_cudaERNS_18TensorIteratorBaseEENKUlvE_clEvENKUlvE1_clEvEUlN3c104HalfEE_St5arrayIPcLm2EEEEviT0_T1_,"ax",@progbits
	.sectioninfo	@"SHI_REGISTERS=23"
	.align	128
        .global         _ZN2at6native29vectorized_elementwise_kernelILi4EZZZNS0_16ceil_kernel_cudaERNS_18TensorIteratorBaseEENKUlvE_clEvENKUlvE1_clEvEUlN3c104HalfEE_St5arrayIPcLm2EEEEviT0_T1_
        .type           _ZN2at6native29vectorized_elementwise_kernelILi4EZZZNS0_16ceil_kernel_cudaERNS_18TensorIteratorBaseEENKUlvE_clEvENKUlvE1_clEvEUlN3c104HalfEE_St5arrayIPcLm2EEEEviT0_T1_,@function
        .size           _ZN2at6native29vectorized_elementwise_kernelILi4EZZZNS0_16ceil_kernel_cudaERNS_18TensorIteratorBaseEENKUlvE_clEvENKUlvE1_clEvEUlN3c104HalfEE_St5arrayIPcLm2EEEEviT0_T1_,(.L_x_18462 - _ZN2at6native29vectorized_elementwise_kernelILi4EZZZNS0_16ceil_kernel_cudaERNS_18TensorIteratorBaseEENKUlvE_clEvENKUlvE1_clEvEUlN3c104HalfEE_St5arrayIPcLm2EEEEviT0_T1_)
        .other          _ZN2at6native29vectorized_elementwise_kernelILi4EZZZNS0_16ceil_kernel_cudaERNS_18TensorIteratorBaseEENKUlvE_clEvENKUlvE1_clEvEUlN3c104HalfEE_St5arrayIPcLm2EEEEviT0_T1_,@"STO_CUDA_ENTRY STV_DEFAULT"
_ZN2at6native29vectorized_elementwise_kernelILi4EZZZNS0_16ceil_kernel_cudaERNS_18TensorIteratorBaseEENKUlvE_clEvENKUlvE1_clEvEUlN3c104HalfEE_St5arrayIPcLm2EEEEviT0_T1_:
.text._ZN2at6native29vectorized_elementwise_kernelILi4EZZZNS0_16ceil_kernel_cudaERNS_18TensorIteratorBaseEENKUlvE_clEvENKUlvE1_clEvEUlN3c104HalfEE_St5arrayIPcLm2EEEEviT0_T1_:
        /* <DEDUP_REMOVED lines=17> */
[----:B------:R-:W-:Y:S01]  /*0110*/  FRND.FTZ.CEIL R6, R6 ;  /* 0x0000000600067307 */ /* 0x000fe20000219000 */
[----:B---3--:R-:W-:-:S02]  /*0120*/  HADD2.F32 R10, -RZ, R2.H0_H0 ;  /* 0x20000002ff0a7230 */ /* 0x008fc40000004100 */
[--C-:B------:R-:W-:Y:S02]  /*0130*/  HADD2.F32 R11, -RZ, R3.reuse.H0_H0 ;  /* 0x20000003ff0b7230 */ /* 0x100fe40000004100 */
[----:B------:R-:W-:Y:S02]  /*0140*/  HADD2.F32 R12, -RZ, R3.H1_H1 ;  /* 0x30000003ff0c7230 */ /* 0x000fe40000004100 */
[----:B------:R-:W-:Y:S01]  /*0150*/  HADD2.F32 R4, -RZ, R2.H1_H1 ;  /* 0x30000002ff047230 */ /* 0x000fe20000004100 */
[----:B------:R-:W0:Y:S01]  /*0160*/  FRND.FTZ.CEIL R7, R7 ;  /* 0x0000000700077307 */ /* 0x000e220000219000 */
[----:B------:R-:W-:-:S06]  /*0170*/  IMAD.WIDE.U32 R2, R0, R15, c[0x0][0x168] ;  /* 0x00005a0000027625 */ /* 0x000fcc00078e000f */
[----:B------:R-:W-:Y:S01]  /*0180*/  IMAD.WIDE R2, R13, 0x8, R2 ;  /* 0x000000080d027825 */ /* 0x000fe200078e0202 */
[----:B------:R-:W-:Y:S08]  /*0190*/  FRND.FTZ.CEIL R8, R8 ;  /* 0x0000000800087307 */ /* 0x000ff00000219000 */
[----:B------:R-:W1:Y:S01]  /*01a0*/  FRND.FTZ.CEIL R9, R9 ;  /* 0x0000000900097307 */ /* 0x000e620000219000 */
[----:B0-----:R-:W-:-:S07]  /*01b0*/  F2FP.PACK_AB R6, R7, R6 ;  /* 0x000000060706723e */ /* 0x001fce00000000ff */
[----:B------:R-:W-:Y:S08]  /*01c0*/  FRND.FTZ.CEIL R10, R10 ;  /* 0x0000000a000a7307 */ /* 0x000ff00000219000 */
[----:B------:R-:W0:Y:S01]  /*01d0*/  FRND.FTZ.CEIL R5, R4 ;  /* 0x0000000400057307 */ /* 0x000e220000219000 */
[----:B-1----:R-:W-:-:S05]  /*01e0*/  F2FP.PACK_AB R7, R9, R8 ;  /* 0x000000080907723e */ /* 0x002fca00000000ff */
[----:B------:R-:W-:Y:S02]  /*01f0*/  STG.E.64 [R2.64], R6 ;  /* 0x0000000602007986 */ /* 0x000fe4000c101b04 */
[----:B------:R-:W-:Y:S08]  /*0200*/  FRND.FTZ.CEIL R11, R11 ;  /* 0x0000000b000b7307 */ /* 0x000ff00000219000 */
[----:B------:R-:W1:Y:S01]  /*0210*/  FRND.FTZ.CEIL R12, R12 ;  /* 0x0000000c000c7307 */ /* 0x000e620000219000 */
[----:B0-----:R-:W-:-:S02]  /*0220*/  F2FP.PACK_AB R8, R5, R10 ;  /* 0x0000000a0508723e */ /* 0x001fc400000000ff */
[----:B-1----:R-:W-:-:S05]  /*0230*/  F2FP.PACK_AB R9, R12, R11 ;  /* 0x0000000b0c09723e */ /* 0x002fca00000000ff */
[----:B------:R-:W-:Y:S01]  /*0240*/  STG.E.64 [R2.64+0x400], R8 ;  /* 0x0004000802007986 */ /* 0x000fe2000c101b04 */
[----:B------:R-:W-:Y:S05]  /*0250*/  EXIT ;  /* 0x000000000000794d */ /* 0x000fea0003800000 */
.L_x_17145:
        /* <DEDUP_REMOVED lines=117> */
.L_x_17148:
[----:B------:R-:W-:-:S13]  /*09b0*/  ISETP.GE.AND P0, PT, R3, R2, PT ;  /* 0x000000020300720c */ /* 0x000fda0003f06270 */
[----:B------:R-:W-:Y:S05]  /*09c0*/  @P0 BRA `(.L_x_17150) ;  /* 0x000000d000000947 */ /* 0x000fea0003800000 */
[----:B0-----:R-:W-:Y:S01]  /*09d0*/  IMAD.IADD R10, R0, 0x1, R3 ;  /* 0x00000001000a7824 */ /* 0x001fe200078e0203 */
[----:B------:R-:W-:Y:S01]  /*09e0*/  IADD3 R3, R3, 0x80, RZ ;  /* 0x0000008003037810 */ /* 0x000fe20007ffe0ff */
[----:B------:R-:W-:-:S04]  /*09f0*/  IMAD.MOV.U32 R11, RZ, RZ, 0x2 ;  /* 0x00000002ff0b7424 */ /* 0x000fc800078e00ff */
[----:B------:R-:W-:-:S05]  /*0a00*/  IMAD.WIDE.U32 R10, R10, R11, c[0x0][0x168] ;  /* 0x00005a000a0a7625 */ /* 0x000fca00078e000b */
[----:B------:R0:W-:Y:S02]  /*0a10*/  STG.E.U16 [R10.64], R13 ;  /* 0x0000000d0a007986 */ /* 0x0001e4000c101504 */
.L_x_17149:
        /* <DEDUP_REMOVED lines=8> */
.L_x_17150:
        /* <DEDUP_REMOVED lines=8> */
.L_x_17151:
[----:B------:R-:W-:Y:S05]  /*0b20*/  BSYNC B1 ;  /* 0x0000000000017941 */ /* 0x000fea0003800000 */
.L_x_17147:
[----:B------:R-:W-:Y:S02]  /*0b30*/  ISETP.GE.AND P0, PT, R3, R2, PT ;  /* 0x000000020300720c */ /* 0x000fe40003f06270 */
[----:B------:R-:W-:-:S11]  /*0b40*/  PRMT R5, R6, 0x7610, R5 ;  /* 0x0000761006057816 */ /* 0x000fd60000000005 */
[----:B0-----:R-:W-:Y:S01]  /*0b50*/  @!P0 IMAD.IADD R7, R0, 0x1, R3 ;  /* 0x0000000100078824 */ /* 0x001fe200078e0203 */
[----:B------:R-:W-:Y:S01]  /*0b60*/  @!P0 IADD3 R3, R3, 0x80, RZ ;  /* 0x0000008003038810 */ /* 0x000fe20007ffe0ff */
[----:B------:R-:W-:-:S04]  /*0b70*/  @!P0 IMAD.MOV.U32 R8, RZ, RZ, 0x2 ;  /* 0x00000002ff088424 */ /* 0x000fc800078e00ff */
[----:B------:R-:W-:-:S05]  /*0b80*/  @!P0 IMAD.WIDE.U32 R6, R7, R8, c[0x0][0x168] ;  /* 0x00005a0007068625 */ /* 0x000fca00078e0008 */
[----:B------:R0:W-:Y:S02]  /*0b90*/  @!P0 STG.E.U16 [R6.64], R5 ;  /* 0x0000000506008986 */ /* 0x0001e4000c101504 */
.L_x_17152:
[----:B------:R-:W-:Y:S05]  /*0ba0*/  BSYNC B0 ;  /* 0x0000000000007941 */ /* 0x000fea0003800000 */
.L_x_17146:
        /* <DEDUP_REMOVED lines=8> */
.L_x_17153:
        /* <DEDUP_REMOVED lines=13> */
.L_x_18462:


//--------------------- .text._ZN2at6native29vectorized_elementwise_kernelILi8EZZZNS0_16ceil_kernel_cudaERNS_18TensorIteratorBaseEENKUlvE_clEvENKUlvE1_clEvEUlN3c104HalfEE_St5arrayIPcLm2EEEEviT0_T1_ --------------------------
	.section	.text._ZN2at6native29vectorized_elementwise_kernelILi8EZZZNS0_16ceil_kernel_cudaERNS_18TensorIteratorBaseEENKUlvE_clEvENKUlvE1_clEvEUlN3c104HalfEE_St5arrayIPcLm2EEEEviT0_T1_,"ax",@progbits
	.sectioninfo	@"SHI_REGISTERS=4"
	.align	128
        .global         _ZN2at6native29vectorized_elementwise_kernelILi8EZZZNS0_16ceil_kernel_cudaERNS_18TensorIteratorBaseEENKUlvE_clEvENKUlvE1_clEvEUlN3c104HalfEE_St5arrayIPcLm2EEEEviT0_T1_
        .type           _ZN2at6native29vectorized_elementwise_kernelILi8EZZZNS0_16ceil_kernel_cudaERNS_18TensorIteratorBaseEENKUlvE_clEvENKUlvE1_clEvEUlN3c104HalfEE_St5arrayIPcLm2EEEEviT0_T1_,@function
        .size           _ZN2at6native29vectorized_elementwise_kernelILi8EZZZNS0_16ceil_kernel_cudaERNS_18TensorIteratorBaseEENKUlvE_clEvENKUlvE1_clEvEUlN3c104HalfEE_St5arrayIPcLm2EEEEviT0_T1_,(.L_x_18463 - _ZN2at6native29vectorized_elementwise_kernelILi8EZZZNS0_16ceil_kernel_cudaERNS_18TensorIteratorBaseEENKUlvE_clEvENKUlvE1_clEvEUlN3c104HalfEE_St5arrayIPcLm2EEEEviT0_T1_)
        .other          _ZN2at6native29vectorized_elementwise_kernelILi8EZZZNS0_16ceil_kernel_cudaERNS_18TensorIteratorBaseEENKUlvE_clEvENKUlvE1_clEvEUlN3c104HalfEE_St5arrayIPcLm2EEEEviT0_T1_,@"STO_CUDA_ENTRY STV_DEFAULT"
_ZN2at6native29vectorized_elementwise_kernelILi8EZZZNS0_16ceil_kernel_cudaERNS_18TensorIteratorBaseEENKUlvE_clEvENKUlvE1_clEvEUlN3c104HalfEE_St5arrayIPcLm2EEEEviT0_T1_:
.text._ZN2at6native29vectorized_elementwise_kernelILi8EZZZNS0_16ceil_kernel_cudaERNS_18TensorIteratorBaseEENKUlvE_clEvENKUlvE1_clEvEUlN3c104HalfEE_St5arrayIPcLm2EEEEviT0_T1_:
[----:B------:R-:W-:Y:S02]  /*0000*/  MOV R1, c[0x0][0x28] ;  /* 0x00000a0000017a02 */ /* 0x000fe40000000f00 */
[----:B------:R-:W-:Y:S05]  /*0010*/  EXIT ;  /* 0x000000000000794d */ /* 0x000fea0003800000 */
.L_x_17154:
        /* <DEDUP_REMOVED lines=14> */
.L_x_18463:


//--------------------- .text._ZN2at6native18elementwise_kernelILi128ELi4EZNS0_15gpu_kernel_implIZZZNS0_16ceil_kernel_cudaERNS_18TensorIteratorBaseEENKUlvE_clEvENKUlvE0_clEvEUlfE_EEvS4_RKT_EUliE_EEviT1_ --------------------------
	.section	.text._ZN2at6native18elementwise_kernelILi128ELi4EZNS0_15gpu_kernel_implIZZZNS0_16ceil_kernel_cudaERNS_18TensorIteratorBaseEENKUlvE_clEvENKUlvE0_clEvEUlfE_EEvS4_RKT_EUliE_EEviT1_,"ax",@progbits
	.sectioninfo	@"SHI_REGISTERS=26"
	.align	128
        .global         _ZN2at6native18elementwise_kernelILi128ELi4EZNS0_15gpu_kernel_implIZZZNS0_16ceil_kernel_cudaERNS_18TensorIteratorBaseEENKUlvE_clEvENKUlvE0_clEvEUlfE_EEvS4_RKT_EUliE_EEviT1_
        .type           _ZN2at6native18elementwise_kernelILi128ELi4EZNS0_15gpu_kernel_implIZZZNS0_16ceil_kernel_cudaERNS_18TensorIteratorBaseEENKUlvE_clEvENKUlvE0_clEvEUlfE_EEvS4_RKT_EUliE_EEviT1_,@function
        .size           _ZN2at6native18elementwise_kernelILi128ELi4EZNS0_15gpu_kernel_implIZZZNS0_16ceil_kernel_cudaERNS_18TensorIteratorBaseEENKUlvE_clEvENKUlvE0_clEvEUlfE_EEvS4_RKT_EUliE_EEviT1_,(.L_x_18464 - _ZN2at6native18elementwise_kernelILi128ELi4EZNS0_15gpu_kernel_implIZZZNS0_16ceil_kernel_cudaERNS_18TensorIteratorBaseEENKUlvE_clEvENKUlvE0_clEvEUlfE_EEvS4_RKT_EUliE_EEviT1_)
        .other          _ZN2at6native18elementwise_kernelILi128ELi4EZNS0_15gpu_kernel_implIZZZNS0_16ceil_kernel_cudaERNS_18TensorIteratorBaseEENKUlvE_clEvENKUlvE0_clEvEUlfE_EEvS4_RKT_EUliE_EEviT1_,@"STO_CUDA_ENTRY STV_DEFAULT"
_ZN2at6native18elementwise_kernelILi128ELi4EZNS0_15gpu_kernel_implIZZZNS0_16ceil_kernel_cudaERNS_18TensorIteratorBaseEENKUlvE_clEvENKUlvE0_clEvEUlfE_EEvS4_RKT_EUliE_EEviT1_:
.text._ZN2at6native18elementwise_kernelILi128ELi4EZNS0_15gpu_kernel_implIZZZNS0_16ceil_kernel_cudaERNS_18TensorIteratorBaseEENKUlvE_clEvENKUlvE0_clEvEUlfE_EEvS4_RKT_EUliE_EEviT1_:
        /* <DEDUP_REMOVED lines=236> */
.L_x_17157:
        /* <DEDUP_REMOVED lines=20> */
.L_x_17162:
[----:B------:R-:W2:Y:S02]  /*1000*/  LDG.E.U8 R0, [R2.64] ;  /* 0x0000002402007981 */ /* 0x000ea4000c1e1100 */
[----:B--2---:R-:W0:Y:S01]  /*1010*/  I2F.U16 R0, R0 ;  /* 0x0000000000007306 */ /* 0x004e220000101000 */
[----:B------:R-:W-:Y:S05]  /*1020*/  BRA `(.L_x_17164) ;  /* 0x00000ca000007947 */ /* 0x000fea0003800000 */
.L_x_17161:
        /* <DEDUP_REMOVED lines=9> */
.L_x_17166:
[----:B------:R-:W2:Y:S02]  /*10c0*/  LDG.E R0, [R2.64] ;  /* 0x0000002402007981 */ /* 0x000ea4000c1e1900 */
[----:B--2---:R-:W0:Y:S01]  /*10d0*/  I2F R0, R0 ;  /* 0x0000000000007306 */ /* 0x004e220000201400 */
[----:B------:R-:W-:Y:S05]  /*10e0*/  BRA `(.L_x_17164) ;  /* 0x00000be000007947 */ /* 0x000fea0003800000 */
.L_x_17165:
[----:B------:R-:W2:Y:S02]  /*10f0*/  LDG.E.U16 R0, [R2.64] ;  /* 0x0000002402007981 */ /* 0x000ea4000c1e1500 */
[----:B--2---:R-:W0:Y:S01]  /*1100*/  I2F.S16 R0, R0 ;  /* 0x0000000000007306 */ /* 0x004e220000101400 */
[----:B------:R-:W-:Y:S05]  /*1110*/  BRA `(.L_x_17164) ;  /* 0x00000bb000007947 */ /* 0x000fea0003800000 */
.L_x_17160:
        /* <DEDUP_REMOVED lines=8> */
.L_x_17168:
[----:B------:R-:W2:Y:S02]  /*11a0*/  LDG.E.U16 R0, [R2.64] ;  /* 0x0000002402007981 */ /* 0x000ea4000c1e1500 */
[----:B--2---:R-:W-:Y:S01]  /*11b0*/  HADD2.F32 R0, -RZ, R0.H0_H0 ;  /* 0x20000000ff007230 */ /* 0x004fe20000004100 */
[----:B------:R-:W-:Y:S05]  /*11c0*/  BRA `(.L_x_17164) ;  /* 0x00000b0000007947 */ /* 0x000fea0003800000 */
.L_x_17167:
        /* <DEDUP_REMOVED lines=8> */
.L_x_17170:
[----:B------:R-:W2:Y:S02]  /*1250*/  LDG.E.U16 R0, [R2.64] ;  /* 0x0000002402007981 */ /* 0x000ea4000c1e1500 */
[----:B--2---:R-:W-:Y:S01]  /*1260*/  HADD2.F32 R0, -RZ, R0.H0_H0 ;  /* 0x20000000ff007230 */ /* 0x004fe20000004100 */
[----:B------:R-:W-:Y:S05]  /*1270*/  BRA `(.L_x_17164) ;  /* 0x00000a5000007947 */ /* 0x000fea0003800000 */
.L_x_17169:
[----:B------:R-:W2:Y:S02]  /*1280*/  LDG.E.64 R2, [R2.64] ;  /* 0x0000002402027981 */ /* 0x000ea4000c1e1b00 */
[----:B--2---:R-:W0:Y:S01]  /*1290*/  F2F.F32.F64 R0, R2 ;  /* 0x0000000200007310 */ /* 0x004e220000301000 */
[----:B------:R-:W0:-:S14]  /*12a0*/  DSETP.GEU.AND P0, PT, |R2|, c[0x2][0x0], PT ;  /* 0x008000000200762a */ /* 0x000e1c0003f0e200 */
[----:B0-----:R-:W-:Y:S01]  /*12b0*/  @!P0 FMUL R0, R0, 1.175494350822287508e-38 ;  /* 0x0080000000008820 */ /* 0x001fe20000400000 */
[----:B------:R-:W-:Y:S05]  /*12c0*/  BRA `(.L_x_17164) ;  /* 0x00000a0000007947 */ /* 0x000fea0003800000 */
.L_x_17159:
        /* <DEDUP_REMOVED lines=12> */
.L_x_17173:
[----:B------:R-:W2:Y:S02]  /*1390*/  LDG.E.64 R2, [R2.64] ;  /* 0x0000002402027981 */ /* 0x000ea4000c1e1b00 */
[----:B--2---:R-:W0:Y:S01]  /*13a0*/  F2F.F32.F64 R0, R2 ;  /* 0x0000000200007310 */ /* 0x004e220000301000 */
[----:B------:R-:W0:-:S14]  /*13b0*/  DSETP.GEU.AND P0, PT, |R2|, c[0x2][0x0], PT ;  /* 0x008000000200762a */ /* 0x000e1c0003f0e200 */
[----:B0-----:R-:W-:Y:S01]  /*13c0*/  @!P0 FMUL R0, R0, 1.175494350822287508e-38 ;  /* 0x0080000000008820 */ /* 0x001fe20000400000 */
[----:B------:R-:W-:Y:S05]  /*13d0*/  BRA `(.L_x_17164) ;  /* 0x000008f000007947 */ /* 0x000fea0003800000 */
.L_x_17172:
        /* <DEDUP_REMOVED lines=26> */
.L_x_17175:
        /* <DEDUP_REMOVED lines=13> */
.L_x_17174:
[----:B------:R-:W2:Y:S02]  /*1650*/  LDG.E.U16 R0, [R2.64] ;  /* 0x0000002402007981 */ /* 0x000ea4000c1e1500 */
[----:B--2---:R-:W-:Y:S01]  /*1660*/  PRMT R0, RZ, 0x5410, R0 ;  /* 0x00005410ff007816 */ /* 0x004fe20000000000 */
[----:B------:R-:W-:Y:S05]  /*1670*/  BRA `(.L_x_17164) ;  /* 0x0000065000007947 */ /* 0x000fea0003800000 */
.L_x_17171:
        /* <DEDUP_REMOVED lines=11> */
.L_x_17178:
        /* <DEDUP_REMOVED lines=20> */
.L_x_17180:
[----:B------:R-:W-:Y:S05]  /*1870*/  BSYNC B0 ;  /* 0x0000000000007941 */ /* 0x000fea0003800000 */
.L_x_17179:
[----:B------:R-:W-:Y:S01]  /*1880*/  LEA R3, R0, 0x3b800000, 0x17 ;  /* 0x3b80000000037811 */ /* 0x000fe200078eb8ff */
[----:B------:R-:W-:-:S05]  /*1890*/  IMAD.SHL.U32 R0, R2, 0x100000, RZ ;  /* 0x0010000002007824 */ /* 0x000fca00078e00ff */
[----:B------:R-:W-:Y:S01]  /*18a0*/  LOP3.LUT R0, R3, R0, R4, 0xfe, !PT ;  /* 0x0000000003007212 */ /* 0x000fe200078efe04 */
[----:B------:R-:W-:Y:S05]  /*18b0*/  BRA `(.L_x_17164) ;  /* 0x0000041000007947 */ /* 0x000fea0003800000 */
.L_x_17177:
        /* <DEDUP_REMOVED lines=20> */
.L_x_17182:
[----:B------:R-:W-:Y:S05]  /*1a00*/  BSYNC B0 ;  /* 0x0000000000007941 */ /* 0x000fea0003800000 */
.L_x_17181:
[----:B------:R-:W-:Y:S01]  /*1a10*/  LEA R3, R0, 0x37800000, 0x17 ;  /* 0x3780000000037811 */ /* 0x000fe200078eb8ff */
[----:B------:R-:W-:-:S05]  /*1a20*/  IMAD.SHL.U32 R0, R2, 0x200000, RZ ;  /* 0x0020000002007824 */ /* 0x000fca00078e00ff */
[----:B------:R-:W-:Y:S01]  /*1a30*/  LOP3.LUT R0, R3, R0, R4, 0xfe, !PT ;  /* 0x0000000003007212 */ /* 0x000fe200078efe04 */
[----:B------:R-:W-:Y:S05]  /*1a40*/  BRA `(.L_x_17164) ;  /* 0x0000028000007947 */ /* 0x000fea0003800000 */
.L_x_17176:
        /* <DEDUP_REMOVED lines=14> */
.L_x_17163:
        /* <DEDUP_REMOVED lines=21> */
.L_x_17184:
[----:B------:R-:W2:Y:S02]  /*1c80*/  LDG.E.64 R2, [R2.64] ;  /* 0x0000002402027981 */ /* 0x000ea4000c1e1b00 */
[----:B--2---:R0:W1:Y:S01]  /*1c90*/  I2F.U64 R0, R2 ;  /* 0x0000000200007312 */ /* 0x0040620000301000 */
[----:B------:R-:W-:Y:S05]  /*1ca0*/  BRA `(.L_x_17164) ;  /* 0x0000002000007947 */ /* 0x000fea0003800000 */
.L_x_17183:
[----:B------:R-:W2:Y:S02]  /*1cb0*/  LDG.E R0, [R2.64] ;  /* 0x0000002402007981 */ /* 0x000ea4000c1e1900 */
[----:B--2---:R-:W0:Y:S02]  /*1cc0*/  I2F.U32 R0, R0 ;  /* 0x0000000000007306 */ /* 0x004e240000201000 */
.L_x_17164:
[----:B------:R-:W-:Y:S05]  /*1cd0*/  BSYNC B6 ;  /* 0x0000000000067941 */ /* 0x000fea0003800000 */
.L_x_17158:
[----:B------:R-:W2:Y:S01]  /*1ce0*/  LDC.U8 R4, c[0x0][0x371] ;  /* 0x0000dc40ff047b82 */ /* 0x000ea20000000000 */
[----:B01---5:R0:W1:Y:S01]  /*1cf0*/  FRND.FTZ.CEIL R2, R0 ;  /* 0x0000000000027307 */ /* 0x0230620000219000 */
        /* <DEDUP_REMOVED lines=11> */
[----:B------:R-:W0:Y:S02]  /*1db0*/  F2I.FTZ.CEIL.NTZ R3, R0 ;  /* 0x0000000000037305 */ /* 0x000e24000021b100 */
[----:B0-----:R0:W-:Y:S01]  /*1dc0*/  STG.E.U8 [R16.64], R3 ;  /* 0x0000000310007986 */ /* 0x0011e2000c101124 */
[----:B------:R-:W-:Y:S05]  /*1dd0*/  BRA `(.L_x_17190) ;  /* 0x00000d6000007947 */ /* 0x000fea0003800000 */
.L_x_17188:
[----:B------:R-:W0:Y:S02]  /*1de0*/  F2I.FTZ.S64.CEIL R2, R0 ;  /* 0x0000000000027311 */ /* 0x000e240000219900 */
[----:B0-----:R0:W-:Y:S01]  /*1df0*/  STG.E.U8 [R16.64], R2 ;  /* 0x0000000210007986 */ /* 0x0011e2000c101124 */
[----:B------:R-:W-:Y:S05]  /*1e00*/  BRA `(.L_x_17190) ;  /* 0x00000d3000007947 */ /* 0x000fea0003800000 */
.L_x_17187:
[----:B------:R-:W-:-:S13]  /*1e10*/  ISETP.NE.AND P0, PT, R3, 0x2, PT ;  /* 0x000000020300780c */ /* 0x000fda0003f05270 */
[----:B------:R-:W-:Y:S05]  /*1e20*/  @!P0 BRA `(.L_x_17191) ;  /* 0x000000a000008947 */ /* 0x000fea0003800000 */
[----:B------:R-:W-:-:S13]  /*1e30*/  ISETP.NE.AND P0, PT, R3, 0x3, PT ;  /* 0x000000030300780c */ /* 0x000fda0003f05270 */
[----:B------:R-:W-:Y:S05]  /*1e40*/  @!P0 BRA `(.L_x_17192) ;  /* 0x0000005000008947 */ /* 0x000fea0003800000 */
[----:B------:R-:W-:-:S13]  /*1e50*/  ISETP.NE.AND P0, PT, R3, 0x4, PT ;  /* 0x000000040300780c */ /* 0x000fda0003f05270 */
[----:B------:R-:W-:Y:S05]  /*1e60*/  @P0 BRA `(.L_x_17189) ;  /* 0x00000b4000000947 */ /* 0x000fea0003800000 */
[----:B------:R-:W0:Y:S02]  /*1e70*/  F2I.FTZ.S64.CEIL R2, R0 ;  /* 0x0000000000027311 */ /* 0x000e240000219900 */
[----:B0-----:R0:W-:Y:S01]  /*1e80*/  STG.E.64 [R16.64], R2 ;  /* 0x0000000210007986 */ /* 0x0011e2000c101b24 */
[----:B------:R-:W-:Y:S05]  /*1e90*/  BRA `(.L_x_17190) ;  /* 0x00000ca000007947 */ /* 0x000fea0003800000 */
.L_x_17192:
[----:B------:R-:W0:Y:S02]  /*1ea0*/  F2I.FTZ.CEIL.NTZ R3, R0 ;  /* 0x0000000000037305 */ /* 0x000e24000021b100 */
[----:B0-----:R0:W-:Y:S01]  /*1eb0*/  STG.E [R16.64], R3 ;  /* 0x0000000310007986 */ /* 0x0011e2000c101924 */
[----:B------:R-:W-:Y:S05]  /*1ec0*/  BRA `(.L_x_17190) ;  /* 0x00000c7000007947 */ /* 0x000fea0003800000 */
.L_x_17191:
[----:B------:R-:W0:Y:S02]  /*1ed0*/  F2I.FTZ.CEIL.NTZ R3, R0 ;  /* 0x0000000000037305 */ /* 0x000e24000021b100 */
[----:B0-----:R0:W-:Y:S01]  /*1ee0*/  STG.E.U16 [R16.64], R3 ;  /* 0x0000000310007986 */ /* 0x0011e2000c101524 */
[----:B------:R-:W-:Y:S05]  /*1ef0*/  BRA `(.L_x_17190) ;  /* 0x00000c4000007947 */ /* 0x000fea0003800000 */
.L_x_17186:
        /* <DEDUP_REMOVED lines=8> */
.L_x_17194:
[----:B------:R-:W-:-:S05]  /*1f80*/  F2FP.PACK_AB R2, RZ, R2 ;  /* 0x00000002ff02723e */ /* 0x000fca00000000ff */
[----:B------:R0:W-:Y:S01]  /*1f90*/  STG.E.U16 [R16.64], R2 ;  /* 0x0000000210007986 */ /* 0x0001e2000c101524 */
[----:B------:R-:W-:Y:S05]  /*1fa0*/  BRA `(.L_x_17190) ;  /* 0x00000b9000007947 */ /* 0x000fea0003800000 */
.L_x_17193:
        /* <DEDUP_REMOVED lines=9> */
.L_x_17196:
[----:B------:R-:W-:-:S04]  /*2040*/  F2FP.PACK_AB R3, RZ, R2 ;  /* 0x00000002ff03723e */ /* 0x000fc800000000ff */
[----:B------:R-:W-:-:S05]  /*2050*/  PRMT R3, R3, 0x5410, RZ ;  /* 0x0000541003037816 */ /* 0x000fca00000000ff */
[----:B------:R0:W-:Y:S01]  /*2060*/  STG.E [R16.64], R3 ;  /* 0x0000000310007986 */ /* 0x0001e2000c101924 */
[----:B------:R-:W-:Y:S05]  /*2070*/  BRA `(.L_x_17190) ;  /* 0x00000ac000007947 */ /* 0x000fea0003800000 */
.L_x_17195:
[----:B------:R-:W-:-:S06]  /*2080*/  FMUL.FTZ R2, R2, 1 ;  /* 0x3f80000002027820 */ /* 0x000fcc0000410000 */
[----:B------:R-:W0:Y:S02]  /*2090*/  F2F.F64.F32 R2, R2 ;  /* 0x0000000200027310 */ /* 0x000e240000201800 */
[----:B0-----:R0:W-:Y:S01]  /*20a0*/  STG.E.64 [R16.64], R2 ;  /* 0x0000000210007986 */ /* 0x0011e2000c101b24 */
[----:B------:R-:W-:Y:S05]  /*20b0*/  BRA `(.L_x_17190) ;  /* 0x00000a8000007947 */ /* 0x000fea0003800000 */
.L_x_17185:
        /* <DEDUP_REMOVED lines=12> */
.L_x_17199:
[----:B------:R-:W-:Y:S01]  /*2180*/  FMUL.FTZ R4, R2, 1 ;  /* 0x3f80000002047820 */ /* 0x000fe20000410000 */
[----:B------:R-:W-:-:S05]  /*2190*/  CS2R R6, SRZ ;  /* 0x0000000000067805 */ /* 0x000fca000001ff00 */
[----:B------:R-:W0:Y:S02]  /*21a0*/  F2F.F64.F32 R4, R4 ;  /* 0x0000000400047310 */ /* 0x000e240000201800 */
[----:B0-----:R0:W-:Y:S01]  /*21b0*/  STG.E.128 [R16.64], R4 ;  /* 0x0000000410007986 */ /* 0x0011e2000c101d24 */
[----:B------:R-:W-:Y:S05]  /*21c0*/  BRA `(.L_x_17190) ;  /* 0x0000097000007947 */ /* 0x000fea0003800000 */
.L_x_17198:
        /* <DEDUP_REMOVED lines=20> */
.L_x_17203:
[----:B------:R-:W-:Y:S05]  /*2310*/  BSYNC B0 ;  /* 0x0000000000007941 */ /* 0x000fea0003800000 */
.L_x_17202:
[----:B------:R-:W-:-:S05]  /*2320*/  LOP3.LUT R5, R0, R5, RZ, 0xfc, !PT ;  /* 0x0000000500057212 */ /* 0x000fca00078efcff */
[----:B------:R0:W-:Y:S01]  /*2330*/  STG.E.U8 [R16.64], R5 ;  /* 0x0000000510007986 */ /* 0x0001e2000c101124 */
[----:B------:R-:W-:Y:S05]  /*2340*/  BRA `(.L_x_17190) ;  /* 0x000007f000007947 */ /* 0x000fea0003800000 */
.L_x_17201:
        /* <DEDUP_REMOVED lines=12> */
.L_x_17205:
[----:B------:R-:W-:Y:S01]  /*2410*/  IMAD.MOV.U32 R0, RZ, RZ, 0x7f ;  /* 0x0000007fff007424 */ /* 0x000fe200078e00ff */
[----:B------:R-:W-:-:S04]  /*2420*/  ISETP.GT.U32.AND P0, PT, R4, 0x7f800000, PT ;  /* 0x7f8000000400780c */ /* 0x000fc80003f04070 */
[----:B------:R-:W-:-:S04]  /*2430*/  SEL R0, R0, 0x7c, P0 ;  /* 0x0000007c00007807 */ /* 0x000fc80000000000 */
.L_x_17206:
[----:B------:R-:W-:Y:S05]  /*2440*/  BSYNC B0 ;  /* 0x0000000000007941 */ /* 0x000fea0003800000 */
.L_x_17204:
[----:B------:R-:W-:-:S04]  /*2450*/  LOP3.LUT R2, R2, 0x80000000, RZ, 0xc0, !PT ;  /* 0x8000000002027812 */ /* 0x000fc800078ec0ff */
[----:B------:R-:W-:-:S04]  /*2460*/  SHF.R.U32.HI R3, RZ, 0x18, R2 ;  /* 0x00000018ff037819 */ /* 0x000fc80000011602 */
[----:B------:R-:W-:-:S05]  /*2470*/  LOP3.LUT R3, R0, R3, RZ, 0xfc, !PT ;  /* 0x0000000300037212 */ /* 0x000fca00078efcff */
[----:B------:R0:W-:Y:S01]  /*2480*/  STG.E.U8 [R16.64], R3 ;  /* 0x0000000310007986 */ /* 0x0001e2000c101124 */
[----:B------:R-:W-:Y:S05]  /*2490*/  BRA `(.L_x_17190) ;  /* 0x000006a000007947 */ /* 0x000fea0003800000 */
.L_x_17200:
[----:B------:R-:W-:-:S05]  /*24a0*/  F2FP.BF16.PACK_AB R2, RZ, R2 ;  /* 0x00000002ff02723e */ /* 0x000fca00000010ff */
[----:B------:R0:W-:Y:S01]  /*24b0*/  STG.E.U16 [R16.64], R2 ;  /* 0x0000000210007986 */ /* 0x0001e2000c101524 */
[----:B------:R-:W-:Y:S05]  /*24c0*/  BRA `(.L_x_17190) ;  /* 0x0000067000007947 */ /* 0x000fea0003800000 */
.L_x_17197:
        /* <DEDUP_REMOVED lines=8> */
[----:B------:R-:W0:Y:S02]  /*2550*/  F2I.FTZ.U32.CEIL.NTZ R3, R0 ;  /* 0x0000000000037305 */ /* 0x000e24000021b000 */
[----:B0-----:R0:W-:Y:S01]  /*2560*/  STG.E.U16 [R16.64], R3 ;  /* 0x0000000310007986 */ /* 0x0011e2000c101524 */
[----:B------:R-:W-:Y:S05]  /*2570*/  BRA `(.L_x_17190) ;  /* 0x000005c000007947 */ /* 0x000fea0003800000 */
.L_x_17209:
        /* <DEDUP_REMOVED lines=16> */
.L_x_17212:
[----:B------:R-:W-:-:S04]  /*2680*/  LOP3.LUT R2, R2, 0x80000000, RZ, 0xc0, !PT ;  /* 0x8000000002027812 */ /* 0x000fc800078ec0ff */
[----:B------:R-:W-:-:S04]  /*2690*/  SHF.R.U32.HI R3, RZ, 0x18, R2 ;  /* 0x00000018ff037819 */ /* 0x000fc80000011602 */
[----:B------:R-:W-:-:S04]  /*26a0*/  LOP3.LUT R0, R0, R3, RZ, 0xfc, !PT ;  /* 0x0000000300007212 */ /* 0x000fc800078efcff */
[----:B------:R-:W-:Y:S02]  /*26b0*/  PRMT R8, R0, 0x7610, R8 ;  /* 0x0000761000087816 */ /* 0x000fe40000000008 */
.L_x_17211:
[----:B------:R-:W-:Y:S05]  /*26c0*/  BSYNC B0 ;  /* 0x0000000000007941 */ /* 0x000fea0003800000 */
.L_x_17210:
[----:B------:R0:W-:Y:S01]  /*26d0*/  STG.E.U8 [R16.64], R8 ;  /* 0x0000000810007986 */ /* 0x0001e2000c101124 */
[----:B------:R-:W-:Y:S05]  /*26e0*/  BRA `(.L_x_17190) ;  /* 0x0000045000007947 */ /* 0x000fea0003800000 */
.L_x_17208:
        /* <DEDUP_REMOVED lines=16> */
.L_x_17215:
[----:B------:R-:W-:-:S04]  /*27f0*/  LOP3.LUT R2, R2, 0x80000000, RZ, 0xc0, !PT ;  /* 0x8000000002027812 */ /* 0x000fc800078ec0ff */
[----:B------:R-:W-:-:S04]  /*2800*/  SHF.R.U32.HI R3, RZ, 0x18, R2 ;  /* 0x00000018ff037819 */ /* 0x000fc80000011602 */
[----:B------:R-:W-:-:S04]  /*2810*/  LOP3.LUT R0, R0, R3, RZ, 0xfc, !PT ;  /* 0x0000000300007212 */ /* 0x000fc800078efcff */
[----:B------:R-:W-:Y:S02]  /*2820*/  PRMT R8, R0, 0x7610, R8 ;  /* 0x0000761000087816 */ /* 0x000fe40000000008 */
.L_x_17214:
[----:B------:R-:W-:Y:S05]  /*2830*/  BSYNC B0 ;  /* 0x0000000000007941 */ /* 0x000fea0003800000 */
.L_x_17213:
[----:B------:R0:W-:Y:S01]  /*2840*/  STG.E.U8 [R16.64], R8 ;  /* 0x0000000810007986 */ /* 0x0001e2000c101124 */
[----:B------:R-:W-:Y:S05]  /*2850*/  BRA `(.L_x_17190) ;  /* 0x000002e000007947 */ /* 0x000fea0003800000 */
.L_x_17207:
        /* <DEDUP_REMOVED lines=21> */
.L_x_17189:
        /* <DEDUP_REMOVED lines=20> */
.L_x_17217:
[----:B------:R-:W0:Y:S02]  /*2af0*/  F2I.FTZ.U64.CEIL R2, R0 ;  /* 0x0000000000027311 */ /* 0x000e240000219800 */
[----:B0-----:R0:W-:Y:S01]  /*2b00*/  STG.E.64 [R16.64], R2 ;  /* 0x0000000210007986 */ /* 0x0011e2000c101b24 */
[----:B------:R-:W-:Y:S05]  /*2b10*/  BRA `(.L_x_17190) ;  /* 0x0000002000007947 */ /* 0x000fea0003800000 */
.L_x_17216:
[----:B------:R-:W0:Y:S02]  /*2b20*/  F2I.FTZ.U32.CEIL.NTZ R3, R0 ;  /* 0x0000000000037305 */ /* 0x000e24000021b000 */
[----:B0-----:R0:W-:Y:S02]  /*2b30*/  STG.E [R16.64], R3 ;  /* 0x0000000310007986 */ /* 0x0011e4000c101924 */
.L_x_17190:
[----:B------:R-:W-:-:S05]  /*2b40*/  IMAD R18, R18, 0x200, R23 ;  /* 0x0000020012127824 */ /* 0x000fca00078e0217 */
[----:B------:R-:W-:Y:S02]  /*2b50*/  IADD3 R19, R18, 0x80, RZ ;  /* 0x0000008012137810 */ /* 0x000fe40007ffe0ff */
.L_x_17156:
[----:B------:R-:W-:Y:S05]  /*2b60*/  BSYNC B7 ;  /* 0x0000000000077941 */ /* 0x000fea0003800000 */
.L_x_17155:
        /* <DEDUP_REMOVED lines=231> */
.L_x_17220:
        /* <DEDUP_REMOVED lines=20> */
.L_x_17225:
[----:B------:R-:W2:Y:S02]  /*3b20*/  LDG.E.U8 R0, [R2.64] ;  /* 0x0000002402007981 */ /* 0x000ea4000c1e1100 */
[----:B--2---:R-:W0:Y:S01]  /*3b30*/  I2F.U16 R0, R0 ;  /* 0x0000000000007306 */ /* 0x004e220000101000 */
[----:B------:R-:W-:Y:S05]  /*3b40*/  BRA `(.L_x_17227) ;  /* 0x00000ca000007947 */ /* 0x000fea0003800000 */
.L_x_17224:
        /* <DEDUP_REMOVED lines=9> */
.L_x_17229:
[----:B------:R-:W2:Y:S02]  /*3be0*/  LDG.E R0, [R2.64] ;  /* 0x0000002402007981 */ /* 0x000ea4000c1e1900 */
[----:B--2---:R-:W0:Y:S01]  /*3bf0*/  I2F R0, R0 ;  /* 0x0000000000007306 */ /* 0x004e220000201400 */
[----:B------:R-:W-:Y:S05]  /*3c00*/  BRA `(.L_x_17227) ;  /* 0x00000be000007947 */ /* 0x000fea0003800000 */
.L_x_17228:
[----:B------:R-:W2:Y:S02]  /*3c10*/  LDG.E.U16 R0, [R2.64] ;  /* 0x0000002402007981 */ /* 0x000ea4000c1e1500 */
[----:B--2---:R-:W0:Y:S01]  /*3c20*/  I2F.S16 R0, R0 ;  /* 0x0000000000007306 */ /* 0x004e220000101400 */
[----:B------:R-:W-:Y:S05]  /*3c30*/  BRA `(.L_x_17227) ;  /* 0x00000bb000007947 */ /* 0x000fea0003800000 */
.L_x_17223:
        /* <DEDUP_REMOVED lines=8> */
.L_x_17231:
[----:B------:R-:W2:Y:S02]  /*3cc0*/  LDG.E.U16 R0, [R2.64] ;  /* 0x0000002402007981 */ /* 0x000ea4000c1e1500 */
[----:B--2---:R-:W-:Y:S01]  /*3cd0*/  HADD2.F32 R0, -RZ, R0.H0_H0 ;  /* 0x20000000ff007230 */ /* 0x004fe20000004100 */
[----:B------:R-:W-:Y:S05]  /*3ce0*/  BRA `(.L_x_17227) ;  /* 0x00000b0000007947 */ /* 0x000fea0003800000 */
.L_x_17230:
        /* <DEDUP_REMOVED lines=8> */
.L_x_17233:
[----:B------:R-:W2:Y:S02]  /*3d70*/  LDG.E.U16 R0, [R2.64] ;  /* 0x0000002402007981 */ /* 0x000ea4000c1e1500 */
[----:B--2---:R-:W-:Y:S01]  /*3d80*/  HADD2.F32 R0, -RZ, R0.H0_H0 ;  /* 0x20000000ff007230 */ /* 0x004fe20000004100 */
[----:B------:R-:W-:Y:S05]  /*3d90*/  BRA `(.L_x_17227) ;  /* 0x00000a5000007947 */ /* 0x000fea0003800000 */
.L_x_17232:
[----:B------:R-:W2:Y:S02]  /*3da0*/  LDG.E.64 R2, [R2.64] ;  /* 0x0000002402027981 */ /* 0x000ea4000c1e1b00 */
[----:B--2---:R-:W0:Y:S01]  /*3db0*/  F2F.F32.F64 R0, R2 ;  /* 0x0000000200007310 */ /* 0x004e220000301000 */
[----:B------:R-:W0:-:S14]  /*3dc0*/  DSETP.GEU.AND P0, PT, |R2|, c[0x2][0x0], PT ;  /* 0x008000000200762a */ /* 0x000e1c0003f0e200 */
[----:B0-----:R-:W-:Y:S01]  /*3dd0*/  @!P0 FMUL R0, R0, 1.175494350822287508e-38 ;  /* 0x0080000000008820 */ /* 0x001fe20000400000 */
[----:B------:R-:W-:Y:S05]  /*3de0*/  BRA `(.L_x_17227) ;  /* 0x00000a0000007947 */ /* 0x000fea0003800000 */
.L_x_17222:
        /* <DEDUP_REMOVED lines=12> */
.L_x_17236:
[----:B------:R-:W2:Y:S02]  /*3eb0*/  LDG.E.64 R2, [R2.64] ;  /* 0x0000002402027981 */ /* 0x000ea4000c1e1b00 */
[----:B--2---:R-:W0:Y:S01]  /*3ec0*/  F2F.F32.F64 R0, R2 ;  /* 0x0000000200007310 */ /* 0x004e220000301000 */
[----:B------:R-:W0:-:S14]  /*3ed0*/  DSETP.GEU.AND P0, PT, |R2|, c[0x2][0x0], PT ;  /* 0x008000000200762a */ /* 0x000e1c0003f0e200 */
[----:B0-----:R-:W-:Y:S01]  /*3ee0*/  @!P0 FMUL R0, R0, 1.175494350822287508e-38 ;  /* 0x0080000000008820 */ /* 0x001fe20000400000 */
[----:B------:R-:W-:Y:S05]  /*3ef0*/  BRA `(.L_x_17227) ;  /* 0x000008f000007947 */ /* 0x000fea0003800000 */
.L_x_17235:
        /* <DEDUP_REMOVED lines=26> */
.L_x_17238:
        /* <DEDUP_REMOVED lines=13> */
.L_x_17237:
[----:B------:R-:W2:Y:S02]  /*4170*/  LDG.E.U16 R0, [R2.64] ;  /* 0x0000002402007981 */ /* 0x000ea4000c1e1500 */
[----:B--2---:R-:W-:Y:S01]  /*4180*/  PRMT R0, RZ, 0x5410, R0 ;  /* 0x00005410ff007816 */ /* 0x004fe20000000000 */
[----:B------:R-:W-:Y:S05]  /*4190*/  BRA `(.L_x_17227) ;  /* 0x0000065000007947 */ /* 0x000fea0003800000 */
.L_x_17234:
        /* <DEDUP_REMOVED lines=11> */
.L_x_17241:
        /* <DEDUP_REMOVED lines=20> */
.L_x_17243:
[----:B------:R-:W-:Y:S05]  /*4390*/  BSYNC B0 ;  /* 0x0000000000007941 */ /* 0x000fea0003800000 */
.L_x_17242:
[----:B------:R-:W-:Y:S01]  /*43a0*/  LEA R3, R0, 0x3b800000, 0x17 ;  /* 0x3b80000000037811 */ /* 0x000fe200078eb8ff */
[----:B------:R-:W-:-:S05]  /*43b0*/  IMAD.SHL.U32 R0, R2, 0x100000, RZ ;  /* 0x0010000002007824 */ /* 0x000fca00078e00ff */
[----:B------:R-:W-:Y:S01]  /*43c0*/  LOP3.LUT R0, R3, R0, R4, 0xfe, !PT ;  /* 0x0000000003007212 */ /* 0x000fe200078efe04 */
[----:B------:R-:W-:Y:S05]  /*43d0*/  BRA `(.L_x_17227) ;  /* 0x0000041000007947 */ /* 0x000fea0003800000 */
.L_x_17240:
        /* <DEDUP_REMOVED lines=20> */
.L_x_17245:
[----:B------:R-:W-:Y:S05]  /*4520*/  BSYNC B0 ;  /* 0x0000000000007941 */ /* 0x000fea0003800000 */
.L_x_17244:
[----:B------:R-:W-:Y:S01]  /*4530*/  LEA R3, R0, 0x37800000, 0x17 ;  /* 0x3780000000037811 */ /* 0x000fe200078eb8ff */
[----:B------:R-:W-:-:S05]  /*4540*/  IMAD.SHL.U32 R0, R2, 0x200000, RZ ;  /* 0x0020000002007824 */ /* 0x000fca00078e00ff */
[----:B------:R-:W-:Y:S01]  /*4550*/  LOP3.LUT R0, R3, R0, R4, 0xfe, !PT ;  /* 0x0000000003007212 */ /* 0x000fe200078efe04 */
[----:B------:R-:W-:Y:S05]  /*4560*/  BRA `(.L_x_17227) ;  /* 0x0000028000007947 */ /* 0x000fea0003800000 */
.L_x_17239:
        /* <DEDUP_REMOVED lines=14> */
.L_x_17226:
        /* <DEDUP_REMOVED lines=21> */
.L_x_17247:
[----:B------:R-:W2:Y:S02]  /*47a0*/  LDG.E.64 R2, [R2.64] ;  /* 0x0000002402027981 */ /* 0x000ea4000c1e1b00 */
[----:B--2---:R0:W1:Y:S01]  /*47b0*/  I2F.U64 R0, R2 ;  /* 0x0000000200007312 */ /* 0x0040620000301000 */
[----:B------:R-:W-:Y:S05]  /*47c0*/  BRA `(.L_x_17227) ;  /* 0x0000002000007947 */ /* 0x000fea0003800000 */
.L_x_17246:
[----:B------:R-:W2:Y:S02]  /*47d0*/  LDG.E R0, [R2.64] ;  /* 0x0000002402007981 */ /* 0x000ea4000c1e1900 */
[----:B--2---:R-:W0:Y:S02]  /*47e0*/  I2F.U32 R0, R0 ;  /* 0x0000000000007306 */ /* 0x004e240000201000 */
.L_x_17227:
[----:B------:R-:W-:Y:S05]  /*47f0*/  BSYNC B6 ;  /* 0x0000000000067941 */ /* 0x000fea0003800000 */
.L_x_17221:
        /* <DEDUP_REMOVED lines=16> */
.L_x_17251:
[----:B------:R-:W0:Y:S02]  /*4900*/  F2I.FTZ.S64.CEIL R2, R0 ;  /* 0x0000000000027311 */ /* 0x000e240000219900 */
[----:B0-----:R0:W-:Y:S01]  /*4910*/  STG.E.U8 [R16.64], R2 ;  /* 0x0000000210007986 */ /* 0x0011e2000c101124 */
[----:B------:R-:W-:Y:S05]  /*4920*/  BRA `(.L_x_17253) ;  /* 0x00000d3000007947 */ /* 0x000fea0003800000 */
.L_x_17250:
        /* <DEDUP_REMOVED lines=9> */
.L_x_17255:
[----:B------:R-:W0:Y:S02]  /*49c0*/  F2I.FTZ.CEIL.NTZ R3, R0 ;  /* 0x0000000000037305 */ /* 0x000e24000021b100 */
[----:B0-----:R0:W-:Y:S01]  /*49d0*/  STG.E [R16.64], R3 ;  /* 0x0000000310007986 */ /* 0x0011e2000c101924 */
[----:B------:R-:W-:Y:S05]  /*49e0*/  BRA `(.L_x_17253) ;  /* 0x00000c7000007947 */ /* 0x000fea0003800000 */
.L_x_17254:
[----:B------:R-:W0:Y:S02]  /*49f0*/  F2I.FTZ.CEIL.NTZ R3, R0 ;  /* 0x0000000000037305 */ /* 0x000e24000021b100 */
[----:B0-----:R0:W-:Y:S01]  /*4a00*/  STG.E.U16 [R16.64], R3 ;  /* 0x0000000310007986 */ /* 0x0011e2000c101524 */
[----:B------:R-:W-:Y:S05]  /*4a10*/  BRA `(.L_x_17253) ;  /* 0x00000c4000007947 */ /* 0x000fea0003800000 */
.L_x_17249:
        /* <DEDUP_REMOVED lines=8> */
.L_x_17257:
[----:B------:R-:W-:-:S05]  /*4aa0*/  F2FP.PACK_AB R2, RZ, R2 ;  /* 0x00000002ff02723e */ /* 0x000fca00000000ff */
[----:B------:R0:W-:Y:S01]  /*4ab0*/  STG.E.U16 [R16.64], R2 ;  /* 0x0000000210007986 */ /* 0x0001e2000c101524 */
[----:B------:R-:W-:Y:S05]  /*4ac0*/  BRA `(.L_x_17253) ;  /* 0x00000b9000007947 */ /* 0x000fea0003800000 */
.L_x_17256:
        /* <DEDUP_REMOVED lines=9> */
.L_x_17259:
[----:B------:R-:W-:-:S04]  /*4b60*/  F2FP.PACK_AB R3, RZ, R2 ;  /* 0x00000002ff03723e */ /* 0x000fc800000000ff */
[----:B------:R-:W-:-:S05]  /*4b70*/  PRMT R3, R3, 0x5410, RZ ;  /* 0x0000541003037816 */ /* 0x000fca00000000ff */
[----:B------:R0:W-:Y:S01]  /*4b80*/  STG.E [R16.64], R3 ;  /* 0x0000000310007986 */ /* 0x0001e2000c101924 */
[----:B------:R-:W-:Y:S05]  /*4b90*/  BRA `(.L_x_17253) ;  /* 0x00000ac000007947 */ /* 0x000fea0003800000 */
.L_x_17258:
[----:B------:R-:W-:-:S06]  /*4ba0*/  FMUL.FTZ R2, R2, 1 ;  /* 0x3f80000002027820 */ /* 0x000fcc0000410000 */
[----:B------:R-:W0:Y:S02]  /*4bb0*/  F2F.F64.F32 R2, R2 ;  /* 0x0000000200027310 */ /* 0x000e240000201800 */
[----:B0-----:R0:W-:Y:S01]  /*4bc0*/  STG.E.64 [R16.64], R2 ;  /* 0x0000000210007986 */ /* 0x0011e2000c101b24 */
[----:B------:R-:W-:Y:S05]  /*4bd0*/  BRA `(.L_x_17253) ;  /* 0x00000a8000007947 */ /* 0x000fea0003800000 */
.L_x_17248:
        /* <DEDUP_REMOVED lines=12> */
.L_x_17262:
[----:B------:R-:W-:Y:S01]  /*4ca0*/  FMUL.FTZ R4, R2, 1 ;  /* 0x3f80000002047820 */ /* 0x000fe20000410000 */
[----:B------:R-:W-:-:S05]  /*4cb0*/  CS2R R6, SRZ ;  /* 0x0000000000067805 */ /* 0x000fca000001ff00 */
[----:B------:R-:W0:Y:S02]  /*4cc0*/  F2F.F64.F32 R4, R4 ;  /* 0x0000000400047310 */ /* 0x000e240000201800 */
[----:B0-----:R0:W-:Y:S01]  /*4cd0*/  STG.E.128 [R16.64], R4 ;  /* 0x0000000410007986 */ /* 0x0011e2000c101d24 */
[----:B------:R-:W-:Y:S05]  /*4ce0*/  BRA `(.L_x_17253) ;  /* 0x0000097000007947 */ /* 0x000fea0003800000 */
.L_x_17261:
        /* <DEDUP_REMOVED lines=20> */
.L_x_17266:
[----:B------:R-:W-:Y:S05]  /*4e30*/  BSYNC B0 ;  /* 0x0000000000007941 */ /* 0x000fea0003800000 */
.L_x_17265:
[----:B------:R-:W-:-:S05]  /*4e40*/  LOP3.LUT R5, R0, R5, RZ, 0xfc, !PT ;  /* 0x0000000500057212 */ /* 0x000fca00078efcff */
[----:B------:R0:W-:Y:S01]  /*4e50*/  STG.E.U8 [R16.64], R5 ;  /* 0x0000000510007986 */ /* 0x0001e2000c101124 */
[----:B------:R-:W-:Y:S05]  /*4e60*/  BRA `(.L_x_17253) ;  /* 0x000007f000007947 */ /* 0x000fea0003800000 */
.L_x_17264:
        /* <DEDUP_REMOVED lines=12> */
.L_x_17268:
[----:B------:R-:W-:Y:S01]  /*4f30*/  IMAD.MOV.U32 R0, RZ, RZ, 0x7f ;  /* 0x0000007fff007424 */ /* 0x000fe200078e00ff */
[----:B------:R-:W-:-:S04]  /*4f40*/  ISETP.GT.U32.AND P0, PT, R4, 0x7f800000, PT ;  /* 0x7f8000000400780c */ /* 0x000fc80003f04070 */
[----:B------:R-:W-:-:S04]  /*4f50*/  SEL R0, R0, 0x7c, P0 ;  /* 0x0000007c00007807 */ /* 0x000fc80000000000 */
.L_x_17269:
[----:B------:R-:W-:Y:S05]  /*4f60*/  BSYNC B0 ;  /* 0x0000000000007941 */ /* 0x000fea0003800000 */
.L_x_17267:
[----:B------:R-:W-:-:S04]  /*4f70*/  LOP3.LUT R2, R2, 0x80000000, RZ, 0xc0, !PT ;  /* 0x8000000002027812 */ /* 0x000fc800078ec0ff */
[----:B------:R-:W-:-:S04]  /*4f80*/  SHF.R.U32.HI R3, RZ, 0x18, R2 ;  /* 0x00000018ff037819 */ /* 0x000fc80000011602 */
[----:B------:R-:W-:-:S05]  /*4f90*/  LOP3.LUT R3, R0, R3, RZ, 0xfc, !PT ;  /* 0x0000000300037212 */ /* 0x000fca00078efcff */
[----:B------:R0:W-:Y:S01]  /*4fa0*/  STG.E.U8 [R16.64], R3 ;  /* 0x0000000310007986 */ /* 0x0001e2000c101124 */
[----:B------:R-:W-:Y:S05]  /*4fb0*/  BRA `(.L_x_17253) ;  /* 0x000006a000007947 */ /* 0x000fea0003800000 */
.L_x_17263:
[----:B------:R-:W-:-:S05]  /*4fc0*/  F2FP.BF16.PACK_AB R2, RZ, R2 ;  /* 0x00000002ff02723e */ /* 0x000fca00000010ff */
[----:B------:R0:W-:Y:S01]  /*4fd0*/  STG.E.U16 [R16.64], R2 ;  /* 0x0000000210007986 */ /* 0x0001e2000c101524 */
[----:B------:R-:W-:Y:S05]  /*4fe0*/  BRA `(.L_x_17253) ;  /* 0x0000067000007947 */ /* 0x000fea0003800000 */
.L_x_17260:
        /* <DEDUP_REMOVED lines=11> */
.L_x_17272:
        /* <DEDUP_REMOVED lines=16> */
.L_x_17275:
[----:B------:R-:W-:-:S04]  /*51a0*/  LOP3.LUT R2, R2, 0x80000000, RZ, 0xc0, !PT ;  /* 0x8000000002027812 */ /* 0x000fc800078ec0ff */
[----:B------:R-:W-:-:S04]  /*51b0*/  SHF.R.U32.HI R3, RZ, 0x18, R2 ;  /* 0x00000018ff037819 */ /* 0x000fc80000011602 */
[----:B------:R-:W-:-:S04]  /*51c0*/  LOP3.LUT R0, R0, R3, RZ, 0xfc, !PT ;  /* 0x0000000300007212 */ /* 0x000fc800078efcff */
[----:B------:R-:W-:Y:S02]  /*51d0*/  PRMT R8, R0, 0x7610, R8 ;  /* 0x0000761000087816 */ /* 0x000fe40000000008 */
.L_x_17274:
[----:B------:R-:W-:Y:S05]  /*51e0*/  BSYNC B0 ;  /* 0x0000000000007941 */ /* 0x000fea0003800000 */
.L_x_17273:
[----:B------:R0:W-:Y:S01]  /*51f0*/  STG.E.U8 [R16.64], R8 ;  /* 0x0000000810007986 */ /* 0x0001e2000c101124 */
[----:B------:R-:W-:Y:S05]  /*5200*/  BRA `(.L_x_17253) ;  /* 0x0000045000007947 */ /* 0x000fea0003800000 */
.L_x_17271:
        /* <DEDUP_REMOVED lines=16> */
.L_x_17278:
[----:B------:R-:W-:-:S04]  /*5310*/  LOP3.LUT R2, R2, 0x80000000, RZ, 0xc0, !PT ;  /* 0x8000000002027812 */ /* 0x000fc800078ec0ff */
[----:B------:R-:W-:-:S04]  /*5320*/  SHF.R.U32.HI R3, RZ, 0x18, R2 ;  /* 0x00000018ff037819 */ /* 0x000fc80000011602 */
[----:B------:R-:W-:-:S04]  /*5330*/  LOP3.LUT R0, R0, R3, RZ, 0xfc, !PT ;  /* 0x0000000300007212 */ /* 0x000fc800078efcff */
[----:B------:R-:W-:Y:S02]  /*5340*/  PRMT R8, R0, 0x7610, R8 ;  /* 0x0000761000087816 */ /* 0x000fe40000000008 */
.L_x_17277:
[----:B------:R-:W-:Y:S05]  /*5350*/  BSYNC B0 ;  /* 0x0000000000007941 */ /* 0x000fea0003800000 */
.L_x_17276:
[----:B------:R0:W-:Y:S01]  /*5360*/  STG.E.U8 [R16.64], R8 ;  /* 0x0000000810007986 */ /* 0x0001e2000c101124 */
[----:B------:R-:W-:Y:S05]  /*5370*/  BRA `(.L_x_17253) ;  /* 0x000002e000007947 */ /* 0x000fea0003800000 */
.L_x_17270:
        /* <DEDUP_REMOVED lines=21> */
.L_x_17252:
        /* <DEDUP_REMOVED lines=20> */
.L_x_17280:
[----:B------:R-:W0:Y:S02]  /*5610*/  F2I.FTZ.U64.CEIL R2, R0 ;  /* 0x0000000000027311 */ /* 0x000e240000219800 */
[----:B0-----:R0:W-:Y:S01]  /*5620*/  STG.E.64 [R16.64], R2 ;  /* 0x0000000210007986 */ /* 0x0011e2000c101b24 */
[----:B------:R-:W-:Y:S05]  /*5630*/  BRA `(.L_x_17253) ;  /* 0x0000002000007947 */ /* 0x000fea0003800000 */
.L_x_17279:
[----:B------:R-:W0:Y:S02]  /*5640*/  F2I.FTZ.U32.CEIL.NTZ R3, R0 ;  /* 0x0000000000037305 */ /* 0x000e24000021b000 */
[----:B0-----:R0:W-:Y:S02]  /*5650*/  STG.E [R16.64], R3 ;  /* 0x0000000310007986 */ /* 0x0011e4000c101924 */
.L_x_17253:
        /* <DEDUP_REMOVED lines=231> */
.L_x_17281:
        /* <DEDUP_REMOVED lines=20> */
.L_x_17286:
[----:B------:R-:W2:Y:S02]  /*6610*/  LDG.E.U8 R0, [R2.64] ;  /* 0x0000002402007981 */ /* 0x000ea4000c1e1100 */
[----:B--2---:R-:W0:Y:S01]  /*6620*/  I2F.U16 R0, R0 ;  /* 0x0000000000007306 */ /* 0x004e220000101000 */
[----:B------:R-:W-:Y:S05]  /*6630*/  BRA `(.L_x_17288) ;  /* 0x00000ca000007947 */ /* 0x000fea0003800000 */
.L_x_17285:
        /* <DEDUP_REMOVED lines=9> */
.L_x_17290:
[----:B------:R-:W2:Y:S02]  /*66d0*/  LDG.E R0, [R2.64] ;  /* 0x0000002402007981 */ /* 0x000ea4000c1e1900 */
[----:B--2---:R-:W0:Y:S01]  /*66e0*/  I2F R0, R0 ;  /* 0x0000000000007306 */ /* 0x004e220000201400 */
[----:B------:R-:W-:Y:S05]  /*66f0*/  BRA `(.L_x_17288) ;  /* 0x00000be000007947 */ /* 0x000fea0003800000 */
.L_x_17289:
[----:B------:R-:W2:Y:S02]  /*6700*/  LDG.E.U16 R0, [R2.64] ;  /* 0x0000002402007981 */ /* 0x000ea4000c1e1500 */
[----:B--2---:R-:W0:Y:S01]  /*6710*/  I2F.S16 R0, R0 ;  /* 0x0000000000007306 */ /* 0x004e220000101400 */
[----:B------:R-:W-:Y:S05]  /*6720*/  BRA `(.L_x_17288) ;  /* 0x00000bb000007947 */ /* 0x000fea0003800000 */
.L_x_17284:
        /* <DEDUP_REMOVED lines=8> */
.L_x_17292:
[----:B------:R-:W2:Y:S02]  /*67b0*/  LDG.E.U16 R0, [R2.64] ;  /* 0x0000002402007981 */ /* 0x000ea4000c1e1500 */
[----:B--2---:R-:W-:Y:S01]  /*67c0*/  HADD2.F32 R0, -RZ, R0.H0_H0 ;  /* 0x20000000ff007230 */ /* 0x004fe20000004100 */
[----:B------:R-:W-:Y:S05]  /*67d0*/  BRA `(.L_x_17288) ;  /* 0x00000b0000007947 */ /* 0x000fea0003800000 */
.L_x_17291:
        /* <DEDUP_REMOVED lines=8> */
.L_x_17294:
[----:B------:R-:W2:Y:S02]  /*6860*/  LDG.E.U16 R0, [R2.64] ;  /* 0x0000002402007981 */ /* 0x000ea4000c1e1500 */
[----:B--2---:R-:W-:Y:S01]  /*6870*/  HADD2.F32 R0, -RZ, R0.H0_H0 ;  /* 0x20000000ff007230 */ /* 0x004fe20000004100 */
[----:B------:R-:W-:Y:S05]  /*6880*/  BRA `(.L_x_17288) ;  /* 0x00000a5000007947 */ /* 0x000fea0003800000 */
.L_x_17293:
[----:B------:R-:W2:Y:S02]  /*6890*/  LDG.E.64 R2, [R2.64] ;  /* 0x0000002402027981 */ /* 0x000ea4000c1e1b00 */
[----:B--2---:R-:W0:Y:S01]  /*68a0*/  F2F.F32.F64 R0, R2 ;  /* 0x0000000200007310 */ /* 0x004e220000301000 */
[----:B------:R-:W0:-:S14]  /*68b0*/  DSETP.GEU.AND P0, PT, |R2|, c[0x2][0x0], PT ;  /* 0x008000000200762a */ /* 0x000e1c0003f0e200 */
[----:B0-----:R-:W-:Y:S01]  /*68c0*/  @!P0 FMUL R0, R0, 1.175494350822287508e-38 ;  /* 0x0080000000008820 */ /* 0x001fe20000400000 */
[----:B------:R-:W-:Y:S05]  /*68d0*/  BRA `(.L_x_17288) ;  /* 0x00000a0000007947 */ /* 0x000fea0003800000 */
.L_x_17283:
        /* <DEDUP_REMOVED lines=12> */
.L_x_17297:
[----:B------:R-:W2:Y:S02]  /*69a0*/  LDG.E.64 R2, [R2.64] ;  /* 0x0000002402027981 */ /* 0x000ea4000c1e1b00 */
[----:B--2---:R-:W0:Y:S01]  /*69b0*/  F2F.F32.F64 R0, R2 ;  /* 0x0000000200007310 */ /* 0x004e220000301000 */
[----:B------:R-:W0:-:S14]  /*69c0*/  DSETP.GEU.AND P0, PT, |R2|, c[0x2][0x0], PT ;  /* 0x008000000200762a */ /* 0x000e1c0003f0e200 */
[----:B0-----:R-:W-:Y:S01]  /*69d0*/  @!P0 FMUL R0, R0, 1.175494350822287508e-38 ;  /* 0x0080000000008820 */ /* 0x001fe20000400000 */
[----:B------:R-:W-:Y:S05]  /*69e0*/  BRA `(.L_x_17288) ;  /* 0x000008f000007947 */ /* 0x000fea0003800000 */
.L_x_17296:
        /* <DEDUP_REMOVED lines=26> */
.L_x_17299:
        /* <DEDUP_REMOVED lines=13> */
.L_x_17298:
[----:B------:R-:W2:Y:S02]  /*6c60*/  LDG.E.U16 R0, [R2.64] ;  /* 0x0000002402007981 */ /* 0x000ea4000c1e1500 */
[----:B--2---:R-:W-:Y:S01]  /*6c70*/  PRMT R0, RZ, 0x5410, R0 ;  /* 0x00005410ff007816 */ /* 0x004fe20000000000 */
[----:B------:R-:W-:Y:S05]  /*6c80*/  BRA `(.L_x_17288) ;  /* 0x0000065000007947 */ /* 0x000fea0003800000 */
.L_x_17295:
        /* <DEDUP_REMOVED lines=11> */
.L_x_17302:
        /* <DEDUP_REMOVED lines=20> */
.L_x_17304:
[----:B------:R-:W-:Y:S05]  /*6e80*/  BSYNC B0 ;  /* 0x0000000000007941 */ /* 0x000fea0003800000 */
.L_x_17303:
[----:B------:R-:W-:Y:S01]  /*6e90*/  LEA R3, R0, 0x3b800000, 0x17 ;  /* 0x3b80000000037811 */ /* 0x000fe200078eb8ff */
[----:B------:R-:W-:-:S05]  /*6ea0*/  IMAD.SHL.U32 R0, R2, 0x100000, RZ ;  /* 0x0010000002007824 */ /* 0x000fca00078e00ff */
[----:B------:R-:W-:Y:S01]  /*6eb0*/  LOP3.LUT R0, R3, R0, R4, 0xfe, !PT ;  /* 0x0000000003007212 */ /* 0x000fe200078efe04 */
[----:B------:R-:W-:Y:S05]  /*6ec0*/  BRA `(.L_x_17288) ;  /* 0x0000041000007947 */ /* 0x000fea0003800000 */
.L_x_17301:
        /* <DEDUP_REMOVED lines=20> */
.L_x_17306:
[----:B------:R-:W-:Y:S05]  /*7010*/  BSYNC B0 ;  /* 0x0000000000007941 */ /* 0x000fea0003800000 */
.L_x_17305:
[----:B------:R-:W-:Y:S01]  /*7020*/  LEA R3, R0, 0x37800000, 0x17 ;  /* 0x3780000000037811 */ /* 0x000fe200078eb8ff */
[----:B------:R-:W-:-:S05]  /*7030*/  IMAD.SHL.U32 R0, R2, 0x200000, RZ ;  /* 0x0020000002007824 */ /* 0x000fca00078e00ff */
[----:B------:R-:W-:Y:S01]  /*7040*/  LOP3.LUT R0, R3, R0, R4, 0xfe, !PT ;  /* 0x0000000003007212 */ /* 0x000fe200078efe04 */
[----:B------:R-:W-:Y:S05]  /*7050*/  BRA `(.L_x_17288) ;  /* 0x0000028000007947 */ /* 0x000fea0003800000 */
.L_x_17300:
        /* <DEDUP_REMOVED lines=14> */
.L_x_17287:
        /* <DEDUP_REMOVED lines=21> */
.L_x_17308:
[----:B------:R-:W2:Y:S02]  /*7290*/  LDG.E.64 R2, [R2.64] ;  /* 0x0000002402027981 */ /* 0x000ea4000c1e1b00 */
[----:B--2---:R0:W1:Y:S01]  /*72a0*/  I2F.U64 R0, R2 ;  /* 0x0000000200007312 */ /* 0x0040620000301000 */
[----:B------:R-:W-:Y:S05]  /*72b0*/  BRA `(.L_x_17288) ;  /* 0x0000002000007947 */ /* 0x000fea0003800000 */
.L_x_17307:
[----:B------:R-:W2:Y:S02]  /*72c0*/  LDG.E R0, [R2.64] ;  /* 0x0000002402007981 */ /* 0x000ea4000c1e1900 */
[----:B--2---:R-:W0:Y:S02]  /*72d0*/  I2F.U32 R0, R0 ;  /* 0x0000000000007306 */ /* 0x004e240000201000 */
.L_x_17288:
[----:B------:R-:W-:Y:S05]  /*72e0*/  BSYNC B6 ;  /* 0x0000000000067941 */ /* 0x000fea0003800000 */
.L_x_17282:
        /* <DEDUP_REMOVED lines=16> */
.L_x_17312:
[----:B------:R-:W0:Y:S02]  /*73f0*/  F2I.FTZ.S64.CEIL R2, R0 ;  /* 0x0000000000027311 */ /* 0x000e240000219900 */
[----:B0-----:R0:W-:Y:S01]  /*7400*/  STG.E.U8 [R16.64], R2 ;  /* 0x0000000210007986 */ /* 0x0011e2000c101124 */
[----:B------:R-:W-:Y:S05]  /*7410*/  BRA `(.L_x_17314) ;  /* 0x00000d3000007947 */ /* 0x000fea0003800000 */
.L_x_17311:
        /* <DEDUP_REMOVED lines=9> */
.L_x_17316:
[----:B------:R-:W0:Y:S02]  /*74b0*/  F2I.FTZ.CEIL.NTZ R3, R0 ;  /* 0x0000000000037305 */ /* 0x000e24000021b100 */
[----:B0-----:R0:W-:Y:S01]  /*74c0*/  STG.E [R16.64], R3 ;  /* 0x0000000310007986 */ /* 0x0011e2000c101924 */
[----:B------:R-:W-:Y:S05]  /*74d0*/  BRA `(.L_x_17314) ;  /* 0x00000c7000007947 */ /* 0x000fea0003800000 */
.L_x_17315:
[----:B------:R-:W0:Y:S02]  /*74e0*/  F2I.FTZ.CEIL.NTZ R3, R0 ;  /* 0x0000000000037305 */ /* 0x000e24000021b100 */
[----:B0-----:R0:W-:Y:S01]  /*74f0*/  STG.E.U16 [R16.64], R3 ;  /* 0x0000000310007986 */ /* 0x0011e2000c101524 */
[----:B------:R-:W-:Y:S05]  /*7500*/  BRA `(.L_x_17314) ;  /* 0x00000c4000007947 */ /* 0x000fea0003800000 */
.L_x_17310:
        /* <DEDUP_REMOVED lines=8> */
.L_x_17318:
[----:B------:R-:W-:-:S05]  /*7590*/  F2FP.PACK_AB R2, RZ, R2 ;  /* 0x00000002ff02723e */ /* 0x000fca00000000ff */
[----:B------:R0:W-:Y:S01]  /*75a0*/  STG.E.U16 [R16.64], R2 ;  /* 0x0000000210007986 */ /* 0x0001e2000c101524 */
[----:B------:R-:W-:Y:S05]  /*75b0*/  BRA `(.L_x_17314) ;  /* 0x00000b9000007947 */ /* 0x000fea0003800000 */
.L_x_17317:
        /* <DEDUP_REMOVED lines=9> */
.L_x_17320:
[----:B------:R-:W-:-:S04]  /*7650*/  F2FP.PACK_AB R3, RZ, R2 ;  /* 0x00000002ff03723e */ /* 0x000fc800000000ff */
[----:B------:R-:W-:-:S05]  /*7660*/  PRMT R3, R3, 0x5410, RZ ;  /* 0x0000541003037816 */ /* 0x000fca00000000ff */
[----:B------:R0:W-:Y:S01]  /*7670*/  STG.E [R16.64], R3 ;  /* 0x0000000310007986 */ /* 0x0001e2000c101924 */
[----:B------:R-:W-:Y:S05]  /*7680*/  BRA `(.L_x_17314) ;  /* 0x00000ac000007947 */ /* 0x000fea0003800000 */
.L_x_17319:
[----:B------:R-:W-:-:S06]  /*7690*/  FMUL.FTZ R2, R2, 1 ;  /* 0x3f80000002027820 */ /* 0x000fcc0000410000 */
[----:B------:R-:W0:Y:S02]  /*76a0*/  F2F.F64.F32 R2, R2 ;  /* 0x0000000200027310 */ /* 0x000e240000201800 */
[----:B0-----:R0:W-:Y:S01]  /*76b0*/  STG.E.64 [R16.64], R2 ;  /* 0x0000000210007986 */ /* 0x0011e2000c101b24 */
[----:B------:R-:W-:Y:S05]  /*76c0*/  BRA `(.L_x_17314) ;  /* 0x00000a8000007947 */ /* 0x000fea0003800000 */
.L_x_17309:
        /* <DEDUP_REMOVED lines=12> */
.L_x_17323:
[----:B------:R-:W-:Y:S01]  /*7790*/  FMUL.FTZ R4, R2, 1 ;  /* 0x3f80000002047820 */ /* 0x000fe20000410000 */
[----:B------:R-:W-:-:S05]  /*77a0*/  CS2R R6, SRZ ;  /* 0x0000000000067805 */ /* 0x000fca000001ff00 */
[----:B------:R-:W0:Y:S02]  /*77b0*/  F2F.F64.F32 R4, R4 ;  /* 0x0000000400047310 */ /* 0x000e240000201800 */
[----:B0-----:R0:W-:Y:S01]  /*77c0*/  STG.E.128 [R16.64], R4 ;  /* 0x0000000410007986 */ /* 0x0011e2000c101d24 */
[----:B------:R-:W-:Y:S05]  /*77d0*/  BRA `(.L_x_17314) ;  /* 0x0000097000007947 */ /* 0x000fea0003800000 */
.L_x_17322:
        /* <DEDUP_REMOVED lines=20> */
.L_x_17327:
[----:B------:R-:W-:Y:S05]  /*7920*/  BSYNC B0 ;  /* 0x0000000000007941 */ /* 0x000fea0003800000 */
.L_x_17326:
[----:B------:R-:W-:-:S05]  /*7930*/  LOP3.LUT R5, R0, R5, RZ, 0xfc, !PT ;  /* 0x0000000500057212 */ /* 0x000fca00078efcff */
[----:B------:R0:W-:Y:S01]  /*7940*/  STG.E.U8 [R16.64], R5 ;  /* 0x0000000510007986 */ /* 0x0001e2000c101124 */
[----:B------:R-:W-:Y:S05]  /*7950*/  BRA `(.L_x_17314) ;  /* 0x000007f000007947 */ /* 0x000fea0003800000 */
.L_x_17325:
        /* <DEDUP_REMOVED lines=12> */
.L_x_17329:
[----:B------:R-:W-:Y:S01]  /*7a20*/  IMAD.MOV.U32 R0, RZ, RZ, 0x7f ;  /* 0x0000007fff007424 */ /* 0x000fe200078e00ff */
[----:B------:R-:W-:-:S04]  /*7a30*/  ISETP.GT.U32.AND P0, PT, R4, 0x7f800000, PT ;  /* 0x7f8000000400780c */ /* 0x000fc80003f04070 */
[----:B------:R-:W-:-:S04]  /*7a40*/  SEL R0, R0, 0x7c, P0 ;  /* 0x0000007c00007807 */ /* 0x000fc80000000000 */
.L_x_17330:
[----:B------:R-:W-:Y:S05]  /*7a50*/  BSYNC B0 ;  /* 0x0000000000007941 */ /* 0x000fea0003800000 */
.L_x_17328:
[----:B------:R-:W-:-:S04]  /*7a60*/  LOP3.LUT R2, R2, 0x80000000, RZ, 0xc0, !PT ;  /* 0x8000000002027812 */ /* 0x000fc800078ec0ff */
[----:B------:R-:W-:-:S04]  /*7a70*/  SHF.R.U32.HI R3, RZ, 0x18, R2 ;  /* 0x00000018ff037819 */ /* 0x000fc80000011602 */
[----:B------:R-:W-:-:S05]  /*7a80*/  LOP3.LUT R3, R0, R3, RZ, 0xfc, !PT ;  /* 0x0000000300037212 */ /* 0x000fca00078efcff */
[----:B------:R0:W-:Y:S01]  /*7a90*/  STG.E.U8 [R16.64], R3 ;  /* 0x0000000310007986 */ /* 0x0001e2000c101124 */
[----:B------:R-:W-:Y:S05]  /*7aa0*/  BRA `(.L_x_17314) ;  /* 0x000006a000007947 */ /* 0x000fea0003800000 */
.L_x_17324:
[----:B------:R-:W-:-:S05]  /*7ab0*/  F2FP.BF16.PACK_AB R2, RZ, R2 ;  /* 0x00000002ff02723e */ /* 0x000fca00000010ff */
[----:B------:R0:W-:Y:S01]  /*7ac0*/  STG.E.U16 [R16.64], R2 ;  /* 0x0000000210007986 */ /* 0x0001e2000c101524 */
[----:B------:R-:W-:Y:S05]  /*7ad0*/  BRA `(.L_x_17314) ;  /* 0x0000067000007947 */ /* 0x000fea0003800000 */
.L_x_17321:
        /* <DEDUP_REMOVED lines=11> */
.L_x_17333:
        /* <DEDUP_REMOVED lines=16> */
.L_x_17336:
[----:B------:R-:W-:-:S04]  /*7c90*/  LOP3.LUT R2, R2, 0x80000000, RZ, 0xc0, !PT ;  /* 0x8000000002027812 */ /* 0x000fc800078ec0ff */
[----:B------:R-:W-:-:S04]  /*7ca0*/  SHF.R.U32.HI R3, RZ, 0x18, R2 ;  /* 0x00000018ff037819 */ /* 0x000fc80000011602 */
[----:B------:R-:W-:-:S04]  /*7cb0*/  LOP3.LUT R0, R0, R3, RZ, 0xfc, !PT ;  /* 0x0000000300007212 */ /* 0x000fc800078efcff */
[----:B------:R-:W-:Y:S02]  /*7cc0*/  PRMT R8, R0, 0x7610, R8 ;  /* 0x0000761000087816 */ /* 0x000fe40000000008 */
.L_x_17335:
[----:B------:R-:W-:Y:S05]  /*7cd0*/  BSYNC B0 ;  /* 0x0000000000007941 */ /* 0x000fea0003800000 */
.L_x_17334:
[----:B------:R0:W-:Y:S01]  /*7ce0*/  STG.E.U8 [R16.64], R8 ;  /* 0x0000000810007986 */ /* 0x0001e2000c101124 */
[----:B------:R-:W-:Y:S05]  /*7cf0*/  BRA `(.L_x_17314) ;  /* 0x0000045000007947 */ /* 0x000fea0003800000 */
.L_x_17332:
        /* <DEDUP_REMOVED lines=16> */
.L_x_17339:
[----:B------:R-:W-:-:S04]  /*7e00*/  LOP3.LUT R2, R2, 0x80000000, RZ, 0xc0, !PT ;  /* 0x8000000002027812 */ /* 0x000fc800078ec0ff */
[----:B------:R-:W-:-:S04]  /*7e10*/  SHF.R.U32.HI R3, RZ, 0x18, R2 ;  /* 0x00000018ff037819 */ /* 0x000fc80000011602 */
[----:B------:R-:W-:-:S04]  /*7e20*/  LOP3.LUT R0, R0, R3, RZ, 0xfc, !PT ;  /* 0x0000000300007212 */ /* 0x000fc800078efcff */
[----:B------:R-:W-:Y:S02]  /*7e30*/  PRMT R8, R0, 0x7610, R8 ;  /* 0x0000761000087816 */ /* 0x000fe40000000008 */
.L_x_17338:
[----:B------:R-:W-:Y:S05]  /*7e40*/  BSYNC B0 ;  /* 0x0000000000007941 */ /* 0x000fea0003800000 */
.L_x_17337:
[----:B------:R0:W-:Y:S01]  /*7e50*/  STG.E.U8 [R16.64], R8 ;  /* 0x0000000810007986 */ /* 0x0001e2000c101124 */
[----:B------:R-:W-:Y:S05]  /*7e60*/  BRA `(.L_x_17314) ;  /* 0x000002e000007947 */ /* 0x000fea0003800000 */
.L_x_17331:
        /* <DEDUP_REMOVED lines=21> */
.L_x_17313:
        /* <DEDUP_REMOVED lines=20> */
.L_x_17341:
[----:B------:R-:W0:Y:S02]  /*8100*/  F2I.FTZ.U64.CEIL R2, R0 ;  /* 0x0000000000027311 */ /* 0x000e240000219800 */
[----:B0-----:R0:W-:Y:S01]  /*8110*/  STG.E.64 [R16.64], R2 ;  /* 0x0000000210007986 */ /* 0x0011e2000c101b24 */
[----:B------:R-:W-:Y:S05]  /*8120*/  BRA `(.L_x_17314) ;  /* 0x0000002000007947 */ /* 0x000fea0003800000 */
.L_x_17340:
[----:B------:R-:W0:Y:S02]  /*8130*/  F2I.FTZ.U32.CEIL.NTZ R3, R0 ;  /* 0x0000000000037305 */ /* 0x000e24000021b000 */
[----:B0-----:R0:W-:Y:S02]  /*8140*/  STG.E [R16.64], R3 ;  /* 0x0000000310007986 */ /* 0x0011e4000c101924 */
.L_x_17314:
[----:B------:R-:W-:Y:S02]  /*8150*/  IADD3 R19, R19, 0x80, RZ ;  /* 0x0000008013137810 */ /* 0x000fe40007ffe0ff */
.L_x_17219:
[----:B------:R-:W-:Y:S05]  /*8160*/  BSYNC B7 ;  /* 0x0000000000077941 */ /* 0x000fea0003800000 */
.L_x_17218:
        /* <DEDUP_REMOVED lines=230> */
.L_x_17342:
        /* <DEDUP_REMOVED lines=20> */
.L_x_17347:
[----:B------:R-:W2:Y:S02]  /*9110*/  LDG.E.U8 R0, [R2.64] ;  /* 0x0000002402007981 */ /* 0x000ea4000c1e1100 */
[----:B--2---:R-:W0:Y:S01]  /*9120*/  I2F.U16 R0, R0 ;  /* 0x0000000000007306 */ /* 0x004e220000101000 */
[----:B------:R-:W-:Y:S05]  /*9130*/  BRA `(.L_x_17349) ;  /* 0x00000ca000007947 */ /* 0x000fea0003800000 */
.L_x_17346:
        /* <DEDUP_REMOVED lines=9> */
.L_x_17351:
[----:B------:R-:W2:Y:S02]  /*91d0*/  LDG.E R0, [R2.64] ;  /* 0x0000002402007981 */ /* 0x000ea4000c1e1900 */
[----:B--2---:R-:W0:Y:S01]  /*91e0*/  I2F R0, R0 ;  /* 0x0000000000007306 */ /* 0x004e220000201400 */
[----:B------:R-:W-:Y:S05]  /*91f0*/  BRA `(.L_x_17349) ;  /* 0x00000be000007947 */ /* 0x000fea0003800000 */
.L_x_17350:
[----:B------:R-:W2:Y:S02]  /*9200*/  LDG.E.U16 R0, [R2.64] ;  /* 0x0000002402007981 */ /* 0x000ea4000c1e1500 */
[----:B--2---:R-:W0:Y:S01]  /*9210*/  I2F.S16 R0, R0 ;  /* 0x0000000000007306 */ /* 0x004e220000101400 */
[----:B------:R-:W-:Y:S05]  /*9220*/  BRA `(.L_x_17349) ;  /* 0x00000bb000007947 */ /* 0x000fea0003800000 */
.L_x_17345:
        /* <DEDUP_REMOVED lines=8> */
.L_x_17353:
[----:B------:R-:W2:Y:S02]  /*92b0*/  LDG.E.U16 R0, [R2.64] ;  /* 0x0000002402007981 */ /* 0x000ea4000c1e1500 */
[----:B--2---:R-:W-:Y:S01]  /*92c0*/  HADD2.F32 R0, -RZ, R0.H0_H0 ;  /* 0x20000000ff007230 */ /* 0x004fe20000004100 */
[----:B------:R-:W-:Y:S05]  /*92d0*/  BRA `(.L_x_17349) ;  /* 0x00000b0000007947 */ /* 0x000fea0003800000 */
.L_x_17352:
        /* <DEDUP_REMOVED lines=8> */
.L_x_17355:
[----:B------:R-:W2:Y:S02]  /*9360*/  LDG.E.U16 R0, [R2.64] ;  /* 0x0000002402007981 */ /* 0x000ea4000c1e1500 */
[----:B--2---:R-:W-:Y:S01]  /*9370*/  HADD2.F32 R0, -RZ, R0.H0_H0 ;  /* 0x20000000ff007230 */ /* 0x004fe20000004100 */
[----:B------:R-:W-:Y:S05]  /*9380*/  BRA `(.L_x_17349) ;  /* 0x00000a5000007947 */ /* 0x000fea0003800000 */
.L_x_17354:
[----:B------:R-:W2:Y:S02]  /*9390*/  LDG.E.64 R2, [R2.64] ;  /* 0x0000002402027981 */ /* 0x000ea4000c1e1b00 */
[----:B--2---:R-:W0:Y:S01]  /*93a0*/  F2F.F32.F64 R0, R2 ;  /* 0x0000000200007310 */ /* 0x004e220000301000 */
[----:B------:R-:W0:-:S14]  /*93b0*/  DSETP.GEU.AND P0, PT, |R2|, c[0x2][0x0], PT ;  /* 0x008000000200762a */ /* 0x000e1c0003f0e200 */
[----:B0-----:R-:W-:Y:S01]  /*93c0*/  @!P0 FMUL R0, R0, 1.175494350822287508e-38 ;  /* 0x0080000000008820 */ /* 0x001fe20000400000 */
[----:B------:R-:W-:Y:S05]  /*93d0*/  BRA `(.L_x_17349) ;  /* 0x00000a0000007947 */ /* 0x000fea0003800000 */
.L_x_17344:
        /* <DEDUP_REMOVED lines=12> */
.L_x_17358:
[----:B------:R-:W2:Y:S02]  /*94a0*/  LDG.E.64 R2, [R2.64] ;  /* 0x0000002402027981 */ /* 0x000ea4000c1e1b00 */
[----:B--2---:R-:W0:Y:S01]  /*94b0*/  F2F.F32.F64 R0, R2 ;  /* 0x0000000200007310 */ /* 0x004e220000301000 */
[----:B------:R-:W0:-:S14]  /*94c0*/  DSETP.GEU.AND P0, PT, |R2|, c[0x2][0x0], PT ;  /* 0x008000000200762a */ /* 0x000e1c0003f0e200 */
[----:B0-----:R-:W-:Y:S01]  /*94d0*/  @!P0 FMUL R0, R0, 1.175494350822287508e-38 ;  /* 0x0080000000008820 */ /* 0x001fe20000400000 */
[----:B------:R-:W-:Y:S05]  /*94e0*/  BRA `(.L_x_17349) ;  /* 0x000008f000007947 */ /* 0x000fea0003800000 */
.L_x_17357:
        /* <DEDUP_REMOVED lines=26> */
.L_x_17360:
        /* <DEDUP_REMOVED lines=13> */
.L_x_17359:
[----:B------:R-:W2:Y:S02]  /*9760*/  LDG.E.U16 R0, [R2.64] ;  /* 0x0000002402007981 */ /* 0x000ea4000c1e1500 */
[----:B--2---:R-:W-:Y:S01]  /*9770*/  PRMT R0, RZ, 0x5410, R0 ;  /* 0x00005410ff007816 */ /* 0x004fe20000000000 */
[----:B------:R-:W-:Y:S05]  /*9780*/  BRA `(.L_x_17349) ;  /* 0x0000065000007947 */ /* 0x000fea0003800000 */
.L_x_17356:
        /* <DEDUP_REMOVED lines=11> */
.L_x_17363:
        /* <DEDUP_REMOVED lines=20> */
.L_x_17365:
[----:B------:R-:W-:Y:S05]  /*9980*/  BSYNC B0 ;  /* 0x0000000000007941 */ /* 0x000fea0003800000 */
.L_x_17364:
[----:B------:R-:W-:Y:S01]  /*9990*/  LEA R3, R0, 0x3b800000, 0x17 ;  /* 0x3b80000000037811 */ /* 0x000fe200078eb8ff */
[----:B------:R-:W-:-:S05]  /*99a0*/  IMAD.SHL.U32 R0, R2, 0x100000, RZ ;  /* 0x0010000002007824 */ /* 0x000fca00078e00ff */
[----:B------:R-:W-:Y:S01]  /*99b0*/  LOP3.LUT R0, R3, R0, R4, 0xfe, !PT ;  /* 0x0000000003007212 */ /* 0x000fe200078efe04 */
[----:B------:R-:W-:Y:S05]  /*99c0*/  BRA `(.L_x_17349) ;  /* 0x0000041000007947 */ /* 0x000fea0003800000 */
.L_x_17362:
        /* <DEDUP_REMOVED lines=20> */
.L_x_17367:
[----:B------:R-:W-:Y:S05]  /*9b10*/  BSYNC B0 ;  /* 0x0000000000007941 */ /* 0x000fea0003800000 */
.L_x_17366:
[----:B------:R-:W-:Y:S01]  /*9b20*/  LEA R3, R0, 0x37800000, 0x17 ;  /* 0x3780000000037811 */ /* 0x000fe200078eb8ff */
[----:B------:R-:W-:-:S05]  /*9b30*/  IMAD.SHL.U32 R0, R2, 0x200000, RZ ;  /* 0x0020000002007824 */ /* 0x000fca00078e00ff */
[----:B------:R-:W-:Y:S01]  /*9b40*/  LOP3.LUT R0, R3, R0, R4, 0xfe, !PT ;  /* 0x0000000003007212 */ /* 0x000fe200078efe04 */
[----:B------:R-:W-:Y:S05]  /*9b50*/  BRA `(.L_x_17349) ;  /* 0x0000028000007947 */ /* 0x000fea0003800000 */
.L_x_17361:
        /* <DEDUP_REMOVED lines=14> */
.L_x_17348:
        /* <DEDUP_REMOVED lines=21> */
.L_x_17369:
[----:B------:R-:W2:Y:S02]  /*9d90*/  LDG.E.64 R2, [R2.64] ;  /* 0x0000002402027981 */ /* 0x000ea4000c1e1b00 */
[----:B--2---:R0:W1:Y:S01]  /*9da0*/  I2F.U64 R0, R2 ;  /* 0x0000000200007312 */ /* 0x0040620000301000 */
[----:B------:R-:W-:Y:S05]  /*9db0*/  BRA `(.L_x_17349) ;  /* 0x0000002000007947 */ /* 0x000fea0003800000 */
.L_x_17368:
[----:B------:R-:W2:Y:S02]  /*9dc0*/  LDG.E R0, [R2.64] ;  /* 0x0000002402007981 */ /* 0x000ea4000c1e1900 */
[----:B--2---:R-:W0:Y:S02]  /*9dd0*/  I2F.U32 R0, R0 ;  /* 0x0000000000007306 */ /* 0x004e240000201000 */
.L_x_17349:
[----:B------:R-:W-:Y:S05]  /*9de0*/  BSYNC B6 ;  /* 0x0000000000067941 */ /* 0x000fea0003800000 */
.L_x_17343:
        /* <DEDUP_REMOVED lines=14> */
[----:B0-----:R-:W-:Y:S01]  /*9ed0*/  STG.E.U8 [R16.64], R3 ;  /* 0x0000000310007986 */ /* 0x001fe2000c101124 */
[----:B------:R-:W-:Y:S05]  /*9ee0*/  EXIT ;  /* 0x000000000000794d */ /* 0x000fea0003800000 */
.L_x_17373:
[----:B------:R-:W0:Y:S02]  /*9ef0*/  F2I.FTZ.S64.CEIL R2, R0 ;  /* 0x0000000000027311 */ /* 0x000e240000219900 */
[----:B0-----:R-:W-:Y:S01]  /*9f00*/  STG.E.U8 [R16.64], R2 ;  /* 0x0000000210007986 */ /* 0x001fe2000c101124 */
[----:B------:R-:W-:Y:S05]  /*9f10*/  EXIT ;  /* 0x000000000000794d */ /* 0x000fea0003800000 */
.L_x_17372:
[----:B------:R-:W-:-:S13]  /*9f20*/  ISETP.NE.AND P0, PT, R3, 0x2, PT ;  /* 0x000000020300780c */ /* 0x000fda0003f05270 */
[----:B------:R-:W-:Y:S05]  /*9f30*/  @!P0 BRA `(.L_x_17375) ;  /* 0x000000a000008947 */ /* 0x000fea0003800000 */
[----:B------:R-:W-:-:S13]  /*9f40*/  ISETP.NE.AND P0, PT, R3, 0x3, PT ;  /* 0x000000030300780c */ /* 0x000fda0003f05270 */
[----:B------:R-:W-:Y:S05]  /*9f50*/  @!P0 BRA `(.L_x_17376) ;  /* 0x0000005000008947 */ /* 0x000fea0003800000 */
[----:B------:R-:W-:-:S13]  /*9f60*/  ISETP.NE.AND P0, PT, R3, 0x4, PT ;  /* 0x000000040300780c */ /* 0x000fda0003f05270 */
[----:B------:R-:W-:Y:S05]  /*9f70*/  @P0 BRA `(.L_x_17374) ;  /* 0x00000b4000000947 */ /* 0x000fea0003800000 */
[----:B------:R-:W0:Y:S02]  /*9f80*/  F2I.FTZ.S64.CEIL R2, R0 ;  /* 0x0000000000027311 */ /* 0x000e240000219900 */
[----:B0-----:R-:W-:Y:S01]  /*9f90*/  STG.E.64 [R16.64], R2 ;  /* 0x0000000210007986 */ /* 0x001fe2000c101b24 */
[----:B------:R-:W-:Y:S05]  /*9fa0*/  EXIT ;  /* 0x000000000000794d */ /* 0x000fea0003800000 */
.L_x_17376:
[----:B------:R-:W0:Y:S02]  /*9fb0*/  F2I.FTZ.CEIL.NTZ R3, R0 ;  /* 0x0000000000037305 */ /* 0x000e24000021b100 */
[----:B0-----:R-:W-:Y:S01]  /*9fc0*/  STG.E [R16.64], R3 ;  /* 0x0000000310007986 */ /* 0x001fe2000c101924 */
[----:B------:R-:W-:Y:S05]  /*9fd0*/  EXIT ;  /* 0x000000000000794d */ /* 0x000fea0003800000 */
.L_x_17375:
[----:B------:R-:W0:Y:S02]  /*9fe0*/  F2I.FTZ.CEIL.NTZ R3, R0 ;  /* 0x0000000000037305 */ /* 0x000e24000021b100 */
[----:B0-----:R-:W-:Y:S01]  /*9ff0*/  STG.E.U16 [R16.64], R3 ;  /* 0x0000000310007986 */ /* 0x001fe2000c101524 */
[----:B------:R-:W-:Y:S05]  /*a000*/  EXIT ;  /* 0x000000000000794d */ /* 0x000fea0003800000 */
.L_x_17371:
        /* <DEDUP_REMOVED lines=8> */
.L_x_17378:
[----:B------:R-:W-:-:S05]  /*a090*/  F2FP.PACK_AB R2, RZ, R2 ;  /* 0x00000002ff02723e */ /* 0x000fca00000000ff */
[----:B------:R-:W-:Y:S01]  /*a0a0*/  STG.E.U16 [R16.64], R2 ;  /* 0x0000000210007986 */ /* 0x000fe2000c101524 */
[----:B------:R-:W-:Y:S05]  /*a0b0*/  EXIT ;  /* 0x000000000000794d */ /* 0x000fea0003800000 */
.L_x_17377:
        /* <DEDUP_REMOVED lines=9> */
.L_x_17380:
[----:B------:R-:W-:-:S04]  /*a150*/  F2FP.PACK_AB R3, RZ, R2 ;  /* 0x00000002ff03723e */ /* 0x000fc800000000ff */
[----:B------:R-:W-:-:S05]  /*a160*/  PRMT R3, R3, 0x5410, RZ ;  /* 0x0000541003037816 */ /* 0x000fca00000000ff */
[----:B------:R-:W-:Y:S01]  /*a170*/  STG.E [R16.64], R3 ;  /* 0x0000000310007986 */ /* 0x000fe2000c101924 */
[----:B------:R-:W-:Y:S05]  /*a180*/  EXIT ;  /* 0x000000000000794d */ /* 0x000fea0003800000 */
.L_x_17379:
[----:B------:R-:W-:-:S06]  /*a190*/  FMUL.FTZ R2, R2, 1 ;  /* 0x3f80000002027820 */ /* 0x000fcc0000410000 */
[----:B------:R-:W0:Y:S02]  /*a1a0*/  F2F.F64.F32 R2, R2 ;  /* 0x0000000200027310 */ /* 0x000e240000201800 */
[----:B0-----:R-:W-:Y:S01]  /*a1b0*/  STG.E.64 [R16.64], R2 ;  /* 0x0000000210007986 */ /* 0x001fe2000c101b24 */
[----:B------:R-:W-:Y:S05]  /*a1c0*/  EXIT ;  /* 0x000000000000794d */ /* 0x000fea0003800000 */
.L_x_17370:
        /* <DEDUP_REMOVED lines=12> */
.L_x_17383:
[----:B------:R-:W-:Y:S01]  /*a290*/  FMUL.FTZ R4, R2, 1 ;  /* 0x3f80000002047820 */ /* 0x000fe20000410000 */
[----:B------:R-:W-:-:S05]  /*a2a0*/  CS2R R6, SRZ ;  /* 0x0000000000067805 */ /* 0x000fca000001ff00 */
[----:B------:R-:W0:Y:S02]  /*a2b0*/  F2F.F64.F32 R4, R4 ;  /* 0x0000000400047310 */ /* 0x000e240000201800 */
[----:B0-----:R-:W-:Y:S01]  /*a2c0*/  STG.E.128 [R16.64], R4 ;  /* 0x0000000410007986 */ /* 0x001fe2000c101d24 */
[----:B------:R-:W-:Y:S05]  /*a2d0*/  EXIT ;  /* 0x000000000000794d */ /* 0x000fea0003800000 */
.L_x_17382:
        /* <DEDUP_REMOVED lines=20> */
.L_x_17387:
[----:B------:R-:W-:Y:S05]  /*a420*/  BSYNC B0 ;  /* 0x0000000000007941 */ /* 0x000fea0003800000 */
.L_x_17386:
[----:B------:R-:W-:-:S05]  /*a430*/  LOP3.LUT R5, R0, R5, RZ, 0xfc, !PT ;  /* 0x0000000500057212 */ /* 0x000fca00078efcff */
[----:B------:R-:W-:Y:S01]  /*a440*/  STG.E.U8 [R16.64], R5 ;  /* 0x0000000510007986 */ /* 0x000fe2000c101124 */
[----:B------:R-:W-:Y:S05]  /*a450*/  EXIT ;  /* 0x000000000000794d */ /* 0x000fea0003800000 */
.L_x_17385:
        /* <DEDUP_REMOVED lines=12> */
.L_x_17389:
[----:B------:R-:W-:Y:S01]  /*a520*/  IMAD.MOV.U32 R0, RZ, RZ, 0x7f ;  /* 0x0000007fff007424 */ /* 0x000fe200078e00ff */
[----:B------:R-:W-:-:S04]  /*a530*/  ISETP.GT.U32.AND P0, PT, R4, 0x7f800000, PT ;  /* 0x7f8000000400780c */ /* 0x000fc80003f04070 */
[----:B------:R-:W-:-:S04]  /*a540*/  SEL R0, R0, 0x7c, P0 ;  /* 0x0000007c00007807 */ /* 0x000fc80000000000 */
.L_x_17390:
[----:B------:R-:W-:Y:S05]  /*a550*/  BSYNC B0 ;  /* 0x0000000000007941 */ /* 0x000fea0003800000 */
.L_x_17388:
[----:B------:R-:W-:-:S04]  /*a560*/  LOP3.LUT R2, R2, 0x80000000, RZ, 0xc0, !PT ;  /* 0x8000000002027812 */ /* 0x000fc800078ec0ff */
[----:B------:R-:W-:-:S04]  /*a570*/  SHF.R.U32.HI R3, RZ, 0x18, R2 ;  /* 0x00000018ff037819 */ /* 0x000fc80000011602 */
[----:B------:R-:W-:-:S05]  /*a580*/  LOP3.LUT R3, R0, R3, RZ, 0xfc, !PT ;  /* 0x0000000300037212 */ /* 0x000fca00078efcff */
[----:B------:R-:W-:Y:S01]  /*a590*/  STG.E.U8 [R16.64], R3 ;  /* 0x0000000310007986 */ /* 0x000fe2000c101124 */
[----:B------:R-:W-:Y:S05]  /*a5a0*/  EXIT ;  /* 0x000000000000794d */ /* 0x000fea0003800000 */
.L_x_17384:
[----:B------:R-:W-:-:S05]  /*a5b0*/  F2FP.BF16.PACK_AB R2, RZ, R2 ;  /* 0x00000002ff02723e */ /* 0x000fca00000010ff */
[----:B------:R-:W-:Y:S01]  /*a5c0*/  STG.E.U16 [R16.64], R2 ;  /* 0x0000000210007986 */ /* 0x000fe2000c101524 */
[----:B------:R-:W-:Y:S05]  /*a5d0*/  EXIT ;  /* 0x000000000000794d */ /* 0x000fea0003800000 */
.L_x_17381:
        /* <DEDUP_REMOVED lines=9> */
[----:B0-----:R-:W-:Y:S01]  /*a670*/  STG.E.U16 [R16.64], R3 ;  /* 0x0000000310007986 */ /* 0x001fe2000c101524 */
[----:B------:R-:W-:Y:S05]  /*a680*/  EXIT ;  /* 0x000000000000794d */ /* 0x000fea0003800000 */
.L_x_17393:
        /* <DEDUP_REMOVED lines=16> */
.L_x_17396:
[----:B------:R-:W-:-:S04]  /*a790*/  LOP3.LUT R2, R2, 0x80000000, RZ, 0xc0, !PT ;  /* 0x8000000002027812 */ /* 0x000fc800078ec0ff */
[----:B------:R-:W-:-:S04]  /*a7a0*/  SHF.R.U32.HI R3, RZ, 0x18, R2 ;  /* 0x00000018ff037819 */ /* 0x000fc80000011602 */
[----:B------:R-:W-:-:S04]  /*a7b0*/  LOP3.LUT R0, R0, R3, RZ, 0xfc, !PT ;  /* 0x0000000300007212 */ /* 0x000fc800078efcff */
[----:B------:R-:W-:Y:S02]  /*a7c0*/  PRMT R8, R0, 0x7610, R8 ;  /* 0x0000761000087816 */ /* 0x000fe40000000008 */
.L_x_17395:
[----:B------:R-:W-:Y:S05]  /*a7d0*/  BSYNC B0 ;  /* 0x0000000000007941 */ /* 0x000fea0003800000 */
.L_x_17394:
[----:B------:R-:W-:Y:S01]  /*a7e0*/  STG.E.U8 [R16.64], R8 ;  /* 0x0000000810007986 */ /* 0x000fe2000c101124 */
[----:B------:R-:W-:Y:S05]  /*a7f0*/  EXIT ;  /* 0x000000000000794d */ /* 0x000fea0003800000 */
.L_x_17392:
        /* <DEDUP_REMOVED lines=16> */
.L_x_17399:
[----:B------:R-:W-:-:S04]  /*a900*/  LOP3.LUT R2, R2, 0x80000000, RZ, 0xc0, !PT ;  /* 0x8000000002027812 */ /* 0x000fc800078ec0ff */
[----:B------:R-:W-:-:S04]  /*a910*/  SHF.R.U32.HI R3, RZ, 0x18, R2 ;  /* 0x00000018ff037819 */ /* 0x000fc80000011602 */
[----:B------:R-:W-:-:S04]  /*a920*/  LOP3.LUT R0, R0, R3, RZ, 0xfc, !PT ;  /* 0x0000000300007212 */ /* 0x000fc800078efcff */
[----:B------:R-:W-:Y:S02]  /*a930*/  PRMT R8, R0, 0x7610, R8 ;  /* 0x0000761000087816 */ /* 0x000fe40000000008 */
.L_x_17398:
[----:B------:R-:W-:Y:S05]  /*a940*/  BSYNC B0 ;  /* 0x0000000000007941 */ /* 0x000fea0003800000 */
.L_x_17397:
[----:B------:R-:W-:Y:S01]  /*a950*/  STG.E.U8 [R16.64], R8 ;  /* 0x0000000810007986 */ /* 0x000fe2000c101124 */
[----:B------:R-:W-:Y:S05]  /*a960*/  EXIT ;  /* 0x000000000000794d */ /* 0x000fea0003800000 */
.L_x_17391:
        /* <DEDUP_REMOVED lines=21> */
.L_x_17374:
        /* <DEDUP_REMOVED lines=20> */
.L_x_17401:
[----:B------:R-:W0:Y:S02]  /*ac00*/  F2I.FTZ.U64.CEIL R2, R0 ;  /* 0x0000000000027311 */ /* 0x000e240000219800 */
[----:B0-----:R-:W-:Y:S01]  /*ac10*/  STG.E.64 [R16.64], R2 ;  /* 0x0000000210007986 */ /* 0x001fe2000c101b24 */
[----:B------:R-:W-:Y:S05]  /*ac20*/  EXIT ;  /* 0x000000000000794d */ /* 0x000fea0003800000 */
.L_x_17400:
[----:B------:R-:W0:Y:S02]  /*ac30*/  F2I.FTZ.U32.CEIL.NTZ R3, R0 ;  /* 0x0000000000037305 */ /* 0x000e24000021b000 */
[----:B0-----:R-:W-:Y:S01]  /*ac40*/  STG.E [R16.64], R3 ;  /* 0x0000000310007986 */ /* 0x001fe2000c101924 */
[----:B------:R-:W-:Y:S05]  /*ac50*/  EXIT ;  /* 0x000000000000794d */ /* 0x000fea0003800000 */
.L_x_17402:
        /* <DEDUP_REMOVED lines=10> */
.L_x_18464:


//--------------------- .text._ZN2at6native27unrolled_elementwise_kernelIZZZNS0_16ceil_kernel_cudaERNS_18TensorIteratorBaseEENKUlvE_clEvENKUlvE0_clEvEUlfE_St5arrayIPcLm2EELi4E23TrivialOffsetCalculatorILi1EjESB_NS0_6memory12LoadWithCastILi1EEENSC_13StoreWithCastILi1EEEEEviT_T0_T2_T3_T4_T5_ --------------------------
	.section	.text._ZN2at6native27unrolled_elementwise_kernelIZZZNS0_16ceil_kernel_cudaERNS_18TensorIteratorBaseEENKUlvE_clEvENKUlvE0_clEvEUlfE_St5arrayIPcLm2EELi4E23TrivialOffsetCalculatorILi1EjESB_NS0_6memory12LoadWithCastILi1EEENSC_13StoreWithCastILi1EEEEEviT_T0_T2_T3_T4_T5_,"ax",@progbits
	.sectioninfo	@"SHI_REGISTERS=31"
	.align	128
        .global         _ZN2at6native27unrolled_elementwise_kernelIZZZNS0_16ceil_kernel_cudaERNS_18TensorIteratorBaseEENKUlvE_clEvENKUlvE0_clEvEUlfE_St5arrayIPcLm2EELi4E23TrivialOffsetCalculatorILi1EjESB_NS0_6memory12LoadWithCastILi1EEENSC_13StoreWithCastILi1EEEEEviT_T0_T2_T3_T4_T5_
        .type           _ZN2at6native27unrolled_elementwise_kernelIZZZNS0_16ceil_kernel_cudaERNS_18TensorIteratorBaseEENKUlvE_clEvENKUlvE0_clEvEUlfE_St5arrayIPcLm2EELi4E23TrivialOffsetCalculatorILi1EjESB_NS0_6memory12LoadWithCastILi1EEENSC_13StoreWithCastILi1EEEEEviT_T0_T2_T3_T4_T5_,@function
        .size           _ZN2at6native27unrolled_elementwise_kernelIZZZNS0_16ceil_kernel_cudaERNS_18TensorIteratorBaseEENKUlvE_clEvENKUlvE0_clEvEUlfE_St5arrayIPcLm2EELi4E23TrivialOffsetCalculatorILi1EjESB_NS0_6memory12LoadWithCastILi1EEENSC_13StoreWithCastILi1EEEEEviT_T0_T2_T3_T4_T5_,(.L_x_18465 - _ZN2at6native27unrolled_elementwise_kernelIZZZNS0_16ceil_kernel_cudaERNS_18TensorIteratorBaseEENKUlvE_clEvENKUlvE0_clEvEUlfE_St5arrayIPcLm2EELi4E23TrivialOffsetCalculatorILi1EjESB_NS0_6memory12LoadWithCastILi1EEENSC_13StoreWithCastILi1EEEEEviT_T0_T2_T3_T4_T5_)
        .other          _ZN2at6native27unrolled_elementwise_kernelIZZZNS0_16ceil_kernel_cudaERNS_18TensorIteratorBaseEENKUlvE_clEvENKUlvE0_clEvEUlfE_St5arrayIPcLm2EELi4E23TrivialOffsetCalculatorILi1EjESB_NS0_6memory12LoadWithCastILi1EEENSC_13StoreWithCastILi1EEEEEviT_T0_T2_T3_T4_T5_,@"STO_CUDA_ENTRY STV_DEFAULT"
_ZN2at6native27unrolled_elementwise_kernelIZZZNS0_16ceil_kernel_cudaERNS_18TensorIteratorBaseEENKUlvE_clEvENKUlvE0_clEvEUlfE_St5arrayIPcLm2EELi4E23TrivialOffsetCalculatorILi1EjESB_NS0_6memory12LoadWithCastILi1EEENSC_13StoreWithCastILi1EEEEEviT_T0_T2_T3_T4_T5_:
.text._ZN2at6native27unrolled_elementwise_kernelIZZZNS0_16ceil_kernel_cudaERNS_18TensorIteratorBaseEENKUlvE_clEvENKUlvE0_clEvEUlfE_St5arrayIPcLm2EELi4E23TrivialOffsetCalculatorILi1EjESB_NS0_6memory12LoadWithCastILi1EEENSC_13StoreWithCastILi1EEEEEviT_T0_T2_T3_T4_T5_:
        /* <DEDUP_REMOVED lines=31> */
.L_x_17409:
[----:B------:R-:W2:Y:S02]  /*01f0*/  LDG.E.U8 R4, [R4.64] ;  /* 0x0000002404047981 */ /* 0x000ea4000c1e1100 */
[----:B--2---:R0:W1:Y:S01]  /*0200*/  I2F.U16 R27, R4 ;  /* 0x00000004001b7306 */ /* 0x0040620000101000 */
[----:B------:R-:W-:Y:S05]  /*0210*/  BRA `(.L_x_17411) ;  /* 0x00000cb000007947 */ /* 0x000fea0003800000 */
.L_x_17408:
        /* <DEDUP_REMOVED lines=9> */
.L_x_17413:
[----:B------:R-:W2:Y:S02]  /*02b0*/  LDG.E R4, [R4.64] ;  /* 0x0000002404047981 */ /* 0x000ea4000c1e1900 */
[----:B--2---:R0:W1:Y:S01]  /*02c0*/  I2F R27, R4 ;  /* 0x00000004001b7306 */ /* 0x0040620000201400 */
[----:B------:R-:W-:Y:S05]  /*02d0*/  BRA `(.L_x_17411) ;  /* 0x00000bf000007947 */ /* 0x000fea0003800000 */
.L_x_17412:
[----:B------:R-:W2:Y:S02]  /*02e0*/  LDG.E.U16 R4, [R4.64] ;  /* 0x0000002404047981 */ /* 0x000ea4000c1e1500 */
[----:B--2---:R0:W1:Y:S01]  /*02f0*/  I2F.S16 R27, R4 ;  /* 0x00000004001b7306 */ /* 0x0040620000101400 */
[----:B------:R-:W-:Y:S05]  /*0300*/  BRA `(.L_x_17411) ;  /* 0x00000bc000007947 */ /* 0x000fea0003800000 */
.L_x_17407:
        /* <DEDUP_REMOVED lines=8> */
.L_x_17415:
[----:B------:R-:W2:Y:S02]  /*0390*/  LDG.E.U16 R4, [R4.64] ;  /* 0x0000002404047981 */ /* 0x000ea4000c1e1500 */
[----:B--2---:R-:W-:Y:S01]  /*03a0*/  HADD2.F32 R27, -RZ, R4.H0_H0 ;  /* 0x20000004ff1b7230 */ /* 0x004fe20000004100 */
[----:B------:R-:W-:Y:S05]  /*03b0*/  BRA `(.L_x_17411) ;  /* 0x00000b1000007947 */ /* 0x000fea0003800000 */
.L_x_17414:
        /* <DEDUP_REMOVED lines=8> */
.L_x_17417:
[----:B------:R-:W2:Y:S02]  /*0440*/  LDG.E.U16 R4, [R4.64] ;  /* 0x0000002404047981 */ /* 0x000ea4000c1e1500 */
[----:B--2---:R-:W-:Y:S01]  /*0450*/  HADD2.F32 R27, -RZ, R4.H0_H0 ;  /* 0x20000004ff1b7230 */ /* 0x004fe20000004100 */
[----:B------:R-:W-:Y:S05]  /*0460*/  BRA `(.L_x_17411) ;  /* 0x00000a6000007947 */ /* 0x000fea0003800000 */
.L_x_17416:
[----:B------:R-:W2:Y:S02]  /*0470*/  LDG.E.64 R4, [R4.64] ;  /* 0x0000002404047981 */ /* 0x000ea4000c1e1b00 */
[----:B--2---:R-:W0:Y:S01]  /*0480*/  F2F.F32.F64 R27, R4 ;  /* 0x00000004001b7310 */ /* 0x004e220000301000 */
[----:B------:R-:W0:-:S14]  /*0490*/  DSETP.GEU.AND P0, PT, |R4|, c[0x2][0x0], PT ;  /* 0x008000000400762a */ /* 0x000e1c0003f0e200 */
[----:B0-----:R-:W-:Y:S01]  /*04a0*/  @!P0 FMUL R27, R27, 1.175494350822287508e-38 ;  /* 0x008000001b1b8820 */ /* 0x001fe20000400000 */
[----:B------:R-:W-:Y:S05]  /*04b0*/  BRA `(.L_x_17411) ;  /* 0x00000a1000007947 */ /* 0x000fea0003800000 */
.L_x_17406:
        /* <DEDUP_REMOVED lines=12> */
.L_x_17420:
[----:B------:R-:W2:Y:S02]  /*0580*/  LDG.E.64 R4, [R4.64] ;  /* 0x0000002404047981 */ /* 0x000ea4000c1e1b00 */
[----:B--2---:R-:W0:Y:S01]  /*0590*/  F2F.F32.F64 R27, R4 ;  /* 0x00000004001b7310 */ /* 0x004e220000301000 */
[----:B------:R-:W0:-:S14]  /*05a0*/  DSETP.GEU.AND P0, PT, |R4|, c[0x2][0x0], PT ;  /* 0x008000000400762a */ /* 0x000e1c0003f0e200 */
[----:B0-----:R-:W-:Y:S01]  /*05b0*/  @!P0 FMUL R27, R27, 1.175494350822287508e-38 ;  /* 0x008000001b1b8820 */ /* 0x001fe20000400000 */
[----:B------:R-:W-:Y:S05]  /*05c0*/  BRA `(.L_x_17411) ;  /* 0x0000090000007947 */ /* 0x000fea0003800000 */
.L_x_17419:
        /* <DEDUP_REMOVED lines=26> */
.L_x_17422:
        /* <DEDUP_REMOVED lines=14> */
.L_x_17421:
[----:B------:R-:W2:Y:S02]  /*0850*/  LDG.E.U16 R4, [R4.64] ;  /* 0x0000002404047981 */ /* 0x000ea4000c1e1500 */
[----:B--2---:R-:W-:Y:S01]  /*0860*/  PRMT R27, RZ, 0x5410, R4 ;  /* 0x00005410ff1b7816 */ /* 0x004fe20000000004 */
[----:B------:R-:W-:Y:S05]  /*0870*/  BRA `(.L_x_17411) ;  /* 0x0000065000007947 */ /* 0x000fea0003800000 */
.L_x_17418:
        /* <DEDUP_REMOVED lines=11> */
.L_x_17425:
        /* <DEDUP_REMOVED lines=20> */
.L_x_17427:
[----:B------:R-:W-:Y:S05]  /*0a70*/  BSYNC B0 ;  /* 0x0000000000007941 */ /* 0x000fea0003800000 */
.L_x_17426:
[----:B------:R-:W-:Y:S01]  /*0a80*/  IMAD.SHL.U32 R3, R3, 0x100000, RZ ;  /* 0x0010000003037824 */ /* 0x000fe200078e00ff */
[----:B------:R-:W-:-:S04]  /*0a90*/  LEA R0, R0, 0x3b800000, 0x17 ;  /* 0x3b80000000007811 */ /* 0x000fc800078eb8ff */
[----:B------:R-:W-:Y:S01]  /*0aa0*/  LOP3.LUT R27, R0, R3, R27, 0xfe, !PT ;  /* 0x00000003001b7212 */ /* 0x000fe200078efe1b */
[----:B------:R-:W-:Y:S05]  /*0ab0*/  BRA `(.L_x_17411) ;  /* 0x0000041000007947 */ /* 0x000fea0003800000 */
.L_x_17424:
        /* <DEDUP_REMOVED lines=20> */
.L_x_17429:
[----:B------:R-:W-:Y:S05]  /*0c00*/  BSYNC B0 ;  /* 0x0000000000007941 */ /* 0x000fea0003800000 */
.L_x_17428:
[----:B------:R-:W-:Y:S01]  /*0c10*/  IMAD.SHL.U32 R3, R3, 0x200000, RZ ;  /* 0x0020000003037824 */ /* 0x000fe200078e00ff */
[----:B------:R-:W-:-:S04]  /*0c20*/  LEA R0, R0, 0x37800000, 0x17 ;  /* 0x3780000000007811 */ /* 0x000fc800078eb8ff */
[----:B------:R-:W-:Y:S01]  /*0c30*/  LOP3.LUT R27, R0, R3, R27, 0xfe, !PT ;  /* 0x00000003001b7212 */ /* 0x000fe200078efe1b */
[----:B------:R-:W-:Y:S05]  /*0c40*/  BRA `(.L_x_17411) ;  /* 0x0000028000007947 */ /* 0x000fea0003800000 */
.L_x_17423:
        /* <DEDUP_REMOVED lines=14> */
.L_x_17410:
        /* <DEDUP_REMOVED lines=21> */
.L_x_17431:
[----:B------:R-:W2:Y:S02]  /*0e80*/  LDG.E.64 R4, [R4.64] ;  /* 0x0000002404047981 */ /* 0x000ea4000c1e1b00 */
[----:B--2---:R0:W1:Y:S01]  /*0e90*/  I2F.U64 R27, R4 ;  /* 0x00000004001b7312 */ /* 0x0040620000301000 */
[----:B------:R-:W-:Y:S05]  /*0ea0*/  BRA `(.L_x_17411) ;  /* 0x0000002000007947 */ /* 0x000fea0003800000 */
.L_x_17430:
[----:B------:R-:W2:Y:S02]  /*0eb0*/  LDG.E R4, [R4.64] ;  /* 0x0000002404047981 */ /* 0x000ea4000c1e1900 */
[----:B--2---:R0:W1:Y:S02]  /*0ec0*/  I2F.U32 R27, R4 ;  /* 0x00000004001b7306 */ /* 0x0040640000201000 */
.L_x_17411:
[----:B------:R-:W-:Y:S05]  /*0ed0*/  BSYNC B6 ;  /* 0x0000000000067941 */ /* 0x000fea0003800000 */
.L_x_17405:
[----:B------:R-:W2:Y:S02]  /*0ee0*/  S2R R17, SR_TID.X ;  /* 0x0000000000117919 */ /* 0x000ea40000002100 */
[----:B--2---:R-:W-:Y:S02]  /*0ef0*/  IADD3 R17, R17, 0x80, RZ ;  /* 0x0000008011117810 */ /* 0x004fe40007ffe0ff */
.L_x_17404:
[----:B-1----:R-:W-:Y:S05]  /*0f00*/  BSYNC B7 ;  /* 0x0000000000077941 */ /* 0x002fea0003800000 */
.L_x_17403:
        /* <DEDUP_REMOVED lines=23> */
.L_x_17438:
[----:B------:R-:W2:Y:S02]  /*1080*/  LDG.E.U8 R4, [R4.64] ;  /* 0x0000002404047981 */ /* 0x000ea4000c1e1100 */
[----:B--2---:R0:W1:Y:S01]  /*1090*/  I2F.U16 R23, R4 ;  /* 0x0000000400177306 */ /* 0x0040620000101000 */
[----:B------:R-:W-:Y:S05]  /*10a0*/  BRA `(.L_x_17440) ;  /* 0x00000ca000007947 */ /* 0x000fea0003800000 */
.L_x_17437:
        /* <DEDUP_REMOVED lines=9> */
.L_x_17442:
[----:B------:R-:W2:Y:S02]  /*1140*/  LDG.E R4, [R4.64] ;  /* 0x0000002404047981 */ /* 0x000ea4000c1e1900 */
[----:B--2---:R0:W1:Y:S01]  /*1150*/  I2F R23, R4 ;  /* 0x0000000400177306 */ /* 0x0040620000201400 */
[----:B------:R-:W-:Y:S05]  /*1160*/  BRA `(.L_x_17440) ;  /* 0x00000be000007947 */ /* 0x000fea0003800000 */
.L_x_17441:
[----:B------:R-:W2:Y:S02]  /*1170*/  LDG.E.U16 R4, [R4.64] ;  /* 0x0000002404047981 */ /* 0x000ea4000c1e1500 */
[----:B--2---:R0:W1:Y:S01]  /*1180*/  I2F.S16 R23, R4 ;  /* 0x0000000400177306 */ /* 0x0040620000101400 */
[----:B------:R-:W-:Y:S05]  /*1190*/  BRA `(.L_x_17440) ;  /* 0x00000bb000007947 */ /* 0x000fea0003800000 */
.L_x_17436:
        /* <DEDUP_REMOVED lines=8> */
.L_x_17444:
[----:B------:R-:W2:Y:S02]  /*1220*/  LDG.E.U16 R4, [R4.64] ;  /* 0x0000002404047981 */ /* 0x000ea4000c1e1500 */
[----:B--2---:R-:W-:Y:S01]  /*1230*/  HADD2.F32 R23, -RZ, R4.H0_H0 ;  /* 0x20000004ff177230 */ /* 0x004fe20000004100 */
[----:B------:R-:W-:Y:S05]  /*1240*/  BRA `(.L_x_17440) ;  /* 0x00000b0000007947 */ /* 0x000fea0003800000 */
.L_x_17443:
        /* <DEDUP_REMOVED lines=8> */
.L_x_17446:
[----:B------:R-:W2:Y:S02]  /*12d0*/  LDG.E.U16 R4, [R4.64] ;  /* 0x0000002404047981 */ /* 0x000ea4000c1e1500 */
[----:B--2---:R-:W-:Y:S01]  /*12e0*/  HADD2.F32 R23, -RZ, R4.H0_H0 ;  /* 0x20000004ff177230 */ /* 0x004fe20000004100 */
[----:B------:R-:W-:Y:S05]  /*12f0*/  BRA `(.L_x_17440) ;  /* 0x00000a5000007947 */ /* 0x000fea0003800000 */
.L_x_17445:
[----:B------:R-:W2:Y:S02]  /*1300*/  LDG.E.64 R4, [R4.64] ;  /* 0x0000002404047981 */ /* 0x000ea4000c1e1b00 */
[----:B--2---:R-:W0:Y:S01]  /*1310*/  F2F.F32.F64 R23, R4 ;  /* 0x0000000400177310 */ /* 0x004e220000301000 */
[----:B------:R-:W0:-:S14]  /*1320*/  DSETP.GEU.AND P0, PT, |R4|, c[0x2][0x0], PT ;  /* 0x008000000400762a */ /* 0x000e1c0003f0e200 */
[----:B0-----:R-:W-:Y:S01]  /*1330*/  @!P0 FMUL R23, R23, 1.175494350822287508e-38 ;  /* 0x0080000017178820 */ /* 0x001fe20000400000 */
[----:B------:R-:W-:Y:S05]  /*1340*/  BRA `(.L_x_17440) ;  /* 0x00000a0000007947 */ /* 0x000fea0003800000 */
.L_x_17435:
        /* <DEDUP_REMOVED lines=12> */
.L_x_17449:
[----:B------:R-:W2:Y:S02]  /*1410*/  LDG.E.64 R4, [R4.64] ;  /* 0x0000002404047981 */ /* 0x000ea4000c1e1b00 */
[----:B--2---:R-:W0:Y:S01]  /*1420*/  F2F.F32.F64 R23, R4 ;  /* 0x0000000400177310 */ /* 0x004e220000301000 */
[----:B------:R-:W0:-:S14]  /*1430*/  DSETP.GEU.AND P0, PT, |R4|, c[0x2][0x0], PT ;  /* 0x008000000400762a */ /* 0x000e1c0003f0e200 */
[----:B0-----:R-:W-:Y:S01]  /*1440*/  @!P0 FMUL R23, R23, 1.175494350822287508e-38 ;  /* 0x0080000017178820 */ /* 0x001fe20000400000 */
[----:B------:R-:W-:Y:S05]  /*1450*/  BRA `(.L_x_17440) ;  /* 0x000008f000007947 */ /* 0x000fea0003800000 */
.L_x_17448:
        /* <DEDUP_REMOVED lines=26> */
.L_x_17451:
        /* <DEDUP_REMOVED lines=13> */
.L_x_17450:
[----:B------:R-:W2:Y:S02]  /*16d0*/  LDG.E.U16 R4, [R4.64] ;  /* 0x0000002404047981 */ /* 0x000ea4000c1e1500 */
[----:B--2---:R-:W-:Y:S01]  /*16e0*/  PRMT R23, RZ, 0x5410, R4 ;  /* 0x00005410ff177816 */ /* 0x004fe20000000004 */
[----:B------:R-:W-:Y:S05]  /*16f0*/  BRA `(.L_x_17440) ;  /* 0x0000065000007947 */ /* 0x000fea0003800000 */
.L_x_17447:
        /* <DEDUP_REMOVED lines=11> */
.L_x_17454:
        /* <DEDUP_REMOVED lines=20> */
.L_x_17456:
[----:B------:R-:W-:Y:S05]  /*18f0*/  BSYNC B0 ;  /* 0x0000000000007941 */ /* 0x000fea0003800000 */
.L_x_17455:
[----:B------:R-:W-:Y:S01]  /*1900*/  IMAD.SHL.U32 R3, R3, 0x100000, RZ ;  /* 0x0010000003037824 */ /* 0x000fe200078e00ff */
[----:B------:R-:W-:-:S04]  /*1910*/  LEA R0, R0, 0x3b800000, 0x17 ;  /* 0x3b80000000007811 */ /* 0x000fc800078eb8ff */
[----:B------:R-:W-:Y:S01]  /*1920*/  LOP3.LUT R23, R0, R3, R23, 0xfe, !PT ;  /* 0x0000000300177212 */ /* 0x000fe200078efe17 */
[----:B------:R-:W-:Y:S05]  /*1930*/  BRA `(.L_x_17440) ;  /* 0x0000041000007947 */ /* 0x000fea0003800000 */
.L_x_17453:
        /* <DEDUP_REMOVED lines=20> */
.L_x_17458:
[----:B------:R-:W-:Y:S05]  /*1a80*/  BSYNC B0 ;  /* 0x0000000000007941 */ /* 0x000fea0003800000 */
.L_x_17457:
[----:B------:R-:W-:Y:S01]  /*1a90*/  IMAD.SHL.U32 R3, R3, 0x200000, RZ ;  /* 0x0020000003037824 */ /* 0x000fe200078e00ff */
[----:B------:R-:W-:-:S04]  /*1aa0*/  LEA R0, R0, 0x37800000, 0x17 ;  /* 0x3780000000007811 */ /* 0x000fc800078eb8ff */
[----:B------:R-:W-:Y:S01]  /*1ab0*/  LOP3.LUT R23, R0, R3, R23, 0xfe, !PT ;  /* 0x0000000300177212 */ /* 0x000fe200078efe17 */
[----:B------:R-:W-:Y:S05]  /*1ac0*/  BRA `(.L_x_17440) ;  /* 0x0000028000007947 */ /* 0x000fea0003800000 */
.L_x_17452:
        /* <DEDUP_REMOVED lines=14> */
.L_x_17439:
        /* <DEDUP_REMOVED lines=21> */
.L_x_17460:
[----:B------:R-:W2:Y:S02]  /*1d00*/  LDG.E.64 R4, [R4.64] ;  /* 0x0000002404047981 */ /* 0x000ea4000c1e1b00 */
[----:B--2---:R0:W1:Y:S01]  /*1d10*/  I2F.U64 R23, R4 ;  /* 0x0000000400177312 */ /* 0x0040620000301000 */
[----:B------:R-:W-:Y:S05]  /*1d20*/  BRA `(.L_x_17440) ;  /* 0x0000002000007947 */ /* 0x000fea0003800000 */
.L_x_17459:
[----:B------:R-:W2:Y:S02]  /*1d30*/  LDG.E R4, [R4.64] ;  /* 0x0000002404047981 */ /* 0x000ea4000c1e1900 */
[----:B--2---:R0:W1:Y:S02]  /*1d40*/  I2F.U32 R23, R4 ;  /* 0x0000000400177306 */ /* 0x0040640000201000 */
.L_x_17440:
[----:B------:R-:W-:Y:S05]  /*1d50*/  BSYNC B6 ;  /* 0x0000000000067941 */ /* 0x000fea0003800000 */
.L_x_17434:
[----:B------:R-:W-:Y:S02]  /*1d60*/  IADD3 R17, R17, 0x80, RZ ;  /* 0x0000008011117810 */ /* 0x000fe40007ffe0ff */
.L_x_17433:
[----:B------:R-:W-:Y:S05]  /*1d70*/  BSYNC B7 ;  /* 0x0000000000077941 */ /* 0x000fea0003800000 */
.L_x_17432:
        /* <DEDUP_REMOVED lines=25> */
.L_x_17467:
[----:B------:R-:W2:Y:S02]  /*1f10*/  LDG.E.U8 R4, [R4.64] ;  /* 0x0000002404047981 */ /* 0x000ea4000c1e1100 */
[----:B--2---:R0:W2:Y:S01]  /*1f20*/  I2F.U16 R25, R4 ;  /* 0x0000000400197306 */ /* 0x0040a20000101000 */
[----:B------:R-:W-:Y:S05]  /*1f30*/  BRA `(.L_x_17469) ;  /* 0x00000ca000007947 */ /* 0x000fea0003800000 */
.L_x_17466:
        /* <DEDUP_REMOVED lines=9> */
.L_x_17471:
[----:B------:R-:W2:Y:S02]  /*1fd0*/  LDG.E R4, [R4.64] ;  /* 0x0000002404047981 */ /* 0x000ea4000c1e1900 */
[----:B--2---:R0:W2:Y:S01]  /*1fe0*/  I2F R25, R4 ;  /* 0x0000000400197306 */ /* 0x0040a20000201400 */
[----:B------:R-:W-:Y:S05]  /*1ff0*/  BRA `(.L_x_17469) ;  /* 0x00000be000007947 */ /* 0x000fea0003800000 */
.L_x_17470:
[----:B------:R-:W2:Y:S02]  /*2000*/  LDG.E.U16 R4, [R4.64] ;  /* 0x0000002404047981 */ /* 0x000ea4000c1e1500 */
[----:B--2---:R0:W2:Y:S01]  /*2010*/  I2F.S16 R25, R4 ;  /* 0x0000000400197306 */ /* 0x0040a20000101400 */
[----:B------:R-:W-:Y:S05]  /*2020*/  BRA `(.L_x_17469) ;  /* 0x00000bb000007947 */ /* 0x000fea0003800000 */
.L_x_17465:
        /* <DEDUP_REMOVED lines=8> */
.L_x_17473:
[----:B------:R-:W2:Y:S02]  /*20b0*/  LDG.E.U16 R4, [R4.64] ;  /* 0x0000002404047981 */ /* 0x000ea4000c1e1500 */
[----:B--2---:R-:W-:Y:S01]  /*20c0*/  HADD2.F32 R25, -RZ, R4.H0_H0 ;  /* 0x20000004ff197230 */ /* 0x004fe20000004100 */
[----:B------:R-:W-:Y:S05]  /*20d0*/  BRA `(.L_x_17469) ;  /* 0x00000b0000007947 */ /* 0x000fea0003800000 */
.L_x_17472:
        /* <DEDUP_REMOVED lines=8> */
.L_x_17475:
[----:B------:R-:W2:Y:S02]  /*2160*/  LDG.E.U16 R4, [R4.64] ;  /* 0x0000002404047981 */ /* 0x000ea4000c1e1500 */
[----:B--2---:R-:W-:Y:S01]  /*2170*/  HADD2.F32 R25, -RZ, R4.H0_H0 ;  /* 0x20000004ff197230 */ /* 0x004fe20000004100 */
[----:B------:R-:W-:Y:S05]  /*2180*/  BRA `(.L_x_17469) ;  /* 0x00000a5000007947 */ /* 0x000fea0003800000 */
.L_x_17474:
[----:B------:R-:W2:Y:S02]  /*2190*/  LDG.E.64 R4, [R4.64] ;  /* 0x0000002404047981 */ /* 0x000ea4000c1e1b00 */
[----:B--2---:R-:W0:Y:S01]  /*21a0*/  F2F.F32.F64 R25, R4 ;  /* 0x0000000400197310 */ /* 0x004e220000301000 */
[----:B------:R-:W0:-:S14]  /*21b0*/  DSETP.GEU.AND P0, PT, |R4|, c[0x2][0x0], PT ;  /* 0x008000000400762a */ /* 0x000e1c0003f0e200 */
[----:B0-----:R-:W-:Y:S01]  /*21c0*/  @!P0 FMUL R25, R25, 1.175494350822287508e-38 ;  /* 0x0080000019198820 */ /* 0x001fe20000400000 */
[----:B------:R-:W-:Y:S05]  /*21d0*/  BRA `(.L_x_17469) ;  /* 0x00000a0000007947 */ /* 0x000fea0003800000 */
.L_x_17464:
        /* <DEDUP_REMOVED lines=12> */
.L_x_17478:
[----:B------:R-:W2:Y:S02]  /*22a0*/  LDG.E.64 R4, [R4.64] ;  /* 0x0000002404047981 */ /* 0x000ea4000c1e1b00 */
[----:B--2---:R-:W0:Y:S01]  /*22b0*/  F2F.F32.F64 R25, R4 ;  /* 0x0000000400197310 */ /* 0x004e220000301000 */
[----:B------:R-:W0:-:S14]  /*22c0*/  DSETP.GEU.AND P0, PT, |R4|, c[0x2][0x0], PT ;  /* 0x008000000400762a */ /* 0x000e1c0003f0e200 */
[----:B0-----:R-:W-:Y:S01]  /*22d0*/  @!P0 FMUL R25, R25, 1.175494350822287508e-38 ;  /* 0x0080000019198820 */ /* 0x001fe20000400000 */
[----:B------:R-:W-:Y:S05]  /*22e0*/  BRA `(.L_x_17469) ;  /* 0x000008f000007947 */ /* 0x000fea0003800000 */
.L_x_17477:
        /* <DEDUP_REMOVED lines=26> */
.L_x_17480:
        /* <DEDUP_REMOVED lines=13> */
.L_x_17479:
[----:B------:R-:W2:Y:S02]  /*2560*/  LDG.E.U16 R4, [R4.64] ;  /* 0x0000002404047981 */ /* 0x000ea4000c1e1500 */
[----:B--2---:R-:W-:Y:S01]  /*2570*/  PRMT R25, RZ, 0x5410, R4 ;  /* 0x00005410ff197816 */ /* 0x004fe20000000004 */
[----:B------:R-:W-:Y:S05]  /*2580*/  BRA `(.L_x_17469) ;  /* 0x0000065000007947 */ /* 0x000fea0003800000 */
.L_x_17476:
        /* <DEDUP_REMOVED lines=11> */
.L_x_17483:
        /* <DEDUP_REMOVED lines=20> */
.L_x_17485:
[----:B------:R-:W-:Y:S05]  /*2780*/  BSYNC B0 ;  /* 0x0000000000007941 */ /* 0x000fea0003800000 */
.L_x_17484:
[----:B------:R-:W-:Y:S01]  /*2790*/  IMAD.SHL.U32 R3, R3, 0x100000, RZ ;  /* 0x0010000003037824 */ /* 0x000fe200078e00ff */
[----:B------:R-:W-:-:S04]  /*27a0*/  LEA R0, R0, 0x3b800000, 0x17 ;  /* 0x3b80000000007811 */ /* 0x000fc800078eb8ff */
[----:B------:R-:W-:Y:S01]  /*27b0*/  LOP3.LUT R25, R0, R3, R25, 0xfe, !PT ;  /* 0x0000000300197212 */ /* 0x000fe200078efe19 */
[----:B------:R-:W-:Y:S05]  /*27c0*/  BRA `(.L_x_17469) ;  /* 0x0000041000007947 */ /* 0x000fea0003800000 */
.L_x_17482:
        /* <DEDUP_REMOVED lines=20> */
.L_x_17487:
[----:B------:R-:W-:Y:S05]  /*2910*/  BSYNC B0 ;  /* 0x0000000000007941 */ /* 0x000fea0003800000 */
.L_x_17486:
[----:B------:R-:W-:Y:S01]  /*2920*/  IMAD.SHL.U32 R3, R3, 0x200000, RZ ;  /* 0x0020000003037824 */ /* 0x000fe200078e00ff */
[----:B------:R-:W-:-:S04]  /*2930*/  LEA R0, R0, 0x37800000, 0x17 ;  /* 0x3780000000007811 */ /* 0x000fc800078eb8ff */
[----:B------:R-:W-:Y:S01]  /*2940*/  LOP3.LUT R25, R0, R3, R25, 0xfe, !PT ;  /* 0x0000000300197212 */ /* 0x000fe200078efe19 */
[----:B------:R-:W-:Y:S05]  /*2950*/  BRA `(.L_x_17469) ;  /* 0x0000028000007947 */ /* 0x000fea0003800000 */
.L_x_17481:
        /* <DEDUP_REMOVED lines=14> */
.L_x_17468:
        /* <DEDUP_REMOVED lines=21> */
.L_x_17489:
[----:B------:R-:W2:Y:S02]  /*2b90*/  LDG.E.64 R4, [R4.64] ;  /* 0x0000002404047981 */ /* 0x000ea4000c1e1b00 */
[----:B--2---:R0:W2:Y:S01]  /*2ba0*/  I2F.U64 R25, R4 ;  /* 0x0000000400197312 */ /* 0x0040a20000301000 */
[----:B------:R-:W-:Y:S05]  /*2bb0*/  BRA `(.L_x_17469) ;  /* 0x0000002000007947 */ /* 0x000fea0003800000 */
.L_x_17488:
[----:B------:R-:W2:Y:S02]  /*2bc0*/  LDG.E R4, [R4.64] ;  /* 0x0000002404047981 */ /* 0x000ea4000c1e1900 */
[----:B--2---:R0:W2:Y:S02]  /*2bd0*/  I2F.U32 R25, R4 ;  /* 0x0000000400197306 */ /* 0x0040a40000201000 */
.L_x_17469:
[----:B------:R-:W-:Y:S05]  /*2be0*/  BSYNC B6 ;  /* 0x0000000000067941 */ /* 0x000fea0003800000 */
.L_x_17463:
[----:B------:R-:W-:Y:S02]  /*2bf0*/  IADD3 R17, R17, 0x80, RZ ;  /* 0x0000008011117810 */ /* 0x000fe40007ffe0ff */
.L_x_17462:
[----:B------:R-:W-:Y:S05]  /*2c00*/  BSYNC B7 ;  /* 0x0000000000077941 */ /* 0x000fea0003800000 */
.L_x_17461:
        /* <DEDUP_REMOVED lines=21> */
.L_x_17495:
[----:B------:R-:W3:Y:S02]  /*2d60*/  LDG.E.U8 R4, [R4.64] ;  /* 0x0000002404047981 */ /* 0x000ee4000c1e1100 */
[----:B---3--:R0:W3:Y:S01]  /*2d70*/  I2F.U16 R16, R4 ;  /* 0x0000000400107306 */ /* 0x0080e20000101000 */
[----:B------:R-:W-:Y:S05]  /*2d80*/  BRA `(.L_x_17491) ;  /* 0x00000c7000007947 */ /* 0x000fea0003800000 */
.L_x_17494:
        /* <DEDUP_REMOVED lines=9> */
.L_x_17498:
[----:B------:R-:W3:Y:S02]  /*2e20*/  LDG.E R4, [R4.64] ;  /* 0x0000002404047981 */ /* 0x000ee4000c1e1900 */
[----:B---3--:R0:W3:Y:S01]  /*2e30*/  I2F R16, R4 ;  /* 0x0000000400107306 */ /* 0x0080e20000201400 */
[----:B------:R-:W-:Y:S05]  /*2e40*/  BRA `(.L_x_17491) ;  /* 0x00000bb000007947 */ /* 0x000fea0003800000 */
.L_x_17497:
[----:B------:R-:W3:Y:S02]  /*2e50*/  LDG.E.U16 R4, [R4.64] ;  /* 0x0000002404047981 */ /* 0x000ee4000c1e1500 */
[----:B---3--:R0:W3:Y:S01]  /*2e60*/  I2F.S16 R16, R4 ;  /* 0x0000000400107306 */ /* 0x0080e20000101400 */
[----:B------:R-:W-:Y:S05]  /*2e70*/  BRA `(.L_x_17491) ;  /* 0x00000b8000007947 */ /* 0x000fea0003800000 */
.L_x_17493:
        /* <DEDUP_REMOVED lines=8> */
.L_x_17500:
[----:B------:R-:W3:Y:S02]  /*2f00*/  LDG.E.U16 R4, [R4.64] ;  /* 0x0000002404047981 */ /* 0x000ee4000c1e1500 */
[----:B---3--:R-:W-:Y:S01]  /*2f10*/  HADD2.F32 R16, -RZ, R4.H0_H0 ;  /* 0x20000004ff107230 */ /* 0x008fe20000004100 */
[----:B------:R-:W-:Y:S05]  /*2f20*/  BRA `(.L_x_17491) ;  /* 0x00000ad000007947 */ /* 0x000fea0003800000 */
.L_x_17499:
        /* <DEDUP_REMOVED lines=8> */
.L_x_17502:
[----:B------:R-:W3:Y:S02]  /*2fb0*/  LDG.E.U16 R4, [R4.64] ;  /* 0x0000002404047981 */ /* 0x000ee4000c1e1500 */
[----:B---3--:R-:W-:Y:S01]  /*2fc0*/  HADD2.F32 R16, -RZ, R4.H0_H0 ;  /* 0x20000004ff107230 */ /* 0x008fe20000004100 */
[----:B------:R-:W-:Y:S05]  /*2fd0*/  BRA `(.L_x_17491) ;  /* 0x00000a2000007947 */ /* 0x000fea0003800000 */
.L_x_17501:
[----:B------:R-:W3:Y:S02]  /*2fe0*/  LDG.E.64 R4, [R4.64] ;  /* 0x0000002404047981 */ /* 0x000ee4000c1e1b00 */
[----:B---3--:R-:W0:Y:S01]  /*2ff0*/  F2F.F32.F64 R16, R4 ;  /* 0x0000000400107310 */ /* 0x008e220000301000 */
[----:B------:R-:W0:-:S14]  /*3000*/  DSETP.GEU.AND P0, PT, |R4|, c[0x2][0x0], PT ;  /* 0x008000000400762a */ /* 0x000e1c0003f0e200 */
[----:B0-----:R-:W-:Y:S01]  /*3010*/  @!P0 FMUL R16, R16, 1.175494350822287508e-38 ;  /* 0x0080000010108820 */ /* 0x001fe20000400000 */
[----:B------:R-:W-:Y:S05]  /*3020*/  BRA `(.L_x_17491) ;  /* 0x000009d000007947 */ /* 0x000fea0003800000 */
.L_x_17492:
        /* <DEDUP_REMOVED lines=12> */
.L_x_17505:
[----:B------:R-:W3:Y:S02]  /*30f0*/  LDG.E.64 R4, [R4.64] ;  /* 0x0000002404047981 */ /* 0x000ee4000c1e1b00 */
[----:B---3--:R-:W0:Y:S01]  /*3100*/  F2F.F32.F64 R16, R4 ;  /* 0x0000000400107310 */ /* 0x008e220000301000 */
[----:B------:R-:W0:-:S14]  /*3110*/  DSETP.GEU.AND P0, PT, |R4|, c[0x2][0x0], PT ;  /* 0x008000000400762a */ /* 0x000e1c0003f0e200 */
[----:B0-----:R-:W-:Y:S01]  /*3120*/  @!P0 FMUL R16, R16, 1.175494350822287508e-38 ;  /* 0x0080000010108820 */ /* 0x001fe20000400000 */
[----:B------:R-:W-:Y:S05]  /*3130*/  BRA `(.L_x_17491) ;  /* 0x000008c000007947 */ /* 0x000fea0003800000 */
.L_x_17504:
        /* <DEDUP_REMOVED lines=26> */
.L_x_17507:
        /* <DEDUP_REMOVED lines=13> */
.L_x_17506:
[----:B------:R-:W3:Y:S02]  /*33b0*/  LDG.E.U16 R4, [R4.64] ;  /* 0x0000002404047981 */ /* 0x000ee4000c1e1500 */
[----:B---3--:R-:W-:Y:S01]  /*33c0*/  PRMT R16, RZ, 0x5410, R4 ;  /* 0x00005410ff107816 */ /* 0x008fe20000000004 */
[----:B------:R-:W-:Y:S05]  /*33d0*/  BRA `(.L_x_17491) ;  /* 0x0000062000007947 */ /* 0x000fea0003800000 */
.L_x_17503:
        /* <DEDUP_REMOVED lines=11> */
.L_x_17510:
        /* <DEDUP_REMOVED lines=19> */
.L_x_17512:
[----:B------:R-:W-:Y:S05]  /*35c0*/  BSYNC B0 ;  /* 0x0000000000007941 */ /* 0x000fea0003800000 */
.L_x_17511:
[----:B------:R-:W-:Y:S01]  /*35d0*/  IMAD.SHL.U32 R3, R3, 0x100000, RZ ;  /* 0x0010000003037824 */ /* 0x000fe200078e00ff */
[----:B------:R-:W-:-:S04]  /*35e0*/  LEA R5, R0, 0x3b800000, 0x17 ;  /* 0x3b80000000057811 */ /* 0x000fc800078eb8ff */
[----:B------:R-:W-:Y:S01]  /*35f0*/  LOP3.LUT R16, R5, R3, R16, 0xfe, !PT ;  /* 0x0000000305107212 */ /* 0x000fe200078efe10 */
[----:B------:R-:W-:Y:S05]  /*3600*/  BRA `(.L_x_17491) ;  /* 0x000003f000007947 */ /* 0x000fea0003800000 */
.L_x_17509:
        /* <DEDUP_REMOVED lines=19> */
.L_x_17514:
[----:B------:R-:W-:Y:S05]  /*3740*/  BSYNC B0 ;  /* 0x0000000000007941 */ /* 0x000fea0003800000 */
.L_x_17513:
[----:B------:R-:W-:Y:S01]  /*3750*/  IMAD.SHL.U32 R3, R3, 0x200000, RZ ;  /* 0x0020000003037824 */ /* 0x000fe200078e00ff */
[----:B------:R-:W-:-:S04]  /*3760*/  LEA R5, R0, 0x37800000, 0x17 ;  /* 0x3780000000057811 */ /* 0x000fc800078eb8ff */
[----:B------:R-:W-:Y:S01]  /*3770*/  LOP3.LUT R16, R5, R3, R16, 0xfe, !PT ;  /* 0x0000000305107212 */ /* 0x000fe200078efe10 */
[----:B------:R-:W-:Y:S05]  /*3780*/  BRA `(.L_x_17491) ;  /* 0x0000027000007947 */ /* 0x000fea0003800000 */
.L_x_17508:
        /* <DEDUP_REMOVED lines=14> */
.L_x_17496:
        /* <DEDUP_REMOVED lines=20> */
.L_x_17516:
[----:B------:R-:W3:Y:S02]  /*39b0*/  LDG.E.64 R16, [R4.64] ;  /* 0x0000002404107981 */ /* 0x000ee4000c1e1b00 */
[----:B---3--:R0:W3:Y:S01]  /*39c0*/  I2F.U64 R16, R16 ;  /* 0x0000001000107312 */ /* 0x0080e20000301000 */
[----:B------:R-:W-:Y:S05]  /*39d0*/  BRA `(.L_x_17491) ;  /* 0x0000002000007947 */ /* 0x000fea0003800000 */
.L_x_17515:
[----:B------:R-:W3:Y:S02]  /*39e0*/  LDG.E R4, [R4.64] ;  /* 0x0000002404047981 */ /* 0x000ee4000c1e1900 */
[----:B---3--:R0:W3:Y:S02]  /*39f0*/  I2F.U32 R16, R4 ;  /* 0x0000000400107306 */ /* 0x0080e40000201000 */
.L_x_17491:
[----:B------:R-:W-:Y:S05]  /*3a00*/  BSYNC B6 ;  /* 0x0000000000067941 */ /* 0x000fea0003800000 */
.L_x_17490:
        /* <DEDUP_REMOVED lines=9> */
[----:B-1---5:R1:W4:Y:S01]  /*3aa0*/  @!P0 FRND.FTZ.CEIL R22, R23 ;  /* 0x0000001700168307 */ /* 0x0223220000219000 */
[----:B------:R-:W-:-:S07]  /*3ab0*/  ISETP.GE.AND P0, PT, R26, R19, PT ;  /* 0x000000131a00720c */ /* 0x000fce0003f06270 */
[----:B--2---:R1:W2:Y:S08]  /*3ac0*/  @!P1 FRND.FTZ.CEIL R24, R25 ;  /* 0x0000001900189307 */ /* 0x0042b00000219000 */
[----:B---3--:R1:W3:Y:S01]  /*3ad0*/  @!P2 FRND.FTZ.CEIL R18, R16 ;  /* 0x000000100012a307 */ /* 0x0082e20000219000 */
[----:B------:R-:W-:Y:S05]  /*3ae0*/  @P0 BRA `(.L_x_17518) ;  /* 0x0000100000000947 */ /* 0x000fea0003800000 */
[----:B0---4-:R-:W-:Y:S01]  /*3af0*/  IMAD R0, R2, 0x200, R26 ;  /* 0x0000020002007824 */ /* 0x011fe200078e021a */
[----:B------:R-:W-:Y:S01]  /*3b00*/  PRMT R3, R17, 0x9910, RZ ;  /* 0x0000991011037816 */ /* 0x000fe200000000ff */
[----:B------:R0:W4:Y:S02]  /*3b10*/  @!P0 FRND.FTZ.CEIL R4, R27 ;  /* 0x0000001b00048307 */ /* 0x0001240000219000 */
        /* <DEDUP_REMOVED lines=14> */
[----:B------:R-:W0:Y:S01]  /*3c00*/  F2I.FTZ.CEIL.NTZ R27, R27 ;  /* 0x0000001b001b7305 */ /* 0x000e22000021b100 */
[----:B------:R-:W-:Y:S01]  /*3c10*/  IMAD.MOV.U32 R26, RZ, RZ, R28 ;  /* 0x000000ffff1a7224 */ /* 0x000fe200078e001c */
[----:B0-----:R0:W-:Y:S01]  /*3c20*/  STG.E.U8 [R8.64], R27 ;  /* 0x0000001b08007986 */ /* 0x0011e2000c101124 */
[----:B------:R-:W-:Y:S05]  /*3c30*/  BRA `(.L_x_17518) ;  /* 0x00000eb000007947 */ /* 0x000fea0003800000 */
.L_x_17522:
[----:B------:R-:W0:Y:S01]  /*3c40*/  F2I.FTZ.S64.CEIL R4, R27 ;  /* 0x0000001b00047311 */ /* 0x000e220000219900 */
[----:B------:R-:W-:Y:S01]  /*3c50*/  IMAD.MOV.U32 R26, RZ, RZ, R28 ;  /* 0x000000ffff1a7224 */ /* 0x000fe200078e001c */
[----:B0-----:R0:W-:Y:S01]  /*3c60*/  STG.E.U8 [R8.64], R4 ;  /* 0x0000000408007986 */ /* 0x0011e2000c101124 */
[----:B------:R-:W-:Y:S05]  /*3c70*/  BRA `(.L_x_17518) ;  /* 0x00000e7000007947 */ /* 0x000fea0003800000 */
.L_x_17521:
[----:B------:R-:W-:-:S13]  /*3c80*/  ISETP.NE.AND P0, PT, R0, 0x2, PT ;  /* 0x000000020000780c */ /* 0x000fda0003f05270 */
[----:B------:R-:W-:Y:S05]  /*3c90*/  @!P0 BRA `(.L_x_17524) ;  /* 0x000000c000008947 */ /* 0x000fea0003800000 */
[----:B------:R-:W-:-:S13]  /*3ca0*/  ISETP.NE.AND P0, PT, R0, 0x3, PT ;  /* 0x000000030000780c */ /* 0x000fda0003f05270 */
[----:B------:R-:W-:Y:S05]  /*3cb0*/  @!P0 BRA `(.L_x_17525) ;  /* 0x0000006000008947 */ /* 0x000fea0003800000 */
[----:B------:R-:W-:-:S13]  /*3cc0*/  ISETP.NE.AND P0, PT, R0, 0x4, PT ;  /* 0x000000040000780c */ /* 0x000fda0003f05270 */
[----:B------:R-:W-:Y:S05]  /*3cd0*/  @P0 BRA `(.L_x_17523) ;  /* 0x00000c5000000947 */ /* 0x000fea0003800000 */
[----:B------:R-:W0:Y:S01]  /*3ce0*/  F2I.FTZ.S64.CEIL R4, R27 ;  /* 0x0000001b00047311 */ /* 0x000e220000219900 */
[----:B------:R-:W-:Y:S01]  /*3cf0*/  IMAD.MOV.U32 R26, RZ, RZ, R28 ;  /* 0x000000ffff1a7224 */ /* 0x000fe200078e001c */
[----:B0-----:R0:W-:Y:S01]  /*3d00*/  STG.E.64 [R8.64], R4 ;  /* 0x0000000408007986 */ /* 0x0011e2000c101b24 */
[----:B------:R-:W-:Y:S05]  /*3d10*/  BRA `(.L_x_17518) ;  /* 0x00000dd000007947 */ /* 0x000fea0003800000 */
.L_x_17525:
[----:B------:R-:W0:Y:S01]  /*3d20*/  F2I.FTZ.CEIL.NTZ R27, R27 ;  /* 0x0000001b001b7305 */ /* 0x000e22000021b100 */
[----:B------:R-:W-:Y:S01]  /*3d30*/  IMAD.MOV.U32 R26, RZ, RZ, R28 ;  /* 0x000000ffff1a7224 */ /* 0x000fe200078e001c */
[----:B0-----:R0:W-:Y:S01]  /*3d40*/  STG.E [R8.64], R27 ;  /* 0x0000001b08007986 */ /* 0x0011e2000c101924 */
[----:B------:R-:W-:Y:S05]  /*3d50*/  BRA `(.L_x_17518) ;  /* 0x00000d9000007947 */ /* 0x000fea0003800000 */
.L_x_17524:
[----:B------:R-:W0:Y:S01]  /*3d60*/  F2I.FTZ.CEIL.NTZ R27, R27 ;  /* 0x0000001b001b7305 */ /* 0x000e22000021b100 */
[----:B------:R-:W-:Y:S01]  /*3d70*/  IMAD.MOV.U32 R26, RZ, RZ, R28 ;  /* 0x000000ffff1a7224 */ /* 0x000fe200078e001c */
[----:B0-----:R0:W-:Y:S01]  /*3d80*/  STG.E.U16 [R8.64], R27 ;  /* 0x0000001b08007986 */ /* 0x0011e2000c101524 */
[----:B------:R-:W-:Y:S05]  /*3d90*/  BRA `(.L_x_17518) ;  /* 0x00000d5000007947 */ /* 0x000fea0003800000 */
.L_x_17520:
        /* <DEDUP_REMOVED lines=9> */
.L_x_17527:
[----:B------:R-:W-:Y:S01]  /*3e30*/  F2FP.PACK_AB R4, RZ, R4 ;  /* 0x00000004ff04723e */ /* 0x000fe200000000ff */
[----:B------:R-:W-:-:S04]  /*3e40*/  IMAD.MOV.U32 R26, RZ, RZ, R28 ;  /* 0x000000ffff1a7224 */ /* 0x000fc800078e001c */
[----:B------:R0:W-:Y:S01]  /*3e50*/  STG.E.U16 [R8.64], R4 ;  /* 0x0000000408007986 */ /* 0x0001e2000c101524 */
[----:B------:R-:W-:Y:S05]  /*3e60*/  BRA `(.L_x_17518) ;  /* 0x00000c8000007947 */ /* 0x000fea0003800000 */
.L_x_17526:
        /* <DEDUP_REMOVED lines=10> */
.L_x_17529:
[----:B------:R-:W-:Y:S01]  /*3f10*/  F2FP.PACK_AB R3, RZ, R4 ;  /* 0x00000004ff03723e */ /* 0x000fe200000000ff */
[----:B------:R-:W-:-:S03]  /*3f20*/  IMAD.MOV.U32 R26, RZ, RZ, R28 ;  /* 0x000000ffff1a7224 */ /* 0x000fc600078e001c */
[----:B------:R-:W-:-:S05]  /*3f30*/  PRMT R3, R3, 0x5410, RZ ;  /* 0x0000541003037816 */ /* 0x000fca00000000ff */
[----:B------:R0:W-:Y:S01]  /*3f40*/  STG.E [R8.64], R3 ;  /* 0x0000000308007986 */ /* 0x0001e2000c101924 */
[----:B------:R-:W-:Y:S05]  /*3f50*/  BRA `(.L_x_17518) ;  /* 0x00000b9000007947 */ /* 0x000fea0003800000 */
.L_x_17528:
[----:B------:R-:W-:Y:S02]  /*3f60*/  FMUL.FTZ R4, R4, 1 ;  /* 0x3f80000004047820 */ /* 0x000fe40000410000 */
[----:B------:R-:W-:-:S04]  /*3f70*/  IMAD.MOV.U32 R26, RZ, RZ, R28 ;  /* 0x000000ffff1a7224 */ /* 0x000fc800078e001c */
[----:B------:R-:W0:Y:S02]  /*3f80*/  F2F.F64.F32 R4, R4 ;  /* 0x0000000400047310 */ /* 0x000e240000201800 */
[----:B0-----:R0:W-:Y:S01]  /*3f90*/  STG.E.64 [R8.64], R4 ;  /* 0x0000000408007986 */ /* 0x0011e2000c101b24 */
[----:B------:R-:W-:Y:S05]  /*3fa0*/  BRA `(.L_x_17518) ;  /* 0x00000b4000007947 */ /* 0x000fea0003800000 */
.L_x_17519:
        /* <DEDUP_REMOVED lines=13> */
.L_x_17532:
[----:B------:R-:W-:Y:S01]  /*4080*/  FMUL.FTZ R4, R4, 1 ;  /* 0x3f80000004047820 */ /* 0x000fe20000410000 */
[----:B------:R-:W-:Y:S01]  /*4090*/  CS2R R6, SRZ ;  /* 0x0000000000067805 */ /* 0x000fe2000001ff00 */
[----:B------:R-:W-:-:S04]  /*40a0*/  IMAD.MOV.U32 R26, RZ, RZ, R28 ;  /* 0x000000ffff1a7224 */ /* 0x000fc800078e001c */
[----:B------:R-:W0:Y:S02]  /*40b0*/  F2F.F64.F32 R4, R4 ;  /* 0x0000000400047310 */ /* 0x000e240000201800 */
[----:B0-----:R0:W-:Y:S01]  /*40c0*/  STG.E.128 [R8.64], R4 ;  /* 0x0000000408007986 */ /* 0x0011e2000c101d24 */
[----:B------:R-:W-:Y:S05]  /*40d0*/  BRA `(.L_x_17518) ;  /* 0x00000a1000007947 */ /* 0x000fea0003800000 */
.L_x_17531:
        /* <DEDUP_REMOVED lines=20> */
.L_x_17536:
[----:B------:R-:W-:Y:S05]  /*4220*/  BSYNC B0 ;  /* 0x0000000000007941 */ /* 0x000fea0003800000 */
.L_x_17535:
[----:B------:R-:W-:Y:S01]  /*4230*/  LOP3.LUT R5, R0, R5, RZ, 0xfc, !PT ;  /* 0x0000000500057212 */ /* 0x000fe200078efcff */
[----:B------:R-:W-:-:S04]  /*4240*/  IMAD.MOV.U32 R26, RZ, RZ, R28 ;  /* 0x000000ffff1a7224 */ /* 0x000fc800078e001c */
[----:B------:R0:W-:Y:S01]  /*4250*/  STG.E.U8 [R8.64], R5 ;  /* 0x0000000508007986 */ /* 0x0001e2000c101124 */
[----:B------:R-:W-:Y:S05]  /*4260*/  BRA `(.L_x_17518) ;  /* 0x0000088000007947 */ /* 0x000fea0003800000 */
.L_x_17534:
        /* <DEDUP_REMOVED lines=12> */
.L_x_17538:
[----:B------:R-:W-:Y:S01]  /*4330*/  IMAD.MOV.U32 R0, RZ, RZ, 0x7f ;  /* 0x0000007fff007424 */ /* 0x000fe200078e00ff */
[----:B------:R-:W-:-:S04]  /*4340*/  ISETP.GT.U32.AND P0, PT, R5, 0x7f800000, PT ;  /* 0x7f8000000500780c */ /* 0x000fc80003f04070 */
[----:B------:R-:W-:-:S04]  /*4350*/  SEL R0, R0, 0x7c, P0 ;  /* 0x0000007c00007807 */ /* 0x000fc80000000000 */
.L_x_17539:
[----:B------:R-:W-:Y:S05]  /*4360*/  BSYNC B0 ;  /* 0x0000000000007941 */ /* 0x000fea0003800000 */
.L_x_17537:
[----:B------:R-:W-:Y:S01]  /*4370*/  LOP3.LUT R4, R4, 0x80000000, RZ, 0xc0, !PT ;  /* 0x8000000004047812 */ /* 0x000fe200078ec0ff */
[----:B------:R-:W-:-:S03]  /*4380*/  IMAD.MOV.U32 R26, RZ, RZ, R28 ;  /* 0x000000ffff1a7224 */ /* 0x000fc600078e001c */
[----:B------:R-:W-:-:S04]  /*4390*/  SHF.R.U32.HI R3, RZ, 0x18, R4 ;  /* 0x00000018ff037819 */ /* 0x000fc80000011604 */
[----:B------:R-:W-:-:S05]  /*43a0*/  LOP3.LUT R3, R0, R3, RZ, 0xfc, !PT ;  /* 0x0000000300037212 */ /* 0x000fca00078efcff */
[----:B------:R0:W-:Y:S01]  /*43b0*/  STG.E.U8 [R8.64], R3 ;  /* 0x0000000308007986 */ /* 0x0001e2000c101124 */
[----:B------:R-:W-:Y:S05]  /*43c0*/  BRA `(.L_x_17518) ;  /* 0x0000072000007947 */ /* 0x000fea0003800000 */
.L_x_17533:
[----:B------:R-:W-:Y:S01]  /*43d0*/  F2FP.BF16.PACK_AB R4, RZ, R4 ;  /* 0x00000004ff04723e */ /* 0x000fe200000010ff */
[----:B------:R-:W-:-:S04]  /*43e0*/  IMAD.MOV.U32 R26, RZ, RZ, R28 ;  /* 0x000000ffff1a7224 */ /* 0x000fc800078e001c */
[----:B------:R0:W-:Y:S01]  /*43f0*/  STG.E.U16 [R8.64], R4 ;  /* 0x0000000408007986 */ /* 0x0001e2000c101524 */
[----:B------:R-:W-:Y:S05]  /*4400*/  BRA `(.L_x_17518) ;  /* 0x000006e000007947 */ /* 0x000fea0003800000 */
.L_x_17530:
        /* <DEDUP_REMOVED lines=8> */
[----:B------:R-:W0:Y:S01]  /*4490*/  F2I.FTZ.U32.CEIL.NTZ R27, R27 ;  /* 0x0000001b001b7305 */ /* 0x000e22000021b000 */
[----:B------:R-:W-:Y:S01]  /*44a0*/  IMAD.MOV.U32 R26, RZ, RZ, R28 ;  /* 0x000000ffff1a7224 */ /* 0x000fe200078e001c */
[----:B0-----:R0:W-:Y:S01]  /*44b0*/  STG.E.U16 [R8.64], R27 ;  /* 0x0000001b08007986 */ /* 0x0011e2000c101524 */
[----:B------:R-:W-:Y:S05]  /*44c0*/  BRA `(.L_x_17518) ;  /* 0x0000062000007947 */ /* 0x000fea0003800000 */
.L_x_17542:
        /* <DEDUP_REMOVED lines=16> */
.L_x_17545:
[----:B------:R-:W-:-:S04]  /*45d0*/  LOP3.LUT R4, R4, 0x80000000, RZ, 0xc0, !PT ;  /* 0x8000000004047812 */ /* 0x000fc800078ec0ff */
[----:B------:R-:W-:-:S04]  /*45e0*/  SHF.R.U32.HI R4, RZ, 0x18, R4 ;  /* 0x00000018ff047819 */ /* 0x000fc80000011604 */
[----:B------:R-:W-:-:S04]  /*45f0*/  LOP3.LUT R3, R3, R4, RZ, 0xfc, !PT ;  /* 0x0000000403037212 */ /* 0x000fc800078efcff */
[----:B------:R-:W-:Y:S02]  /*4600*/  PRMT R0, R3, 0x7610, R0 ;  /* 0x0000761003007816 */ /* 0x000fe40000000000 */
.L_x_17544:
[----:B------:R-:W-:Y:S05]  /*4610*/  BSYNC B0 ;  /* 0x0000000000007941 */ /* 0x000fea0003800000 */
.L_x_17543:
[----:B------:R0:W-:Y:S01]  /*4620*/  STG.E.U8 [R8.64], R0 ;  /* 0x0000000008007986 */ /* 0x0001e2000c101124 */
[----:B------:R-:W-:Y:S01]  /*4630*/  IMAD.MOV.U32 R26, RZ, RZ, R28 ;  /* 0x000000ffff1a7224 */ /* 0x000fe200078e001c */
[----:B------:R-:W-:Y:S05]  /*4640*/  BRA `(.L_x_17518) ;  /* 0x000004a000007947 */ /* 0x000fea0003800000 */
.L_x_17541:
        /* <DEDUP_REMOVED lines=16> */
.L_x_17548:
[----:B------:R-:W-:-:S04]  /*4750*/  LOP3.LUT R4, R4, 0x80000000, RZ, 0xc0, !PT ;  /* 0x8000000004047812 */ /* 0x000fc800078ec0ff */
[----:B------:R-:W-:-:S04]  /*4760*/  SHF.R.U32.HI R4, RZ, 0x18, R4 ;  /* 0x00000018ff047819 */ /* 0x000fc80000011604 */
[----:B------:R-:W-:-:S04]  /*4770*/  LOP3.LUT R3, R3, R4, RZ, 0xfc, !PT ;  /* 0x0000000403037212 */ /* 0x000fc800078efcff */
[----:B------:R-:W-:Y:S02]  /*4780*/  PRMT R0, R3, 0x7610, R0 ;  /* 0x0000761003007816 */ /* 0x000fe40000000000 */
.L_x_17547:
[----:B------:R-:W-:Y:S05]  /*4790*/  BSYNC B0 ;  /* 0x0000000000007941 */ /* 0x000fea0003800000 */
.L_x_17546:
[----:B------:R0:W-:Y:S01]  /*47a0*/  STG.E.U8 [R8.64], R0 ;  /* 0x0000000008007986 */ /* 0x0001e2000c101124 */
[----:B------:R-:W-:Y:S01]  /*47b0*/  IMAD.MOV.U32 R26, RZ, RZ, R28 ;  /* 0x000000ffff1a7224 */ /* 0x000fe200078e001c */
[----:B------:R-:W-:Y:S05]  /*47c0*/  BRA `(.L_x_17518) ;  /* 0x0000032000007947 */ /* 0x000fea0003800000 */
.L_x_17540:
        /* <DEDUP_REMOVED lines=22> */
.L_x_17523:
        /* <DEDUP_REMOVED lines=21> */
.L_x_17550:
[----:B------:R-:W0:Y:S01]  /*4a80*/  F2I.FTZ.U64.CEIL R4, R27 ;  /* 0x0000001b00047311 */ /* 0x000e220000219800 */
[----:B------:R-:W-:Y:S01]  /*4a90*/  IMAD.MOV.U32 R26, RZ, RZ, R28 ;  /* 0x000000ffff1a7224 */ /* 0x000fe200078e001c */
[----:B0-----:R0:W-:Y:S01]  /*4aa0*/  STG.E.64 [R8.64], R4 ;  /* 0x0000000408007986 */ /* 0x0011e2000c101b24 */
[----:B------:R-:W-:Y:S05]  /*4ab0*/  BRA `(.L_x_17518) ;  /* 0x0000003000007947 */ /* 0x000fea0003800000 */
.L_x_17549:
[----:B------:R-:W0:Y:S01]  /*4ac0*/  F2I.FTZ.U32.CEIL.NTZ R27, R27 ;  /* 0x0000001b001b7305 */ /* 0x000e22000021b000 */
[----:B------:R-:W-:Y:S01]  /*4ad0*/  IMAD.MOV.U32 R26, RZ, RZ, R28 ;  /* 0x000000ffff1a7224 */ /* 0x000fe200078e001c */
[----:B0-----:R0:W-:Y:S06]  /*4ae0*/  STG.E [R8.64], R27 ;  /* 0x0000001b08007986 */ /* 0x0011ec000c101924 */
.L_x_17518:
[----:B0---4-:R-:W-:Y:S05]  /*4af0*/  BSYNC B6 ;  /* 0x0000000000067941 */ /* 0x011fea0003800000 */
.L_x_17517:
        /* <DEDUP_REMOVED lines=19> */
[----:B-1----:R-:W0:Y:S02]  /*4c30*/  F2I.FTZ.CEIL.NTZ R23, R23 ;  /* 0x0000001700177305 */ /* 0x002e24000021b100 */
[----:B0-----:R0:W-:Y:S01]  /*4c40*/  STG.E.U8 [R8.64], R23 ;  /* 0x0000001708007986 */ /* 0x0011e2000c101124 */
[----:B------:R-:W-:Y:S05]  /*4c50*/  BRA `(.L_x_17558) ;  /* 0x00000d6000007947 */ /* 0x000fea0003800000 */
.L_x_17556:
[----:B------:R-:W0:Y:S02]  /*4c60*/  F2I.FTZ.S64.CEIL R4, R23 ;  /* 0x0000001700047311 */ /* 0x000e240000219900 */
[----:B0-----:R0:W-:Y:S01]  /*4c70*/  STG.E.U8 [R8.64], R4 ;  /* 0x0000000408007986 */ /* 0x0011e2000c101124 */
[----:B------:R-:W-:Y:S05]  /*4c80*/  BRA `(.L_x_17558) ;  /* 0x00000d3000007947 */ /* 0x000fea0003800000 */
.L_x_17555:
        /* <DEDUP_REMOVED lines=9> */
.L_x_17560:
[----:B-1----:R-:W0:Y:S02]  /*4d20*/  F2I.FTZ.CEIL.NTZ R23, R23 ;  /* 0x0000001700177305 */ /* 0x002e24000021b100 */
[----:B0-----:R0:W-:Y:S01]  /*4d30*/  STG.E [R8.64], R23 ;  /* 0x0000001708007986 */ /* 0x0011e2000c101924 */
[----:B------:R-:W-:Y:S05]  /*4d40*/  BRA `(.L_x_17558) ;  /* 0x00000c7000007947 */ /* 0x000fea0003800000 */
.L_x_17559:
[----:B-1----:R-:W0:Y:S02]  /*4d50*/  F2I.FTZ.CEIL.NTZ R23, R23 ;  /* 0x0000001700177305 */ /* 0x002e24000021b100 */
[----:B0-----:R0:W-:Y:S01]  /*4d60*/  STG.E.U16 [R8.64], R23 ;  /* 0x0000001708007986 */ /* 0x0011e2000c101524 */
[----:B------:R-:W-:Y:S05]  /*4d70*/  BRA `(.L_x_17558) ;  /* 0x00000c4000007947 */ /* 0x000fea0003800000 */
.L_x_17554:
        /* <DEDUP_REMOVED lines=8> */
.L_x_17562:
[----:B------:R-:W-:-:S05]  /*4e00*/  F2FP.PACK_AB R22, RZ, R22 ;  /* 0x00000016ff16723e */ /* 0x000fca00000000ff */
[----:B------:R0:W-:Y:S01]  /*4e10*/  STG.E.U16 [R8.64], R22 ;  /* 0x0000001608007986 */ /* 0x0001e2000c101524 */
[----:B------:R-:W-:Y:S05]  /*4e20*/  BRA `(.L_x_17558) ;  /* 0x00000b9000007947 */ /* 0x000fea0003800000 */
.L_x_17561:
        /* <DEDUP_REMOVED lines=9> */
.L_x_17564:
[----:B------:R-:W-:-:S04]  /*4ec0*/  F2FP.PACK_AB R3, RZ, R22 ;  /* 0x00000016ff03723e */ /* 0x000fc800000000ff */
[----:B------:R-:W-:-:S05]  /*4ed0*/  PRMT R3, R3, 0x5410, RZ ;  /* 0x0000541003037816 */ /* 0x000fca00000000ff */
[----:B------:R0:W-:Y:S01]  /*4ee0*/  STG.E [R8.64], R3 ;  /* 0x0000000308007986 */ /* 0x0001e2000c101924 */
[----:B------:R-:W-:Y:S05]  /*4ef0*/  BRA `(.L_x_17558) ;  /* 0x00000ac000007947 */ /* 0x000fea0003800000 */
.L_x_17563:
[----:B------:R-:W-:-:S06]  /*4f00*/  FMUL.FTZ R4, R22, 1 ;  /* 0x3f80000016047820 */ /* 0x000fcc0000410000 */
[----:B------:R-:W0:Y:S02]  /*4f10*/  F2F.F64.F32 R4, R4 ;  /* 0x0000000400047310 */ /* 0x000e240000201800 */
[----:B0-----:R0:W-:Y:S01]  /*4f20*/  STG.E.64 [R8.64], R4 ;  /* 0x0000000408007986 */ /* 0x0011e2000c101b24 */
[----:B------:R-:W-:Y:S05]  /*4f30*/  BRA `(.L_x_17558) ;  /* 0x00000a8000007947 */ /* 0x000fea0003800000 */
.L_x_17553:
        /* <DEDUP_REMOVED lines=12> */
.L_x_17567:
[----:B------:R-:W-:Y:S01]  /*5000*/  FMUL.FTZ R4, R22, 1 ;  /* 0x3f80000016047820 */ /* 0x000fe20000410000 */
[----:B------:R-:W-:-:S05]  /*5010*/  CS2R R6, SRZ ;  /* 0x0000000000067805 */ /* 0x000fca000001ff00 */
[----:B------:R-:W0:Y:S02]  /*5020*/  F2F.F64.F32 R4, R4 ;  /* 0x0000000400047310 */ /* 0x000e240000201800 */
[----:B0-----:R0:W-:Y:S01]  /*5030*/  STG.E.128 [R8.64], R4 ;  /* 0x0000000408007986 */ /* 0x0011e2000c101d24 */
[----:B------:R-:W-:Y:S05]  /*5040*/  BRA `(.L_x_17558) ;  /* 0x0000097000007947 */ /* 0x000fea0003800000 */
.L_x_17566:
        /* <DEDUP_REMOVED lines=20> */
.L_x_17571:
[----:B------:R-:W-:Y:S05]  /*5190*/  BSYNC B0 ;  /* 0x0000000000007941 */ /* 0x000fea0003800000 */
.L_x_17570:
[----:B------:R-:W-:-:S05]  /*51a0*/  LOP3.LUT R5, R0, R5, RZ, 0xfc, !PT ;  /* 0x0000000500057212 */ /* 0x000fca00078efcff */
[----:B------:R0:W-:Y:S01]  /*51b0*/  STG.E.U8 [R8.64], R5 ;  /* 0x0000000508007986 */ /* 0x0001e2000c101124 */
[----:B------:R-:W-:Y:S05]  /*51c0*/  BRA `(.L_x_17558) ;  /* 0x000007f000007947 */ /* 0x000fea0003800000 */
.L_x_17569:
        /* <DEDUP_REMOVED lines=12> */
.L_x_17573:
[----:B------:R-:W-:Y:S01]  /*5290*/  IMAD.MOV.U32 R0, RZ, RZ, 0x7f ;  /* 0x0000007fff007424 */ /* 0x000fe200078e00ff */
[----:B------:R-:W-:-:S04]  /*52a0*/  ISETP.GT.U32.AND P0, PT, R4, 0x7f800000, PT ;  /* 0x7f8000000400780c */ /* 0x000fc80003f04070 */
[----:B------:R-:W-:-:S04]  /*52b0*/  SEL R0, R0, 0x7c, P0 ;  /* 0x0000007c00007807 */ /* 0x000fc80000000000 */
.L_x_17574:
[----:B------:R-:W-:Y:S05]  /*52c0*/  BSYNC B0 ;  /* 0x0000000000007941 */ /* 0x000fea0003800000 */
.L_x_17572:
[----:B------:R-:W-:-:S04]  /*52d0*/  LOP3.LUT R22, R22, 0x80000000, RZ, 0xc0, !PT ;  /* 0x8000000016167812 */ /* 0x000fc800078ec0ff */
[----:B------:R-:W-:-:S04]  /*52e0*/  SHF.R.U32.HI R3, RZ, 0x18, R22 ;  /* 0x00000018ff037819 */ /* 0x000fc80000011616 */
[----:B------:R-:W-:-:S05]  /*52f0*/  LOP3.LUT R3, R0, R3, RZ, 0xfc, !PT ;  /* 0x0000000300037212 */ /* 0x000fca00078efcff */
[----:B------:R0:W-:Y:S01]  /*5300*/  STG.E.U8 [R8.64], R3 ;  /* 0x0000000308007986 */ /* 0x0001e2000c101124 */
[----:B------:R-:W-:Y:S05]  /*5310*/  BRA `(.L_x_17558) ;  /* 0x000006a000007947 */ /* 0x000fea0003800000 */
.L_x_17568:
[----:B------:R-:W-:-:S05]  /*5320*/  F2FP.BF16.PACK_AB R22, RZ, R22 ;  /* 0x00000016ff16723e */ /* 0x000fca00000010ff */
[----:B------:R0:W-:Y:S01]  /*5330*/  STG.E.U16 [R8.64], R22 ;  /* 0x0000001608007986 */ /* 0x0001e2000c101524 */
[----:B------:R-:W-:Y:S05]  /*5340*/  BRA `(.L_x_17558) ;  /* 0x0000067000007947 */ /* 0x000fea0003800000 */
.L_x_17565:
        /* <DEDUP_REMOVED lines=8> */
[----:B-1----:R-:W0:Y:S02]  /*53d0*/  F2I.FTZ.U32.CEIL.NTZ R23, R23 ;  /* 0x0000001700177305 */ /* 0x002e24000021b000 */
[----:B0-----:R0:W-:Y:S01]  /*53e0*/  STG.E.U16 [R8.64], R23 ;  /* 0x0000001708007986 */ /* 0x0011e2000c101524 */
[----:B------:R-:W-:Y:S05]  /*53f0*/  BRA `(.L_x_17558) ;  /* 0x000005c000007947 */ /* 0x000fea0003800000 */
.L_x_17577:
        /* <DEDUP_REMOVED lines=16> */
.L_x_17580:
[----:B------:R-:W-:-:S04]  /*5500*/  LOP3.LUT R22, R22, 0x80000000, RZ, 0xc0, !PT ;  /* 0x8000000016167812 */ /* 0x000fc800078ec0ff */
[----:B------:R-:W-:-:S04]  /*5510*/  SHF.R.U32.HI R3, RZ, 0x18, R22 ;  /* 0x00000018ff037819 */ /* 0x000fc80000011616 */
[----:B------:R-:W-:-:S04]  /*5520*/  LOP3.LUT R0, R0, R3, RZ, 0xfc, !PT ;  /* 0x0000000300007212 */ /* 0x000fc800078efcff */
[----:B------:R-:W-:Y:S02]  /*5530*/  PRMT R4, R0, 0x7610, R4 ;  /* 0x0000761000047816 */ /* 0x000fe40000000004 */
.L_x_17579:
[----:B------:R-:W-:Y:S05]  /*5540*/  BSYNC B0 ;  /* 0x0000000000007941 */ /* 0x000fea0003800000 */
.L_x_17578:
[----:B------:R0:W-:Y:S01]  /*5550*/  STG.E.U8 [R8.64], R4 ;  /* 0x0000000408007986 */ /* 0x0001e2000c101124 */
[----:B------:R-:W-:Y:S05]  /*5560*/  BRA `(.L_x_17558) ;  /* 0x0000045000007947 */ /* 0x000fea0003800000 */
.L_x_17576:
        /* <DEDUP_REMOVED lines=16> */
.L_x_17583:
[----:B------:R-:W-:-:S04]  /*5670*/  LOP3.LUT R22, R22, 0x80000000, RZ, 0xc0, !PT ;  /* 0x8000000016167812 */ /* 0x000fc800078ec0ff */
[----:B------:R-:W-:-:S04]  /*5680*/  SHF.R.U32.HI R3, RZ, 0x18, R22 ;  /* 0x00000018ff037819 */ /* 0x000fc80000011616 */
[----:B------:R-:W-:-:S04]  /*5690*/  LOP3.LUT R0, R0, R3, RZ, 0xfc, !PT ;  /* 0x0000000300007212 */ /* 0x000fc800078efcff */
[----:B------:R-:W-:Y:S02]  /*56a0*/  PRMT R4, R0, 0x7610, R4 ;  /* 0x0000761000047816 */ /* 0x000fe40000000004 */
.L_x_17582:
[----:B------:R-:W-:Y:S05]  /*56b0*/  BSYNC B0 ;  /* 0x0000000000007941 */ /* 0x000fea0003800000 */
.L_x_17581:
[----:B------:R0:W-:Y:S01]  /*56c0*/  STG.E.U8 [R8.64], R4 ;  /* 0x0000000408007986 */ /* 0x0001e2000c101124 */
[----:B------:R-:W-:Y:S05]  /*56d0*/  BRA `(.L_x_17558) ;  /* 0x000002e000007947 */ /* 0x000fea0003800000 */
.L_x_17575:
        /* <DEDUP_REMOVED lines=21> */
.L_x_17557:
        /* <DEDUP_REMOVED lines=20> */
.L_x_17585:
[----:B------:R-:W0:Y:S02]  /*5970*/  F2I.FTZ.U64.CEIL R4, R23 ;  /* 0x0000001700047311 */ /* 0x000e240000219800 */
[----:B0-----:R0:W-:Y:S01]  /*5980*/  STG.E.64 [R8.64], R4 ;  /* 0x0000000408007986 */ /* 0x0011e2000c101b24 */
[----:B------:R-:W-:Y:S05]  /*5990*/  BRA `(.L_x_17558) ;  /* 0x0000002000007947 */ /* 0x000fea0003800000 */
.L_x_17584:
[----:B-1----:R-:W0:Y:S02]  /*59a0*/  F2I.FTZ.U32.CEIL.NTZ R23, R23 ;  /* 0x0000001700177305 */ /* 0x002e24000021b000 */
[----:B0-----:R0:W-:Y:S02]  /*59b0*/  STG.E [R8.64], R23 ;  /* 0x0000001708007986 */ /* 0x0011e4000c101924 */
.L_x_17558:
        /* <DEDUP_REMOVED lines=22> */
.L_x_17589:
[----:B------:R-:W0:Y:S02]  /*5b20*/  F2I.FTZ.S64.CEIL R4, R25 ;  /* 0x0000001900047311 */ /* 0x000e240000219900 */
[----:B0-----:R0:W-:Y:S01]  /*5b30*/  STG.E.U8 [R8.64], R4 ;  /* 0x0000000408007986 */ /* 0x0011e2000c101124 */
[----:B------:R-:W-:Y:S05]  /*5b40*/  BRA `(.L_x_17591) ;  /* 0x00000d3000007947 */ /* 0x000fea0003800000 */
.L_x_17588:
        /* <DEDUP_REMOVED lines=9> */
.L_x_17593:
[----:B-1----:R-:W0:Y:S02]  /*5be0*/  F2I.FTZ.CEIL.NTZ R25, R25 ;  /* 0x0000001900197305 */ /* 0x002e24000021b100 */
[----:B0-----:R0:W-:Y:S01]  /*5bf0*/  STG.E [R8.64], R25 ;  /* 0x0000001908007986 */ /* 0x0011e2000c101924 */
[----:B------:R-:W-:Y:S05]  /*5c00*/  BRA `(.L_x_17591) ;  /* 0x00000c7000007947 */ /* 0x000fea0003800000 */
.L_x_17592:
[----:B-1----:R-:W0:Y:S02]  /*5c10*/  F2I.FTZ.CEIL.NTZ R25, R25 ;  /* 0x0000001900197305 */ /* 0x002e24000021b100 */
[----:B0-----:R0:W-:Y:S01]  /*5c20*/  STG.E.U16 [R8.64], R25 ;  /* 0x0000001908007986 */ /* 0x0011e2000c101524 */
[----:B------:R-:W-:Y:S05]  /*5c30*/  BRA `(.L_x_17591) ;  /* 0x00000c4000007947 */ /* 0x000fea0003800000 */
.L_x_17587:
        /* <DEDUP_REMOVED lines=8> */
.L_x_17595:
[----:B--2---:R-:W-:-:S05]  /*5cc0*/  F2FP.PACK_AB R24, RZ, R24 ;  /* 0x00000018ff18723e */ /* 0x004fca00000000ff */
[----:B------:R0:W-:Y:S01]  /*5cd0*/  STG.E.U16 [R8.64], R24 ;  /* 0x0000001808007986 */ /* 0x0001e2000c101524 */
[----:B------:R-:W-:Y:S05]  /*5ce0*/  BRA `(.L_x_17591) ;  /* 0x00000b9000007947 */ /* 0x000fea0003800000 */
.L_x_17594:
        /* <DEDUP_REMOVED lines=9> */
.L_x_17597:
[----:B--2---:R-:W-:-:S04]  /*5d80*/  F2FP.PACK_AB R3, RZ, R24 ;  /* 0x00000018ff03723e */ /* 0x004fc800000000ff */
[----:B------:R-:W-:-:S05]  /*5d90*/  PRMT R3, R3, 0x5410, RZ ;  /* 0x0000541003037816 */ /* 0x000fca00000000ff */
[----:B------:R0:W-:Y:S01]  /*5da0*/  STG.E [R8.64], R3 ;  /* 0x0000000308007986 */ /* 0x0001e2000c101924 */
[----:B------:R-:W-:Y:S05]  /*5db0*/  BRA `(.L_x_17591) ;  /* 0x00000ac000007947 */ /* 0x000fea0003800000 */
.L_x_17596:
[----:B--2---:R-:W-:-:S06]  /*5dc0*/  FMUL.FTZ R4, R24, 1 ;  /* 0x3f80000018047820 */ /* 0x004fcc0000410000 */
[----:B------:R-:W0:Y:S02]  /*5dd0*/  F2F.F64.F32 R4, R4 ;  /* 0x0000000400047310 */ /* 0x000e240000201800 */
[----:B0-----:R0:W-:Y:S01]  /*5de0*/  STG.E.64 [R8.64], R4 ;  /* 0x0000000408007986 */ /* 0x0011e2000c101b24 */
[----:B------:R-:W-:Y:S05]  /*5df0*/  BRA `(.L_x_17591) ;  /* 0x00000a8000007947 */ /* 0x000fea0003800000 */
.L_x_17586:
        /* <DEDUP_REMOVED lines=12> */
.L_x_17600:
[----:B--2---:R-:W-:Y:S01]  /*5ec0*/  FMUL.FTZ R4, R24, 1 ;  /* 0x3f80000018047820 */ /* 0x004fe20000410000 */
[----:B------:R-:W-:-:S05]  /*5ed0*/  CS2R R6, SRZ ;  /* 0x0000000000067805 */ /* 0x000fca000001ff00 */
[----:B------:R-:W0:Y:S02]  /*5ee0*/  F2F.F64.F32 R4, R4 ;  /* 0x0000000400047310 */ /* 0x000e240000201800 */
[----:B0-----:R0:W-:Y:S01]  /*5ef0*/  STG.E.128 [R8.64], R4 ;  /* 0x0000000408007986 */ /* 0x0011e2000c101d24 */
[----:B------:R-:W-:Y:S05]  /*5f00*/  BRA `(.L_x_17591) ;  /* 0x0000097000007947 */ /* 0x000fea0003800000 */
.L_x_17599:
        /* <DEDUP_REMOVED lines=20> */
.L_x_17604:
[----:B------:R-:W-:Y:S05]  /*6050*/  BSYNC B0 ;  /* 0x0000000000007941 */ /* 0x000fea0003800000 */
.L_x_17603:
[----:B------:R-:W-:-:S05]  /*6060*/  LOP3.LUT R5, R0, R5, RZ, 0xfc, !PT ;  /* 0x0000000500057212 */ /* 0x000fca00078efcff */
[----:B------:R0:W-:Y:S01]  /*6070*/  STG.E.U8 [R8.64], R5 ;  /* 0x0000000508007986 */ /* 0x0001e2000c101124 */
[----:B------:R-:W-:Y:S05]  /*6080*/  BRA `(.L_x_17591) ;  /* 0x000007f000007947 */ /* 0x000fea0003800000 */
.L_x_17602:
        /* <DEDUP_REMOVED lines=12> */
.L_x_17606:
[----:B------:R-:W-:Y:S01]  /*6150*/  IMAD.MOV.U32 R0, RZ, RZ, 0x7f ;  /* 0x0000007fff007424 */ /* 0x000fe200078e00ff */
[----:B------:R-:W-:-:S04]  /*6160*/  ISETP.GT.U32.AND P0, PT, R4, 0x7f800000, PT ;  /* 0x7f8000000400780c */ /* 0x000fc80003f04070 */
[----:B------:R-:W-:-:S04]  /*6170*/  SEL R0, R0, 0x7c, P0 ;  /* 0x0000007c00007807 */ /* 0x000fc80000000000 */
.L_x_17607:
[----:B------:R-:W-:Y:S05]  /*6180*/  BSYNC B0 ;  /* 0x0000000000007941 */ /* 0x000fea0003800000 */
.L_x_17605:
[----:B------:R-:W-:-:S04]  /*6190*/  LOP3.LUT R24, R24, 0x80000000, RZ, 0xc0, !PT ;  /* 0x8000000018187812 */ /* 0x000fc800078ec0ff */
[----:B------:R-:W-:-:S04]  /*61a0*/  SHF.R.U32.HI R3, RZ, 0x18, R24 ;  /* 0x00000018ff037819 */ /* 0x000fc80000011618 */
[----:B------:R-:W-:-:S05]  /*61b0*/  LOP3.LUT R3, R0, R3, RZ, 0xfc, !PT ;  /* 0x0000000300037212 */ /* 0x000fca00078efcff */
[----:B------:R0:W-:Y:S01]  /*61c0*/  STG.E.U8 [R8.64], R3 ;  /* 0x0000000308007986 */ /* 0x0001e2000c101124 */
[----:B------:R-:W-:Y:S05]  /*61d0*/  BRA `(.L_x_17591) ;  /* 0x000006a000007947 */ /* 0x000fea0003800000 */
.L_x_17601:
[----:B--2---:R-:W-:-:S05]  /*61e0*/  F2FP.BF16.PACK_AB R24, RZ, R24 ;  /* 0x00000018ff18723e */ /* 0x004fca00000010ff */
[----:B------:R0:W-:Y:S01]  /*61f0*/  STG.E.U16 [R8.64], R24 ;  /* 0x0000001808007986 */ /* 0x0001e2000c101524 */
[----:B------:R-:W-:Y:S05]  /*6200*/  BRA `(.L_x_17591) ;  /* 0x0000067000007947 */ /* 0x000fea0003800000 */
.L_x_17598:
        /* <DEDUP_REMOVED lines=11> */
.L_x_17610:
        /* <DEDUP_REMOVED lines=16> */
.L_x_17613:
[----:B------:R-:W-:-:S04]  /*63c0*/  LOP3.LUT R24, R24, 0x80000000, RZ, 0xc0, !PT ;  /* 0x8000000018187812 */ /* 0x000fc800078ec0ff */
[----:B------:R-:W-:-:S04]  /*63d0*/  SHF.R.U32.HI R3, RZ, 0x18, R24 ;  /* 0x00000018ff037819 */ /* 0x000fc80000011618 */
[----:B------:R-:W-:-:S04]  /*63e0*/  LOP3.LUT R0, R0, R3, RZ, 0xfc, !PT ;  /* 0x0000000300007212 */ /* 0x000fc800078efcff */
[----:B------:R-:W-:Y:S02]  /*63f0*/  PRMT R4, R0, 0x7610, R4 ;  /* 0x0000761000047816 */ /* 0x000fe40000000004 */
.L_x_17612:
[----:B------:R-:W-:Y:S05]  /*6400*/  BSYNC B0 ;  /* 0x0000000000007941 */ /* 0x000fea0003800000 */
.L_x_17611:
[----:B------:R0:W-:Y:S01]  /*6410*/  STG.E.U8 [R8.64], R4 ;  /* 0x0000000408007986 */ /* 0x0001e2000c101124 */
[----:B------:R-:W-:Y:S05]  /*6420*/  BRA `(.L_x_17591) ;  /* 0x0000045000007947 */ /* 0x000fea0003800000 */
.L_x_17609:
        /* <DEDUP_REMOVED lines=16> */
.L_x_17616:
[----:B------:R-:W-:-:S04]  /*6530*/  LOP3.LUT R24, R24, 0x80000000, RZ, 0xc0, !PT ;  /* 0x8000000018187812 */ /* 0x000fc800078ec0ff */
[----:B------:R-:W-:-:S04]  /*6540*/  SHF.R.U32.HI R3, RZ, 0x18, R24 ;  /* 0x00000018ff037819 */ /* 0x000fc80000011618 */
[----:B------:R-:W-:-:S04]  /*6550*/  LOP3.LUT R0, R0, R3, RZ, 0xfc, !PT ;  /* 0x0000000300007212 */ /* 0x000fc800078efcff */
[----:B------:R-:W-:Y:S02]  /*6560*/  PRMT R4, R0, 0x7610, R4 ;  /* 0x0000761000047816 */ /* 0x000fe40000000004 */
.L_x_17615:
[----:B------:R-:W-:Y:S05]  /*6570*/  BSYNC B0 ;  /* 0x0000000000007941 */ /* 0x000fea0003800000 */
.L_x_17614:
[----:B------:R0:W-:Y:S01]  /*6580*/  STG.E.U8 [R8.64], R4 ;  /* 0x0000000408007986 */ /* 0x0001e2000c101124 */
[----:B------:R-:W-:Y:S05]  /*6590*/  BRA `(.L_x_17591) ;  /* 0x000002e000007947 */ /* 0x000fea0003800000 */
.L_x_17608:
        /* <DEDUP_REMOVED lines=21> */
.L_x_17590:
        /* <DEDUP_REMOVED lines=20> */
.L_x_17618:
[----:B------:R-:W0:Y:S02]  /*6830*/  F2I.FTZ.U64.CEIL R4, R25 ;  /* 0x0000001900047311 */ /* 0x000e240000219800 */
[----:B0-----:R0:W-:Y:S01]  /*6840*/  STG.E.64 [R8.64], R4 ;  /* 0x0000000408007986 */ /* 0x0011e2000c101b24 */
[----:B------:R-:W-:Y:S05]  /*6850*/  BRA `(.L_x_17591) ;  /* 0x0000002000007947 */ /* 0x000fea0003800000 */
.L_x_17617:
[----:B-1----:R-:W0:Y:S02]  /*6860*/  F2I.FTZ.U32.CEIL.NTZ R25, R25 ;  /* 0x0000001900197305 */ /* 0x002e24000021b000 */
[----:B0-----:R0:W-:Y:S02]  /*6870*/  STG.E [R8.64], R25 ;  /* 0x0000001908007986 */ /* 0x0011e4000c101924 */
.L_x_17591:
[----:B------:R-:W-:Y:S02]  /*6880*/  IADD3 R26, R26, 0x80, RZ ;  /* 0x000000801a1a7810 */ /* 0x000fe40007ffe0ff */
.L_x_17552:
[----:B------:R-:W-:Y:S05]  /*6890*/  BSYNC B6 ;  /* 0x0000000000067941 */ /* 0x000fea0003800000 */
.L_x_17551:
        /* <DEDUP_REMOVED lines=20> */
.L_x_17622:
[----:B-1----:R-:W0:Y:S02]  /*69e0*/  F2I.FTZ.S64.CEIL R16, R16 ;  /* 0x0000001000107311 */ /* 0x002e240000219900 */
[----:B0-----:R-:W-:-:S05]  /*69f0*/  IMAD.MOV.U32 R5, RZ, RZ, R16 ;  /* 0x000000ffff057224 */ /* 0x001fca00078e0010 */
[----:B------:R-:W-:Y:S01]  /*6a00*/  STG.E.U8 [R2.64], R5 ;  /* 0x0000000502007986 */ /* 0x000fe2000c101124 */
[----:B------:R-:W-:Y:S05]  /*6a10*/  EXIT ;  /* 0x000000000000794d */ /* 0x000fea0003800000 */
.L_x_17621:
[----:B------:R-:W-:-:S13]  /*6a20*/  ISETP.NE.AND P0, PT, R0, 0x2, PT ;  /* 0x000000020000780c */ /* 0x000fda0003f05270 */
[----:B------:R-:W-:Y:S05]  /*6a30*/  @!P0 BRA `(.L_x_17624) ;  /* 0x000000a000008947 */ /* 0x000fea0003800000 */
[----:B------:R-:W-:-:S13]  /*6a40*/  ISETP.NE.AND P0, PT, R0, 0x3, PT ;  /* 0x000000030000780c */ /* 0x000fda0003f05270 */
[----:B------:R-:W-:Y:S05]  /*6a50*/  @!P0 BRA `(.L_x_17625) ;  /* 0x0000005000008947 */ /* 0x000fea0003800000 */
[----:B------:R-:W-:-:S13]  /*6a60*/  ISETP.NE.AND P0, PT, R0, 0x4, PT ;  /* 0x000000040000780c */ /* 0x000fda0003f05270 */
[----:B------:R-:W-:Y:S05]  /*6a70*/  @P0 BRA `(.L_x_17623) ;  /* 0x00000b4000000947 */ /* 0x000fea0003800000 */
[----:B-1----:R-:W0:Y:S02]  /*6a80*/  F2I.FTZ.S64.CEIL R16, R16 ;  /* 0x0000001000107311 */ /* 0x002e240000219900 */
[----:B0-----:R-:W-:Y:S01]  /*6a90*/  STG.E.64 [R2.64], R16 ;  /* 0x0000001002007986 */ /* 0x001fe2000c101b24 */
[----:B------:R-:W-:Y:S05]  /*6aa0*/  EXIT ;  /* 0x000000000000794d */ /* 0x000fea0003800000 */
.L_x_17625:
[----:B------:R-:W0:Y:S02]  /*6ab0*/  F2I.FTZ.CEIL.NTZ R5, R16 ;  /* 0x0000001000057305 */ /* 0x000e24000021b100 */
[----:B0-----:R-:W-:Y:S01]  /*6ac0*/  STG.E [R2.64], R5 ;  /* 0x0000000502007986 */ /* 0x001fe2000c101924 */
[----:B------:R-:W-:Y:S05]  /*6ad0*/  EXIT ;  /* 0x000000000000794d */ /* 0x000fea0003800000 */
.L_x_17624:
[----:B------:R-:W0:Y:S02]  /*6ae0*/  F2I.FTZ.CEIL.NTZ R5, R16 ;  /* 0x0000001000057305 */ /* 0x000e24000021b100 */
[----:B0-----:R-:W-:Y:S01]  /*6af0*/  STG.E.U16 [R2.64], R5 ;  /* 0x0000000502007986 */ /* 0x001fe2000c101524 */
[----:B------:R-:W-:Y:S05]  /*6b00*/  EXIT ;  /* 0x000000000000794d */ /* 0x000fea0003800000 */
.L_x_17620:
        /* <DEDUP_REMOVED lines=8> */
.L_x_17627:
[----:B---3--:R-:W-:-:S05]  /*6b90*/  F2FP.PACK_AB R18, RZ, R18 ;  /* 0x00000012ff12723e */ /* 0x008fca00000000ff */
[----:B------:R-:W-:Y:S01]  /*6ba0*/  STG.E.U16 [R2.64], R18 ;  /* 0x0000001202007986 */ /* 0x000fe2000c101524 */
[----:B------:R-:W-:Y:S05]  /*6bb0*/  EXIT ;  /* 0x000000000000794d */ /* 0x000fea0003800000 */
.L_x_17626:
        /* <DEDUP_REMOVED lines=9> */
.L_x_17629:
[----:B---3--:R-:W-:-:S04]  /*6c50*/  F2FP.PACK_AB R5, RZ, R18 ;  /* 0x00000012ff05723e */ /* 0x008fc800000000ff */
[----:B------:R-:W-:-:S05]  /*6c60*/  PRMT R5, R5, 0x5410, RZ ;  /* 0x0000541005057816 */ /* 0x000fca00000000ff */
[----:B------:R-:W-:Y:S01]  /*6c70*/  STG.E [R2.64], R5 ;  /* 0x0000000502007986 */ /* 0x000fe2000c101924 */
[----:B------:R-:W-:Y:S05]  /*6c80*/  EXIT ;  /* 0x000000000000794d */ /* 0x000fea0003800000 */
.L_x_17628:
[----:B---3--:R-:W-:-:S06]  /*6c90*/  FMUL.FTZ R4, R18, 1 ;  /* 0x3f80000012047820 */ /* 0x008fcc0000410000 */
[----:B------:R-:W0:Y:S02]  /*6ca0*/  F2F.F64.F32 R4, R4 ;  /* 0x0000000400047310 */ /* 0x000e240000201800 */
[----:B0-----:R-:W-:Y:S01]  /*6cb0*/  STG.E.64 [R2.64], R4 ;  /* 0x0000000402007986 */ /* 0x001fe2000c101b24 */
[----:B------:R-:W-:Y:S05]  /*6cc0*/  EXIT ;  /* 0x000000000000794d */ /* 0x000fea0003800000 */
.L_x_17619:
        /* <DEDUP_REMOVED lines=12> */
.L_x_17632:
[----:B---3--:R-:W-:Y:S01]  /*6d90*/  FMUL.FTZ R4, R18, 1 ;  /* 0x3f80000012047820 */ /* 0x008fe20000410000 */
[----:B------:R-:W-:-:S05]  /*6da0*/  CS2R R6, SRZ ;  /* 0x0000000000067805 */ /* 0x000fca000001ff00 */
[----:B------:R-:W0:Y:S02]  /*6db0*/  F2F.F64.F32 R4, R4 ;  /* 0x0000000400047310 */ /* 0x000e240000201800 */
[----:B0-----:R-:W-:Y:S01]  /*6dc0*/  STG.E.128 [R2.64], R4 ;  /* 0x0000000402007986 */ /* 0x001fe2000c101d24 */
[----:B------:R-:W-:Y:S05]  /*6dd0*/  EXIT ;  /* 0x000000000000794d */ /* 0x000fea0003800000 */
.L_x_17631:
        /* <DEDUP_REMOVED lines=20> */
.L_x_17636:
[----:B------:R-:W-:Y:S05]  /*6f20*/  BSYNC B0 ;  /* 0x0000000000007941 */ /* 0x000fea0003800000 */
.L_x_17635:
[----:B------:R-:W-:-:S05]  /*6f30*/  LOP3.LUT R7, R0, R7, RZ, 0xfc, !PT ;  /* 0x0000000700077212 */ /* 0x000fca00078efcff */
[----:B------:R-:W-:Y:S01]  /*6f40*/  STG.E.U8 [R2.64], R7 ;  /* 0x0000000702007986 */ /* 0x000fe2000c101124 */
[----:B------:R-:W-:Y:S05]  /*6f50*/  EXIT ;  /* 0x000000000000794d */ /* 0x000fea0003800000 */
.L_x_17634:
        /* <DEDUP_REMOVED lines=12> */
.L_x_17638:
[----:B------:R-:W-:Y:S01]  /*7020*/  IMAD.MOV.U32 R0, RZ, RZ, 0x7f ;  /* 0x0000007fff007424 */ /* 0x000fe200078e00ff */
[----:B------:R-:W-:-:S04]  /*7030*/  ISETP.GT.U32.AND P0, PT, R4, 0x7f800000, PT ;  /* 0x7f8000000400780c */ /* 0x000fc80003f04070 */
[----:B------:R-:W-:-:S04]  /*7040*/  SEL R0, R0, 0x7c, P0 ;  /* 0x0000007c00007807 */ /* 0x000fc80000000000 */
.L_x_17639:
[----:B------:R-:W-:Y:S05]  /*7050*/  BSYNC B0 ;  /* 0x0000000000007941 */ /* 0x000fea0003800000 */
.L_x_17637:
[----:B------:R-:W-:-:S04]  /*7060*/  LOP3.LUT R18, R18, 0x80000000, RZ, 0xc0, !PT ;  /* 0x8000000012127812 */ /* 0x000fc800078ec0ff */
[----:B------:R-:W-:-:S04]  /*7070*/  SHF.R.U32.HI R5, RZ, 0x18, R18 ;  /* 0x00000018ff057819 */ /* 0x000fc80000011612 */
[----:B------:R-:W-:-:S05]  /*7080*/  LOP3.LUT R5, R0, R5, RZ, 0xfc, !PT ;  /* 0x0000000500057212 */ /* 0x000fca00078efcff */
[----:B------:R-:W-:Y:S01]  /*7090*/  STG.E.U8 [R2.64], R5 ;  /* 0x0000000502007986 */ /* 0x000fe2000c101124 */
[----:B------:R-:W-:Y:S05]  /*70a0*/  EXIT ;  /* 0x000000000000794d */ /* 0x000fea0003800000 */
.L_x_17633:
[----:B---3--:R-:W-:-:S05]  /*70b0*/  F2FP.BF16.PACK_AB R18, RZ, R18 ;  /* 0x00000012ff12723e */ /* 0x008fca00000010ff */
[----:B------:R-:W-:Y:S01]  /*70c0*/  STG.E.U16 [R2.64], R18 ;  /* 0x0000001202007986 */ /* 0x000fe2000c101524 */
[----:B------:R-:W-:Y:S05]  /*70d0*/  EXIT ;  /* 0x000000000000794d */ /* 0x000fea0003800000 */
.L_x_17630:
        /* <DEDUP_REMOVED lines=11> */
.L_x_17642:
        /* <DEDUP_REMOVED lines=16> */
.L_x_17645:
[----:B------:R-:W-:-:S04]  /*7290*/  LOP3.LUT R18, R18, 0x80000000, RZ, 0xc0, !PT ;  /* 0x8000000012127812 */ /* 0x000fc800078ec0ff */
[----:B------:R-:W-:-:S04]  /*72a0*/  SHF.R.U32.HI R5, RZ, 0x18, R18 ;  /* 0x00000018ff057819 */ /* 0x000fc80000011612 */
[----:B------:R-:W-:-:S04]  /*72b0*/  LOP3.LUT R4, R4, R5, RZ, 0xfc, !PT ;  /* 0x0000000504047212 */ /* 0x000fc800078efcff */
[----:B------:R-:W-:Y:S02]  /*72c0*/  PRMT R0, R4, 0x7610, R0 ;  /* 0x0000761004007816 */ /* 0x000fe40000000000 */
.L_x_17644:
[----:B------:R-:W-:Y:S05]  /*72d0*/  BSYNC B0 ;  /* 0x0000000000007941 */ /* 0x000fea0003800000 */
.L_x_17643:
[----:B------:R-:W-:Y:S01]  /*72e0*/  STG.E.U8 [R2.64], R0 ;  /* 0x0000000002007986 */ /* 0x000fe2000c101124 */
[----:B------:R-:W-:Y:S05]  /*72f0*/  EXIT ;  /* 0x000000000000794d */ /* 0x000fea0003800000 */
.L_x_17641:
        /* <DEDUP_REMOVED lines=16> */
.L_x_17648:
[----:B------:R-:W-:-:S04]  /*7400*/  LOP3.LUT R18, R18, 0x80000000, RZ, 0xc0, !PT ;  /* 0x8000000012127812 */ /* 0x000fc800078ec0ff */
[----:B------:R-:W-:-:S04]  /*7410*/  SHF.R.U32.HI R5, RZ, 0x18, R18 ;  /* 0x00000018ff057819 */ /* 0x000fc80000011612 */
[----:B------:R-:W-:-:S04]  /*7420*/  LOP3.LUT R4, R4, R5, RZ, 0xfc, !PT ;  /* 0x0000000504047212 */ /* 0x000fc800078efcff */
[----:B------:R-:W-:Y:S02]  /*7430*/  PRMT R0, R4, 0x7610, R0 ;  /* 0x0000761004007816 */ /* 0x000fe40000000000 */
.L_x_17647:
[----:B------:R-:W-:Y:S05]  /*7440*/  BSYNC B0 ;  /* 0x0000000000007941 */ /* 0x000fea0003800000 */
.L_x_17646:
[----:B------:R-:W-:Y:S01]  /*7450*/  STG.E.U8 [R2.64], R0 ;  /* 0x0000000002007986 */ /* 0x000fe2000c101124 */
[----:B------:R-:W-:Y:S05]  /*7460*/  EXIT ;  /* 0x000000000000794d */ /* 0x000fea0003800000 */
.L_x_17640:
        /* <DEDUP_REMOVED lines=21> */
.L_x_17623:
        /* <DEDUP_REMOVED lines=20> */
.L_x_17650:
[----:B-1----:R-:W0:Y:S02]  /*7700*/  F2I.FTZ.U64.CEIL R16, R16 ;  /* 0x0000001000107311 */ /* 0x002e240000219800 */
[----:B0-----:R-:W-:Y:S01]  /*7710*/  STG.E.64 [R2.64], R16 ;  /* 0x0000001002007986 */ /* 0x001fe2000c101b24 */
[----:B------:R-:W-:Y:S05]  /*7720*/  EXIT ;  /* 0x000000000000794d */ /* 0x000fea0003800000 */
.L_x_17649:
[----:B------:R-:W0:Y:S02]  /*7730*/  F2I.FTZ.U32.CEIL.NTZ R5, R16 ;  /* 0x0000001000057305 */ /* 0x000e24000021b000 */
[----:B0-----:R-:W-:Y:S01]  /*7740*/  STG.E [R2.64], R5 ;  /* 0x0000000502007986 */ /* 0x001fe2000c101924 */
[----:B------:R-:W-:Y:S05]  /*7750*/  EXIT ;  /* 0x000000000000794d */ /* 0x000fea0003800000 */
.L_x_17651:
        /* <DEDUP_REMOVED lines=10> */
.L_x_18465:


//--------------------- .text._ZN2at6native18elementwise_kernelILi128ELi2EZNS0_22gpu_kernel_impl_nocastIZZZNS0_16ceil_kernel_cudaERNS_18TensorIteratorBaseEENKUlvE_clEvENKUlvE0_clEvEUlfE_EEvS4_RKT_EUliE_EEviT1_ --------------------------
	.section	.text._ZN2at6native18elementwise_kernelILi128ELi2EZNS0_22gpu_kernel_impl_nocastIZZZNS0_16ceil_kernel_cudaERNS_18TensorIteratorBaseEENKUlvE_clEvENKUlvE0_clEvEUlfE_EEvS4_RKT_EUliE_EEviT1_,"ax",@progbits
	.sectioninfo	@"SHI_REGISTERS=12"
	.align	128
        .global         _ZN2at6native18elementwise_kernelILi128ELi2EZNS0_22gpu_kernel_impl_nocastIZZZNS0_16ceil_kernel_cudaERNS_18TensorIteratorBaseEENKUlvE_clEvENKUlvE0_clEvEUlfE_EEvS4_RKT_EUliE_EEviT1_
        .type           _ZN2at6native18elementwise_kernelILi128ELi2EZNS0_22gpu_kernel_impl_nocastIZZZNS0_16ceil_kernel_cudaERNS_18TensorIteratorBaseEENKUlvE_clEvENKUlvE0_clEvEUlfE_EEvS4_RKT_EUliE_EEviT1_,@function
        .size           _ZN2at6native18elementwise_kernelILi128ELi2EZNS0_22gpu_kernel_impl_nocastIZZZNS0_16ceil_kernel_cudaERNS_18TensorIteratorBaseEENKUlvE_clEvENKUlvE0_clEvEUlfE_EEvS4_RKT_EUliE_EEviT1_,(.L_x_18466 - _ZN2at6native18elementwise_kernelILi128ELi2EZNS0_22gpu_kernel_impl_nocastIZZZNS0_16ceil_kernel_cudaERNS_18TensorIteratorBaseEENKUlvE_clEvENKUlvE0_clEvEUlfE_EEvS4_RKT_EUliE_EEviT1_)
        .other          _ZN2at6native18elementwise_kernelILi128ELi2EZNS0_22gpu_kernel_impl_nocastIZZZNS0_16ceil_kernel_cudaERNS_18TensorIteratorBaseEENKUlvE_clEvENKUlvE0_clEvEUlfE_EEvS4_RKT_EUliE_EEviT1_,@"STO_CUDA_ENTRY STV_DEFAULT"
_ZN2at6native18elementwise_kernelILi128ELi2EZNS0_22gpu_kernel_impl_nocastIZZZNS0_16ceil_kernel_cudaERNS_18TensorIteratorBaseEENKUlvE_clEvENKUlvE0_clEvEUlfE_EEvS4_RKT_EUliE_EEviT1_:
.text._ZN2at6native18elementwise_kernelILi128ELi2EZNS0_22gpu_kernel_impl_nocastIZZZNS0_16ceil_kernel_cudaERNS_18TensorIteratorBaseEENKUlvE_clEvENKUlvE0_clEvEUlfE_EEvS4_RKT_EUliE_EEviT1_:
        /* <DEDUP_REMOVED lines=236> */
.L_x_17654:
[----:B------:R-:W-:-:S04]  /*0ec0*/  IADD3 R4, P0, R3, c[0x0][0x368], RZ ;  /* 0x0000da0003047a10 */ /* 0x000fc80007f1e0ff */
[----:B------:R-:W-:-:S05]  /*0ed0*/  IADD3.X R5, RZ, c[0x0][0x36c], RZ, P0, !PT ;  /* 0x0000db00ff057a10 */ /* 0x000fca00007fe4ff */
[----:B------:R-:W2:Y:S01]  /*0ee0*/  LDG.E R4, [R4.64] ;  /* 0x0000000404047981 */ /* 0x000ea2000c1e1900 */
[----:B------:R-:W-:Y:S02]  /*0ef0*/  IADD3 R2, P0, R2, c[0x0][0x360], RZ ;  /* 0x0000d80002027a10 */ /* 0x000fe40007f1e0ff */
[----:B------:R-:W-:Y:S02]  /*0f00*/  IADD3 R7, R0, 0x80, RZ ;  /* 0x0000008000077810 */ /* 0x000fe40007ffe0ff */
[----:B------:R-:W-:Y:S01]  /*0f10*/  IADD3.X R3, RZ, c[0x0][0x364], RZ, P0, !PT ;  /* 0x0000d900ff037a10 */ /* 0x000fe200007fe4ff */
[----:B--2---:R-:W0:Y:S04]  /*0f20*/  FRND.FTZ.CEIL R9, R4 ;  /* 0x0000000400097307 */ /* 0x004e280000219000 */
[----:B0-----:R0:W-:Y:S04]  /*0f30*/  STG.E [R2.64], R9 ;  /* 0x0000000902007986 */ /* 0x0011e8000c101904 */
.L_x_17653:
[----:B------:R-:W-:Y:S05]  /*0f40*/  BSYNC B0 ;  /* 0x0000000000007941 */ /* 0x000fea0003800000 */
.L_x_17652:
        /* <DEDUP_REMOVED lines=230> */
.L_x_17655:
[----:B------:R-:W-:-:S04]  /*1db0*/  IADD3 R2, P0, R2, c[0x0][0x368], RZ ;  /* 0x0000da0002027a10 */ /* 0x000fc80007f1e0ff */
[----:B------:R-:W-:-:S05]  /*1dc0*/  IADD3.X R3, RZ, c[0x0][0x36c], RZ, P0, !PT ;  /* 0x0000db00ff037a10 */ /* 0x000fca00007fe4ff */
[----:B------:R-:W2:Y:S01]  /*1dd0*/  LDG.E R2, [R2.64] ;  /* 0x0000000402027981 */ /* 0x000ea2000c1e1900 */
[----:B------:R-:W-:-:S04]  /*1de0*/  IADD3 R4, P0, R0, c[0x0][0x360], RZ ;  /* 0x0000d80000047a10 */ /* 0x000fc80007f1e0ff */
[----:B------:R-:W-:Y:S01]  /*1df0*/  IADD3.X R5, RZ, c[0x0][0x364], RZ, P0, !PT ;  /* 0x0000d900ff057a10 */ /* 0x000fe200007fe4ff */
[----:B--2---:R-:W0:Y:S04]  /*1e00*/  FRND.FTZ.CEIL R7, R2 ;  /* 0x0000000200077307 */ /* 0x004e280000219000 */
[----:B0-----:R-:W-:Y:S01]  /*1e10*/  STG.E [R4.64], R7 ;  /* 0x0000000704007986 */ /* 0x001fe2000c101904 */
[----:B------:R-:W-:Y:S05]  /*1e20*/  EXIT ;  /* 0x000000000000794d */ /* 0x000fea0003800000 */
.L_x_17656:
        /* <DEDUP_REMOVED lines=13> */
.L_x_18466:


//--------------------- .text._ZN2at6native27unrolled_elementwise_kernelIZZZNS0_16ceil_kernel_cudaERNS_18TensorIteratorBaseEENKUlvE_clEvENKUlvE0_clEvEUlfE_St5arrayIPcLm2EELi4E23TrivialOffsetCalculatorILi1EjESB_NS0_6memory15LoadWithoutCastENSC_16StoreWithoutCastEEEviT_T0_T2_T3_T4_T5_ --------------------------
	.section	.text._ZN2at6native27unrolled_elementwise_kernelIZZZNS0_16ceil_kernel_cudaERNS_18TensorIteratorBaseEENKUlvE_clEvENKUlvE0_clEvEUlfE_St5arrayIPcLm2EELi4E23TrivialOffsetCalculatorILi1EjESB_NS0_6memory15LoadWithoutCastENSC_16StoreWithoutCastEEEviT_T0_T2_T3_T4_T5_,"ax",@progbits
	.sectioninfo	@"SHI_REGISTERS=22"
	.align	128
        .global         _ZN2at6native27unrolled_elementwise_kernelIZZZNS0_16ceil_kernel_cudaERNS_18TensorIteratorBaseEENKUlvE_clEvENKUlvE0_clEvEUlfE_St5arrayIPcLm2EELi4E23TrivialOffsetCalculatorILi1EjESB_NS0_6memory15LoadWithoutCastENSC_16StoreWithoutCastEEEviT_T0_T2_T3_T4_T5_
        .type           _ZN2at6native27unrolled_elementwise_kernelIZZZNS0_16ceil_kernel_cudaERNS_18TensorIteratorBaseEENKUlvE_clEvENKUlvE0_clEvEUlfE_St5arrayIPcLm2EELi4E23TrivialOffsetCalculatorILi1EjESB_NS0_6memory15LoadWithoutCastENSC_16StoreWithoutCastEEEviT_T0_T2_T3_T4_T5_,@function
        .size           _ZN2at6native27unrolled_elementwise_kernelIZZZNS0_16ceil_kernel_cudaERNS_18TensorIteratorBaseEENKUlvE_clEvENKUlvE0_clEvEUlfE_St5arrayIPcLm2EELi4E23TrivialOffsetCalculatorILi1EjESB_NS0_6memory15LoadWithoutCastENSC_16StoreWithoutCastEEEviT_T0_T2_T3_T4_T5_,(.L_x_18467 - _ZN2at6native27unrolled_elementwise_kernelIZZZNS0_16ceil_kernel_cudaERNS_18TensorIteratorBaseEENKUlvE_clEvENKUlvE0_clEvEUlfE_St5arrayIPcLm2EELi4E23TrivialOffsetCalculatorILi1EjESB_NS0_6memory15LoadWithoutCastENSC_16StoreWithoutCastEEEviT_T0_T2_T3_T4_T5_)
        .other          _ZN2at6native27unrolled_elementwise_kernelIZZZNS0_16ceil_kernel_cudaERNS_18TensorIteratorBaseEENKUlvE_clEvENKUlvE0_clEvEUlfE_St5arrayIPcLm2EELi4E23TrivialOffsetCalculatorILi1EjESB_NS0_6memory15LoadWithoutCastENSC_16StoreWithoutCastEEEviT_T0_T2_T3_T4_T5_,@"STO_CUDA_ENTRY STV_DEFAULT"
_ZN2at6native27unrolled_elementwise_kernelIZZZNS0_16ceil_kernel_cudaERNS_18TensorIteratorBaseEENKUlvE_clEvENKUlvE0_clEvEUlfE_St5arrayIPcLm2EELi4E23TrivialOffsetCalculatorILi1EjESB_NS0_6memory15LoadWithoutCastENSC_16StoreWithoutCastEEEviT_T0_T2_T3_T4_T5_:
.text._ZN2at6native27unrolled_elementwise_kernelIZZZNS0_16ceil_kernel_cudaERNS_18TensorIteratorBaseEENKUlvE_clEvENKUlvE0_clEvEUlfE_St5arrayIPcLm2EELi4E23TrivialOffsetCalculatorILi1EjESB_NS0_6memory15LoadWithoutCastENSC_16StoreWithoutCastEEEviT_T0_T2_T3_T4_T5_:
        /* <DEDUP_REMOVED lines=45> */
[----:B--2---:R-:W0:Y:S02]  /*02d0*/  @!P0 FRND.FTZ.CEIL R17, R12 ;  /* 0x0000000c00118307 */ /* 0x004e240000219000 */
[----:B0-----:R0:W-:Y:S06]  /*02e0*/  @!P0 STG.E [R4.64], R17 ;  /* 0x0000001104008986 */ /* 0x0011ec000c101904 */
[----:B---3--:R-:W1:Y:S08]  /*02f0*/  @!P1 FRND.FTZ.CEIL R13, R13 ;  /* 0x0000000d000d9307 */ /* 0x008e700000219000 */
[----:B------:R0:W2:Y:S01]  /*0300*/  @!P3 FRND.FTZ.CEIL R3, R10 ;  /* 0x0000000a0003b307 */ /* 0x0000a20000219000 */
        /* <DEDUP_REMOVED lines=12> */
.L_x_17658:
[----:B------:R-:W-:Y:S05]  /*03d0*/  BSYNC B0 ;  /* 0x0000000000007941 */ /* 0x000fea0003800000 */
.L_x_17657:
[----:B------:R-:W-:Y:S01]  /*03e0*/  ISETP.GE.AND P0, PT, R15, R2, PT ;  /* 0x000000020f00720c */ /* 0x000fe20003f06270 */
[----:B-----5:R-:W3:-:S12]  /*03f0*/  @!P3 FRND.FTZ.CEIL R11, R11 ;  /* 0x0000000b000bb307 */ /* 0x020ed80000219000 */
[----:B------:R-:W-:Y:S05]  /*0400*/  @P0 EXIT ;  /* 0x000000000000094d */ /* 0x000fea0003800000 */
[----:B0-2---:R-:W-:Y:S01]  /*0410*/  HFMA2.MMA R3, -RZ, RZ, 0, 2.384185791015625e-07 ;  /* 0x00000004ff037435 */ /* 0x005fe200000001ff */
[----:B------:R-:W-:-:S09]  /*0420*/  IMAD R2, R0, 0x200, R15 ;  /* 0x0000020000027824 */ /* 0x000fd200078e020f */
[----:B------:R-:W-:-:S05]  /*0430*/  IMAD.WIDE.U32 R2, R2, R3, c[0x0][0x168] ;  /* 0x00005a0002027625 */ /* 0x000fca00078e0003 */
[----:B---3--:R-:W-:Y:S01]  /*0440*/  STG.E [R2.64], R11 ;  /* 0x0000000b02007986 */ /* 0x008fe2000c101904 */
[----:B------:R-:W-:Y:S05]  /*0450*/  EXIT ;  /* 0x000000000000794d */ /* 0x000fea0003800000 */
.L_x_17659:
        /* <DEDUP_REMOVED lines=10> */
.L_x_18467:


//--------------------- .text._ZN2at6native29vectorized_elementwise_kernelILi2EZZZNS0_16ceil_kernel_cudaERNS_18TensorIteratorBaseEENKUlvE_clEvENKUlvE0_clEvEUlfE_St5arrayIPcLm2EEEEviT0_T1_ --------------------------
	.section	.text._ZN2at6native29vectorized_elementwise_kernelILi2EZZZNS0_16ceil_kernel_cudaERNS_18TensorIteratorBaseEENKUlvE_clEvENKUlvE0_clEvEUlfE_St5arrayIPcLm2EEEEviT0_T1_,"ax",@progbits
	.sectioninfo	@"SHI_REGISTERS=26"
	.align	128
        .global         _ZN2at6native29vectorized_elementwise_kernelILi2EZZZNS0_16ceil_kernel_cudaERNS_18TensorIteratorBaseEENKUlvE_clEvENKUlvE0_clEvEUlfE_St5arrayIPcLm2EEEEviT0_T1_
        .type           _ZN2at6native29vectorized_elementwise_kernelILi2EZZZNS0_16ceil_kernel_cudaERNS_18TensorIteratorBaseEENKUlvE_clEvENKUlvE0_clEvEUlfE_St5arrayIPcLm2EEEEviT0_T1_,@function
        .size           _ZN2at6native29vectorized_elementwise_kernelILi2EZZZNS0_16ceil_kernel_cudaERNS_18TensorIteratorBaseEENKUlvE_clEvENKUlvE0_clEvEUlfE_St5arrayIPcLm2EEEEviT0_T1_,(.L_x_18468 - _ZN2at6native29vectorized_elementwise_kernelILi2EZZZNS0_16ceil_kernel_cudaERNS_18TensorIteratorBaseEENKUlvE_clEvENKUlvE0_clEvEUlfE_St5arrayIPcLm2EEEEviT0_T1_)
        .other          _ZN2at6native29vectorized_elementwise_kernelILi2EZZZNS0_16ceil_kernel_cudaERNS_18TensorIteratorBaseEENKUlvE_clEvENKUlvE0_clEvEUlfE_St5arrayIPcLm2EEEEviT0_T1_,@"STO_CUDA_ENTRY STV_DEFAULT"
_ZN2at6native29vectorized_elementwise_kernelILi2EZZZNS0_16ceil_kernel_cudaERNS_18TensorIteratorBaseEENKUlvE_clEvENKUlvE0_clEvEUlfE_St5arrayIPcLm2EEEEviT0_T1_:
.text._ZN2at6native29vectorized_elementwise_kernelILi2EZZZNS0_16ceil_kernel_cudaERNS_18TensorIteratorBaseEENKUlvE_clEvENKUlvE0_clEvEUlfE_St5arrayIPcLm2EEEEviT0_T1_:
        /* <DEDUP_REMOVED lines=17> */
[----:B--2---:R-:W-:Y:S08]  /*0110*/  FRND.FTZ.CEIL R7, R7 ;  /* 0x0000000700077307 */ /* 0x004ff00000219000 */
[----:B------:R-:W0:Y:S08]  /*0120*/  FRND.FTZ.CEIL R6, R6 ;  /* 0x0000000600067307 */ /* 0x000e300000219000 */
[----:B---3--:R-:W-:Y:S08]  /*0130*/  FRND.FTZ.CEIL R9, R9 ;  /* 0x0000000900097307 */ /* 0x008ff00000219000 */
[----:B------:R-:W1:Y:S01]  /*0140*/  FRND.FTZ.CEIL R8, R8 ;  /* 0x0000000800087307 */ /* 0x000e620000219000 */
[----:B0-----:R-:W-:Y:S07]  /*0150*/  STG.E.64 [R4.64], R6 ;  /* 0x0000000604007986 */ /* 0x001fee000c101b04 */
[----:B----4-:R-:W-:Y:S08]  /*0160*/  FRND.FTZ.CEIL R11, R11 ;  /* 0x0000000b000b7307 */ /* 0x010ff00000219000 */
[----:B------:R-:W0:Y:S01]  /*0170*/  FRND.FTZ.CEIL R10, R10 ;  /* 0x0000000a000a7307 */ /* 0x000e220000219000 */
[----:B-1----:R-:W-:Y:S07]  /*0180*/  STG.E.64 [R4.64+0x400], R8 ;  /* 0x0004000804007986 */ /* 0x002fee000c101b04 */
[----:B-----5:R-:W-:Y:S08]  /*0190*/  FRND.FTZ.CEIL R13, R13 ;  /* 0x0000000d000d7307 */ /* 0x020ff00000219000 */
[----:B------:R-:W1:Y:S01]  /*01a0*/  FRND.FTZ.CEIL R12, R12 ;  /* 0x0000000c000c7307 */ /* 0x000e620000219000 */
[----:B0-----:R-:W-:Y:S04]  /*01b0*/  STG.E.64 [R4.64+0x800], R10 ;  /* 0x0008000a04007986 */ /* 0x001fe8000c101b04 */
[----:B-1----:R-:W-:Y:S01]  /*01c0*/  STG.E.64 [R4.64+0xc00], R12 ;  /* 0x000c000c04007986 */ /* 0x002fe2000c101b04 */
[----:B------:R-:W-:Y:S05]  /*01d0*/  EXIT ;  /* 0x000000000000794d */ /* 0x000fea0003800000 */
.L_x_17660:
        /* <DEDUP_REMOVED lines=64> */
[----:B--2---:R-:W0:Y:S08]  /*05e0*/  @!P0 FRND.FTZ.CEIL R23, R4 ;  /* 0x0000000400178307 */ /* 0x004e300000219000 */
[----:B---3--:R-:W1:Y:S01]  /*05f0*/  @!P1 FRND.FTZ.CEIL R5, R5 ;  /* 0x0000000500059307 */ /* 0x008e620000219000 */
[----:B------:R-:W-:-:S02]  /*0600*/  ISETP.GE.AND P1, PT, R13, R2, PT ;  /* 0x000000020d00720c */ /* 0x000fc40003f26270 */
[----:B------:R-:W-:-:S05]  /*0610*/  IADD3 R13, R3, 0x200, RZ ;  /* 0x00000200030d7810 */ /* 0x000fca0007ffe0ff */
[----:B-----5:R-:W2:Y:S01]  /*0620*/  @!P2 FRND.FTZ.CEIL R6, R6 ;  /* 0x000000060006a307 */ /* 0x020ea20000219000 */
[----:B------:R-:W-:Y:S02]  /*0630*/  ISETP.GE.AND P2, PT, R13, R2, PT ;  /* 0x000000020d00720c */ /* 0x000fe40003f46270 */
[----:B------:R-:W-:-:S05]  /*0640*/  IADD3 R13, R3, 0x280, RZ ;  /* 0x00000280030d7810 */ /* 0x000fca0007ffe0ff */
[----:B------:R-:W3:Y:S01]  /*0650*/  @!P1 FRND.FTZ.CEIL R7, R7 ;  /* 0x0000000700079307 */ /* 0x000ee20000219000 */
[----:B------:R-:W-:Y:S02]  /*0660*/  ISETP.GE.AND P1, PT, R13, R2, PT ;  /* 0x000000020d00720c */ /* 0x000fe40003f26270 */
[----:B------:R-:W-:-:S05]  /*0670*/  IADD3 R13, R3, 0x300, RZ ;  /* 0x00000300030d7810 */ /* 0x000fca0007ffe0ff */
[----:B------:R-:W1:Y:S01]  /*0680*/  @!P2 FRND.FTZ.CEIL R9, R9 ;  /* 0x000000090009a307 */ /* 0x000e620000219000 */
[----:B------:R-:W-:Y:S01]  /*0690*/  ISETP.GE.AND P2, PT, R13, R2, PT ;  /* 0x000000020d00720c */ /* 0x000fe20003f46270 */
[----:B------:R-:W-:Y:S01]  /*06a0*/  @!P0 IMAD.WIDE.U32 R12, R12, R19, c[0x0][0x168] ;  /* 0x00005a000c0c8625 */ /* 0x000fe200078e0013 */
[----:B------:R-:W-:-:S04]  /*06b0*/  @!P0 MOV R3, R17 ;  /* 0x0000001100038202 */ /* 0x000fc80000000f00 */
[----:B0-----:R0:W-:Y:S01]  /*06c0*/  @!P0 STG.E [R12.64], R23 ;  /* 0x000000170c008986 */ /* 0x0011e2000c101904 */
[----:B------:R-:W-:Y:S01]  /*06d0*/  ISETP.GE.AND P0, PT, R3, R2, PT ;  /* 0x000000020300720c */ /* 0x000fe20003f06270 */
[----:B----4-:R-:W4:Y:S08]  /*06e0*/  @!P1 FRND.FTZ.CEIL R8, R8 ;  /* 0x0000000800089307 */ /* 0x010f300000219000 */
[----:B------:R-:W0:Y:S08]  /*06f0*/  @!P2 FRND.FTZ.CEIL R11, R11 ;  /* 0x0000000b000ba307 */ /* 0x000e300000219000 */
[----:B------:R-:W0:Y:S01]  /*0700*/  @!P3 FRND.FTZ.CEIL R10, R10 ;  /* 0x0000000a000ab307 */ /* 0x000e220000219000 */
        /* <DEDUP_REMOVED lines=13> */
.L_x_17663:
[----:B-1234-:R-:W-:-:S13]  /*07e0*/  ISETP.GE.AND P0, PT, R3, R2, PT ;  /* 0x000000020300720c */ /* 0x01efda0003f06270 */
[----:B------:R-:W-:Y:S05]  /*07f0*/  @P0 BRA `(.L_x_17665) ;  /* 0x000000c000000947 */ /* 0x000fea0003800000 */
[----:B0-----:R-:W-:Y:S01]  /*0800*/  IMAD.IADD R4, R0, 0x1, R3 ;  /* 0x0000000100047824 */ /* 0x001fe200078e0203 */
[----:B------:R-:W-:Y:S01]  /*0810*/  IADD3 R3, R3, 0x80, RZ ;  /* 0x0000008003037810 */ /* 0x000fe20007ffe0ff */
[----:B------:R-:W-:-:S04]  /*0820*/  IMAD.MOV.U32 R5, RZ, RZ, 0x4 ;  /* 0x00000004ff057424 */ /* 0x000fc800078e00ff */
[----:B------:R-:W-:-:S05]  /*0830*/  IMAD.WIDE.U32 R4, R4, R5, c[0x0][0x168] ;  /* 0x00005a0004047625 */ /* 0x000fca00078e0005 */
[----:B------:R0:W-:Y:S02]  /*0840*/  STG.E [R4.64], R7 ;  /* 0x0000000704007986 */ /* 0x0001e4000c101904 */
.L_x_17664:
[----:B------:R-:W-:-:S13]  /*0850*/  ISETP.GE.AND P0, PT, R3, R2, PT ;  /* 0x000000020300720c */ /* 0x000fda0003f06270 */
[----:B------:R-:W-:Y:S05]  /*0860*/  @P0 BRA `(.L_x_17666) ;  /* 0x000000d000000947 */ /* 0x000fea0003800000 */
[----:B0-----:R-:W-:Y:S01]  /*0870*/  MOV R5, 0x4 ;  /* 0x0000000400057802 */ /* 0x001fe20000000f00 */
[----:B------:R-:W-:Y:S01]  /*0880*/  IMAD.IADD R4, R0, 0x1, R3 ;  /* 0x0000000100047824 */ /* 0x000fe200078e0203 */
[----:B------:R-:W-:-:S03]  /*0890*/  IADD3 R3, R3, 0x80, RZ ;  /* 0x0000008003037810 */ /* 0x000fc60007ffe0ff */
[----:B------:R-:W-:-:S05]  /*08a0*/  IMAD.WIDE.U32 R4, R4, R5, c[0x0][0x168] ;  /* 0x00005a0004047625 */ /* 0x000fca00078e0005 */
[----:B------:R0:W-:Y:S02]  /*08b0*/  STG.E [R4.64], R9 ;  /* 0x0000000904007986 */ /* 0x0001e4000c101904 */
.L_x_17665:
        /* <DEDUP_REMOVED lines=8> */
.L_x_17666:
[----:B------:R-:W-:Y:S05]  /*0940*/  BSYNC B1 ;  /* 0x0000000000017941 */ /* 0x000fea0003800000 */
.L_x_17662:
[----:B------:R-:W-:-:S13]  /*0950*/  ISETP.GE.AND P0, PT, R3, R2, PT ;  /* 0x000000020300720c */ /* 0x000fda0003f06270 */
[----:B0-----:R-:W-:Y:S01]  /*0960*/  @!P0 MOV R5, 0x4 ;  /* 0x0000000400058802 */ /* 0x001fe20000000f00 */
[----:B------:R-:W-:Y:S01]  /*0970*/  @!P0 IMAD.IADD R4, R0, 0x1, R3 ;  /* 0x0000000100048824 */ /* 0x000fe200078e0203 */
[----:B------:R-:W-:-:S03]  /*0980*/  @!P0 IADD3 R3, R3, 0x80, RZ ;  /* 0x0000008003038810 */ /* 0x000fc60007ffe0ff */
[----:B------:R-:W-:-:S05]  /*0990*/  @!P0 IMAD.WIDE.U32 R4, R4, R5, c[0x0][0x168] ;  /* 0x00005a0004048625 */ /* 0x000fca00078e0005 */
[----:B------:R0:W-:Y:S02]  /*09a0*/  @!P0 STG.E [R4.64], R11 ;  /* 0x0000000b04008986 */ /* 0x0001e4000c101904 */
.L_x_17667:
[----:B------:R-:W-:Y:S05]  /*09b0*/  BSYNC B0 ;  /* 0x0000000000007941 */ /* 0x000fea0003800000 */
.L_x_17661:
        /* <DEDUP_REMOVED lines=8> */
.L_x_17668:
        /* <DEDUP_REMOVED lines=12> */
.L_x_18468:


//--------------------- .text._ZN2at6native29vectorized_elementwise_kernelILi4EZZZNS0_16ceil_kernel_cudaERNS_18TensorIteratorBaseEENKUlvE_clEvENKUlvE0_clEvEUlfE_St5arrayIPcLm2EEEEviT0_T1_ --------------------------
	.section	.text._ZN2at6native29vectorized_elementwise_kernelILi4EZZZNS0_16ceil_kernel_cudaERNS_18TensorIteratorBaseEENKUlvE_clEvENKUlvE0_clEvEUlfE_St5arrayIPcLm2EEEEviT0_T1_,"ax",@progbits
	.sectioninfo	@"SHI_REGISTERS=26"
	.align	128
        .global         _ZN2at6native29vectorized_elementwise_kernelILi4EZZZNS0_16ceil_kernel_cudaERNS_18TensorIteratorBaseEENKUlvE_clEvENKUlvE0_clEvEUlfE_St5arrayIPcLm2EEEEviT0_T1_
        .type           _ZN2at6native29vectorized_elementwise_kernelILi4EZZZNS0_16ceil_kernel_cudaERNS_18TensorIteratorBaseEENKUlvE_clEvENKUlvE0_clEvEUlfE_St5arrayIPcLm2EEEEviT0_T1_,@function
        .size           _ZN2at6native29vectorized_elementwise_kernelILi4EZZZNS0_16ceil_kernel_cudaERNS_18TensorIteratorBaseEENKUlvE_clEvENKUlvE0_clEvEUlfE_St5arrayIPcLm2EEEEviT0_T1_,(.L_x_18469 - _ZN2at6native29vectorized_elementwise_kernelILi4EZZZNS0_16ceil_kernel_cudaERNS_18TensorIteratorBaseEENKUlvE_clEvENKUlvE0_clEvEUlfE_St5arrayIPcLm2EEEEviT0_T1_)
        .other          _ZN2at6native29vectorized_elementwise_kernelILi4EZZZNS0_16ceil_kernel_cudaERNS_18TensorIteratorBaseEENKUlvE_clEvENKUlvE0_clEvEUlfE_St5arrayIPcLm2EEEEviT0_T1_,@"STO_CUDA_ENTRY STV_DEFAULT"
_ZN2at6native29vectorized_elementwise_kernelILi4EZZZNS0_16ceil_kernel_cudaERNS_18TensorIteratorBaseEENKUlvE_clEvENKUlvE0_clEvEUlfE_St5arrayIPcLm2EEEEviT0_T1_:
.text._ZN2at6native29vectorized_elementwise_kernelILi4EZZZNS0_16ceil_kernel_cudaERNS_18TensorIteratorBaseEENKUlvE_clEvENKUlvE0_clEvEUlfE_St5arrayIPcLm2EEEEviT0_T1_:
        /* <DEDUP_REMOVED lines=15> */
[----:B--2---:R-:W-:Y:S08]  /*00f0*/  FRND.FTZ.CEIL R7, R7 ;  /* 0x0000000700077307 */ /* 0x004ff00000219000 */
[----:B------:R-:W-:Y:S08]  /*0100*/  FRND.FTZ.CEIL R6, R6 ;  /* 0x0000000600067307 */ /* 0x000ff00000219000 */
[----:B------:R-:W-:Y:S08]  /*0110*/  FRND.FTZ.CEIL R5, R5 ;  /* 0x0000000500057307 */ /* 0x000ff00000219000 */
[----:B------:R-:W0:Y:S08]  /*0120*/  FRND.FTZ.CEIL R4, R4 ;  /* 0x0000000400047307 */ /* 0x000e300000219000 */
[----:B---3--:R-:W-:Y:S08]  /*0130*/  FRND.FTZ.CEIL R11, R11 ;  /* 0x0000000b000b7307 */ /* 0x008ff00000219000 */
[----:B------:R-:W-:Y:S01]  /*0140*/  FRND.FTZ.CEIL R10, R10 ;  /* 0x0000000a000a7307 */ /* 0x000fe20000219000 */
[----:B0-----:R-:W-:Y:S07]  /*0150*/  STG.E.128 [R12.64], R4 ;  /* 0x000000040c007986 */ /* 0x001fee000c101d04 */
[----:B------:R-:W-:Y:S08]  /*0160*/  FRND.FTZ.CEIL R9, R9 ;  /* 0x0000000900097307 */ /* 0x000ff00000219000 */
[----:B------:R-:W0:Y:S02]  /*0170*/  FRND.FTZ.CEIL R8, R8 ;  /* 0x0000000800087307 */ /* 0x000e240000219000 */
[----:B0-----:R-:W-:Y:S01]  /*0180*/  STG.E.128 [R12.64+0x800], R8 ;  /* 0x000800080c007986 */ /* 0x001fe2000c101d04 */
[----:B------:R-:W-:Y:S05]  /*0190*/  EXIT ;  /* 0x000000000000794d */ /* 0x000fea0003800000 */
.L_x_17669:
        /* <DEDUP_REMOVED lines=96> */
.L_x_17672:
[----:B-1234-:R-:W-:-:S13]  /*07a0*/  ISETP.GE.AND P0, PT, R3, R2, PT ;  /* 0x000000020300720c */ /* 0x01efda0003f06270 */
[----:B------:R-:W-:Y:S05]  /*07b0*/  @P0 BRA `(.L_x_17674) ;  /* 0x000000c000000947 */ /* 0x000fea0003800000 */
[----:B0-----:R-:W-:Y:S01]  /*07c0*/  IMAD.IADD R4, R0, 0x1, R3 ;  /* 0x0000000100047824 */ /* 0x001fe200078e0203 */
[----:B------:R-:W-:Y:S01]  /*07d0*/  IADD3 R3, R3, 0x80, RZ ;  /* 0x0000008003037810 */ /* 0x000fe20007ffe0ff */
[----:B------:R-:W-:-:S04]  /*07e0*/  IMAD.MOV.U32 R5, RZ, RZ, 0x4 ;  /* 0x00000004ff057424 */ /* 0x000fc800078e00ff */
[----:B------:R-:W-:-:S05]  /*07f0*/  IMAD.WIDE.U32 R4, R4, R5, c[0x0][0x168] ;  /* 0x00005a0004047625 */ /* 0x000fca00078e0005 */
[----:B------:R0:W-:Y:S02]  /*0800*/  STG.E [R4.64], R7 ;  /* 0x0000000704007986 */ /* 0x0001e4000c101904 */
.L_x_17673:
[----:B------:R-:W-:-:S13]  /*0810*/  ISETP.GE.AND P0, PT, R3, R2, PT ;  /* 0x000000020300720c */ /* 0x000fda0003f06270 */
[----:B------:R-:W-:Y:S05]  /*0820*/  @P0 BRA `(.L_x_17675) ;  /* 0x000000d000000947 */ /* 0x000fea0003800000 */
[----:B0-----:R-:W-:Y:S01]  /*0830*/  MOV R5, 0x4 ;  /* 0x0000000400057802 */ /* 0x001fe20000000f00 */
[----:B------:R-:W-:Y:S01]  /*0840*/  IMAD.IADD R4, R0, 0x1, R3 ;  /* 0x0000000100047824 */ /* 0x000fe200078e0203 */
[----:B------:R-:W-:-:S03]  /*0850*/  IADD3 R3, R3, 0x80, RZ ;  /* 0x0000008003037810 */ /* 0x000fc60007ffe0ff */
[----:B------:R-:W-:-:S05]  /*0860*/  IMAD.WIDE.U32 R4, R4, R5, c[0x0][0x168] ;  /* 0x00005a0004047625 */ /* 0x000fca00078e0005 */
[----:B------:R0:W-:Y:S02]  /*0870*/  STG.E [R4.64], R9 ;  /* 0x0000000904007986 */ /* 0x0001e4000c101904 */
.L_x_17674:
        /* <DEDUP_REMOVED lines=8> */
.L_x_17675:
[----:B------:R-:W-:Y:S05]  /*0900*/  BSYNC B1 ;  /* 0x0000000000017941 */ /* 0x000fea0003800000 */
.L_x_17671:
[----:B------:R-:W-:-:S13]  /*0910*/  ISETP.GE.AND P0, PT, R3, R2, PT ;  /* 0x000000020300720c */ /* 0x000fda0003f06270 */
[----:B0-----:R-:W-:Y:S01]  /*0920*/  @!P0 MOV R5, 0x4 ;  /* 0x0000000400058802 */ /* 0x001fe20000000f00 */
[----:B------:R-:W-:Y:S01]  /*0930*/  @!P0 IMAD.IADD R4, R0, 0x1, R3 ;  /* 0x0000000100048824 */ /* 0x000fe200078e0203 */
[----:B------:R-:W-:-:S03]  /*0940*/  @!P0 IADD3 R3, R3, 0x80, RZ ;  /* 0x0000008003038810 */ /* 0x000fc60007ffe0ff */
[----:B------:R-:W-:-:S05]  /*0950*/  @!P0 IMAD.WIDE.U32 R4, R4, R5, c[0x0][0x168] ;  /* 0x00005a0004048625 */ /* 0x000fca00078e0005 */
[----:B------:R0:W-:Y:S02]  /*0960*/  @!P0 STG.E [R4.64], R11 ;  /* 0x0000000b04008986 */ /* 0x0001e4000c101904 */
.L_x_17676:
[----:B------:R-:W-:Y:S05]  /*0970*/  BSYNC B0 ;  /* 0x0000000000007941 */ /* 0x000fea0003800000 */
.L_x_17670:
        /* <DEDUP_REMOVED lines=8> */
.L_x_17677:
        /* <DEDUP_REMOVED lines=16> */
.L_x_18469:


//--------------------- .text._ZN2at6native29vectorized_elementwise_kernelILi8EZZZNS0_16ceil_kernel_cudaERNS_18TensorIteratorBaseEENKUlvE_clEvENKUlvE0_clEvEUlfE_St5arrayIPcLm2EEEEviT0_T1_ --------------------------
	.section	.text._ZN2at6native29vectorized_elementwise_kernelILi8EZZZNS0_16ceil_kernel_cudaERNS_18TensorIteratorBaseEENKUlvE_clEvENKUlvE0_clEvEUlfE_St5arrayIPcLm2EEEEviT0_T1_,"ax",@progbits
	.sectioninfo	@"SHI_REGISTERS=4"
	.align	128
        .global         _ZN2at6native29vectorized_elementwise_kernelILi8EZZZNS0_16ceil_kernel_cudaERNS_18TensorIteratorBaseEENKUlvE_clEvENKUlvE0_clEvEUlfE_St5arrayIPcLm2EEEEviT0_T1_
        .type           _ZN2at6native29vectorized_elementwise_kernelILi8EZZZNS0_16ceil_kernel_cudaERNS_18TensorIteratorBaseEENKUlvE_clEvENKUlvE0_clEvEUlfE_St5arrayIPcLm2EEEEviT0_T1_,@function
        .size           _ZN2at6native29vectorized_elementwise_kernelILi8EZZZNS0_16ceil_kernel_cudaERNS_18TensorIteratorBaseEENKUlvE_clEvENKUlvE0_clEvEUlfE_St5arrayIPcLm2EEEEviT0_T1_,(.L_x_18470 - _ZN2at6native29vectorized_elementwise_kernelILi8EZZZNS0_16ceil_kernel_cudaERNS_18TensorIteratorBaseEENKUlvE_clEvENKUlvE0_clEvEUlfE_St5arrayIPcLm2EEEEviT0_T1_)
        .other          _ZN2at6native29vectorized_elementwise_kernelILi8EZZZNS0_16ceil_kernel_cudaERNS_18TensorIteratorBaseEENKUlvE_clEvENKUlvE0_clEvEUlfE_St5arrayIPcLm2EEEEviT0_T1_,@"STO_CUDA_ENTRY STV_DEFAULT"
_ZN2at6native29vectorized_elementwise_kernelILi8EZZZNS0_16ceil_kernel_cudaERNS_18TensorIteratorBaseEENKUlvE_clEvENKUlvE0_clEvEUlfE_St5arrayIPcLm2EEEEviT0_T1_:
.text._ZN2at6native29vectorized_elementwise_kernelILi8EZZZNS0_16ceil_kernel_cudaERNS_18TensorIteratorBaseEENKUlvE_clEvENKUlvE0_clEvEUlfE_St5arrayIPcLm2EEEEviT0_T1_:
[----:B------:R-:W-:Y:S02]  /*0000*/  MOV R1, c[0x0][0x28] ;  /* 0x00000a0000017a02 */ /* 0x000fe40000000f00 */
[----:B------:R-:W-:Y:S05]  /*0010*/  EXIT ;  /* 0x000000000000794d */ /* 0x000fea0003800000 */
.L_x_17678:
        /* <DEDUP_REMOVED lines=14> */
.L_x_18470:


//--------------------- .text._ZN2at6native18elementwise_kernelILi128ELi4EZNS0_15gpu_kernel_implIZZZNS0_16ceil_kernel_cudaERNS_18TensorIteratorBaseEENKUlvE_clEvENKUlvE_clEvEUldE_EEvS4_RKT_EUliE_EEviT1_ --------------------------
	.section	.text._ZN2at6native18elementwise_kernelILi128ELi4EZNS0_15gpu_kernel_implIZZZNS0_16ceil_kernel_cudaERNS_18TensorIteratorBaseEENKUlvE_clEvENKUlvE_clEvEUldE_EEvS4_RKT_EUliE_EEviT1_,"ax",@progbits
	.sectioninfo	@"SHI_REGISTERS=26"
	.align	128
        .global         _ZN2at6native18elementwise_kernelILi128ELi4EZNS0_15gpu_kernel_implIZZZNS0_16ceil_kernel_cudaERNS_18TensorIteratorBaseEENKUlvE_clEvENKUlvE_clEvEUldE_EEvS4_RKT_EUliE_EEviT1_
        .type           _ZN2at6native18elementwise_kernelILi128ELi4EZNS0_15gpu_kernel_implIZZZNS0_16ceil_kernel_cudaERNS_18TensorIteratorBaseEENKUlvE_clEvENKUlvE_clEvEUldE_EEvS4_RKT_EUliE_EEviT1_,@function
        .size           _ZN2at6native18elementwise_kernelILi128ELi4EZNS0_15gpu_kernel_implIZZZNS0_16ceil_kernel_cudaERNS_18TensorIteratorBaseEENKUlvE_clEvENKUlvE_clEvEUldE_EEvS4_RKT_EUliE_EEviT1_,(.L_x_18471 - _ZN2at6native18elementwise_kernelILi128ELi4EZNS0_15gpu_kernel_implIZZZNS0_16ceil_kernel_cudaERNS_18TensorIteratorBaseEENKUlvE_clEvENKUlvE_clEvEUldE_EEvS4_RKT_EUliE_EEviT1_)
        .other          _ZN2at6native18elementwise_kernelILi128ELi4EZNS0_15gpu_kernel_implIZZZNS0_16ceil_kernel_cudaERNS_18TensorIteratorBaseEENKUlvE_clEvENKUlvE_clEvEUldE_EEvS4_RKT_EUliE_EEviT1_,@"STO_CUDA_ENTRY STV_DEFAULT"
_ZN2at6native18elementwise_kernelILi128ELi4EZNS0_15gpu_kernel_implIZZZNS0_16ceil_kernel_cudaERNS_18TensorIteratorBaseEENKUlvE_clEvENKUlvE_clEvEUldE_EEvS4_RKT_EUliE_EEviT1_:
.text._ZN2at6native18elementwise_kernelILi128ELi4EZNS0_15gpu_kernel_implIZZZNS0_16ceil_kernel_cudaERNS_18TensorIteratorBaseEENKUlvE_clEvENKUlvE_clEvEUldE_EEvS4_RKT_EUliE_EEviT1_:
        /* <DEDUP_REMOVED lines=236> */
.L_x_17681:
        /* <DEDUP_REMOVED lines=19> */
.L_x_17685:
[----:B------:R-:W2:Y:S02]  /*0ff0*/  LDG.E.U8 R2, [R4.64] ;  /* 0x0000002404027981 */ /* 0x000ea4000c1e1100 */
[----:B--2---:R-:W0:Y:S01]  /*1000*/  I2F.F64.U16 R2, R2 ;  /* 0x0000000200027312 */ /* 0x004e220000101800 */
[----:B------:R-:W-:Y:S05]  /*1010*/  BRA `(.L_x_17687) ;  /* 0x00000df000007947 */ /* 0x000fea0003800000 */
.L_x_17684:
        /* <DEDUP_REMOVED lines=9> */
.L_x_17689:
[----:B------:R-:W2:Y:S02]  /*10b0*/  LDG.E R2, [R4.64] ;  /* 0x0000002404027981 */ /* 0x000ea4000c1e1900 */
[----:B--2---:R-:W0:Y:S01]  /*10c0*/  I2F.F64 R2, R2 ;  /* 0x0000000200027312 */ /* 0x004e220000201c00 */
[----:B------:R-:W-:Y:S05]  /*10d0*/  BRA `(.L_x_17687) ;  /* 0x00000d3000007947 */ /* 0x000fea0003800000 */
.L_x_17688:
[----:B------:R-:W2:Y:S02]  /*10e0*/  LDG.E.U16 R2, [R4.64] ;  /* 0x0000002404027981 */ /* 0x000ea4000c1e1500 */
[----:B--2---:R-:W0:Y:S01]  /*10f0*/  I2F.F64.S16 R2, R2 ;  /* 0x0000000200027312 */ /* 0x004e220000101c00 */
[----:B------:R-:W-:Y:S05]  /*1100*/  BRA `(.L_x_17687) ;  /* 0x00000d0000007947 */ /* 0x000fea0003800000 */
.L_x_17683:
        /* <DEDUP_REMOVED lines=10> */
.L_x_17691:
[----:B------:R-:W2:Y:S02]  /*11b0*/  LDG.E.U16 R0, [R4.64] ;  /* 0x0000002404007981 */ /* 0x000ea4000c1e1500 */
[----:B--2---:R-:W-:-:S05]  /*11c0*/  HADD2.F32 R0, -RZ, R0.H0_H0 ;  /* 0x20000000ff007230 */ /* 0x004fca0000004100 */
[----:B------:R-:W-:-:S04]  /*11d0*/  FMUL.FTZ R0, R0, 1 ;  /* 0x3f80000000007820 */ /* 0x000fc80000410000 */
[----:B------:R0:W1:Y:S01]  /*11e0*/  F2F.F64.F32 R2, R0 ;  /* 0x0000000000027310 */ /* 0x0000620000201800 */
[----:B------:R-:W-:Y:S05]  /*11f0*/  BRA `(.L_x_17687) ;  /* 0x00000c1000007947 */ /* 0x000fea0003800000 */
.L_x_17690:
        /* <DEDUP_REMOVED lines=10> */
.L_x_17693:
[----:B------:R-:W2:Y:S02]  /*12a0*/  LDG.E.U16 R4, [R4.64] ;  /* 0x0000002404047981 */ /* 0x000ea4000c1e1500 */
[----:B--2---:R-:W-:-:S05]  /*12b0*/  HADD2.F32 R0, -RZ, R4.H0_H0 ;  /* 0x20000004ff007230 */ /* 0x004fca0000004100 */
[----:B------:R-:W-:-:S04]  /*12c0*/  FMUL.FTZ R0, R0, 1 ;  /* 0x3f80000000007820 */ /* 0x000fc80000410000 */
[----:B------:R0:W1:Y:S01]  /*12d0*/  F2F.F64.F32 R2, R0 ;  /* 0x0000000000027310 */ /* 0x0000620000201800 */
[----:B------:R-:W-:Y:S05]  /*12e0*/  BRA `(.L_x_17687) ;  /* 0x00000b2000007947 */ /* 0x000fea0003800000 */
.L_x_17692:
[----:B------:R0:W5:Y:S01]  /*12f0*/  LDG.E.64 R2, [R4.64] ;  /* 0x0000002404027981 */ /* 0x000162000c1e1b00 */
[----:B------:R-:W-:Y:S05]  /*1300*/  BRA `(.L_x_17687) ;  /* 0x00000b0000007947 */ /* 0x000fea0003800000 */
.L_x_17682:
        /* <DEDUP_REMOVED lines=13> */
.L_x_17696:
[----:B------:R0:W5:Y:S01]  /*13e0*/  LDG.E.64 R2, [R4.64] ;  /* 0x0000002404027981 */ /* 0x000162000c1e1b00 */
[----:B------:R-:W-:Y:S05]  /*13f0*/  BRA `(.L_x_17687) ;  /* 0x00000a1000007947 */ /* 0x000fea0003800000 */
.L_x_17695:
        /* <DEDUP_REMOVED lines=28> */
.L_x_17698:
        /* <DEDUP_REMOVED lines=15> */
.L_x_17697:
[----:B------:R-:W2:Y:S02]  /*16b0*/  LDG.E.U16 R0, [R4.64] ;  /* 0x0000002404007981 */ /* 0x000ea4000c1e1500 */
[----:B--2---:R-:W-:-:S05]  /*16c0*/  PRMT R0, RZ, 0x5410, R0 ;  /* 0x00005410ff007816 */ /* 0x004fca0000000000 */
[----:B------:R-:W-:-:S04]  /*16d0*/  FMUL.FTZ R0, R0, 1 ;  /* 0x3f80000000007820 */ /* 0x000fc80000410000 */
[----:B------:R0:W1:Y:S01]  /*16e0*/  F2F.F64.F32 R2, R0 ;  /* 0x0000000000027310 */ /* 0x0000620000201800 */
[----:B------:R-:W-:Y:S05]  /*16f0*/  BRA `(.L_x_17687) ;  /* 0x0000071000007947 */ /* 0x000fea0003800000 */
.L_x_17694:
        /* <DEDUP_REMOVED lines=11> */
.L_x_17701:
        /* <DEDUP_REMOVED lines=21> */
.L_x_17705:
[----:B------:R-:W-:Y:S05]  /*1900*/  BSYNC B1 ;  /* 0x0000000000017941 */ /* 0x000fea0003800000 */
.L_x_17704:
[----:B------:R-:W-:Y:S01]  /*1910*/  LEA R3, R0, 0x3b800000, 0x17 ;  /* 0x3b80000000037811 */ /* 0x000fe200078eb8ff */
[----:B------:R-:W-:-:S05]  /*1920*/  IMAD.SHL.U32 R0, R2, 0x100000, RZ ;  /* 0x0010000002007824 */ /* 0x000fca00078e00ff */
[----:B------:R-:W-:Y:S02]  /*1930*/  LOP3.LUT R0, R3, R0, R4, 0xfe, !PT ;  /* 0x0000000003007212 */ /* 0x000fe400078efe04 */
.L_x_17703:
[----:B------:R-:W-:Y:S05]  /*1940*/  BSYNC B0 ;  /* 0x0000000000007941 */ /* 0x000fea0003800000 */
.L_x_17702:
[----:B------:R-:W-:-:S04]  /*1950*/  FMUL.FTZ R0, R0, 1 ;  /* 0x3f80000000007820 */ /* 0x000fc80000410000 */
[----:B------:R0:W1:Y:S01]  /*1960*/  F2F.F64.F32 R2, R0 ;  /* 0x0000000000027310 */ /* 0x0000620000201800 */
[----:B------:R-:W-:Y:S05]  /*1970*/  BRA `(.L_x_17687) ;  /* 0x0000049000007947 */ /* 0x000fea0003800000 */
.L_x_17700:
        /* <DEDUP_REMOVED lines=21> */
.L_x_17709:
[----:B------:R-:W-:Y:S05]  /*1ad0*/  BSYNC B1 ;  /* 0x0000000000017941 */ /* 0x000fea0003800000 */
.L_x_17708:
[----:B------:R-:W-:Y:S01]  /*1ae0*/  LEA R3, R0, 0x37800000, 0x17 ;  /* 0x3780000000037811 */ /* 0x000fe200078eb8ff */
[----:B------:R-:W-:-:S05]  /*1af0*/  IMAD.SHL.U32 R0, R2, 0x200000, RZ ;  /* 0x0020000002007824 */ /* 0x000fca00078e00ff */
[----:B------:R-:W-:Y:S02]  /*1b00*/  LOP3.LUT R0, R3, R0, R4, 0xfe, !PT ;  /* 0x0000000003007212 */ /* 0x000fe400078efe04 */
.L_x_17707:
[----:B------:R-:W-:Y:S05]  /*1b10*/  BSYNC B0 ;  /* 0x0000000000007941 */ /* 0x000fea0003800000 */
.L_x_17706:
[----:B------:R-:W-:-:S04]  /*1b20*/  FMUL.FTZ R0, R0, 1 ;  /* 0x3f80000000007820 */ /* 0x000fc80000410000 */
[----:B------:R0:W1:Y:S01]  /*1b30*/  F2F.F64.F32 R2, R0 ;  /* 0x0000000000027310 */ /* 0x0000620000201800 */
[----:B------:R-:W-:Y:S05]  /*1b40*/  BRA `(.L_x_17687) ;  /* 0x000002c000007947 */ /* 0x000fea0003800000 */
.L_x_17699:
        /* <DEDUP_REMOVED lines=14> */
.L_x_17713:
[----:B------:R-:W-:Y:S05]  /*1c30*/  BSYNC B0 ;  /* 0x0000000000007941 */ /* 0x000fea0003800000 */
.L_x_17712:
[----:B------:R-:W-:-:S04]  /*1c40*/  FMUL.FTZ R0, R0, 1 ;  /* 0x3f80000000007820 */ /* 0x000fc80000410000 */
[----:B------:R0:W1:Y:S01]  /*1c50*/  F2F.F64.F32 R2, R0 ;  /* 0x0000000000027310 */ /* 0x0000620000201800 */
[----:B------:R-:W-:Y:S05]  /*1c60*/  BRA `(.L_x_17687) ;  /* 0x000001a000007947 */ /* 0x000fea0003800000 */
.L_x_17686:
        /* <DEDUP_REMOVED lines=21> */
.L_x_17711:
[----:B------:R-:W2:Y:S02]  /*1dc0*/  LDG.E.64 R2, [R4.64] ;  /* 0x0000002404027981 */ /* 0x000ea4000c1e1b00 */
[----:B--2---:R-:W0:Y:S01]  /*1dd0*/  I2F.F64.U64 R2, R2 ;  /* 0x0000000200027312 */ /* 0x004e220000301800 */
[----:B------:R-:W-:Y:S05]  /*1de0*/  BRA `(.L_x_17687) ;  /* 0x0000002000007947 */ /* 0x000fea0003800000 */
.L_x_17710:
[----:B------:R-:W2:Y:S02]  /*1df0*/  LDG.E R2, [R4.64] ;  /* 0x0000002404027981 */ /* 0x000ea4000c1e1900 */
[----:B--2---:R-:W0:Y:S02]  /*1e00*/  I2F.F64.U32 R2, R2 ;  /* 0x0000000200027312 */ /* 0x004e240000201800 */
.L_x_17687:
[----:B------:R-:W2:Y:S01]  /*1e10*/  LDC.U8 R6, c[0x0][0x371] ;  /* 0x0000dc40ff067b82 */ /* 0x000ea20000000000 */
[----:B01---5:R0:W1:Y:S01]  /*1e20*/  FRND.F64.CEIL R4, R2 ;  /* 0x0000000200047313 */ /* 0x0230620000309800 */
        /* <DEDUP_REMOVED lines=11> */
[----:B------:R-:W0:Y:S02]  /*1ee0*/  F2I.F64.CEIL R3, R2 ;  /* 0x0000000200037311 */ /* 0x000e240000309100 */
[----:B0-----:R0:W-:Y:S01]  /*1ef0*/  STG.E.U8 [R16.64], R3 ;  /* 0x0000000310007986 */ /* 0x0011e2000c101124 */
[----:B------:R-:W-:Y:S05]  /*1f00*/  BRA `(.L_x_17719) ;  /* 0x00000f1000007947 */ /* 0x000fea0003800000 */
.L_x_17717:
[----:B------:R-:W0:Y:S02]  /*1f10*/  F2I.S64.F64.CEIL R2, R2 ;  /* 0x0000000200027311 */ /* 0x000e240000309900 */
[----:B0-----:R-:W-:-:S05]  /*1f20*/  IMAD.MOV.U32 R5, RZ, RZ, R2 ;  /* 0x000000ffff057224 */ /* 0x001fca00078e0002 */
[----:B------:R0:W-:Y:S01]  /*1f30*/  STG.E.U8 [R16.64], R5 ;  /* 0x0000000510007986 */ /* 0x0001e2000c101124 */
[----:B------:R-:W-:Y:S05]  /*1f40*/  BRA `(.L_x_17719) ;  /* 0x00000ed000007947 */ /* 0x000fea0003800000 */
.L_x_17716:
[----:B------:R-:W-:-:S13]  /*1f50*/  ISETP.NE.AND P0, PT, R0, 0x2, PT ;  /* 0x000000020000780c */ /* 0x000fda0003f05270 */
[----:B------:R-:W-:Y:S05]  /*1f60*/  @!P0 BRA `(.L_x_17720) ;  /* 0x000000a000008947 */ /* 0x000fea0003800000 */
[----:B------:R-:W-:-:S13]  /*1f70*/  ISETP.NE.AND P0, PT, R0, 0x3, PT ;  /* 0x000000030000780c */ /* 0x000fda0003f05270 */
[----:B------:R-:W-:Y:S05]  /*1f80*/  @!P0 BRA `(.L_x_17721) ;  /* 0x0000005000008947 */ /* 0x000fea0003800000 */
[----:B------:R-:W-:-:S13]  /*1f90*/  ISETP.NE.AND P0, PT, R0, 0x4, PT ;  /* 0x000000040000780c */ /* 0x000fda0003f05270 */
[----:B------:R-:W-:Y:S05]  /*1fa0*/  @P0 BRA `(.L_x_17718) ;  /* 0x00000ce000000947 */ /* 0x000fea0003800000 */
[----:B------:R-:W0:Y:S02]  /*1fb0*/  F2I.S64.F64.CEIL R2, R2 ;  /* 0x0000000200027311 */ /* 0x000e240000309900 */
[----:B0-----:R0:W-:Y:S01]  /*1fc0*/  STG.E.64 [R16.64], R2 ;  /* 0x0000000210007986 */ /* 0x0011e2000c101b24 */
[----:B------:R-:W-:Y:S05]  /*1fd0*/  BRA `(.L_x_17719) ;  /* 0x00000e4000007947 */ /* 0x000fea0003800000 */
.L_x_17721:
[----:B------:R-:W0:Y:S02]  /*1fe0*/  F2I.F64.CEIL R3, R2 ;  /* 0x0000000200037311 */ /* 0x000e240000309100 */
[----:B0-----:R0:W-:Y:S01]  /*1ff0*/  STG.E [R16.64], R3 ;  /* 0x0000000310007986 */ /* 0x0011e2000c101924 */
[----:B------:R-:W-:Y:S05]  /*2000*/  BRA `(.L_x_17719) ;  /* 0x00000e1000007947 */ /* 0x000fea0003800000 */
.L_x_17720:
[----:B------:R-:W0:Y:S02]  /*2010*/  F2I.F64.CEIL R3, R2 ;  /* 0x0000000200037311 */ /* 0x000e240000309100 */
[----:B0-----:R0:W-:Y:S01]  /*2020*/  STG.E.U16 [R16.64], R3 ;  /* 0x0000000310007986 */ /* 0x0011e2000c101524 */
[----:B------:R-:W-:Y:S05]  /*2030*/  BRA `(.L_x_17719) ;  /* 0x00000de000007947 */ /* 0x000fea0003800000 */
.L_x_17715:
        /* <DEDUP_REMOVED lines=11> */
.L_x_17723:
[----:B------:R-:W0:Y:S01]  /*20f0*/  F2F.F32.F64 R0, R4 ;  /* 0x0000000400007310 */ /* 0x000e220000301000 */
[----:B------:R-:W0:-:S14]  /*2100*/  DSETP.GEU.AND P0, PT, |R4|, c[0x2][0x0], PT ;  /* 0x008000000400762a */ /* 0x000e1c0003f0e200 */
[----:B0-----:R-:W-:-:S05]  /*2110*/  @!P0 FMUL R0, R0, 1.175494350822287508e-38 ;  /* 0x0080000000008820 */ /* 0x001fca0000400000 */
[----:B------:R-:W-:-:S05]  /*2120*/  F2FP.PACK_AB R0, RZ, R0 ;  /* 0x00000000ff00723e */ /* 0x000fca00000000ff */
[----:B------:R0:W-:Y:S01]  /*2130*/  STG.E.U16 [R16.64], R0 ;  /* 0x0000000010007986 */ /* 0x0001e2000c101524 */
[----:B------:R-:W-:Y:S05]  /*2140*/  BRA `(.L_x_17719) ;  /* 0x00000cd000007947 */ /* 0x000fea0003800000 */
.L_x_17722:
        /* <DEDUP_REMOVED lines=12> */
.L_x_17725:
[----:B------:R-:W0:Y:S01]  /*2210*/  F2F.F32.F64 R0, R4 ;  /* 0x0000000400007310 */ /* 0x000e220000301000 */
[----:B------:R-:W0:-:S14]  /*2220*/  DSETP.GEU.AND P0, PT, |R4|, c[0x2][0x0], PT ;  /* 0x008000000400762a */ /* 0x000e1c0003f0e200 */
[----:B0-----:R-:W-:-:S05]  /*2230*/  @!P0 FMUL R0, R0, 1.175494350822287508e-38 ;  /* 0x0080000000008820 */ /* 0x001fca0000400000 */
[----:B------:R-:W-:-:S04]  /*2240*/  F2FP.PACK_AB R3, RZ, R0 ;  /* 0x00000000ff03723e */ /* 0x000fc800000000ff */
[----:B------:R-:W-:-:S05]  /*2250*/  PRMT R3, R3, 0x5410, RZ ;  /* 0x0000541003037816 */ /* 0x000fca00000000ff */
[----:B------:R0:W-:Y:S01]  /*2260*/  STG.E [R16.64], R3 ;  /* 0x0000000310007986 */ /* 0x0001e2000c101924 */
[----:B------:R-:W-:Y:S05]  /*2270*/  BRA `(.L_x_17719) ;  /* 0x00000ba000007947 */ /* 0x000fea0003800000 */
.L_x_17724:
[----:B------:R0:W-:Y:S01]  /*2280*/  STG.E.64 [R16.64], R4 ;  /* 0x0000000410007986 */ /* 0x0001e2000c101b24 */
[----:B------:R-:W-:Y:S05]  /*2290*/  BRA `(.L_x_17719) ;  /* 0x00000b8000007947 */ /* 0x000fea0003800000 */
.L_x_17714:
        /* <DEDUP_REMOVED lines=12> */
.L_x_17728:
[----:B------:R-:W-:-:S05]  /*2360*/  CS2R R6, SRZ ;  /* 0x0000000000067805 */ /* 0x000fca000001ff00 */
[----:B------:R0:W-:Y:S01]  /*2370*/  STG.E.128 [R16.64], R4 ;  /* 0x0000000410007986 */ /* 0x0001e2000c101d24 */
[----:B------:R-:W-:Y:S05]  /*2380*/  BRA `(.L_x_17719) ;  /* 0x00000a9000007947 */ /* 0x000fea0003800000 */
.L_x_17727:
        /* <DEDUP_REMOVED lines=23> */
.L_x_17732:
[----:B------:R-:W-:Y:S05]  /*2500*/  BSYNC B0 ;  /* 0x0000000000007941 */ /* 0x000fea0003800000 */
.L_x_17731:
[----:B------:R-:W-:-:S05]  /*2510*/  LOP3.LUT R3, R0, R3, RZ, 0xfc, !PT ;  /* 0x0000000300037212 */ /* 0x000fca00078efcff */
[----:B------:R0:W-:Y:S01]  /*2520*/  STG.E.U8 [R16.64], R3 ;  /* 0x0000000310007986 */ /* 0x0001e2000c101124 */
[----:B------:R-:W-:Y:S05]  /*2530*/  BRA `(.L_x_17719) ;  /* 0x000008e000007947 */ /* 0x000fea0003800000 */
.L_x_17730:
        /* <DEDUP_REMOVED lines=15> */
.L_x_17734:
[----:B------:R-:W-:Y:S01]  /*2630*/  IMAD.MOV.U32 R0, RZ, RZ, 0x7f ;  /* 0x0000007fff007424 */ /* 0x000fe200078e00ff */
[----:B------:R-:W-:-:S04]  /*2640*/  ISETP.GT.U32.AND P0, PT, R2, 0x7f800000, PT ;  /* 0x7f8000000200780c */ /* 0x000fc80003f04070 */
[----:B------:R-:W-:-:S04]  /*2650*/  SEL R0, R0, 0x7c, P0 ;  /* 0x0000007c00007807 */ /* 0x000fc80000000000 */
.L_x_17735:
[----:B------:R-:W-:Y:S05]  /*2660*/  BSYNC B0 ;  /* 0x0000000000007941 */ /* 0x000fea0003800000 */
.L_x_17733:
[----:B------:R-:W-:-:S04]  /*2670*/  LOP3.LUT R2, R3, 0x80000000, RZ, 0xc0, !PT ;  /* 0x8000000003027812 */ /* 0x000fc800078ec0ff */
[----:B------:R-:W-:-:S04]  /*2680*/  SHF.R.U32.HI R3, RZ, 0x18, R2 ;  /* 0x00000018ff037819 */ /* 0x000fc80000011602 */
[----:B------:R-:W-:-:S05]  /*2690*/  LOP3.LUT R3, R0, R3, RZ, 0xfc, !PT ;  /* 0x0000000300037212 */ /* 0x000fca00078efcff */
[----:B------:R0:W-:Y:S01]  /*26a0*/  STG.E.U8 [R16.64], R3 ;  /* 0x0000000310007986 */ /* 0x0001e2000c101124 */
[----:B------:R-:W-:Y:S05]  /*26b0*/  BRA `(.L_x_17719) ;  /* 0x0000076000007947 */ /* 0x000fea0003800000 */
.L_x_17729:
[----:B------:R-:W0:Y:S01]  /*26c0*/  F2F.F32.F64 R0, R4 ;  /* 0x0000000400007310 */ /* 0x000e220000301000 */
[----:B------:R-:W0:-:S14]  /*26d0*/  DSETP.GEU.AND P0, PT, |R4|, c[0x2][0x0], PT ;  /* 0x008000000400762a */ /* 0x000e1c0003f0e200 */
[----:B0-----:R-:W-:-:S05]  /*26e0*/  @!P0 FMUL R0, R0, 1.175494350822287508e-38 ;  /* 0x0080000000008820 */ /* 0x001fca0000400000 */
[----:B------:R-:W-:-:S05]  /*26f0*/  F2FP.BF16.PACK_AB R0, RZ, R0 ;  /* 0x00000000ff00723e */ /* 0x000fca00000010ff */
[----:B------:R0:W-:Y:S01]  /*2700*/  STG.E.U16 [R16.64], R0 ;  /* 0x0000000010007986 */ /* 0x0001e2000c101524 */
[----:B------:R-:W-:Y:S05]  /*2710*/  BRA `(.L_x_17719) ;  /* 0x0000070000007947 */ /* 0x000fea0003800000 */
.L_x_17726:
        /* <DEDUP_REMOVED lines=8> */
[----:B------:R-:W0:Y:S02]  /*27a0*/  F2I.U32.F64.CEIL R3, R2 ;  /* 0x0000000200037311 */ /* 0x000e240000309000 */
[----:B0-----:R0:W-:Y:S01]  /*27b0*/  STG.E.U16 [R16.64], R3 ;  /* 0x0000000310007986 */ /* 0x0011e2000c101524 */
[----:B------:R-:W-:Y:S05]  /*27c0*/  BRA `(.L_x_17719) ;  /* 0x0000065000007947 */ /* 0x000fea0003800000 */
.L_x_17738:
        /* <DEDUP_REMOVED lines=19> */
.L_x_17741:
[----:B------:R-:W-:-:S04]  /*2900*/  LOP3.LUT R2, R3, 0x80000000, RZ, 0xc0, !PT ;  /* 0x8000000003027812 */ /* 0x000fc800078ec0ff */
[----:B------:R-:W-:-:S04]  /*2910*/  SHF.R.U32.HI R3, RZ, 0x18, R2 ;  /* 0x00000018ff037819 */ /* 0x000fc80000011602 */
[----:B------:R-:W-:-:S04]  /*2920*/  LOP3.LUT R0, R0, R3, RZ, 0xfc, !PT ;  /* 0x0000000300007212 */ /* 0x000fc800078efcff */
[----:B------:R-:W-:Y:S02]  /*2930*/  PRMT R8, R0, 0x7610, R8 ;  /* 0x0000761000087816 */ /* 0x000fe40000000008 */
.L_x_17740:
[----:B------:R-:W-:Y:S05]  /*2940*/  BSYNC B0 ;  /* 0x0000000000007941 */ /* 0x000fea0003800000 */
.L_x_17739:
[----:B------:R0:W-:Y:S01]  /*2950*/  STG.E.U8 [R16.64], R8 ;  /* 0x0000000810007986 */ /* 0x0001e2000c101124 */
[----:B------:R-:W-:Y:S05]  /*2960*/  BRA `(.L_x_17719) ;  /* 0x000004b000007947 */ /* 0x000fea0003800000 */
.L_x_17737:
        /* <DEDUP_REMOVED lines=19> */
.L_x_17744:
[----:B------:R-:W-:-:S04]  /*2aa0*/  LOP3.LUT R2, R3, 0x80000000, RZ, 0xc0, !PT ;  /* 0x8000000003027812 */ /* 0x000fc800078ec0ff */
[----:B------:R-:W-:-:S04]  /*2ab0*/  SHF.R.U32.HI R3, RZ, 0x18, R2 ;  /* 0x00000018ff037819 */ /* 0x000fc80000011602 */
[----:B------:R-:W-:-:S04]  /*2ac0*/  LOP3.LUT R0, R0, R3, RZ, 0xfc, !PT ;  /* 0x0000000300007212 */ /* 0x000fc800078efcff */
[----:B------:R-:W-:Y:S02]  /*2ad0*/  PRMT R8, R0, 0x7610, R8 ;  /* 0x0000761000087816 */ /* 0x000fe40000000008 */
.L_x_17743:
[----:B------:R-:W-:Y:S05]  /*2ae0*/  BSYNC B0 ;  /* 0x0000000000007941 */ /* 0x000fea0003800000 */
.L_x_17742:
[----:B------:R0:W-:Y:S01]  /*2af0*/  STG.E.U8 [R16.64], R8 ;  /* 0x0000000810007986 */ /* 0x0001e2000c101124 */
[----:B------:R-:W-:Y:S05]  /*2b00*/  BRA `(.L_x_17719) ;  /* 0x0000031000007947 */ /* 0x000fea0003800000 */
.L_x_17736:
        /* <DEDUP_REMOVED lines=24> */
.L_x_17718:
        /* <DEDUP_REMOVED lines=20> */
.L_x_17746:
[----:B------:R-:W0:Y:S02]  /*2dd0*/  F2I.U64.F64.CEIL R2, R2 ;  /* 0x0000000200027311 */ /* 0x000e240000309800 */
[----:B0-----:R0:W-:Y:S01]  /*2de0*/  STG.E.64 [R16.64], R2 ;  /* 0x0000000210007986 */ /* 0x0011e2000c101b24 */
[----:B------:R-:W-:Y:S05]  /*2df0*/  BRA `(.L_x_17719) ;  /* 0x0000002000007947 */ /* 0x000fea0003800000 */
.L_x_17745:
[----:B------:R-:W0:Y:S02]  /*2e00*/  F2I.U32.F64.CEIL R3, R2 ;  /* 0x0000000200037311 */ /* 0x000e240000309000 */
[----:B0-----:R0:W-:Y:S02]  /*2e10*/  STG.E [R16.64], R3 ;  /* 0x0000000310007986 */ /* 0x0011e4000c101924 */
.L_x_17719:
[----:B------:R-:W-:-:S05]  /*2e20*/  IMAD R18, R18, 0x200, R23 ;  /* 0x0000020012127824 */ /* 0x000fca00078e0217 */
[----:B------:R-:W-:Y:S02]  /*2e30*/  IADD3 R19, R18, 0x80, RZ ;  /* 0x0000008012137810 */ /* 0x000fe40007ffe0ff */
.L_x_17680:
[----:B------:R-:W-:Y:S05]  /*2e40*/  BSYNC B6 ;  /* 0x0000000000067941 */ /* 0x000fea0003800000 */
.L_x_17679:
        /* <DEDUP_REMOVED lines=231> */
.L_x_17749:
        /* <DEDUP_REMOVED lines=19> */
.L_x_17753:
[----:B------:R-:W2:Y:S02]  /*3df0*/  LDG.E.U8 R2, [R4.64] ;  /* 0x0000002404027981 */ /* 0x000ea4000c1e1100 */
[----:B--2---:R-:W0:Y:S01]  /*3e00*/  I2F.F64.U16 R2, R2 ;  /* 0x0000000200027312 */ /* 0x004e220000101800 */
[----:B------:R-:W-:Y:S05]  /*3e10*/  BRA `(.L_x_17755) ;  /* 0x00000df000007947 */ /* 0x000fea0003800000 */
.L_x_17752:
        /* <DEDUP_REMOVED lines=9> */
.L_x_17757:
[----:B------:R-:W2:Y:S02]  /*3eb0*/  LDG.E R2, [R4.64] ;  /* 0x0000002404027981 */ /* 0x000ea4000c1e1900 */
[----:B--2---:R-:W0:Y:S01]  /*3ec0*/  I2F.F64 R2, R2 ;  /* 0x0000000200027312 */ /* 0x004e220000201c00 */
[----:B------:R-:W-:Y:S05]  /*3ed0*/  BRA `(.L_x_17755) ;  /* 0x00000d3000007947 */ /* 0x000fea0003800000 */
.L_x_17756:
[----:B------:R-:W2:Y:S02]  /*3ee0*/  LDG.E.U16 R2, [R4.64] ;  /* 0x0000002404027981 */ /* 0x000ea4000c1e1500 */
[----:B--2---:R-:W0:Y:S01]  /*3ef0*/  I2F.F64.S16 R2, R2 ;  /* 0x0000000200027312 */ /* 0x004e220000101c00 */
[----:B------:R-:W-:Y:S05]  /*3f00*/  BRA `(.L_x_17755) ;  /* 0x00000d0000007947 */ /* 0x000fea0003800000 */
.L_x_17751:
        /* <DEDUP_REMOVED lines=10> */
.L_x_17759:
[----:B------:R-:W2:Y:S02]  /*3fb0*/  LDG.E.U16 R0, [R4.64] ;  /* 0x0000002404007981 */ /* 0x000ea4000c1e1500 */
[----:B--2---:R-:W-:-:S05]  /*3fc0*/  HADD2.F32 R0, -RZ, R0.H0_H0 ;  /* 0x20000000ff007230 */ /* 0x004fca0000004100 */
[----:B------:R-:W-:-:S04]  /*3fd0*/  FMUL.FTZ R0, R0, 1 ;  /* 0x3f80000000007820 */ /* 0x000fc80000410000 */
[----:B------:R0:W1:Y:S01]  /*3fe0*/  F2F.F64.F32 R2, R0 ;  /* 0x0000000000027310 */ /* 0x0000620000201800 */
[----:B------:R-:W-:Y:S05]  /*3ff0*/  BRA `(.L_x_17755) ;  /* 0x00000c1000007947 */ /* 0x000fea0003800000 */
.L_x_17758:
        /* <DEDUP_REMOVED lines=10> */
.L_x_17761:
[----:B------:R-:W2:Y:S02]  /*40a0*/  LDG.E.U16 R4, [R4.64] ;  /* 0x0000002404047981 */ /* 0x000ea4000c1e1500 */
[----:B--2---:R-:W-:-:S05]  /*40b0*/  HADD2.F32 R0, -RZ, R4.H0_H0 ;  /* 0x20000004ff007230 */ /* 0x004fca0000004100 */
[----:B------:R-:W-:-:S04]  /*40c0*/  FMUL.FTZ R0, R0, 1 ;  /* 0x3f80000000007820 */ /* 0x000fc80000410000 */
[----:B------:R0:W1:Y:S01]  /*40d0*/  F2F.F64.F32 R2, R0 ;  /* 0x0000000000027310 */ /* 0x0000620000201800 */
[----:B------:R-:W-:Y:S05]  /*40e0*/  BRA `(.L_x_17755) ;  /* 0x00000b2000007947 */ /* 0x000fea0003800000 */
.L_x_17760:
[----:B------:R0:W5:Y:S01]  /*40f0*/  LDG.E.64 R2, [R4.64] ;  /* 0x0000002404027981 */ /* 0x000162000c1e1b00 */
[----:B------:R-:W-:Y:S05]  /*4100*/  BRA `(.L_x_17755) ;  /* 0x00000b0000007947 */ /* 0x000fea0003800000 */
.L_x_17750:
        /* <DEDUP_REMOVED lines=13> */
.L_x_17764:
[----:B------:R0:W5:Y:S01]  /*41e0*/  LDG.E.64 R2, [R4.64] ;  /* 0x0000002404027981 */ /* 0x000162000c1e1b00 */
[----:B------:R-:W-:Y:S05]  /*41f0*/  BRA `(.L_x_17755) ;  /* 0x00000a1000007947 */ /* 0x000fea0003800000 */
.L_x_17763:
        /* <DEDUP_REMOVED lines=28> */
.L_x_17766:
        /* <DEDUP_REMOVED lines=15> */
.L_x_17765:
[----:B------:R-:W2:Y:S02]  /*44b0*/  LDG.E.U16 R0, [R4.64] ;  /* 0x0000002404007981 */ /* 0x000ea4000c1e1500 */
[----:B--2---:R-:W-:-:S05]  /*44c0*/  PRMT R0, RZ, 0x5410, R0 ;  /* 0x00005410ff007816 */ /* 0x004fca0000000000 */
[----:B------:R-:W-:-:S04]  /*44d0*/  FMUL.FTZ R0, R0, 1 ;  /* 0x3f80000000007820 */ /* 0x000fc80000410000 */
[----:B------:R0:W1:Y:S01]  /*44e0*/  F2F.F64.F32 R2, R0 ;  /* 0x0000000000027310 */ /* 0x0000620000201800 */
[----:B------:R-:W-:Y:S05]  /*44f0*/  BRA `(.L_x_17755) ;  /* 0x0000071000007947 */ /* 0x000fea0003800000 */
.L_x_17762:
        /* <DEDUP_REMOVED lines=11> */
.L_x_17769:
        /* <DEDUP_REMOVED lines=21> */
.L_x_17773:
[----:B------:R-:W-:Y:S05]  /*4700*/  BSYNC B1 ;  /* 0x0000000000017941 */ /* 0x000fea0003800000 */
.L_x_17772:
[----:B------:R-:W-:Y:S01]  /*4710*/  LEA R3, R0, 0x3b800000, 0x17 ;  /* 0x3b80000000037811 */ /* 0x000fe200078eb8ff */
[----:B------:R-:W-:-:S05]  /*4720*/  IMAD.SHL.U32 R0, R2, 0x100000, RZ ;  /* 0x0010000002007824 */ /* 0x000fca00078e00ff */
[----:B------:R-:W-:Y:S02]  /*4730*/  LOP3.LUT R0, R3, R0, R4, 0xfe, !PT ;  /* 0x0000000003007212 */ /* 0x000fe400078efe04 */
.L_x_17771:
[----:B------:R-:W-:Y:S05]  /*4740*/  BSYNC B0 ;  /* 0x0000000000007941 */ /* 0x000fea0003800000 */
.L_x_17770:
[----:B------:R-:W-:-:S04]  /*4750*/  FMUL.FTZ R0, R0, 1 ;  /* 0x3f80000000007820 */ /* 0x000fc80000410000 */
[----:B------:R0:W1:Y:S01]  /*4760*/  F2F.F64.F32 R2, R0 ;  /* 0x0000000000027310 */ /* 0x0000620000201800 */
[----:B------:R-:W-:Y:S05]  /*4770*/  BRA `(.L_x_17755) ;  /* 0x0000049000007947 */ /* 0x000fea0003800000 */
.L_x_17768:
        /* <DEDUP_REMOVED lines=21> */
.L_x_17777:
[----:B------:R-:W-:Y:S05]  /*48d0*/  BSYNC B1 ;  /* 0x0000000000017941 */ /* 0x000fea0003800000 */
.L_x_17776:
[----:B------:R-:W-:Y:S01]  /*48e0*/  LEA R3, R0, 0x37800000, 0x17 ;  /* 0x3780000000037811 */ /* 0x000fe200078eb8ff */
[----:B------:R-:W-:-:S05]  /*48f0*/  IMAD.SHL.U32 R0, R2, 0x200000, RZ ;  /* 0x0020000002007824 */ /* 0x000fca00078e00ff */
[----:B------:R-:W-:Y:S02]  /*4900*/  LOP3.LUT R0, R3, R0, R4, 0xfe, !PT ;  /* 0x0000000003007212 */ /* 0x000fe400078efe04 */
.L_x_17775:
[----:B------:R-:W-:Y:S05]  /*4910*/  BSYNC B0 ;  /* 0x0000000000007941 */ /* 0x000fea0003800000 */
.L_x_17774:
[----:B------:R-:W-:-:S04]  /*4920*/  FMUL.FTZ R0, R0, 1 ;  /* 0x3f80000000007820 */ /* 0x000fc80000410000 */
[----:B------:R0:W1:Y:S01]  /*4930*/  F2F.F64.F32 R2, R0 ;  /* 0x0000000000027310 */ /* 0x0000620000201800 */
[----:B------:R-:W-:Y:S05]  /*4940*/  BRA `(.L_x_17755) ;  /* 0x000002c000007947 */ /* 0x000fea0003800000 */
.L_x_17767:
        /* <DEDUP_REMOVED lines=14> */
.L_x_17781:
[----:B------:R-:W-:Y:S05]  /*4a30*/  BSYNC B0 ;  /* 0x0000000000007941 */ /* 0x000fea0003800000 */
.L_x_17780:
[----:B------:R-:W-:-:S04]  /*4a40*/  FMUL.FTZ R0, R0, 1 ;  /* 0x3f80000000007820 */ /* 0x000fc80000410000 */
[----:B------:R0:W1:Y:S01]  /*4a50*/  F2F.F64.F32 R2, R0 ;  /* 0x0000000000027310 */ /* 0x0000620000201800 */
[----:B------:R-:W-:Y:S05]  /*4a60*/  BRA `(.L_x_17755) ;  /* 0x000001a000007947 */ /* 0x000fea0003800000 */
.L_x_17754:
        /* <DEDUP_REMOVED lines=21> */
.L_x_17779:
[----:B------:R-:W2:Y:S02]  /*4bc0*/  LDG.E.64 R2, [R4.64] ;  /* 0x0000002404027981 */ /* 0x000ea4000c1e1b00 */
[----:B--2---:R-:W0:Y:S01]  /*4bd0*/  I2F.F64.U64 R2, R2 ;  /* 0x0000000200027312 */ /* 0x004e220000301800 */
[----:B------:R-:W-:Y:S05]  /*4be0*/  BRA `(.L_x_17755) ;  /* 0x0000002000007947 */ /* 0x000fea0003800000 */
.L_x_17778:
[----:B------:R-:W2:Y:S02]  /*4bf0*/  LDG.E R2, [R4.64] ;  /* 0x0000002404027981 */ /* 0x000ea4000c1e1900 */
[----:B--2---:R-:W0:Y:S02]  /*4c00*/  I2F.F64.U32 R2, R2 ;  /* 0x0000000200027312 */ /* 0x004e240000201800 */
.L_x_17755:
        /* <DEDUP_REMOVED lines=16> */
.L_x_17785:
[----:B------:R-:W0:Y:S02]  /*4d10*/  F2I.S64.F64.CEIL R2, R2 ;  /* 0x0000000200027311 */ /* 0x000e240000309900 */
[----:B0-----:R-:W-:-:S05]  /*4d20*/  IMAD.MOV.U32 R5, RZ, RZ, R2 ;  /* 0x000000ffff057224 */ /* 0x001fca00078e0002 */
[----:B------:R0:W-:Y:S01]  /*4d30*/  STG.E.U8 [R16.64], R5 ;  /* 0x0000000510007986 */ /* 0x0001e2000c101124 */
[----:B------:R-:W-:Y:S05]  /*4d40*/  BRA `(.L_x_17787) ;  /* 0x00000ed000007947 */ /* 0x000fea0003800000 */
.L_x_17784:
        /* <DEDUP_REMOVED lines=9> */
.L_x_17789:
[----:B------:R-:W0:Y:S02]  /*4de0*/  F2I.F64.CEIL R3, R2 ;  /* 0x0000000200037311 */ /* 0x000e240000309100 */
[----:B0-----:R0:W-:Y:S01]  /*4df0*/  STG.E [R16.64], R3 ;  /* 0x0000000310007986 */ /* 0x0011e2000c101924 */
[----:B------:R-:W-:Y:S05]  /*4e00*/  BRA `(.L_x_17787) ;  /* 0x00000e1000007947 */ /* 0x000fea0003800000 */
.L_x_17788:
[----:B------:R-:W0:Y:S02]  /*4e10*/  F2I.F64.CEIL R3, R2 ;  /* 0x0000000200037311 */ /* 0x000e240000309100 */
[----:B0-----:R0:W-:Y:S01]  /*4e20*/  STG.E.U16 [R16.64], R3 ;  /* 0x0000000310007986 */ /* 0x0011e2000c101524 */
[----:B------:R-:W-:Y:S05]  /*4e30*/  BRA `(.L_x_17787) ;  /* 0x00000de000007947 */ /* 0x000fea0003800000 */
.L_x_17783:
        /* <DEDUP_REMOVED lines=11> */
.L_x_17791:
[----:B------:R-:W0:Y:S01]  /*4ef0*/  F2F.F32.F64 R0, R4 ;  /* 0x0000000400007310 */ /* 0x000e220000301000 */
[----:B------:R-:W0:-:S14]  /*4f00*/  DSETP.GEU.AND P0, PT, |R4|, c[0x2][0x0], PT ;  /* 0x008000000400762a */ /* 0x000e1c0003f0e200 */
[----:B0-----:R-:W-:-:S05]  /*4f10*/  @!P0 FMUL R0, R0, 1.175494350822287508e-38 ;  /* 0x0080000000008820 */ /* 0x001fca0000400000 */
[----:B------:R-:W-:-:S05]  /*4f20*/  F2FP.PACK_AB R0, RZ, R0 ;  /* 0x00000000ff00723e */ /* 0x000fca00000000ff */
[----:B------:R0:W-:Y:S01]  /*4f30*/  STG.E.U16 [R16.64], R0 ;  /* 0x0000000010007986 */ /* 0x0001e2000c101524 */
[----:B------:R-:W-:Y:S05]  /*4f40*/  BRA `(.L_x_17787) ;  /* 0x00000cd000007947 */ /* 0x000fea0003800000 */
.L_x_17790:
        /* <DEDUP_REMOVED lines=12> */
.L_x_17793:
[----:B------:R-:W0:Y:S01]  /*5010*/  F2F.F32.F64 R0, R4 ;  /* 0x0000000400007310 */ /* 0x000e220000301000 */
[----:B------:R-:W0:-:S14]  /*5020*/  DSETP.GEU.AND P0, PT, |R4|, c[0x2][0x0], PT ;  /* 0x008000000400762a */ /* 0x000e1c0003f0e200 */
[----:B0-----:R-:W-:-:S05]  /*5030*/  @!P0 FMUL R0, R0, 1.175494350822287508e-38 ;  /* 0x0080000000008820 */ /* 0x001fca0000400000 */
[----:B------:R-:W-:-:S04]  /*5040*/  F2FP.PACK_AB R3, RZ, R0 ;  /* 0x00000000ff03723e */ /* 0x000fc800000000ff */
[----:B------:R-:W-:-:S05]  /*5050*/  PRMT R3, R3, 0x5410, RZ ;  /* 0x0000541003037816 */ /* 0x000fca00000000ff */
[----:B------:R0:W-:Y:S01]  /*5060*/  STG.E [R16.64], R3 ;  /* 0x0000000310007986 */ /* 0x0001e2000c101924 */
[----:B------:R-:W-:Y:S05]  /*5070*/  BRA `(.L_x_17787) ;  /* 0x00000ba000007947 */ /* 0x000fea0003800000 */
.L_x_17792:
[----:B------:R0:W-:Y:S01]  /*5080*/  STG.E.64 [R16.64], R4 ;  /* 0x0000000410007986 */ /* 0x0001e2000c101b24 */
[----:B------:R-:W-:Y:S05]  /*5090*/  BRA `(.L_x_17787) ;  /* 0x00000b8000007947 */ /* 0x000fea0003800000 */
.L_x_17782:
        /* <DEDUP_REMOVED lines=12> */
.L_x_17796:
[----:B------:R-:W-:-:S05]  /*5160*/  CS2R R6, SRZ ;  /* 0x0000000000067805 */ /* 0x000fca000001ff00 */
[----:B------:R0:W-:Y:S01]  /*5170*/  STG.E.128 [R16.64], R4 ;  /* 0x0000000410007986 */ /* 0x0001e2000c101d24 */
[----:B------:R-:W-:Y:S05]  /*5180*/  BRA `(.L_x_17787) ;  /* 0x00000a9000007947 */ /* 0x000fea0003800000 */
.L_x_17795:
        /* <DEDUP_REMOVED lines=23> */
.L_x_17800:
[----:B------:R-:W-:Y:S05]  /*5300*/  BSYNC B0 ;  /* 0x0000000000007941 */ /* 0x000fea0003800000 */
.L_x_17799:
[----:B------:R-:W-:-:S05]  /*5310*/  LOP3.LUT R3, R0, R3, RZ, 0xfc, !PT ;  /* 0x0000000300037212 */ /* 0x000fca00078efcff */
[----:B------:R0:W-:Y:S01]  /*5320*/  STG.E.U8 [R16.64], R3 ;  /* 0x0000000310007986 */ /* 0x0001e2000c101124 */
[----:B------:R-:W-:Y:S05]  /*5330*/  BRA `(.L_x_17787) ;  /* 0x000008e000007947 */ /* 0x000fea0003800000 */
.L_x_17798:
        /* <DEDUP_REMOVED lines=15> */
.L_x_17802:
[----:B------:R-:W-:Y:S01]  /*5430*/  IMAD.MOV.U32 R0, RZ, RZ, 0x7f ;  /* 0x0000007fff007424 */ /* 0x000fe200078e00ff */
[----:B------:R-:W-:-:S04]  /*5440*/  ISETP.GT.U32.AND P0, PT, R2, 0x7f800000, PT ;  /* 0x7f8000000200780c */ /* 0x000fc80003f04070 */
[----:B------:R-:W-:-:S04]  /*5450*/  SEL R0, R0, 0x7c, P0 ;  /* 0x0000007c00007807 */ /* 0x000fc80000000000 */
.L_x_17803:
[----:B------:R-:W-:Y:S05]  /*5460*/  BSYNC B0 ;  /* 0x0000000000007941 */ /* 0x000fea0003800000 */
.L_x_17801:
[----:B------:R-:W-:-:S04]  /*5470*/  LOP3.LUT R2, R3, 0x80000000, RZ, 0xc0, !PT ;  /* 0x8000000003027812 */ /* 0x000fc800078ec0ff */
[----:B------:R-:W-:-:S04]  /*5480*/  SHF.R.U32.HI R3, RZ, 0x18, R2 ;  /* 0x00000018ff037819 */ /* 0x000fc80000011602 */
[----:B------:R-:W-:-:S05]  /*5490*/  LOP3.LUT R3, R0, R3, RZ, 0xfc, !PT ;  /* 0x0000000300037212 */ /* 0x000fca00078efcff */
[----:B------:R0:W-:Y:S01]  /*54a0*/  STG.E.U8 [R16.64], R3 ;  /* 0x0000000310007986 */ /* 0x0001e2000c101124 */
[----:B------:R-:W-:Y:S05]  /*54b0*/  BRA `(.L_x_17787) ;  /* 0x0000076000007947 */ /* 0x000fea0003800000 */
.L_x_17797:
[----:B------:R-:W0:Y:S01]  /*54c0*/  F2F.F32.F64 R0, R4 ;  /* 0x0000000400007310 */ /* 0x000e220000301000 */
[----:B------:R-:W0:-:S14]  /*54d0*/  DSETP.GEU.AND P0, PT, |R4|, c[0x2][0x0], PT ;  /* 0x008000000400762a */ /* 0x000e1c0003f0e200 */
[----:B0-----:R-:W-:-:S05]  /*54e0*/  @!P0 FMUL R0, R0, 1.175494350822287508e-38 ;  /* 0x0080000000008820 */ /* 0x001fca0000400000 */
[----:B------:R-:W-:-:S05]  /*54f0*/  F2FP.BF16.PACK_AB R0, RZ, R0 ;  /* 0x00000000ff00723e */ /* 0x000fca00000010ff */
[----:B------:R0:W-:Y:S01]  /*5500*/  STG.E.U16 [R16.64], R0 ;  /* 0x0000000010007986 */ /* 0x0001e2000c101524 */
[----:B------:R-:W-:Y:S05]  /*5510*/  BRA `(.L_x_17787) ;  /* 0x0000070000007947 */ /* 0x000fea0003800000 */
.L_x_17794:
        /* <DEDUP_REMOVED lines=11> */
.L_x_17806:
        /* <DEDUP_REMOVED lines=19> */
.L_x_17809:
[----:B------:R-:W-:-:S04]  /*5700*/  LOP3.LUT R2, R3, 0x80000000, RZ, 0xc0, !PT ;  /* 0x8000000003027812 */ /* 0x000fc800078ec0ff */
[----:B------:R-:W-:-:S04]  /*5710*/  SHF.R.U32.HI R3, RZ, 0x18, R2 ;  /* 0x00000018ff037819 */ /* 0x000fc80000011602 */
[----:B------:R-:W-:-:S04]  /*5720*/  LOP3.LUT R0, R0, R3, RZ, 0xfc, !PT ;  /* 0x0000000300007212 */ /* 0x000fc800078efcff */
[----:B------:R-:W-:Y:S02]  /*5730*/  PRMT R8, R0, 0x7610, R8 ;  /* 0x0000761000087816 */ /* 0x000fe40000000008 */
.L_x_17808:
[----:B------:R-:W-:Y:S05]  /*5740*/  BSYNC B0 ;  /* 0x0000000000007941 */ /* 0x000fea0003800000 */
.L_x_17807:
[----:B------:R0:W-:Y:S01]  /*5750*/  STG.E.U8 [R16.64], R8 ;  /* 0x0000000810007986 */ /* 0x0001e2000c101124 */
[----:B------:R-:W-:Y:S05]  /*5760*/  BRA `(.L_x_17787) ;  /* 0x000004b000007947 */ /* 0x000fea0003800000 */
.L_x_17805:
        /* <DEDUP_REMOVED lines=19> */
.L_x_17812:
[----:B------:R-:W-:-:S04]  /*58a0*/  LOP3.LUT R2, R3, 0x80000000, RZ, 0xc0, !PT ;  /* 0x8000000003027812 */ /* 0x000fc800078ec0ff */
[----:B------:R-:W-:-:S04]  /*58b0*/  SHF.R.U32.HI R3, RZ, 0x18, R2 ;  /* 0x00000018ff037819 */ /* 0x000fc80000011602 */
[----:B------:R-:W-:-:S04]  /*58c0*/  LOP3.LUT R0, R0, R3, RZ, 0xfc, !PT ;  /* 0x0000000300007212 */ /* 0x000fc800078efcff */
[----:B------:R-:W-:Y:S02]  /*58d0*/  PRMT R8, R0, 0x7610, R8 ;  /* 0x0000761000087816 */ /* 0x000fe40000000008 */
.L_x_17811:
[----:B------:R-:W-:Y:S05]  /*58e0*/  BSYNC B0 ;  /* 0x0000000000007941 */ /* 0x000fea0003800000 */
.L_x_17810:
[----:B------:R0:W-:Y:S01]  /*58f0*/  STG.E.U8 [R16.64], R8 ;  /* 0x0000000810007986 */ /* 0x0001e2000c101124 */
[----:B------:R-:W-:Y:S05]  /*5900*/  BRA `(.L_x_17787) ;  /* 0x0000031000007947 */ /* 0x000fea0003800000 */
.L_x_17804:
        /* <DEDUP_REMOVED lines=24> */
.L_x_17786:
        /* <DEDUP_REMOVED lines=20> */
.L_x_17814:
[----:B------:R-:W0:Y:S02]  /*5bd0*/  F2I.U64.F64.CEIL R2, R2 ;  /* 0x0000000200027311 */ /* 0x000e240000309800 */
[----:B0-----:R0:W-:Y:S01]  /*5be0*/  STG.E.64 [R16.64], R2 ;  /* 0x0000000210007986 */ /* 0x0011e2000c101b24 */
[----:B------:R-:W-:Y:S05]  /*5bf0*/  BRA `(.L_x_17787) ;  /* 0x0000002000007947 */ /* 0x000fea0003800000 */
.L_x_17813:
[----:B------:R-:W0:Y:S02]  /*5c00*/  F2I.U32.F64.CEIL R3, R2 ;  /* 0x0000000200037311 */ /* 0x000e240000309000 */
[----:B0-----:R0:W-:Y:S02]  /*5c10*/  STG.E [R16.64], R3 ;  /* 0x0000000310007986 */ /* 0x0011e4000c101924 */
.L_x_17787:
        /* <DEDUP_REMOVED lines=231> */
.L_x_17815:
        /* <DEDUP_REMOVED lines=19> */
.L_x_17819:
[----:B------:R-:W2:Y:S02]  /*6bc0*/  LDG.E.U8 R2, [R4.64] ;  /* 0x0000002404027981 */ /* 0x000ea4000c1e1100 */
[----:B--2---:R-:W0:Y:S01]  /*6bd0*/  I2F.F64.U16 R2, R2 ;  /* 0x0000000200027312 */ /* 0x004e220000101800 */
[----:B------:R-:W-:Y:S05]  /*6be0*/  BRA `(.L_x_17821) ;  /* 0x00000df000007947 */ /* 0x000fea0003800000 */
.L_x_17818:
        /* <DEDUP_REMOVED lines=9> */
.L_x_17823:
[----:B------:R-:W2:Y:S02]  /*6c80*/  LDG.E R2, [R4.64] ;  /* 0x0000002404027981 */ /* 0x000ea4000c1e1900 */
[----:B--2---:R-:W0:Y:S01]  /*6c90*/  I2F.F64 R2, R2 ;  /* 0x0000000200027312 */ /* 0x004e220000201c00 */
[----:B------:R-:W-:Y:S05]  /*6ca0*/  BRA `(.L_x_17821) ;  /* 0x00000d3000007947 */ /* 0x000fea0003800000 */
.L_x_17822:
[----:B------:R-:W2:Y:S02]  /*6cb0*/  LDG.E.U16 R2, [R4.64] ;  /* 0x0000002404027981 */ /* 0x000ea4000c1e1500 */
[----:B--2---:R-:W0:Y:S01]  /*6cc0*/  I2F.F64.S16 R2, R2 ;  /* 0x0000000200027312 */ /* 0x004e220000101c00 */
[----:B------:R-:W-:Y:S05]  /*6cd0*/  BRA `(.L_x_17821) ;  /* 0x00000d0000007947 */ /* 0x000fea0003800000 */
.L_x_17817:
        /* <DEDUP_REMOVED lines=10> */
.L_x_17825:
[----:B------:R-:W2:Y:S02]  /*6d80*/  LDG.E.U16 R0, [R4.64] ;  /* 0x0000002404007981 */ /* 0x000ea4000c1e1500 */
[----:B--2---:R-:W-:-:S05]  /*6d90*/  HADD2.F32 R0, -RZ, R0.H0_H0 ;  /* 0x20000000ff007230 */ /* 0x004fca0000004100 */
[----:B------:R-:W-:-:S04]  /*6da0*/  FMUL.FTZ R0, R0, 1 ;  /* 0x3f80000000007820 */ /* 0x000fc80000410000 */
[----:B------:R0:W1:Y:S01]  /*6db0*/  F2F.F64.F32 R2, R0 ;  /* 0x0000000000027310 */ /* 0x0000620000201800 */
[----:B------:R-:W-:Y:S05]  /*6dc0*/  BRA `(.L_x_17821) ;  /* 0x00000c1000007947 */ /* 0x000fea0003800000 */
.L_x_17824:
        /* <DEDUP_REMOVED lines=10> */
.L_x_17827:
[----:B------:R-:W2:Y:S02]  /*6e70*/  LDG.E.U16 R4, [R4.64] ;  /* 0x0000002404047981 */ /* 0x000ea4000c1e1500 */
[----:B--2---:R-:W-:-:S05]  /*6e80*/  HADD2.F32 R0, -RZ, R4.H0_H0 ;  /* 0x20000004ff007230 */ /* 0x004fca0000004100 */
[----:B------:R-:W-:-:S04]  /*6e90*/  FMUL.FTZ R0, R0, 1 ;  /* 0x3f80000000007820 */ /* 0x000fc80000410000 */
[----:B------:R0:W1:Y:S01]  /*6ea0*/  F2F.F64.F32 R2, R0 ;  /* 0x0000000000027310 */ /* 0x0000620000201800 */
[----:B------:R-:W-:Y:S05]  /*6eb0*/  BRA `(.L_x_17821) ;  /* 0x00000b2000007947 */ /* 0x000fea0003800000 */
.L_x_17826:
[----:B------:R0:W5:Y:S01]  /*6ec0*/  LDG.E.64 R2, [R4.64] ;  /* 0x0000002404027981 */ /* 0x000162000c1e1b00 */
[----:B------:R-:W-:Y:S05]  /*6ed0*/  BRA `(.L_x_17821) ;  /* 0x00000b0000007947 */ /* 0x000fea0003800000 */
.L_x_17816:
        /* <DEDUP_REMOVED lines=13> */
.L_x_17830:
[----:B------:R0:W5:Y:S01]  /*6fb0*/  LDG.E.64 R2, [R4.64] ;  /* 0x0000002404027981 */ /* 0x000162000c1e1b00 */
[----:B------:R-:W-:Y:S05]  /*6fc0*/  BRA `(.L_x_17821) ;  /* 0x00000a1000007947 */ /* 0x000fea0003800000 */
.L_x_17829:
        /* <DEDUP_REMOVED lines=28> */
.L_x_17832:
        /* <DEDUP_REMOVED lines=15> */
.L_x_17831:
[----:B------:R-:W2:Y:S02]  /*7280*/  LDG.E.U16 R0, [R4.64] ;  /* 0x0000002404007981 */ /* 0x000ea4000c1e1500 */
[----:B--2---:R-:W-:-:S05]  /*7290*/  PRMT R0, RZ, 0x5410, R0 ;  /* 0x00005410ff007816 */ /* 0x004fca0000000000 */
[----:B------:R-:W-:-:S04]  /*72a0*/  FMUL.FTZ R0, R0, 1 ;  /* 0x3f80000000007820 */ /* 0x000fc80000410000 */
[----:B------:R0:W1:Y:S01]  /*72b0*/  F2F.F64.F32 R2, R0 ;  /* 0x0000000000027310 */ /* 0x0000620000201800 */
[----:B------:R-:W-:Y:S05]  /*72c0*/  BRA `(.L_x_17821) ;  /* 0x0000071000007947 */ /* 0x000fea0003800000 */
.L_x_17828:
        /* <DEDUP_REMOVED lines=11> */
.L_x_17835:
        /* <DEDUP_REMOVED lines=21> */
.L_x_17839:
[----:B------:R-:W-:Y:S05]  /*74d0*/  BSYNC B1 ;  /* 0x0000000000017941 */ /* 0x000fea0003800000 */
.L_x_17838:
[----:B------:R-:W-:Y:S01]  /*74e0*/  LEA R3, R0, 0x3b800000, 0x17 ;  /* 0x3b80000000037811 */ /* 0x000fe200078eb8ff */
[----:B------:R-:W-:-:S05]  /*74f0*/  IMAD.SHL.U32 R0, R2, 0x100000, RZ ;  /* 0x0010000002007824 */ /* 0x000fca00078e00ff */
[----:B------:R-:W-:Y:S02]  /*7500*/  LOP3.LUT R0, R3, R0, R4, 0xfe, !PT ;  /* 0x0000000003007212 */ /* 0x000fe400078efe04 */
.L_x_17837:
[----:B------:R-:W-:Y:S05]  /*7510*/  BSYNC B0 ;  /* 0x0000000000007941 */ /* 0x000fea0003800000 */
.L_x_17836:
[----:B------:R-:W-:-:S04]  /*7520*/  FMUL.FTZ R0, R0, 1 ;  /* 0x3f80000000007820 */ /* 0x000fc80000410000 */
[----:B------:R0:W1:Y:S01]  /*7530*/  F2F.F64.F32 R2, R0 ;  /* 0x0000000000027310 */ /* 0x0000620000201800 */
[----:B------:R-:W-:Y:S05]  /*7540*/  BRA `(.L_x_17821) ;  /* 0x0000049000007947 */ /* 0x000fea0003800000 */
.L_x_17834:
        /* <DEDUP_REMOVED lines=21> */
.L_x_17843:
[----:B------:R-:W-:Y:S05]  /*76a0*/  BSYNC B1 ;  /* 0x0000000000017941 */ /* 0x000fea0003800000 */
.L_x_17842:
[----:B------:R-:W-:Y:S01]  /*76b0*/  LEA R3, R0, 0x37800000, 0x17 ;  /* 0x3780000000037811 */ /* 0x000fe200078eb8ff */
[----:B------:R-:W-:-:S05]  /*76c0*/  IMAD.SHL.U32 R0, R2, 0x200000, RZ ;  /* 0x0020000002007824 */ /* 0x000fca00078e00ff */
[----:B------:R-:W-:Y:S02]  /*76d0*/  LOP3.LUT R0, R3, R0, R4, 0xfe, !PT ;  /* 0x0000000003007212 */ /* 0x000fe400078efe04 */
.L_x_17841:
[----:B------:R-:W-:Y:S05]  /*76e0*/  BSYNC B0 ;  /* 0x0000000000007941 */ /* 0x000fea0003800000 */
.L_x_17840:
[----:B------:R-:W-:-:S04]  /*76f0*/  FMUL.FTZ R0, R0, 1 ;  /* 0x3f80000000007820 */ /* 0x000fc80000410000 */
[----:B------:R0:W1:Y:S01]  /*7700*/  F2F.F64.F32 R2, R0 ;  /* 0x0000000000027310 */ /* 0x0000620000201800 */
[----:B------:R-:W-:Y:S05]  /*7710*/  BRA `(.L_x_17821) ;  /* 0x000002c000007947 */ /* 0x000fea0003800000 */
.L_x_17833:
        /* <DEDUP_REMOVED lines=14> */
.L_x_17847:
[----:B------:R-:W-:Y:S05]  /*7800*/  BSYNC B0 ;  /* 0x0000000000007941 */ /* 0x000fea0003800000 */
.L_x_17846:
[----:B------:R-:W-:-:S04]  /*7810*/  FMUL.FTZ R0, R0, 1 ;  /* 0x3f80000000007820 */ /* 0x000fc80000410000 */
[----:B------:R0:W1:Y:S01]  /*7820*/  F2F.F64.F32 R2, R0 ;  /* 0x0000000000027310 */ /* 0x0000620000201800 */
[----:B------:R-:W-:Y:S05]  /*7830*/  BRA `(.L_x_17821) ;  /* 0x000001a000007947 */ /* 0x000fea0003800000 */
.L_x_17820:
        /* <DEDUP_REMOVED lines=21> */
.L_x_17845:
[----:B------:R-:W2:Y:S02]  /*7990*/  LDG.E.64 R2, [R4.64] ;  /* 0x0000002404027981 */ /* 0x000ea4000c1e1b00 */
[----:B--2---:R-:W0:Y:S01]  /*79a0*/  I2F.F64.U64 R2, R2 ;  /* 0x0000000200027312 */ /* 0x004e220000301800 */
[----:B------:R-:W-:Y:S05]  /*79b0*/  BRA `(.L_x_17821) ;  /* 0x0000002000007947 */ /* 0x000fea0003800000 */
.L_x_17844:
[----:B------:R-:W2:Y:S02]  /*79c0*/  LDG.E R2, [R4.64] ;  /* 0x0000002404027981 */ /* 0x000ea4000c1e1900 */
[----:B--2---:R-:W0:Y:S02]  /*79d0*/  I2F.F64.U32 R2, R2 ;  /* 0x0000000200027312 */ /* 0x004e240000201800 */
.L_x_17821:
        /* <DEDUP_REMOVED lines=16> */
.L_x_17851:
[----:B------:R-:W0:Y:S02]  /*7ae0*/  F2I.S64.F64.CEIL R2, R2 ;  /* 0x0000000200027311 */ /* 0x000e240000309900 */
[----:B0-----:R-:W-:-:S05]  /*7af0*/  IMAD.MOV.U32 R5, RZ, RZ, R2 ;  /* 0x000000ffff057224 */ /* 0x001fca00078e0002 */
[----:B------:R0:W-:Y:S01]  /*7b00*/  STG.E.U8 [R16.64], R5 ;  /* 0x0000000510007986 */ /* 0x0001e2000c101124 */
[----:B------:R-:W-:Y:S05]  /*7b10*/  BRA `(.L_x_17853) ;  /* 0x00000ed000007947 */ /* 0x000fea0003800000 */
.L_x_17850:
        /* <DEDUP_REMOVED lines=9> */
.L_x_17855:
[----:B------:R-:W0:Y:S02]  /*7bb0*/  F2I.F64.CEIL R3, R2 ;  /* 0x0000000200037311 */ /* 0x000e240000309100 */
[----:B0-----:R0:W-:Y:S01]  /*7bc0*/  STG.E [R16.64], R3 ;  /* 0x0000000310007986 */ /* 0x0011e2000c101924 */
[----:B------:R-:W-:Y:S05]  /*7bd0*/  BRA `(.L_x_17853) ;  /* 0x00000e1000007947 */ /* 0x000fea0003800000 */
.L_x_17854:
[----:B------:R-:W0:Y:S02]  /*7be0*/  F2I.F64.CEIL R3, R2 ;  /* 0x0000000200037311 */ /* 0x000e240000309100 */
[----:B0-----:R0:W-:Y:S01]  /*7bf0*/  STG.E.U16 [R16.64], R3 ;  /* 0x0000000310007986 */ /* 0x0011e2000c101524 */
[----:B------:R-:W-:Y:S05]  /*7c00*/  BRA `(.L_x_17853) ;  /* 0x00000de000007947 */ /* 0x000fea0003800000 */
.L_x_17849:
        /* <DEDUP_REMOVED lines=11> */
.L_x_17857:
[----:B------:R-:W0:Y:S01]  /*7cc0*/  F2F.F32.F64 R0, R4 ;  /* 0x0000000400007310 */ /* 0x000e220000301000 */
[----:B------:R-:W0:-:S14]  /*7cd0*/  DSETP.GEU.AND P0, PT, |R4|, c[0x2][0x0], PT ;  /* 0x008000000400762a */ /* 0x000e1c0003f0e200 */
[----:B0-----:R-:W-:-:S05]  /*7ce0*/  @!P0 FMUL R0, R0, 1.175494350822287508e-38 ;  /* 0x0080000000008820 */ /* 0x001fca0000400000 */
[----:B------:R-:W-:-:S05]  /*7cf0*/  F2FP.PACK_AB R0, RZ, R0 ;  /* 0x00000000ff00723e */ /* 0x000fca00000000ff */
[----:B------:R0:W-:Y:S01]  /*7d00*/  STG.E.U16 [R16.64], R0 ;  /* 0x0000000010007986 */ /* 0x0001e2000c101524 */
[----:B------:R-:W-:Y:S05]  /*7d10*/  BRA `(.L_x_17853) ;  /* 0x00000cd000007947 */ /* 0x000fea0003800000 */
.L_x_17856:
        /* <DEDUP_REMOVED lines=12> */
.L_x_17859:
[----:B------:R-:W0:Y:S01]  /*7de0*/  F2F.F32.F64 R0, R4 ;  /* 0x0000000400007310 */ /* 0x000e220000301000 */
[----:B------:R-:W0:-:S14]  /*7df0*/  DSETP.GEU.AND P0, PT, |R4|, c[0x2][0x0], PT ;  /* 0x008000000400762a */ /* 0x000e1c0003f0e200 */
[----:B0-----:R-:W-:-:S05]  /*7e00*/  @!P0 FMUL R0, R0, 1.175494350822287508e-38 ;  /* 0x0080000000008820 */ /* 0x001fca0000400000 */
[----:B------:R-:W-:-:S04]  /*7e10*/  F2FP.PACK_AB R3, RZ, R0 ;  /* 0x00000000ff03723e */ /* 0x000fc800000000ff */
[----:B------:R-:W-:-:S05]  /*7e20*/  PRMT R3, R3, 0x5410, RZ ;  /* 0x0000541003037816 */ /* 0x000fca00000000ff */
[----:B------:R0:W-:Y:S01]  /*7e30*/  STG.E [R16.64], R3 ;  /* 0x0000000310007986 */ /* 0x0001e2000c101924 */
[----:B------:R-:W-:Y:S05]  /*7e40*/  BRA `(.L_x_17853) ;  /* 0x00000ba000007947 */ /* 0x000fea0003800000 */
.L_x_17858:
[----:B------:R0:W-:Y:S01]  /*7e50*/  STG.E.64 [R16.64], R4 ;  /* 0x0000000410007986 */ /* 0x0001e2000c101b24 */
[----:B------:R-:W-:Y:S05]  /*7e60*/  BRA `(.L_x_17853) ;  /* 0x00000b8000007947 */ /* 0x000fea0003800000 */
.L_x_17848:
        /* <DEDUP_REMOVED lines=12> */
.L_x_17862:
[----:B------:R-:W-:-:S05]  /*7f30*/  CS2R R6, SRZ ;  /* 0x0000000000067805 */ /* 0x000fca000001ff00 */
[----:B------:R0:W-:Y:S01]  /*7f40*/  STG.E.128 [R16.64], R4 ;  /* 0x0000000410007986 */ /* 0x0001e2000c101d24 */
[----:B------:R-:W-:Y:S05]  /*7f50*/  BRA `(.L_x_17853) ;  /* 0x00000a9000007947 */ /* 0x000fea0003800000 */
.L_x_17861:
        /* <DEDUP_REMOVED lines=23> */
.L_x_17866:
[----:B------:R-:W-:Y:S05]  /*80d0*/  BSYNC B0 ;  /* 0x0000000000007941 */ /* 0x000fea0003800000 */
.L_x_17865:
[----:B------:R-:W-:-:S05]  /*80e0*/  LOP3.LUT R3, R0, R3, RZ, 0xfc, !PT ;  /* 0x0000000300037212 */ /* 0x000fca00078efcff */
[----:B------:R0:W-:Y:S01]  /*80f0*/  STG.E.U8 [R16.64], R3 ;  /* 0x0000000310007986 */ /* 0x0001e2000c101124 */
[----:B------:R-:W-:Y:S05]  /*8100*/  BRA `(.L_x_17853) ;  /* 0x000008e000007947 */ /* 0x000fea0003800000 */
.L_x_17864:
        /* <DEDUP_REMOVED lines=15> */
.L_x_17868:
[----:B------:R-:W-:Y:S01]  /*8200*/  IMAD.MOV.U32 R0, RZ, RZ, 0x7f ;  /* 0x0000007fff007424 */ /* 0x000fe200078e00ff */
[----:B------:R-:W-:-:S04]  /*8210*/  ISETP.GT.U32.AND P0, PT, R2, 0x7f800000, PT ;  /* 0x7f8000000200780c */ /* 0x000fc80003f04070 */
[----:B------:R-:W-:-:S04]  /*8220*/  SEL R0, R0, 0x7c, P0 ;  /* 0x0000007c00007807 */ /* 0x000fc80000000000 */
.L_x_17869:
[----:B------:R-:W-:Y:S05]  /*8230*/  BSYNC B0 ;  /* 0x0000000000007941 */ /* 0x000fea0003800000 */
.L_x_17867:
[----:B------:R-:W-:-:S04]  /*8240*/  LOP3.LUT R2, R3, 0x80000000, RZ, 0xc0, !PT ;  /* 0x8000000003027812 */ /* 0x000fc800078ec0ff */
[----:B------:R-:W-:-:S04]  /*8250*/  SHF.R.U32.HI R3, RZ, 0x18, R2 ;  /* 0x00000018ff037819 */ /* 0x000fc80000011602 */
[----:B------:R-:W-:-:S05]  /*8260*/  LOP3.LUT R3, R0, R3, RZ, 0xfc, !PT ;  /* 0x0000000300037212 */ /* 0x000fca00078efcff */
[----:B------:R0:W-:Y:S01]  /*8270*/  STG.E.U8 [R16.64], R3 ;  /* 0x0000000310007986 */ /* 0x0001e2000c101124 */
[----:B------:R-:W-:Y:S05]  /*8280*/  BRA `(.L_x_17853) ;  /* 0x0000076000007947 */ /* 0x000fea0003800000 */
.L_x_17863:
[----:B------:R-:W0:Y:S01]  /*8290*/  F2F.F32.F64 R0, R4 ;  /* 0x0000000400007310 */ /* 0x000e220000301000 */
[----:B------:R-:W0:-:S14]  /*82a0*/  DSETP.GEU.AND P0, PT, |R4|, c[0x2][0x0], PT ;  /* 0x008000000400762a */ /* 0x000e1c0003f0e200 */
[----:B0-----:R-:W-:-:S05]  /*82b0*/  @!P0 FMUL R0, R0, 1.175494350822287508e-38 ;  /* 0x0080000000008820 */ /* 0x001fca0000400000 */
[----:B------:R-:W-:-:S05]  /*82c0*/  F2FP.BF16.PACK_AB R0, RZ, R0 ;  /* 0x00000000ff00723e */ /* 0x000fca00000010ff */
[----:B------:R0:W-:Y:S01]  /*82d0*/  STG.E.U16 [R16.64], R0 ;  /* 0x0000000010007986 */ /* 0x0001e2000c101524 */
[----:B------:R-:W-:Y:S05]  /*82e0*/  BRA `(.L_x_17853) ;  /* 0x0000070000007947 */ /* 0x000fea0003800000 */
.L_x_17860:
        /* <DEDUP_REMOVED lines=11> */
.L_x_17872:
        /* <DEDUP_REMOVED lines=19> */
.L_x_17875:
[----:B------:R-:W-:-:S04]  /*84d0*/  LOP3.LUT R2, R3, 0x80000000, RZ, 0xc0, !PT ;  /* 0x8000000003027812 */ /* 0x000fc800078ec0ff */
[----:B------:R-:W-:-:S04]  /*84e0*/  SHF.R.U32.HI R3, RZ, 0x18, R2 ;  /* 0x00000018ff037819 */ /* 0x000fc80000011602 */
[----:B------:R-:W-:-:S04]  /*84f0*/  LOP3.LUT R0, R0, R3, RZ, 0xfc, !PT ;  /* 0x0000000300007212 */ /* 0x000fc800078efcff */
[----:B------:R-:W-:Y:S02]  /*8500*/  PRMT R8, R0, 0x7610, R8 ;  /* 0x0000761000087816 */ /* 0x000fe40000000008 */
.L_x_17874:
[----:B------:R-:W-:Y:S05]  /*8510*/  BSYNC B0 ;  /* 0x0000000000007941 */ /* 0x000fea0003800000 */
.L_x_17873:
[----:B------:R0:W-:Y:S01]  /*8520*/  STG.E.U8 [R16.64], R8 ;  /* 0x0000000810007986 */ /* 0x0001e2000c101124 */
[----:B------:R-:W-:Y:S05]  /*8530*/  BRA `(.L_x_17853) ;  /* 0x000004b000007947 */ /* 0x000fea0003800000 */
.L_x_17871:
        /* <DEDUP_REMOVED lines=19> */
.L_x_17878:
[----:B------:R-:W-:-:S04]  /*8670*/  LOP3.LUT R2, R3, 0x80000000, RZ, 0xc0, !PT ;  /* 0x8000000003027812 */ /* 0x000fc800078ec0ff */
[----:B------:R-:W-:-:S04]  /*8680*/  SHF.R.U32.HI R3, RZ, 0x18, R2 ;  /* 0x00000018ff037819 */ /* 0x000fc80000011602 */
[----:B------:R-:W-:-:S04]  /*8690*/  LOP3.LUT R0, R0, R3, RZ, 0xfc, !PT ;  /* 0x0000000300007212 */ /* 0x000fc800078efcff */
[----:B------:R-:W-:Y:S02]  /*86a0*/  PRMT R8, R0, 0x7610, R8 ;  /* 0x0000761000087816 */ /* 0x000fe40000000008 */
.L_x_17877:
[----:B------:R-:W-:Y:S05]  /*86b0*/  BSYNC B0 ;  /* 0x0000000000007941 */ /* 0x000fea0003800000 */
.L_x_17876:
[----:B------:R0:W-:Y:S01]  /*86c0*/  STG.E.U8 [R16.64], R8 ;  /* 0x0000000810007986 */ /* 0x0001e2000c101124 */
[----:B------:R-:W-:Y:S05]  /*86d0*/  BRA `(.L_x_17853) ;  /* 0x0000031000007947 */ /* 0x000fea0003800000 */
.L_x_17870:
        /* <DEDUP_REMOVED lines=24> */
.L_x_17852:
        /* <DEDUP_REMOVED lines=20> */
.L_x_17880:
[----:B------:R-:W0:Y:S02]  /*89a0*/  F2I.U64.F64.CEIL R2, R2 ;  /* 0x0000000200027311 */ /* 0x000e240000309800 */
[----:B0-----:R0:W-:Y:S01]  /*89b0*/  STG.E.64 [R16.64], R2 ;  /* 0x0000000210007986 */ /* 0x0011e2000c101b24 */
[----:B------:R-:W-:Y:S05]  /*89c0*/  BRA `(.L_x_17853) ;  /* 0x0000002000007947 */ /* 0x000fea0003800000 */
.L_x_17879:
[----:B------:R-:W0:Y:S02]  /*89d0*/  F2I.U32.F64.CEIL R3, R2 ;  /* 0x0000000200037311 */ /* 0x000e240000309000 */
[----:B0-----:R0:W-:Y:S02]  /*89e0*/  STG.E [R16.64], R3 ;  /* 0x0000000310007986 */ /* 0x0011e4000c101924 */
.L_x_17853:
[----:B------:R-:W-:Y:S02]  /*89f0*/  IADD3 R19, R19, 0x80, RZ ;  /* 0x0000008013137810 */ /* 0x000fe40007ffe0ff */
.L_x_17748:
[----:B------:R-:W-:Y:S05]  /*8a00*/  BSYNC B6 ;  /* 0x0000000000067941 */ /* 0x000fea0003800000 */
.L_x_17747:
        /* <DEDUP_REMOVED lines=230> */
.L_x_17881:
        /* <DEDUP_REMOVED lines=19> */
.L_x_17885:
[----:B------:R-:W2:Y:S02]  /*99a0*/  LDG.E.U8 R2, [R4.64] ;  /* 0x0000002404027981 */ /* 0x000ea4000c1e1100 */
[----:B--2---:R-:W0:Y:S01]  /*99b0*/  I2F.F64.U16 R2, R2 ;  /* 0x0000000200027312 */ /* 0x004e220000101800 */
[----:B------:R-:W-:Y:S05]  /*99c0*/  BRA `(.L_x_17887) ;  /* 0x00000df000007947 */ /* 0x000fea0003800000 */
.L_x_17884:
        /* <DEDUP_REMOVED lines=9> */
.L_x_17889:
[----:B------:R-:W2:Y:S02]  /*9a60*/  LDG.E R2, [R4.64] ;  /* 0x0000002404027981 */ /* 0x000ea4000c1e1900 */
[----:B--2---:R-:W0:Y:S01]  /*9a70*/  I2F.F64 R2, R2 ;  /* 0x0000000200027312 */ /* 0x004e220000201c00 */
[----:B------:R-:W-:Y:S05]  /*9a80*/  BRA `(.L_x_17887) ;  /* 0x00000d3000007947 */ /* 0x000fea0003800000 */
.L_x_17888:
[----:B------:R-:W2:Y:S02]  /*9a90*/  LDG.E.U16 R2, [R4.64] ;  /* 0x0000002404027981 */ /* 0x000ea4000c1e1500 */
[----:B--2---:R-:W0:Y:S01]  /*9aa0*/  I2F.F64.S16 R2, R2 ;  /* 0x0000000200027312 */ /* 0x004e220000101c00 */
[----:B------:R-:W-:Y:S05]  /*9ab0*/  BRA `(.L_x_17887) ;  /* 0x00000d0000007947 */ /* 0x000fea0003800000 */
.L_x_17883:
        /* <DEDUP_REMOVED lines=10> */
.L_x_17891:
[----:B------:R-:W2:Y:S02]  /*9b60*/  LDG.E.U16 R0, [R4.64] ;  /* 0x0000002404007981 */ /* 0x000ea4000c1e1500 */
[----:B--2---:R-:W-:-:S05]  /*9b70*/  HADD2.F32 R0, -RZ, R0.H0_H0 ;  /* 0x20000000ff007230 */ /* 0x004fca0000004100 */
[----:B------:R-:W-:-:S04]  /*9b80*/  FMUL.FTZ R0, R0, 1 ;  /* 0x3f80000000007820 */ /* 0x000fc80000410000 */
[----:B------:R0:W1:Y:S01]  /*9b90*/  F2F.F64.F32 R2, R0 ;  /* 0x0000000000027310 */ /* 0x0000620000201800 */
[----:B------:R-:W-:Y:S05]  /*9ba0*/  BRA `(.L_x_17887) ;  /* 0x00000c1000007947 */ /* 0x000fea0003800000 */
.L_x_17890:
        /* <DEDUP_REMOVED lines=10> */
.L_x_17893:
[----:B------:R-:W2:Y:S02]  /*9c50*/  LDG.E.U16 R4, [R4.64] ;  /* 0x0000002404047981 */ /* 0x000ea4000c1e1500 */
[----:B--2---:R-:W-:-:S05]  /*9c60*/  HADD2.F32 R0, -RZ, R4.H0_H0 ;  /* 0x20000004ff007230 */ /* 0x004fca0000004100 */
[----:B------:R-:W-:-:S04]  /*9c70*/  FMUL.FTZ R0, R0, 1 ;  /* 0x3f80000000007820 */ /* 0x000fc80000410000 */
[----:B------:R0:W1:Y:S01]  /*9c80*/  F2F.F64.F32 R2, R0 ;  /* 0x0000000000027310 */ /* 0x0000620000201800 */
[----:B------:R-:W-:Y:S05]  /*9c90*/  BRA `(.L_x_17887) ;  /* 0x00000b2000007947 */ /* 0x000fea0003800000 */
.L_x_17892:
[----:B------:R0:W5:Y:S01]  /*9ca0*/  LDG.E.64 R2, [R4.64] ;  /* 0x0000002404027981 */ /* 0x000162000c1e1b00 */
[----:B------:R-:W-:Y:S05]  /*9cb0*/  BRA `(.L_x_17887) ;  /* 0x00000b0000007947 */ /* 0x000fea0003800000 */
.L_x_17882:
        /* <DEDUP_REMOVED lines=13> */
.L_x_17896:
[----:B------:R0:W5:Y:S01]  /*9d90*/  LDG.E.64 R2, [R4.64] ;  /* 0x0000002404027981 */ /* 0x000162000c1e1b00 */
[----:B------:R-:W-:Y:S05]  /*9da0*/  BRA `(.L_x_17887) ;  /* 0x00000a1000007947 */ /* 0x000fea0003800000 */
.L_x_17895:
        /* <DEDUP_REMOVED lines=28> */
.L_x_17898:
        /* <DEDUP_REMOVED lines=15> */
.L_x_17897:
[----:B------:R-:W2:Y:S02]  /*a060*/  LDG.E.U16 R0, [R4.64] ;  /* 0x0000002404007981 */ /* 0x000ea4000c1e1500 */
[----:B--2---:R-:W-:-:S05]  /*a070*/  PRMT R0, RZ, 0x5410, R0 ;  /* 0x00005410ff007816 */ /* 0x004fca0000000000 */
[----:B------:R-:W-:-:S04]  /*a080*/  FMUL.FTZ R0, R0, 1 ;  /* 0x3f80000000007820 */ /* 0x000fc80000410000 */
[----:B------:R0:W1:Y:S01]  /*a090*/  F2F.F64.F32 R2, R0 ;  /* 0x0000000000027310 */ /* 0x0000620000201800 */
[----:B------:R-:W-:Y:S05]  /*a0a0*/  BRA `(.L_x_17887) ;  /* 0x0000071000007947 */ /* 0x000fea0003800000 */
.L_x_17894:
        /* <DEDUP_REMOVED lines=11> */
.L_x_17901:
        /* <DEDUP_REMOVED lines=21> */
.L_x_17905:
[----:B------:R-:W-:Y:S05]  /*a2b0*/  BSYNC B1 ;  /* 0x0000000000017941 */ /* 0x000fea0003800000 */
.L_x_17904:
[----:B------:R-:W-:Y:S01]  /*a2c0*/  LEA R3, R0, 0x3b800000, 0x17 ;  /* 0x3b80000000037811 */ /* 0x000fe200078eb8ff */
[----:B------:R-:W-:-:S05]  /*a2d0*/  IMAD.SHL.U32 R0, R2, 0x100000, RZ ;  /* 0x0010000002007824 */ /* 0x000fca00078e00ff */
[----:B------:R-:W-:Y:S02]  /*a2e0*/  LOP3.LUT R0, R3, R0, R4, 0xfe, !PT ;  /* 0x0000000003007212 */ /* 0x000fe400078efe04 */
.L_x_17903:
[----:B------:R-:W-:Y:S05]  /*a2f0*/  BSYNC B0 ;  /* 0x0000000000007941 */ /* 0x000fea0003800000 */
.L_x_17902:
[----:B------:R-:W-:-:S04]  /*a300*/  FMUL.FTZ R0, R0, 1 ;  /* 0x3f80000000007820 */ /* 0x000fc80000410000 */
[----:B------:R0:W1:Y:S01]  /*a310*/  F2F.F64.F32 R2, R0 ;  /* 0x0000000000027310 */ /* 0x0000620000201800 */
[----:B------:R-:W-:Y:S05]  /*a320*/  BRA `(.L_x_17887) ;  /* 0x0000049000007947 */ /* 0x000fea0003800000 */
.L_x_17900:
        /* <DEDUP_REMOVED lines=21> */
.L_x_17909:
[----:B------:R-:W-:Y:S05]  /*a480*/  BSYNC B1 ;  /* 0x0000000000017941 */ /* 0x000fea0003800000 */
.L_x_17908:
[----:B------:R-:W-:Y:S01]  /*a490*/  LEA R3, R0, 0x37800000, 0x17 ;  /* 0x3780000000037811 */ /* 0x000fe200078eb8ff */
[----:B------:R-:W-:-:S05]  /*a4a0*/  IMAD.SHL.U32 R0, R2, 0x200000, RZ ;  /* 0x0020000002007824 */ /* 0x000fca00078e00ff */
[----:B------:R-:W-:Y:S02]  /*a4b0*/  LOP3.LUT R0, R3, R0, R4, 0xfe, !PT ;  /* 0x0000000003007212 */ /* 0x000fe400078efe04 */
.L_x_17907:
[----:B------:R-:W-:Y:S05]  /*a4c0*/  BSYNC B0 ;  /* 0x0000000000007941 */ /* 0x000fea0003800000 */
.L_x_17906:
[----:B------:R-:W-:-:S04]  /*a4d0*/  FMUL.FTZ R0, R0, 1 ;  /* 0x3f80000000007820 */ /* 0x000fc80000410000 */
[----:B------:R0:W1:Y:S01]  /*a4e0*/  F2F.F64.F32 R2, R0 ;  /* 0x0000000000027310 */ /* 0x0000620000201800 */
[----:B------:R-:W-:Y:S05]  /*a4f0*/  BRA `(.L_x_17887) ;  /* 0x000002c000007947 */ /* 0x000fea0003800000 */
.L_x_17899:
        /* <DEDUP_REMOVED lines=14> */
.L_x_17913:
[----:B------:R-:W-:Y:S05]  /*a5e0*/  BSYNC B0 ;  /* 0x0000000000007941 */ /* 0x000fea0003800000 */
.L_x_17912:
[----:B------:R-:W-:-:S04]  /*a5f0*/  FMUL.FTZ R0, R0, 1 ;  /* 0x3f80000000007820 */ /* 0x000fc80000410000 */
[----:B------:R0:W1:Y:S01]  /*a600*/  F2F.F64.F32 R2, R0 ;  /* 0x0000000000027310 */ /* 0x0000620000201800 */
[----:B------:R-:W-:Y:S05]  /*a610*/  BRA `(.L_x_17887) ;  /* 0x000001a000007947 */ /* 0x000fea0003800000 */
.L_x_17886:
        /* <DEDUP_REMOVED lines=21> */
.L_x_17911:
[----:B------:R-:W2:Y:S02]  /*a770*/  LDG.E.64 R2, [R4.64] ;  /* 0x0000002404027981 */ /* 0x000ea4000c1e1b00 */
[----:B--2---:R-:W0:Y:S01]  /*a780*/  I2F.F64.U64 R2, R2 ;  /* 0x0000000200027312 */ /* 0x004e220000301800 */
[----:B------:R-:W-:Y:S05]  /*a790*/  BRA `(.L_x_17887) ;  /* 0x0000002000007947 */ /* 0x000fea0003800000 */
.L_x_17910:
[----:B------:R-:W2:Y:S02]  /*a7a0*/  LDG.E R2, [R4.64] ;  /* 0x0000002404027981 */ /* 0x000ea4000c1e1900 */
[----:B--2---:R-:W0:Y:S02]  /*a7b0*/  I2F.F64.U32 R2, R2 ;  /* 0x0000000200027312 */ /* 0x004e240000201800 */
.L_x_17887:
        /* <DEDUP_REMOVED lines=14> */
[----:B0-----:R-:W-:Y:S01]  /*a8a0*/  STG.E.U8 [R16.64], R3 ;  /* 0x0000000310007986 */ /* 0x001fe2000c101124 */
[----:B------:R-:W-:Y:S05]  /*a8b0*/  EXIT ;  /* 0x000000000000794d */ /* 0x000fea0003800000 */
.L_x_17917:
[----:B------:R-:W0:Y:S02]  /*a8c0*/  F2I.S64.F64.CEIL R2, R2 ;  /* 0x0000000200027311 */ /* 0x000e240000309900 */
[----:B0-----:R-:W-:-:S05]  /*a8d0*/  IMAD.MOV.U32 R5, RZ, RZ, R2 ;  /* 0x000000ffff057224 */ /* 0x001fca00078e0002 */
[----:B------:R-:W-:Y:S01]  /*a8e0*/  STG.E.U8 [R16.64], R5 ;  /* 0x0000000510007986 */ /* 0x000fe2000c101124 */
[----:B------:R-:W-:Y:S05]  /*a8f0*/  EXIT ;  /* 0x000000000000794d */ /* 0x000fea0003800000 */
.L_x_17916:
[----:B------:R-:W-:-:S13]  /*a900*/  ISETP.NE.AND P0, PT, R0, 0x2, PT ;  /* 0x000000020000780c */ /* 0x000fda0003f05270 */
[----:B------:R-:W-:Y:S05]  /*a910*/  @!P0 BRA `(.L_x_17919) ;  /* 0x000000a000008947 */ /* 0x000fea0003800000 */
[----:B------:R-:W-:-:S13]  /*a920*/  ISETP.NE.AND P0, PT, R0, 0x3, PT ;  /* 0x000000030000780c */ /* 0x000fda0003f05270 */
[----:B------:R-:W-:Y:S05]  /*a930*/  @!P0 BRA `(.L_x_17920) ;  /* 0x0000005000008947 */ /* 0x000fea0003800000 */
[----:B------:R-:W-:-:S13]  /*a940*/  ISETP.NE.AND P0, PT, R0, 0x4, PT ;  /* 0x000000040000780c */ /* 0x000fda0003f05270 */
[----:B------:R-:W-:Y:S05]  /*a950*/  @P0 BRA `(.L_x_17918) ;  /* 0x00000ce000000947 */ /* 0x000fea0003800000 */
[----:B------:R-:W0:Y:S02]  /*a960*/  F2I.S64.F64.CEIL R2, R2 ;  /* 0x0000000200027311 */ /* 0x000e240000309900 */
[----:B0-----:R-:W-:Y:S01]  /*a970*/  STG.E.64 [R16.64], R2 ;  /* 0x0000000210007986 */ /* 0x001fe2000c101b24 */
[----:B------:R-:W-:Y:S05]  /*a980*/  EXIT ;  /* 0x000000000000794d */ /* 0x000fea0003800000 */
.L_x_17920:
[----:B------:R-:W0:Y:S02]  /*a990*/  F2I.F64.CEIL R3, R2 ;  /* 0x0000000200037311 */ /* 0x000e240000309100 */
[----:B0-----:R-:W-:Y:S01]  /*a9a0*/  STG.E [R16.64], R3 ;  /* 0x0000000310007986 */ /* 0x001fe2000c101924 */
[----:B------:R-:W-:Y:S05]  /*a9b0*/  EXIT ;  /* 0x000000000000794d */ /* 0x000fea0003800000 */
.L_x_17919:
[----:B------:R-:W0:Y:S02]  /*a9c0*/  F2I.F64.CEIL R3, R2 ;  /* 0x0000000200037311 */ /* 0x000e240000309100 */
[----:B0-----:R-:W-:Y:S01]  /*a9d0*/  STG.E.U16 [R16.64], R3 ;  /* 0x0000000310007986 */ /* 0x001fe2000c101524 */
[----:B------:R-:W-:Y:S05]  /*a9e0*/  EXIT ;  /* 0x000000000000794d */ /* 0x000fea0003800000 */
.L_x_17915:
        /* <DEDUP_REMOVED lines=11> */
.L_x_17922:
[----:B------:R-:W0:Y:S01]  /*aaa0*/  F2F.F32.F64 R0, R4 ;  /* 0x0000000400007310 */ /* 0x000e220000301000 */
[----:B------:R-:W0:-:S14]  /*aab0*/  DSETP.GEU.AND P0, PT, |R4|, c[0x2][0x0], PT ;  /* 0x008000000400762a */ /* 0x000e1c0003f0e200 */
[----:B0-----:R-:W-:-:S05]  /*aac0*/  @!P0 FMUL R0, R0, 1.175494350822287508e-38 ;  /* 0x0080000000008820 */ /* 0x001fca0000400000 */
[----:B------:R-:W-:-:S05]  /*aad0*/  F2FP.PACK_AB R0, RZ, R0 ;  /* 0x00000000ff00723e */ /* 0x000fca00000000ff */
[----:B------:R-:W-:Y:S01]  /*aae0*/  STG.E.U16 [R16.64], R0 ;  /* 0x0000000010007986 */ /* 0x000fe2000c101524 */
[----:B------:R-:W-:Y:S05]  /*aaf0*/  EXIT ;  /* 0x000000000000794d */ /* 0x000fea0003800000 */
.L_x_17921:
        /* <DEDUP_REMOVED lines=12> */
.L_x_17924:
[----:B------:R-:W0:Y:S01]  /*abc0*/  F2F.F32.F64 R0, R4 ;  /* 0x0000000400007310 */ /* 0x000e220000301000 */
[----:B------:R-:W0:-:S14]  /*abd0*/  DSETP.GEU.AND P0, PT, |R4|, c[0x2][0x0], PT ;  /* 0x008000000400762a */ /* 0x000e1c0003f0e200 */
[----:B0-----:R-:W-:-:S05]  /*abe0*/  @!P0 FMUL R0, R0, 1.175494350822287508e-38 ;  /* 0x0080000000008820 */ /* 0x001fca0000400000 */
[----:B------:R-:W-:-:S04]  /*abf0*/  F2FP.PACK_AB R3, RZ, R0 ;  /* 0x00000000ff03723e */ /* 0x000fc800000000ff */
[----:B------:R-:W-:-:S05]  /*ac00*/  PRMT R3, R3, 0x5410, RZ ;  /* 0x0000541003037816 */ /* 0x000fca00000000ff */
[----:B------:R-:W-:Y:S01]  /*ac10*/  STG.E [R16.64], R3 ;  /* 0x0000000310007986 */ /* 0x000fe2000c101924 */
[----:B------:R-:W-:Y:S05]  /*ac20*/  EXIT ;  /* 0x000000000000794d */ /* 0x000fea0003800000 */
.L_x_17923:
[----:B------:R-:W-:Y:S01]  /*ac30*/  STG.E.64 [R16.64], R4 ;  /* 0x0000000410007986 */ /* 0x000fe2000c101b24 */
[----:B------:R-:W-:Y:S05]  /*ac40*/  EXIT ;  /* 0x000000000000794d */ /* 0x000fea0003800000 */
.L_x_17914:
        /* <DEDUP_REMOVED lines=12> */
.L_x_17927:
[----:B------:R-:W-:-:S05]  /*ad10*/  CS2R R6, SRZ ;  /* 0x0000000000067805 */ /* 0x000fca000001ff00 */
[----:B------:R-:W-:Y:S01]  /*ad20*/  STG.E.128 [R16.64], R4 ;  /* 0x0000000410007986 */ /* 0x000fe2000c101d24 */
[----:B------:R-:W-:Y:S05]  /*ad30*/  EXIT ;  /* 0x000000000000794d */ /* 0x000fea0003800000 */
.L_x_17926:
        /* <DEDUP_REMOVED lines=23> */
.L_x_17931:
[----:B------:R-:W-:Y:S05]  /*aeb0*/  BSYNC B0 ;  /* 0x0000000000007941 */ /* 0x000fea0003800000 */
.L_x_17930:
[----:B------:R-:W-:-:S05]  /*aec0*/  LOP3.LUT R3, R0, R3, RZ, 0xfc, !PT ;  /* 0x0000000300037212 */ /* 0x000fca00078efcff */
[----:B------:R-:W-:Y:S01]  /*aed0*/  STG.E.U8 [R16.64], R3 ;  /* 0x0000000310007986 */ /* 0x000fe2000c101124 */
[----:B------:R-:W-:Y:S05]  /*aee0*/  EXIT ;  /* 0x000000000000794d */ /* 0x000fea0003800000 */
.L_x_17929:
        /* <DEDUP_REMOVED lines=15> */
.L_x_17933:
[----:B------:R-:W-:Y:S01]  /*afe0*/  IMAD.MOV.U32 R0, RZ, RZ, 0x7f ;  /* 0x0000007fff007424 */ /* 0x000fe200078e00ff */
[----:B------:R-:W-:-:S04]  /*aff0*/  ISETP.GT.U32.AND P0, PT, R2, 0x7f800000, PT ;  /* 0x7f8000000200780c */ /* 0x000fc80003f04070 */
[----:B------:R-:W-:-:S04]  /*b000*/  SEL R0, R0, 0x7c, P0 ;  /* 0x0000007c00007807 */ /* 0x000fc80000000000 */
.L_x_17934:
[----:B------:R-:W-:Y:S05]  /*b010*/  BSYNC B0 ;  /* 0x0000000000007941 */ /* 0x000fea0003800000 */
.L_x_17932:
[----:B------:R-:W-:-:S04]  /*b020*/  LOP3.LUT R2, R3, 0x80000000, RZ, 0xc0, !PT ;  /* 0x8000000003027812 */ /* 0x000fc800078ec0ff */
[----:B------:R-:W-:-:S04]  /*b030*/  SHF.R.U32.HI R3, RZ, 0x18, R2 ;  /* 0x00000018ff037819 */ /* 0x000fc80000011602 */
[----:B------:R-:W-:-:S05]  /*b040*/  LOP3.LUT R3, R0, R3, RZ, 0xfc, !PT ;  /* 0x0000000300037212 */ /* 0x000fca00078efcff */
[----:B------:R-:W-:Y:S01]  /*b050*/  STG.E.U8 [R16.64], R3 ;  /* 0x0000000310007986 */ /* 0x000fe2000c101124 */
[----:B------:R-:W-:Y:S05]  /*b060*/  EXIT ;  /* 0x000000000000794d */ /* 0x000fea0003800000 */
.L_x_17928:
[----:B------:R-:W0:Y:S01]  /*b070*/  F2F.F32.F64 R0, R4 ;  /* 0x0000000400007310 */ /* 0x000e220000301000 */
[----:B------:R-:W0:-:S14]  /*b080*/  DSETP.GEU.AND P0, PT, |R4|, c[0x2][0x0], PT ;  /* 0x008000000400762a */ /* 0x000e1c0003f0e200 */
[----:B0-----:R-:W-:-:S05]  /*b090*/  @!P0 FMUL R0, R0, 1.175494350822287508e-38 ;  /* 0x0080000000008820 */ /* 0x001fca0000400000 */
[----:B------:R-:W-:-:S05]  /*b0a0*/  F2FP.BF16.PACK_AB R0, RZ, R0 ;  /* 0x00000000ff00723e */ /* 0x000fca00000010ff */
[----:B------:R-:W-:Y:S01]  /*b0b0*/  STG.E.U16 [R16.64], R0 ;  /* 0x0000000010007986 */ /* 0x000fe2000c101524 */
[----:B------:R-:W-:Y:S05]  /*b0c0*/  EXIT ;  /* 0x000000000000794d */ /* 0x000fea0003800000 */
.L_x_17925:
        /* <DEDUP_REMOVED lines=9> */
[----:B0-----:R-:W-:Y:S01]  /*b160*/  STG.E.U16 [R16.64], R3 ;  /* 0x0000000310007986 */ /* 0x001fe2000c101524 */
[----:B------:R-:W-:Y:S05]  /*b170*/  EXIT ;  /* 0x000000000000794d */ /* 0x000fea0003800000 */
.L_x_17937:
        /* <DEDUP_REMOVED lines=19> */
.L_x_17940:
[----:B------:R-:W-:-:S04]  /*b2b0*/  LOP3.LUT R2, R3, 0x80000000, RZ, 0xc0, !PT ;  /* 0x8000000003027812 */ /* 0x000fc800078ec0ff */
[----:B------:R-:W-:-:S04]  /*b2c0*/  SHF.R.U32.HI R3, RZ, 0x18, R2 ;  /* 0x00000018ff037819 */ /* 0x000fc80000011602 */
[----:B------:R-:W-:-:S04]  /*b2d0*/  LOP3.LUT R0, R0, R3, RZ, 0xfc, !PT ;  /* 0x0000000300007212 */ /* 0x000fc800078efcff */
[----:B------:R-:W-:Y:S02]  /*b2e0*/  PRMT R8, R0, 0x7610, R8 ;  /* 0x0000761000087816 */ /* 0x000fe40000000008 */
.L_x_17939:
[----:B------:R-:W-:Y:S05]  /*b2f0*/  BSYNC B0 ;  /* 0x0000000000007941 */ /* 0x000fea0003800000 */
.L_x_17938:
[----:B------:R-:W-:Y:S01]  /*b300*/  STG.E.U8 [R16.64], R8 ;  /* 0x0000000810007986 */ /* 0x000fe2000c101124 */
[----:B------:R-:W-:Y:S05]  /*b310*/  EXIT ;  /* 0x000000000000794d */ /* 0x000fea0003800000 */
.L_x_17936:
        /* <DEDUP_REMOVED lines=19> */
.L_x_17943:
[----:B------:R-:W-:-:S04]  /*b450*/  LOP3.LUT R2, R3, 0x80000000, RZ, 0xc0, !PT ;  /* 0x8000000003027812 */ /* 0x000fc800078ec0ff */
[----:B------:R-:W-:-:S04]  /*b460*/  SHF.R.U32.HI R3, RZ, 0x18, R2 ;  /* 0x00000018ff037819 */ /* 0x000fc80000011602 */
[----:B------:R-:W-:-:S04]  /*b470*/  LOP3.LUT R0, R0, R3, RZ, 0xfc, !PT ;  /* 0x0000000300007212 */ /* 0x000fc800078efcff */
[----:B------:R-:W-:Y:S02]  /*b480*/  PRMT R8, R0, 0x7610, R8 ;  /* 0x0000761000087816 */ /* 0x000fe40000000008 */
.L_x_17942:
[----:B------:R-:W-:Y:S05]  /*b490*/  BSYNC B0 ;  /* 0x0000000000007941 */ /* 0x000fea0003800000 */
.L_x_17941:
[----:B------:R-:W-:Y:S01]  /*b4a0*/  STG.E.U8 [R16.64], R8 ;  /* 0x0000000810007986 */ /* 0x000fe2000c101124 */
[----:B------:R-:W-:Y:S05]  /*b4b0*/  EXIT ;  /* 0x000000000000794d */ /* 0x000fea0003800000 */
.L_x_17935:
        /* <DEDUP_REMOVED lines=24> */
.L_x_17918:
        /* <DEDUP_REMOVED lines=20> */
.L_x_17945:
[----:B------:R-:W0:Y:S02]  /*b780*/  F2I.U64.F64.CEIL R2, R2 ;  /* 0x0000000200027311 */ /* 0x000e240000309800 */
[----:B0-----:R-:W-:Y:S01]  /*b790*/  STG.E.64 [R16.64], R2 ;  /* 0x0000000210007986 */ /* 0x001fe2000c101b24 */
[----:B------:R-:W-:Y:S05]  /*b7a0*/  EXIT ;  /* 0x000000000000794d */ /* 0x000fea0003800000 */
.L_x_17944:
[----:B------:R-:W0:Y:S02]  /*b7b0*/  F2I.U32.F64.CEIL R3, R2 ;  /* 0x0000000200037311 */ /* 0x000e240000309000 */
[----:B0-----:R-:W-:Y:S01]  /*b7c0*/  STG.E [R16.64], R3 ;  /* 0x0000000310007986 */ /* 0x001fe2000c101924 */
[----:B------:R-:W-:Y:S05]  /*b7d0*/  EXIT ;  /* 0x000000000000794d */ /* 0x000fea0003800000 */
.L_x_17946:
        /* <DEDUP_REMOVED lines=10> */
.L_x_18471:


//--------------------- .text._ZN2at6native27unrolled_elementwise_kernelIZZZNS0_16ceil_kernel_cudaERNS_18TensorIteratorBaseEENKUlvE_clEvENKUlvE_clEvEUldE_St5arrayIPcLm2EELi4E23TrivialOffsetCalculatorILi1EjESB_NS0_6memory12LoadWithCastILi1EEENSC_13StoreWithCastILi1EEEEEviT_T0_T2_T3_T4_T5_ --------------------------
	.section	.text._ZN2at6native27unrolled_elementwise_kernelIZZZNS0_16ceil_kernel_cudaERNS_18TensorIteratorBaseEENKUlvE_clEvENKUlvE_clEvEUldE_St5arrayIPcLm2EELi4E23TrivialOffsetCalculatorILi1EjESB_NS0_6memory12LoadWithCastILi1EEENSC_13StoreWithCastILi1EEEEEviT_T0_T2_T3_T4_T5_,"ax",@progbits
	.sectioninfo	@"SHI_REGISTERS=40"
	.align	128
        .global         _ZN2at6native27unrolled_elementwise_kernelIZZZNS0_16ceil_kernel_cudaERNS_18TensorIteratorBaseEENKUlvE_clEvENKUlvE_clEvEUldE_St5arrayIPcLm2EELi4E23TrivialOffsetCalculatorILi1EjESB_NS0_6memory12LoadWithCastILi1EEENSC_13StoreWithCastILi1EEEEEviT_T0_T2_T3_T4_T5_
        .type           _ZN2at6native27unrolled_elementwise_kernelIZZZNS0_16ceil_kernel_cudaERNS_18TensorIteratorBaseEENKUlvE_clEvENKUlvE_clEvEUldE_St5arrayIPcLm2EELi4E23TrivialOffsetCalculatorILi1EjESB_NS0_6memory12LoadWithCastILi1EEENSC_13StoreWithCastILi1EEEEEviT_T0_T2_T3_T4_T5_,@function
        .size           _ZN2at6native27unrolled_elementwise_kernelIZZZNS0_16ceil_kernel_cudaERNS_18TensorIteratorBaseEENKUlvE_clEvENKUlvE_clEvEUldE_St5arrayIPcLm2EELi4E23TrivialOffsetCalculatorILi1EjESB_NS0_6memory12LoadWithCastILi1EEENSC_13StoreWithCastILi1EEEEEviT_T0_T2_T3_T4_T5_,(.L_x_18472 - _ZN2at6native27unrolled_elementwise_kernelIZZZNS0_16ceil_kernel_cudaERNS_18TensorIteratorBaseEENKUlvE_clEvENKUlvE_clEvEUldE_St5arrayIPcLm2EELi4E23TrivialOffsetCalculatorILi1EjESB_NS0_6memory12LoadWithCastILi1EEENSC_13StoreWithCastILi1EEEEEviT_T0_T2_T3_T4_T5_)
        .other          _ZN2at6native27unrolled_elementwise_kernelIZZZNS0_16ceil_kernel_cudaERNS_18TensorIteratorBaseEENKUlvE_clEvENKUlvE_clEvEUldE_St5arrayIPcLm2EELi4E23TrivialOffsetCalculatorILi1EjESB_NS0_6memory12LoadWithCastILi1EEENSC_13StoreWithCastILi1EEEEEviT_T0_T2_T3_T4_T5_,@"STO_CUDA_ENTRY STV_DEFAULT"
_ZN2at6native27unrolled_elementwise_kernelIZZZNS0_16ceil_kernel_cudaERNS_18TensorIteratorBaseEENKUlvE_clEvENKUlvE_clEvEUldE_St5arrayIPcLm2EELi4E23TrivialOffsetCalculatorILi1EjESB_NS0_6memory12LoadWithCastILi1EEENSC_13StoreWithCastILi1EEEEEviT_T0_T2_T3_T4_T5_:
.text._ZN2at6native27unrolled_elementwise_kernelIZZZNS0_16ceil_kernel_cudaERNS_18TensorIteratorBaseEENKUlvE_clEvENKUlvE_clEvEUldE_St5arrayIPcLm2EELi4E23TrivialOffsetCalculatorILi1EjESB_NS0_6memory12LoadWithCastILi1EEENSC_13StoreWithCastILi1EEEEEviT_T0_T2_T3_T4_T5_:
        /* <DEDUP_REMOVED lines=30> */
.L_x_17952:
[----:B------:R-:W2:Y:S02]  /*01e0*/  LDG.E.U8 R4, [R4.64] ;  /* 0x0000002404047981 */ /* 0x000ea4000c1e1100 */
[----:B--2---:R0:W1:Y:S01]  /*01f0*/  I2F.F64.U16 R36, R4 ;  /* 0x0000000400247312 */ /* 0x0040620000101800 */
[----:B------:R-:W-:Y:S05]  /*0200*/  BRA `(.L_x_17954) ;  /* 0x00000e0000007947 */ /* 0x000fea0003800000 */
.L_x_17951:
        /* <DEDUP_REMOVED lines=9> */
.L_x_17956:
[----:B------:R-:W2:Y:S02]  /*02a0*/  LDG.E R4, [R4.64] ;  /* 0x0000002404047981 */ /* 0x000ea4000c1e1900 */
[----:B--2---:R0:W1:Y:S01]  /*02b0*/  I2F.F64 R36, R4 ;  /* 0x0000000400247312 */ /* 0x0040620000201c00 */
[----:B------:R-:W-:Y:S05]  /*02c0*/  BRA `(.L_x_17954) ;  /* 0x00000d4000007947 */ /* 0x000fea0003800000 */
.L_x_17955:
[----:B------:R-:W2:Y:S02]  /*02d0*/  LDG.E.U16 R4, [R4.64] ;  /* 0x0000002404047981 */ /* 0x000ea4000c1e1500 */
[----:B--2---:R0:W1:Y:S01]  /*02e0*/  I2F.F64.S16 R36, R4 ;  /* 0x0000000400247312 */ /* 0x0040620000101c00 */
[----:B------:R-:W-:Y:S05]  /*02f0*/  BRA `(.L_x_17954) ;  /* 0x00000d1000007947 */ /* 0x000fea0003800000 */
.L_x_17950:
        /* <DEDUP_REMOVED lines=10> */
.L_x_17958:
[----:B------:R-:W2:Y:S02]  /*03a0*/  LDG.E.U16 R0, [R4.64] ;  /* 0x0000002404007981 */ /* 0x000ea4000c1e1500 */
[----:B--2---:R-:W-:-:S05]  /*03b0*/  HADD2.F32 R0, -RZ, R0.H0_H0 ;  /* 0x20000000ff007230 */ /* 0x004fca0000004100 */
[----:B------:R-:W-:-:S04]  /*03c0*/  FMUL.FTZ R0, R0, 1 ;  /* 0x3f80000000007820 */ /* 0x000fc80000410000 */
[----:B------:R0:W1:Y:S01]  /*03d0*/  F2F.F64.F32 R36, R0 ;  /* 0x0000000000247310 */ /* 0x0000620000201800 */
[----:B------:R-:W-:Y:S05]  /*03e0*/  BRA `(.L_x_17954) ;  /* 0x00000c2000007947 */ /* 0x000fea0003800000 */
.L_x_17957:
        /* <DEDUP_REMOVED lines=10> */
.L_x_17960:
[----:B------:R-:W2:Y:S02]  /*0490*/  LDG.E.U16 R4, [R4.64] ;  /* 0x0000002404047981 */ /* 0x000ea4000c1e1500 */
[----:B--2---:R-:W-:-:S05]  /*04a0*/  HADD2.F32 R0, -RZ, R4.H0_H0 ;  /* 0x20000004ff007230 */ /* 0x004fca0000004100 */
[----:B------:R-:W-:-:S04]  /*04b0*/  FMUL.FTZ R0, R0, 1 ;  /* 0x3f80000000007820 */ /* 0x000fc80000410000 */
[----:B------:R0:W1:Y:S01]  /*04c0*/  F2F.F64.F32 R36, R0 ;  /* 0x0000000000247310 */ /* 0x0000620000201800 */
[----:B------:R-:W-:Y:S05]  /*04d0*/  BRA `(.L_x_17954) ;  /* 0x00000b3000007947 */ /* 0x000fea0003800000 */
.L_x_17959:
[----:B------:R0:W5:Y:S01]  /*04e0*/  LDG.E.64 R36, [R4.64] ;  /* 0x0000002404247981 */ /* 0x000162000c1e1b00 */
[----:B------:R-:W-:Y:S05]  /*04f0*/  BRA `(.L_x_17954) ;  /* 0x00000b1000007947 */ /* 0x000fea0003800000 */
.L_x_17949:
        /* <DEDUP_REMOVED lines=13> */
.L_x_17963:
[----:B------:R0:W5:Y:S01]  /*05d0*/  LDG.E.64 R36, [R4.64] ;  /* 0x0000002404247981 */ /* 0x000162000c1e1b00 */
[----:B------:R-:W-:Y:S05]  /*05e0*/  BRA `(.L_x_17954) ;  /* 0x00000a2000007947 */ /* 0x000fea0003800000 */
.L_x_17962:
        /* <DEDUP_REMOVED lines=28> */
.L_x_17965:
        /* <DEDUP_REMOVED lines=16> */
.L_x_17964:
[----:B------:R-:W2:Y:S02]  /*08b0*/  LDG.E.U16 R0, [R4.64] ;  /* 0x0000002404007981 */ /* 0x000ea4000c1e1500 */
[----:B--2---:R-:W-:-:S05]  /*08c0*/  PRMT R0, RZ, 0x5410, R0 ;  /* 0x00005410ff007816 */ /* 0x004fca0000000000 */
[----:B------:R-:W-:-:S04]  /*08d0*/  FMUL.FTZ R0, R0, 1 ;  /* 0x3f80000000007820 */ /* 0x000fc80000410000 */
[----:B------:R0:W1:Y:S01]  /*08e0*/  F2F.F64.F32 R36, R0 ;  /* 0x0000000000247310 */ /* 0x0000620000201800 */
[----:B------:R-:W-:Y:S05]  /*08f0*/  BRA `(.L_x_17954) ;  /* 0x0000071000007947 */ /* 0x000fea0003800000 */
.L_x_17961:
        /* <DEDUP_REMOVED lines=11> */
.L_x_17968:
        /* <DEDUP_REMOVED lines=21> */
.L_x_17972:
[----:B------:R-:W-:Y:S05]  /*0b00*/  BSYNC B1 ;  /* 0x0000000000017941 */ /* 0x000fea0003800000 */
.L_x_17971:
[----:B------:R-:W-:Y:S01]  /*0b10*/  LEA R5, R0, 0x3b800000, 0x17 ;  /* 0x3b80000000057811 */ /* 0x000fe200078eb8ff */
[----:B------:R-:W-:-:S05]  /*0b20*/  IMAD.SHL.U32 R0, R3, 0x100000, RZ ;  /* 0x0010000003007824 */ /* 0x000fca00078e00ff */
[----:B------:R-:W-:Y:S02]  /*0b30*/  LOP3.LUT R0, R5, R0, R6, 0xfe, !PT ;  /* 0x0000000005007212 */ /* 0x000fe400078efe06 */
.L_x_17970:
[----:B------:R-:W-:Y:S05]  /*0b40*/  BSYNC B0 ;  /* 0x0000000000007941 */ /* 0x000fea0003800000 */
.L_x_17969:
[----:B------:R-:W-:-:S04]  /*0b50*/  FMUL.FTZ R0, R0, 1 ;  /* 0x3f80000000007820 */ /* 0x000fc80000410000 */
[----:B------:R0:W1:Y:S01]  /*0b60*/  F2F.F64.F32 R36, R0 ;  /* 0x0000000000247310 */ /* 0x0000620000201800 */
[----:B------:R-:W-:Y:S05]  /*0b70*/  BRA `(.L_x_17954) ;  /* 0x0000049000007947 */ /* 0x000fea0003800000 */
.L_x_17967:
        /* <DEDUP_REMOVED lines=21> */
.L_x_17976:
[----:B------:R-:W-:Y:S05]  /*0cd0*/  BSYNC B1 ;  /* 0x0000000000017941 */ /* 0x000fea0003800000 */
.L_x_17975:
[----:B------:R-:W-:Y:S01]  /*0ce0*/  LEA R5, R0, 0x37800000, 0x17 ;  /* 0x3780000000057811 */ /* 0x000fe200078eb8ff */
[----:B------:R-:W-:-:S05]  /*0cf0*/  IMAD.SHL.U32 R0, R3, 0x200000, RZ ;  /* 0x0020000003007824 */ /* 0x000fca00078e00ff */
[----:B------:R-:W-:Y:S02]  /*0d00*/  LOP3.LUT R0, R5, R0, R6, 0xfe, !PT ;  /* 0x0000000005007212 */ /* 0x000fe400078efe06 */
.L_x_17974:
[----:B------:R-:W-:Y:S05]  /*0d10*/  BSYNC B0 ;  /* 0x0000000000007941 */ /* 0x000fea0003800000 */
.L_x_17973:
[----:B------:R-:W-:-:S04]  /*0d20*/  FMUL.FTZ R0, R0, 1 ;  /* 0x3f80000000007820 */ /* 0x000fc80000410000 */
[----:B------:R0:W1:Y:S01]  /*0d30*/  F2F.F64.F32 R36, R0 ;  /* 0x0000000000247310 */ /* 0x0000620000201800 */
[----:B------:R-:W-:Y:S05]  /*0d40*/  BRA `(.L_x_17954) ;  /* 0x000002c000007947 */ /* 0x000fea0003800000 */
.L_x_17966:
        /* <DEDUP_REMOVED lines=14> */
.L_x_17980:
[----:B------:R-:W-:Y:S05]  /*0e30*/  BSYNC B0 ;  /* 0x0000000000007941 */ /* 0x000fea0003800000 */
.L_x_17979:
[----:B------:R-:W-:-:S04]  /*0e40*/  FMUL.FTZ R0, R0, 1 ;  /* 0x3f80000000007820 */ /* 0x000fc80000410000 */
[----:B------:R0:W1:Y:S01]  /*0e50*/  F2F.F64.F32 R36, R0 ;  /* 0x0000000000247310 */ /* 0x0000620000201800 */
[----:B------:R-:W-:Y:S05]  /*0e60*/  BRA `(.L_x_17954) ;  /* 0x000001a000007947 */ /* 0x000fea0003800000 */
.L_x_17953:
        /* <DEDUP_REMOVED lines=21> */
.L_x_17978:
[----:B------:R-:W2:Y:S02]  /*0fc0*/  LDG.E.64 R36, [R4.64] ;  /* 0x0000002404247981 */ /* 0x000ea4000c1e1b00 */
[----:B--2---:R-:W0:Y:S01]  /*0fd0*/  I2F.F64.U64 R36, R36 ;  /* 0x0000002400247312 */ /* 0x004e220000301800 */
[----:B------:R-:W-:Y:S05]  /*0fe0*/  BRA `(.L_x_17954) ;  /* 0x0000002000007947 */ /* 0x000fea0003800000 */
.L_x_17977:
[----:B------:R-:W2:Y:S02]  /*0ff0*/  LDG.E R4, [R4.64] ;  /* 0x0000002404047981 */ /* 0x000ea4000c1e1900 */
[----:B--2---:R0:W1:Y:S02]  /*1000*/  I2F.F64.U32 R36, R4 ;  /* 0x0000000400247312 */ /* 0x0040640000201800 */
.L_x_17954:
[----:B------:R-:W2:Y:S02]  /*1010*/  S2R R25, SR_TID.X ;  /* 0x0000000000197919 */ /* 0x000ea40000002100 */
[----:B--2---:R-:W-:Y:S02]  /*1020*/  IADD3 R25, R25, 0x80, RZ ;  /* 0x0000008019197810 */ /* 0x004fe40007ffe0ff */
.L_x_17948:
[----:B-1----:R-:W-:Y:S05]  /*1030*/  BSYNC B6 ;  /* 0x0000000000067941 */ /* 0x002fea0003800000 */
.L_x_17947:
        /* <DEDUP_REMOVED lines=22> */
.L_x_17986:
[----:B------:R-:W2:Y:S02]  /*11a0*/  LDG.E.U8 R4, [R4.64] ;  /* 0x0000002404047981 */ /* 0x000ea4000c1e1100 */
[----:B--2---:R0:W1:Y:S01]  /*11b0*/  I2F.F64.U16 R26, R4 ;  /* 0x00000004001a7312 */ /* 0x0040620000101800 */
[----:B------:R-:W-:Y:S05]  /*11c0*/  BRA `(.L_x_17988) ;  /* 0x00000df000007947 */ /* 0x000fea0003800000 */
.L_x_17985:
        /* <DEDUP_REMOVED lines=9> */
.L_x_17990:
[----:B------:R-:W2:Y:S02]  /*1260*/  LDG.E R4, [R4.64] ;  /* 0x0000002404047981 */ /* 0x000ea4000c1e1900 */
[----:B--2---:R0:W1:Y:S01]  /*1270*/  I2F.F64 R26, R4 ;  /* 0x00000004001a7312 */ /* 0x0040620000201c00 */
[----:B------:R-:W-:Y:S05]  /*1280*/  BRA `(.L_x_17988) ;  /* 0x00000d3000007947 */ /* 0x000fea0003800000 */
.L_x_17989:
[----:B------:R-:W2:Y:S02]  /*1290*/  LDG.E.U16 R4, [R4.64] ;  /* 0x0000002404047981 */ /* 0x000ea4000c1e1500 */
[----:B--2---:R0:W1:Y:S01]  /*12a0*/  I2F.F64.S16 R26, R4 ;  /* 0x00000004001a7312 */ /* 0x0040620000101c00 */
[----:B------:R-:W-:Y:S05]  /*12b0*/  BRA `(.L_x_17988) ;  /* 0x00000d0000007947 */ /* 0x000fea0003800000 */
.L_x_17984:
        /* <DEDUP_REMOVED lines=10> */
.L_x_17992:
[----:B------:R-:W2:Y:S02]  /*1360*/  LDG.E.U16 R0, [R4.64] ;  /* 0x0000002404007981 */ /* 0x000ea4000c1e1500 */
[----:B--2---:R-:W-:-:S05]  /*1370*/  HADD2.F32 R0, -RZ, R0.H0_H0 ;  /* 0x20000000ff007230 */ /* 0x004fca0000004100 */
[----:B------:R-:W-:-:S04]  /*1380*/  FMUL.FTZ R0, R0, 1 ;  /* 0x3f80000000007820 */ /* 0x000fc80000410000 */
[----:B------:R0:W1:Y:S01]  /*1390*/  F2F.F64.F32 R26, R0 ;  /* 0x00000000001a7310 */ /* 0x0000620000201800 */
[----:B------:R-:W-:Y:S05]  /*13a0*/  BRA `(.L_x_17988) ;  /* 0x00000c1000007947 */ /* 0x000fea0003800000 */
.L_x_17991:
        /* <DEDUP_REMOVED lines=10> */
.L_x_17994:
[----:B------:R-:W2:Y:S02]  /*1450*/  LDG.E.U16 R4, [R4.64] ;  /* 0x0000002404047981 */ /* 0x000ea4000c1e1500 */
[----:B--2---:R-:W-:-:S05]  /*1460*/  HADD2.F32 R0, -RZ, R4.H0_H0 ;  /* 0x20000004ff007230 */ /* 0x004fca0000004100 */
[----:B------:R-:W-:-:S04]  /*1470*/  FMUL.FTZ R0, R0, 1 ;  /* 0x3f80000000007820 */ /* 0x000fc80000410000 */
[----:B------:R0:W1:Y:S01]  /*1480*/  F2F.F64.F32 R26, R0 ;  /* 0x00000000001a7310 */ /* 0x0000620000201800 */
[----:B------:R-:W-:Y:S05]  /*1490*/  BRA `(.L_x_17988) ;  /* 0x00000b2000007947 */ /* 0x000fea0003800000 */
.L_x_17993:
[----:B------:R0:W5:Y:S01]  /*14a0*/  LDG.E.64 R26, [R4.64] ;  /* 0x00000024041a7981 */ /* 0x000162000c1e1b00 */
[----:B------:R-:W-:Y:S05]  /*14b0*/  BRA `(.L_x_17988) ;  /* 0x00000b0000007947 */ /* 0x000fea0003800000 */
.L_x_17983:
        /* <DEDUP_REMOVED lines=13> */
.L_x_17997:
[----:B------:R0:W5:Y:S01]  /*1590*/  LDG.E.64 R26, [R4.64] ;  /* 0x00000024041a7981 */ /* 0x000162000c1e1b00 */
[----:B------:R-:W-:Y:S05]  /*15a0*/  BRA `(.L_x_17988) ;  /* 0x00000a1000007947 */ /* 0x000fea0003800000 */
.L_x_17996:
        /* <DEDUP_REMOVED lines=28> */
.L_x_17999:
        /* <DEDUP_REMOVED lines=15> */
.L_x_17998:
[----:B------:R-:W2:Y:S02]  /*1860*/  LDG.E.U16 R0, [R4.64] ;  /* 0x0000002404007981 */ /* 0x000ea4000c1e1500 */
[----:B--2---:R-:W-:-:S05]  /*1870*/  PRMT R0, RZ, 0x5410, R0 ;  /* 0x00005410ff007816 */ /* 0x004fca0000000000 */
[----:B------:R-:W-:-:S04]  /*1880*/  FMUL.FTZ R0, R0, 1 ;  /* 0x3f80000000007820 */ /* 0x000fc80000410000 */
[----:B------:R0:W1:Y:S01]  /*1890*/  F2F.F64.F32 R26, R0 ;  /* 0x00000000001a7310 */ /* 0x0000620000201800 */
[----:B------:R-:W-:Y:S05]  /*18a0*/  BRA `(.L_x_17988) ;  /* 0x0000071000007947 */ /* 0x000fea0003800000 */
.L_x_17995:
        /* <DEDUP_REMOVED lines=11> */
.L_x_18002:
        /* <DEDUP_REMOVED lines=21> */
.L_x_18006:
[----:B------:R-:W-:Y:S05]  /*1ab0*/  BSYNC B1 ;  /* 0x0000000000017941 */ /* 0x000fea0003800000 */
.L_x_18005:
[----:B------:R-:W-:Y:S01]  /*1ac0*/  LEA R5, R0, 0x3b800000, 0x17 ;  /* 0x3b80000000057811 */ /* 0x000fe200078eb8ff */
[----:B------:R-:W-:-:S05]  /*1ad0*/  IMAD.SHL.U32 R0, R3, 0x100000, RZ ;  /* 0x0010000003007824 */ /* 0x000fca00078e00ff */
[----:B------:R-:W-:Y:S02]  /*1ae0*/  LOP3.LUT R0, R5, R0, R6, 0xfe, !PT ;  /* 0x0000000005007212 */ /* 0x000fe400078efe06 */
.L_x_18004:
[----:B------:R-:W-:Y:S05]  /*1af0*/  BSYNC B0 ;  /* 0x0000000000007941 */ /* 0x000fea0003800000 */
.L_x_18003:
[----:B------:R-:W-:-:S04]  /*1b00*/  FMUL.FTZ R0, R0, 1 ;  /* 0x3f80000000007820 */ /* 0x000fc80000410000 */
[----:B------:R0:W1:Y:S01]  /*1b10*/  F2F.F64.F32 R26, R0 ;  /* 0x00000000001a7310 */ /* 0x0000620000201800 */
[----:B------:R-:W-:Y:S05]  /*1b20*/  BRA `(.L_x_17988) ;  /* 0x0000049000007947 */ /* 0x000fea0003800000 */
.L_x_18001:
        /* <DEDUP_REMOVED lines=21> */
.L_x_18010:
[----:B------:R-:W-:Y:S05]  /*1c80*/  BSYNC B1 ;  /* 0x0000000000017941 */ /* 0x000fea0003800000 */
.L_x_18009:
[----:B------:R-:W-:Y:S01]  /*1c90*/  LEA R5, R0, 0x37800000, 0x17 ;  /* 0x3780000000057811 */ /* 0x000fe200078eb8ff */
[----:B------:R-:W-:-:S05]  /*1ca0*/  IMAD.SHL.U32 R0, R3, 0x200000, RZ ;  /* 0x0020000003007824 */ /* 0x000fca00078e00ff */
[----:B------:R-:W-:Y:S02]  /*1cb0*/  LOP3.LUT R0, R5, R0, R6, 0xfe, !PT ;  /* 0x0000000005007212 */ /* 0x000fe400078efe06 */
.L_x_18008:
[----:B------:R-:W-:Y:S05]  /*1cc0*/  BSYNC B0 ;  /* 0x0000000000007941 */ /* 0x000fea0003800000 */
.L_x_18007:
[----:B------:R-:W-:-:S04]  /*1cd0*/  FMUL.FTZ R0, R0, 1 ;  /* 0x3f80000000007820 */ /* 0x000fc80000410000 */
[----:B------:R0:W1:Y:S01]  /*1ce0*/  F2F.F64.F32 R26, R0 ;  /* 0x00000000001a7310 */ /* 0x0000620000201800 */
[----:B------:R-:W-:Y:S05]  /*1cf0*/  BRA `(.L_x_17988) ;  /* 0x000002c000007947 */ /* 0x000fea0003800000 */
.L_x_18000:
        /* <DEDUP_REMOVED lines=14> */
.L_x_18014:
[----:B------:R-:W-:Y:S05]  /*1de0*/  BSYNC B0 ;  /* 0x0000000000007941 */ /* 0x000fea0003800000 */
.L_x_18013:
[----:B------:R-:W-:-:S04]  /*1df0*/  FMUL.FTZ R0, R0, 1 ;  /* 0x3f80000000007820 */ /* 0x000fc80000410000 */
[----:B------:R0:W1:Y:S01]  /*1e00*/  F2F.F64.F32 R26, R0 ;  /* 0x00000000001a7310 */ /* 0x0000620000201800 */
[----:B------:R-:W-:Y:S05]  /*1e10*/  BRA `(.L_x_17988) ;  /* 0x000001a000007947 */ /* 0x000fea0003800000 */
.L_x_17987:
        /* <DEDUP_REMOVED lines=21> */
.L_x_18012:
[----:B------:R-:W2:Y:S02]  /*1f70*/  LDG.E.64 R26, [R4.64] ;  /* 0x00000024041a7981 */ /* 0x000ea4000c1e1b00 */
[----:B--2---:R-:W0:Y:S01]  /*1f80*/  I2F.F64.U64 R26, R26 ;  /* 0x0000001a001a7312 */ /* 0x004e220000301800 */
[----:B------:R-:W-:Y:S05]  /*1f90*/  BRA `(.L_x_17988) ;  /* 0x0000002000007947 */ /* 0x000fea0003800000 */
.L_x_18011:
[----:B------:R-:W2:Y:S02]  /*1fa0*/  LDG.E R4, [R4.64] ;  /* 0x0000002404047981 */ /* 0x000ea4000c1e1900 */
[----:B--2---:R0:W1:Y:S02]  /*1fb0*/  I2F.F64.U32 R26, R4 ;  /* 0x00000004001a7312 */ /* 0x0040640000201800 */
.L_x_17988:
[----:B------:R-:W-:-:S03]  /*1fc0*/  IADD3 R25, R25, 0x80, RZ ;  /* 0x0000008019197810 */ /* 0x000fc60007ffe0ff */
.L_x_17982:
[----:B------:R-:W-:Y:S05]  /*1fd0*/  BSYNC B6 ;  /* 0x0000000000067941 */ /* 0x000fea0003800000 */
.L_x_17981:
        /* <DEDUP_REMOVED lines=24> */
.L_x_18020:
[----:B------:R-:W2:Y:S02]  /*2160*/  LDG.E.U8 R4, [R4.64] ;  /* 0x0000002404047981 */ /* 0x000ea4000c1e1100 */
[----:B--2---:R0:W2:Y:S01]  /*2170*/  I2F.F64.U16 R22, R4 ;  /* 0x0000000400167312 */ /* 0x0040a20000101800 */
[----:B------:R-:W-:Y:S05]  /*2180*/  BRA `(.L_x_18022) ;  /* 0x00000df000007947 */ /* 0x000fea0003800000 */
.L_x_18019:
        /* <DEDUP_REMOVED lines=9> */
.L_x_18024:
[----:B------:R-:W2:Y:S02]  /*2220*/  LDG.E R4, [R4.64] ;  /* 0x0000002404047981 */ /* 0x000ea4000c1e1900 */
[----:B--2---:R0:W2:Y:S01]  /*2230*/  I2F.F64 R22, R4 ;  /* 0x0000000400167312 */ /* 0x0040a20000201c00 */
[----:B------:R-:W-:Y:S05]  /*2240*/  BRA `(.L_x_18022) ;  /* 0x00000d3000007947 */ /* 0x000fea0003800000 */
.L_x_18023:
[----:B------:R-:W2:Y:S02]  /*2250*/  LDG.E.U16 R4, [R4.64] ;  /* 0x0000002404047981 */ /* 0x000ea4000c1e1500 */
[----:B--2---:R0:W2:Y:S01]  /*2260*/  I2F.F64.S16 R22, R4 ;  /* 0x0000000400167312 */ /* 0x0040a20000101c00 */
[----:B------:R-:W-:Y:S05]  /*2270*/  BRA `(.L_x_18022) ;  /* 0x00000d0000007947 */ /* 0x000fea0003800000 */
.L_x_18018:
        /* <DEDUP_REMOVED lines=10> */
.L_x_18026:
[----:B------:R-:W2:Y:S02]  /*2320*/  LDG.E.U16 R0, [R4.64] ;  /* 0x0000002404007981 */ /* 0x000ea4000c1e1500 */
[----:B--2---:R-:W-:-:S05]  /*2330*/  HADD2.F32 R0, -RZ, R0.H0_H0 ;  /* 0x20000000ff007230 */ /* 0x004fca0000004100 */
[----:B------:R-:W-:-:S04]  /*2340*/  FMUL.FTZ R0, R0, 1 ;  /* 0x3f80000000007820 */ /* 0x000fc80000410000 */
[----:B------:R0:W2:Y:S01]  /*2350*/  F2F.F64.F32 R22, R0 ;  /* 0x0000000000167310 */ /* 0x0000a20000201800 */
[----:B------:R-:W-:Y:S05]  /*2360*/  BRA `(.L_x_18022) ;  /* 0x00000c1000007947 */ /* 0x000fea0003800000 */
.L_x_18025:
        /* <DEDUP_REMOVED lines=10> */
.L_x_18028:
[----:B------:R-:W2:Y:S02]  /*2410*/  LDG.E.U16 R4, [R4.64] ;  /* 0x0000002404047981 */ /* 0x000ea4000c1e1500 */
[----:B--2---:R-:W-:-:S05]  /*2420*/  HADD2.F32 R0, -RZ, R4.H0_H0 ;  /* 0x20000004ff007230 */ /* 0x004fca0000004100 */
[----:B------:R-:W-:-:S04]  /*2430*/  FMUL.FTZ R0, R0, 1 ;  /* 0x3f80000000007820 */ /* 0x000fc80000410000 */
[----:B------:R0:W2:Y:S01]  /*2440*/  F2F.F64.F32 R22, R0 ;  /* 0x0000000000167310 */ /* 0x0000a20000201800 */
[----:B------:R-:W-:Y:S05]  /*2450*/  BRA `(.L_x_18022) ;  /* 0x00000b2000007947 */ /* 0x000fea0003800000 */
.L_x_18027:
[----:B------:R0:W5:Y:S01]  /*2460*/  LDG.E.64 R22, [R4.64] ;  /* 0x0000002404167981 */ /* 0x000162000c1e1b00 */
[----:B------:R-:W-:Y:S05]  /*2470*/  BRA `(.L_x_18022) ;  /* 0x00000b0000007947 */ /* 0x000fea0003800000 */
.L_x_18017:
        /* <DEDUP_REMOVED lines=13> */
.L_x_18031:
[----:B------:R0:W5:Y:S01]  /*2550*/  LDG.E.64 R22, [R4.64] ;  /* 0x0000002404167981 */ /* 0x000162000c1e1b00 */
[----:B------:R-:W-:Y:S05]  /*2560*/  BRA `(.L_x_18022) ;  /* 0x00000a1000007947 */ /* 0x000fea0003800000 */
.L_x_18030:
        /* <DEDUP_REMOVED lines=28> */
.L_x_18033:
        /* <DEDUP_REMOVED lines=15> */
.L_x_18032:
[----:B------:R-:W2:Y:S02]  /*2820*/  LDG.E.U16 R0, [R4.64] ;  /* 0x0000002404007981 */ /* 0x000ea4000c1e1500 */
[----:B--2---:R-:W-:-:S05]  /*2830*/  PRMT R0, RZ, 0x5410, R0 ;  /* 0x00005410ff007816 */ /* 0x004fca0000000000 */
[----:B------:R-:W-:-:S04]  /*2840*/  FMUL.FTZ R0, R0, 1 ;  /* 0x3f80000000007820 */ /* 0x000fc80000410000 */
[----:B------:R0:W2:Y:S01]  /*2850*/  F2F.F64.F32 R22, R0 ;  /* 0x0000000000167310 */ /* 0x0000a20000201800 */
[----:B------:R-:W-:Y:S05]  /*2860*/  BRA `(.L_x_18022) ;  /* 0x0000071000007947 */ /* 0x000fea0003800000 */
.L_x_18029:
        /* <DEDUP_REMOVED lines=11> */
.L_x_18036:
        /* <DEDUP_REMOVED lines=21> */
.L_x_18040:
[----:B------:R-:W-:Y:S05]  /*2a70*/  BSYNC B1 ;  /* 0x0000000000017941 */ /* 0x000fea0003800000 */
.L_x_18039:
[----:B------:R-:W-:Y:S01]  /*2a80*/  LEA R5, R0, 0x3b800000, 0x17 ;  /* 0x3b80000000057811 */ /* 0x000fe200078eb8ff */
[----:B------:R-:W-:-:S05]  /*2a90*/  IMAD.SHL.U32 R0, R3, 0x100000, RZ ;  /* 0x0010000003007824 */ /* 0x000fca00078e00ff */
[----:B------:R-:W-:Y:S02]  /*2aa0*/  LOP3.LUT R0, R5, R0, R6, 0xfe, !PT ;  /* 0x0000000005007212 */ /* 0x000fe400078efe06 */
.L_x_18038:
[----:B------:R-:W-:Y:S05]  /*2ab0*/  BSYNC B0 ;  /* 0x0000000000007941 */ /* 0x000fea0003800000 */
.L_x_18037:
[----:B------:R-:W-:-:S04]  /*2ac0*/  FMUL.FTZ R0, R0, 1 ;  /* 0x3f80000000007820 */ /* 0x000fc80000410000 */
[----:B------:R0:W2:Y:S01]  /*2ad0*/  F2F.F64.F32 R22, R0 ;  /* 0x0000000000167310 */ /* 0x0000a20000201800 */
[----:B------:R-:W-:Y:S05]  /*2ae0*/  BRA `(.L_x_18022) ;  /* 0x0000049000007947 */ /* 0x000fea0003800000 */
.L_x_18035:
        /* <DEDUP_REMOVED lines=21> */
.L_x_18044:
[----:B------:R-:W-:Y:S05]  /*2c40*/  BSYNC B1 ;  /* 0x0000000000017941 */ /* 0x000fea0003800000 */
.L_x_18043:
[----:B------:R-:W-:Y:S01]  /*2c50*/  LEA R5, R0, 0x37800000, 0x17 ;  /* 0x3780000000057811 */ /* 0x000fe200078eb8ff */
[----:B------:R-:W-:-:S05]  /*2c60*/  IMAD.SHL.U32 R0, R3, 0x200000, RZ ;  /* 0x0020000003007824 */ /* 0x000fca00078e00ff */
[----:B------:R-:W-:Y:S02]  /*2c70*/  LOP3.LUT R0, R5, R0, R6, 0xfe, !PT ;  /* 0x0000000005007212 */ /* 0x000fe400078efe06 */
.L_x_18042:
[----:B------:R-:W-:Y:S05]  /*2c80*/  BSYNC B0 ;  /* 0x0000000000007941 */ /* 0x000fea0003800000 */
.L_x_18041:
[----:B------:R-:W-:-:S04]  /*2c90*/  FMUL.FTZ R0, R0, 1 ;  /* 0x3f80000000007820 */ /* 0x000fc80000410000 */
[----:B------:R0:W2:Y:S01]  /*2ca0*/  F2F.F64.F32 R22, R0 ;  /* 0x0000000000167310 */ /* 0x0000a20000201800 */
[----:B------:R-:W-:Y:S05]  /*2cb0*/  BRA `(.L_x_18022) ;  /* 0x000002c000007947 */ /* 0x000fea0003800000 */
.L_x_18034:
        /* <DEDUP_REMOVED lines=14> */
.L_x_18048:
[----:B------:R-:W-:Y:S05]  /*2da0*/  BSYNC B0 ;  /* 0x0000000000007941 */ /* 0x000fea0003800000 */
.L_x_18047:
[----:B------:R-:W-:-:S04]  /*2db0*/  FMUL.FTZ R0, R0, 1 ;  /* 0x3f80000000007820 */ /* 0x000fc80000410000 */
[----:B------:R0:W2:Y:S01]  /*2dc0*/  F2F.F64.F32 R22, R0 ;  /* 0x0000000000167310 */ /* 0x0000a20000201800 */
[----:B------:R-:W-:Y:S05]  /*2dd0*/  BRA `(.L_x_18022) ;  /* 0x000001a000007947 */ /* 0x000fea0003800000 */
.L_x_18021:
        /* <DEDUP_REMOVED lines=21> */
.L_x_18046:
[----:B------:R-:W2:Y:S02]  /*2f30*/  LDG.E.64 R22, [R4.64] ;  /* 0x0000002404167981 */ /* 0x000ea4000c1e1b00 */
[----:B--2---:R-:W0:Y:S01]  /*2f40*/  I2F.F64.U64 R22, R22 ;  /* 0x0000001600167312 */ /* 0x004e220000301800 */
[----:B------:R-:W-:Y:S05]  /*2f50*/  BRA `(.L_x_18022) ;  /* 0x0000002000007947 */ /* 0x000fea0003800000 */
.L_x_18045:
[----:B------:R-:W2:Y:S02]  /*2f60*/  LDG.E R4, [R4.64] ;  /* 0x0000002404047981 */ /* 0x000ea4000c1e1900 */
[----:B--2---:R0:W2:Y:S02]  /*2f70*/  I2F.F64.U32 R22, R4 ;  /* 0x0000000400167312 */ /* 0x0040a40000201800 */
.L_x_18022:
[----:B------:R-:W-:-:S03]  /*2f80*/  IADD3 R25, R25, 0x80, RZ ;  /* 0x0000008019197810 */ /* 0x000fc60007ffe0ff */
.L_x_18016:
[----:B------:R-:W-:Y:S05]  /*2f90*/  BSYNC B6 ;  /* 0x0000000000067941 */ /* 0x000fea0003800000 */
.L_x_18015:
        /* <DEDUP_REMOVED lines=21> */
.L_x_18054:
[----:B------:R-:W3:Y:S02]  /*30f0*/  LDG.E.U8 R4, [R4.64] ;  /* 0x0000002404047981 */ /* 0x000ee4000c1e1100 */
[----:B---3--:R0:W3:Y:S01]  /*3100*/  I2F.F64.U16 R18, R4 ;  /* 0x0000000400127312 */ /* 0x0080e20000101800 */
[----:B------:R-:W-:Y:S05]  /*3110*/  BRA `(.L_x_18050) ;  /* 0x00000de000007947 */ /* 0x000fea0003800000 */
.L_x_18053:
        /* <DEDUP_REMOVED lines=9> */
.L_x_18057:
[----:B------:R-:W3:Y:S02]  /*31b0*/  LDG.E R4, [R4.64] ;  /* 0x0000002404047981 */ /* 0x000ee4000c1e1900 */
[----:B---3--:R0:W3:Y:S01]  /*31c0*/  I2F.F64 R18, R4 ;  /* 0x0000000400127312 */ /* 0x0080e20000201c00 */
[----:B------:R-:W-:Y:S05]  /*31d0*/  BRA `(.L_x_18050) ;  /* 0x00000d2000007947 */ /* 0x000fea0003800000 */
.L_x_18056:
[----:B------:R-:W3:Y:S02]  /*31e0*/  LDG.E.U16 R4, [R4.64] ;  /* 0x0000002404047981 */ /* 0x000ee4000c1e1500 */
[----:B---3--:R0:W3:Y:S01]  /*31f0*/  I2F.F64.S16 R18, R4 ;  /* 0x0000000400127312 */ /* 0x0080e20000101c00 */
[----:B------:R-:W-:Y:S05]  /*3200*/  BRA `(.L_x_18050) ;  /* 0x00000cf000007947 */ /* 0x000fea0003800000 */
.L_x_18052:
        /* <DEDUP_REMOVED lines=10> */
.L_x_18059:
[----:B------:R-:W3:Y:S02]  /*32b0*/  LDG.E.U16 R0, [R4.64] ;  /* 0x0000002404007981 */ /* 0x000ee4000c1e1500 */
[----:B---3--:R-:W-:-:S05]  /*32c0*/  HADD2.F32 R0, -RZ, R0.H0_H0 ;  /* 0x20000000ff007230 */ /* 0x008fca0000004100 */
[----:B------:R-:W-:-:S04]  /*32d0*/  FMUL.FTZ R0, R0, 1 ;  /* 0x3f80000000007820 */ /* 0x000fc80000410000 */
[----:B------:R0:W3:Y:S01]  /*32e0*/  F2F.F64.F32 R18, R0 ;  /* 0x0000000000127310 */ /* 0x0000e20000201800 */
[----:B------:R-:W-:Y:S05]  /*32f0*/  BRA `(.L_x_18050) ;  /* 0x00000c0000007947 */ /* 0x000fea0003800000 */
.L_x_18058:
        /* <DEDUP_REMOVED lines=10> */
.L_x_18061:
[----:B------:R-:W3:Y:S02]  /*33a0*/  LDG.E.U16 R4, [R4.64] ;  /* 0x0000002404047981 */ /* 0x000ee4000c1e1500 */
[----:B---3--:R-:W-:-:S05]  /*33b0*/  HADD2.F32 R0, -RZ, R4.H0_H0 ;  /* 0x20000004ff007230 */ /* 0x008fca0000004100 */
[----:B------:R-:W-:-:S04]  /*33c0*/  FMUL.FTZ R0, R0, 1 ;  /* 0x3f80000000007820 */ /* 0x000fc80000410000 */
[----:B------:R0:W3:Y:S01]  /*33d0*/  F2F.F64.F32 R18, R0 ;  /* 0x0000000000127310 */ /* 0x0000e20000201800 */
[----:B------:R-:W-:Y:S05]  /*33e0*/  BRA `(.L_x_18050) ;  /* 0x00000b1000007947 */ /* 0x000fea0003800000 */
.L_x_18060:
[----:B------:R0:W5:Y:S01]  /*33f0*/  LDG.E.64 R18, [R4.64] ;  /* 0x0000002404127981 */ /* 0x000162000c1e1b00 */
[----:B------:R-:W-:Y:S05]  /*3400*/  BRA `(.L_x_18050) ;  /* 0x00000af000007947 */ /* 0x000fea0003800000 */
.L_x_18051:
        /* <DEDUP_REMOVED lines=13> */
.L_x_18064:
[----:B------:R0:W5:Y:S01]  /*34e0*/  LDG.E.64 R18, [R4.64] ;  /* 0x0000002404127981 */ /* 0x000162000c1e1b00 */
[----:B------:R-:W-:Y:S05]  /*34f0*/  BRA `(.L_x_18050) ;  /* 0x00000a0000007947 */ /* 0x000fea0003800000 */
.L_x_18063:
        /* <DEDUP_REMOVED lines=28> */
.L_x_18066:
        /* <DEDUP_REMOVED lines=15> */
.L_x_18065:
[----:B------:R-:W3:Y:S02]  /*37b0*/  LDG.E.U16 R0, [R4.64] ;  /* 0x0000002404007981 */ /* 0x000ee4000c1e1500 */
[----:B---3--:R-:W-:-:S05]  /*37c0*/  PRMT R0, RZ, 0x5410, R0 ;  /* 0x00005410ff007816 */ /* 0x008fca0000000000 */
[----:B------:R-:W-:-:S04]  /*37d0*/  FMUL.FTZ R0, R0, 1 ;  /* 0x3f80000000007820 */ /* 0x000fc80000410000 */
[----:B------:R0:W3:Y:S01]  /*37e0*/  F2F.F64.F32 R18, R0 ;  /* 0x0000000000127310 */ /* 0x0000e20000201800 */
[----:B------:R-:W-:Y:S05]  /*37f0*/  BRA `(.L_x_18050) ;  /* 0x0000070000007947 */ /* 0x000fea0003800000 */
.L_x_18062:
        /* <DEDUP_REMOVED lines=11> */
.L_x_18069:
        /* <DEDUP_REMOVED lines=21> */
.L_x_18073:
[----:B------:R-:W-:Y:S05]  /*3a00*/  BSYNC B1 ;  /* 0x0000000000017941 */ /* 0x000fea0003800000 */
.L_x_18072:
[----:B------:R-:W-:Y:S01]  /*3a10*/  LEA R5, R0, 0x3b800000, 0x17 ;  /* 0x3b80000000057811 */ /* 0x000fe200078eb8ff */
[----:B------:R-:W-:-:S05]  /*3a20*/  IMAD.SHL.U32 R0, R3, 0x100000, RZ ;  /* 0x0010000003007824 */ /* 0x000fca00078e00ff */
[----:B------:R-:W-:Y:S02]  /*3a30*/  LOP3.LUT R0, R5, R0, R6, 0xfe, !PT ;  /* 0x0000000005007212 */ /* 0x000fe400078efe06 */
.L_x_18071:
[----:B------:R-:W-:Y:S05]  /*3a40*/  BSYNC B0 ;  /* 0x0000000000007941 */ /* 0x000fea0003800000 */
.L_x_18070:
[----:B------:R-:W-:-:S04]  /*3a50*/  FMUL.FTZ R0, R0, 1 ;  /* 0x3f80000000007820 */ /* 0x000fc80000410000 */
[----:B------:R0:W3:Y:S01]  /*3a60*/  F2F.F64.F32 R18, R0 ;  /* 0x0000000000127310 */ /* 0x0000e20000201800 */
[----:B------:R-:W-:Y:S05]  /*3a70*/  BRA `(.L_x_18050) ;  /* 0x0000048000007947 */ /* 0x000fea0003800000 */
.L_x_18068:
        /* <DEDUP_REMOVED lines=21> */
.L_x_18077:
[----:B------:R-:W-:Y:S05]  /*3bd0*/  BSYNC B1 ;  /* 0x0000000000017941 */ /* 0x000fea0003800000 */
.L_x_18076:
[----:B------:R-:W-:Y:S01]  /*3be0*/  LEA R5, R0, 0x37800000, 0x17 ;  /* 0x3780000000057811 */ /* 0x000fe200078eb8ff */
[----:B------:R-:W-:-:S05]  /*3bf0*/  IMAD.SHL.U32 R0, R3, 0x200000, RZ ;  /* 0x0020000003007824 */ /* 0x000fca00078e00ff */
[----:B------:R-:W-:Y:S02]  /*3c00*/  LOP3.LUT R0, R5, R0, R6, 0xfe, !PT ;  /* 0x0000000005007212 */ /* 0x000fe400078efe06 */
.L_x_18075:
[----:B------:R-:W-:Y:S05]  /*3c10*/  BSYNC B0 ;  /* 0x0000000000007941 */ /* 0x000fea0003800000 */
.L_x_18074:
[----:B------:R-:W-:-:S04]  /*3c20*/  FMUL.FTZ R0, R0, 1 ;  /* 0x3f80000000007820 */ /* 0x000fc80000410000 */
[----:B------:R0:W3:Y:S01]  /*3c30*/  F2F.F64.F32 R18, R0 ;  /* 0x0000000000127310 */ /* 0x0000e20000201800 */
[----:B------:R-:W-:Y:S05]  /*3c40*/  BRA `(.L_x_18050) ;  /* 0x000002b000007947 */ /* 0x000fea0003800000 */
.L_x_18067:
        /* <DEDUP_REMOVED lines=14> */
.L_x_18081:
[----:B------:R-:W-:Y:S05]  /*3d30*/  BSYNC B0 ;  /* 0x0000000000007941 */ /* 0x000fea0003800000 */
.L_x_18080:
[----:B------:R-:W-:-:S04]  /*3d40*/  FMUL.FTZ R0, R0, 1 ;  /* 0x3f80000000007820 */ /* 0x000fc80000410000 */
[----:B------:R0:W3:Y:S01]  /*3d50*/  F2F.F64.F32 R18, R0 ;  /* 0x0000000000127310 */ /* 0x0000e20000201800 */
[----:B------:R-:W-:Y:S05]  /*3d60*/  BRA `(.L_x_18050) ;  /* 0x0000019000007947 */ /* 0x000fea0003800000 */
.L_x_18055:
        /* <DEDUP_REMOVED lines=20> */
.L_x_18079:
[----:B------:R-:W3:Y:S02]  /*3eb0*/  LDG.E.64 R18, [R4.64] ;  /* 0x0000002404127981 */ /* 0x000ee4000c1e1b00 */
[----:B---3--:R-:W0:Y:S01]  /*3ec0*/  I2F.F64.U64 R18, R18 ;  /* 0x0000001200127312 */ /* 0x008e220000301800 */
[----:B------:R-:W-:Y:S05]  /*3ed0*/  BRA `(.L_x_18050) ;  /* 0x0000002000007947 */ /* 0x000fea0003800000 */
.L_x_18078:
[----:B------:R-:W3:Y:S02]  /*3ee0*/  LDG.E R4, [R4.64] ;  /* 0x0000002404047981 */ /* 0x000ee4000c1e1900 */
[----:B---3--:R0:W3:Y:S02]  /*3ef0*/  I2F.F64.U32 R18, R4 ;  /* 0x0000000400127312 */ /* 0x0080e40000201800 */
.L_x_18050:
[----:B------:R-:W-:Y:S05]  /*3f00*/  BSYNC B6 ;  /* 0x0000000000067941 */ /* 0x000fea0003800000 */
.L_x_18049:
        /* <DEDUP_REMOVED lines=9> */
[----:B-1---5:R0:W1:Y:S01]  /*3fa0*/  @!P0 FRND.F64.CEIL R28, R26 ;  /* 0x0000001a001c8313 */ /* 0x0220620000309800 */
[----:B------:R-:W-:-:S07]  /*3fb0*/  ISETP.GE.AND P0, PT, R35, R2, PT ;  /* 0x000000022300720c */ /* 0x000fce0003f06270 */
[----:B--2---:R0:W2:Y:S08]  /*3fc0*/  @!P1 FRND.F64.CEIL R24, R22 ;  /* 0x0000001600189313 */ /* 0x0040b00000309800 */
[----:B---3--:R0:W3:Y:S01]  /*3fd0*/  @!P2 FRND.F64.CEIL R16, R18 ;  /* 0x000000120010a313 */ /* 0x0080e20000309800 */
[----:B------:R-:W-:Y:S05]  /*3fe0*/  @P0 BRA `(.L_x_18083) ;  /* 0x0000119000000947 */ /* 0x000fea0003800000 */
[----:B-1----:R-:W-:Y:S01]  /*3ff0*/  IMAD R0, R32, 0x200, R35 ;  /* 0x0000020020007824 */ /* 0x002fe200078e0223 */
[----:B------:R-:W-:Y:S01]  /*4000*/  PRMT R3, R33, 0x9910, RZ ;  /* 0x0000991021037816 */ /* 0x000fe200000000ff */
[----:B------:R1:W4:Y:S02]  /*4010*/  @!P0 FRND.F64.CEIL R4, R36 ;  /* 0x0000002400048313 */ /* 0x0003240000309800 */
        /* <DEDUP_REMOVED lines=14> */
[----:B------:R-:W1:Y:S01]  /*4100*/  F2I.F64.CEIL R37, R36 ;  /* 0x0000002400257311 */ /* 0x000e620000309100 */
[----:B------:R-:W-:Y:S01]  /*4110*/  IMAD.MOV.U32 R35, RZ, RZ, R31 ;  /* 0x000000ffff237224 */ /* 0x000fe200078e001f */
[----:B-1----:R1:W-:Y:S01]  /*4120*/  STG.E.U8 [R8.64], R37 ;  /* 0x0000002508007986 */ /* 0x0023e2000c101124 */
[----:B------:R-:W-:Y:S05]  /*4130*/  BRA `(.L_x_18083) ;  /* 0x0000104000007947 */ /* 0x000fea0003800000 */
.L_x_18087:
[----:B------:R-:W1:Y:S01]  /*4140*/  F2I.S64.F64.CEIL R36, R36 ;  /* 0x0000002400247311 */ /* 0x000e620000309900 */
[----:B------:R-:W-:Y:S02]  /*4150*/  IMAD.MOV.U32 R35, RZ, RZ, R31 ;  /* 0x000000ffff237224 */ /* 0x000fe400078e001f */
[----:B-1----:R-:W-:-:S05]  /*4160*/  IMAD.MOV.U32 R3, RZ, RZ, R36 ;  /* 0x000000ffff037224 */ /* 0x002fca00078e0024 */
[----:B------:R1:W-:Y:S01]  /*4170*/  STG.E.U8 [R8.64], R3 ;  /* 0x0000000308007986 */ /* 0x0003e2000c101124 */
[----:B------:R-:W-:Y:S05]  /*4180*/  BRA `(.L_x_18083) ;  /* 0x00000ff000007947 */ /* 0x000fea0003800000 */
.L_x_18086:
[----:B------:R-:W-:-:S13]  /*4190*/  ISETP.NE.AND P0, PT, R0, 0x2, PT ;  /* 0x000000020000780c */ /* 0x000fda0003f05270 */
[----:B------:R-:W-:Y:S05]  /*41a0*/  @!P0 BRA `(.L_x_18089) ;  /* 0x000000c000008947 */ /* 0x000fea0003800000 */
[----:B------:R-:W-:-:S13]  /*41b0*/  ISETP.NE.AND P0, PT, R0, 0x3, PT ;  /* 0x000000030000780c */ /* 0x000fda0003f05270 */
[----:B------:R-:W-:Y:S05]  /*41c0*/  @!P0 BRA `(.L_x_18090) ;  /* 0x0000006000008947 */ /* 0x000fea0003800000 */
[----:B------:R-:W-:-:S13]  /*41d0*/  ISETP.NE.AND P0, PT, R0, 0x4, PT ;  /* 0x000000040000780c */ /* 0x000fda0003f05270 */
[----:B------:R-:W-:Y:S05]  /*41e0*/  @P0 BRA `(.L_x_18088) ;  /* 0x00000dd000000947 */ /* 0x000fea0003800000 */
[----:B------:R-:W1:Y:S01]  /*41f0*/  F2I.S64.F64.CEIL R36, R36 ;  /* 0x0000002400247311 */ /* 0x000e620000309900 */
[----:B------:R-:W-:Y:S01]  /*4200*/  IMAD.MOV.U32 R35, RZ, RZ, R31 ;  /* 0x000000ffff237224 */ /* 0x000fe200078e001f */
[----:B-1----:R1:W-:Y:S01]  /*4210*/  STG.E.64 [R8.64], R36 ;  /* 0x0000002408007986 */ /* 0x0023e2000c101b24 */
[----:B------:R-:W-:Y:S05]  /*4220*/  BRA `(.L_x_18083) ;  /* 0x00000f5000007947 */ /* 0x000fea0003800000 */
.L_x_18090:
[----:B------:R-:W1:Y:S01]  /*4230*/  F2I.F64.CEIL R37, R36 ;  /* 0x0000002400257311 */ /* 0x000e620000309100 */
[----:B------:R-:W-:Y:S01]  /*4240*/  IMAD.MOV.U32 R35, RZ, RZ, R31 ;  /* 0x000000ffff237224 */ /* 0x000fe200078e001f */
[----:B-1----:R1:W-:Y:S01]  /*4250*/  STG.E [R8.64], R37 ;  /* 0x0000002508007986 */ /* 0x0023e2000c101924 */
[----:B------:R-:W-:Y:S05]  /*4260*/  BRA `(.L_x_18083) ;  /* 0x00000f1000007947 */ /* 0x000fea0003800000 */
.L_x_18089:
[----:B------:R-:W1:Y:S01]  /*4270*/  F2I.F64.CEIL R37, R36 ;  /* 0x0000002400257311 */ /* 0x000e620000309100 */
[----:B------:R-:W-:Y:S01]  /*4280*/  IMAD.MOV.U32 R35, RZ, RZ, R31 ;  /* 0x000000ffff237224 */ /* 0x000fe200078e001f */
[----:B-1----:R1:W-:Y:S01]  /*4290*/  STG.E.U16 [R8.64], R37 ;  /* 0x0000002508007986 */ /* 0x0023e2000c101524 */
[----:B------:R-:W-:Y:S05]  /*42a0*/  BRA `(.L_x_18083) ;  /* 0x00000ed000007947 */ /* 0x000fea0003800000 */
.L_x_18085:
        /* <DEDUP_REMOVED lines=12> */
.L_x_18092:
[----:B------:R-:W1:Y:S01]  /*4370*/  F2F.F32.F64 R0, R4 ;  /* 0x0000000400007310 */ /* 0x000e620000301000 */
[----:B------:R-:W1:Y:S01]  /*4380*/  DSETP.GEU.AND P0, PT, |R4|, c[0x2][0x0], PT ;  /* 0x008000000400762a */ /* 0x000e620003f0e200 */
[----:B------:R-:W-:-:S13]  /*4390*/  IMAD.MOV.U32 R35, RZ, RZ, R31 ;  /* 0x000000ffff237224 */ /* 0x000fda00078e001f */
[----:B-1----:R-:W-:-:S05]  /*43a0*/  @!P0 FMUL R0, R0, 1.175494350822287508e-38 ;  /* 0x0080000000008820 */ /* 0x002fca0000400000 */
[----:B------:R-:W-:-:S05]  /*43b0*/  F2FP.PACK_AB R0, RZ, R0 ;  /* 0x00000000ff00723e */ /* 0x000fca00000000ff */
[----:B------:R1:W-:Y:S01]  /*43c0*/  STG.E.U16 [R8.64], R0 ;  /* 0x0000000008007986 */ /* 0x0003e2000c101524 */
[----:B------:R-:W-:Y:S05]  /*43d0*/  BRA `(.L_x_18083) ;  /* 0x00000da000007947 */ /* 0x000fea0003800000 */
.L_x_18091:
        /* <DEDUP_REMOVED lines=13> */
.L_x_18094:
        /* <DEDUP_REMOVED lines=8> */
.L_x_18093:
[----:B------:R1:W-:Y:S01]  /*4530*/  STG.E.64 [R8.64], R4 ;  /* 0x0000000408007986 */ /* 0x0003e2000c101b24 */
[----:B------:R-:W-:Y:S01]  /*4540*/  IMAD.MOV.U32 R35, RZ, RZ, R31 ;  /* 0x000000ffff237224 */ /* 0x000fe200078e001f */
[----:B------:R-:W-:Y:S05]  /*4550*/  BRA `(.L_x_18083) ;  /* 0x00000c2000007947 */ /* 0x000fea0003800000 */
.L_x_18084:
        /* <DEDUP_REMOVED lines=13> */
.L_x_18097:
[----:B------:R-:W-:Y:S01]  /*4630*/  CS2R R6, SRZ ;  /* 0x0000000000067805 */ /* 0x000fe2000001ff00 */
[----:B------:R-:W-:-:S04]  /*4640*/  IMAD.MOV.U32 R35, RZ, RZ, R31 ;  /* 0x000000ffff237224 */ /* 0x000fc800078e001f */
[----:B------:R1:W-:Y:S01]  /*4650*/  STG.E.128 [R8.64], R4 ;  /* 0x0000000408007986 */ /* 0x0003e2000c101d24 */
[----:B------:R-:W-:Y:S05]  /*4660*/  BRA `(.L_x_18083) ;  /* 0x00000b1000007947 */ /* 0x000fea0003800000 */
.L_x_18096:
        /* <DEDUP_REMOVED lines=23> */
.L_x_18101:
[----:B------:R-:W-:Y:S05]  /*47e0*/  BSYNC B0 ;  /* 0x0000000000007941 */ /* 0x000fea0003800000 */
.L_x_18100:
[----:B------:R-:W-:Y:S01]  /*47f0*/  LOP3.LUT R7, R0, R7, RZ, 0xfc, !PT ;  /* 0x0000000700077212 */ /* 0x000fe200078efcff */
[----:B------:R-:W-:-:S04]  /*4800*/  IMAD.MOV.U32 R35, RZ, RZ, R31 ;  /* 0x000000ffff237224 */ /* 0x000fc800078e001f */
[----:B------:R1:W-:Y:S01]  /*4810*/  STG.E.U8 [R8.64], R7 ;  /* 0x0000000708007986 */ /* 0x0003e2000c101124 */
[----:B------:R-:W-:Y:S05]  /*4820*/  BRA `(.L_x_18083) ;  /* 0x0000095000007947 */ /* 0x000fea0003800000 */
.L_x_18099:
        /* <DEDUP_REMOVED lines=15> */
.L_x_18103:
[----:B------:R-:W-:Y:S01]  /*4920*/  IMAD.MOV.U32 R0, RZ, RZ, 0x7f ;  /* 0x0000007fff007424 */ /* 0x000fe200078e00ff */
[----:B------:R-:W-:-:S04]  /*4930*/  ISETP.GT.U32.AND P0, PT, R3, 0x7f800000, PT ;  /* 0x7f8000000300780c */ /* 0x000fc80003f04070 */
[----:B------:R-:W-:-:S04]  /*4940*/  SEL R0, R0, 0x7c, P0 ;  /* 0x0000007c00007807 */ /* 0x000fc80000000000 */
.L_x_18104:
[----:B------:R-:W-:Y:S05]  /*4950*/  BSYNC B0 ;  /* 0x0000000000007941 */ /* 0x000fea0003800000 */
.L_x_18102:
[----:B------:R-:W-:Y:S01]  /*4960*/  LOP3.LUT R3, R7, 0x80000000, RZ, 0xc0, !PT ;  /* 0x8000000007037812 */ /* 0x000fe200078ec0ff */
[----:B------:R-:W-:-:S03]  /*4970*/  IMAD.MOV.U32 R35, RZ, RZ, R31 ;  /* 0x000000ffff237224 */ /* 0x000fc600078e001f */
[----:B------:R-:W-:-:S04]  /*4980*/  SHF.R.U32.HI R3, RZ, 0x18, R3 ;  /* 0x00000018ff037819 */ /* 0x000fc80000011603 */
[----:B------:R-:W-:-:S05]  /*4990*/  LOP3.LUT R3, R0, R3, RZ, 0xfc, !PT ;  /* 0x0000000300037212 */ /* 0x000fca00078efcff */
[----:B------:R1:W-:Y:S01]  /*49a0*/  STG.E.U8 [R8.64], R3 ;  /* 0x0000000308007986 */ /* 0x0003e2000c101124 */
[----:B------:R-:W-:Y:S05]  /*49b0*/  BRA `(.L_x_18083) ;  /* 0x000007c000007947 */ /* 0x000fea0003800000 */
.L_x_18098:
[----:B------:R-:W1:Y:S01]  /*49c0*/  F2F.F32.F64 R0, R4 ;  /* 0x0000000400007310 */ /* 0x000e620000301000 */
[----:B------:R-:W1:Y:S01]  /*49d0*/  DSETP.GEU.AND P0, PT, |R4|, c[0x2][0x0], PT ;  /* 0x008000000400762a */ /* 0x000e620003f0e200 */
[----:B------:R-:W-:-:S13]  /*49e0*/  IMAD.MOV.U32 R35, RZ, RZ, R31 ;  /* 0x000000ffff237224 */ /* 0x000fda00078e001f */
[----:B-1----:R-:W-:-:S05]  /*49f0*/  @!P0 FMUL R0, R0, 1.175494350822287508e-38 ;  /* 0x0080000000008820 */ /* 0x002fca0000400000 */
[----:B------:R-:W-:-:S05]  /*4a00*/  F2FP.BF16.PACK_AB R0, RZ, R0 ;  /* 0x00000000ff00723e */ /* 0x000fca00000010ff */
[----:B------:R1:W-:Y:S01]  /*4a10*/  STG.E.U16 [R8.64], R0 ;  /* 0x0000000008007986 */ /* 0x0003e2000c101524 */
[----:B------:R-:W-:Y:S05]  /*4a20*/  BRA `(.L_x_18083) ;  /* 0x0000075000007947 */ /* 0x000fea0003800000 */
.L_x_18095:
        /* <DEDUP_REMOVED lines=8> */
[----:B------:R-:W1:Y:S01]  /*4ab0*/  F2I.U32.F64.CEIL R37, R36 ;  /* 0x0000002400257311 */ /* 0x000e620000309000 */
[----:B------:R-:W-:Y:S01]  /*4ac0*/  IMAD.MOV.U32 R35, RZ, RZ, R31 ;  /* 0x000000ffff237224 */ /* 0x000fe200078e001f */
[----:B-1----:R1:W-:Y:S01]  /*4ad0*/  STG.E.U16 [R8.64], R37 ;  /* 0x0000002508007986 */ /* 0x0023e2000c101524 */
[----:B------:R-:W-:Y:S05]  /*4ae0*/  BRA `(.L_x_18083) ;  /* 0x0000069000007947 */ /* 0x000fea0003800000 */
.L_x_18107:
        /* <DEDUP_REMOVED lines=19> */
.L_x_18110:
[----:B------:R-:W-:-:S04]  /*4c20*/  LOP3.LUT R0, R7, 0x80000000, RZ, 0xc0, !PT ;  /* 0x8000000007007812 */ /* 0x000fc800078ec0ff */
[----:B------:R-:W-:-:S04]  /*4c30*/  SHF.R.U32.HI R0, RZ, 0x18, R0 ;  /* 0x00000018ff007819 */ /* 0x000fc80000011600 */
[----:B------:R-:W-:Y:S02]  /*4c40*/  LOP3.LUT R0, R3, R0, RZ, 0xfc, !PT ;  /* 0x0000000003007212 */ /* 0x000fe400078efcff */
.L_x_18109:
[----:B------:R-:W-:Y:S05]  /*4c50*/  BSYNC B0 ;  /* 0x0000000000007941 */ /* 0x000fea0003800000 */
.L_x_18108:
[----:B------:R1:W-:Y:S01]  /*4c60*/  STG.E.U8 [R8.64], R0 ;  /* 0x0000000008007986 */ /* 0x0003e2000c101124 */
[----:B------:R-:W-:Y:S01]  /*4c70*/  IMAD.MOV.U32 R35, RZ, RZ, R31 ;  /* 0x000000ffff237224 */ /* 0x000fe200078e001f */
[----:B------:R-:W-:Y:S05]  /*4c80*/  BRA `(.L_x_18083) ;  /* 0x000004f000007947 */ /* 0x000fea0003800000 */
.L_x_18106:
        /* <DEDUP_REMOVED lines=19> */
.L_x_18113:
[----:B------:R-:W-:-:S04]  /*4dc0*/  LOP3.LUT R0, R7, 0x80000000, RZ, 0xc0, !PT ;  /* 0x8000000007007812 */ /* 0x000fc800078ec0ff */
[----:B------:R-:W-:-:S04]  /*4dd0*/  SHF.R.U32.HI R0, RZ, 0x18, R0 ;  /* 0x00000018ff007819 */ /* 0x000fc80000011600 */
[----:B------:R-:W-:Y:S02]  /*4de0*/  LOP3.LUT R0, R3, R0, RZ, 0xfc, !PT ;  /* 0x0000000003007212 */ /* 0x000fe400078efcff */
.L_x_18112:
[----:B------:R-:W-:Y:S05]  /*4df0*/  BSYNC B0 ;  /* 0x0000000000007941 */ /* 0x000fea0003800000 */
.L_x_18111:
[----:B------:R1:W-:Y:S01]  /*4e00*/  STG.E.U8 [R8.64], R0 ;  /* 0x0000000008007986 */ /* 0x0003e2000c101124 */
[----:B------:R-:W-:Y:S01]  /*4e10*/  IMAD.MOV.U32 R35, RZ, RZ, R31 ;  /* 0x000000ffff237224 */ /* 0x000fe200078e001f */
[----:B------:R-:W-:Y:S05]  /*4e20*/  BRA `(.L_x_18083) ;  /* 0x0000035000007947 */ /* 0x000fea0003800000 */
.L_x_18105:
        /* <DEDUP_REMOVED lines=25> */
.L_x_18088:
        /* <DEDUP_REMOVED lines=21> */
.L_x_18115:
[----:B------:R-:W1:Y:S01]  /*5110*/  F2I.U64.F64.CEIL R36, R36 ;  /* 0x0000002400247311 */ /* 0x000e620000309800 */
[----:B------:R-:W-:Y:S01]  /*5120*/  IMAD.MOV.U32 R35, RZ, RZ, R31 ;  /* 0x000000ffff237224 */ /* 0x000fe200078e001f */
[----:B-1----:R1:W-:Y:S01]  /*5130*/  STG.E.64 [R8.64], R36 ;  /* 0x0000002408007986 */ /* 0x0023e2000c101b24 */
[----:B------:R-:W-:Y:S05]  /*5140*/  BRA `(.L_x_18083) ;  /* 0x0000003000007947 */ /* 0x000fea0003800000 */
.L_x_18114:
[----:B------:R-:W1:Y:S01]  /*5150*/  F2I.U32.F64.CEIL R37, R36 ;  /* 0x0000002400257311 */ /* 0x000e620000309000 */
[----:B------:R-:W-:Y:S01]  /*5160*/  IMAD.MOV.U32 R35, RZ, RZ, R31 ;  /* 0x000000ffff237224 */ /* 0x000fe200078e001f */
[----:B-1----:R1:W-:Y:S06]  /*5170*/  STG.E [R8.64], R37 ;  /* 0x0000002508007986 */ /* 0x0023ec000c101924 */
.L_x_18083:
[----:B-1----:R-:W-:Y:S05]  /*5180*/  BSYNC B6 ;  /* 0x0000000000067941 */ /* 0x002fea0003800000 */
.L_x_18082:
        /* <DEDUP_REMOVED lines=19> */
[----:B0-----:R-:W0:Y:S02]  /*52c0*/  F2I.F64.CEIL R27, R26 ;  /* 0x0000001a001b7311 */ /* 0x001e240000309100 */
[----:B0-----:R0:W-:Y:S01]  /*52d0*/  STG.E.U8 [R4.64], R27 ;  /* 0x0000001b04007986 */ /* 0x0011e2000c101124 */
[----:B------:R-:W-:Y:S05]  /*52e0*/  BRA `(.L_x_18123) ;  /* 0x00000ef000007947 */ /* 0x000fea0003800000 */
.L_x_18121:
[----:B0-----:R-:W0:Y:S02]  /*52f0*/  F2I.S64.F64.CEIL R26, R26 ;  /* 0x0000001a001a7311 */ /* 0x001e240000309900 */
[----:B0-----:R-:W-:-:S05]  /*5300*/  IMAD.MOV.U32 R3, RZ, RZ, R26 ;  /* 0x000000ffff037224 */ /* 0x001fca00078e001a */
[----:B------:R0:W-:Y:S01]  /*5310*/  STG.E.U8 [R4.64], R3 ;  /* 0x0000000304007986 */ /* 0x0001e2000c101124 */
[----:B------:R-:W-:Y:S05]  /*5320*/  BRA `(.L_x_18123) ;  /* 0x00000eb000007947 */ /* 0x000fea0003800000 */
.L_x_18120:
[----:B------:R-:W-:-:S13]  /*5330*/  ISETP.NE.AND P0, PT, R0, 0x2, PT ;  /* 0x000000020000780c */ /* 0x000fda0003f05270 */
[----:B------:R-:W-:Y:S05]  /*5340*/  @!P0 BRA `(.L_x_18124) ;  /* 0x000000a000008947 */ /* 0x000fea0003800000 */
[----:B------:R-:W-:-:S13]  /*5350*/  ISETP.NE.AND P0, PT, R0, 0x3, PT ;  /* 0x000000030000780c */ /* 0x000fda0003f05270 */
[----:B------:R-:W-:Y:S05]  /*5360*/  @!P0 BRA `(.L_x_18125) ;  /* 0x0000005000008947 */ /* 0x000fea0003800000 */
[----:B------:R-:W-:-:S13]  /*5370*/  ISETP.NE.AND P0, PT, R0, 0x4, PT ;  /* 0x000000040000780c */ /* 0x000fda0003f05270 */
[----:B------:R-:W-:Y:S05]  /*5380*/  @P0 BRA `(.L_x_18122) ;  /* 0x00000cc000000947 */ /* 0x000fea0003800000 */
[----:B0-----:R-:W0:Y:S02]  /*5390*/  F2I.S64.F64.CEIL R26, R26 ;  /* 0x0000001a001a7311 */ /* 0x001e240000309900 */
[----:B0-----:R0:W-:Y:S01]  /*53a0*/  STG.E.64 [R4.64], R26 ;  /* 0x0000001a04007986 */ /* 0x0011e2000c101b24 */
[----:B------:R-:W-:Y:S05]  /*53b0*/  BRA `(.L_x_18123) ;  /* 0x00000e2000007947 */ /* 0x000fea0003800000 */
.L_x_18125:
[----:B0-----:R-:W0:Y:S02]  /*53c0*/  F2I.F64.CEIL R27, R26 ;  /* 0x0000001a001b7311 */ /* 0x001e240000309100 */
[----:B0-----:R0:W-:Y:S01]  /*53d0*/  STG.E [R4.64], R27 ;  /* 0x0000001b04007986 */ /* 0x0011e2000c101924 */
[----:B------:R-:W-:Y:S05]  /*53e0*/  BRA `(.L_x_18123) ;  /* 0x00000df000007947 */ /* 0x000fea0003800000 */
.L_x_18124:
[----:B0-----:R-:W0:Y:S02]  /*53f0*/  F2I.F64.CEIL R27, R26 ;  /* 0x0000001a001b7311 */ /* 0x001e240000309100 */
[----:B0-----:R0:W-:Y:S01]  /*5400*/  STG.E.U16 [R4.64], R27 ;  /* 0x0000001b04007986 */ /* 0x0011e2000c101524 */
[----:B------:R-:W-:Y:S05]  /*5410*/  BRA `(.L_x_18123) ;  /* 0x00000dc000007947 */ /* 0x000fea0003800000 */
.L_x_18119:
        /* <DEDUP_REMOVED lines=11> */
.L_x_18127:
[----:B------:R-:W1:Y:S01]  /*54d0*/  F2F.F32.F64 R0, R28 ;  /* 0x0000001c00007310 */ /* 0x000e620000301000 */
[----:B------:R-:W1:-:S14]  /*54e0*/  DSETP.GEU.AND P0, PT, |R28|, c[0x2][0x0], PT ;  /* 0x008000001c00762a */ /* 0x000e5c0003f0e200 */
[----:B-1----:R-:W-:-:S05]  /*54f0*/  @!P0 FMUL R0, R0, 1.175494350822287508e-38 ;  /* 0x0080000000008820 */ /* 0x002fca0000400000 */
[----:B------:R-:W-:-:S05]  /*5500*/  F2FP.PACK_AB R0, RZ, R0 ;  /* 0x00000000ff00723e */ /* 0x000fca00000000ff */
[----:B------:R1:W-:Y:S01]  /*5510*/  STG.E.U16 [R4.64], R0 ;  /* 0x0000000004007986 */ /* 0x0003e2000c101524 */
[----:B------:R-:W-:Y:S05]  /*5520*/  BRA `(.L_x_18123) ;  /* 0x00000cb000007947 */ /* 0x000fea0003800000 */
.L_x_18126:
        /* <DEDUP_REMOVED lines=12> */
.L_x_18129:
[----:B------:R-:W1:Y:S01]  /*55f0*/  F2F.F32.F64 R0, R28 ;  /* 0x0000001c00007310 */ /* 0x000e620000301000 */
[----:B------:R-:W1:-:S14]  /*5600*/  DSETP.GEU.AND P0, PT, |R28|, c[0x2][0x0], PT ;  /* 0x008000001c00762a */ /* 0x000e5c0003f0e200 */
[----:B-1----:R-:W-:-:S05]  /*5610*/  @!P0 FMUL R0, R0, 1.175494350822287508e-38 ;  /* 0x0080000000008820 */ /* 0x002fca0000400000 */
[----:B------:R-:W-:-:S04]  /*5620*/  F2FP.PACK_AB R3, RZ, R0 ;  /* 0x00000000ff03723e */ /* 0x000fc800000000ff */
[----:B------:R-:W-:-:S05]  /*5630*/  PRMT R3, R3, 0x5410, RZ ;  /* 0x0000541003037816 */ /* 0x000fca00000000ff */
[----:B------:R1:W-:Y:S01]  /*5640*/  STG.E [R4.64], R3 ;  /* 0x0000000304007986 */ /* 0x0003e2000c101924 */
[----:B------:R-:W-:Y:S05]  /*5650*/  BRA `(.L_x_18123) ;  /* 0x00000b8000007947 */ /* 0x000fea0003800000 */
.L_x_18128:
[----:B------:R1:W-:Y:S01]  /*5660*/  STG.E.64 [R4.64], R28 ;  /* 0x0000001c04007986 */ /* 0x0003e2000c101b24 */
[----:B------:R-:W-:Y:S05]  /*5670*/  BRA `(.L_x_18123) ;  /* 0x00000b6000007947 */ /* 0x000fea0003800000 */
.L_x_18118:
        /* <DEDUP_REMOVED lines=12> */
.L_x_18132:
[----:B------:R-:W-:-:S05]  /*5740*/  CS2R R30, SRZ ;  /* 0x00000000001e7805 */ /* 0x000fca000001ff00 */
[----:B------:R1:W-:Y:S01]  /*5750*/  STG.E.128 [R4.64], R28 ;  /* 0x0000001c04007986 */ /* 0x0003e2000c101d24 */
[----:B------:R-:W-:Y:S05]  /*5760*/  BRA `(.L_x_18123) ;  /* 0x00000a7000007947 */ /* 0x000fea0003800000 */
.L_x_18131:
        /* <DEDUP_REMOVED lines=23> */
.L_x_18136:
[----:B------:R-:W-:Y:S05]  /*58e0*/  BSYNC B0 ;  /* 0x0000000000007941 */ /* 0x000fea0003800000 */
.L_x_18135:
[----:B------:R-:W-:-:S05]  /*58f0*/  LOP3.LUT R7, R0, R7, RZ, 0xfc, !PT ;  /* 0x0000000700077212 */ /* 0x000fca00078efcff */
[----:B------:R1:W-:Y:S01]  /*5900*/  STG.E.U8 [R4.64], R7 ;  /* 0x0000000704007986 */ /* 0x0003e2000c101124 */
[----:B------:R-:W-:Y:S05]  /*5910*/  BRA `(.L_x_18123) ;  /* 0x000008c000007947 */ /* 0x000fea0003800000 */
.L_x_18134:
        /* <DEDUP_REMOVED lines=15> */
.L_x_18138:
[----:B------:R-:W-:Y:S01]  /*5a10*/  IMAD.MOV.U32 R0, RZ, RZ, 0x7f ;  /* 0x0000007fff007424 */ /* 0x000fe200078e00ff */
[----:B------:R-:W-:-:S04]  /*5a20*/  ISETP.GT.U32.AND P0, PT, R3, 0x7f800000, PT ;  /* 0x7f8000000300780c */ /* 0x000fc80003f04070 */
[----:B------:R-:W-:-:S04]  /*5a30*/  SEL R0, R0, 0x7c, P0 ;  /* 0x0000007c00007807 */ /* 0x000fc80000000000 */
.L_x_18139:
[----:B------:R-:W-:Y:S05]  /*5a40*/  BSYNC B0 ;  /* 0x0000000000007941 */ /* 0x000fea0003800000 */
.L_x_18137:
[----:B------:R-:W-:-:S04]  /*5a50*/  LOP3.LUT R3, R7, 0x80000000, RZ, 0xc0, !PT ;  /* 0x8000000007037812 */ /* 0x000fc800078ec0ff */
[----:B------:R-:W-:-:S04]  /*5a60*/  SHF.R.U32.HI R3, RZ, 0x18, R3 ;  /* 0x00000018ff037819 */ /* 0x000fc80000011603 */
[----:B------:R-:W-:-:S05]  /*5a70*/  LOP3.LUT R3, R0, R3, RZ, 0xfc, !PT ;  /* 0x0000000300037212 */ /* 0x000fca00078efcff */
[----:B------:R1:W-:Y:S01]  /*5a80*/  STG.E.U8 [R4.64], R3 ;  /* 0x0000000304007986 */ /* 0x0003e2000c101124 */
[----:B------:R-:W-:Y:S05]  /*5a90*/  BRA `(.L_x_18123) ;  /* 0x0000074000007947 */ /* 0x000fea0003800000 */
.L_x_18133:
[----:B------:R-:W1:Y:S01]  /*5aa0*/  F2F.F32.F64 R0, R28 ;  /* 0x0000001c00007310 */ /* 0x000e620000301000 */
[----:B------:R-:W1:-:S14]  /*5ab0*/  DSETP.GEU.AND P0, PT, |R28|, c[0x2][0x0], PT ;  /* 0x008000001c00762a */ /* 0x000e5c0003f0e200 */
[----:B-1----:R-:W-:-:S05]  /*5ac0*/  @!P0 FMUL R0, R0, 1.175494350822287508e-38 ;  /* 0x0080000000008820 */ /* 0x002fca0000400000 */
[----:B------:R-:W-:-:S05]  /*5ad0*/  F2FP.BF16.PACK_AB R0, RZ, R0 ;  /* 0x00000000ff00723e */ /* 0x000fca00000010ff */
[----:B------:R1:W-:Y:S01]  /*5ae0*/  STG.E.U16 [R4.64], R0 ;  /* 0x0000000004007986 */ /* 0x0003e2000c101524 */
[----:B------:R-:W-:Y:S05]  /*5af0*/  BRA `(.L_x_18123) ;  /* 0x000006e000007947 */ /* 0x000fea0003800000 */
.L_x_18130:
        /* <DEDUP_REMOVED lines=8> */
[----:B0-----:R-:W0:Y:S02]  /*5b80*/  F2I.U32.F64.CEIL R27, R26 ;  /* 0x0000001a001b7311 */ /* 0x001e240000309000 */
[----:B0-----:R0:W-:Y:S01]  /*5b90*/  STG.E.U16 [R4.64], R27 ;  /* 0x0000001b04007986 */ /* 0x0011e2000c101524 */
[----:B------:R-:W-:Y:S05]  /*5ba0*/  BRA `(.L_x_18123) ;  /* 0x0000063000007947 */ /* 0x000fea0003800000 */
.L_x_18142:
        /* <DEDUP_REMOVED lines=19> */
.L_x_18145:
[----:B------:R-:W-:-:S04]  /*5ce0*/  LOP3.LUT R0, R7, 0x80000000, RZ, 0xc0, !PT ;  /* 0x8000000007007812 */ /* 0x000fc800078ec0ff */
[----:B------:R-:W-:-:S04]  /*5cf0*/  SHF.R.U32.HI R0, RZ, 0x18, R0 ;  /* 0x00000018ff007819 */ /* 0x000fc80000011600 */
[----:B------:R-:W-:Y:S02]  /*5d00*/  LOP3.LUT R0, R3, R0, RZ, 0xfc, !PT ;  /* 0x0000000003007212 */ /* 0x000fe400078efcff */
.L_x_18144:
[----:B------:R-:W-:Y:S05]  /*5d10*/  BSYNC B0 ;  /* 0x0000000000007941 */ /* 0x000fea0003800000 */
.L_x_18143:
[----:B------:R1:W-:Y:S01]  /*5d20*/  STG.E.U8 [R4.64], R0 ;  /* 0x0000000004007986 */ /* 0x0003e2000c101124 */
[----:B------:R-:W-:Y:S05]  /*5d30*/  BRA `(.L_x_18123) ;  /* 0x000004a000007947 */ /* 0x000fea0003800000 */
.L_x_18141:
        /* <DEDUP_REMOVED lines=19> */
.L_x_18148:
[----:B------:R-:W-:-:S04]  /*5e70*/  LOP3.LUT R0, R7, 0x80000000, RZ, 0xc0, !PT ;  /* 0x8000000007007812 */ /* 0x000fc800078ec0ff */
[----:B------:R-:W-:-:S04]  /*5e80*/  SHF.R.U32.HI R0, RZ, 0x18, R0 ;  /* 0x00000018ff007819 */ /* 0x000fc80000011600 */
[----:B------:R-:W-:Y:S02]  /*5e90*/  LOP3.LUT R0, R3, R0, RZ, 0xfc, !PT ;  /* 0x0000000003007212 */ /* 0x000fe400078efcff */
.L_x_18147:
[----:B------:R-:W-:Y:S05]  /*5ea0*/  BSYNC B0 ;  /* 0x0000000000007941 */ /* 0x000fea0003800000 */
.L_x_18146:
[----:B------:R1:W-:Y:S01]  /*5eb0*/  STG.E.U8 [R4.64], R0 ;  /* 0x0000000004007986 */ /* 0x0003e2000c101124 */
[----:B------:R-:W-:Y:S05]  /*5ec0*/  BRA `(.L_x_18123) ;  /* 0x0000031000007947 */ /* 0x000fea0003800000 */
.L_x_18140:
        /* <DEDUP_REMOVED lines=24> */
.L_x_18122:
        /* <DEDUP_REMOVED lines=20> */
.L_x_18150:
[----:B0-----:R-:W0:Y:S02]  /*6190*/  F2I.U64.F64.CEIL R26, R26 ;  /* 0x0000001a001a7311 */ /* 0x001e240000309800 */
[----:B0-----:R0:W-:Y:S01]  /*61a0*/  STG.E.64 [R4.64], R26 ;  /* 0x0000001a04007986 */ /* 0x0011e2000c101b24 */
[----:B------:R-:W-:Y:S05]  /*61b0*/  BRA `(.L_x_18123) ;  /* 0x0000002000007947 */ /* 0x000fea0003800000 */
.L_x_18149:
[----:B0-----:R-:W0:Y:S02]  /*61c0*/  F2I.U32.F64.CEIL R27, R26 ;  /* 0x0000001a001b7311 */ /* 0x001e240000309000 */
[----:B0-----:R0:W-:Y:S02]  /*61d0*/  STG.E [R4.64], R27 ;  /* 0x0000001b04007986 */ /* 0x0011e4000c101924 */
.L_x_18123:
        /* <DEDUP_REMOVED lines=22> */
.L_x_18154:
[----:B------:R-:W0:Y:S02]  /*6340*/  F2I.S64.F64.CEIL R22, R22 ;  /* 0x0000001600167311 */ /* 0x000e240000309900 */
[----:B0-----:R-:W-:-:S05]  /*6350*/  IMAD.MOV.U32 R3, RZ, RZ, R22 ;  /* 0x000000ffff037224 */ /* 0x001fca00078e0016 */
[----:B------:R0:W-:Y:S01]  /*6360*/  STG.E.U8 [R4.64], R3 ;  /* 0x0000000304007986 */ /* 0x0001e2000c101124 */
[----:B------:R-:W-:Y:S05]  /*6370*/  BRA `(.L_x_18156) ;  /* 0x00000eb000007947 */ /* 0x000fea0003800000 */
.L_x_18153:
        /* <DEDUP_REMOVED lines=9> */
.L_x_18158:
[----:B------:R-:W0:Y:S02]  /*6410*/  F2I.F64.CEIL R23, R22 ;  /* 0x0000001600177311 */ /* 0x000e240000309100 */
[----:B0-----:R0:W-:Y:S01]  /*6420*/  STG.E [R4.64], R23 ;  /* 0x0000001704007986 */ /* 0x0011e2000c101924 */
[----:B------:R-:W-:Y:S05]  /*6430*/  BRA `(.L_x_18156) ;  /* 0x00000df000007947 */ /* 0x000fea0003800000 */
.L_x_18157:
[----:B------:R-:W0:Y:S02]  /*6440*/  F2I.F64.CEIL R23, R22 ;  /* 0x0000001600177311 */ /* 0x000e240000309100 */
[----:B0-----:R0:W-:Y:S01]  /*6450*/  STG.E.U16 [R4.64], R23 ;  /* 0x0000001704007986 */ /* 0x0011e2000c101524 */
[----:B------:R-:W-:Y:S05]  /*6460*/  BRA `(.L_x_18156) ;  /* 0x00000dc000007947 */ /* 0x000fea0003800000 */
.L_x_18152:
        /* <DEDUP_REMOVED lines=11> */
.L_x_18160:
[----:B--2---:R-:W0:Y:S01]  /*6520*/  F2F.F32.F64 R0, R24 ;  /* 0x0000001800007310 */ /* 0x004e220000301000 */
[----:B------:R-:W0:-:S14]  /*6530*/  DSETP.GEU.AND P0, PT, |R24|, c[0x2][0x0], PT ;  /* 0x008000001800762a */ /* 0x000e1c0003f0e200 */
[----:B0-----:R-:W-:-:S05]  /*6540*/  @!P0 FMUL R0, R0, 1.175494350822287508e-38 ;  /* 0x0080000000008820 */ /* 0x001fca0000400000 */
[----:B------:R-:W-:-:S05]  /*6550*/  F2FP.PACK_AB R0, RZ, R0 ;  /* 0x00000000ff00723e */ /* 0x000fca00000000ff */
[----:B------:R0:W-:Y:S01]  /*6560*/  STG.E.U16 [R4.64], R0 ;  /* 0x0000000004007986 */ /* 0x0001e2000c101524 */
[----:B------:R-:W-:Y:S05]  /*6570*/  BRA `(.L_x_18156) ;  /* 0x00000cb000007947 */ /* 0x000fea0003800000 */
.L_x_18159:
        /* <DEDUP_REMOVED lines=12> */
.L_x_18162:
[----:B--2---:R-:W0:Y:S01]  /*6640*/  F2F.F32.F64 R0, R24 ;  /* 0x0000001800007310 */ /* 0x004e220000301000 */
[----:B------:R-:W0:-:S14]  /*6650*/  DSETP.GEU.AND P0, PT, |R24|, c[0x2][0x0], PT ;  /* 0x008000001800762a */ /* 0x000e1c0003f0e200 */
[----:B0-----:R-:W-:-:S05]  /*6660*/  @!P0 FMUL R0, R0, 1.175494350822287508e-38 ;  /* 0x0080000000008820 */ /* 0x001fca0000400000 */
[----:B------:R-:W-:-:S04]  /*6670*/  F2FP.PACK_AB R3, RZ, R0 ;  /* 0x00000000ff03723e */ /* 0x000fc800000000ff */
[----:B------:R-:W-:-:S05]  /*6680*/  PRMT R3, R3, 0x5410, RZ ;  /* 0x0000541003037816 */ /* 0x000fca00000000ff */
[----:B------:R0:W-:Y:S01]  /*6690*/  STG.E [R4.64], R3 ;  /* 0x0000000304007986 */ /* 0x0001e2000c101924 */
[----:B------:R-:W-:Y:S05]  /*66a0*/  BRA `(.L_x_18156) ;  /* 0x00000b8000007947 */ /* 0x000fea0003800000 */
.L_x_18161:
[----:B--2---:R0:W-:Y:S01]  /*66b0*/  STG.E.64 [R4.64], R24 ;  /* 0x0000001804007986 */ /* 0x0041e2000c101b24 */
[----:B------:R-:W-:Y:S05]  /*66c0*/  BRA `(.L_x_18156) ;  /* 0x00000b6000007947 */ /* 0x000fea0003800000 */
.L_x_18151:
        /* <DEDUP_REMOVED lines=12> */
.L_x_18165:
[----:B------:R-:W-:-:S05]  /*6790*/  CS2R R26, SRZ ;  /* 0x00000000001a7805 */ /* 0x000fca000001ff00 */
[----:B--2---:R0:W-:Y:S01]  /*67a0*/  STG.E.128 [R4.64], R24 ;  /* 0x0000001804007986 */ /* 0x0041e2000c101d24 */
[----:B------:R-:W-:Y:S05]  /*67b0*/  BRA `(.L_x_18156) ;  /* 0x00000a7000007947 */ /* 0x000fea0003800000 */
.L_x_18164:
        /* <DEDUP_REMOVED lines=23> */
.L_x_18169:
[----:B------:R-:W-:Y:S05]  /*6930*/  BSYNC B0 ;  /* 0x0000000000007941 */ /* 0x000fea0003800000 */
.L_x_18168:
[----:B------:R-:W-:-:S05]  /*6940*/  LOP3.LUT R7, R0, R7, RZ, 0xfc, !PT ;  /* 0x0000000700077212 */ /* 0x000fca00078efcff */
[----:B------:R0:W-:Y:S01]  /*6950*/  STG.E.U8 [R4.64], R7 ;  /* 0x0000000704007986 */ /* 0x0001e2000c101124 */
[----:B------:R-:W-:Y:S05]  /*6960*/  BRA `(.L_x_18156) ;  /* 0x000008c000007947 */ /* 0x000fea0003800000 */
.L_x_18167:
        /* <DEDUP_REMOVED lines=15> */
.L_x_18171:
[----:B------:R-:W-:Y:S01]  /*6a60*/  IMAD.MOV.U32 R0, RZ, RZ, 0x7f ;  /* 0x0000007fff007424 */ /* 0x000fe200078e00ff */
[----:B------:R-:W-:-:S04]  /*6a70*/  ISETP.GT.U32.AND P0, PT, R3, 0x7f800000, PT ;  /* 0x7f8000000300780c */ /* 0x000fc80003f04070 */
[----:B------:R-:W-:-:S04]  /*6a80*/  SEL R0, R0, 0x7c, P0 ;  /* 0x0000007c00007807 */ /* 0x000fc80000000000 */
.L_x_18172:
[----:B------:R-:W-:Y:S05]  /*6a90*/  BSYNC B0 ;  /* 0x0000000000007941 */ /* 0x000fea0003800000 */
.L_x_18170:
[----:B------:R-:W-:-:S04]  /*6aa0*/  LOP3.LUT R3, R7, 0x80000000, RZ, 0xc0, !PT ;  /* 0x8000000007037812 */ /* 0x000fc800078ec0ff */
[----:B------:R-:W-:-:S04]  /*6ab0*/  SHF.R.U32.HI R3, RZ, 0x18, R3 ;  /* 0x00000018ff037819 */ /* 0x000fc80000011603 */
[----:B------:R-:W-:-:S05]  /*6ac0*/  LOP3.LUT R3, R0, R3, RZ, 0xfc, !PT ;  /* 0x0000000300037212 */ /* 0x000fca00078efcff */
[----:B------:R0:W-:Y:S01]  /*6ad0*/  STG.E.U8 [R4.64], R3 ;  /* 0x0000000304007986 */ /* 0x0001e2000c101124 */
[----:B------:R-:W-:Y:S05]  /*6ae0*/  BRA `(.L_x_18156) ;  /* 0x0000074000007947 */ /* 0x000fea0003800000 */
.L_x_18166:
[----:B--2---:R-:W0:Y:S01]  /*6af0*/  F2F.F32.F64 R0, R24 ;  /* 0x0000001800007310 */ /* 0x004e220000301000 */
[----:B------:R-:W0:-:S14]  /*6b00*/  DSETP.GEU.AND P0, PT, |R24|, c[0x2][0x0], PT ;  /* 0x008000001800762a */ /* 0x000e1c0003f0e200 */
[----:B0-----:R-:W-:-:S05]  /*6b10*/  @!P0 FMUL R0, R0, 1.175494350822287508e-38 ;  /* 0x0080000000008820 */ /* 0x001fca0000400000 */
[----:B------:R-:W-:-:S05]  /*6b20*/  F2FP.BF16.PACK_AB R0, RZ, R0 ;  /* 0x00000000ff00723e */ /* 0x000fca00000010ff */
[----:B------:R0:W-:Y:S01]  /*6b30*/  STG.E.U16 [R4.64], R0 ;  /* 0x0000000004007986 */ /* 0x0001e2000c101524 */
[----:B------:R-:W-:Y:S05]  /*6b40*/  BRA `(.L_x_18156) ;  /* 0x000006e000007947 */ /* 0x000fea0003800000 */
.L_x_18163:
        /* <DEDUP_REMOVED lines=11> */
.L_x_18175:
        /* <DEDUP_REMOVED lines=19> */
.L_x_18178:
[----:B------:R-:W-:-:S04]  /*6d30*/  LOP3.LUT R0, R7, 0x80000000, RZ, 0xc0, !PT ;  /* 0x8000000007007812 */ /* 0x000fc800078ec0ff */
[----:B------:R-:W-:-:S04]  /*6d40*/  SHF.R.U32.HI R0, RZ, 0x18, R0 ;  /* 0x00000018ff007819 */ /* 0x000fc80000011600 */
[----:B------:R-:W-:Y:S02]  /*6d50*/  LOP3.LUT R0, R3, R0, RZ, 0xfc, !PT ;  /* 0x0000000003007212 */ /* 0x000fe400078efcff */
.L_x_18177:
[----:B------:R-:W-:Y:S05]  /*6d60*/  BSYNC B0 ;  /* 0x0000000000007941 */ /* 0x000fea0003800000 */
.L_x_18176:
[----:B------:R0:W-:Y:S01]  /*6d70*/  STG.E.U8 [R4.64], R0 ;  /* 0x0000000004007986 */ /* 0x0001e2000c101124 */
[----:B------:R-:W-:Y:S05]  /*6d80*/  BRA `(.L_x_18156) ;  /* 0x000004a000007947 */ /* 0x000fea0003800000 */
.L_x_18174:
        /* <DEDUP_REMOVED lines=19> */
.L_x_18181:
[----:B------:R-:W-:-:S04]  /*6ec0*/  LOP3.LUT R0, R7, 0x80000000, RZ, 0xc0, !PT ;  /* 0x8000000007007812 */ /* 0x000fc800078ec0ff */
[----:B------:R-:W-:-:S04]  /*6ed0*/  SHF.R.U32.HI R0, RZ, 0x18, R0 ;  /* 0x00000018ff007819 */ /* 0x000fc80000011600 */
[----:B------:R-:W-:Y:S02]  /*6ee0*/  LOP3.LUT R0, R3, R0, RZ, 0xfc, !PT ;  /* 0x0000000003007212 */ /* 0x000fe400078efcff */
.L_x_18180:
[----:B------:R-:W-:Y:S05]  /*6ef0*/  BSYNC B0 ;  /* 0x0000000000007941 */ /* 0x000fea0003800000 */
.L_x_18179:
[----:B------:R0:W-:Y:S01]  /*6f00*/  STG.E.U8 [R4.64], R0 ;  /* 0x0000000004007986 */ /* 0x0001e2000c101124 */
[----:B------:R-:W-:Y:S05]  /*6f10*/  BRA `(.L_x_18156) ;  /* 0x0000031000007947 */ /* 0x000fea0003800000 */
.L_x_18173:
        /* <DEDUP_REMOVED lines=24> */
.L_x_18155:
        /* <DEDUP_REMOVED lines=20> */
.L_x_18183:
[----:B------:R-:W0:Y:S02]  /*71e0*/  F2I.U64.F64.CEIL R22, R22 ;  /* 0x0000001600167311 */ /* 0x000e240000309800 */
[----:B0-----:R0:W-:Y:S01]  /*71f0*/  STG.E.64 [R4.64], R22 ;  /* 0x0000001604007986 */ /* 0x0011e2000c101b24 */
[----:B------:R-:W-:Y:S05]  /*7200*/  BRA `(.L_x_18156) ;  /* 0x0000002000007947 */ /* 0x000fea0003800000 */
.L_x_18182:
[----:B------:R-:W0:Y:S02]  /*7210*/  F2I.U32.F64.CEIL R23, R22 ;  /* 0x0000001600177311 */ /* 0x000e240000309000 */
[----:B0-----:R0:W-:Y:S02]  /*7220*/  STG.E [R4.64], R23 ;  /* 0x0000001704007986 */ /* 0x0011e4000c101924 */
.L_x_18156:
[----:B------:R-:W-:Y:S02]  /*7230*/  IADD3 R35, R35, 0x80, RZ ;  /* 0x0000008023237810 */ /* 0x000fe40007ffe0ff */
.L_x_18117:
[----:B------:R-:W-:Y:S05]  /*7240*/  BSYNC B6 ;  /* 0x0000000000067941 */ /* 0x000fea0003800000 */
.L_x_18116:
        /* <DEDUP_REMOVED lines=20> */
.L_x_18187:
[----:B------:R-:W0:Y:S02]  /*7390*/  F2I.S64.F64.CEIL R18, R18 ;  /* 0x0000001200127311 */ /* 0x000e240000309900 */
[----:B0-----:R-:W-:-:S05]  /*73a0*/  IMAD.MOV.U32 R5, RZ, RZ, R18 ;  /* 0x000000ffff057224 */ /* 0x001fca00078e0012 */
[----:B------:R-:W-:Y:S01]  /*73b0*/  STG.E.U8 [R2.64], R5 ;  /* 0x0000000502007986 */ /* 0x000fe2000c101124 */
[----:B------:R-:W-:Y:S05]  /*73c0*/  EXIT ;  /* 0x000000000000794d */ /* 0x000fea0003800000 */
.L_x_18186:
        /* <DEDUP_REMOVED lines=9> */
.L_x_18190:
[----:B------:R-:W0:Y:S02]  /*7460*/  F2I.F64.CEIL R19, R18 ;  /* 0x0000001200137311 */ /* 0x000e240000309100 */
[----:B0-----:R-:W-:Y:S01]  /*7470*/  STG.E [R2.64], R19 ;  /* 0x0000001302007986 */ /* 0x001fe2000c101924 */
[----:B------:R-:W-:Y:S05]  /*7480*/  EXIT ;  /* 0x000000000000794d */ /* 0x000fea0003800000 */
.L_x_18189:
[----:B------:R-:W0:Y:S02]  /*7490*/  F2I.F64.CEIL R19, R18 ;  /* 0x0000001200137311 */ /* 0x000e240000309100 */
[----:B0-----:R-:W-:Y:S01]  /*74a0*/  STG.E.U16 [R2.64], R19 ;  /* 0x0000001302007986 */ /* 0x001fe2000c101524 */
[----:B------:R-:W-:Y:S05]  /*74b0*/  EXIT ;  /* 0x000000000000794d */ /* 0x000fea0003800000 */
.L_x_18185:
        /* <DEDUP_REMOVED lines=11> */
.L_x_18192:
[----:B---3--:R-:W0:Y:S01]  /*7570*/  F2F.F32.F64 R0, R16 ;  /* 0x0000001000007310 */ /* 0x008e220000301000 */
[----:B------:R-:W0:-:S14]  /*7580*/  DSETP.GEU.AND P0, PT, |R16|, c[0x2][0x0], PT ;  /* 0x008000001000762a */ /* 0x000e1c0003f0e200 */
[----:B0-----:R-:W-:-:S05]  /*7590*/  @!P0 FMUL R0, R0, 1.175494350822287508e-38 ;  /* 0x0080000000008820 */ /* 0x001fca0000400000 */
[----:B------:R-:W-:-:S05]  /*75a0*/  F2FP.PACK_AB R0, RZ, R0 ;  /* 0x00000000ff00723e */ /* 0x000fca00000000ff */
[----:B------:R-:W-:Y:S01]  /*75b0*/  STG.E.U16 [R2.64], R0 ;  /* 0x0000000002007986 */ /* 0x000fe2000c101524 */
[----:B------:R-:W-:Y:S05]  /*75c0*/  EXIT ;  /* 0x000000000000794d */ /* 0x000fea0003800000 */
.L_x_18191:
        /* <DEDUP_REMOVED lines=12> */
.L_x_18194:
[----:B---3--:R-:W0:Y:S01]  /*7690*/  F2F.F32.F64 R0, R16 ;  /* 0x0000001000007310 */ /* 0x008e220000301000 */
[----:B------:R-:W0:-:S14]  /*76a0*/  DSETP.GEU.AND P0, PT, |R16|, c[0x2][0x0], PT ;  /* 0x008000001000762a */ /* 0x000e1c0003f0e200 */
[----:B0-----:R-:W-:-:S05]  /*76b0*/  @!P0 FMUL R0, R0, 1.175494350822287508e-38 ;  /* 0x0080000000008820 */ /* 0x001fca0000400000 */
[----:B------:R-:W-:-:S04]  /*76c0*/  F2FP.PACK_AB R5, RZ, R0 ;  /* 0x00000000ff05723e */ /* 0x000fc800000000ff */
[----:B------:R-:W-:-:S05]  /*76d0*/  PRMT R5, R5, 0x5410, RZ ;  /* 0x0000541005057816 */ /* 0x000fca00000000ff */
[----:B------:R-:W-:Y:S01]  /*76e0*/  STG.E [R2.64], R5 ;  /* 0x0000000502007986 */ /* 0x000fe2000c101924 */
[----:B------:R-:W-:Y:S05]  /*76f0*/  EXIT ;  /* 0x000000000000794d */ /* 0x000fea0003800000 */
.L_x_18193:
[----:B---3--:R-:W-:Y:S01]  /*7700*/  STG.E.64 [R2.64], R16 ;  /* 0x0000001002007986 */ /* 0x008fe2000c101b24 */
[----:B------:R-:W-:Y:S05]  /*7710*/  EXIT ;  /* 0x000000000000794d */ /* 0x000fea0003800000 */
.L_x_18184:
        /* <DEDUP_REMOVED lines=12> */
.L_x_18197:
[----:B------:R-:W-:-:S05]  /*77e0*/  CS2R R18, SRZ ;  /* 0x0000000000127805 */ /* 0x000fca000001ff00 */
[----:B---3--:R-:W-:Y:S01]  /*77f0*/  STG.E.128 [R2.64], R16 ;  /* 0x0000001002007986 */ /* 0x008fe2000c101d24 */
[----:B------:R-:W-:Y:S05]  /*7800*/  EXIT ;  /* 0x000000000000794d */ /* 0x000fea0003800000 */
.L_x_18196:
        /* <DEDUP_REMOVED lines=23> */
.L_x_18201:
[----:B------:R-:W-:Y:S05]  /*7980*/  BSYNC B0 ;  /* 0x0000000000007941 */ /* 0x000fea0003800000 */
.L_x_18200:
[----:B------:R-:W-:-:S05]  /*7990*/  LOP3.LUT R5, R0, R5, RZ, 0xfc, !PT ;  /* 0x0000000500057212 */ /* 0x000fca00078efcff */
[----:B------:R-:W-:Y:S01]  /*79a0*/  STG.E.U8 [R2.64], R5 ;  /* 0x0000000502007986 */ /* 0x000fe2000c101124 */
[----:B------:R-:W-:Y:S05]  /*79b0*/  EXIT ;  /* 0x000000000000794d */ /* 0x000fea0003800000 */
.L_x_18199:
        /* <DEDUP_REMOVED lines=15> */
.L_x_18203:
[----:B------:R-:W-:Y:S01]  /*7ab0*/  IMAD.MOV.U32 R0, RZ, RZ, 0x7f ;  /* 0x0000007fff007424 */ /* 0x000fe200078e00ff */
[----:B------:R-:W-:-:S04]  /*7ac0*/  ISETP.GT.U32.AND P0, PT, R4, 0x7f800000, PT ;  /* 0x7f8000000400780c */ /* 0x000fc80003f04070 */
[----:B------:R-:W-:-:S04]  /*7ad0*/  SEL R0, R0, 0x7c, P0 ;  /* 0x0000007c00007807 */ /* 0x000fc80000000000 */
.L_x_18204:
[----:B------:R-:W-:Y:S05]  /*7ae0*/  BSYNC B0 ;  /* 0x0000000000007941 */ /* 0x000fea0003800000 */
.L_x_18202:
[----:B------:R-:W-:-:S04]  /*7af0*/  LOP3.LUT R4, R5, 0x80000000, RZ, 0xc0, !PT ;  /* 0x8000000005047812 */ /* 0x000fc800078ec0ff */
[----:B------:R-:W-:-:S04]  /*7b00*/  SHF.R.U32.HI R5, RZ, 0x18, R4 ;  /* 0x00000018ff057819 */ /* 0x000fc80000011604 */
[----:B------:R-:W-:-:S05]  /*7b10*/  LOP3.LUT R5, R0, R5, RZ, 0xfc, !PT ;  /* 0x0000000500057212 */ /* 0x000fca00078efcff */
[----:B------:R-:W-:Y:S01]  /*7b20*/  STG.E.U8 [R2.64], R5 ;  /* 0x0000000502007986 */ /* 0x000fe2000c101124 */
[----:B------:R-:W-:Y:S05]  /*7b30*/  EXIT ;  /* 0x000000000000794d */ /* 0x000fea0003800000 */
.L_x_18198:
[----:B---3--:R-:W0:Y:S01]  /*7b40*/  F2F.F32.F64 R0, R16 ;  /* 0x0000001000007310 */ /* 0x008e220000301000 */
[----:B------:R-:W0:-:S14]  /*7b50*/  DSETP.GEU.AND P0, PT, |R16|, c[0x2][0x0], PT ;  /* 0x008000001000762a */ /* 0x000e1c0003f0e200 */
[----:B0-----:R-:W-:-:S05]  /*7b60*/  @!P0 FMUL R0, R0, 1.175494350822287508e-38 ;  /* 0x0080000000008820 */ /* 0x001fca0000400000 */
[----:B------:R-:W-:-:S05]  /*7b70*/  F2FP.BF16.PACK_AB R0, RZ, R0 ;  /* 0x00000000ff00723e */ /* 0x000fca00000010ff */
[----:B------:R-:W-:Y:S01]  /*7b80*/  STG.E.U16 [R2.64], R0 ;  /* 0x0000000002007986 */ /* 0x000fe2000c101524 */
[----:B------:R-:W-:Y:S05]  /*7b90*/  EXIT ;  /* 0x000000000000794d */ /* 0x000fea0003800000 */
.L_x_18195:
        /* <DEDUP_REMOVED lines=11> */
.L_x_18207:
        /* <DEDUP_REMOVED lines=19> */
.L_x_18210:
[----:B------:R-:W-:-:S04]  /*7d80*/  LOP3.LUT R0, R7, 0x80000000, RZ, 0xc0, !PT ;  /* 0x8000000007007812 */ /* 0x000fc800078ec0ff */
[----:B------:R-:W-:-:S04]  /*7d90*/  SHF.R.U32.HI R5, RZ, 0x18, R0 ;  /* 0x00000018ff057819 */ /* 0x000fc80000011600 */
[----:B------:R-:W-:-:S04]  /*7da0*/  LOP3.LUT R4, R4, R5, RZ, 0xfc, !PT ;  /* 0x0000000504047212 */ /* 0x000fc800078efcff */
[----:B------:R-:W-:Y:S02]  /*7db0*/  PRMT R0, R4, 0x7610, R0 ;  /* 0x0000761004007816 */ /* 0x000fe40000000000 */
.L_x_18209:
[----:B------:R-:W-:Y:S05]  /*7dc0*/  BSYNC B0 ;  /* 0x0000000000007941 */ /* 0x000fea0003800000 */
.L_x_18208:
[----:B------:R-:W-:Y:S01]  /*7dd0*/  STG.E.U8 [R2.64], R0 ;  /* 0x0000000002007986 */ /* 0x000fe2000c101124 */
[----:B------:R-:W-:Y:S05]  /*7de0*/  EXIT ;  /* 0x000000000000794d */ /* 0x000fea0003800000 */
.L_x_18206:
        /* <DEDUP_REMOVED lines=19> */
.L_x_18213:
[----:B------:R-:W-:-:S04]  /*7f20*/  LOP3.LUT R0, R7, 0x80000000, RZ, 0xc0, !PT ;  /* 0x8000000007007812 */ /* 0x000fc800078ec0ff */
[----:B------:R-:W-:-:S04]  /*7f30*/  SHF.R.U32.HI R5, RZ, 0x18, R0 ;  /* 0x00000018ff057819 */ /* 0x000fc80000011600 */
[----:B------:R-:W-:-:S04]  /*7f40*/  LOP3.LUT R4, R4, R5, RZ, 0xfc, !PT ;  /* 0x0000000504047212 */ /* 0x000fc800078efcff */
[----:B------:R-:W-:Y:S02]  /*7f50*/  PRMT R0, R4, 0x7610, R0 ;  /* 0x0000761004007816 */ /* 0x000fe40000000000 */
.L_x_18212:
[----:B------:R-:W-:Y:S05]  /*7f60*/  BSYNC B0 ;  /* 0x0000000000007941 */ /* 0x000fea0003800000 */
.L_x_18211:
[----:B------:R-:W-:Y:S01]  /*7f70*/  STG.E.U8 [R2.64], R0 ;  /* 0x0000000002007986 */ /* 0x000fe2000c101124 */
[----:B------:R-:W-:Y:S05]  /*7f80*/  EXIT ;  /* 0x000000000000794d */ /* 0x000fea0003800000 */
.L_x_18205:
        /* <DEDUP_REMOVED lines=24> */
.L_x_18188:
        /* <DEDUP_REMOVED lines=20> */
.L_x_18215:
[----:B------:R-:W0:Y:S02]  /*8250*/  F2I.U64.F64.CEIL R18, R18 ;  /* 0x0000001200127311 */ /* 0x000e240000309800 */
[----:B0-----:R-:W-:Y:S01]  /*8260*/  STG.E.64 [R2.64], R18 ;  /* 0x0000001202007986 */ /* 0x001fe2000c101b24 */
[----:B------:R-:W-:Y:S05]  /*8270*/  EXIT ;  /* 0x000000000000794d */ /* 0x000fea0003800000 */
.L_x_18214:
[----:B------:R-:W0:Y:S02]  /*8280*/  F2I.U32.F64.CEIL R19, R18 ;  /* 0x0000001200137311 */ /* 0x000e240000309000 */
[----:B0-----:R-:W-:Y:S01]  /*8290*/  STG.E [R2.64], R19 ;  /* 0x0000001302007986 */ /* 0x001fe2000c101924 */
[----:B------:R-:W-:Y:S05]  /*82a0*/  EXIT ;  /* 0x000000000000794d */ /* 0x000fea0003800000 */
.L_x_18216:
        /* <DEDUP_REMOVED lines=13> */
.L_x_18472:


//--------------------- .text._ZN2at6native18elementwise_kernelILi128ELi2EZNS0_22gpu_kernel_impl_nocastIZZZNS0_16ceil_kernel_cudaERNS_18TensorIteratorBaseEENKUlvE_clEvENKUlvE_clEvEUldE_EEvS4_RKT_EUliE_EEviT1_ --------------------------
	.section	.text._ZN2at6native18elementwise_kernelILi128ELi2EZNS0_22gpu_kernel_impl_nocastIZZZNS0_16ceil_kernel_cudaERNS_18TensorIteratorBaseEENKUlvE_clEvENKUlvE_clEvEUldE_EEvS4_RKT_EUliE_EEviT1_,"ax",@progbits
	.sectioninfo	@"SHI_REGISTERS=12"
	.align	128
        .global         _ZN2at6native18elementwise_kernelILi128ELi2EZNS0_22gpu_kernel_impl_nocastIZZZNS0_16ceil_kernel_cudaERNS_18TensorIteratorBaseEENKUlvE_clEvENKUlvE_clEvEUldE_EEvS4_RKT_EUliE_EEviT1_
        .type           _ZN2at6native18elementwise_kernelILi128ELi2EZNS0_22gpu_kernel_impl_nocastIZZZNS0_16ceil_kernel_cudaERNS_18TensorIteratorBaseEENKUlvE_clEvENKUlvE_clEvEUldE_EEvS4_RKT_EUliE_EEviT1_,@function
        .size           _ZN2at6native18elementwise_kernelILi128ELi2EZNS0_22gpu_kernel_impl_nocastIZZZNS0_16ceil_kernel_cudaERNS_18TensorIteratorBaseEENKUlvE_clEvENKUlvE_clEvEUldE_EEvS4_RKT_EUliE_EEviT1_,(.L_x_18473 - _ZN2at6native18elementwise_kernelILi128ELi2EZNS0_22gpu_kernel_impl_nocastIZZZNS0_16ceil_kernel_cudaERNS_18TensorIteratorBaseEENKUlvE_clEvENKUlvE_clEvEUldE_EEvS4_RKT_EUliE_EEviT1_)
        .other          _ZN2at6native18elementwise_kernelILi128ELi2EZNS0_22gpu_kernel_impl_nocastIZZZNS0_16ceil_kernel_cudaERNS_18TensorIteratorBaseEENKUlvE_clEvENKUlvE_clEvEUldE_EEvS4_RKT_EUliE_EEviT1_,@"STO_CUDA_ENTRY STV_DEFAULT"
_ZN2at6native18elementwise_kernelILi128ELi2EZNS0_22gpu_kernel_impl_nocastIZZZNS0_16ceil_kernel_cudaERNS_18TensorIteratorBaseEENKUlvE_clEvENKUlvE_clEvEUldE_EEvS4_RKT_EUliE_EEviT1_:
.text._ZN2at6native18elementwise_kernelILi128ELi2EZNS0_22gpu_kernel_impl_nocastIZZZNS0_16ceil_kernel_cudaERNS_18TensorIteratorBaseEENKUlvE_clEvENKUlvE_clEvEUldE_EEvS4_RKT_EUliE_EEviT1_:
        /* <DEDUP_REMOVED lines=236> */
.L_x_18219:
[----:B------:R-:W-:-:S04]  /*0ec0*/  IADD3 R6, P0, R3, c[0x0][0x368], RZ ;  /* 0x0000da0003067a10 */ /* 0x000fc80007f1e0ff */
[----:B------:R-:W-:-:S05]  /*0ed0*/  IADD3.X R7, RZ, c[0x0][0x36c], RZ, P0, !PT ;  /* 0x0000db00ff077a10 */ /* 0x000fca00007fe4ff */
[----:B------:R-:W2:Y:S01]  /*0ee0*/  LDG.E.64 R4, [R6.64] ;  /* 0x0000000406047981 */ /* 0x000ea2000c1e1b00 */
[----:B------:R-:W-:Y:S02]  /*0ef0*/  IADD3 R2, P0, R2, c[0x0][0x360], RZ ;  /* 0x0000d80002027a10 */ /* 0x000fe40007f1e0ff */
[----:B------:R-:W-:Y:S02]  /*0f00*/  IADD3 R9, R0, 0x80, RZ ;  /* 0x0000008000097810 */ /* 0x000fe40007ffe0ff */
[----:B------:R-:W-:Y:S01]  /*0f10*/  IADD3.X R3, RZ, c[0x0][0x364], RZ, P0, !PT ;  /* 0x0000d900ff037a10 */ /* 0x000fe200007fe4ff */
[----:B--2---:R-:W0:Y:S04]  /*0f20*/  FRND.F64.CEIL R4, R4 ;  /* 0x0000000400047313 */ /* 0x004e280000309800 */
[----:B0-----:R0:W-:Y:S04]  /*0f30*/  STG.E.64 [R2.64], R4 ;  /* 0x0000000402007986 */ /* 0x0011e8000c101b04 */
.L_x_18218:
[----:B------:R-:W-:Y:S05]  /*0f40*/  BSYNC B0 ;  /* 0x0000000000007941 */ /* 0x000fea0003800000 */
.L_x_18217:
        /* <DEDUP_REMOVED lines=230> */
.L_x_18220:
[----:B------:R-:W-:-:S04]  /*1db0*/  IADD3 R4, P0, R2, c[0x0][0x368], RZ ;  /* 0x0000da0002047a10 */ /* 0x000fc80007f1e0ff */
[----:B------:R-:W-:-:S05]  /*1dc0*/  IADD3.X R5, RZ, c[0x0][0x36c], RZ, P0, !PT ;  /* 0x0000db00ff057a10 */ /* 0x000fca00007fe4ff */
[----:B------:R-:W2:Y:S01]  /*1dd0*/  LDG.E.64 R2, [R4.64] ;  /* 0x0000000404027981 */ /* 0x000ea2000c1e1b00 */
[----:B------:R-:W-:-:S04]  /*1de0*/  IADD3 R6, P0, R0, c[0x0][0x360], RZ ;  /* 0x0000d80000067a10 */ /* 0x000fc80007f1e0ff */
[----:B------:R-:W-:Y:S01]  /*1df0*/  IADD3.X R7, RZ, c[0x0][0x364], RZ, P0, !PT ;  /* 0x0000d900ff077a10 */ /* 0x000fe200007fe4ff */
[----:B--2---:R-:W0:Y:S04]  /*1e00*/  FRND.F64.CEIL R2, R2 ;  /* 0x0000000200027313 */ /* 0x004e280000309800 */
[----:B0-----:R-:W-:Y:S01]  /*1e10*/  STG.E.64 [R6.64], R2 ;  /* 0x0000000206007986 */ /* 0x001fe2000c101b04 */
[----:B------:R-:W-:Y:S05]  /*1e20*/  EXIT ;  /* 0x000000000000794d */ /* 0x000fea0003800000 */
.L_x_18221:
        /* <DEDUP_REMOVED lines=13> */
.L_x_18473:


//--------------------- .text._ZN2at6native27unrolled_elementwise_kernelIZZZNS0_16ceil_kernel_cudaERNS_18TensorIteratorBaseEENKUlvE_clEvENKUlvE_clEvEUldE_St5arrayIPcLm2EELi4E23TrivialOffsetCalculatorILi1EjESB_NS0_6memory15LoadWithoutCastENSC_16StoreWithoutCastEEEviT_T0_T2_T3_T4_T5_ --------------------------
	.section	.text._ZN2at6native27unrolled_elementwise_kernelIZZZNS0_16ceil_kernel_cudaERNS_18TensorIteratorBaseEENKUlvE_clEvENKUlvE_clEvEUldE_St5arrayIPcLm2EELi4E23TrivialOffsetCalculatorILi1EjESB_NS0_6memory15LoadWithoutCastENSC_16StoreWithoutCastEEEviT_T0_T2_T3_T4_T5_,"ax",@progbits
	.sectioninfo	@"SHI_REGISTERS=24"
	.align	128
        .global         _ZN2at6native27unrolled_elementwise_kernelIZZZNS0_16ceil_kernel_cudaERNS_18TensorIteratorBaseEENKUlvE_clEvENKUlvE_clEvEUldE_St5arrayIPcLm2EELi4E23TrivialOffsetCalculatorILi1EjESB_NS0_6memory15LoadWithoutCastENSC_16StoreWithoutCastEEEviT_T0_T2_T3_T4_T5_
        .type           _ZN2at6native27unrolled_elementwise_kernelIZZZNS0_16ceil_kernel_cudaERNS_18TensorIteratorBaseEENKUlvE_clEvENKUlvE_clEvEUldE_St5arrayIPcLm2EELi4E23TrivialOffsetCalculatorILi1EjESB_NS0_6memory15LoadWithoutCastENSC_16StoreWithoutCastEEEviT_T0_T2_T3_T4_T5_,@function
        .size           _ZN2at6native27unrolled_elementwise_kernelIZZZNS0_16ceil_kernel_cudaERNS_18TensorIteratorBaseEENKUlvE_clEvENKUlvE_clEvEUldE_St5arrayIPcLm2EELi4E23TrivialOffsetCalculatorILi1EjESB_NS0_6memory15LoadWithoutCastENSC_16StoreWithoutCastEEEviT_T0_T2_T3_T4_T5_,(.L_x_18474 - _ZN2at6native27unrolled_elementwise_kernelIZZZNS0_16ceil_kernel_cudaERNS_18TensorIteratorBaseEENKUlvE_clEvENKUlvE_clEvEUldE_St5arrayIPcLm2EELi4E23TrivialOffsetCalculatorILi1EjESB_NS0_6memory15LoadWithoutCastENSC_16StoreWithoutCastEEEviT_T0_T2_T3_T4_T5_)
        .other          _ZN2at6native27unrolled_elementwise_kernelIZZZNS0_16ceil_kernel_cudaERNS_18TensorIteratorBaseEENKUlvE_clEvENKUlvE_clEvEUldE_St5arrayIPcLm2EELi4E23TrivialOffsetCalculatorILi1EjESB_NS0_6memory15LoadWithoutCastENSC_16StoreWithoutCastEEEviT_T0_T2_T3_T4_T5_,@"STO_CUDA_ENTRY STV_DEFAULT"
_ZN2at6native27unrolled_elementwise_kernelIZZZNS0_16ceil_kernel_cudaERNS_18TensorIteratorBaseEENKUlvE_clEvENKUlvE_clEvEUldE_St5arrayIPcLm2EELi4E23TrivialOffsetCalculatorILi1EjESB_NS0_6memory15LoadWithoutCastENSC_16StoreWithoutCastEEEviT_T0_T2_T3_T4_T5_:
.text._ZN2at6native27unrolled_elementwise_kernelIZZZNS0_16ceil_kernel_cudaERNS_18TensorIteratorBaseEENKUlvE_clEvENKUlvE_clEvEUldE_St5arrayIPcLm2EELi4E23TrivialOffsetCalculatorILi1EjESB_NS0_6memory15LoadWithoutCastENSC_16StoreWithoutCastEEEviT_T0_T2_T3_T4_T5_:
        /* <DEDUP_REMOVED lines=45> */
[----:B--2---:R-:W1:Y:S08]  /*02d0*/  @!P0 FRND.F64.CEIL R6, R6 ;  /* 0x0000000600068313 */ /* 0x004e700000309800 */
[----:B---3--:R-:W2:Y:S01]  /*02e0*/  @!P3 FRND.F64.CEIL R8, R8 ;  /* 0x000000080008b313 */ /* 0x008ea20000309800 */
[----:B------:R-:W-:Y:S01]  /*02f0*/  ISETP.GE.AND P3, PT, R15, R2, PT ;  /* 0x000000020f00720c */ /* 0x000fe20003f66270 */
[----:B------:R-:W-:-:S05]  /*0300*/  @!P0 IMAD.WIDE.U32 R14, R14, R3, c[0x0][0x168] ;  /* 0x00005a000e0e8625 */ /* 0x000fca00078e0003 */
[----:B-1----:R0:W-:Y:S01]  /*0310*/  @!P0 STG.E.64 [R14.64], R6 ;  /* 0x000000060e008986 */ /* 0x0021e2000c101b04 */
[----:B----4-:R-:W1:Y:S01]  /*0320*/  @!P1 FRND.F64.CEIL R10, R10 ;  /* 0x0000000a000a9313 */ /* 0x010e620000309800 */
        /* <DEDUP_REMOVED lines=11> */
.L_x_18223:
[----:B--2---:R-:W-:Y:S05]  /*03e0*/  BSYNC B0 ;  /* 0x0000000000007941 */ /* 0x004fea0003800000 */
.L_x_18222:
[----:B------:R-:W-:Y:S01]  /*03f0*/  ISETP.GE.AND P0, PT, R13, R2, PT ;  /* 0x000000020d00720c */ /* 0x000fe20003f06270 */
[----:B-----5:R-:W2:-:S12]  /*0400*/  @!P3 FRND.F64.CEIL R4, R4 ;  /* 0x000000040004b313 */ /* 0x020e980000309800 */
[----:B------:R-:W-:Y:S05]  /*0410*/  @P0 EXIT ;  /* 0x000000000000094d */ /* 0x000fea0003800000 */
[----:B------:R-:W-:Y:S01]  /*0420*/  HFMA2.MMA R3, -RZ, RZ, 0, 4.76837158203125e-07 ;  /* 0x00000008ff037435 */ /* 0x000fe200000001ff */
[----:B------:R-:W-:-:S09]  /*0430*/  IMAD R2, R0, 0x200, R13 ;  /* 0x0000020000027824 */ /* 0x000fd200078e020d */
[----:B------:R-:W-:-:S05]  /*0440*/  IMAD.WIDE.U32 R2, R2, R3, c[0x0][0x168] ;  /* 0x00005a0002027625 */ /* 0x000fca00078e0003 */
[----:B--2---:R-:W-:Y:S01]  /*0450*/  STG.E.64 [R2.64], R4 ;  /* 0x0000000402007986 */ /* 0x004fe2000c101b04 */
[----:B------:R-:W-:Y:S05]  /*0460*/  EXIT ;  /* 0x000000000000794d */ /* 0x000fea0003800000 */
.L_x_18224:
        /* <DEDUP_REMOVED lines=9> */
.L_x_18474:


//--------------------- .text._ZN2at6native29vectorized_elementwise_kernelILi2EZZZNS0_16ceil_kernel_cudaERNS_18TensorIteratorBaseEENKUlvE_clEvENKUlvE_clEvEUldE_St5arrayIPcLm2EEEEviT0_T1_ --------------------------
	.section	.text._ZN2at6native29vectorized_elementwise_kernelILi2EZZZNS0_16ceil_kernel_cudaERNS_18TensorIteratorBaseEENKUlvE_clEvENKUlvE_clEvEUldE_St5arrayIPcLm2EEEEviT0_T1_,"ax",@progbits
	.sectioninfo	@"SHI_REGISTERS=32"
	.align	128
        .global         _ZN2at6native29vectorized_elementwise_kernelILi2EZZZNS0_16ceil_kernel_cudaERNS_18TensorIteratorBaseEENKUlvE_clEvENKUlvE_clEvEUldE_St5arrayIPcLm2EEEEviT0_T1_
        .type           _ZN2at6native29vectorized_elementwise_kernelILi2EZZZNS0_16ceil_kernel_cudaERNS_18TensorIteratorBaseEENKUlvE_clEvENKUlvE_clEvEUldE_St5arrayIPcLm2EEEEviT0_T1_,@function
        .size           _ZN2at6native29vectorized_elementwise_kernelILi2EZZZNS0_16ceil_kernel_cudaERNS_18TensorIteratorBaseEENKUlvE_clEvENKUlvE_clEvEUldE_St5arrayIPcLm2EEEEviT0_T1_,(.L_x_18475 - _ZN2at6native29vectorized_elementwise_kernelILi2EZZZNS0_16ceil_kernel_cudaERNS_18TensorIteratorBaseEENKUlvE_clEvENKUlvE_clEvEUldE_St5arrayIPcLm2EEEEviT0_T1_)
        .other          _ZN2at6native29vectorized_elementwise_kernelILi2EZZZNS0_16ceil_kernel_cudaERNS_18TensorIteratorBaseEENKUlvE_clEvENKUlvE_clEvEUldE_St5arrayIPcLm2EEEEviT0_T1_,@"STO_CUDA_ENTRY STV_DEFAULT"
_ZN2at6native29vectorized_elementwise_kernelILi2EZZZNS0_16ceil_kernel_cudaERNS_18TensorIteratorBaseEENKUlvE_clEvENKUlvE_clEvEUldE_St5arrayIPcLm2EEEEviT0_T1_:
.text._ZN2at6native29vectorized_elementwise_kernelILi2EZZZNS0_16ceil_kernel_cudaERNS_18TensorIteratorBaseEENKUlvE_clEvENKUlvE_clEvEUldE_St5arrayIPcLm2EEEEviT0_T1_:
        /* <DEDUP_REMOVED lines=17> */
[----:B--2---:R-:W-:Y:S08]  /*0110*/  FRND.F64.CEIL R6, R6 ;  /* 0x0000000600067313 */ /* 0x004ff00000309800 */
[----:B------:R-:W0:Y:S08]  /*0120*/  FRND.F64.CEIL R4, R4 ;  /* 0x0000000400047313 */ /* 0x000e300000309800 */
[----:B---3--:R-:W-:Y:S08]  /*0130*/  FRND.F64.CEIL R18, R18 ;  /* 0x0000001200127313 */ /* 0x008ff00000309800 */
[----:B------:R-:W1:Y:S01]  /*0140*/  FRND.F64.CEIL R16, R16 ;  /* 0x0000001000107313 */ /* 0x000e620000309800 */
[----:B0-----:R-:W-:Y:S07]  /*0150*/  STG.E.128 [R22.64], R4 ;  /* 0x0000000416007986 */ /* 0x001fee000c101d04 */
[----:B----4-:R-:W-:Y:S08]  /*0160*/  FRND.F64.CEIL R14, R14 ;  /* 0x0000000e000e7313 */ /* 0x010ff00000309800 */
[----:B------:R-:W0:Y:S01]  /*0170*/  FRND.F64.CEIL R12, R12 ;  /* 0x0000000c000c7313 */ /* 0x000e220000309800 */
[----:B-1----:R-:W-:Y:S07]  /*0180*/  STG.E.128 [R22.64+0x800], R16 ;  /* 0x0008001016007986 */ /* 0x002fee000c101d04 */
[----:B-----5:R-:W-:Y:S08]  /*0190*/  FRND.F64.CEIL R10, R10 ;  /* 0x0000000a000a7313 */ /* 0x020ff00000309800 */
[----:B------:R-:W1:Y:S01]  /*01a0*/  FRND.F64.CEIL R8, R8 ;  /* 0x0000000800087313 */ /* 0x000e620000309800 */
[----:B0-----:R-:W-:Y:S04]  /*01b0*/  STG.E.128 [R22.64+0x1000], R12 ;  /* 0x0010000c16007986 */ /* 0x001fe8000c101d04 */
[----:B-1----:R-:W-:Y:S01]  /*01c0*/  STG.E.128 [R22.64+0x1800], R8 ;  /* 0x0018000816007986 */ /* 0x002fe2000c101d04 */
[----:B------:R-:W-:Y:S05]  /*01d0*/  EXIT ;  /* 0x000000000000794d */ /* 0x000fea0003800000 */
.L_x_18225:
        /* <DEDUP_REMOVED lines=69> */
[----:B--2---:R-:W0:Y:S02]  /*0630*/  @!P0 FRND.F64.CEIL R12, R12 ;  /* 0x0000000c000c8313 */ /* 0x004e240000309800 */
[----:B0-----:R0:W-:Y:S06]  /*0640*/  @!P0 STG.E.64 [R22.64], R12 ;  /* 0x0000000c16008986 */ /* 0x0011ec000c101b04 */
[----:B---3--:R-:W1:Y:S01]  /*0650*/  @!P1 FRND.F64.CEIL R14, R14 ;  /* 0x0000000e000e9313 */ /* 0x008e620000309800 */
[----:B------:R-:W-:-:S02]  /*0660*/  ISETP.GE.AND P1, PT, R20, R21, PT ;  /* 0x000000151400720c */ /* 0x000fc40003f26270 */
[----:B------:R-:W-:-:S05]  /*0670*/  IADD3 R20, R0, 0x200, RZ ;  /* 0x0000020000147810 */ /* 0x000fca0007ffe0ff */
[----:B-----5:R-:W2:Y:S01]  /*0680*/  @!P2 FRND.F64.CEIL R16, R16 ;  /* 0x000000100010a313 */ /* 0x020ea20000309800 */
[----:B------:R-:W-:Y:S02]  /*0690*/  ISETP.GE.AND P2, PT, R20, R21, PT ;  /* 0x000000151400720c */ /* 0x000fe40003f46270 */
[----:B------:R-:W-:-:S05]  /*06a0*/  IADD3 R20, R0, 0x280, RZ ;  /* 0x0000028000147810 */ /* 0x000fca0007ffe0ff */
[----:B------:R-:W3:Y:S01]  /*06b0*/  @!P1 FRND.F64.CEIL R18, R18 ;  /* 0x0000001200129313 */ /* 0x000ee20000309800 */
[----:B------:R-:W-:Y:S02]  /*06c0*/  ISETP.GE.AND P1, PT, R20, R21, PT ;  /* 0x000000151400720c */ /* 0x000fe40003f26270 */
[----:B------:R-:W-:-:S05]  /*06d0*/  IADD3 R20, R0, 0x300, RZ ;  /* 0x0000030000147810 */ /* 0x000fca0007ffe0ff */
[----:B------:R-:W0:Y:S01]  /*06e0*/  @!P2 FRND.F64.CEIL R4, R4 ;  /* 0x000000040004a313 */ /* 0x000e220000309800 */
[----:B------:R-:W-:Y:S02]  /*06f0*/  ISETP.GE.AND P2, PT, R20, R21, PT ;  /* 0x000000151400720c */ /* 0x000fe40003f46270 */
[----:B------:R-:W-:-:S04]  /*0700*/  @!P0 MOV R0, R2 ;  /* 0x0000000200008202 */ /* 0x000fc80000000f00 */
[----:B------:R-:W-:Y:S01]  /*0710*/  ISETP.GE.AND P0, PT, R0, R21, PT ;  /* 0x000000150000720c */ /* 0x000fe20003f06270 */
[----:B----4-:R-:W4:Y:S08]  /*0720*/  @!P1 FRND.F64.CEIL R6, R6 ;  /* 0x0000000600069313 */ /* 0x010f300000309800 */
[----:B------:R-:W0:Y:S08]  /*0730*/  @!P2 FRND.F64.CEIL R8, R8 ;  /* 0x000000080008a313 */ /* 0x000e300000309800 */
[----:B------:R-:W0:Y:S01]  /*0740*/  @!P3 FRND.F64.CEIL R10, R10 ;  /* 0x0000000a000ab313 */ /* 0x000e220000309800 */
        /* <DEDUP_REMOVED lines=13> */
.L_x_18228:
[----:B-1234-:R-:W-:-:S13]  /*0820*/  ISETP.GE.AND P0, PT, R0, R21, PT ;  /* 0x000000150000720c */ /* 0x01efda0003f06270 */
[----:B------:R-:W-:Y:S05]  /*0830*/  @P0 BRA `(.L_x_18230) ;  /* 0x000000c000000947 */ /* 0x000fea0003800000 */
[----:B0-----:R-:W-:Y:S01]  /*0840*/  IMAD.IADD R12, R3, 0x1, R0 ;  /* 0x00000001030c7824 */ /* 0x001fe200078e0200 */
[----:B------:R-:W-:Y:S01]  /*0850*/  IADD3 R0, R0, 0x80, RZ ;  /* 0x0000008000007810 */ /* 0x000fe20007ffe0ff */
[----:B------:R-:W-:-:S04]  /*0860*/  IMAD.MOV.U32 R13, RZ, RZ, 0x8 ;  /* 0x00000008ff0d7424 */ /* 0x000fc800078e00ff */
[----:B------:R-:W-:-:S05]  /*0870*/  IMAD.WIDE.U32 R12, R12, R13, c[0x0][0x168] ;  /* 0x00005a000c0c7625 */ /* 0x000fca00078e000d */
[----:B------:R0:W-:Y:S02]  /*0880*/  STG.E.64 [R12.64], R18 ;  /* 0x000000120c007986 */ /* 0x0001e4000c101b04 */
.L_x_18229:
[----:B------:R-:W-:-:S13]  /*0890*/  ISETP.GE.AND P0, PT, R0, R21, PT ;  /* 0x000000150000720c */ /* 0x000fda0003f06270 */
[----:B------:R-:W-:Y:S05]  /*08a0*/  @P0 BRA `(.L_x_18231) ;  /* 0x000000d000000947 */ /* 0x000fea0003800000 */
[----:B0-----:R-:W-:Y:S01]  /*08b0*/  MOV R13, 0x8 ;  /* 0x00000008000d7802 */ /* 0x001fe20000000f00 */
[----:B------:R-:W-:Y:S01]  /*08c0*/  IMAD.IADD R12, R3, 0x1, R0 ;  /* 0x00000001030c7824 */ /* 0x000fe200078e0200 */
[----:B------:R-:W-:-:S03]  /*08d0*/  IADD3 R0, R0, 0x80, RZ ;  /* 0x0000008000007810 */ /* 0x000fc60007ffe0ff */
[----:B------:R-:W-:-:S05]  /*08e0*/  IMAD.WIDE.U32 R12, R12, R13, c[0x0][0x168] ;  /* 0x00005a000c0c7625 */ /* 0x000fca00078e000d */
[----:B------:R0:W-:Y:S02]  /*08f0*/  STG.E.64 [R12.64], R4 ;  /* 0x000000040c007986 */ /* 0x0001e4000c101b04 */
.L_x_18230:
        /* <DEDUP_REMOVED lines=8> */
.L_x_18231:
[----:B------:R-:W-:Y:S05]  /*0980*/  BSYNC B1 ;  /* 0x0000000000017941 */ /* 0x000fea0003800000 */
.L_x_18227:
[----:B------:R-:W-:-:S13]  /*0990*/  ISETP.GE.AND P0, PT, R0, R21, PT ;  /* 0x000000150000720c */ /* 0x000fda0003f06270 */
[----:B0-----:R-:W-:Y:S01]  /*09a0*/  @!P0 MOV R5, 0x8 ;  /* 0x0000000800058802 */ /* 0x001fe20000000f00 */
[----:B------:R-:W-:Y:S01]  /*09b0*/  @!P0 IMAD.IADD R4, R3, 0x1, R0 ;  /* 0x0000000103048824 */ /* 0x000fe200078e0200 */
[----:B------:R-:W-:-:S03]  /*09c0*/  @!P0 IADD3 R0, R0, 0x80, RZ ;  /* 0x0000008000008810 */ /* 0x000fc60007ffe0ff */
[----:B------:R-:W-:-:S05]  /*09d0*/  @!P0 IMAD.WIDE.U32 R4, R4, R5, c[0x0][0x168] ;  /* 0x00005a0004048625 */ /* 0x000fca00078e0005 */
[----:B------:R0:W-:Y:S02]  /*09e0*/  @!P0 STG.E.64 [R4.64], R8 ;  /* 0x0000000804008986 */ /* 0x0001e4000c101b04 */
.L_x_18232:
[----:B------:R-:W-:Y:S05]  /*09f0*/  BSYNC B0 ;  /* 0x0000000000007941 */ /* 0x000fea0003800000 */
.L_x_18226:
        /* <DEDUP_REMOVED lines=8> */
.L_x_18233:
        /* <DEDUP_REMOVED lines=16> */
.L_x_18475:


//--------------------- .text._ZN2at6native29vectorized_elementwise_kernelILi4EZZZNS0_16ceil_kernel_cudaERNS_18TensorIteratorBaseEENKUlvE_clEvENKUlvE_clEvEUldE_St5arrayIPcLm2EEEEviT0_T1_ --------------------------
	.section	.text._ZN2at6native29vectorized_elementwise_kernelILi4EZZZNS0_16ceil_kernel_cudaERNS_18TensorIteratorBaseEENKUlvE_clEvENKUlvE_clEvEUldE_St5arrayIPcLm2EEEEviT0_T1_,"ax",@progbits
	.sectioninfo	@"SHI_REGISTERS=32"
	.align	128
        .global         _ZN2at6native29vectorized_elementwise_kernelILi4EZZZNS0_16ceil_kernel_cudaERNS_18TensorIteratorBaseEENKUlvE_clEvENKUlvE_clEvEUldE_St5arrayIPcLm2EEEEviT0_T1_
        .type           _ZN2at6native29vectorized_elementwise_kernelILi4EZZZNS0_16ceil_kernel_cudaERNS_18TensorIteratorBaseEENKUlvE_clEvENKUlvE_clEvEUldE_St5arrayIPcLm2EEEEviT0_T1_,@function
        .size           _ZN2at6native29vectorized_elementwise_kernelILi4EZZZNS0_16ceil_kernel_cudaERNS_18TensorIteratorBaseEENKUlvE_clEvENKUlvE_clEvEUldE_St5arrayIPcLm2EEEEviT0_T1_,(.L_x_18476 - _ZN2at6native29vectorized_elementwise_kernelILi4EZZZNS0_16ceil_kernel_cudaERNS_18TensorIteratorBaseEENKUlvE_clEvENKUlvE_clEvEUldE_St5arrayIPcLm2EEEEviT0_T1_)
        .other          _ZN2at6native29vectorized_elementwise_kernelILi4EZZZNS0_16ceil_kernel_cudaERNS_18TensorIteratorBaseEENKUlvE_clEvENKUlvE_clEvEUldE_St5arrayIPcLm2EEEEviT0_T1_,@"STO_CUDA_ENTRY STV_DEFAULT"
_ZN2at6native29vectorized_elementwise_kernelILi4EZZZNS0_16ceil_kernel_cudaERNS_18TensorIteratorBaseEENKUlvE_clEvENKUlvE_clEvEUldE_St5arrayIPcLm2EEEEviT0_T1_:
.text._ZN2at6native29vectorized_elementwise_kernelILi4EZZZNS0_16ceil_kernel_cudaERNS_18TensorIteratorBaseEENKUlvE_clEvENKUlvE_clEvEUldE_St5arrayIPcLm2EEEEviT0_T1_:
        /* <DEDUP_REMOVED lines=30> */
.L_x_18234:
        /* <DEDUP_REMOVED lines=100> */
.L_x_18237:
[----:B-1234-:R-:W-:-:S13]  /*0820*/  ISETP.GE.AND P0, PT, R0, R21, PT ;  /* 0x000000150000720c */ /* 0x01efda0003f06270 */
[----:B------:R-:W-:Y:S05]  /*0830*/  @P0 BRA `(.L_x_18239) ;  /* 0x000000c000000947 */ /* 0x000fea0003800000 */
[----:B0-----:R-:W-:Y:S01]  /*0840*/  IMAD.IADD R12, R3, 0x1, R0 ;  /* 0x00000001030c7824 */ /* 0x001fe200078e0200 */
[----:B------:R-:W-:Y:S01]  /*0850*/  IADD3 R0, R0, 0x80, RZ ;  /* 0x0000008000007810 */ /* 0x000fe20007ffe0ff */
[----:B------:R-:W-:-:S04]  /*0860*/  IMAD.MOV.U32 R13, RZ, RZ, 0x8 ;  /* 0x00000008ff0d7424 */ /* 0x000fc800078e00ff */
[----:B------:R-:W-:-:S05]  /*0870*/  IMAD.WIDE.U32 R12, R12, R13, c[0x0][0x168] ;  /* 0x00005a000c0c7625 */ /* 0x000fca00078e000d */
[----:B------:R0:W-:Y:S02]  /*0880*/  STG.E.64 [R12.64], R18 ;  /* 0x000000120c007986 */ /* 0x0001e4000c101b04 */
.L_x_18238:
[----:B------:R-:W-:-:S13]  /*0890*/  ISETP.GE.AND P0, PT, R0, R21, PT ;  /* 0x000000150000720c */ /* 0x000fda0003f06270 */
[----:B------:R-:W-:Y:S05]  /*08a0*/  @P0 BRA `(.L_x_18240) ;  /* 0x000000d000000947 */ /* 0x000fea0003800000 */
[----:B0-----:R-:W-:Y:S01]  /*08b0*/  MOV R13, 0x8 ;  /* 0x00000008000d7802 */ /* 0x001fe20000000f00 */
[----:B------:R-:W-:Y:S01]  /*08c0*/  IMAD.IADD R12, R3, 0x1, R0 ;  /* 0x00000001030c7824 */ /* 0x000fe200078e0200 */
[----:B------:R-:W-:-:S03]  /*08d0*/  IADD3 R0, R0, 0x80, RZ ;  /* 0x0000008000007810 */ /* 0x000fc60007ffe0ff */
[----:B------:R-:W-:-:S05]  /*08e0*/  IMAD.WIDE.U32 R12, R12, R13, c[0x0][0x168] ;  /* 0x00005a000c0c7625 */ /* 0x000fca00078e000d */
[----:B------:R0:W-:Y:S02]  /*08f0*/  STG.E.64 [R12.64], R4 ;  /* 0x000000040c007986 */ /* 0x0001e4000c101b04 */
.L_x_18239:
        /* <DEDUP_REMOVED lines=8> */
.L_x_18240:
[----:B------:R-:W-:Y:S05]  /*0980*/  BSYNC B1 ;  /* 0x0000000000017941 */ /* 0x000fea0003800000 */
.L_x_18236:
[----:B------:R-:W-:-:S13]  /*0990*/  ISETP.GE.AND P0, PT, R0, R21, PT ;  /* 0x000000150000720c */ /* 0x000fda0003f06270 */
[----:B0-----:R-:W-:Y:S01]  /*09a0*/  @!P0 MOV R5, 0x8 ;  /* 0x0000000800058802 */ /* 0x001fe20000000f00 */
[----:B------:R-:W-:Y:S01]  /*09b0*/  @!P0 IMAD.IADD R4, R3, 0x1, R0 ;  /* 0x0000000103048824 */ /* 0x000fe200078e0200 */
[----:B------:R-:W-:-:S03]  /*09c0*/  @!P0 IADD3 R0, R0, 0x80, RZ ;  /* 0x0000008000008810 */ /* 0x000fc60007ffe0ff */
[----:B------:R-:W-:-:S05]  /*09d0*/  @!P0 IMAD.WIDE.U32 R4, R4, R5, c[0x0][0x168] ;  /* 0x00005a0004048625 */ /* 0x000fca00078e0005 */
[----:B------:R0:W-:Y:S02]  /*09e0*/  @!P0 STG.E.64 [R4.64], R8 ;  /* 0x0000000804008986 */ /* 0x0001e4000c101b04 */
.L_x_18241:
[----:B------:R-:W-:Y:S05]  /*09f0*/  BSYNC B0 ;  /* 0x0000000000007941 */ /* 0x000fea0003800000 */
.L_x_18235:
        /* <DEDUP_REMOVED lines=8> */
.L_x_18242:
        /* <DEDUP_REMOVED lines=16> */
.L_x_18476:


//--------------------- .text._ZN2at6native29vectorized_elementwise_kernelILi8EZZZNS0_16ceil_kernel_cudaERNS_18TensorIteratorBaseEENKUlvE_clEvENKUlvE_clEvEUldE_St5arrayIPcLm2EEEEviT0_T1_ --------------------------
	.section	.text._ZN2at6native29vectorized_elementwise_kernelILi8EZZZNS0_16ceil_kernel_cudaERNS_18TensorIteratorBaseEENKUlvE_clEvENKUlvE_clEvEUldE_St5arrayIPcLm2EEEEviT0_T1_,"ax",@progbits
	.sectioninfo	@"SHI_REGISTERS=4"
	.align	128
        .global         _ZN2at6native29vectorized_elementwise_kernelILi8EZZZNS0_16ceil_kernel_cudaERNS_18TensorIteratorBaseEENKUlvE_clEvENKUlvE_clEvEUldE_St5arrayIPcLm2EEEEviT0_T1_
        .type           _ZN2at6native29vectorized_elementwise_kernelILi8EZZZNS0_16ceil_kernel_cudaERNS_18TensorIteratorBaseEENKUlvE_clEvENKUlvE_clEvEUldE_St5arrayIPcLm2EEEEviT0_T1_,@function
        .size           _ZN2at6native29vectorized_elementwise_kernelILi8EZZZNS0_16ceil_kernel_cudaERNS_18TensorIteratorBaseEENKUlvE_clEvENKUlvE_clEvEUldE_St5arrayIPcLm2EEEEviT0_T1_,(.L_x_18477 - _ZN2at6native29vectorized_elementwise_kernelILi8EZZZNS0_16ceil_kernel_cudaERNS_18TensorIteratorBaseEENKUlvE_clEvENKUlvE_clEvEUldE_St5arrayIPcLm2EEEEviT0_T1_)
        .other          _ZN2at6native29vectorized_elementwise_kernelILi8EZZZNS0_16ceil_kernel_cudaERNS_18TensorIteratorBaseEENKUlvE_clEvENKUlvE_clEvEUldE_St5arrayIPcLm2EEEEviT0_T1_,@"STO_CUDA_ENTRY STV_DEFAULT"
_ZN2at6native29vectorized_elementwise_kernelILi8EZZZNS0_16ceil_kernel_cudaERNS_18TensorIteratorBaseEENKUlvE_clEvENKUlvE_clEvEUldE_St5arrayIPcLm2EEEEviT0_T1_:
.text._ZN2at6native29vectorized_elementwise_kernelILi8EZZZNS0_16ceil_kernel_cudaERNS_18TensorIteratorBaseEENKUlvE_clEvENKUlvE_clEvEUldE_St5arrayIPcLm2EEEEviT0_T1_:
[----:B------:R-:W-:Y:S02]  /*0000*/  MOV R1, c[0x0][0x28] ;  /* 0x00000a0000017a02 */ /* 0x000fe40000000f00 */
[----:B------:R-:W-:Y:S05]  /*0010*/  EXIT ;  /* 0x000000000000794d */ /* 0x000fea0003800000 */
.L_x_18243:
        /* <DEDUP_REMOVED lines=14> */
.L_x_18477:


//--------------------- .nv.global.init           --------------------------
	.section	.nv.global.init,"aw",@progbits
.nv.global.init:
	.type		$str$10,@object
	.size		$str$10,(__unnamed_9 - $str$10)
$str$10:
        /*0000*/ 	.byte	0x66, 0x61, 0x6c, 0x73, 0x65, 0x00
	.type		__unnamed_9,@object
	.size		__unnamed_9,(__unnamed_1 - __unnamed_9)
__unnamed_9:
        /*0006*/ 	.byte	0x66, 0x65, 0x74, 0x63, 0x68, 0x5f, 0x61, 0x6e, 0x64, 0x5f, 0x63, 0x61, 0x73, 0x74, 0x00
	.type		__unnamed_1,@object
	.size		__unnamed_1,(__unnamed_5 - __unnamed_1)
__unnamed_1:
        /*0015*/ 	.byte	0x66, 0x65, 0x74, 0x63, 0x68, 0x5f, 0x61, 0x6e, 0x64, 0x5f, 0x63, 0x61, 0x73, 0x74, 0x00
	.type		__unnamed_5,@object
	.size		__unnamed_5,(__unnamed_11 - __unnamed_5)
__unnamed_5:
        /*0024*/ 	.byte	0x66, 0x65, 0x74, 0x63, 0x68, 0x5f, 0x61, 0x6e, 0x64, 0x5f, 0x63, 0x61, 0x73, 0x74, 0x00
	.type		__unnamed_11,@object
	.size		__unnamed_11,(__unnamed_3 - __unnamed_11)
__unnamed_11:
        /*0033*/ 	.byte	0x66, 0x65, 0x74, 0x63, 0x68, 0x5f, 0x61, 0x6e, 0x64, 0x5f, 0x63, 0x61, 0x73, 0x74, 0x00
	.type		__unnamed_3,@object
	.size		__unnamed_3,(__unnamed_7 - __unnamed_3)
__unnamed_3:
        /*0042*/ 	.byte	0x66, 0x65, 0x74, 0x63, 0x68, 0x5f, 0x61, 0x6e, 0x64, 0x5f, 0x63, 0x61, 0x73, 0x74, 0x00
	.type		__unnamed_7,@object
	.size		__unnamed_7,(__unnamed_10 - __unnamed_7)
__unnamed_7:
        /*0051*/ 	.byte	0x66, 0x65, 0x74, 0x63, 0x68, 0x5f, 0x61, 0x6e, 0x64, 0x5f, 0x63, 0x61, 0x73, 0x74, 0x00
	.type		__unnamed_10,@object
	.size		__unnamed_10,(__unnamed_2 - __unnamed_10)
__unnamed_10:
        /*0060*/ 	.byte	0x63, 0x61, 0x73, 0x74, 0x5f, 0x61, 0x6e, 0x64, 0x5f, 0x73, 0x74, 0x6f, 0x72, 0x65, 0x00
	.type		__unnamed_2,@object
	.size		__unnamed_2,(__unnamed_6 - __unnamed_2)
__unnamed_2:
        /*006f*/ 	.byte	0x63, 0x61, 0x73, 0x74, 0x5f, 0x61, 0x6e, 0x64, 0x5f, 0x73, 0x74, 0x6f, 0x72, 0x65, 0x00
	.type		__unnamed_6,@object
	.size		__unnamed_6,(__unnamed_12 - __unnamed_6)
__unnamed_6:
        /*007e*/ 	.byte	0x63, 0x61, 0x73, 0x74, 0x5f, 0x61, 0x6e, 0x64, 0x5f, 0x73, 0x74, 0x6f, 0x72, 0x65, 0x00
	.type		__unnamed_12,@object
	.size		__unnamed_12,(__unnamed_4 - __unnamed_12)
__unnamed_12:
        /*008d*/ 	.byte	0x63, 0x61, 0x73, 0x74, 0x5f, 0x61, 0x6e, 0x64, 0x5f, 0x73, 0x74, 0x6f, 0x72, 0x65, 0x00
	.type		__unnamed_4,@object
	.size		__unnamed_4,(__unnamed_8 - __unnamed_4)
__unnamed_4:
        /*009c*/ 	.byte	0x63, 0x61, 0x73, 0x74, 0x5f, 0x61, 0x6e, 0x64, 0x5f, 0x73, 0x74, 0x6f, 0x72, 0x65, 0x00
	.type		__unnamed_8,@object
	.size		__unnamed_8,($str$11 - __unnamed_8)
__unnamed_8:
        /*00ab*/ 	.byte	0x63, 0x61, 0x73, 0x74, 0x5f, 0x61, 0x6e, 0x64, 0x5f, 0x73, 0x74, 0x6f, 0x72, 0x65, 0x00
	.type		$str$11,@object
	.size		$str$11,(.L_41 - $str$11)
$str$11:
        /*00ba*/ 	.byte	0x2f, 0x72, 0x6f, 0x6f, 0x74, 0x2f, 0x2e, 0x70, 0x79, 0x65, 0x6e, 0x76, 0x2f, 0x76, 0x65, 0x72
        /*00ca*/ 	.byte	0x73, 0x69, 0x6f, 0x6e, 0x73, 0x2f, 0x33, 0x2e, 0x31, 0x33, 0x2e, 0x31, 0x32, 0x2f, 0x6c, 0x69
        /*00da*/ 	.byte	0x62, 0x2f, 0x70, 0x79, 0x74, 0x68, 0x6f, 0x6e, 0x33, 0x2e, 0x31, 0x33, 0x2f, 0x73, 0x69, 0x74
        /*00ea*/ 	.byte	0x65, 0x2d, 0x70, 0x61, 0x63, 0x6b, 0x61, 0x67, 0x65, 0x73, 0x2f, 0x74, 0x6f, 0x72, 0x63, 0x68
        /*00fa*/ 	.byte	0x2f, 0x69, 0x6e, 0x63, 0x6c, 0x75, 0x64, 0x65, 0x2f, 0x63, 0x31, 0x30, 0x2f, 0x63, 0x6f, 0x72
        /*010a*/ 	.byte	0x65, 0x2f, 0x44, 0x79, 0x6e, 0x61, 0x6d, 0x69, 0x63, 0x43, 0x61, 0x73, 0x74, 0x2e, 0x68, 0x00
.L_41:


//--------------------- .nv.global                --------------------------
	.section	.nv.global,"aw",@nobits
.nv.global:
	.type		_ZN54_INTERNAL_21cdf5ef_23_UnaryFractionKernels_cu_944031c04cuda3std3__48in_placeE,@object
	.size		_ZN54_INTERNAL_21cdf5ef_23_UnaryFractionKernels_cu_944031c04cuda3std3__48in_placeE,(_ZN54_INTERNAL_21cdf5ef_23_UnaryFractionKernels_cu_944031c04cuda3std6ranges3__45__cpo8distanceE - _ZN54_INTERNAL_21cdf5ef_23_UnaryFractionKernels_cu_944031c04cuda3std3__48in_placeE)
_ZN54_INTERNAL_21cdf5ef_23_UnaryFractionKernels_cu_944031c04cuda3std3__48in_placeE:
	.zero		1
	.type		_ZN54_INTERNAL_21cdf5ef_23_UnaryFractionKernels_cu_944031c04cuda3std6ranges3__45__cpo8distanceE,@object
	.size		_ZN54_INTERNAL_21cdf5ef_23_UnaryFractionKernels_cu_944031c04cuda3std6ranges3__45__cpo8distanceE,(_ZN54_INTERNAL_21cdf5ef_23_UnaryFractionKernels_cu_944031c04cuda3std3__45__cpo6cbeginE - _ZN54_INTERNAL_21cdf5ef_23_UnaryFractionKernels_cu_944031c04cuda3std6ranges3__45__cpo8distanceE)
_ZN54_INTERNAL_21cdf5ef_23_UnaryFractionKernels_cu_944031c04cuda3std6ranges3__45__cpo8distanceE:
	.zero		1
	.type		_ZN54_INTERNAL_21cdf5ef_23_UnaryFractionKernels_cu_944031c04cuda3std3__45__cpo6cbeginE,@object
	.size		_ZN54_INTERNAL_21cdf5ef_23_UnaryFractionKernels_cu_944031c04cuda3std3__45__cpo6cbeginE,(_ZN54_INTERNAL_21cdf5ef_23_UnaryFractionKernels_cu_944031c04cuda3std6ranges3__45__cpo7advanceE - _ZN54_INTERNAL_21cdf5ef_23_UnaryFractionKernels_cu_944031c04cuda3std3__45__cpo6cbeginE)
_ZN54_INTERNAL_21cdf5ef_23_UnaryFractionKernels_cu_944031c04cuda3std3__45__cpo6cbeginE:
	.zero		1
	.type		_ZN54_INTERNAL_21cdf5ef_23_UnaryFractionKernels_cu_944031c04cuda3std6ranges3__45__cpo7advanceE,@object
	.size		_ZN54_INTERNAL_21cdf5ef_23_UnaryFractionKernels_cu_944031c04cuda3std6ranges3__45__cpo7advanceE,(_ZN54_INTERNAL_21cdf5ef_23_UnaryFractionKernels_cu_944031c04cuda3std3__45__cpo7crbeginE - _ZN54_INTERNAL_21cdf5ef_23_UnaryFractionKernels_cu_944031c04cuda3std6ranges3__45__cpo7advanceE)
_ZN54_INTERNAL_21cdf5ef_23_UnaryFractionKernels_cu_944031c04cuda3std6ranges3__45__cpo7advanceE:
	.zero		1
	.type		_ZN54_INTERNAL_21cdf5ef_23_UnaryFractionKernels_cu_944031c04cuda3std3__45__cpo7crbeginE,@object
	.size		_ZN54_INTERNAL_21cdf5ef_23_UnaryFractionKernels_cu_944031c04cuda3std3__45__cpo7crbeginE,(_ZN54_INTERNAL_21cdf5ef_23_UnaryFractionKernels_cu_944031c04cuda3std6ranges3__45__cpo4dataE - _ZN54_INTERNAL_21cdf5ef_23_UnaryFractionKernels_cu_944031c04cuda3std3__45__cpo7crbeginE)
_ZN54_INTERNAL_21cdf5ef_23_UnaryFractionKernels_cu_944031c04cuda3std3__45__cpo7crbeginE:
	.zero		1
	.type		_ZN54_INTERNAL_21cdf5ef_23_UnaryFractionKernels_cu_944031c04cuda3std6ranges3__45__cpo4dataE,@object
	.size		_ZN54_INTERNAL_21cdf5ef_23_UnaryFractionKernels_cu_944031c04cuda3std6ranges3__45__cpo4dataE,(_ZN54_INTERNAL_21cdf5ef_23_UnaryFractionKernels_cu_944031c04cuda3std6ranges3__45__cpo5beginE - _ZN54_INTERNAL_21cdf5ef_23_UnaryFractionKernels_cu_944031c04cuda3std6ranges3__45__cpo4dataE)
_ZN54_INTERNAL_21cdf5ef_23_UnaryFractionKernels_cu_944031c04cuda3std6ranges3__45__cpo4dataE:
	.zero		1
	.type		_ZN54_INTERNAL_21cdf5ef_23_UnaryFractionKernels_cu_944031c04cuda3std6ranges3__45__cpo5beginE,@object
	.size		_ZN54_INTERNAL_21cdf5ef_23_UnaryFractionKernels_cu_944031c04cuda3std6ranges3__45__cpo5beginE,(_ZN54_INTERNAL_21cdf5ef_23_UnaryFractionKernels_cu_944031c04cuda3std3__456_GLOBAL__N__21cdf5ef_23_UnaryFractionKernels_cu_944031c06ignoreE - _ZN54_INTERNAL_21cdf5ef_23_UnaryFractionKernels_cu_944031c04cuda3std6ranges3__45__cpo5beginE)
_ZN54_INTERNAL_21cdf5ef_23_UnaryFractionKernels_cu_944031c04cuda3std6ranges3__45__cpo5beginE:
	.zero		1
	.type		_ZN54_INTERNAL_21cdf5ef_23_UnaryFractionKernels_cu_944031c04cuda3std3__456_GLOBAL__N__21cdf5ef_23_UnaryFractionKernels_cu_944031c06ignoreE,@object
	.size		_ZN54_INTERNAL_21cdf5ef_23_UnaryFractionKernels_cu_944031c04cuda3std3__456_GLOBAL__N__21cdf5ef_23_UnaryFractionKernels_cu_944031c06ignoreE,(_ZN54_INTERNAL_21cdf5ef_23_UnaryFractionKernels_cu_944031c04cuda3std6ranges3__45__cpo4sizeE - _ZN54_INTERNAL_21cdf5ef_23_UnaryFractionKernels_cu_944031c04cuda3std3__456_GLOBAL__N__21cdf5ef_23_UnaryFractionKernels_cu_944031c06ignoreE)
_ZN54_INTERNAL_21cdf5ef_23_UnaryFractionKernels_cu_944031c04cuda3std3__456_GLOBAL__N__21cdf5ef_23_UnaryFractionKernels_cu_944031c06ignoreE:
	.zero		1
	.type		_ZN54_INTERNAL_21cdf5ef_23_UnaryFractionKernels_cu_944031c04cuda3std6ranges3__45__cpo4sizeE,@object
	.size		_ZN54_INTERNAL_21cdf5ef_23_UnaryFractionKernels_cu_944031c04cuda3std6ranges3__45__cpo4sizeE,(_ZN54_INTERNAL_21cdf5ef_23_UnaryFractionKernels_cu_944031c04cuda3std3__45__cpo5beginE - _ZN54_INTERNAL_21cdf5ef_23_UnaryFractionKernels_cu_944031c04cuda3std6ranges3__45__cpo4sizeE)
_ZN54_INTERNAL_21cdf5ef_23_UnaryFractionKernels_cu_944031c04cuda3std6ranges3__45__cpo4sizeE:
	.zero		1
	.type		_ZN54_INTERNAL_21cdf5ef_23_UnaryFractionKernels_cu_944031c04cuda3std3__45__cpo5beginE,@object
	.size		_ZN54_INTERNAL_21cdf5ef_23_UnaryFractionKernels_cu_944031c04cuda3std3__45__cpo5beginE,(_ZN54_INTERNAL_21cdf5ef_23_UnaryFractionKernels_cu_944031c04cuda3std6ranges3__45__cpo6cbeginE - _ZN54_INTERNAL_21cdf5ef_23_UnaryFractionKernels_cu_944031c04cuda3std3__45__cpo5beginE)
_ZN54_INTERNAL_21cdf5ef_23_UnaryFractionKernels_cu_944031c04cuda3std3__45__cpo5beginE:
	.zero		1
	.type		_ZN54_INTERNAL_21cdf5ef_23_UnaryFractionKernels_cu_944031c04cuda3std6ranges3__45__cpo6cbeginE,@object
	.size		_ZN54_INTERNAL_21cdf5ef_23_UnaryFractionKernels_cu_944031c04cuda3std6ranges3__45__cpo6cbeginE,(_ZN54_INTERNAL_21cdf5ef_23_UnaryFractionKernels_cu_944031c04cuda3std3__45__cpo6rbeginE - _ZN54_INTERNAL_21cdf5ef_23_UnaryFractionKernels_cu_944031c04cuda3std6ranges3__45__cpo6cbeginE)
_ZN54_INTERNAL_21cdf5ef_23_UnaryFractionKernels_cu_944031c04cuda3std6ranges3__45__cpo6cbeginE:
	.zero		1
	.type		_ZN54_INTERNAL_21cdf5ef_23_UnaryFractionKernels_cu_944031c04cuda3std3__45__cpo6rbeginE,@object
	.size		_ZN54_INTERNAL_21cdf5ef_23_UnaryFractionKernels_cu_944031c04cuda3std3__45__cpo6rbeginE,(_ZN54_INTERNAL_21cdf5ef_23_UnaryFractionKernels_cu_944031c04cuda3std6ranges3__45__cpo4nextE - _ZN54_INTERNAL_21cdf5ef_23_UnaryFractionKernels_cu_944031c04cuda3std3__45__cpo6rbeginE)
_ZN54_INTERNAL_21cdf5ef_23_UnaryFractionKernels_cu_944031c04cuda3std3__45__cpo6rbeginE:
	.zero		1
	.type		_ZN54_INTERNAL_21cdf5ef_23_UnaryFractionKernels_cu_944031c04cuda3std6ranges3__45__cpo4nextE,@object
	.size		_ZN54_INTERNAL_21cdf5ef_23_UnaryFractionKernels_cu_944031c04cuda3std6ranges3__45__cpo4nextE,(_ZN54_INTERNAL_21cdf5ef_23_UnaryFractionKernels_cu_944031c04cuda3std6ranges3__45__cpo4swapE - _ZN54_INTERNAL_21cdf5ef_23_UnaryFractionKernels_cu_944031c04cuda3std6ranges3__45__cpo4nextE)
_ZN54_INTERNAL_21cdf5ef_23_UnaryFractionKernels_cu_944031c04cuda3std6ranges3__45__cpo4nextE:
	.zero		1
	.type		_ZN54_INTERNAL_21cdf5ef_23_UnaryFractionKernels_cu_944031c04cuda3std6ranges3__45__cpo4swapE,@object
	.size		_ZN54_INTERNAL_21cdf5ef_23_UnaryFractionKernels_cu_944031c04cuda3std6ranges3__45__cpo4swapE,(_ZN54_INTERNAL_21cdf5ef_23_UnaryFractionKernels_cu_944031c04cuda3std3__420unreachable_sentinelE - _ZN54_INTERNAL_21cdf5ef_23_UnaryFractionKernels_cu_944031c04cuda3std6ranges3__45__cpo4swapE)
_ZN54_INTERNAL_21cdf5ef_23_UnaryFractionKernels_cu_944031c04cuda3std6ranges3__45__cpo4swapE:
	.zero		1
	.type		_ZN54_INTERNAL_21cdf5ef_23_UnaryFractionKernels_cu_944031c04cuda3std3__420unreachable_sentinelE,@object
	.size		_ZN54_INTERNAL_21cdf5ef_23_UnaryFractionKernels_cu_944031c04cuda3std3__420unreachable_sentinelE,(_ZN54_INTERNAL_21cdf5ef_23_UnaryFractionKernels_cu_944031c06thrust23THRUST_300001_SM_800_NS6system6detail10sequential3seqE - _ZN54_INTERNAL_21cdf5ef_23_UnaryFractionKernels_cu_944031c04cuda3std3__420unreachable_sentinelE)
_ZN54_INTERNAL_21cdf5ef_23_UnaryFractionKernels_cu_944031c04cuda3std3__420unreachable_sentinelE:
	.zero		1
	.type		_ZN54_INTERNAL_21cdf5ef_23_UnaryFractionKernels_cu_944031c06thrust23THRUST_300001_SM_800_NS6system6detail10sequential3seqE,@object
	.size		_ZN54_INTERNAL_21cdf5ef_23_UnaryFractionKernels_cu_944031c06thrust23THRUST_300001_SM_800_NS6system6detail10sequential3seqE,(_ZN54_INTERNAL_21cdf5ef_23_UnaryFractionKernels_cu_944031c04cuda3std3__45__cpo4cendE - _ZN54_INTERNAL_21cdf5ef_23_UnaryFractionKernels_cu_944031c06thrust23THRUST_300001_SM_800_NS6system6detail10sequential3seqE)
_ZN54_INTERNAL_21cdf5ef_23_UnaryFractionKernels_cu_944031c06thrust23THRUST_300001_SM_800_NS6system6detail10sequential3seqE:
	.zero		1
	.type		_ZN54_INTERNAL_21cdf5ef_23_UnaryFractionKernels_cu_944031c04cuda3std3__45__cpo4cendE,@object
	.size		_ZN54_INTERNAL_21cdf5ef_23_UnaryFractionKernels_cu_944031c04cuda3std3__45__cpo4cendE,(_ZN54_INTERNAL_21cdf5ef_23_UnaryFractionKernels_cu_944031c04cuda3std6ranges3__45__cpo9iter_swapE - _ZN54_INTERNAL_21cdf5ef_23_UnaryFractionKernels_cu_944031c04cuda3std3__45__cpo4cendE)
_ZN54_INTERNAL_21cdf5ef_23_UnaryFractionKernels_cu_944031c04cuda3std3__45__cpo4cendE:
	.zero		1
	.type		_ZN54_INTERNAL_21cdf5ef_23_UnaryFractionKernels_cu_944031c04cuda3std6ranges3__45__cpo9iter_swapE,@object
	.size		_ZN54_INTERNAL_21cdf5ef_23_UnaryFractionKernels_cu_944031c04cuda3std6ranges3__45__cpo9iter_swapE,(_ZN54_INTERNAL_21cdf5ef_23_UnaryFractionKernels_cu_944031c04cuda3std3__45__cpo5crendE - _ZN54_INTERNAL_21cdf5ef_23_UnaryFractionKernels_cu_944031c04cuda3std6ranges3__45__cpo9iter_swapE)
_ZN54_INTERNAL_21cdf5ef_23_UnaryFractionKernels_cu_944031c04cuda3std6ranges3__45__cpo9iter_swapE:
	.zero		1
	.type		_ZN54_INTERNAL_21cdf5ef_23_UnaryFractionKernels_cu_944031c04cuda3std3__45__cpo5crendE,@object
	.size		_ZN54_INTERNAL_21cdf5ef_23_UnaryFractionKernels_cu_944031c04cuda3std3__45__cpo5crendE,(_ZN54_INTERNAL_21cdf5ef_23_UnaryFractionKernels_cu_944031c04cuda3std6ranges3__45__cpo5cdataE - _ZN54_INTERNAL_21cdf5ef_23_UnaryFractionKernels_cu_944031c04cuda3std3__45__cpo5crendE)
_ZN54_INTERNAL_21cdf5ef_23_UnaryFractionKernels_cu_944031c04cuda3std3__45__cpo5crendE:
	.zero		1
	.type		_ZN54_INTERNAL_21cdf5ef_23_UnaryFractionKernels_cu_944031c04cuda3std6ranges3__45__cpo5cdataE,@object
	.size		_ZN54_INTERNAL_21cdf5ef_23_UnaryFractionKernels_cu_944031c04cuda3std6ranges3__45__cpo5cdataE,(_ZN54_INTERNAL_21cdf5ef_23_UnaryFractionKernels_cu_944031c04cuda3std6ranges3__45__cpo3endE - _ZN54_INTERNAL_21cdf5ef_23_UnaryFractionKernels_cu_944031c04cuda3std6ranges3__45__cpo5cdataE)
_ZN54_INTERNAL_21cdf5ef_23_UnaryFractionKernels_cu_944031c04cuda3std6ranges3__45__cpo5cdataE:
	.zero		1
	.type		_ZN54_INTERNAL_21cdf5ef_23_UnaryFractionKernels_cu_944031c04cuda3std6ranges3__45__cpo3endE,@object
	.size		_ZN54_INTERNAL_21cdf5ef_23_UnaryFractionKernels_cu_944031c04cuda3std6ranges3__45__cpo3endE,(_ZN54_INTERNAL_21cdf5ef_23_UnaryFractionKernels_cu_944031c04cuda3std3__419piecewise_constructE - _ZN54_INTERNAL_21cdf5ef_23_UnaryFractionKernels_cu_944031c04cuda3std6ranges3__45__cpo3endE)
_ZN54_INTERNAL_21cdf5ef_23_UnaryFractionKernels_cu_944031c04cuda3std6ranges3__45__cpo3endE:
	.zero		1
	.type		_ZN54_INTERNAL_21cdf5ef_23_UnaryFractionKernels_cu_944031c04cuda3std3__419piecewise_constructE,@object
	.size		_ZN54_INTERNAL_21cdf5ef_23_UnaryFractionKernels_cu_944031c04cuda3std3__419piecewise_constructE,(_ZN54_INTERNAL_21cdf5ef_23_UnaryFractionKernels_cu_944031c04cuda3std6ranges3__45__cpo5ssizeE - _ZN54_INTERNAL_21cdf5ef_23_UnaryFractionKernels_cu_944031c04cuda3std3__419piecewise_constructE)
_ZN54_INTERNAL_21cdf5ef_23_UnaryFractionKernels_cu_944031c04cuda3std3__419piecewise_constructE:
	.zero		1
	.type		_ZN54_INTERNAL_21cdf5ef_23_UnaryFractionKernels_cu_944031c04cuda3std6ranges3__45__cpo5ssizeE,@object
	.size		_ZN54_INTERNAL_21cdf5ef_23_UnaryFractionKernels_cu_944031c04cuda3std6ranges3__45__cpo5ssizeE,(_ZN54_INTERNAL_21cdf5ef_23_UnaryFractionKernels_cu_944031c04cuda3std3__45__cpo3endE - _ZN54_INTERNAL_21cdf5ef_23_UnaryFractionKernels_cu_944031c04cuda3std6ranges3__45__cpo5ssizeE)
_ZN54_INTERNAL_21cdf5ef_23_UnaryFractionKernels_cu_944031c04cuda3std6ranges3__45__cpo5ssizeE:
	.zero		1
	.type		_ZN54_INTERNAL_21cdf5ef_23_UnaryFractionKernels_cu_944031c04cuda3std3__45__cpo3endE,@object
	.size		_ZN54_INTERNAL_21cdf5ef_23_UnaryFractionKernels_cu_944031c04cuda3std3__45__cpo3endE,(_ZN54_INTERNAL_21cdf5ef_23_UnaryFractionKernels_cu_944031c04cuda3std6ranges3__45__cpo4cendE - _ZN54_INTERNAL_21cdf5ef_23_UnaryFractionKernels_cu_944031c04cuda3std3__45__cpo3endE)
_ZN54_INTERNAL_21cdf5ef_23_UnaryFractionKernels_cu_944031c04cuda3std3__45__cpo3endE:
	.zero		1
	.type		_ZN54_INTERNAL_21cdf5ef_23_UnaryFractionKernels_cu_944031c04cuda3std6ranges3__45__cpo4cendE,@object
	.size		_ZN54_INTERNAL_21cdf5ef_23_UnaryFractionKernels_cu_944031c04cuda3std6ranges3__45__cpo4cendE,(_ZN54_INTERNAL_21cdf5ef_23_UnaryFractionKernels_cu_944031c04cuda3std3__45__cpo4rendE - _ZN54_INTERNAL_21cdf5ef_23_UnaryFractionKernels_cu_944031c04cuda3std6ranges3__45__cpo4cendE)
_ZN54_INTERNAL_21cdf5ef_23_UnaryFractionKernels_cu_944031c04cuda3std6ranges3__45__cpo4cendE:
	.zero		1
	.type		_ZN54_INTERNAL_21cdf5ef_23_UnaryFractionKernels_cu_944031c04cuda3std3__45__cpo4rendE,@object
	.size		_ZN54_INTERNAL_21cdf5ef_23_UnaryFractionKernels_cu_944031c04cuda3std3__45__cpo4rendE,(_ZN54_INTERNAL_21cdf5ef_23_UnaryFractionKernels_cu_944031c04cuda3std6ranges3__45__cpo4prevE - _ZN54_INTERNAL_21cdf5ef_23_UnaryFractionKernels_cu_944031c04cuda3std3__45__cpo4rendE)
_ZN54_INTERNAL_21cdf5ef_23_UnaryFractionKernels_cu_944031c04cuda3std3__45__cpo4rendE:
	.zero		1
	.type		_ZN54_INTERNAL_21cdf5ef_23_UnaryFractionKernels_cu_944031c04cuda3std6ranges3__45__cpo4prevE,@object
	.size		_ZN54_INTERNAL_21cdf5ef_23_UnaryFractionKernels_cu_944031c04cuda3std6ranges3__45__cpo4prevE,(_ZN54_INTERNAL_21cdf5ef_23_UnaryFractionKernels_cu_944031c04cuda3std6ranges3__45__cpo9iter_moveE - _ZN54_INTERNAL_21cdf5ef_23_UnaryFractionKernels_cu_944031c04cuda3std6ranges3__45__cpo4prevE)
_ZN54_INTERNAL_21cdf5ef_23_UnaryFractionKernels_cu_944031c04cuda3std6ranges3__45__cpo4prevE:
	.zero		1
	.type		_ZN54_INTERNAL_21cdf5ef_23_UnaryFractionKernels_cu_944031c04cuda3std6ranges3__45__cpo9iter_moveE,@object
	.size		_ZN54_INTERNAL_21cdf5ef_23_UnaryFractionKernels_cu_944031c04cuda3std6ranges3__45__cpo9iter_moveE,(.L_25 - _ZN54_INTERNAL_21cdf5ef_23_UnaryFractionKernels_cu_944031c04cuda3std6ranges3__45__cpo9iter_moveE)
_ZN54_INTERNAL_21cdf5ef_23_UnaryFractionKernels_cu_944031c04cuda3std6ranges3__45__cpo9iter_moveE:
	.zero		1
.L_25:


//--------------------- SYMBOLS --------------------------

	.type		__assertfail,@function
